	.target	sm_100a

	.elftype	@"ET_EXEC"


//--------------------- .note.nv.tkinfo           --------------------------
	.section	.note.nv.tkinfo,"",@"SHT_NOTE"
	.sectionflags	@"SHF_NOTE_NV_TKINFO"
	.tkinfo
        /*0018*/ 	.word	0x00000002
        /*0030*/ 	.string	""
        /*0030*/ 	.string	"ptxas"
        /*0030*/ 	.string	"Cuda compilation tools, release 13.0, V13.0.88"
        /*0030*/ 	.string	"Build cuda_13.0.r13.0/compiler.36424714_0"
        /*0030*/ 	.string	"-arch sm_100a -m 64 "



//--------------------- .note.nv.cuinfo           --------------------------
	.section	.note.nv.cuinfo,"",@"SHT_NOTE"
	.sectionflags	@"SHF_NOTE_NV_CUINFO"
        /*0018*/ 	.short	0x0002
        /*001a*/ 	.short	0x0064
        /*001c*/ 	.short	0x0082
	.zero		2


//--------------------- .nv.info                  --------------------------
	.section	.nv.info,"",@"SHT_CUDA_INFO"
	.align	4


	//----- nvinfo : EIATTR_REGCOUNT
	.align		4
        /*0000*/ 	.byte	0x04, 0x2f
        /*0002*/ 	.short	(.L_12 - .L_11)
	.align		4
.L_11:
        /*0004*/ 	.word	index@(_ZN5flash16flash_fwd_kernelI23Flash_fwd_kernel_traitsILi32ELi128ELi128ELi4ELb0ELb0EN7cutlass10bfloat16_tE19Flash_kernel_traitsILi32ELi128ELi128ELi4ES3_EELb0ELb1ELb0ELb1ELb0ELb0ELb1ELb0EEEvNS_16Flash_fwd_paramsE)
        /*0008*/ 	.word	0x000000ff


	//----- nvinfo : EIATTR_FRAME_SIZE
	.align		4
.L_12:
        /*000c*/ 	.byte	0x04, 0x11
        /*000e*/ 	.short	(.L_14 - .L_13)
	.align		4
.L_13:
        /*0010*/ 	.word	index@(_ZN5flash16flash_fwd_kernelI23Flash_fwd_kernel_traitsILi32ELi128ELi128ELi4ELb0ELb0EN7cutlass10bfloat16_tE19Flash_kernel_traitsILi32ELi128ELi128ELi4ES3_EELb0ELb1ELb0ELb1ELb0ELb0ELb1ELb0EEEvNS_16Flash_fwd_paramsE)
        /*0014*/ 	.word	0x00000000


	//----- nvinfo : EIATTR_REGCOUNT
	.align		4
.L_14:
        /*0018*/ 	.byte	0x04, 0x2f
        /*001a*/ 	.short	(.L_16 - .L_15)
	.align		4
.L_15:
        /*001c*/ 	.word	index@(_ZN5flash16flash_fwd_kernelI23Flash_fwd_kernel_traitsILi32ELi128ELi128ELi4ELb0ELb0EN7cutlass10bfloat16_tE19Flash_kernel_traitsILi32ELi128ELi128ELi4ES3_EELb1ELb1ELb0ELb1ELb0ELb0ELb0ELb1EEEvNS_16Flash_fwd_paramsE)
        /*0020*/ 	.word	0x000000ff


	//----- nvinfo : EIATTR_FRAME_SIZE
	.align		4
.L_16:
        /*0024*/ 	.byte	0x04, 0x11
        /*0026*/ 	.short	(.L_18 - .L_17)
	.align		4
.L_17:
        /*0028*/ 	.word	index@(_ZN5flash16flash_fwd_kernelI23Flash_fwd_kernel_traitsILi32ELi128ELi128ELi4ELb0ELb0EN7cutlass10bfloat16_tE19Flash_kernel_traitsILi32ELi128ELi128ELi4ES3_EELb1ELb1ELb0ELb1ELb0ELb0ELb0ELb1EEEvNS_16Flash_fwd_paramsE)
        /*002c*/ 	.word	0x00000468


	//----- nvinfo : EIATTR_REGCOUNT
	.align		4
.L_18:
        /*0030*/ 	.byte	0x04, 0x2f
        /*0032*/ 	.short	(.L_20 - .L_19)
	.align		4
.L_19:
        /*0034*/ 	.word	index@(_ZN5flash16flash_fwd_kernelI23Flash_fwd_kernel_traitsILi32ELi128ELi128ELi4ELb0ELb0EN7cutlass10bfloat16_tE19Flash_kernel_traitsILi32ELi128ELi128ELi4ES3_EELb0ELb1ELb0ELb0ELb0ELb0ELb1ELb0EEEvNS_16Flash_fwd_paramsE)
        /*0038*/ 	.word	0x000000ff


	//----- nvinfo : EIATTR_FRAME_SIZE
	.align		4
.L_20:
        /*003c*/ 	.byte	0x04, 0x11
        /*003e*/ 	.short	(.L_22 - .L_21)
	.align		4
.L_21:
        /*0040*/ 	.word	index@(_ZN5flash16flash_fwd_kernelI23Flash_fwd_kernel_traitsILi32ELi128ELi128ELi4ELb0ELb0EN7cutlass10bfloat16_tE19Flash_kernel_traitsILi32ELi128ELi128ELi4ES3_EELb0ELb1ELb0ELb0ELb0ELb0ELb1ELb0EEEvNS_16Flash_fwd_paramsE)
        /*0044*/ 	.word	0x00000028


	//----- nvinfo : EIATTR_REGCOUNT
	.align		4
.L_22:
        /*0048*/ 	.byte	0x04, 0x2f
        /*004a*/ 	.short	(.L_24 - .L_23)
	.align		4
.L_23:
        /*004c*/ 	.word	index@(_ZN5flash16flash_fwd_kernelI23Flash_fwd_kernel_traitsILi32ELi128ELi128ELi4ELb0ELb0EN7cutlass10bfloat16_tE19Flash_kernel_traitsILi32ELi128ELi128ELi4ES3_EELb1ELb1ELb0ELb0ELb0ELb0ELb0ELb1EEEvNS_16Flash_fwd_paramsE)
        /*0050*/ 	.word	0x000000ff


	//----- nvinfo : EIATTR_FRAME_SIZE
	.align		4
.L_24:
        /*0054*/ 	.byte	0x04, 0x11
        /*0056*/ 	.short	(.L_26 - .L_25)
	.align		4
.L_25:
        /*0058*/ 	.word	index@(_ZN5flash16flash_fwd_kernelI23Flash_fwd_kernel_traitsILi32ELi128ELi128ELi4ELb0ELb0EN7cutlass10bfloat16_tE19Flash_kernel_traitsILi32ELi128ELi128ELi4ES3_EELb1ELb1ELb0ELb0ELb0ELb0ELb0ELb1EEEvNS_16Flash_fwd_paramsE)
        /*005c*/ 	.word	0x00000498


	//----- nvinfo : EIATTR_REGCOUNT
	.align		4
.L_26:
        /*0060*/ 	.byte	0x04, 0x2f
        /*0062*/ 	.short	(.L_28 - .L_27)
	.align		4
.L_27:
        /*0064*/ 	.word	index@(_ZN5flash16flash_fwd_kernelI23Flash_fwd_kernel_traitsILi32ELi128ELi128ELi4ELb0ELb0EN7cutlass10bfloat16_tE19Flash_kernel_traitsILi32ELi128ELi128ELi4ES3_EELb1ELb1ELb0ELb1ELb0ELb0ELb0ELb0EEEvNS_16Flash_fwd_paramsE)
        /*0068*/ 	.word	0x000000ff


	//----- nvinfo : EIATTR_FRAME_SIZE
	.align		4
.L_28:
        /*006c*/ 	.byte	0x04, 0x11
        /*006e*/ 	.short	(.L_30 - .L_29)
	.align		4
.L_29:
        /*0070*/ 	.word	index@(_ZN5flash16flash_fwd_kernelI23Flash_fwd_kernel_traitsILi32ELi128ELi128ELi4ELb0ELb0EN7cutlass10bfloat16_tE19Flash_kernel_traitsILi32ELi128ELi128ELi4ES3_EELb1ELb1ELb0ELb1ELb0ELb0ELb0ELb0EEEvNS_16Flash_fwd_paramsE)
        /*0074*/ 	.word	0x00000040


	//----- nvinfo : EIATTR_REGCOUNT
	.align		4
.L_30:
        /*0078*/ 	.byte	0x04, 0x2f
        /*007a*/ 	.short	(.L_32 - .L_31)
	.align		4
.L_31:
        /*007c*/ 	.word	index@(_ZN5flash16flash_fwd_kernelI23Flash_fwd_kernel_traitsILi32ELi128ELi128ELi4ELb0ELb0EN7cutlass10bfloat16_tE19Flash_kernel_traitsILi32ELi128ELi128ELi4ES3_EELb0ELb1ELb0ELb0ELb0ELb1ELb1ELb0EEEvNS_16Flash_fwd_paramsE)
        /*0080*/ 	.word	0x000000ff


	//----- nvinfo : EIATTR_FRAME_SIZE
	.align		4
.L_32:
        /*0084*/ 	.byte	0x04, 0x11
        /*0086*/ 	.short	(.L_34 - .L_33)
	.align		4
.L_33:
        /*0088*/ 	.word	index@(_ZN5flash16flash_fwd_kernelI23Flash_fwd_kernel_traitsILi32ELi128ELi128ELi4ELb0ELb0EN7cutlass10bfloat16_tE19Flash_kernel_traitsILi32ELi128ELi128ELi4ES3_EELb0ELb1ELb0ELb0ELb0ELb1ELb1ELb0EEEvNS_16Flash_fwd_paramsE)
        /*008c*/ 	.word	0x00000030


	//----- nvinfo : EIATTR_REGCOUNT
	.align		4
.L_34:
        /*0090*/ 	.byte	0x04, 0x2f
        /*0092*/ 	.short	(.L_36 - .L_35)
	.align		4
.L_35:
        /*0094*/ 	.word	index@(_ZN5flash16flash_fwd_kernelI23Flash_fwd_kernel_traitsILi32ELi128ELi128ELi4ELb0ELb0EN7cutlass10bfloat16_tE19Flash_kernel_traitsILi32ELi128ELi128ELi4ES3_EELb1ELb1ELb0ELb0ELb0ELb1ELb0ELb0EEEvNS_16Flash_fwd_paramsE)
        /*0098*/ 	.word	0x000000ff


	//----- nvinfo : EIATTR_FRAME_SIZE
	.align		4
.L_36:
        /*009c*/ 	.byte	0x04, 0x11
        /*009e*/ 	.short	(.L_38 - .L_37)
	.align		4
.L_37:
        /*00a0*/ 	.word	index@(_ZN5flash16flash_fwd_kernelI23Flash_fwd_kernel_traitsILi32ELi128ELi128ELi4ELb0ELb0EN7cutlass10bfloat16_tE19Flash_kernel_traitsILi32ELi128ELi128ELi4ES3_EELb1ELb1ELb0ELb0ELb0ELb1ELb0ELb0EEEvNS_16Flash_fwd_paramsE)
        /*00a4*/ 	.word	0x00000080


	//----- nvinfo : EIATTR_REGCOUNT
	.align		4
.L_38:
        /*00a8*/ 	.byte	0x04, 0x2f
        /*00aa*/ 	.short	(.L_40 - .L_39)
	.align		4
.L_39:
        /*00ac*/ 	.word	index@(_ZN5flash16flash_fwd_kernelI23Flash_fwd_kernel_traitsILi32ELi128ELi128ELi4ELb0ELb0EN7cutlass10bfloat16_tE19Flash_kernel_traitsILi32ELi128ELi128ELi4ES3_EELb0ELb1ELb0ELb0ELb1ELb1ELb1ELb0EEEvNS_16Flash_fwd_paramsE)
        /*00b0*/ 	.word	0x000000ff


	//----- nvinfo : EIATTR_FRAME_SIZE
	.align		4
.L_40:
        /*00b4*/ 	.byte	0x04, 0x11
        /*00b6*/ 	.short	(.L_42 - .L_41)
	.align		4
.L_41:
        /*00b8*/ 	.word	index@(_ZN5flash16flash_fwd_kernelI23Flash_fwd_kernel_traitsILi32ELi128ELi128ELi4ELb0ELb0EN7cutlass10bfloat16_tE19Flash_kernel_traitsILi32ELi128ELi128ELi4ES3_EELb0ELb1ELb0ELb0ELb1ELb1ELb1ELb0EEEvNS_16Flash_fwd_paramsE)
        /*00bc*/ 	.word	0x00000018


	//----- nvinfo : EIATTR_REGCOUNT
	.align		4
.L_42:
        /*00c0*/ 	.byte	0x04, 0x2f
        /*00c2*/ 	.short	(.L_44 - .L_43)
	.align		4
.L_43:
        /*00c4*/ 	.word	index@(_ZN5flash16flash_fwd_kernelI23Flash_fwd_kernel_traitsILi32ELi128ELi128ELi4ELb0ELb0EN7cutlass10bfloat16_tE19Flash_kernel_traitsILi32ELi128ELi128ELi4ES3_EELb1ELb1ELb0ELb0ELb1ELb1ELb0ELb0EEEvNS_16Flash_fwd_paramsE)
        /*00c8*/ 	.word	0x000000ff


	//----- nvinfo : EIATTR_FRAME_SIZE
	.align		4
.L_44:
        /*00cc*/ 	.byte	0x04, 0x11
        /*00ce*/ 	.short	(.L_46 - .L_45)
	.align		4
.L_45:
        /*00d0*/ 	.word	index@(_ZN5flash16flash_fwd_kernelI23Flash_fwd_kernel_traitsILi32ELi128ELi128ELi4ELb0ELb0EN7cutlass10bfloat16_tE19Flash_kernel_traitsILi32ELi128ELi128ELi4ES3_EELb1ELb1ELb0ELb0ELb1ELb1ELb0ELb0EEEvNS_16Flash_fwd_paramsE)
        /*00d4*/ 	.word	0x000000a0


	//----- nvinfo : EIATTR_REGCOUNT
	.align		4
.L_46:
        /*00d8*/ 	.byte	0x04, 0x2f
        /*00da*/ 	.short	(.L_48 - .L_47)
	.align		4
.L_47:
        /*00dc*/ 	.word	index@(_ZN5flash16flash_fwd_kernelI23Flash_fwd_kernel_traitsILi32ELi128ELi128ELi4ELb0ELb0EN7cutlass10bfloat16_tE19Flash_kernel_traitsILi32ELi128ELi128ELi4ES3_EELb1ELb1ELb0ELb0ELb0ELb0ELb0ELb0EEEvNS_16Flash_fwd_paramsE)
        /*00e0*/ 	.word	0x000000ff


	//----- nvinfo : EIATTR_FRAME_SIZE
	.align		4
.L_48:
        /*00e4*/ 	.byte	0x04, 0x11
        /*00e6*/ 	.short	(.L_50 - .L_49)
	.align		4
.L_49:
        /*00e8*/ 	.word	index@(_ZN5flash16flash_fwd_kernelI23Flash_fwd_kernel_traitsILi32ELi128ELi128ELi4ELb0ELb0EN7cutlass10bfloat16_tE19Flash_kernel_traitsILi32ELi128ELi128ELi4ES3_EELb1ELb1ELb0ELb0ELb0ELb0ELb0ELb0EEEvNS_16Flash_fwd_paramsE)
        /*00ec*/ 	.word	0x000000e0


	//----- nvinfo : EIATTR_REGCOUNT
	.align		4
.L_50:
        /*00f0*/ 	.byte	0x04, 0x2f
        /*00f2*/ 	.short	(.L_52 - .L_51)
	.align		4
.L_51:
        /*00f4*/ 	.word	index@(_ZN5flash16flash_fwd_kernelI23Flash_fwd_kernel_traitsILi32ELi128ELi128ELi4ELb0ELb0EN7cutlass10bfloat16_tE19Flash_kernel_traitsILi32ELi128ELi128ELi4ES3_EELb0ELb1ELb0ELb1ELb0ELb0ELb0ELb0EEEvNS_16Flash_fwd_paramsE)
        /*00f8*/ 	.word	0x000000ff


	//----- nvinfo : EIATTR_FRAME_SIZE
	.align		4
.L_52:
        /*00fc*/ 	.byte	0x04, 0x11
        /*00fe*/ 	.short	(.L_54 - .L_53)
	.align		4
.L_53:
        /*0100*/ 	.word	index@(_ZN5flash16flash_fwd_kernelI23Flash_fwd_kernel_traitsILi32ELi128ELi128ELi4ELb0ELb0EN7cutlass10bfloat16_tE19Flash_kernel_traitsILi32ELi128ELi128ELi4ES3_EELb0ELb1ELb0ELb1ELb0ELb0ELb0ELb0EEEvNS_16Flash_fwd_paramsE)
        /*0104*/ 	.word	0x00000000


	//----- nvinfo : EIATTR_REGCOUNT
	.align		4
.L_54:
        /*0108*/ 	.byte	0x04, 0x2f
        /*010a*/ 	.short	(.L_56 - .L_55)
	.align		4
.L_55:
        /*010c*/ 	.word	index@(_ZN5flash16flash_fwd_kernelI23Flash_fwd_kernel_traitsILi32ELi128ELi128ELi4ELb0ELb0EN7cutlass10bfloat16_tE19Flash_kernel_traitsILi32ELi128ELi128ELi4ES3_EELb0ELb1ELb0ELb0ELb0ELb0ELb0ELb0EEEvNS_16Flash_fwd_paramsE)
        /*0110*/ 	.word	0x000000ff


	//----- nvinfo : EIATTR_FRAME_SIZE
	.align		4
.L_56:
        /*0114*/ 	.byte	0x04, 0x11
        /*0116*/ 	.short	(.L_58 - .L_57)
	.align		4
.L_57:
        /*0118*/ 	.word	index@(_ZN5flash16flash_fwd_kernelI23Flash_fwd_kernel_traitsILi32ELi128ELi128ELi4ELb0ELb0EN7cutlass10bfloat16_tE19Flash_kernel_traitsILi32ELi128ELi128ELi4ES3_EELb0ELb1ELb0ELb0ELb0ELb0ELb0ELb0EEEvNS_16Flash_fwd_paramsE)
        /*011c*/ 	.word	0x00000020


	//----- nvinfo : EIATTR_REGCOUNT
	.align		4
.L_58:
        /*0120*/ 	.byte	0x04, 0x2f
        /*0122*/ 	.short	(.L_60 - .L_59)
	.align		4
.L_59:
        /*0124*/ 	.word	index@(_ZN5flash16flash_fwd_kernelI23Flash_fwd_kernel_traitsILi32ELi128ELi128ELi4ELb0ELb0EN7cutlass10bfloat16_tE19Flash_kernel_traitsILi32ELi128ELi128ELi4ES3_EELb0ELb1ELb0ELb0ELb0ELb1ELb0ELb0EEEvNS_16Flash_fwd_paramsE)
        /*0128*/ 	.word	0x000000ff


	//----- nvinfo : EIATTR_FRAME_SIZE
	.align		4
.L_60:
        /*012c*/ 	.byte	0x04, 0x11
        /*012e*/ 	.short	(.L_62 - .L_61)
	.align		4
.L_61:
        /*0130*/ 	.word	index@(_ZN5flash16flash_fwd_kernelI23Flash_fwd_kernel_traitsILi32ELi128ELi128ELi4ELb0ELb0EN7cutlass10bfloat16_tE19Flash_kernel_traitsILi32ELi128ELi128ELi4ES3_EELb0ELb1ELb0ELb0ELb0ELb1ELb0ELb0EEEvNS_16Flash_fwd_paramsE)
        /*0134*/ 	.word	0x00000088


	//----- nvinfo : EIATTR_REGCOUNT
	.align		4
.L_62:
        /*0138*/ 	.byte	0x04, 0x2f
        /*013a*/ 	.short	(.L_64 - .L_63)
	.align		4
.L_63:
        /*013c*/ 	.word	index@(_ZN5flash16flash_fwd_kernelI23Flash_fwd_kernel_traitsILi32ELi128ELi128ELi4ELb0ELb0EN7cutlass10bfloat16_tE19Flash_kernel_traitsILi32ELi128ELi128ELi4ES3_EELb0ELb1ELb0ELb0ELb1ELb1ELb0ELb0EEEvNS_16Flash_fwd_paramsE)
        /*0140*/ 	.word	0x000000ff


	//----- nvinfo : EIATTR_FRAME_SIZE
	.align		4
.L_64:
        /*0144*/ 	.byte	0x04, 0x11
        /*0146*/ 	.short	(.L_66 - .L_65)
	.align		4
.L_65:
        /*0148*/ 	.word	index@(_ZN5flash16flash_fwd_kernelI23Flash_fwd_kernel_traitsILi32ELi128ELi128ELi4ELb0ELb0EN7cutlass10bfloat16_tE19Flash_kernel_traitsILi32ELi128ELi128ELi4ES3_EELb0ELb1ELb0ELb0ELb1ELb1ELb0ELb0EEEvNS_16Flash_fwd_paramsE)
        /*014c*/ 	.word	0x00000000


	//----- nvinfo : EIATTR_MIN_STACK_SIZE
	.align		4
.L_66:
        /*0150*/ 	.byte	0x04, 0x12
        /*0152*/ 	.short	(.L_68 - .L_67)
	.align		4
.L_67:
        /*0154*/ 	.word	index@(_ZN5flash16flash_fwd_kernelI23Flash_fwd_kernel_traitsILi32ELi128ELi128ELi4ELb0ELb0EN7cutlass10bfloat16_tE19Flash_kernel_traitsILi32ELi128ELi128ELi4ES3_EELb0ELb1ELb0ELb0ELb1ELb1ELb0ELb0EEEvNS_16Flash_fwd_paramsE)
        /*0158*/ 	.word	0x00000000


	//----- nvinfo : EIATTR_MIN_STACK_SIZE
	.align		4
.L_68:
        /*015c*/ 	.byte	0x04, 0x12
        /*015e*/ 	.short	(.L_70 - .L_69)
	.align		4
.L_69:
        /*0160*/ 	.word	index@(_ZN5flash16flash_fwd_kernelI23Flash_fwd_kernel_traitsILi32ELi128ELi128ELi4ELb0ELb0EN7cutlass10bfloat16_tE19Flash_kernel_traitsILi32ELi128ELi128ELi4ES3_EELb0ELb1ELb0ELb0ELb0ELb1ELb0ELb0EEEvNS_16Flash_fwd_paramsE)
        /*0164*/ 	.word	0x00000088


	//----- nvinfo : EIATTR_MIN_STACK_SIZE
	.align		4
.L_70:
        /*0168*/ 	.byte	0x04, 0x12
        /*016a*/ 	.short	(.L_72 - .L_71)
	.align		4
.L_71:
        /*016c*/ 	.word	index@(_ZN5flash16flash_fwd_kernelI23Flash_fwd_kernel_traitsILi32ELi128ELi128ELi4ELb0ELb0EN7cutlass10bfloat16_tE19Flash_kernel_traitsILi32ELi128ELi128ELi4ES3_EELb0ELb1ELb0ELb0ELb0ELb0ELb0ELb0EEEvNS_16Flash_fwd_paramsE)
        /*0170*/ 	.word	0x00000020


	//----- nvinfo : EIATTR_MIN_STACK_SIZE
	.align		4
.L_72:
        /*0174*/ 	.byte	0x04, 0x12
        /*0176*/ 	.short	(.L_74 - .L_73)
	.align		4
.L_73:
        /*0178*/ 	.word	index@(_ZN5flash16flash_fwd_kernelI23Flash_fwd_kernel_traitsILi32ELi128ELi128ELi4ELb0ELb0EN7cutlass10bfloat16_tE19Flash_kernel_traitsILi32ELi128ELi128ELi4ES3_EELb0ELb1ELb0ELb1ELb0ELb0ELb0ELb0EEEvNS_16Flash_fwd_paramsE)
        /*017c*/ 	.word	0x00000000


	//----- nvinfo : EIATTR_MIN_STACK_SIZE
	.align		4
.L_74:
        /*0180*/ 	.byte	0x04, 0x12
        /*0182*/ 	.short	(.L_76 - .L_75)
	.align		4
.L_75:
        /*0184*/ 	.word	index@(_ZN5flash16flash_fwd_kernelI23Flash_fwd_kernel_traitsILi32ELi128ELi128ELi4ELb0ELb0EN7cutlass10bfloat16_tE19Flash_kernel_traitsILi32ELi128ELi128ELi4ES3_EELb1ELb1ELb0ELb0ELb0ELb0ELb0ELb0EEEvNS_16Flash_fwd_paramsE)
        /*0188*/ 	.word	0x000000e0


	//----- nvinfo : EIATTR_MIN_STACK_SIZE
	.align		4
.L_76:
        /*018c*/ 	.byte	0x04, 0x12
        /*018e*/ 	.short	(.L_78 - .L_77)
	.align		4
.L_77:
        /*0190*/ 	.word	index@(_ZN5flash16flash_fwd_kernelI23Flash_fwd_kernel_traitsILi32ELi128ELi128ELi4ELb0ELb0EN7cutlass10bfloat16_tE19Flash_kernel_traitsILi32ELi128ELi128ELi4ES3_EELb1ELb1ELb0ELb0ELb1ELb1ELb0ELb0EEEvNS_16Flash_fwd_paramsE)
        /*0194*/ 	.word	0x000000a0


	//----- nvinfo : EIATTR_MIN_STACK_SIZE
	.align		4
.L_78:
        /*0198*/ 	.byte	0x04, 0x12
        /*019a*/ 	.short	(.L_80 - .L_79)
	.align		4
.L_79:
        /*019c*/ 	.word	index@(_ZN5flash16flash_fwd_kernelI23Flash_fwd_kernel_traitsILi32ELi128ELi128ELi4ELb0ELb0EN7cutlass10bfloat16_tE19Flash_kernel_traitsILi32ELi128ELi128ELi4ES3_EELb0ELb1ELb0ELb0ELb1ELb1ELb1ELb0EEEvNS_16Flash_fwd_paramsE)
        /*01a0*/ 	.word	0x00000018


	//----- nvinfo : EIATTR_MIN_STACK_SIZE
	.align		4
.L_80:
        /*01a4*/ 	.byte	0x04, 0x12
        /*01a6*/ 	.short	(.L_82 - .L_81)
	.align		4
.L_81:
        /*01a8*/ 	.word	index@(_ZN5flash16flash_fwd_kernelI23Flash_fwd_kernel_traitsILi32ELi128ELi128ELi4ELb0ELb0EN7cutlass10bfloat16_tE19Flash_kernel_traitsILi32ELi128ELi128ELi4ES3_EELb1ELb1ELb0ELb0ELb0ELb1ELb0ELb0EEEvNS_16Flash_fwd_paramsE)
        /*01ac*/ 	.word	0x00000080


	//----- nvinfo : EIATTR_MIN_STACK_SIZE
	.align		4
.L_82:
        /*01b0*/ 	.byte	0x04, 0x12
        /*01b2*/ 	.short	(.L_84 - .L_83)
	.align		4
.L_83:
        /*01b4*/ 	.word	index@(_ZN5flash16flash_fwd_kernelI23Flash_fwd_kernel_traitsILi32ELi128ELi128ELi4ELb0ELb0EN7cutlass10bfloat16_tE19Flash_kernel_traitsILi32ELi128ELi128ELi4ES3_EELb0ELb1ELb0ELb0ELb0ELb1ELb1ELb0EEEvNS_16Flash_fwd_paramsE)
        /*01b8*/ 	.word	0x00000030


	//----- nvinfo : EIATTR_MIN_STACK_SIZE
	.align		4
.L_84:
        /*01bc*/ 	.byte	0x04, 0x12
        /*01be*/ 	.short	(.L_86 - .L_85)
	.align		4
.L_85:
        /*01c0*/ 	.word	index@(_ZN5flash16flash_fwd_kernelI23Flash_fwd_kernel_traitsILi32ELi128ELi128ELi4ELb0ELb0EN7cutlass10bfloat16_tE19Flash_kernel_traitsILi32ELi128ELi128ELi4ES3_EELb1ELb1ELb0ELb1ELb0ELb0ELb0ELb0EEEvNS_16Flash_fwd_paramsE)
        /*01c4*/ 	.word	0x00000040


	//----- nvinfo : EIATTR_MIN_STACK_SIZE
	.align		4
.L_86:
        /*01c8*/ 	.byte	0x04, 0x12
        /*01ca*/ 	.short	(.L_88 - .L_87)
	.align		4
.L_87:
        /*01cc*/ 	.word	index@(_ZN5flash16flash_fwd_kernelI23Flash_fwd_kernel_traitsILi32ELi128ELi128ELi4ELb0ELb0EN7cutlass10bfloat16_tE19Flash_kernel_traitsILi32ELi128ELi128ELi4ES3_EELb1ELb1ELb0ELb0ELb0ELb0ELb0ELb1EEEvNS_16Flash_fwd_paramsE)
        /*01d0*/ 	.word	0x00000498


	//----- nvinfo : EIATTR_MIN_STACK_SIZE
	.align		4
.L_88:
        /*01d4*/ 	.byte	0x04, 0x12
        /*01d6*/ 	.short	(.L_90 - .L_89)
	.align		4
.L_89:
        /*01d8*/ 	.word	index@(_ZN5flash16flash_fwd_kernelI23Flash_fwd_kernel_traitsILi32ELi128ELi128ELi4ELb0ELb0EN7cutlass10bfloat16_tE19Flash_kernel_traitsILi32ELi128ELi128ELi4ES3_EELb0ELb1ELb0ELb0ELb0ELb0ELb1ELb0EEEvNS_16Flash_fwd_paramsE)
        /*01dc*/ 	.word	0x00000028


	//----- nvinfo : EIATTR_MIN_STACK_SIZE
	.align		4
.L_90:
        /*01e0*/ 	.byte	0x04, 0x12
        /*01e2*/ 	.short	(.L_92 - .L_91)
	.align		4
.L_91:
        /*01e4*/ 	.word	index@(_ZN5flash16flash_fwd_kernelI23Flash_fwd_kernel_traitsILi32ELi128ELi128ELi4ELb0ELb0EN7cutlass10bfloat16_tE19Flash_kernel_traitsILi32ELi128ELi128ELi4ES3_EELb1ELb1ELb0ELb1ELb0ELb0ELb0ELb1EEEvNS_16Flash_fwd_paramsE)
        /*01e8*/ 	.word	0x00000468


	//----- nvinfo : EIATTR_MIN_STACK_SIZE
	.align		4
.L_92:
        /*01ec*/ 	.byte	0x04, 0x12
        /*01ee*/ 	.short	(.L_94 - .L_93)
	.align		4
.L_93:
        /*01f0*/ 	.word	index@(_ZN5flash16flash_fwd_kernelI23Flash_fwd_kernel_traitsILi32ELi128ELi128ELi4ELb0ELb0EN7cutlass10bfloat16_tE19Flash_kernel_traitsILi32ELi128ELi128ELi4ES3_EELb0ELb1ELb0ELb1ELb0ELb0ELb1ELb0EEEvNS_16Flash_fwd_paramsE)
        /*01f4*/ 	.word	0x00000000
.L_94:


//--------------------- .nv.compat                --------------------------
	.section	.nv.compat,"",@"SHT_CUDA_COMPAT_INFO"
	.align	4
        /*0000*/ 	.byte	0x02, 0x09, 0x01, 0x00, 0x02, 0x02, 0x01, 0x00, 0x02, 0x05, 0x05, 0x00, 0x03, 0x07, 0x01, 0x01
        /*0010*/ 	.byte	0x02, 0x03, 0x00, 0x00, 0x02, 0x06, 0x01, 0x00, 0x04, 0x0b, 0x08, 0x00, 0x01, 0x00, 0x00, 0x00
        /*0020*/ 	.byte	0x00, 0x00, 0x00, 0x00


//--------------------- .nv.info._ZN5flash16flash_fwd_kernelI23Flash_fwd_kernel_traitsILi32ELi128ELi128ELi4ELb0ELb0EN7cutlass10bfloat16_tE19Flash_kernel_traitsILi32ELi128ELi128ELi4ES3_EELb0ELb1ELb0ELb0ELb1ELb1ELb0ELb0EEEvNS_16Flash_fwd_paramsE --------------------------
	.section	.nv.info._ZN5flash16flash_fwd_kernelI23Flash_fwd_kernel_traitsILi32ELi128ELi128ELi4ELb0ELb0EN7cutlass10bfloat16_tE19Flash_kernel_traitsILi32ELi128ELi128ELi4ES3_EELb0ELb1ELb0ELb0ELb1ELb1ELb0ELb0EEEvNS_16Flash_fwd_paramsE,"",@"SHT_CUDA_INFO"
	.sectionflags	@""
	.align	4


	//----- nvinfo : EIATTR_CUDA_API_VERSION
	.align		4
        /*0000*/ 	.byte	0x04, 0x37
        /*0002*/ 	.short	(.L_96 - .L_95)
.L_95:
        /*0004*/ 	.word	0x00000082


	//----- nvinfo : EIATTR_KPARAM_INFO
	.align		4
.L_96:
        /*0008*/ 	.byte	0x04, 0x17
        /*000a*/ 	.short	(.L_98 - .L_97)
.L_97:
        /*000c*/ 	.word	0x00000000
        /*0010*/ 	.short	0x0000
        /*0012*/ 	.short	0x0000
        /*0014*/ 	.byte	0x00, 0xf0, 0x41, 0x07


	//----- nvinfo : EIATTR_SPARSE_MMA_MASK
	.align		4
.L_98:
        /*0018*/ 	.byte	0x03, 0x50
        /*001a*/ 	.short	0x0000


	//----- nvinfo : EIATTR_MAXREG_COUNT
	.align		4
        /*001c*/ 	.byte	0x03, 0x1b
        /*001e*/ 	.short	0x00ff


	//----- nvinfo : EIATTR_NUM_BARRIERS
	.align		4
        /*0020*/ 	.byte	0x02, 0x4c
        /*0022*/ 	.byte	0x01
	.zero		1


	//----- nvinfo : EIATTR_MERCURY_ISA_VERSION
	.align		4
        /*0024*/ 	.byte	0x03, 0x5f
        /*0026*/ 	.short	0x0101


	//----- nvinfo : EIATTR_COOP_GROUP_MASK_REGIDS
	.align		4
        /*0028*/ 	.byte	0x04, 0x29
        /*002a*/ 	.short	(.L_100 - .L_99)


	//   ....[0]....
.L_99:
        /*002c*/ 	.word	0xffffffff


	//   ....[1]....
        /*0030*/ 	.word	0xffffffff


	//   ....[2]....
        /*0034*/ 	.word	0xffffffff


	//   ....[3]....
        /*0038*/ 	.word	0xffffffff


	//   ....[4]....
        /*003c*/ 	.word	0xffffffff


	//   ....[5]....
        /*0040*/ 	.word	0xffffffff


	//   ....[6]....
        /*0044*/ 	.word	0xffffffff


	//   ....[7]....
        /*0048*/ 	.word	0xffffffff


	//   ....[8]....
        /*004c*/ 	.word	0xffffffff


	//   ....[9]....
        /*0050*/ 	.word	0xffffffff


	//   ....[10]....
        /*0054*/ 	.word	0xffffffff


	//   ....[11]....
        /*0058*/ 	.word	0xffffffff


	//   ....[12]....
        /*005c*/ 	.word	0xffffffff


	//   ....[13]....
        /*0060*/ 	.word	0xffffffff


	//   ....[14]....
        /*0064*/ 	.word	0xffffffff


	//   ....[15]....
        /*0068*/ 	.word	0xffffffff


	//   ....[16]....
        /*006c*/ 	.word	0xffffffff


	//   ....[17]....
        /*0070*/ 	.word	0xffffffff


	//   ....[18]....
        /*0074*/ 	.word	0xffffffff


	//   ....[19]....
        /*0078*/ 	.word	0xffffffff


	//   ....[20]....
        /*007c*/ 	.word	0xffffffff


	//   ....[21]....
        /*0080*/ 	.word	0xffffffff


	//   ....[22]....
        /*0084*/ 	.word	0xffffffff


	//   ....[23]....
        /*0088*/ 	.word	0xffffffff


	//----- nvinfo : EIATTR_COOP_GROUP_INSTR_OFFSETS
	.align		4
.L_100:
        /*008c*/ 	.byte	0x04, 0x28
        /*008e*/ 	.short	(.L_102 - .L_101)


	//   ....[0]....
.L_101:
        /*0090*/ 	.word	0x00002540


	//   ....[1]....
        /*0094*/ 	.word	0x00002640


	//   ....[2]....
        /*0098*/ 	.word	0x00002fc0


	//   ....[3]....
        /*009c*/ 	.word	0x00003110


	//   ....[4]....
        /*00a0*/ 	.word	0x00003a50


	//   ....[5]....
        /*00a4*/ 	.word	0x00003c50


	//   ....[6]....
        /*00a8*/ 	.word	0x00003c90


	//   ....[7]....
        /*00ac*/ 	.word	0x00003d60


	//   ....[8]....
        /*00b0*/ 	.word	0x00006440


	//   ....[9]....
        /*00b4*/ 	.word	0x00006490


	//   ....[10]....
        /*00b8*/ 	.word	0x000064d0


	//   ....[11]....
        /*00bc*/ 	.word	0x000064f0


	//   ....[12]....
        /*00c0*/ 	.word	0x00006530


	//   ....[13]....
        /*00c4*/ 	.word	0x00006550


	//   ....[14]....
        /*00c8*/ 	.word	0x00006560


	//   ....[15]....
        /*00cc*/ 	.word	0x00006570


	//   ....[16]....
        /*00d0*/ 	.word	0x00008ac0


	//   ....[17]....
        /*00d4*/ 	.word	0x00008af0


	//   ....[18]....
        /*00d8*/ 	.word	0x00008b10


	//   ....[19]....
        /*00dc*/ 	.word	0x00008b30


	//   ....[20]....
        /*00e0*/ 	.word	0x00008bc0


	//   ....[21]....
        /*00e4*/ 	.word	0x00008be0


	//   ....[22]....
        /*00e8*/ 	.word	0x00008c10


	//   ....[23]....
        /*00ec*/ 	.word	0x00008c20


	//----- nvinfo : EIATTR_VRC_CTA_INIT_COUNT
	.align		4
.L_102:
        /*00f0*/ 	.byte	0x02, 0x4a
	.zero		1
	.zero		1


	//----- nvinfo : EIATTR_EXIT_INSTR_OFFSETS
	.align		4
        /*00f4*/ 	.byte	0x04, 0x1c
        /*00f6*/ 	.short	(.L_104 - .L_103)


	//   ....[0]....
.L_103:
        /*00f8*/ 	.word	0x00000170


	//   ....[1]....
        /*00fc*/ 	.word	0x00000970


	//   ....[2]....
        /*0100*/ 	.word	0x00000a00


	//   ....[3]....
        /*0104*/ 	.word	0x000099e0


	//----- nvinfo : EIATTR_CRS_STACK_SIZE
	.align		4
.L_104:
        /*0108*/ 	.byte	0x04, 0x1e
        /*010a*/ 	.short	(.L_106 - .L_105)
.L_105:
        /*010c*/ 	.word	0x00000000


	//----- nvinfo : EIATTR_CBANK_PARAM_SIZE
	.align		4
.L_106:
        /*0110*/ 	.byte	0x03, 0x19
        /*0112*/ 	.short	0x01d0


	//----- nvinfo : EIATTR_PARAM_CBANK
	.align		4
        /*0114*/ 	.byte	0x04, 0x0a
        /*0116*/ 	.short	(.L_108 - .L_107)
	.align		4
.L_107:
        /*0118*/ 	.word	index@(.nv.constant0._ZN5flash16flash_fwd_kernelI23Flash_fwd_kernel_traitsILi32ELi128ELi128ELi4ELb0ELb0EN7cutlass10bfloat16_tE19Flash_kernel_traitsILi32ELi128ELi128ELi4ES3_EELb0ELb1ELb0ELb0ELb1ELb1ELb0ELb0EEEvNS_16Flash_fwd_paramsE)
        /*011c*/ 	.short	0x0380
        /*011e*/ 	.short	0x01d0


	//----- nvinfo : EIATTR_SW_WAR
	.align		4
.L_108:
        /*0120*/ 	.byte	0x04, 0x36
        /*0122*/ 	.short	(.L_110 - .L_109)
.L_109:
        /*0124*/ 	.word	0x00000008
.L_110:


//--------------------- .nv.info._ZN5flash16flash_fwd_kernelI23Flash_fwd_kernel_traitsILi32ELi128ELi128ELi4ELb0ELb0EN7cutlass10bfloat16_tE19Flash_kernel_traitsILi32ELi128ELi128ELi4ES3_EELb0ELb1ELb0ELb0ELb0ELb1ELb0ELb0EEEvNS_16Flash_fwd_paramsE --------------------------
	.section	.nv.info._ZN5flash16flash_fwd_kernelI23Flash_fwd_kernel_traitsILi32ELi128ELi128ELi4ELb0ELb0EN7cutlass10bfloat16_tE19Flash_kernel_traitsILi32ELi128ELi128ELi4ES3_EELb0ELb1ELb0ELb0ELb0ELb1ELb0ELb0EEEvNS_16Flash_fwd_paramsE,"",@"SHT_CUDA_INFO"
	.sectionflags	@""
	.align	4


	//----- nvinfo : EIATTR_CUDA_API_VERSION
	.align		4
        /*0000*/ 	.byte	0x04, 0x37
        /*0002*/ 	.short	(.L_112 - .L_111)
.L_111:
        /*0004*/ 	.word	0x00000082


	//----- nvinfo : EIATTR_KPARAM_INFO
	.align		4
.L_112:
        /*0008*/ 	.byte	0x04, 0x17
        /*000a*/ 	.short	(.L_114 - .L_113)
.L_113:
        /*000c*/ 	.word	0x00000000
        /*0010*/ 	.short	0x0000
        /*0012*/ 	.short	0x0000
        /*0014*/ 	.byte	0x00, 0xf0, 0x41, 0x07


	//----- nvinfo : EIATTR_SPARSE_MMA_MASK
	.align		4
.L_114:
        /*0018*/ 	.byte	0x03, 0x50
        /*001a*/ 	.short	0x0000


	//----- nvinfo : EIATTR_MAXREG_COUNT
	.align		4
        /*001c*/ 	.byte	0x03, 0x1b
        /*001e*/ 	.short	0x00ff


	//----- nvinfo : EIATTR_NUM_BARRIERS
	.align		4
        /*0020*/ 	.byte	0x02, 0x4c
        /*0022*/ 	.byte	0x01
	.zero		1


	//----- nvinfo : EIATTR_ANNOTATIONS
	.align		4
        /*0024*/ 	.byte	0x04, 0x55
        /*0026*/ 	.short	(.L_116 - .L_115)


	//   ....[0]....
.L_115:
        /*0028*/ 	.word	0x00000001
        /*002c*/ 	.byte	0xa0, 0x15, 0x00, 0x00, 0x01, 0x00, 0x00, 0x00, 0xe0, 0x15, 0x00, 0x00, 0x01, 0x00, 0x00, 0x00
        /* <DEDUP_REMOVED lines=29> */
        /*020c*/ 	.byte	0xa0, 0xf2, 0x00, 0x00, 0x01, 0x00, 0x00, 0x00, 0xb0, 0xf2, 0x00, 0x00


	//----- nvinfo : EIATTR_MERCURY_ISA_VERSION
	.align		4
.L_116:
        /*0218*/ 	.byte	0x03, 0x5f
        /*021a*/ 	.short	0x0101


	//----- nvinfo : EIATTR_COOP_GROUP_MASK_REGIDS
	.align		4
        /*021c*/ 	.byte	0x04, 0x29
        /*021e*/ 	.short	(.L_118 - .L_117)


	//   ....[0]....
.L_117:
        /*0220*/ 	.word	0xffffffff


	//   ....[1]....
        /*0224*/ 	.word	0xffffffff


	//   ....[2]....
        /*0228*/ 	.word	0xffffffff


	//   ....[3]....
        /*022c*/ 	.word	0xffffffff


	//   ....[4]....
        /*0230*/ 	.word	0xffffffff


	//   ....[5]....
        /*0234*/ 	.word	0xffffffff


	//   ....[6]....
        /*0238*/ 	.word	0xffffffff


	//   ....[7]....
        /*023c*/ 	.word	0xffffffff


	//   ....[8]....
        /*0240*/ 	.word	0xffffffff


	//   ....[9]....
        /*0244*/ 	.word	0xffffffff


	//   ....[10]....
        /*0248*/ 	.word	0xffffffff


	//   ....[11]....
        /*024c*/ 	.word	0xffffffff


	//   ....[12]....
        /*0250*/ 	.word	0xffffffff


	//   ....[13]....
        /*0254*/ 	.word	0xffffffff


	//   ....[14]....
        /*0258*/ 	.word	0xffffffff


	//   ....[15]....
        /*025c*/ 	.word	0xffffffff


	//   ....[16]....
        /*0260*/ 	.word	0xffffffff


	//   ....[17]....
        /*0264*/ 	.word	0xffffffff


	//   ....[18]....
        /*0268*/ 	.word	0xffffffff


	//   ....[19]....
        /*026c*/ 	.word	0xffffffff


	//   ....[20]....
        /*0270*/ 	.word	0xffffffff


	//   ....[21]....
        /*0274*/ 	.word	0xffffffff


	//   ....[22]....
        /*0278*/ 	.word	0xffffffff


	//   ....[23]....
        /*027c*/ 	.word	0xffffffff


	//   ....[24]....
        /*0280*/ 	.word	0xffffffff


	//   ....[25]....
        /*0284*/ 	.word	0xffffffff


	//   ....[26]....
        /*0288*/ 	.word	0xffffffff


	//   ....[27]....
        /*028c*/ 	.word	0xffffffff


	//   ....[28]....
        /*0290*/ 	.word	0xffffffff


	//   ....[29]....
        /*0294*/ 	.word	0xffffffff


	//   ....[30]....
        /*0298*/ 	.word	0xffffffff


	//   ....[31]....
        /*029c*/ 	.word	0xffffffff


	//----- nvinfo : EIATTR_COOP_GROUP_INSTR_OFFSETS
	.align		4
.L_118:
        /*02a0*/ 	.byte	0x04, 0x28
        /*02a2*/ 	.short	(.L_120 - .L_119)


	//   ....[0]....
.L_119:
        /*02a4*/ 	.word	0x00003050


	//   ....[1]....
        /*02a8*/ 	.word	0x00003150


	//   ....[2]....
        /*02ac*/ 	.word	0x00003af0


	//   ....[3]....
        /*02b0*/ 	.word	0x00003b50


	//   ....[4]....
        /*02b4*/ 	.word	0x00004750


	//   ....[5]....
        /*02b8*/ 	.word	0x00004790


	//   ....[6]....
        /*02bc*/ 	.word	0x000047a0


	//   ....[7]....
        /*02c0*/ 	.word	0x00004810


	//   ....[8]....
        /*02c4*/ 	.word	0x00007630


	//   ....[9]....
        /*02c8*/ 	.word	0x00007710


	//   ....[10]....
        /*02cc*/ 	.word	0x00008260


	//   ....[11]....
        /*02d0*/ 	.word	0x00008380


	//   ....[12]....
        /*02d4*/ 	.word	0x00008e60


	//   ....[13]....
        /*02d8*/ 	.word	0x00008ec0


	//   ....[14]....
        /*02dc*/ 	.word	0x00008f80


	//   ....[15]....
        /*02e0*/ 	.word	0x00009080


	//   ....[16]....
        /*02e4*/ 	.word	0x0000be30


	//   ....[17]....
        /*02e8*/ 	.word	0x0000be60


	//   ....[18]....
        /*02ec*/ 	.word	0x0000beb0


	//   ....[19]....
        /*02f0*/ 	.word	0x0000bed0


	//   ....[20]....
        /*02f4*/ 	.word	0x0000bf20


	//   ....[21]....
        /*02f8*/ 	.word	0x0000bf30


	//   ....[22]....
        /*02fc*/ 	.word	0x0000bf40


	//   ....[23]....
        /*0300*/ 	.word	0x0000bf50


	//   ....[24]....
        /*0304*/ 	.word	0x0000e4f0


	//   ....[25]....
        /*0308*/ 	.word	0x0000e500


	//   ....[26]....
        /*030c*/ 	.word	0x0000e520


	//   ....[27]....
        /*0310*/ 	.word	0x0000e530


	//   ....[28]....
        /*0314*/ 	.word	0x0000e5b0


	//   ....[29]....
        /*0318*/ 	.word	0x0000e5e0


	//   ....[30]....
        /*031c*/ 	.word	0x0000e600


	//   ....[31]....
        /*0320*/ 	.word	0x0000e610


	//----- nvinfo : EIATTR_VRC_CTA_INIT_COUNT
	.align		4
.L_120:
        /*0324*/ 	.byte	0x02, 0x4a
	.zero		1
	.zero		1


	//----- nvinfo : EIATTR_EXIT_INSTR_OFFSETS
	.align		4
        /*0328*/ 	.byte	0x04, 0x1c
        /*032a*/ 	.short	(.L_122 - .L_121)


	//   ....[0]....
.L_121:
        /*032c*/ 	.word	0x00000340


	//   ....[1]....
        /*0330*/ 	.word	0x00000e80


	//   ....[2]....
        /*0334*/ 	.word	0x00000f10


	//   ....[3]....
        /*0338*/ 	.word	0x0000f680


	//   ....[4]....
        /*033c*/ 	.word	0x0000f760


	//----- nvinfo : EIATTR_CRS_STACK_SIZE
	.align		4
.L_122:
        /*0340*/ 	.byte	0x04, 0x1e
        /*0342*/ 	.short	(.L_124 - .L_123)
.L_123:
        /*0344*/ 	.word	0x00000000


	//----- nvinfo : EIATTR_CBANK_PARAM_SIZE
	.align		4
.L_124:
        /*0348*/ 	.byte	0x03, 0x19
        /*034a*/ 	.short	0x01d0


	//----- nvinfo : EIATTR_PARAM_CBANK
	.align		4
        /*034c*/ 	.byte	0x04, 0x0a
        /*034e*/ 	.short	(.L_126 - .L_125)
	.align		4
.L_125:
        /*0350*/ 	.word	index@(.nv.constant0._ZN5flash16flash_fwd_kernelI23Flash_fwd_kernel_traitsILi32ELi128ELi128ELi4ELb0ELb0EN7cutlass10bfloat16_tE19Flash_kernel_traitsILi32ELi128ELi128ELi4ES3_EELb0ELb1ELb0ELb0ELb0ELb1ELb0ELb0EEEvNS_16Flash_fwd_paramsE)
        /*0354*/ 	.short	0x0380
        /*0356*/ 	.short	0x01d0


	//----- nvinfo : EIATTR_SW_WAR
	.align		4
.L_126:
        /*0358*/ 	.byte	0x04, 0x36
        /*035a*/ 	.short	(.L_128 - .L_127)
.L_127:
        /*035c*/ 	.word	0x00000008
.L_128:


//--------------------- .nv.info._ZN5flash16flash_fwd_kernelI23Flash_fwd_kernel_traitsILi32ELi128ELi128ELi4ELb0ELb0EN7cutlass10bfloat16_tE19Flash_kernel_traitsILi32ELi128ELi128ELi4ES3_EELb0ELb1ELb0ELb0ELb0ELb0ELb0ELb0EEEvNS_16Flash_fwd_paramsE --------------------------
	.section	.nv.info._ZN5flash16flash_fwd_kernelI23Flash_fwd_kernel_traitsILi32ELi128ELi128ELi4ELb0ELb0EN7cutlass10bfloat16_tE19Flash_kernel_traitsILi32ELi128ELi128ELi4ES3_EELb0ELb1ELb0ELb0ELb0ELb0ELb0ELb0EEEvNS_16Flash_fwd_paramsE,"",@"SHT_CUDA_INFO"
	.sectionflags	@""
	.align	4


	//----- nvinfo : EIATTR_CUDA_API_VERSION
	.align		4
        /*0000*/ 	.byte	0x04, 0x37
        /*0002*/ 	.short	(.L_130 - .L_129)
.L_129:
        /*0004*/ 	.word	0x00000082


	//----- nvinfo : EIATTR_KPARAM_INFO
	.align		4
.L_130:
        /*0008*/ 	.byte	0x04, 0x17
        /*000a*/ 	.short	(.L_132 - .L_131)
.L_131:
        /*000c*/ 	.word	0x00000000
        /*0010*/ 	.short	0x0000
        /*0012*/ 	.short	0x0000
        /*0014*/ 	.byte	0x00, 0xf0, 0x41, 0x07


	//----- nvinfo : EIATTR_SPARSE_MMA_MASK
	.align		4
.L_132:
        /*0018*/ 	.byte	0x03, 0x50
        /*001a*/ 	.short	0x0000


	//----- nvinfo : EIATTR_MAXREG_COUNT
	.align		4
        /*001c*/ 	.byte	0x03, 0x1b
        /*001e*/ 	.short	0x00ff


	//----- nvinfo : EIATTR_NUM_BARRIERS
	.align		4
        /*0020*/ 	.byte	0x02, 0x4c
        /*0022*/ 	.byte	0x01
	.zero		1


	//----- nvinfo : EIATTR_ANNOTATIONS
	.align		4
        /*0024*/ 	.byte	0x04, 0x55
        /*0026*/ 	.short	(.L_134 - .L_133)


	//   ....[0]....
.L_133:
        /*0028*/ 	.word	0x00000001
        /*002c*/ 	.byte	0x10, 0x15, 0x00, 0x00, 0x01, 0x00, 0x00, 0x00, 0x50, 0x15, 0x00, 0x00, 0x01, 0x00, 0x00, 0x00
        /*003c*/ 	.byte	0x90, 0x15, 0x00, 0x00, 0x01, 0x00, 0x00, 0x00, 0xb0, 0x18, 0x00, 0x00, 0x01, 0x00, 0x00, 0x00
        /*004c*/ 	.byte	0xf0, 0x18, 0x00, 0x00, 0x01, 0x00, 0x00, 0x00, 0x30, 0x19, 0x00, 0x00, 0x01, 0x00, 0x00, 0x00
        /*005c*/ 	.byte	0x50, 0xec, 0x00, 0x00, 0x01, 0x00, 0x00, 0x00, 0x40, 0xf5, 0x00, 0x00, 0x01, 0x00, 0x00, 0x00
        /*006c*/ 	.byte	0x20, 0xfa, 0x00, 0x00, 0x01, 0x00, 0x00, 0x00, 0x40, 0xfa, 0x00, 0x00, 0x01, 0x00, 0x00, 0x00
        /*007c*/ 	.byte	0x60, 0xfa, 0x00, 0x00, 0x01, 0x00, 0x00, 0x00, 0x70, 0xfa, 0x00, 0x00


	//----- nvinfo : EIATTR_MERCURY_ISA_VERSION
	.align		4
.L_134:
        /*0088*/ 	.byte	0x03, 0x5f
        /*008a*/ 	.short	0x0101


	//----- nvinfo : EIATTR_COOP_GROUP_MASK_REGIDS
	.align		4
        /*008c*/ 	.byte	0x04, 0x29
        /*008e*/ 	.short	(.L_136 - .L_135)


	//   ....[0]....
.L_135:
        /*0090*/ 	.word	0xffffffff


	//   ....[1]....
        /*0094*/ 	.word	0xffffffff


	//   ....[2]....
        /*0098*/ 	.word	0xffffffff


	//   ....[3]....
        /*009c*/ 	.word	0xffffffff


	//   ....[4]....
        /*00a0*/ 	.word	0xffffffff


	//   ....[5]....
        /*00a4*/ 	.word	0xffffffff


	//   ....[6]....
        /*00a8*/ 	.word	0xffffffff


	//   ....[7]....
        /*00ac*/ 	.word	0xffffffff


	//   ....[8]....
        /*00b0*/ 	.word	0xffffffff


	//   ....[9]....
        /*00b4*/ 	.word	0xffffffff


	//   ....[10]....
        /*00b8*/ 	.word	0xffffffff


	//   ....[11]....
        /*00bc*/ 	.word	0xffffffff


	//   ....[12]....
        /*00c0*/ 	.word	0xffffffff


	//   ....[13]....
        /*00c4*/ 	.word	0xffffffff


	//   ....[14]....
        /*00c8*/ 	.word	0xffffffff


	//   ....[15]....
        /*00cc*/ 	.word	0xffffffff


	//   ....[16]....
        /*00d0*/ 	.word	0xffffffff


	//   ....[17]....
        /*00d4*/ 	.word	0xffffffff


	//   ....[18]....
        /*00d8*/ 	.word	0xffffffff


	//   ....[19]....
        /*00dc*/ 	.word	0xffffffff


	//   ....[20]....
        /*00e0*/ 	.word	0xffffffff


	//   ....[21]....
        /*00e4*/ 	.word	0xffffffff


	//   ....[22]....
        /*00e8*/ 	.word	0xffffffff


	//   ....[23]....
        /*00ec*/ 	.word	0xffffffff


	//   ....[24]....
        /*00f0*/ 	.word	0xffffffff


	//   ....[25]....
        /*00f4*/ 	.word	0xffffffff


	//   ....[26]....
        /*00f8*/ 	.word	0xffffffff


	//   ....[27]....
        /*00fc*/ 	.word	0xffffffff


	//   ....[28]....
        /*0100*/ 	.word	0xffffffff


	//   ....[29]....
        /*0104*/ 	.word	0xffffffff


	//   ....[30]....
        /*0108*/ 	.word	0xffffffff


	//   ....[31]....
        /*010c*/ 	.word	0xffffffff


	//----- nvinfo : EIATTR_COOP_GROUP_INSTR_OFFSETS
	.align		4
.L_136:
        /*0110*/ 	.byte	0x04, 0x28
        /*0112*/ 	.short	(.L_138 - .L_137)


	//   ....[0]....
.L_137:
        /*0114*/ 	.word	0x00003840


	//   ....[1]....
        /*0118*/ 	.word	0x000038e0


	//   ....[2]....
        /*011c*/ 	.word	0x00004290


	//   ....[3]....
        /*0120*/ 	.word	0x000043a0


	//   ....[4]....
        /*0124*/ 	.word	0x00004f00


	//   ....[5]....
        /*0128*/ 	.word	0x00004f50


	//   ....[6]....
        /*012c*/ 	.word	0x00004f60


	//   ....[7]....
        /*0130*/ 	.word	0x00004fd0


	//   ....[8]....
        /*0134*/ 	.word	0x00008a40


	//   ....[9]....
        /*0138*/ 	.word	0x00008a60


	//   ....[10]....
        /*013c*/ 	.word	0x00008e10


	//   ....[11]....
        /*0140*/ 	.word	0x00008e60


	//   ....[12]....
        /*0144*/ 	.word	0x00009380


	//   ....[13]....
        /*0148*/ 	.word	0x00009400


	//   ....[14]....
        /*014c*/ 	.word	0x000094b0


	//   ....[15]....
        /*0150*/ 	.word	0x00009560


	//   ....[16]....
        /*0154*/ 	.word	0x0000c5d0


	//   ....[17]....
        /*0158*/ 	.word	0x0000c600


	//   ....[18]....
        /*015c*/ 	.word	0x0000c650


	//   ....[19]....
        /*0160*/ 	.word	0x0000c670


	//   ....[20]....
        /*0164*/ 	.word	0x0000c6c0


	//   ....[21]....
        /*0168*/ 	.word	0x0000c6d0


	//   ....[22]....
        /*016c*/ 	.word	0x0000c6e0


	//   ....[23]....
        /*0170*/ 	.word	0x0000c6f0


	//   ....[24]....
        /*0174*/ 	.word	0x0000ec90


	//   ....[25]....
        /*0178*/ 	.word	0x0000eca0


	//   ....[26]....
        /*017c*/ 	.word	0x0000ecc0


	//   ....[27]....
        /*0180*/ 	.word	0x0000ecd0


	//   ....[28]....
        /*0184*/ 	.word	0x0000ed40


	//   ....[29]....
        /*0188*/ 	.word	0x0000ed70


	//   ....[30]....
        /*018c*/ 	.word	0x0000ed90


	//   ....[31]....
        /*0190*/ 	.word	0x0000eda0


	//----- nvinfo : EIATTR_VRC_CTA_INIT_COUNT
	.align		4
.L_138:
        /*0194*/ 	.byte	0x02, 0x4a
	.zero		1
	.zero		1


	//----- nvinfo : EIATTR_EXIT_INSTR_OFFSETS
	.align		4
        /*0198*/ 	.byte	0x04, 0x1c
        /*019a*/ 	.short	(.L_140 - .L_139)


	//   ....[0]....
.L_139:
        /*019c*/ 	.word	0x00000340


	//   ....[1]....
        /*01a0*/ 	.word	0x00000e90


	//   ....[2]....
        /*01a4*/ 	.word	0x00000f20


	//   ....[3]....
        /*01a8*/ 	.word	0x0000fe30


	//   ....[4]....
        /*01ac*/ 	.word	0x0000ff10


	//----- nvinfo : EIATTR_CRS_STACK_SIZE
	.align		4
.L_140:
        /*01b0*/ 	.byte	0x04, 0x1e
        /*01b2*/ 	.short	(.L_142 - .L_141)
.L_141:
        /*01b4*/ 	.word	0x00000000


	//----- nvinfo : EIATTR_CBANK_PARAM_SIZE
	.align		4
.L_142:
        /*01b8*/ 	.byte	0x03, 0x19
        /*01ba*/ 	.short	0x01d0


	//----- nvinfo : EIATTR_PARAM_CBANK
	.align		4
        /*01bc*/ 	.byte	0x04, 0x0a
        /*01be*/ 	.short	(.L_144 - .L_143)
	.align		4
.L_143:
        /*01c0*/ 	.word	index@(.nv.constant0._ZN5flash16flash_fwd_kernelI23Flash_fwd_kernel_traitsILi32ELi128ELi128ELi4ELb0ELb0EN7cutlass10bfloat16_tE19Flash_kernel_traitsILi32ELi128ELi128ELi4ES3_EELb0ELb1ELb0ELb0ELb0ELb0ELb0ELb0EEEvNS_16Flash_fwd_paramsE)
        /*01c4*/ 	.short	0x0380
        /*01c6*/ 	.short	0x01d0


	//----- nvinfo : EIATTR_SW_WAR
	.align		4
.L_144:
        /*01c8*/ 	.byte	0x04, 0x36
        /*01ca*/ 	.short	(.L_146 - .L_145)
.L_145:
        /*01cc*/ 	.word	0x00000008
.L_146:


//--------------------- .nv.info._ZN5flash16flash_fwd_kernelI23Flash_fwd_kernel_traitsILi32ELi128ELi128ELi4ELb0ELb0EN7cutlass10bfloat16_tE19Flash_kernel_traitsILi32ELi128ELi128ELi4ES3_EELb0ELb1ELb0ELb1ELb0ELb0ELb0ELb0EEEvNS_16Flash_fwd_paramsE --------------------------
	.section	.nv.info._ZN5flash16flash_fwd_kernelI23Flash_fwd_kernel_traitsILi32ELi128ELi128ELi4ELb0ELb0EN7cutlass10bfloat16_tE19Flash_kernel_traitsILi32ELi128ELi128ELi4ES3_EELb0ELb1ELb0ELb1ELb0ELb0ELb0ELb0EEEvNS_16Flash_fwd_paramsE,"",@"SHT_CUDA_INFO"
	.sectionflags	@""
	.align	4


	//----- nvinfo : EIATTR_CUDA_API_VERSION
	.align		4
        /*0000*/ 	.byte	0x04, 0x37
        /*0002*/ 	.short	(.L_148 - .L_147)
.L_147:
        /*0004*/ 	.word	0x00000082


	//----- nvinfo : EIATTR_KPARAM_INFO
	.align		4
.L_148:
        /*0008*/ 	.byte	0x04, 0x17
        /*000a*/ 	.short	(.L_150 - .L_149)
.L_149:
        /*000c*/ 	.word	0x00000000
        /*0010*/ 	.short	0x0000
        /*0012*/ 	.short	0x0000
        /*0014*/ 	.byte	0x00, 0xf0, 0x41, 0x07


	//----- nvinfo : EIATTR_SPARSE_MMA_MASK
	.align		4
.L_150:
        /*0018*/ 	.byte	0x03, 0x50
        /*001a*/ 	.short	0x0000


	//----- nvinfo : EIATTR_MAXREG_COUNT
	.align		4
        /*001c*/ 	.byte	0x03, 0x1b
        /*001e*/ 	.short	0x00ff


	//----- nvinfo : EIATTR_NUM_BARRIERS
	.align		4
        /*0020*/ 	.byte	0x02, 0x4c
        /*0022*/ 	.byte	0x01
	.zero		1


	//----- nvinfo : EIATTR_MERCURY_ISA_VERSION
	.align		4
        /*0024*/ 	.byte	0x03, 0x5f
        /*0026*/ 	.short	0x0101


	//----- nvinfo : EIATTR_COOP_GROUP_MASK_REGIDS
	.align		4
        /*0028*/ 	.byte	0x04, 0x29
        /*002a*/ 	.short	(.L_152 - .L_151)


	//   ....[0]....
.L_151:
        /*002c*/ 	.word	0xffffffff


	//   ....[1]....
        /*0030*/ 	.word	0xffffffff


	//   ....[2]....
        /*0034*/ 	.word	0xffffffff


	//   ....[3]....
        /*0038*/ 	.word	0xffffffff


	//   ....[4]....
        /*003c*/ 	.word	0xffffffff


	//   ....[5]....
        /*0040*/ 	.word	0xffffffff


	//   ....[6]....
        /*0044*/ 	.word	0xffffffff


	//   ....[7]....
        /*0048*/ 	.word	0xffffffff


	//   ....[8]....
        /*004c*/ 	.word	0xffffffff


	//   ....[9]....
        /*0050*/ 	.word	0xffffffff


	//   ....[10]....
        /*0054*/ 	.word	0xffffffff


	//   ....[11]....
        /*0058*/ 	.word	0xffffffff


	//   ....[12]....
        /*005c*/ 	.word	0xffffffff


	//   ....[13]....
        /*0060*/ 	.word	0xffffffff


	//   ....[14]....
        /*0064*/ 	.word	0xffffffff


	//   ....[15]....
        /*0068*/ 	.word	0xffffffff


	//   ....[16]....
        /*006c*/ 	.word	0xffffffff


	//   ....[17]....
        /*0070*/ 	.word	0xffffffff


	//   ....[18]....
        /*0074*/ 	.word	0xffffffff


	//   ....[19]....
        /*0078*/ 	.word	0xffffffff


	//   ....[20]....
        /*007c*/ 	.word	0xffffffff


	//   ....[21]....
        /*0080*/ 	.word	0xffffffff


	//   ....[22]....
        /*0084*/ 	.word	0xffffffff


	//   ....[23]....
        /*0088*/ 	.word	0xffffffff


	//   ....[24]....
        /*008c*/ 	.word	0xffffffff


	//   ....[25]....
        /*0090*/ 	.word	0xffffffff


	//   ....[26]....
        /*0094*/ 	.word	0xffffffff


	//   ....[27]....
        /*0098*/ 	.word	0xffffffff


	//   ....[28]....
        /*009c*/ 	.word	0xffffffff


	//   ....[29]....
        /*00a0*/ 	.word	0xffffffff


	//   ....[30]....
        /*00a4*/ 	.word	0xffffffff


	//   ....[31]....
        /*00a8*/ 	.word	0xffffffff


	//----- nvinfo : EIATTR_COOP_GROUP_INSTR_OFFSETS
	.align		4
.L_152:
        /*00ac*/ 	.byte	0x04, 0x28
        /*00ae*/ 	.short	(.L_154 - .L_153)


	//   ....[0]....
.L_153:
        /*00b0*/ 	.word	0x00004f90


	//   ....[1]....
        /*00b4*/ 	.word	0x00004fd0


	//   ....[2]....
        /*00b8*/ 	.word	0x00004fe0


	//   ....[3]....
        /*00bc*/ 	.word	0x00005010


	//   ....[4]....
        /*00c0*/ 	.word	0x000054c0


	//   ....[5]....
        /*00c4*/ 	.word	0x00005520


	//   ....[6]....
        /*00c8*/ 	.word	0x000056b0


	//   ....[7]....
        /*00cc*/ 	.word	0x000056f0


	//   ....[8]....
        /*00d0*/ 	.word	0x00009e00


	//   ....[9]....
        /*00d4*/ 	.word	0x00009e30


	//   ....[10]....
        /*00d8*/ 	.word	0x0000a0a0


	//   ....[11]....
        /*00dc*/ 	.word	0x0000a270


	//   ....[12]....
        /*00e0*/ 	.word	0x0000a720


	//   ....[13]....
        /*00e4*/ 	.word	0x0000a8e0


	//   ....[14]....
        /*00e8*/ 	.word	0x0000a940


	//   ....[15]....
        /*00ec*/ 	.word	0x0000aa30


	//   ....[16]....
        /*00f0*/ 	.word	0x0000e290


	//   ....[17]....
        /*00f4*/ 	.word	0x0000e2c0


	//   ....[18]....
        /*00f8*/ 	.word	0x0000e2f0


	//   ....[19]....
        /*00fc*/ 	.word	0x0000e300


	//   ....[20]....
        /*0100*/ 	.word	0x0000e940


	//   ....[21]....
        /*0104*/ 	.word	0x0000ec30


	//   ....[22]....
        /*0108*/ 	.word	0x0000f0c0


	//   ....[23]....
        /*010c*/ 	.word	0x0000f1c0


	//   ....[24]....
        /*0110*/ 	.word	0x00010ab0


	//   ....[25]....
        /*0114*/ 	.word	0x00010af0


	//   ....[26]....
        /*0118*/ 	.word	0x00010b20


	//   ....[27]....
        /*011c*/ 	.word	0x00010b50


	//   ....[28]....
        /*0120*/ 	.word	0x00010ba0


	//   ....[29]....
        /*0124*/ 	.word	0x00010bc0


	//   ....[30]....
        /*0128*/ 	.word	0x00010bf0


	//   ....[31]....
        /*012c*/ 	.word	0x00010c10


	//----- nvinfo : EIATTR_VRC_CTA_INIT_COUNT
	.align		4
.L_154:
        /*0130*/ 	.byte	0x02, 0x4a
	.zero		1
	.zero		1


	//----- nvinfo : EIATTR_EXIT_INSTR_OFFSETS
	.align		4
        /*0134*/ 	.byte	0x04, 0x1c
        /*0136*/ 	.short	(.L_156 - .L_155)


	//   ....[0]....
.L_155:
        /*0138*/ 	.word	0x00000330


	//   ....[1]....
        /*013c*/ 	.word	0x00000e80


	//   ....[2]....
        /*0140*/ 	.word	0x00000f10


	//   ....[3]....
        /*0144*/ 	.word	0x00011c30


	//   ....[4]....
        /*0148*/ 	.word	0x00011d10


	//----- nvinfo : EIATTR_CRS_STACK_SIZE
	.align		4
.L_156:
        /*014c*/ 	.byte	0x04, 0x1e
        /*014e*/ 	.short	(.L_158 - .L_157)
.L_157:
        /*0150*/ 	.word	0x00000000


	//----- nvinfo : EIATTR_CBANK_PARAM_SIZE
	.align		4
.L_158:
        /*0154*/ 	.byte	0x03, 0x19
        /*0156*/ 	.short	0x01d0


	//----- nvinfo : EIATTR_PARAM_CBANK
	.align		4
        /*0158*/ 	.byte	0x04, 0x0a
        /*015a*/ 	.short	(.L_160 - .L_159)
	.align		4
.L_159:
        /*015c*/ 	.word	index@(.nv.constant0._ZN5flash16flash_fwd_kernelI23Flash_fwd_kernel_traitsILi32ELi128ELi128ELi4ELb0ELb0EN7cutlass10bfloat16_tE19Flash_kernel_traitsILi32ELi128ELi128ELi4ES3_EELb0ELb1ELb0ELb1ELb0ELb0ELb0ELb0EEEvNS_16Flash_fwd_paramsE)
        /*0160*/ 	.short	0x0380
        /*0162*/ 	.short	0x01d0


	//----- nvinfo : EIATTR_SW_WAR
	.align		4
.L_160:
        /*0164*/ 	.byte	0x04, 0x36
        /*0166*/ 	.short	(.L_162 - .L_161)
.L_161:
        /*0168*/ 	.word	0x00000008
.L_162:


//--------------------- .nv.info._ZN5flash16flash_fwd_kernelI23Flash_fwd_kernel_traitsILi32ELi128ELi128ELi4ELb0ELb0EN7cutlass10bfloat16_tE19Flash_kernel_traitsILi32ELi128ELi128ELi4ES3_EELb1ELb1ELb0ELb0ELb0ELb0ELb0ELb0EEEvNS_16Flash_fwd_paramsE --------------------------
	.section	.nv.info._ZN5flash16flash_fwd_kernelI23Flash_fwd_kernel_traitsILi32ELi128ELi128ELi4ELb0ELb0EN7cutlass10bfloat16_tE19Flash_kernel_traitsILi32ELi128ELi128ELi4ES3_EELb1ELb1ELb0ELb0ELb0ELb0ELb0ELb0EEEvNS_16Flash_fwd_paramsE,"",@"SHT_CUDA_INFO"
	.sectionflags	@""
	.align	4


	//----- nvinfo : EIATTR_CUDA_API_VERSION
	.align		4
        /*0000*/ 	.byte	0x04, 0x37
        /*0002*/ 	.short	(.L_164 - .L_163)
.L_163:
        /*0004*/ 	.word	0x00000082


	//----- nvinfo : EIATTR_KPARAM_INFO
	.align		4
.L_164:
        /*0008*/ 	.byte	0x04, 0x17
        /*000a*/ 	.short	(.L_166 - .L_165)
.L_165:
        /*000c*/ 	.word	0x00000000
        /*0010*/ 	.short	0x0000
        /*0012*/ 	.short	0x0000
        /*0014*/ 	.byte	0x00, 0xf0, 0x41, 0x07


	//----- nvinfo : EIATTR_SPARSE_MMA_MASK
	.align		4
.L_166:
        /*0018*/ 	.byte	0x03, 0x50
        /*001a*/ 	.short	0x0000


	//----- nvinfo : EIATTR_MAXREG_COUNT
	.align		4
        /*001c*/ 	.byte	0x03, 0x1b
        /*001e*/ 	.short	0x00ff


	//----- nvinfo : EIATTR_NUM_BARRIERS
	.align		4
        /*0020*/ 	.byte	0x02, 0x4c
        /*0022*/ 	.byte	0x01
	.zero		1


	//----- nvinfo : EIATTR_ANNOTATIONS
	.align		4
        /*0024*/ 	.byte	0x04, 0x55
        /*0026*/ 	.short	(.L_168 - .L_167)


	//   ....[0]....
.L_167:
        /* <DEDUP_REMOVED lines=69> */


	//----- nvinfo : EIATTR_MERCURY_ISA_VERSION
	.align		4
.L_168:
        /*0468*/ 	.byte	0x03, 0x5f
        /*046a*/ 	.short	0x0101


	//----- nvinfo : EIATTR_COOP_GROUP_MASK_REGIDS
	.align		4
        /*046c*/ 	.byte	0x04, 0x29
        /*046e*/ 	.short	(.L_170 - .L_169)


	//   ....[0]....
.L_169:
        /*0470*/ 	.word	0xffffffff


	//   ....[1]....
        /*0474*/ 	.word	0xffffffff


	//   ....[2]....
        /*0478*/ 	.word	0xffffffff


	//   ....[3]....
        /*047c*/ 	.word	0xffffffff


	//   ....[4]....
        /*0480*/ 	.word	0xffffffff


	//   ....[5]....
        /*0484*/ 	.word	0xffffffff


	//   ....[6]....
        /*0488*/ 	.word	0xffffffff


	//   ....[7]....
        /*048c*/ 	.word	0xffffffff


	//   ....[8]....
        /*0490*/ 	.word	0xffffffff


	//   ....[9]....
        /*0494*/ 	.word	0xffffffff


	//   ....[10]....
        /*0498*/ 	.word	0xffffffff


	//   ....[11]....
        /*049c*/ 	.word	0xffffffff


	//   ....[12]....
        /*04a0*/ 	.word	0xffffffff


	//   ....[13]....
        /*04a4*/ 	.word	0xffffffff


	//   ....[14]....
        /*04a8*/ 	.word	0xffffffff


	//   ....[15]....
        /*04ac*/ 	.word	0xffffffff


	//   ....[16]....
        /*04b0*/ 	.word	0xffffffff


	//   ....[17]....
        /*04b4*/ 	.word	0xffffffff


	//   ....[18]....
        /*04b8*/ 	.word	0xffffffff


	//   ....[19]....
        /*04bc*/ 	.word	0xffffffff


	//   ....[20]....
        /*04c0*/ 	.word	0xffffffff


	//   ....[21]....
        /*04c4*/ 	.word	0xffffffff


	//   ....[22]....
        /*04c8*/ 	.word	0xffffffff


	//   ....[23]....
        /*04cc*/ 	.word	0xffffffff


	//   ....[24]....
        /*04d0*/ 	.word	0xffffffff


	//   ....[25]....
        /*04d4*/ 	.word	0xffffffff


	//   ....[26]....
        /*04d8*/ 	.word	0xffffffff


	//   ....[27]....
        /*04dc*/ 	.word	0xffffffff


	//   ....[28]....
        /*04e0*/ 	.word	0xffffffff


	//   ....[29]....
        /*04e4*/ 	.word	0xffffffff


	//   ....[30]....
        /*04e8*/ 	.word	0xffffffff


	//   ....[31]....
        /*04ec*/ 	.word	0xffffffff


	//----- nvinfo : EIATTR_COOP_GROUP_INSTR_OFFSETS
	.align		4
.L_170:
        /*04f0*/ 	.byte	0x04, 0x28
        /*04f2*/ 	.short	(.L_172 - .L_171)


	//   ....[0]....
.L_171:
        /*04f4*/ 	.word	0x000045e0


	//   ....[1]....
        /*04f8*/ 	.word	0x000046f0


	//   ....[2]....
        /*04fc*/ 	.word	0x00006090


	//   ....[3]....
        /*0500*/ 	.word	0x00006260


	//   ....[4]....
        /*0504*/ 	.word	0x000063e0


	//   ....[5]....
        /*0508*/ 	.word	0x000064b0


	//   ....[6]....
        /*050c*/ 	.word	0x00006500


	//   ....[7]....
        /*0510*/ 	.word	0x00006600


	//   ....[8]....
        /*0514*/ 	.word	0x0000ca80


	//   ....[9]....
        /*0518*/ 	.word	0x0000cad0


	//   ....[10]....
        /*051c*/ 	.word	0x0000cb20


	//   ....[11]....
        /*0520*/ 	.word	0x0000cc20


	//   ....[12]....
        /*0524*/ 	.word	0x0000d030


	//   ....[13]....
        /*0528*/ 	.word	0x0000d1a0


	//   ....[14]....
        /*052c*/ 	.word	0x0000d200


	//   ....[15]....
        /*0530*/ 	.word	0x0000d380


	//   ....[16]....
        /*0534*/ 	.word	0x000133f0


	//   ....[17]....
        /*0538*/ 	.word	0x00013440


	//   ....[18]....
        /*053c*/ 	.word	0x000134b0


	//   ....[19]....
        /*0540*/ 	.word	0x00013550


	//   ....[20]....
        /*0544*/ 	.word	0x000135a0


	//   ....[21]....
        /*0548*/ 	.word	0x00013600


	//   ....[22]....
        /*054c*/ 	.word	0x00013b10


	//   ....[23]....
        /*0550*/ 	.word	0x00013cd0


	//   ....[24]....
        /*0554*/ 	.word	0x00018290


	//   ....[25]....
        /*0558*/ 	.word	0x000182a0


	//   ....[26]....
        /*055c*/ 	.word	0x000182b0


	//   ....[27]....
        /*0560*/ 	.word	0x000182c0


	//   ....[28]....
        /*0564*/ 	.word	0x000182e0


	//   ....[29]....
        /*0568*/ 	.word	0x00018310


	//   ....[30]....
        /*056c*/ 	.word	0x00018330


	//   ....[31]....
        /*0570*/ 	.word	0x00018340


	//----- nvinfo : EIATTR_VRC_CTA_INIT_COUNT
	.align		4
.L_172:
        /*0574*/ 	.byte	0x02, 0x4a
	.zero		1
	.zero		1


	//----- nvinfo : EIATTR_EXIT_INSTR_OFFSETS
	.align		4
        /*0578*/ 	.byte	0x04, 0x1c
        /*057a*/ 	.short	(.L_174 - .L_173)


	//   ....[0]....
.L_173:
        /*057c*/ 	.word	0x00000550


	//   ....[1]....
        /*0580*/ 	.word	0x000010b0


	//   ....[2]....
        /*0584*/ 	.word	0x00001140


	//   ....[3]....
        /*0588*/ 	.word	0x00019410


	//   ....[4]....
        /*058c*/ 	.word	0x000194f0


	//----- nvinfo : EIATTR_CRS_STACK_SIZE
	.align		4
.L_174:
        /*0590*/ 	.byte	0x04, 0x1e
        /*0592*/ 	.short	(.L_176 - .L_175)
.L_175:
        /*0594*/ 	.word	0x00000000


	//----- nvinfo : EIATTR_CBANK_PARAM_SIZE
	.align		4
.L_176:
        /*0598*/ 	.byte	0x03, 0x19
        /*059a*/ 	.short	0x01d0


	//----- nvinfo : EIATTR_PARAM_CBANK
	.align		4
        /*059c*/ 	.byte	0x04, 0x0a
        /*059e*/ 	.short	(.L_178 - .L_177)
	.align		4
.L_177:
        /*05a0*/ 	.word	index@(.nv.constant0._ZN5flash16flash_fwd_kernelI23Flash_fwd_kernel_traitsILi32ELi128ELi128ELi4ELb0ELb0EN7cutlass10bfloat16_tE19Flash_kernel_traitsILi32ELi128ELi128ELi4ES3_EELb1ELb1ELb0ELb0ELb0ELb0ELb0ELb0EEEvNS_16Flash_fwd_paramsE)
        /*05a4*/ 	.short	0x0380
        /*05a6*/ 	.short	0x01d0


	//----- nvinfo : EIATTR_SW_WAR
	.align		4
.L_178:
        /*05a8*/ 	.byte	0x04, 0x36
        /*05aa*/ 	.short	(.L_180 - .L_179)
.L_179:
        /*05ac*/ 	.word	0x00000008
.L_180:


//--------------------- .nv.info._ZN5flash16flash_fwd_kernelI23Flash_fwd_kernel_traitsILi32ELi128ELi128ELi4ELb0ELb0EN7cutlass10bfloat16_tE19Flash_kernel_traitsILi32ELi128ELi128ELi4ES3_EELb1ELb1ELb0ELb0ELb1ELb1ELb0ELb0EEEvNS_16Flash_fwd_paramsE --------------------------
	.section	.nv.info._ZN5flash16flash_fwd_kernelI23Flash_fwd_kernel_traitsILi32ELi128ELi128ELi4ELb0ELb0EN7cutlass10bfloat16_tE19Flash_kernel_traitsILi32ELi128ELi128ELi4ES3_EELb1ELb1ELb0ELb0ELb1ELb1ELb0ELb0EEEvNS_16Flash_fwd_paramsE,"",@"SHT_CUDA_INFO"
	.sectionflags	@""
	.align	4


	//----- nvinfo : EIATTR_CUDA_API_VERSION
	.align		4
        /*0000*/ 	.byte	0x04, 0x37
        /*0002*/ 	.short	(.L_182 - .L_181)
.L_181:
        /*0004*/ 	.word	0x00000082


	//----- nvinfo : EIATTR_KPARAM_INFO
	.align		4
.L_182:
        /*0008*/ 	.byte	0x04, 0x17
        /*000a*/ 	.short	(.L_184 - .L_183)
.L_183:
        /*000c*/ 	.word	0x00000000
        /*0010*/ 	.short	0x0000
        /*0012*/ 	.short	0x0000
        /*0014*/ 	.byte	0x00, 0xf0, 0x41, 0x07


	//----- nvinfo : EIATTR_SPARSE_MMA_MASK
	.align		4
.L_184:
        /*0018*/ 	.byte	0x03, 0x50
        /*001a*/ 	.short	0x0000


	//----- nvinfo : EIATTR_MAXREG_COUNT
	.align		4
        /*001c*/ 	.byte	0x03, 0x1b
        /*001e*/ 	.short	0x00ff


	//----- nvinfo : EIATTR_NUM_BARRIERS
	.align		4
        /*0020*/ 	.byte	0x02, 0x4c
        /*0022*/ 	.byte	0x01
	.zero		1


	//----- nvinfo : EIATTR_ANNOTATIONS
	.align		4
        /*0024*/ 	.byte	0x04, 0x55
        /*0026*/ 	.short	(.L_186 - .L_185)


	//   ....[0]....
.L_185:
        /* <DEDUP_REMOVED lines=34> */


	//----- nvinfo : EIATTR_MERCURY_ISA_VERSION
	.align		4
.L_186:
        /*0238*/ 	.byte	0x03, 0x5f
        /*023a*/ 	.short	0x0101


	//----- nvinfo : EIATTR_COOP_GROUP_MASK_REGIDS
	.align		4
        /*023c*/ 	.byte	0x04, 0x29
        /*023e*/ 	.short	(.L_188 - .L_187)


	//   ....[0]....
.L_187:
        /*0240*/ 	.word	0xffffffff


	//   ....[1]....
        /*0244*/ 	.word	0xffffffff


	//   ....[2]....
        /*0248*/ 	.word	0xffffffff


	//   ....[3]....
        /*024c*/ 	.word	0xffffffff


	//   ....[4]....
        /*0250*/ 	.word	0xffffffff


	//   ....[5]....
        /*0254*/ 	.word	0xffffffff


	//   ....[6]....
        /*0258*/ 	.word	0xffffffff


	//   ....[7]....
        /*025c*/ 	.word	0xffffffff


	//   ....[8]....
        /*0260*/ 	.word	0xffffffff


	//   ....[9]....
        /*0264*/ 	.word	0xffffffff


	//   ....[10]....
        /*0268*/ 	.word	0xffffffff


	//   ....[11]....
        /*026c*/ 	.word	0xffffffff


	//   ....[12]....
        /*0270*/ 	.word	0xffffffff


	//   ....[13]....
        /*0274*/ 	.word	0xffffffff


	//   ....[14]....
        /*0278*/ 	.word	0xffffffff


	//   ....[15]....
        /*027c*/ 	.word	0xffffffff


	//   ....[16]....
        /*0280*/ 	.word	0xffffffff


	//   ....[17]....
        /*0284*/ 	.word	0xffffffff


	//   ....[18]....
        /*0288*/ 	.word	0xffffffff


	//   ....[19]....
        /*028c*/ 	.word	0xffffffff


	//   ....[20]....
        /*0290*/ 	.word	0xffffffff


	//   ....[21]....
        /*0294*/ 	.word	0xffffffff


	//   ....[22]....
        /*0298*/ 	.word	0xffffffff


	//   ....[23]....
        /*029c*/ 	.word	0xffffffff


	//----- nvinfo : EIATTR_COOP_GROUP_INSTR_OFFSETS
	.align		4
.L_188:
        /*02a0*/ 	.byte	0x04, 0x28
        /*02a2*/ 	.short	(.L_190 - .L_189)


	//   ....[0]....
.L_189:
        /*02a4*/ 	.word	0x000033e0


	//   ....[1]....
        /*02a8*/ 	.word	0x000036a0


	//   ....[2]....
        /*02ac*/ 	.word	0x000036d0


	//   ....[3]....
        /*02b0*/ 	.word	0x00003700


	//   ....[4]....
        /*02b4*/ 	.word	0x00003870


	//   ....[5]....
        /*02b8*/ 	.word	0x000038d0


	//   ....[6]....
        /*02bc*/ 	.word	0x00003b60


	//   ....[7]....
        /*02c0*/ 	.word	0x00003cc0


	//   ....[8]....
        /*02c4*/ 	.word	0x00009ae0


	//   ....[9]....
        /*02c8*/ 	.word	0x00009b10


	//   ....[10]....
        /*02cc*/ 	.word	0x00009b40


	//   ....[11]....
        /*02d0*/ 	.word	0x00009d00


	//   ....[12]....
        /*02d4*/ 	.word	0x00009d30


	//   ....[13]....
        /*02d8*/ 	.word	0x00009d60


	//   ....[14]....
        /*02dc*/ 	.word	0x0000a0e0


	//   ....[15]....
        /*02e0*/ 	.word	0x0000a2e0


	//   ....[16]....
        /*02e4*/ 	.word	0x0000ecb0


	//   ....[17]....
        /*02e8*/ 	.word	0x0000ecd0


	//   ....[18]....
        /*02ec*/ 	.word	0x0000ecf0


	//   ....[19]....
        /*02f0*/ 	.word	0x0000ed60


	//   ....[20]....
        /*02f4*/ 	.word	0x0000ed80


	//   ....[21]....
        /*02f8*/ 	.word	0x0000ed90


	//   ....[22]....
        /*02fc*/ 	.word	0x0000eed0


	//   ....[23]....
        /*0300*/ 	.word	0x0000eef0


	//----- nvinfo : EIATTR_VRC_CTA_INIT_COUNT
	.align		4
.L_190:
        /*0304*/ 	.byte	0x02, 0x4a
	.zero		1
	.zero		1


	//----- nvinfo : EIATTR_EXIT_INSTR_OFFSETS
	.align		4
        /*0308*/ 	.byte	0x04, 0x1c
        /*030a*/ 	.short	(.L_192 - .L_191)


	//   ....[0]....
.L_191:
        /*030c*/ 	.word	0x00000300


	//   ....[1]....
        /*0310*/ 	.word	0x00000ac0


	//   ....[2]....
        /*0314*/ 	.word	0x00000b50


	//   ....[3]....
        /*0318*/ 	.word	0x0000fc50


	//----- nvinfo : EIATTR_CRS_STACK_SIZE
	.align		4
.L_192:
        /*031c*/ 	.byte	0x04, 0x1e
        /*031e*/ 	.short	(.L_194 - .L_193)
.L_193:
        /*0320*/ 	.word	0x00000000


	//----- nvinfo : EIATTR_CBANK_PARAM_SIZE
	.align		4
.L_194:
        /*0324*/ 	.byte	0x03, 0x19
        /*0326*/ 	.short	0x01d0


	//----- nvinfo : EIATTR_PARAM_CBANK
	.align		4
        /*0328*/ 	.byte	0x04, 0x0a
        /*032a*/ 	.short	(.L_196 - .L_195)
	.align		4
.L_195:
        /*032c*/ 	.word	index@(.nv.constant0._ZN5flash16flash_fwd_kernelI23Flash_fwd_kernel_traitsILi32ELi128ELi128ELi4ELb0ELb0EN7cutlass10bfloat16_tE19Flash_kernel_traitsILi32ELi128ELi128ELi4ES3_EELb1ELb1ELb0ELb0ELb1ELb1ELb0ELb0EEEvNS_16Flash_fwd_paramsE)
        /*0330*/ 	.short	0x0380
        /*0332*/ 	.short	0x01d0


	//----- nvinfo : EIATTR_SW_WAR
	.align		4
.L_196:
        /*0334*/ 	.byte	0x04, 0x36
        /*0336*/ 	.short	(.L_198 - .L_197)
.L_197:
        /*0338*/ 	.word	0x00000008
.L_198:


//--------------------- .nv.info._ZN5flash16flash_fwd_kernelI23Flash_fwd_kernel_traitsILi32ELi128ELi128ELi4ELb0ELb0EN7cutlass10bfloat16_tE19Flash_kernel_traitsILi32ELi128ELi128ELi4ES3_EELb0ELb1ELb0ELb0ELb1ELb1ELb1ELb0EEEvNS_16Flash_fwd_paramsE --------------------------
	.section	.nv.info._ZN5flash16flash_fwd_kernelI23Flash_fwd_kernel_traitsILi32ELi128ELi128ELi4ELb0ELb0EN7cutlass10bfloat16_tE19Flash_kernel_traitsILi32ELi128ELi128ELi4ES3_EELb0ELb1ELb0ELb0ELb1ELb1ELb1ELb0EEEvNS_16Flash_fwd_paramsE,"",@"SHT_CUDA_INFO"
	.sectionflags	@""
	.align	4


	//----- nvinfo : EIATTR_CUDA_API_VERSION
	.align		4
        /*0000*/ 	.byte	0x04, 0x37
        /*0002*/ 	.short	(.L_200 - .L_199)
.L_199:
        /*0004*/ 	.word	0x00000082


	//----- nvinfo : EIATTR_KPARAM_INFO
	.align		4
.L_200:
        /*0008*/ 	.byte	0x04, 0x17
        /*000a*/ 	.short	(.L_202 - .L_201)
.L_201:
        /*000c*/ 	.word	0x00000000
        /*0010*/ 	.short	0x0000
        /*0012*/ 	.short	0x0000
        /*0014*/ 	.byte	0x00, 0xf0, 0x41, 0x07


	//----- nvinfo : EIATTR_SPARSE_MMA_MASK
	.align		4
.L_202:
        /*0018*/ 	.byte	0x03, 0x50
        /*001a*/ 	.short	0x0000


	//----- nvinfo : EIATTR_MAXREG_COUNT
	.align		4
        /*001c*/ 	.byte	0x03, 0x1b
        /*001e*/ 	.short	0x00ff


	//----- nvinfo : EIATTR_NUM_BARRIERS
	.align		4
        /*0020*/ 	.byte	0x02, 0x4c
        /*0022*/ 	.byte	0x01
	.zero		1


	//----- nvinfo : EIATTR_ANNOTATIONS
	.align		4
        /*0024*/ 	.byte	0x04, 0x55
        /*0026*/ 	.short	(.L_204 - .L_203)


	//   ....[0]....
.L_203:
        /*0028*/ 	.word	0x00000001
        /*002c*/ 	.byte	0x30, 0x0b, 0x00, 0x00, 0x01, 0x00, 0x00, 0x00, 0xb0, 0x0b, 0x00, 0x00, 0x01, 0x00, 0x00, 0x00
        /*003c*/ 	.byte	0x00, 0x0c, 0x00, 0x00, 0x01, 0x00, 0x00, 0x00, 0x10, 0xb4, 0x00, 0x00, 0x01, 0x00, 0x00, 0x00
        /*004c*/ 	.byte	0x90, 0xb6, 0x00, 0x00, 0x01, 0x00, 0x00, 0x00, 0x20, 0xb9, 0x00, 0x00


	//----- nvinfo : EIATTR_MERCURY_ISA_VERSION
	.align		4
.L_204:
        /*0058*/ 	.byte	0x03, 0x5f
        /*005a*/ 	.short	0x0101


	//----- nvinfo : EIATTR_COOP_GROUP_MASK_REGIDS
	.align		4
        /*005c*/ 	.byte	0x04, 0x29
        /*005e*/ 	.short	(.L_206 - .L_205)


	//   ....[0]....
.L_205:
        /*0060*/ 	.word	0xffffffff


	//   ....[1]....
        /*0064*/ 	.word	0xffffffff


	//   ....[2]....
        /*0068*/ 	.word	0xffffffff


	//   ....[3]....
        /*006c*/ 	.word	0xffffffff


	//   ....[4]....
        /*0070*/ 	.word	0xffffffff


	//   ....[5]....
        /*0074*/ 	.word	0xffffffff


	//   ....[6]....
        /*0078*/ 	.word	0xffffffff


	//   ....[7]....
        /*007c*/ 	.word	0xffffffff


	//   ....[8]....
        /*0080*/ 	.word	0xffffffff


	//   ....[9]....
        /*0084*/ 	.word	0xffffffff


	//   ....[10]....
        /*0088*/ 	.word	0xffffffff


	//   ....[11]....
        /*008c*/ 	.word	0xffffffff


	//   ....[12]....
        /*0090*/ 	.word	0xffffffff


	//   ....[13]....
        /*0094*/ 	.word	0xffffffff


	//   ....[14]....
        /*0098*/ 	.word	0xffffffff


	//   ....[15]....
        /*009c*/ 	.word	0xffffffff


	//   ....[16]....
        /*00a0*/ 	.word	0xffffffff


	//   ....[17]....
        /*00a4*/ 	.word	0xffffffff


	//   ....[18]....
        /*00a8*/ 	.word	0xffffffff


	//   ....[19]....
        /*00ac*/ 	.word	0xffffffff


	//   ....[20]....
        /*00b0*/ 	.word	0xffffffff


	//   ....[21]....
        /*00b4*/ 	.word	0xffffffff


	//   ....[22]....
        /*00b8*/ 	.word	0xffffffff


	//   ....[23]....
        /*00bc*/ 	.word	0xffffffff


	//----- nvinfo : EIATTR_COOP_GROUP_INSTR_OFFSETS
	.align		4
.L_206:
        /*00c0*/ 	.byte	0x04, 0x28
        /*00c2*/ 	.short	(.L_208 - .L_207)


	//   ....[0]....
.L_207:
        /*00c4*/ 	.word	0x00003450


	//   ....[1]....
        /*00c8*/ 	.word	0x00003500


	//   ....[2]....
        /*00cc*/ 	.word	0x00004130


	//   ....[3]....
        /*00d0*/ 	.word	0x00004210


	//   ....[4]....
        /*00d4*/ 	.word	0x00004ba0


	//   ....[5]....
        /*00d8*/ 	.word	0x00004bf0


	//   ....[6]....
        /*00dc*/ 	.word	0x00004c00


	//   ....[7]....
        /*00e0*/ 	.word	0x00004d80


	//   ....[8]....
        /*00e4*/ 	.word	0x000084a0


	//   ....[9]....
        /*00e8*/ 	.word	0x000084e0


	//   ....[10]....
        /*00ec*/ 	.word	0x00008540


	//   ....[11]....
        /*00f0*/ 	.word	0x00008550


	//   ....[12]....
        /*00f4*/ 	.word	0x000085a0


	//   ....[13]....
        /*00f8*/ 	.word	0x000085b0


	//   ....[14]....
        /*00fc*/ 	.word	0x000085c0


	//   ....[15]....
        /*0100*/ 	.word	0x000085d0


	//   ....[16]....
        /*0104*/ 	.word	0x0000ab20


	//   ....[17]....
        /*0108*/ 	.word	0x0000ab50


	//   ....[18]....
        /*010c*/ 	.word	0x0000ab70


	//   ....[19]....
        /*0110*/ 	.word	0x0000ab90


	//   ....[20]....
        /*0114*/ 	.word	0x0000ac30


	//   ....[21]....
        /*0118*/ 	.word	0x0000ac50


	//   ....[22]....
        /*011c*/ 	.word	0x0000ac70


	//   ....[23]....
        /*0120*/ 	.word	0x0000ac80


	//----- nvinfo : EIATTR_VRC_CTA_INIT_COUNT
	.align		4
.L_208:
        /*0124*/ 	.byte	0x02, 0x4a
	.zero		1
	.zero		1


	//----- nvinfo : EIATTR_EXIT_INSTR_OFFSETS
	.align		4
        /*0128*/ 	.byte	0x04, 0x1c
        /*012a*/ 	.short	(.L_210 - .L_209)


	//   ....[0]....
.L_209:
        /*012c*/ 	.word	0x00000180


	//   ....[1]....
        /*0130*/ 	.word	0x00000970


	//   ....[2]....
        /*0134*/ 	.word	0x00000a00


	//   ....[3]....
        /*0138*/ 	.word	0x0000bab0


	//----- nvinfo : EIATTR_CRS_STACK_SIZE
	.align		4
.L_210:
        /*013c*/ 	.byte	0x04, 0x1e
        /*013e*/ 	.short	(.L_212 - .L_211)
.L_211:
        /*0140*/ 	.word	0x00000000


	//----- nvinfo : EIATTR_CBANK_PARAM_SIZE
	.align		4
.L_212:
        /*0144*/ 	.byte	0x03, 0x19
        /*0146*/ 	.short	0x01d0


	//----- nvinfo : EIATTR_PARAM_CBANK
	.align		4
        /*0148*/ 	.byte	0x04, 0x0a
        /*014a*/ 	.short	(.L_214 - .L_213)
	.align		4
.L_213:
        /*014c*/ 	.word	index@(.nv.constant0._ZN5flash16flash_fwd_kernelI23Flash_fwd_kernel_traitsILi32ELi128ELi128ELi4ELb0ELb0EN7cutlass10bfloat16_tE19Flash_kernel_traitsILi32ELi128ELi128ELi4ES3_EELb0ELb1ELb0ELb0ELb1ELb1ELb1ELb0EEEvNS_16Flash_fwd_paramsE)
        /*0150*/ 	.short	0x0380
        /*0152*/ 	.short	0x01d0


	//----- nvinfo : EIATTR_SW_WAR
	.align		4
.L_214:
        /*0154*/ 	.byte	0x04, 0x36
        /*0156*/ 	.short	(.L_216 - .L_215)
.L_215:
        /*0158*/ 	.word	0x00000008
.L_216:


//--------------------- .nv.info._ZN5flash16flash_fwd_kernelI23Flash_fwd_kernel_traitsILi32ELi128ELi128ELi4ELb0ELb0EN7cutlass10bfloat16_tE19Flash_kernel_traitsILi32ELi128ELi128ELi4ES3_EELb1ELb1ELb0ELb0ELb0ELb1ELb0ELb0EEEvNS_16Flash_fwd_paramsE --------------------------
	.section	.nv.info._ZN5flash16flash_fwd_kernelI23Flash_fwd_kernel_traitsILi32ELi128ELi128ELi4ELb0ELb0EN7cutlass10bfloat16_tE19Flash_kernel_traitsILi32ELi128ELi128ELi4ES3_EELb1ELb1ELb0ELb0ELb0ELb1ELb0ELb0EEEvNS_16Flash_fwd_paramsE,"",@"SHT_CUDA_INFO"
	.sectionflags	@""
	.align	4


	//----- nvinfo : EIATTR_CUDA_API_VERSION
	.align		4
        /*0000*/ 	.byte	0x04, 0x37
        /*0002*/ 	.short	(.L_218 - .L_217)
.L_217:
        /*0004*/ 	.word	0x00000082


	//----- nvinfo : EIATTR_KPARAM_INFO
	.align		4
.L_218:
        /*0008*/ 	.byte	0x04, 0x17
        /*000a*/ 	.short	(.L_220 - .L_219)
.L_219:
        /*000c*/ 	.word	0x00000000
        /*0010*/ 	.short	0x0000
        /*0012*/ 	.short	0x0000
        /*0014*/ 	.byte	0x00, 0xf0, 0x41, 0x07


	//----- nvinfo : EIATTR_SPARSE_MMA_MASK
	.align		4
.L_220:
        /*0018*/ 	.byte	0x03, 0x50
        /*001a*/ 	.short	0x0000


	//----- nvinfo : EIATTR_MAXREG_COUNT
	.align		4
        /*001c*/ 	.byte	0x03, 0x1b
        /*001e*/ 	.short	0x00ff


	//----- nvinfo : EIATTR_NUM_BARRIERS
	.align		4
        /*0020*/ 	.byte	0x02, 0x4c
        /*0022*/ 	.byte	0x01
	.zero		1


	//----- nvinfo : EIATTR_ANNOTATIONS
	.align		4
        /*0024*/ 	.byte	0x04, 0x55
        /*0026*/ 	.short	(.L_222 - .L_221)


	//   ....[0]....
.L_221:
        /* <DEDUP_REMOVED lines=39> */


	//----- nvinfo : EIATTR_MERCURY_ISA_VERSION
	.align		4
.L_222:
        /*0288*/ 	.byte	0x03, 0x5f
        /*028a*/ 	.short	0x0101


	//----- nvinfo : EIATTR_COOP_GROUP_MASK_REGIDS
	.align		4
        /*028c*/ 	.byte	0x04, 0x29
        /*028e*/ 	.short	(.L_224 - .L_223)


	//   ....[0]....
.L_223:
        /*0290*/ 	.word	0xffffffff


	//   ....[1]....
        /*0294*/ 	.word	0xffffffff


	//   ....[2]....
        /*0298*/ 	.word	0xffffffff


	//   ....[3]....
        /*029c*/ 	.word	0xffffffff


	//   ....[4]....
        /*02a0*/ 	.word	0xffffffff


	//   ....[5]....
        /*02a4*/ 	.word	0xffffffff


	//   ....[6]....
        /*02a8*/ 	.word	0xffffffff


	//   ....[7]....
        /*02ac*/ 	.word	0xffffffff


	//   ....[8]....
        /*02b0*/ 	.word	0xffffffff


	//   ....[9]....
        /*02b4*/ 	.word	0xffffffff


	//   ....[10]....
        /*02b8*/ 	.word	0xffffffff


	//   ....[11]....
        /*02bc*/ 	.word	0xffffffff


	//   ....[12]....
        /*02c0*/ 	.word	0xffffffff


	//   ....[13]....
        /*02c4*/ 	.word	0xffffffff


	//   ....[14]....
        /*02c8*/ 	.word	0xffffffff


	//   ....[15]....
        /*02cc*/ 	.word	0xffffffff


	//   ....[16]....
        /*02d0*/ 	.word	0xffffffff


	//   ....[17]....
        /*02d4*/ 	.word	0xffffffff


	//   ....[18]....
        /*02d8*/ 	.word	0xffffffff


	//   ....[19]....
        /*02dc*/ 	.word	0xffffffff


	//   ....[20]....
        /*02e0*/ 	.word	0xffffffff


	//   ....[21]....
        /*02e4*/ 	.word	0xffffffff


	//   ....[22]....
        /*02e8*/ 	.word	0xffffffff


	//   ....[23]....
        /*02ec*/ 	.word	0xffffffff


	//   ....[24]....
        /*02f0*/ 	.word	0xffffffff


	//   ....[25]....
        /*02f4*/ 	.word	0xffffffff


	//   ....[26]....
        /*02f8*/ 	.word	0xffffffff


	//   ....[27]....
        /*02fc*/ 	.word	0xffffffff


	//   ....[28]....
        /*0300*/ 	.word	0xffffffff


	//   ....[29]....
        /*0304*/ 	.word	0xffffffff


	//   ....[30]....
        /*0308*/ 	.word	0xffffffff


	//   ....[31]....
        /*030c*/ 	.word	0xffffffff


	//----- nvinfo : EIATTR_COOP_GROUP_INSTR_OFFSETS
	.align		4
.L_224:
        /*0310*/ 	.byte	0x04, 0x28
        /*0312*/ 	.short	(.L_226 - .L_225)


	//   ....[0]....
.L_225:
        /*0314*/ 	.word	0x000031e0


	//   ....[1]....
        /*0318*/ 	.word	0x00003320


	//   ....[2]....
        /*031c*/ 	.word	0x000039a0


	//   ....[3]....
        /*0320*/ 	.word	0x00003ad0


	//   ....[4]....
        /*0324*/ 	.word	0x000048f0


	//   ....[5]....
        /*0328*/ 	.word	0x00004960


	//   ....[6]....
        /*032c*/ 	.word	0x00004c80


	//   ....[7]....
        /*0330*/ 	.word	0x00004ce0


	//   ....[8]....
        /*0334*/ 	.word	0x0000a8b0


	//   ....[9]....
        /*0338*/ 	.word	0x0000a9f0


	//   ....[10]....
        /*033c*/ 	.word	0x0000ab70


	//   ....[11]....
        /*0340*/ 	.word	0x0000ad20


	//   ....[12]....
        /*0344*/ 	.word	0x0000add0


	//   ....[13]....
        /*0348*/ 	.word	0x0000ae50


	//   ....[14]....
        /*034c*/ 	.word	0x0000b0e0


	//   ....[15]....
        /*0350*/ 	.word	0x0000b120


	//   ....[16]....
        /*0354*/ 	.word	0x00011300


	//   ....[17]....
        /*0358*/ 	.word	0x00011340


	//   ....[18]....
        /*035c*/ 	.word	0x00011380


	//   ....[19]....
        /*0360*/ 	.word	0x00011450


	//   ....[20]....
        /*0364*/ 	.word	0x00011490


	//   ....[21]....
        /*0368*/ 	.word	0x000114c0


	//   ....[22]....
        /*036c*/ 	.word	0x00011a00


	//   ....[23]....
        /*0370*/ 	.word	0x00011ba0


	//   ....[24]....
        /*0374*/ 	.word	0x000163e0


	//   ....[25]....
        /*0378*/ 	.word	0x000163f0


	//   ....[26]....
        /*037c*/ 	.word	0x00016400


	//   ....[27]....
        /*0380*/ 	.word	0x00016410


	//   ....[28]....
        /*0384*/ 	.word	0x00016440


	//   ....[29]....
        /*0388*/ 	.word	0x00016460


	//   ....[30]....
        /*038c*/ 	.word	0x00016480


	//   ....[31]....
        /*0390*/ 	.word	0x00016490


	//----- nvinfo : EIATTR_VRC_CTA_INIT_COUNT
	.align		4
.L_226:
        /*0394*/ 	.byte	0x02, 0x4a
	.zero		1
	.zero		1


	//----- nvinfo : EIATTR_EXIT_INSTR_OFFSETS
	.align		4
        /*0398*/ 	.byte	0x04, 0x1c
        /*039a*/ 	.short	(.L_228 - .L_227)


	//   ....[0]....
.L_227:
        /*039c*/ 	.word	0x00000530


	//   ....[1]....
        /*03a0*/ 	.word	0x00001070


	//   ....[2]....
        /*03a4*/ 	.word	0x00001100


	//   ....[3]....
        /*03a8*/ 	.word	0x00017530


	//   ....[4]....
        /*03ac*/ 	.word	0x00017610


	//----- nvinfo : EIATTR_CRS_STACK_SIZE
	.align		4
.L_228:
        /*03b0*/ 	.byte	0x04, 0x1e
        /*03b2*/ 	.short	(.L_230 - .L_229)
.L_229:
        /*03b4*/ 	.word	0x00000000


	//----- nvinfo : EIATTR_CBANK_PARAM_SIZE
	.align		4
.L_230:
        /*03b8*/ 	.byte	0x03, 0x19
        /*03ba*/ 	.short	0x01d0


	//----- nvinfo : EIATTR_PARAM_CBANK
	.align		4
        /*03bc*/ 	.byte	0x04, 0x0a
        /*03be*/ 	.short	(.L_232 - .L_231)
	.align		4
.L_231:
        /*03c0*/ 	.word	index@(.nv.constant0._ZN5flash16flash_fwd_kernelI23Flash_fwd_kernel_traitsILi32ELi128ELi128ELi4ELb0ELb0EN7cutlass10bfloat16_tE19Flash_kernel_traitsILi32ELi128ELi128ELi4ES3_EELb1ELb1ELb0ELb0ELb0ELb1ELb0ELb0EEEvNS_16Flash_fwd_paramsE)
        /*03c4*/ 	.short	0x0380
        /*03c6*/ 	.short	0x01d0


	//----- nvinfo : EIATTR_SW_WAR
	.align		4
.L_232:
        /*03c8*/ 	.byte	0x04, 0x36
        /*03ca*/ 	.short	(.L_234 - .L_233)
.L_233:
        /*03cc*/ 	.word	0x00000008
.L_234:


//--------------------- .nv.info._ZN5flash16flash_fwd_kernelI23Flash_fwd_kernel_traitsILi32ELi128ELi128ELi4ELb0ELb0EN7cutlass10bfloat16_tE19Flash_kernel_traitsILi32ELi128ELi128ELi4ES3_EELb0ELb1ELb0ELb0ELb0ELb1ELb1ELb0EEEvNS_16Flash_fwd_paramsE --------------------------
	.section	.nv.info._ZN5flash16flash_fwd_kernelI23Flash_fwd_kernel_traitsILi32ELi128ELi128ELi4ELb0ELb0EN7cutlass10bfloat16_tE19Flash_kernel_traitsILi32ELi128ELi128ELi4ES3_EELb0ELb1ELb0ELb0ELb0ELb1ELb1ELb0EEEvNS_16Flash_fwd_paramsE,"",@"SHT_CUDA_INFO"
	.sectionflags	@""
	.align	4


	//----- nvinfo : EIATTR_CUDA_API_VERSION
	.align		4
        /*0000*/ 	.byte	0x04, 0x37
        /*0002*/ 	.short	(.L_236 - .L_235)
.L_235:
        /*0004*/ 	.word	0x00000082


	//----- nvinfo : EIATTR_KPARAM_INFO
	.align		4
.L_236:
        /*0008*/ 	.byte	0x04, 0x17
        /*000a*/ 	.short	(.L_238 - .L_237)
.L_237:
        /*000c*/ 	.word	0x00000000
        /*0010*/ 	.short	0x0000
        /*0012*/ 	.short	0x0000
        /*0014*/ 	.byte	0x00, 0xf0, 0x41, 0x07


	//----- nvinfo : EIATTR_SPARSE_MMA_MASK
	.align		4
.L_238:
        /*0018*/ 	.byte	0x03, 0x50
        /*001a*/ 	.short	0x0000


	//----- nvinfo : EIATTR_MAXREG_COUNT
	.align		4
        /*001c*/ 	.byte	0x03, 0x1b
        /*001e*/ 	.short	0x00ff


	//----- nvinfo : EIATTR_NUM_BARRIERS
	.align		4
        /*0020*/ 	.byte	0x02, 0x4c
        /*0022*/ 	.byte	0x01
	.zero		1


	//----- nvinfo : EIATTR_ANNOTATIONS
	.align		4
        /*0024*/ 	.byte	0x04, 0x55
        /*0026*/ 	.short	(.L_240 - .L_239)


	//   ....[0]....
.L_239:
        /* <DEDUP_REMOVED lines=10> */
        /*00bc*/ 	.byte	0x60, 0x1d, 0x01, 0x00


	//----- nvinfo : EIATTR_MERCURY_ISA_VERSION
	.align		4
.L_240:
        /*00c0*/ 	.byte	0x03, 0x5f
        /*00c2*/ 	.short	0x0101


	//----- nvinfo : EIATTR_COOP_GROUP_MASK_REGIDS
	.align		4
        /*00c4*/ 	.byte	0x04, 0x29
        /*00c6*/ 	.short	(.L_242 - .L_241)


	//   ....[0]....
.L_241:
        /*00c8*/ 	.word	0xffffffff


	//   ....[1]....
        /*00cc*/ 	.word	0xffffffff


	//   ....[2]....
        /*00d0*/ 	.word	0xffffffff


	//   ....[3]....
        /*00d4*/ 	.word	0xffffffff


	//   ....[4]....
        /*00d8*/ 	.word	0xffffffff


	//   ....[5]....
        /*00dc*/ 	.word	0xffffffff


	//   ....[6]....
        /*00e0*/ 	.word	0xffffffff


	//   ....[7]....
        /*00e4*/ 	.word	0xffffffff


	//   ....[8]....
        /*00e8*/ 	.word	0xffffffff


	//   ....[9]....
        /*00ec*/ 	.word	0xffffffff


	//   ....[10]....
        /*00f0*/ 	.word	0xffffffff


	//   ....[11]....
        /*00f4*/ 	.word	0xffffffff


	//   ....[12]....
        /*00f8*/ 	.word	0xffffffff


	//   ....[13]....
        /*00fc*/ 	.word	0xffffffff


	//   ....[14]....
        /*0100*/ 	.word	0xffffffff


	//   ....[15]....
        /*0104*/ 	.word	0xffffffff


	//   ....[16]....
        /*0108*/ 	.word	0xffffffff


	//   ....[17]....
        /*010c*/ 	.word	0xffffffff


	//   ....[18]....
        /*0110*/ 	.word	0xffffffff


	//   ....[19]....
        /*0114*/ 	.word	0xffffffff


	//   ....[20]....
        /*0118*/ 	.word	0xffffffff


	//   ....[21]....
        /*011c*/ 	.word	0xffffffff


	//   ....[22]....
        /*0120*/ 	.word	0xffffffff


	//   ....[23]....
        /*0124*/ 	.word	0xffffffff


	//   ....[24]....
        /*0128*/ 	.word	0xffffffff


	//   ....[25]....
        /*012c*/ 	.word	0xffffffff


	//   ....[26]....
        /*0130*/ 	.word	0xffffffff


	//   ....[27]....
        /*0134*/ 	.word	0xffffffff


	//   ....[28]....
        /*0138*/ 	.word	0xffffffff


	//   ....[29]....
        /*013c*/ 	.word	0xffffffff


	//   ....[30]....
        /*0140*/ 	.word	0xffffffff


	//   ....[31]....
        /*0144*/ 	.word	0xffffffff


	//----- nvinfo : EIATTR_COOP_GROUP_INSTR_OFFSETS
	.align		4
.L_242:
        /*0148*/ 	.byte	0x04, 0x28
        /*014a*/ 	.short	(.L_244 - .L_243)


	//   ....[0]....
.L_243:
        /*014c*/ 	.word	0x00003e30


	//   ....[1]....
        /*0150*/ 	.word	0x00003f70


	//   ....[2]....
        /*0154*/ 	.word	0x00004a70


	//   ....[3]....
        /*0158*/ 	.word	0x00004b80


	//   ....[4]....
        /*015c*/ 	.word	0x00005610


	//   ....[5]....
        /*0160*/ 	.word	0x00005650


	//   ....[6]....
        /*0164*/ 	.word	0x00005660


	//   ....[7]....
        /*0168*/ 	.word	0x000056c0


	//   ....[8]....
        /*016c*/ 	.word	0x000090e0


	//   ....[9]....
        /*0170*/ 	.word	0x000092f0


	//   ....[10]....
        /*0174*/ 	.word	0x00009e70


	//   ....[11]....
        /*0178*/ 	.word	0x00009fd0


	//   ....[12]....
        /*017c*/ 	.word	0x0000a900


	//   ....[13]....
        /*0180*/ 	.word	0x0000a980


	//   ....[14]....
        /*0184*/ 	.word	0x0000aa20


	//   ....[15]....
        /*0188*/ 	.word	0x0000ab20


	//   ....[16]....
        /*018c*/ 	.word	0x0000e8b0


	//   ....[17]....
        /*0190*/ 	.word	0x0000e900


	//   ....[18]....
        /*0194*/ 	.word	0x0000e950


	//   ....[19]....
        /*0198*/ 	.word	0x0000e960


	//   ....[20]....
        /*019c*/ 	.word	0x0000e9b0


	//   ....[21]....
        /*01a0*/ 	.word	0x0000e9c0


	//   ....[22]....
        /*01a4*/ 	.word	0x0000e9d0


	//   ....[23]....
        /*01a8*/ 	.word	0x0000e9e0


	//   ....[24]....
        /*01ac*/ 	.word	0x00010f40


	//   ....[25]....
        /*01b0*/ 	.word	0x00010f50


	//   ....[26]....
        /*01b4*/ 	.word	0x00010f60


	//   ....[27]....
        /*01b8*/ 	.word	0x00010f70


	//   ....[28]....
        /*01bc*/ 	.word	0x00010fa0


	//   ....[29]....
        /*01c0*/ 	.word	0x00010fd0


	//   ....[30]....
        /*01c4*/ 	.word	0x00010ff0


	//   ....[31]....
        /*01c8*/ 	.word	0x00011000


	//----- nvinfo : EIATTR_VRC_CTA_INIT_COUNT
	.align		4
.L_244:
        /*01cc*/ 	.byte	0x02, 0x4a
	.zero		1
	.zero		1


	//----- nvinfo : EIATTR_EXIT_INSTR_OFFSETS
	.align		4
        /*01d0*/ 	.byte	0x04, 0x1c
        /*01d2*/ 	.short	(.L_246 - .L_245)


	//   ....[0]....
.L_245:
        /*01d4*/ 	.word	0x00000350


	//   ....[1]....
        /*01d8*/ 	.word	0x00000e90


	//   ....[2]....
        /*01dc*/ 	.word	0x00000f20


	//   ....[3]....
        /*01e0*/ 	.word	0x00012130


	//   ....[4]....
        /*01e4*/ 	.word	0x00012210


	//----- nvinfo : EIATTR_CRS_STACK_SIZE
	.align		4
.L_246:
        /*01e8*/ 	.byte	0x04, 0x1e
        /*01ea*/ 	.short	(.L_248 - .L_247)
.L_247:
        /*01ec*/ 	.word	0x00000000


	//----- nvinfo : EIATTR_CBANK_PARAM_SIZE
	.align		4
.L_248:
        /*01f0*/ 	.byte	0x03, 0x19
        /*01f2*/ 	.short	0x01d0


	//----- nvinfo : EIATTR_PARAM_CBANK
	.align		4
        /*01f4*/ 	.byte	0x04, 0x0a
        /*01f6*/ 	.short	(.L_250 - .L_249)
	.align		4
.L_249:
        /*01f8*/ 	.word	index@(.nv.constant0._ZN5flash16flash_fwd_kernelI23Flash_fwd_kernel_traitsILi32ELi128ELi128ELi4ELb0ELb0EN7cutlass10bfloat16_tE19Flash_kernel_traitsILi32ELi128ELi128ELi4ES3_EELb0ELb1ELb0ELb0ELb0ELb1ELb1ELb0EEEvNS_16Flash_fwd_paramsE)
        /*01fc*/ 	.short	0x0380
        /*01fe*/ 	.short	0x01d0


	//----- nvinfo : EIATTR_SW_WAR
	.align		4
.L_250:
        /*0200*/ 	.byte	0x04, 0x36
        /*0202*/ 	.short	(.L_252 - .L_251)
.L_251:
        /*0204*/ 	.word	0x00000008
.L_252:


//--------------------- .nv.info._ZN5flash16flash_fwd_kernelI23Flash_fwd_kernel_traitsILi32ELi128ELi128ELi4ELb0ELb0EN7cutlass10bfloat16_tE19Flash_kernel_traitsILi32ELi128ELi128ELi4ES3_EELb1ELb1ELb0ELb1ELb0ELb0ELb0ELb0EEEvNS_16Flash_fwd_paramsE --------------------------
	.section	.nv.info._ZN5flash16flash_fwd_kernelI23Flash_fwd_kernel_traitsILi32ELi128ELi128ELi4ELb0ELb0EN7cutlass10bfloat16_tE19Flash_kernel_traitsILi32ELi128ELi128ELi4ES3_EELb1ELb1ELb0ELb1ELb0ELb0ELb0ELb0EEEvNS_16Flash_fwd_paramsE,"",@"SHT_CUDA_INFO"
	.sectionflags	@""
	.align	4


	//----- nvinfo : EIATTR_CUDA_API_VERSION
	.align		4
        /*0000*/ 	.byte	0x04, 0x37
        /*0002*/ 	.short	(.L_254 - .L_253)
.L_253:
        /*0004*/ 	.word	0x00000082


	//----- nvinfo : EIATTR_KPARAM_INFO
	.align		4
.L_254:
        /*0008*/ 	.byte	0x04, 0x17
        /*000a*/ 	.short	(.L_256 - .L_255)
.L_255:
        /*000c*/ 	.word	0x00000000
        /*0010*/ 	.short	0x0000
        /*0012*/ 	.short	0x0000
        /*0014*/ 	.byte	0x00, 0xf0, 0x41, 0x07


	//----- nvinfo : EIATTR_SPARSE_MMA_MASK
	.align		4
.L_256:
        /*0018*/ 	.byte	0x03, 0x50
        /*001a*/ 	.short	0x0000


	//----- nvinfo : EIATTR_MAXREG_COUNT
	.align		4
        /*001c*/ 	.byte	0x03, 0x1b
        /*001e*/ 	.short	0x00ff


	//----- nvinfo : EIATTR_NUM_BARRIERS
	.align		4
        /*0020*/ 	.byte	0x02, 0x4c
        /*0022*/ 	.byte	0x01
	.zero		1


	//----- nvinfo : EIATTR_ANNOTATIONS
	.align		4
        /*0024*/ 	.byte	0x04, 0x55
        /*0026*/ 	.short	(.L_258 - .L_257)


	//   ....[0]....
.L_257:
        /* <DEDUP_REMOVED lines=18> */


	//----- nvinfo : EIATTR_MERCURY_ISA_VERSION
	.align		4
.L_258:
        /*0138*/ 	.byte	0x03, 0x5f
        /*013a*/ 	.short	0x0101


	//----- nvinfo : EIATTR_COOP_GROUP_MASK_REGIDS
	.align		4
        /*013c*/ 	.byte	0x04, 0x29
        /*013e*/ 	.short	(.L_260 - .L_259)


	//   ....[0]....
.L_259:
        /*0140*/ 	.word	0xffffffff


	//   ....[1]....
        /*0144*/ 	.word	0xffffffff


	//   ....[2]....
        /*0148*/ 	.word	0xffffffff


	//   ....[3]....
        /*014c*/ 	.word	0xffffffff


	//   ....[4]....
        /*0150*/ 	.word	0xffffffff


	//   ....[5]....
        /*0154*/ 	.word	0xffffffff


	//   ....[6]....
        /*0158*/ 	.word	0xffffffff


	//   ....[7]....
        /*015c*/ 	.word	0xffffffff


	//   ....[8]....
        /*0160*/ 	.word	0xffffffff


	//   ....[9]....
        /*0164*/ 	.word	0xffffffff


	//   ....[10]....
        /*0168*/ 	.word	0xffffffff


	//   ....[11]....
        /*016c*/ 	.word	0xffffffff


	//   ....[12]....
        /*0170*/ 	.word	0xffffffff


	//   ....[13]....
        /*0174*/ 	.word	0xffffffff


	//   ....[14]....
        /*0178*/ 	.word	0xffffffff


	//   ....[15]....
        /*017c*/ 	.word	0xffffffff


	//   ....[16]....
        /*0180*/ 	.word	0xffffffff


	//   ....[17]....
        /*0184*/ 	.word	0xffffffff


	//   ....[18]....
        /*0188*/ 	.word	0xffffffff


	//   ....[19]....
        /*018c*/ 	.word	0xffffffff


	//   ....[20]....
        /*0190*/ 	.word	0xffffffff


	//   ....[21]....
        /*0194*/ 	.word	0xffffffff


	//   ....[22]....
        /*0198*/ 	.word	0xffffffff


	//   ....[23]....
        /*019c*/ 	.word	0xffffffff


	//   ....[24]....
        /*01a0*/ 	.word	0xffffffff


	//   ....[25]....
        /*01a4*/ 	.word	0xffffffff


	//   ....[26]....
        /*01a8*/ 	.word	0xffffffff


	//   ....[27]....
        /*01ac*/ 	.word	0xffffffff


	//   ....[28]....
        /*01b0*/ 	.word	0xffffffff


	//   ....[29]....
        /*01b4*/ 	.word	0xffffffff


	//   ....[30]....
        /*01b8*/ 	.word	0xffffffff


	//   ....[31]....
        /*01bc*/ 	.word	0xffffffff


	//----- nvinfo : EIATTR_COOP_GROUP_INSTR_OFFSETS
	.align		4
.L_260:
        /*01c0*/ 	.byte	0x04, 0x28
        /*01c2*/ 	.short	(.L_262 - .L_261)


	//   ....[0]....
.L_261:
        /*01c4*/ 	.word	0x00005800


	//   ....[1]....
        /*01c8*/ 	.word	0x00005980


	//   ....[2]....
        /*01cc*/ 	.word	0x00005b50


	//   ....[3]....
        /*01d0*/ 	.word	0x00005d10


	//   ....[4]....
        /*01d4*/ 	.word	0x00005f40


	//   ....[5]....
        /*01d8*/ 	.word	0x00006120


	//   ....[6]....
        /*01dc*/ 	.word	0x00006190


	//   ....[7]....
        /*01e0*/ 	.word	0x000063a0


	//   ....[8]....
        /*01e4*/ 	.word	0x0000cd40


	//   ....[9]....
        /*01e8*/ 	.word	0x0000ce70


	//   ....[10]....
        /*01ec*/ 	.word	0x0000cef0


	//   ....[11]....
        /*01f0*/ 	.word	0x0000cf70


	//   ....[12]....
        /*01f4*/ 	.word	0x0000d060


	//   ....[13]....
        /*01f8*/ 	.word	0x0000d0a0


	//   ....[14]....
        /*01fc*/ 	.word	0x0000d100


	//   ....[15]....
        /*0200*/ 	.word	0x0000d200


	//   ....[16]....
        /*0204*/ 	.word	0x000144a0


	//   ....[17]....
        /*0208*/ 	.word	0x00014530


	//   ....[18]....
        /*020c*/ 	.word	0x00014630


	//   ....[19]....
        /*0210*/ 	.word	0x000146e0


	//   ....[20]....
        /*0214*/ 	.word	0x00014890


	//   ....[21]....
        /*0218*/ 	.word	0x000148d0


	//   ....[22]....
        /*021c*/ 	.word	0x00014bd0


	//   ....[23]....
        /*0220*/ 	.word	0x00014c10


	//   ....[24]....
        /*0224*/ 	.word	0x000185c0


	//   ....[25]....
        /*0228*/ 	.word	0x00018600


	//   ....[26]....
        /*022c*/ 	.word	0x00018630


	//   ....[27]....
        /*0230*/ 	.word	0x00018660


	//   ....[28]....
        /*0234*/ 	.word	0x000186c0


	//   ....[29]....
        /*0238*/ 	.word	0x00018700


	//   ....[30]....
        /*023c*/ 	.word	0x00018720


	//   ....[31]....
        /*0240*/ 	.word	0x00018750


	//----- nvinfo : EIATTR_VRC_CTA_INIT_COUNT
	.align		4
.L_262:
        /*0244*/ 	.byte	0x02, 0x4a
	.zero		1
	.zero		1


	//----- nvinfo : EIATTR_EXIT_INSTR_OFFSETS
	.align		4
        /*0248*/ 	.byte	0x04, 0x1c
        /*024a*/ 	.short	(.L_264 - .L_263)


	//   ....[0]....
.L_263:
        /*024c*/ 	.word	0x00000660


	//   ....[1]....
        /*0250*/ 	.word	0x000011b0


	//   ....[2]....
        /*0254*/ 	.word	0x00001240


	//   ....[3]....
        /*0258*/ 	.word	0x00019820


	//   ....[4]....
        /*025c*/ 	.word	0x00019900


	//----- nvinfo : EIATTR_CRS_STACK_SIZE
	.align		4
.L_264:
        /*0260*/ 	.byte	0x04, 0x1e
        /*0262*/ 	.short	(.L_266 - .L_265)
.L_265:
        /*0264*/ 	.word	0x00000000


	//----- nvinfo : EIATTR_CBANK_PARAM_SIZE
	.align		4
.L_266:
        /*0268*/ 	.byte	0x03, 0x19
        /*026a*/ 	.short	0x01d0


	//----- nvinfo : EIATTR_PARAM_CBANK
	.align		4
        /*026c*/ 	.byte	0x04, 0x0a
        /*026e*/ 	.short	(.L_268 - .L_267)
	.align		4
.L_267:
        /*0270*/ 	.word	index@(.nv.constant0._ZN5flash16flash_fwd_kernelI23Flash_fwd_kernel_traitsILi32ELi128ELi128ELi4ELb0ELb0EN7cutlass10bfloat16_tE19Flash_kernel_traitsILi32ELi128ELi128ELi4ES3_EELb1ELb1ELb0ELb1ELb0ELb0ELb0ELb0EEEvNS_16Flash_fwd_paramsE)
        /*0274*/ 	.short	0x0380
        /*0276*/ 	.short	0x01d0


	//----- nvinfo : EIATTR_SW_WAR
	.align		4
.L_268:
        /*0278*/ 	.byte	0x04, 0x36
        /*027a*/ 	.short	(.L_270 - .L_269)
.L_269:
        /*027c*/ 	.word	0x00000008
.L_270:


//--------------------- .nv.info._ZN5flash16flash_fwd_kernelI23Flash_fwd_kernel_traitsILi32ELi128ELi128ELi4ELb0ELb0EN7cutlass10bfloat16_tE19Flash_kernel_traitsILi32ELi128ELi128ELi4ES3_EELb1ELb1ELb0ELb0ELb0ELb0ELb0ELb1EEEvNS_16Flash_fwd_paramsE --------------------------
	.section	.nv.info._ZN5flash16flash_fwd_kernelI23Flash_fwd_kernel_traitsILi32ELi128ELi128ELi4ELb0ELb0EN7cutlass10bfloat16_tE19Flash_kernel_traitsILi32ELi128ELi128ELi4ES3_EELb1ELb1ELb0ELb0ELb0ELb0ELb0ELb1EEEvNS_16Flash_fwd_paramsE,"",@"SHT_CUDA_INFO"
	.sectionflags	@""
	.align	4


	//----- nvinfo : EIATTR_CUDA_API_VERSION
	.align		4
        /*0000*/ 	.byte	0x04, 0x37
        /*0002*/ 	.short	(.L_272 - .L_271)
.L_271:
        /*0004*/ 	.word	0x00000082


	//----- nvinfo : EIATTR_KPARAM_INFO
	.align		4
.L_272:
        /*0008*/ 	.byte	0x04, 0x17
        /*000a*/ 	.short	(.L_274 - .L_273)
.L_273:
        /*000c*/ 	.word	0x00000000
        /*0010*/ 	.short	0x0000
        /*0012*/ 	.short	0x0000
        /*0014*/ 	.byte	0x00, 0xf0, 0x41, 0x07


	//----- nvinfo : EIATTR_SPARSE_MMA_MASK
	.align		4
.L_274:
        /*0018*/ 	.byte	0x03, 0x50
        /*001a*/ 	.short	0x0000


	//----- nvinfo : EIATTR_MAXREG_COUNT
	.align		4
        /*001c*/ 	.byte	0x03, 0x1b
        /*001e*/ 	.short	0x00ff


	//----- nvinfo : EIATTR_NUM_BARRIERS
	.align		4
        /*0020*/ 	.byte	0x02, 0x4c
        /*0022*/ 	.byte	0x01
	.zero		1


	//----- nvinfo : EIATTR_ANNOTATIONS
	.align		4
        /*0024*/ 	.byte	0x04, 0x55
        /*0026*/ 	.short	(.L_276 - .L_275)


	//   ....[0]....
.L_275:
        /* <DEDUP_REMOVED lines=407> */


	//----- nvinfo : EIATTR_MERCURY_ISA_VERSION
	.align		4
.L_276:
        /*1980*/ 	.byte	0x03, 0x5f
        /*1982*/ 	.short	0x0101


	//----- nvinfo : EIATTR_INT_WARP_WIDE_INSTR_OFFSETS
	.align		4
        /*1984*/ 	.byte	0x04, 0x31
        /*1986*/ 	.short	(.L_278 - .L_277)


	//   ....[0]....
.L_277:
        /*1988*/ 	.word	0x00003470


	//----- nvinfo : EIATTR_COOP_GROUP_MASK_REGIDS
	.align		4
.L_278:
        /*198c*/ 	.byte	0x04, 0x29
        /*198e*/ 	.short	(.L_280 - .L_279)


	//   ....[0]....
.L_279:
        /*1990*/ 	.word	0xffffffff


	//   ....[1]....
        /*1994*/ 	.word	0xffffffff


	//   ....[2]....
        /*1998*/ 	.word	0xffffffff


	//   ....[3]....
        /*199c*/ 	.word	0xffffffff


	//   ....[4]....
        /*19a0*/ 	.word	0xffffffff


	//   ....[5]....
        /*19a4*/ 	.word	0xffffffff


	//   ....[6]....
        /*19a8*/ 	.word	0xffffffff


	//   ....[7]....
        /*19ac*/ 	.word	0xffffffff


	//   ....[8]....
        /*19b0*/ 	.word	0xffffffff


	//   ....[9]....
        /*19b4*/ 	.word	0xffffffff


	//   ....[10]....
        /*19b8*/ 	.word	0xffffffff


	//   ....[11]....
        /*19bc*/ 	.word	0xffffffff


	//   ....[12]....
        /*19c0*/ 	.word	0xffffffff


	//   ....[13]....
        /*19c4*/ 	.word	0xffffffff


	//   ....[14]....
        /*19c8*/ 	.word	0xffffffff


	//   ....[15]....
        /*19cc*/ 	.word	0xffffffff


	//   ....[16]....
        /*19d0*/ 	.word	0xffffffff


	//   ....[17]....
        /*19d4*/ 	.word	0xffffffff


	//   ....[18]....
        /*19d8*/ 	.word	0xffffffff


	//   ....[19]....
        /*19dc*/ 	.word	0xffffffff


	//   ....[20]....
        /*19e0*/ 	.word	0xffffffff


	//   ....[21]....
        /*19e4*/ 	.word	0xffffffff


	//   ....[22]....
        /*19e8*/ 	.word	0xffffffff


	//   ....[23]....
        /*19ec*/ 	.word	0xffffffff


	//   ....[24]....
        /*19f0*/ 	.word	0xffffffff


	//   ....[25]....
        /*19f4*/ 	.word	0xffffffff


	//   ....[26]....
        /*19f8*/ 	.word	0xffffffff


	//   ....[27]....
        /*19fc*/ 	.word	0xffffffff


	//   ....[28]....
        /*1a00*/ 	.word	0xffffffff


	//   ....[29]....
        /*1a04*/ 	.word	0xffffffff


	//   ....[30]....
        /*1a08*/ 	.word	0xffffffff


	//   ....[31]....
        /*1a0c*/ 	.word	0xffffffff


	//----- nvinfo : EIATTR_COOP_GROUP_INSTR_OFFSETS
	.align		4
.L_280:
        /*1a10*/ 	.byte	0x04, 0x28
        /*1a12*/ 	.short	(.L_282 - .L_281)


	//   ....[0]....
.L_281:
        /*1a14*/ 	.word	0x00004ea0


	//   ....[1]....
        /*1a18*/ 	.word	0x00004f80


	//   ....[2]....
        /*1a1c*/ 	.word	0x000050c0


	//   ....[3]....
        /*1a20*/ 	.word	0x00005100


	//   ....[4]....
        /*1a24*/ 	.word	0x00005140


	//   ....[5]....
        /*1a28*/ 	.word	0x00005180


	//   ....[6]....
        /*1a2c*/ 	.word	0x00005240


	//   ....[7]....
        /*1a30*/ 	.word	0x000052a0


	//   ....[8]....
        /*1a34*/ 	.word	0x00012230


	//   ....[9]....
        /*1a38*/ 	.word	0x000122a0


	//   ....[10]....
        /*1a3c*/ 	.word	0x00012360


	//   ....[11]....
        /*1a40*/ 	.word	0x00012380


	//   ....[12]....
        /*1a44*/ 	.word	0x00013400


	//   ....[13]....
        /*1a48*/ 	.word	0x000134d0


	//   ....[14]....
        /*1a4c*/ 	.word	0x00013660


	//   ....[15]....
        /*1a50*/ 	.word	0x00013800


	//   ....[16]....
        /*1a54*/ 	.word	0x0001e420


	//   ....[17]....
        /*1a58*/ 	.word	0x0001e430


	//   ....[18]....
        /*1a5c*/ 	.word	0x0001e440


	//   ....[19]....
        /*1a60*/ 	.word	0x0001e450


	//   ....[20]....
        /*1a64*/ 	.word	0x0001e540


	//   ....[21]....
        /*1a68*/ 	.word	0x0001e550


	//   ....[22]....
        /*1a6c*/ 	.word	0x0001e560


	//   ....[23]....
        /*1a70*/ 	.word	0x0001e670


	//   ....[24]....
        /*1a74*/ 	.word	0x000284f0


	//   ....[25]....
        /*1a78*/ 	.word	0x000285e0


	//   ....[26]....
        /*1a7c*/ 	.word	0x000286b0


	//   ....[27]....
        /*1a80*/ 	.word	0x000286c0


	//   ....[28]....
        /*1a84*/ 	.word	0x000286d0


	//   ....[29]....
        /*1a88*/ 	.word	0x00028700


	//   ....[30]....
        /*1a8c*/ 	.word	0x00028720


	//   ....[31]....
        /*1a90*/ 	.word	0x00028730


	//----- nvinfo : EIATTR_VRC_CTA_INIT_COUNT
	.align		4
.L_282:
        /*1a94*/ 	.byte	0x02, 0x4a
	.zero		1
	.zero		1


	//----- nvinfo : EIATTR_EXIT_INSTR_OFFSETS
	.align		4
        /*1a98*/ 	.byte	0x04, 0x1c
        /*1a9a*/ 	.short	(.L_284 - .L_283)


	//   ....[0]....
.L_283:
        /*1a9c*/ 	.word	0x00000660


	//   ....[1]....
        /*1aa0*/ 	.word	0x000011c0


	//   ....[2]....
        /*1aa4*/ 	.word	0x00001250


	//   ....[3]....
        /*1aa8*/ 	.word	0x00029760


	//   ....[4]....
        /*1aac*/ 	.word	0x00029840


	//----- nvinfo : EIATTR_CRS_STACK_SIZE
	.align		4
.L_284:
        /*1ab0*/ 	.byte	0x04, 0x1e
        /*1ab2*/ 	.short	(.L_286 - .L_285)
.L_285:
        /*1ab4*/ 	.word	0x00000000


	//----- nvinfo : EIATTR_CBANK_PARAM_SIZE
	.align		4
.L_286:
        /*1ab8*/ 	.byte	0x03, 0x19
        /*1aba*/ 	.short	0x01d0


	//----- nvinfo : EIATTR_PARAM_CBANK
	.align		4
        /*1abc*/ 	.byte	0x04, 0x0a
        /*1abe*/ 	.short	(.L_288 - .L_287)
	.align		4
.L_287:
        /*1ac0*/ 	.word	index@(.nv.constant0._ZN5flash16flash_fwd_kernelI23Flash_fwd_kernel_traitsILi32ELi128ELi128ELi4ELb0ELb0EN7cutlass10bfloat16_tE19Flash_kernel_traitsILi32ELi128ELi128ELi4ES3_EELb1ELb1ELb0ELb0ELb0ELb0ELb0ELb1EEEvNS_16Flash_fwd_paramsE)
        /*1ac4*/ 	.short	0x0380
        /*1ac6*/ 	.short	0x01d0


	//----- nvinfo : EIATTR_SW_WAR
	.align		4
.L_288:
        /*1ac8*/ 	.byte	0x04, 0x36
        /*1aca*/ 	.short	(.L_290 - .L_289)
.L_289:
        /*1acc*/ 	.word	0x00000008
.L_290:


//--------------------- .nv.info._ZN5flash16flash_fwd_kernelI23Flash_fwd_kernel_traitsILi32ELi128ELi128ELi4ELb0ELb0EN7cutlass10bfloat16_tE19Flash_kernel_traitsILi32ELi128ELi128ELi4ES3_EELb0ELb1ELb0ELb0ELb0ELb0ELb1ELb0EEEvNS_16Flash_fwd_paramsE --------------------------
	.section	.nv.info._ZN5flash16flash_fwd_kernelI23Flash_fwd_kernel_traitsILi32ELi128ELi128ELi4ELb0ELb0EN7cutlass10bfloat16_tE19Flash_kernel_traitsILi32ELi128ELi128ELi4ES3_EELb0ELb1ELb0ELb0ELb0ELb0ELb1ELb0EEEvNS_16Flash_fwd_paramsE,"",@"SHT_CUDA_INFO"
	.sectionflags	@""
	.align	4


	//----- nvinfo : EIATTR_CUDA_API_VERSION
	.align		4
        /*0000*/ 	.byte	0x04, 0x37
        /*0002*/ 	.short	(.L_292 - .L_291)
.L_291:
        /*0004*/ 	.word	0x00000082


	//----- nvinfo : EIATTR_KPARAM_INFO
	.align		4
.L_292:
        /*0008*/ 	.byte	0x04, 0x17
        /*000a*/ 	.short	(.L_294 - .L_293)
.L_293:
        /*000c*/ 	.word	0x00000000
        /*0010*/ 	.short	0x0000
        /*0012*/ 	.short	0x0000
        /*0014*/ 	.byte	0x00, 0xf0, 0x41, 0x07


	//----- nvinfo : EIATTR_SPARSE_MMA_MASK
	.align		4
.L_294:
        /*0018*/ 	.byte	0x03, 0x50
        /*001a*/ 	.short	0x0000


	//----- nvinfo : EIATTR_MAXREG_COUNT
	.align		4
        /*001c*/ 	.byte	0x03, 0x1b
        /*001e*/ 	.short	0x00ff


	//----- nvinfo : EIATTR_NUM_BARRIERS
	.align		4
        /*0020*/ 	.byte	0x02, 0x4c
        /*0022*/ 	.byte	0x01
	.zero		1


	//----- nvinfo : EIATTR_ANNOTATIONS
	.align		4
        /*0024*/ 	.byte	0x04, 0x55
        /*0026*/ 	.short	(.L_296 - .L_295)


	//   ....[0]....
.L_295:
        /* <DEDUP_REMOVED lines=11> */


	//----- nvinfo : EIATTR_MERCURY_ISA_VERSION
	.align		4
.L_296:
        /*00c8*/ 	.byte	0x03, 0x5f
        /*00ca*/ 	.short	0x0101


	//----- nvinfo : EIATTR_COOP_GROUP_MASK_REGIDS
	.align		4
        /*00cc*/ 	.byte	0x04, 0x29
        /*00ce*/ 	.short	(.L_298 - .L_297)


	//   ....[0]....
.L_297:
        /*00d0*/ 	.word	0xffffffff


	//   ....[1]....
        /*00d4*/ 	.word	0xffffffff


	//   ....[2]....
        /*00d8*/ 	.word	0xffffffff


	//   ....[3]....
        /*00dc*/ 	.word	0xffffffff


	//   ....[4]....
        /*00e0*/ 	.word	0xffffffff


	//   ....[5]....
        /*00e4*/ 	.word	0xffffffff


	//   ....[6]....
        /*00e8*/ 	.word	0xffffffff


	//   ....[7]....
        /*00ec*/ 	.word	0xffffffff


	//   ....[8]....
        /*00f0*/ 	.word	0xffffffff


	//   ....[9]....
        /*00f4*/ 	.word	0xffffffff


	//   ....[10]....
        /*00f8*/ 	.word	0xffffffff


	//   ....[11]....
        /*00fc*/ 	.word	0xffffffff


	//   ....[12]....
        /*0100*/ 	.word	0xffffffff


	//   ....[13]....
        /*0104*/ 	.word	0xffffffff


	//   ....[14]....
        /*0108*/ 	.word	0xffffffff


	//   ....[15]....
        /*010c*/ 	.word	0xffffffff


	//   ....[16]....
        /*0110*/ 	.word	0xffffffff


	//   ....[17]....
        /*0114*/ 	.word	0xffffffff


	//   ....[18]....
        /*0118*/ 	.word	0xffffffff


	//   ....[19]....
        /*011c*/ 	.word	0xffffffff


	//   ....[20]....
        /*0120*/ 	.word	0xffffffff


	//   ....[21]....
        /*0124*/ 	.word	0xffffffff


	//   ....[22]....
        /*0128*/ 	.word	0xffffffff


	//   ....[23]....
        /*012c*/ 	.word	0xffffffff


	//   ....[24]....
        /*0130*/ 	.word	0xffffffff


	//   ....[25]....
        /*0134*/ 	.word	0xffffffff


	//   ....[26]....
        /*0138*/ 	.word	0xffffffff


	//   ....[27]....
        /*013c*/ 	.word	0xffffffff


	//   ....[28]....
        /*0140*/ 	.word	0xffffffff


	//   ....[29]....
        /*0144*/ 	.word	0xffffffff


	//   ....[30]....
        /*0148*/ 	.word	0xffffffff


	//   ....[31]....
        /*014c*/ 	.word	0xffffffff


	//----- nvinfo : EIATTR_COOP_GROUP_INSTR_OFFSETS
	.align		4
.L_298:
        /*0150*/ 	.byte	0x04, 0x28
        /*0152*/ 	.short	(.L_300 - .L_299)


	//   ....[0]....
.L_299:
        /*0154*/ 	.word	0x00004850


	//   ....[1]....
        /*0158*/ 	.word	0x00004950


	//   ....[2]....
        /*015c*/ 	.word	0x000051f0


	//   ....[3]....
        /*0160*/ 	.word	0x00005320


	//   ....[4]....
        /*0164*/ 	.word	0x00005ca0


	//   ....[5]....
        /*0168*/ 	.word	0x00005d90


	//   ....[6]....
        /*016c*/ 	.word	0x00005dd0


	//   ....[7]....
        /*0170*/ 	.word	0x00005e70


	//   ....[8]....
        /*0174*/ 	.word	0x0000a930


	//   ....[9]....
        /*0178*/ 	.word	0x0000a950


	//   ....[10]....
        /*017c*/ 	.word	0x0000ad60


	//   ....[11]....
        /*0180*/ 	.word	0x0000ada0


	//   ....[12]....
        /*0184*/ 	.word	0x0000b330


	//   ....[13]....
        /*0188*/ 	.word	0x0000b3b0


	//   ....[14]....
        /*018c*/ 	.word	0x0000b4c0


	//   ....[15]....
        /*0190*/ 	.word	0x0000b590


	//   ....[16]....
        /*0194*/ 	.word	0x0000f540


	//   ....[17]....
        /*0198*/ 	.word	0x0000f580


	//   ....[18]....
        /*019c*/ 	.word	0x0000f5e0


	//   ....[19]....
        /*01a0*/ 	.word	0x0000f5f0


	//   ....[20]....
        /*01a4*/ 	.word	0x0000f650


	//   ....[21]....
        /*01a8*/ 	.word	0x0000f660


	//   ....[22]....
        /*01ac*/ 	.word	0x0000f670


	//   ....[23]....
        /*01b0*/ 	.word	0x0000f680


	//   ....[24]....
        /*01b4*/ 	.word	0x00011c00


	//   ....[25]....
        /*01b8*/ 	.word	0x00011c10


	//   ....[26]....
        /*01bc*/ 	.word	0x00011c20


	//   ....[27]....
        /*01c0*/ 	.word	0x00011c60


	//   ....[28]....
        /*01c4*/ 	.word	0x00011c80


	//   ....[29]....
        /*01c8*/ 	.word	0x00011c90


	//   ....[30]....
        /*01cc*/ 	.word	0x00011e10


	//   ....[31]....
        /*01d0*/ 	.word	0x00011e30


	//----- nvinfo : EIATTR_VRC_CTA_INIT_COUNT
	.align		4
.L_300:
        /*01d4*/ 	.byte	0x02, 0x4a
	.zero		1
	.zero		1


	//----- nvinfo : EIATTR_EXIT_INSTR_OFFSETS
	.align		4
        /*01d8*/ 	.byte	0x04, 0x1c
        /*01da*/ 	.short	(.L_302 - .L_301)


	//   ....[0]....
.L_301:
        /*01dc*/ 	.word	0x00000350


	//   ....[1]....
        /*01e0*/ 	.word	0x00000ea0


	//   ....[2]....
        /*01e4*/ 	.word	0x00000f30


	//   ....[3]....
        /*01e8*/ 	.word	0x00012de0


	//   ....[4]....
        /*01ec*/ 	.word	0x00012ec0


	//----- nvinfo : EIATTR_CRS_STACK_SIZE
	.align		4
.L_302:
        /*01f0*/ 	.byte	0x04, 0x1e
        /*01f2*/ 	.short	(.L_304 - .L_303)
.L_303:
        /*01f4*/ 	.word	0x00000000


	//----- nvinfo : EIATTR_CBANK_PARAM_SIZE
	.align		4
.L_304:
        /*01f8*/ 	.byte	0x03, 0x19
        /*01fa*/ 	.short	0x01d0


	//----- nvinfo : EIATTR_PARAM_CBANK
	.align		4
        /*01fc*/ 	.byte	0x04, 0x0a
        /*01fe*/ 	.short	(.L_306 - .L_305)
	.align		4
.L_305:
        /*0200*/ 	.word	index@(.nv.constant0._ZN5flash16flash_fwd_kernelI23Flash_fwd_kernel_traitsILi32ELi128ELi128ELi4ELb0ELb0EN7cutlass10bfloat16_tE19Flash_kernel_traitsILi32ELi128ELi128ELi4ES3_EELb0ELb1ELb0ELb0ELb0ELb0ELb1ELb0EEEvNS_16Flash_fwd_paramsE)
        /*0204*/ 	.short	0x0380
        /*0206*/ 	.short	0x01d0


	//----- nvinfo : EIATTR_SW_WAR
	.align		4
.L_306:
        /*0208*/ 	.byte	0x04, 0x36
        /*020a*/ 	.short	(.L_308 - .L_307)
.L_307:
        /*020c*/ 	.word	0x00000008
.L_308:


//--------------------- .nv.info._ZN5flash16flash_fwd_kernelI23Flash_fwd_kernel_traitsILi32ELi128ELi128ELi4ELb0ELb0EN7cutlass10bfloat16_tE19Flash_kernel_traitsILi32ELi128ELi128ELi4ES3_EELb1ELb1ELb0ELb1ELb0ELb0ELb0ELb1EEEvNS_16Flash_fwd_paramsE --------------------------
	.section	.nv.info._ZN5flash16flash_fwd_kernelI23Flash_fwd_kernel_traitsILi32ELi128ELi128ELi4ELb0ELb0EN7cutlass10bfloat16_tE19Flash_kernel_traitsILi32ELi128ELi128ELi4ES3_EELb1ELb1ELb0ELb1ELb0ELb0ELb0ELb1EEEvNS_16Flash_fwd_paramsE,"",@"SHT_CUDA_INFO"
	.sectionflags	@""
	.align	4


	//----- nvinfo : EIATTR_CUDA_API_VERSION
	.align		4
        /*0000*/ 	.byte	0x04, 0x37
        /*0002*/ 	.short	(.L_310 - .L_309)
.L_309:
        /*0004*/ 	.word	0x00000082


	//----- nvinfo : EIATTR_KPARAM_INFO
	.align		4
.L_310:
        /*0008*/ 	.byte	0x04, 0x17
        /*000a*/ 	.short	(.L_312 - .L_311)
.L_311:
        /*000c*/ 	.word	0x00000000
        /*0010*/ 	.short	0x0000
        /*0012*/ 	.short	0x0000
        /*0014*/ 	.byte	0x00, 0xf0, 0x41, 0x07


	//----- nvinfo : EIATTR_SPARSE_MMA_MASK
	.align		4
.L_312:
        /*0018*/ 	.byte	0x03, 0x50
        /*001a*/ 	.short	0x0000


	//----- nvinfo : EIATTR_MAXREG_COUNT
	.align		4
        /*001c*/ 	.byte	0x03, 0x1b
        /*001e*/ 	.short	0x00ff


	//----- nvinfo : EIATTR_NUM_BARRIERS
	.align		4
        /*0020*/ 	.byte	0x02, 0x4c
        /*0022*/ 	.byte	0x01
	.zero		1


	//----- nvinfo : EIATTR_ANNOTATIONS
	.align		4
        /*0024*/ 	.byte	0x04, 0x55
        /*0026*/ 	.short	(.L_314 - .L_313)


	//   ....[0]....
.L_313:
        /* <DEDUP_REMOVED lines=419> */


	//----- nvinfo : EIATTR_MERCURY_ISA_VERSION
	.align		4
.L_314:
        /*1a48*/ 	.byte	0x03, 0x5f
        /*1a4a*/ 	.short	0x0101


	//----- nvinfo : EIATTR_COOP_GROUP_MASK_REGIDS
	.align		4
        /*1a4c*/ 	.byte	0x04, 0x29
        /*1a4e*/ 	.short	(.L_316 - .L_315)


	//   ....[0]....
.L_315:
        /*1a50*/ 	.word	0xffffffff


	//   ....[1]....
        /*1a54*/ 	.word	0xffffffff


	//   ....[2]....
        /*1a58*/ 	.word	0xffffffff


	//   ....[3]....
        /*1a5c*/ 	.word	0xffffffff


	//   ....[4]....
        /*1a60*/ 	.word	0xffffffff


	//   ....[5]....
        /*1a64*/ 	.word	0xffffffff


	//   ....[6]....
        /*1a68*/ 	.word	0xffffffff


	//   ....[7]....
        /*1a6c*/ 	.word	0xffffffff


	//   ....[8]....
        /*1a70*/ 	.word	0xffffffff


	//   ....[9]....
        /*1a74*/ 	.word	0xffffffff


	//   ....[10]....
        /*1a78*/ 	.word	0xffffffff


	//   ....[11]....
        /*1a7c*/ 	.word	0xffffffff


	//   ....[12]....
        /*1a80*/ 	.word	0xffffffff


	//   ....[13]....
        /*1a84*/ 	.word	0xffffffff


	//   ....[14]....
        /*1a88*/ 	.word	0xffffffff


	//   ....[15]....
        /*1a8c*/ 	.word	0xffffffff


	//   ....[16]....
        /*1a90*/ 	.word	0xffffffff


	//   ....[17]....
        /*1a94*/ 	.word	0xffffffff


	//   ....[18]....
        /*1a98*/ 	.word	0xffffffff


	//   ....[19]....
        /*1a9c*/ 	.word	0xffffffff


	//   ....[20]....
        /*1aa0*/ 	.word	0xffffffff


	//   ....[21]....
        /*1aa4*/ 	.word	0xffffffff


	//   ....[22]....
        /*1aa8*/ 	.word	0xffffffff


	//   ....[23]....
        /*1aac*/ 	.word	0xffffffff


	//   ....[24]....
        /*1ab0*/ 	.word	0xffffffff


	//   ....[25]....
        /*1ab4*/ 	.word	0xffffffff


	//   ....[26]....
        /*1ab8*/ 	.word	0xffffffff


	//   ....[27]....
        /*1abc*/ 	.word	0xffffffff


	//   ....[28]....
        /*1ac0*/ 	.word	0xffffffff


	//   ....[29]....
        /*1ac4*/ 	.word	0xffffffff


	//   ....[30]....
        /*1ac8*/ 	.word	0xffffffff


	//   ....[31]....
        /*1acc*/ 	.word	0xffffffff


	//----- nvinfo : EIATTR_COOP_GROUP_INSTR_OFFSETS
	.align		4
.L_316:
        /*1ad0*/ 	.byte	0x04, 0x28
        /*1ad2*/ 	.short	(.L_318 - .L_317)


	//   ....[0]....
.L_317:
        /*1ad4*/ 	.word	0x00005a80


	//   ....[1]....
        /*1ad8*/ 	.word	0x00005bd0


	//   ....[2]....
        /*1adc*/ 	.word	0x00005cb0


	//   ....[3]....
        /*1ae0*/ 	.word	0x00005de0


	//   ....[4]....
        /*1ae4*/ 	.word	0x00005e10


	//   ....[5]....
        /*1ae8*/ 	.word	0x00005e70


	//   ....[6]....
        /*1aec*/ 	.word	0x00005f20


	//   ....[7]....
        /*1af0*/ 	.word	0x00005fa0


	//   ....[8]....
        /*1af4*/ 	.word	0x00013220


	//   ....[9]....
        /*1af8*/ 	.word	0x000132a0


	//   ....[10]....
        /*1afc*/ 	.word	0x000132f0


	//   ....[11]....
        /*1b00*/ 	.word	0x00013320


	//   ....[12]....
        /*1b04*/ 	.word	0x00014380


	//   ....[13]....
        /*1b08*/ 	.word	0x00014450


	//   ....[14]....
        /*1b0c*/ 	.word	0x000145f0


	//   ....[15]....
        /*1b10*/ 	.word	0x000147b0


	//   ....[16]....
        /*1b14*/ 	.word	0x0001fba0


	//   ....[17]....
        /*1b18*/ 	.word	0x0001fed0


	//   ....[18]....
        /*1b1c*/ 	.word	0x00020080


	//   ....[19]....
        /*1b20*/ 	.word	0x00020290


	//   ....[20]....
        /*1b24*/ 	.word	0x00020510


	//   ....[21]....
        /*1b28*/ 	.word	0x00020550


	//   ....[22]....
        /*1b2c*/ 	.word	0x00020780


	//   ....[23]....
        /*1b30*/ 	.word	0x00020810


	//   ....[24]....
        /*1b34*/ 	.word	0x00029c80


	//   ....[25]....
        /*1b38*/ 	.word	0x00029c90


	//   ....[26]....
        /*1b3c*/ 	.word	0x00029ca0


	//   ....[27]....
        /*1b40*/ 	.word	0x00029cb0


	//   ....[28]....
        /*1b44*/ 	.word	0x00029ea0


	//   ....[29]....
        /*1b48*/ 	.word	0x00029ee0


	//   ....[30]....
        /*1b4c*/ 	.word	0x00029f00


	//   ....[31]....
        /*1b50*/ 	.word	0x00029f30


	//----- nvinfo : EIATTR_VRC_CTA_INIT_COUNT
	.align		4
.L_318:
        /*1b54*/ 	.byte	0x02, 0x4a
	.zero		1
	.zero		1


	//----- nvinfo : EIATTR_EXIT_INSTR_OFFSETS
	.align		4
        /*1b58*/ 	.byte	0x04, 0x1c
        /*1b5a*/ 	.short	(.L_320 - .L_319)


	//   ....[0]....
.L_319:
        /*1b5c*/ 	.word	0x00000660


	//   ....[1]....
        /*1b60*/ 	.word	0x000011c0


	//   ....[2]....
        /*1b64*/ 	.word	0x00001250


	//   ....[3]....
        /*1b68*/ 	.word	0x0002b030


	//   ....[4]....
        /*1b6c*/ 	.word	0x0002b110


	//----- nvinfo : EIATTR_CRS_STACK_SIZE
	.align		4
.L_320:
        /*1b70*/ 	.byte	0x04, 0x1e
        /*1b72*/ 	.short	(.L_322 - .L_321)
.L_321:
        /*1b74*/ 	.word	0x00000000


	//----- nvinfo : EIATTR_CBANK_PARAM_SIZE
	.align		4
.L_322:
        /*1b78*/ 	.byte	0x03, 0x19
        /*1b7a*/ 	.short	0x01d0


	//----- nvinfo : EIATTR_PARAM_CBANK
	.align		4
        /*1b7c*/ 	.byte	0x04, 0x0a
        /*1b7e*/ 	.short	(.L_324 - .L_323)
	.align		4
.L_323:
        /*1b80*/ 	.word	index@(.nv.constant0._ZN5flash16flash_fwd_kernelI23Flash_fwd_kernel_traitsILi32ELi128ELi128ELi4ELb0ELb0EN7cutlass10bfloat16_tE19Flash_kernel_traitsILi32ELi128ELi128ELi4ES3_EELb1ELb1ELb0ELb1ELb0ELb0ELb0ELb1EEEvNS_16Flash_fwd_paramsE)
        /*1b84*/ 	.short	0x0380
        /*1b86*/ 	.short	0x01d0


	//----- nvinfo : EIATTR_SW_WAR
	.align		4
.L_324:
        /*1b88*/ 	.byte	0x04, 0x36
        /*1b8a*/ 	.short	(.L_326 - .L_325)
.L_325:
        /*1b8c*/ 	.word	0x00000008
.L_326:


//--------------------- .nv.info._ZN5flash16flash_fwd_kernelI23Flash_fwd_kernel_traitsILi32ELi128ELi128ELi4ELb0ELb0EN7cutlass10bfloat16_tE19Flash_kernel_traitsILi32ELi128ELi128ELi4ES3_EELb0ELb1ELb0ELb1ELb0ELb0ELb1ELb0EEEvNS_16Flash_fwd_paramsE --------------------------
	.section	.nv.info._ZN5flash16flash_fwd_kernelI23Flash_fwd_kernel_traitsILi32ELi128ELi128ELi4ELb0ELb0EN7cutlass10bfloat16_tE19Flash_kernel_traitsILi32ELi128ELi128ELi4ES3_EELb0ELb1ELb0ELb1ELb0ELb0ELb1ELb0EEEvNS_16Flash_fwd_paramsE,"",@"SHT_CUDA_INFO"
	.sectionflags	@""
	.align	4


	//----- nvinfo : EIATTR_CUDA_API_VERSION
	.align		4
        /*0000*/ 	.byte	0x04, 0x37
        /*0002*/ 	.short	(.L_328 - .L_327)
.L_327:
        /*0004*/ 	.word	0x00000082


	//----- nvinfo : EIATTR_KPARAM_INFO
	.align		4
.L_328:
        /*0008*/ 	.byte	0x04, 0x17
        /*000a*/ 	.short	(.L_330 - .L_329)
.L_329:
        /*000c*/ 	.word	0x00000000
        /*0010*/ 	.short	0x0000
        /*0012*/ 	.short	0x0000
        /*0014*/ 	.byte	0x00, 0xf0, 0x41, 0x07


	//----- nvinfo : EIATTR_SPARSE_MMA_MASK
	.align		4
.L_330:
        /*0018*/ 	.byte	0x03, 0x50
        /*001a*/ 	.short	0x0000


	//----- nvinfo : EIATTR_MAXREG_COUNT
	.align		4
        /*001c*/ 	.byte	0x03, 0x1b
        /*001e*/ 	.short	0x00ff


	//----- nvinfo : EIATTR_NUM_BARRIERS
	.align		4
        /*0020*/ 	.byte	0x02, 0x4c
        /*0022*/ 	.byte	0x01
	.zero		1


	//----- nvinfo : EIATTR_MERCURY_ISA_VERSION
	.align		4
        /*0024*/ 	.byte	0x03, 0x5f
        /*0026*/ 	.short	0x0101


	//----- nvinfo : EIATTR_COOP_GROUP_MASK_REGIDS
	.align		4
        /*0028*/ 	.byte	0x04, 0x29
        /*002a*/ 	.short	(.L_332 - .L_331)


	//   ....[0]....
.L_331:
        /*002c*/ 	.word	0xffffffff


	//   ....[1]....
        /*0030*/ 	.word	0xffffffff


	//   ....[2]....
        /*0034*/ 	.word	0xffffffff


	//   ....[3]....
        /*0038*/ 	.word	0xffffffff


	//   ....[4]....
        /*003c*/ 	.word	0xffffffff


	//   ....[5]....
        /*0040*/ 	.word	0xffffffff


	//   ....[6]....
        /*0044*/ 	.word	0xffffffff


	//   ....[7]....
        /*0048*/ 	.word	0xffffffff


	//   ....[8]....
        /*004c*/ 	.word	0xffffffff


	//   ....[9]....
        /*0050*/ 	.word	0xffffffff


	//   ....[10]....
        /*0054*/ 	.word	0xffffffff


	//   ....[11]....
        /*0058*/ 	.word	0xffffffff


	//   ....[12]....
        /*005c*/ 	.word	0xffffffff


	//   ....[13]....
        /*0060*/ 	.word	0xffffffff


	//   ....[14]....
        /*0064*/ 	.word	0xffffffff


	//   ....[15]....
        /*0068*/ 	.word	0xffffffff


	//   ....[16]....
        /*006c*/ 	.word	0xffffffff


	//   ....[17]....
        /*0070*/ 	.word	0xffffffff


	//   ....[18]....
        /*0074*/ 	.word	0xffffffff


	//   ....[19]....
        /*0078*/ 	.word	0xffffffff


	//   ....[20]....
        /*007c*/ 	.word	0xffffffff


	//   ....[21]....
        /*0080*/ 	.word	0xffffffff


	//   ....[22]....
        /*0084*/ 	.word	0xffffffff


	//   ....[23]....
        /*0088*/ 	.word	0xffffffff


	//   ....[24]....
        /*008c*/ 	.word	0xffffffff


	//   ....[25]....
        /*0090*/ 	.word	0xffffffff


	//   ....[26]....
        /*0094*/ 	.word	0xffffffff


	//   ....[27]....
        /*0098*/ 	.word	0xffffffff


	//   ....[28]....
        /*009c*/ 	.word	0xffffffff


	//   ....[29]....
        /*00a0*/ 	.word	0xffffffff


	//   ....[30]....
        /*00a4*/ 	.word	0xffffffff


	//   ....[31]....
        /*00a8*/ 	.word	0xffffffff


	//----- nvinfo : EIATTR_COOP_GROUP_INSTR_OFFSETS
	.align		4
.L_332:
        /*00ac*/ 	.byte	0x04, 0x28
        /*00ae*/ 	.short	(.L_334 - .L_333)


	//   ....[0]....
.L_333:
        /*00b0*/ 	.word	0x00005ee0


	//   ....[1]....
        /*00b4*/ 	.word	0x00005f00


	//   ....[2]....
        /*00b8*/ 	.word	0x000062e0


	//   ....[3]....
        /*00bc*/ 	.word	0x00006400


	//   ....[4]....
        /*00c0*/ 	.word	0x00006450


	//   ....[5]....
        /*00c4*/ 	.word	0x00006570


	//   ....[6]....
        /*00c8*/ 	.word	0x00006820


	//   ....[7]....
        /*00cc*/ 	.word	0x000068c0


	//   ....[8]....
        /*00d0*/ 	.word	0x0000bde0


	//   ....[9]....
        /*00d4*/ 	.word	0x0000be10


	//   ....[10]....
        /*00d8*/ 	.word	0x0000c150


	//   ....[11]....
        /*00dc*/ 	.word	0x0000c230


	//   ....[12]....
        /*00e0*/ 	.word	0x0000c6b0


	//   ....[13]....
        /*00e4*/ 	.word	0x0000c7f0


	//   ....[14]....
        /*00e8*/ 	.word	0x0000c810


	//   ....[15]....
        /*00ec*/ 	.word	0x0000c920


	//   ....[16]....
        /*00f0*/ 	.word	0x00011250


	//   ....[17]....
        /*00f4*/ 	.word	0x00011260


	//   ....[18]....
        /*00f8*/ 	.word	0x000112b0


	//   ....[19]....
        /*00fc*/ 	.word	0x000112e0


	//   ....[20]....
        /*0100*/ 	.word	0x00011b70


	//   ....[21]....
        /*0104*/ 	.word	0x00011c80


	//   ....[22]....
        /*0108*/ 	.word	0x00011f00


	//   ....[23]....
        /*010c*/ 	.word	0x00011fa0


	//   ....[24]....
        /*0110*/ 	.word	0x00013aa0


	//   ....[25]....
        /*0114*/ 	.word	0x00013ae0


	//   ....[26]....
        /*0118*/ 	.word	0x00013af0


	//   ....[27]....
        /*011c*/ 	.word	0x00013b00


	//   ....[28]....
        /*0120*/ 	.word	0x00013b40


	//   ....[29]....
        /*0124*/ 	.word	0x00013b60


	//   ....[30]....
        /*0128*/ 	.word	0x00013b80


	//   ....[31]....
        /*012c*/ 	.word	0x00013b90


	//----- nvinfo : EIATTR_VRC_CTA_INIT_COUNT
	.align		4
.L_334:
        /*0130*/ 	.byte	0x02, 0x4a
	.zero		1
	.zero		1


	//----- nvinfo : EIATTR_EXIT_INSTR_OFFSETS
	.align		4
        /*0134*/ 	.byte	0x04, 0x1c
        /*0136*/ 	.short	(.L_336 - .L_335)


	//   ....[0]....
.L_335:
        /*0138*/ 	.word	0x00000330


	//   ....[1]....
        /*013c*/ 	.word	0x00000e90


	//   ....[2]....
        /*0140*/ 	.word	0x00000f20


	//   ....[3]....
        /*0144*/ 	.word	0x00014c20


	//   ....[4]....
        /*0148*/ 	.word	0x00014d00


	//----- nvinfo : EIATTR_CRS_STACK_SIZE
	.align		4
.L_336:
        /*014c*/ 	.byte	0x04, 0x1e
        /*014e*/ 	.short	(.L_338 - .L_337)
.L_337:
        /*0150*/ 	.word	0x00000000


	//----- nvinfo : EIATTR_CBANK_PARAM_SIZE
	.align		4
.L_338:
        /*0154*/ 	.byte	0x03, 0x19
        /*0156*/ 	.short	0x01d0


	//----- nvinfo : EIATTR_PARAM_CBANK
	.align		4
        /*0158*/ 	.byte	0x04, 0x0a
        /*015a*/ 	.short	(.L_340 - .L_339)
	.align		4
.L_339:
        /*015c*/ 	.word	index@(.nv.constant0._ZN5flash16flash_fwd_kernelI23Flash_fwd_kernel_traitsILi32ELi128ELi128ELi4ELb0ELb0EN7cutlass10bfloat16_tE19Flash_kernel_traitsILi32ELi128ELi128ELi4ES3_EELb0ELb1ELb0ELb1ELb0ELb0ELb1ELb0EEEvNS_16Flash_fwd_paramsE)
        /*0160*/ 	.short	0x0380
        /*0162*/ 	.short	0x01d0


	//----- nvinfo : EIATTR_SW_WAR
	.align		4
.L_340:
        /*0164*/ 	.byte	0x04, 0x36
        /*0166*/ 	.short	(.L_342 - .L_341)
.L_341:
        /*0168*/ 	.word	0x00000008
.L_342:


//--------------------- .nv.callgraph             --------------------------
	.section	.nv.callgraph,"",@"SHT_CUDA_CALLGRAPH"
	.align	4
	.sectionentsize	8
	.align		4
        /*0000*/ 	.word	0x00000000
	.align		4
        /*0004*/ 	.word	0xffffffff
	.align		4
        /*0008*/ 	.word	0x00000000
	.align		4
        /*000c*/ 	.word	0xfffffffe
	.align		4
        /*0010*/ 	.word	0x00000000
	.align		4
        /*0014*/ 	.word	0xfffffffd
	.align		4
        /*0018*/ 	.word	0x00000000
	.align		4
        /*001c*/ 	.word	0xfffffffc


//--------------------- .nv.constant4             --------------------------
	.section	.nv.constant4,"a",@progbits
	.align	8
	.align		8
.nv.constant4:
        /*0000*/ 	.dword	_ZN72_INTERNAL_de59a32d_36_flash_fwd_hdim32_bf16_causal_sm80_cu_6987f922_28964cuda3std3__45__cpo5beginE
	.align		8
        /*0008*/ 	.dword	_ZN72_INTERNAL_de59a32d_36_flash_fwd_hdim32_bf16_causal_sm80_cu_6987f922_28964cuda3std3__45__cpo3endE
	.align		8
        /*0010*/ 	.dword	_ZN72_INTERNAL_de59a32d_36_flash_fwd_hdim32_bf16_causal_sm80_cu_6987f922_28964cuda3std3__45__cpo6cbeginE
	.align		8
        /*0018*/ 	.dword	_ZN72_INTERNAL_de59a32d_36_flash_fwd_hdim32_bf16_causal_sm80_cu_6987f922_28964cuda3std3__45__cpo4cendE
	.align		8
        /*0020*/ 	.dword	_ZN72_INTERNAL_de59a32d_36_flash_fwd_hdim32_bf16_causal_sm80_cu_6987f922_28964cuda3std3__474_GLOBAL__N__de59a32d_36_flash_fwd_hdim32_bf16_causal_sm80_cu_6987f922_28966ignoreE
	.align		8
        /*0028*/ 	.dword	_ZN72_INTERNAL_de59a32d_36_flash_fwd_hdim32_bf16_causal_sm80_cu_6987f922_28964cuda3std3__419piecewise_constructE
	.align		8
        /*0030*/ 	.dword	_ZN72_INTERNAL_de59a32d_36_flash_fwd_hdim32_bf16_causal_sm80_cu_6987f922_28964cuda3std3__48in_placeE
	.align		8
        /*0038*/ 	.dword	_ZN72_INTERNAL_de59a32d_36_flash_fwd_hdim32_bf16_causal_sm80_cu_6987f922_28964cuda3std6ranges3__45__cpo4swapE
	.align		8
        /*0040*/ 	.dword	_ZN72_INTERNAL_de59a32d_36_flash_fwd_hdim32_bf16_causal_sm80_cu_6987f922_28964cuda3std6ranges3__45__cpo9iter_moveE
	.align		8
        /*0048*/ 	.dword	_ZN72_INTERNAL_de59a32d_36_flash_fwd_hdim32_bf16_causal_sm80_cu_6987f922_28964cute7productE
	.align		8
        /*0050*/ 	.dword	_ZN72_INTERNAL_de59a32d_36_flash_fwd_hdim32_bf16_causal_sm80_cu_6987f922_28964cute1_E


//--------------------- .text._ZN5flash16flash_fwd_kernelI23Flash_fwd_kernel_traitsILi32ELi128ELi128ELi4ELb0ELb0EN7cutlass10bfloat16_tE19Flash_kernel_traitsILi32ELi128ELi128ELi4ES3_EELb0ELb1ELb0ELb0ELb1ELb1ELb0ELb0EEEvNS_16Flash_fwd_paramsE --------------------------
	.section	.text._ZN5flash16flash_fwd_kernelI23Flash_fwd_kernel_traitsILi32ELi128ELi128ELi4ELb0ELb0EN7cutlass10bfloat16_tE19Flash_kernel_traitsILi32ELi128ELi128ELi4ES3_EELb0ELb1ELb0ELb0ELb1ELb1ELb0ELb0EEEvNS_16Flash_fwd_paramsE,"ax",@progbits
	.align	128
        .global         _ZN5flash16flash_fwd_kernelI23Flash_fwd_kernel_traitsILi32ELi128ELi128ELi4ELb0ELb0EN7cutlass10bfloat16_tE19Flash_kernel_traitsILi32ELi128ELi128ELi4ES3_EELb0ELb1ELb0ELb0ELb1ELb1ELb0ELb0EEEvNS_16Flash_fwd_paramsE
        .type           _ZN5flash16flash_fwd_kernelI23Flash_fwd_kernel_traitsILi32ELi128ELi128ELi4ELb0ELb0EN7cutlass10bfloat16_tE19Flash_kernel_traitsILi32ELi128ELi128ELi4ES3_EELb0ELb1ELb0ELb0ELb1ELb1ELb0ELb0EEEvNS_16Flash_fwd_paramsE,@function
        .size           _ZN5flash16flash_fwd_kernelI23Flash_fwd_kernel_traitsILi32ELi128ELi128ELi4ELb0ELb0EN7cutlass10bfloat16_tE19Flash_kernel_traitsILi32ELi128ELi128ELi4ES3_EELb0ELb1ELb0ELb0ELb1ELb1ELb0ELb0EEEvNS_16Flash_fwd_paramsE,(.L_x_725 - _ZN5flash16flash_fwd_kernelI23Flash_fwd_kernel_traitsILi32ELi128ELi128ELi4ELb0ELb0EN7cutlass10bfloat16_tE19Flash_kernel_traitsILi32ELi128ELi128ELi4ES3_EELb0ELb1ELb0ELb0ELb1ELb1ELb0ELb0EEEvNS_16Flash_fwd_paramsE)
        .other          _ZN5flash16flash_fwd_kernelI23Flash_fwd_kernel_traitsILi32ELi128ELi128ELi4ELb0ELb0EN7cutlass10bfloat16_tE19Flash_kernel_traitsILi32ELi128ELi128ELi4ES3_EELb0ELb1ELb0ELb0ELb1ELb1ELb0ELb0EEEvNS_16Flash_fwd_paramsE,@"STO_CUDA_ENTRY STV_DEFAULT"
_ZN5flash16flash_fwd_kernelI23Flash_fwd_kernel_traitsILi32ELi128ELi128ELi4ELb0ELb0EN7cutlass10bfloat16_tE19Flash_kernel_traitsILi32ELi128ELi128ELi4ES3_EELb0ELb1ELb0ELb0ELb1ELb1ELb0ELb0EEEvNS_16Flash_fwd_paramsE:
.text._ZN5flash16flash_fwd_kernelI23Flash_fwd_kernel_traitsILi32ELi128ELi128ELi4ELb0ELb0EN7cutlass10bfloat16_tE19Flash_kernel_traitsILi32ELi128ELi128ELi4ES3_EELb0ELb1ELb0ELb0ELb1ELb1ELb0ELb0EEEvNS_16Flash_fwd_paramsE:
[----:B------:R-:W-:Y:S08]  /*0000*/  LDC R1, c[0x0][0x37c] ;  /* 0x0000df00ff017b82 */ /* 0x000ff00000000800 */
[----:B------:R-:W1:Y:S01]  /*0010*/  LDC.64 R2, c[0x0][0x478] ;  /* 0x00011e00ff027b82 */ /* 0x000e620000000a00 */
[----:B------:R-:W2:Y:S01]  /*0020*/  S2R R25, SR_CTAID.Y ;  /* 0x0000000000197919 */ /* 0x000ea20000002600 */
[----:B------:R-:W3:Y:S01]  /*0030*/  LDCU.64 UR26, c[0x0][0x358] ;  /* 0x00006b00ff1a77ac */ /* 0x000ee20008000a00 */
[----:B------:R-:W-:-:S05]  /*0040*/  IMAD.MOV.U32 R9, RZ, RZ, RZ ;  /* 0x000000ffff097224 */ /* 0x000fca00078e00ff */
[----:B------:R-:W4:Y:S01]  /*0050*/  LDC.64 R4, c[0x0][0x470] ;  /* 0x00011c00ff047b82 */ /* 0x000f220000000a00 */
[----:B-1----:R-:W-:-:S04]  /*0060*/  ISETP.NE.U32.AND P2, PT, R2, RZ, PT ;  /* 0x000000ff0200720c */ /* 0x002fc80003f45070 */
[----:B------:R-:W-:Y:S02]  /*0070*/  ISETP.NE.AND.EX P2, PT, R3, RZ, PT, P2 ;  /* 0x000000ff0300720c */ /* 0x000fe40003f45320 */
[----:B----4-:R-:W-:-:S04]  /*0080*/  ISETP.NE.U32.AND P0, PT, R4, RZ, PT ;  /* 0x000000ff0400720c */ /* 0x010fc80003f05070 */
[----:B------:R-:W-:-:S07]  /*0090*/  ISETP.NE.AND.EX P0, PT, R5, RZ, PT, P0 ;  /* 0x000000ff0500720c */ /* 0x000fce0003f05300 */
[----:B------:R-:W2:Y:S01]  /*00a0*/  @P2 LDC.64 R2, c[0x0][0x478] ;  /* 0x00011e00ff022b82 */ /* 0x000ea20000000a00 */
[----:B------:R-:W1:Y:S07]  /*00b0*/  S2R R235, SR_CTAID.X ;  /* 0x0000000000eb7919 */ /* 0x000e6e0000002500 */
[----:B------:R-:W4:Y:S08]  /*00c0*/  @P0 LDC.64 R4, c[0x0][0x470] ;  /* 0x00011c00ff040b82 */ /* 0x000f300000000a00 */
[----:B------:R-:W1:Y:S01]  /*00d0*/  @!P2 LDC.64 R6, c[0x0][0x488] ;  /* 0x00012200ff06ab82 */ /* 0x000e620000000a00 */
[----:B--2---:R-:W-:-:S07]  /*00e0*/  @P2 IMAD.WIDE.U32 R12, R25, 0x4, R2 ;  /* 0x00000004190c2825 */ /* 0x004fce00078e0002 */
[----:B------:R-:W2:Y:S01]  /*00f0*/  LDC R2, c[0x0][0x434] ;  /* 0x00010d00ff027b82 */ /* 0x000ea20000000800 */
[----:B---3--:R3:W5:Y:S01]  /*0100*/  @P2 LDG.E R0, desc[UR26][R12.64] ;  /* 0x0000001a0c002981 */ /* 0x008762000c1e1900 */
[----:B----4-:R-:W-:-:S06]  /*0110*/  @P0 IMAD.WIDE.U32 R10, R25, 0x4, R4 ;  /* 0x00000004190a0825 */ /* 0x010fcc00078e0004 */
[----:B------:R-:W4:Y:S01]  /*0120*/  @!P2 LDC.64 R4, c[0x0][0x438] ;  /* 0x00010e00ff04ab82 */ /* 0x000f220000000a00 */
[----:B-1----:R-:W-:Y:S01]  /*0130*/  IMAD.SHL.U32 R231, R235, 0x80, RZ ;  /* 0x00000080ebe77824 */ /* 0x002fe200078e00ff */
[----:B------:R3:W5:Y:S04]  /*0140*/  @P0 LDG.E R9, desc[UR26][R10.64] ;  /* 0x0000001a0a090981 */ /* 0x000768000c1e1900 */
[----:B--2---:R-:W-:Y:S02]  /*0150*/  ISETP.GE.AND P1, PT, R231, R2, PT ;  /* 0x00000002e700720c */ /* 0x004fe40003f26270 */
[----:B------:R-:W-:-:S11]  /*0160*/  @!P2 ISETP.NE.U32.AND P0, PT, R6, RZ, PT ;  /* 0x000000ff0600a20c */ /* 0x000fd60003f05070 */
[----:B---34-:R-:W-:Y:S05]  /*0170*/  @P1 EXIT ;  /* 0x000000000000194d */ /* 0x018fea0003800000 */
[----:B------:R-:W1:Y:S01]  /*0180*/  LDCU UR24, c[0x0][0x508] ;  /* 0x0000a100ff1877ac */ /* 0x000e620008000800 */
[----:B------:R-:W-:Y:S01]  /*0190*/  @!P2 ISETP.NE.AND.EX P0, PT, R7, RZ, PT, P0 ;  /* 0x000000ff0700a20c */ /* 0x000fe20003f05300 */
[--C-:B-----5:R-:W-:Y:S01]  /*01a0*/  @P2 IMAD.IADD R0, R0, 0x1, -R9.reuse ;  /* 0x0000000100002824 */ /* 0x120fe200078e0a09 */
[----:B------:R-:W2:Y:S01]  /*01b0*/  S2R R16, SR_CTAID.Z ;  /* 0x0000000000107919 */ /* 0x000ea20000002700 */
[----:B------:R-:W-:Y:S01]  /*01c0*/  VIADD R3, R235, 0x1 ;  /* 0x00000001eb037836 */ /* 0x000fe20000000000 */
[----:B------:R-:W-:Y:S01]  /*01d0*/  @!P2 SEL R5, R5, RZ, P0 ;  /* 0x000000ff0505a207 */ /* 0x000fe20000000000 */
[----:B------:R-:W3:Y:S02]  /*01e0*/  S2R R7, SR_TID.X ;  /* 0x0000000000077919 */ /* 0x000ee40000002100 */
[----:B------:R-:W-:Y:S01]  /*01f0*/  IMAD R3, R3, 0x80, -R2 ;  /* 0x0000008003037824 */ /* 0x000fe200078e0a02 */
[----:B------:R-:W-:-:S05]  /*0200*/  @!P2 IADD3 R0, PT, PT, R5, R4, -R9 ;  /* 0x000000040500a210 */ /* 0x000fca0007ffe809 */
[----:B------:R-:W-:-:S05]  /*0210*/  VIADD R6, R0, 0x7f ;  /* 0x0000007f00067836 */ /* 0x000fca0000000000 */
[----:B-1----:R-:W-:Y:S02]  /*0220*/  IADD3 R4, PT, PT, R6, UR24, R3 ;  /* 0x0000001806047c10 */ /* 0x002fe4000fffe003 */
[----:B------:R-:W-:Y:S02]  /*0230*/  SHF.R.S32.HI R5, RZ, 0x1f, R6 ;  /* 0x0000001fff057819 */ /* 0x000fe40000011406 */
[----:B------:R-:W-:Y:S02]  /*0240*/  SHF.R.S32.HI R3, RZ, 0x1f, R4 ;  /* 0x0000001fff037819 */ /* 0x000fe40000011404 */
[----:B------:R-:W-:Y:S02]  /*0250*/  LEA.HI R5, R5, R6, RZ, 0x7 ;  /* 0x0000000605057211 */ /* 0x000fe400078f38ff */
[----:B------:R-:W-:Y:S02]  /*0260*/  LEA.HI R3, R3, R4, RZ, 0x7 ;  /* 0x0000000403037211 */ /* 0x000fe400078f38ff */
[----:B------:R-:W-:-:S02]  /*0270*/  SHF.R.S32.HI R4, RZ, 0x7, R5 ;  /* 0x00000007ff047819 */ /* 0x000fc40000011405 */
[----:B------:R-:W-:-:S04]  /*0280*/  SHF.R.S32.HI R3, RZ, 0x7, R3 ;  /* 0x00000007ff037819 */ /* 0x000fc80000011403 */
[----:B------:R-:W-:-:S04]  /*0290*/  VIMNMX R4, PT, PT, R4, R3, PT ;  /* 0x0000000304047248 */ /* 0x000fc80003fe0100 */
[----:B------:R-:W-:-:S13]  /*02a0*/  ISETP.GT.AND P0, PT, R4, RZ, PT ;  /* 0x000000ff0400720c */ /* 0x000fda0003f04270 */
[----:B--23--:R-:W-:Y:S05]  /*02b0*/  @P0 BRA `(.L_x_0) ;  /* 0x0000000400d40947 */ /* 0x00cfea0003800000 */
[----:B------:R-:W1:Y:S01]  /*02c0*/  LDCU.U8 UR4, c[0x0][0x549] ;  /* 0x0000a920ff0477ac */ /* 0x000e620008000000 */
[----:B------:R-:W2:Y:S01]  /*02d0*/  LDC.64 R8, c[0x0][0x400] ;  /* 0x00010000ff087b82 */ /* 0x000ea20000000a00 */
[----:B------:R-:W-:Y:S01]  /*02e0*/  SHF.L.U32 R12, R7, 0x3, RZ ;  /* 0x00000003070c7819 */ /* 0x000fe200000006ff */
[----:B------:R-:W3:Y:S01]  /*02f0*/  LDCU.U8 UR6, c[0x0][0x548] ;  /* 0x0000a900ff0677ac */ /* 0x000ee20008000000 */
[----:B-1----:R-:W-:-:S13]  /*0300*/  ISETP.NE.AND P1, PT, RZ, UR4, PT ;  /* 0x00000004ff007c0c */ /* 0x002fda000bf25270 */
[----:B------:R-:W1:Y:S01]  /*0310*/  @P1 LDC R11, c[0x0][0x430] ;  /* 0x00010c00ff0b1b82 */ /* 0x000e620000000800 */
[----:B------:R-:W-:-:S07]  /*0320*/  @P1 MOV R0, 0x1 ;  /* 0x0000000100001802 */ /* 0x000fce0000000f00 */
[----:B------:R-:W4:Y:S01]  /*0330*/  @P1 LDC R6, c[0x0][0x430] ;  /* 0x00010c00ff061b82 */ /* 0x000f220000000800 */
[----:B-1----:R-:W-:Y:S01]  /*0340*/  @P1 IMAD R11, R2, R11, RZ ;  /* 0x0000000b020b1224 */ /* 0x002fe200078e02ff */
[----:B--23--:R-:W-:Y:S06]  /*0350*/  @P1 BRA `(.L_x_1) ;  /* 0x0000000000241947 */ /* 0x00cfec0003800000 */
[----:B------:R-:W-:Y:S01]  /*0360*/  ISETP.NE.AND P0, PT, RZ, UR6, PT ;  /* 0x00000006ff007c0c */ /* 0x000fe2000bf05270 */
[----:B------:R-:W1:-:S12]  /*0370*/  LDC R3, c[0x0][0x3e0] ;  /* 0x0000f800ff037b82 */ /* 0x000e580000000800 */
[----:B------:R-:W2:Y:S01]  /*0380*/  @P0 LDC R11, c[0x0][0x454] ;  /* 0x00011500ff0b0b82 */ /* 0x000ea20000000800 */
[----:B----4-:R-:W-:Y:S02]  /*0390*/  @P0 MOV R6, 0x1 ;  /* 0x0000000100060802 */ /* 0x010fe40000000f00 */
[----:B------:R-:W-:-:S05]  /*03a0*/  @!P0 MOV R6, 0x1 ;  /* 0x0000000100068802 */ /* 0x000fca0000000f00 */
[----:B------:R-:W1:Y:S08]  /*03b0*/  @P0 LDC R0, c[0x0][0x454] ;  /* 0x00011500ff000b82 */ /* 0x000e700000000800 */
[----:B------:R-:W3:Y:S01]  /*03c0*/  @!P0 LDC R11, c[0x0][0x434] ;  /* 0x00010d00ff0b8b82 */ /* 0x000ee20000000800 */
[-C--:B-1----:R-:W-:Y:S02]  /*03d0*/  @P0 IMAD R0, R0, R3.reuse, RZ ;  /* 0x0000000300000224 */ /* 0x082fe400078e02ff */
[----:B--2---:R-:W-:-:S07]  /*03e0*/  @!P0 IMAD R0, R2, R3, RZ ;  /* 0x0000000302008224 */ /* 0x004fce00078e02ff */
.L_x_1:
[----:B------:R-:W1:Y:S01]  /*03f0*/  LDCU.64 UR4, c[0x0][0x410] ;  /* 0x00008200ff0477ac */ /* 0x000e620008000a00 */
[----:B------:R-:W-:Y:S01]  /*0400*/  LOP3.LUT R12, R12, 0x18, RZ, 0xc0, !PT ;  /* 0x000000180c0c7812 */ /* 0x000fe200078ec0ff */
[----:B------:R-:W-:Y:S01]  /*0410*/  IMAD.MOV.U32 R13, RZ, RZ, RZ ;  /* 0x000000ffff0d7224 */ /* 0x000fe200078e00ff */
[----:B------:R-:W2:Y:S01]  /*0420*/  LDC.64 R4, c[0x0][0x408] ;  /* 0x00010200ff047b82 */ /* 0x000ea20000000a00 */
[----:B------:R-:W-:Y:S01]  /*0430*/  SHF.R.U32.HI R3, RZ, 0x2, R7 ;  /* 0x00000002ff037819 */ /* 0x000fe20000011607 */
[----:B------:R-:W-:Y:S01]  /*0440*/  IMAD.IADD R10, R2, 0x1, -R231 ;  /* 0x00000001020a7824 */ /* 0x000fe200078e0ae7 */
[----:B------:R-:W-:Y:S01]  /*0450*/  ISETP.NE.AND P1, PT, RZ, UR6, !P1 ;  /* 0x00000006ff007c0c */ /* 0x000fe2000cf25270 */
[----:B------:R-:W-:Y:S01]  /*0460*/  IMAD.WIDE.U32 R12, R25, R8, R12 ;  /* 0x00000008190c7225 */ /* 0x000fe200078e000c */
[----:B------:R-:W-:Y:S01]  /*0470*/  LEA R18, P0, R235, R3, 0x7 ;  /* 0x00000003eb127211 */ /* 0x000fe200078038ff */
[----:B------:R-:W-:Y:S01]  /*0480*/  BSSY.RECONVERGENT B0, `(.L_x_2) ;  /* 0x0000038000007945 */ /* 0x000fe20003800200 */
[----:B------:R-:W-:Y:S01]  /*0490*/  LOP3.LUT P6, R7, R7, 0x3, RZ, 0xc0, !PT ;  /* 0x0000000307077812 */ /* 0x000fe200078cc0ff */
[----:B------:R-:W-:Y:S01]  /*04a0*/  IMAD R9, R25, R9, R13 ;  /* 0x0000000919097224 */ /* 0x000fe200078e020d */
[----:B------:R-:W-:Y:S01]  /*04b0*/  LEA.HI.X R15, R235, RZ, RZ, 0x7, P0 ;  /* 0x000000ffeb0f7211 */ /* 0x000fe200000f3cff */
[----:B------:R-:W-:Y:S01]  /*04c0*/  IMAD.MOV.U32 R8, RZ, RZ, R12 ;  /* 0x000000ffff087224 */ /* 0x000fe200078e000c */
[----:B------:R-:W-:Y:S01]  /*04d0*/  ISETP.GE.OR P6, PT, R3, R10, P6 ;  /* 0x0000000a0300720c */ /* 0x000fe200037c6670 */
[----:B----4-:R-:W-:-:S02]  /*04e0*/  IMAD R21, R231, R6, RZ ;  /* 0x00000006e7157224 */ /* 0x010fc400078e02ff */
[----:B------:R-:W-:Y:S02]  /*04f0*/  VIADD R13, R3, 0x20 ;  /* 0x00000020030d7836 */ /* 0x000fe40000000000 */
[----:B-1----:R-:W-:-:S03]  /*0500*/  IMAD.WIDE.U32 R8, R16, UR4, R8 ;  /* 0x0000000410087c25 */ /* 0x002fc6000f8e0008 */
[----:B------:R-:W-:Y:S01]  /*0510*/  ISETP.GE.AND P5, PT, R13, R10, PT ;  /* 0x0000000a0d00720c */ /* 0x000fe20003fa6270 */
[C---:B------:R-:W-:Y:S01]  /*0520*/  IMAD R9, R16.reuse, UR5, R9 ;  /* 0x0000000510097c24 */ /* 0x040fe2000f8e0209 */
[----:B------:R-:W1:Y:S01]  /*0530*/  LDCU.64 UR4, c[0x0][0x3f0] ;  /* 0x00007e00ff0477ac */ /* 0x000e620008000a00 */
[----:B---3--:R-:W-:Y:S01]  /*0540*/  IMAD R16, R16, R11, RZ ;  /* 0x0000000b10107224 */ /* 0x008fe200078e02ff */
[----:B------:R-:W-:Y:S01]  /*0550*/  ISETP.NE.OR P5, PT, R7, RZ, P5 ;  /* 0x000000ff0700720c */ /* 0x000fe20002fa5670 */
[----:B--2---:R-:W-:Y:S01]  /*0560*/  IMAD R15, R15, R4, RZ ;  /* 0x000000040f0f7224 */ /* 0x004fe200078e02ff */
[----:B------:R-:W-:Y:S01]  /*0570*/  SHF.L.U64.HI R17, R4, 0x6, R5 ;  /* 0x0000000604117819 */ /* 0x000fe20000010205 */
[----:B------:R-:W-:Y:S02]  /*0580*/  @!P1 IMAD R16, R25, R0, R16 ;  /* 0x0000000019109224 */ /* 0x000fe400078e0210 */
[C---:B------:R-:W-:Y:S02]  /*0590*/  IMAD R15, R18.reuse, R5, R15 ;  /* 0x00000005120f7224 */ /* 0x040fe400078e020f */
[----:B------:R-:W-:-:S04]  /*05a0*/  IMAD.WIDE.U32 R18, R18, R4, R8 ;  /* 0x0000000412127225 */ /* 0x000fc800078e0008 */
[----:B------:R-:W-:Y:S02]  /*05b0*/  IMAD R8, R25, R2, RZ ;  /* 0x0000000219087224 */ /* 0x000fe400078e02ff */
[----:B------:R-:W-:Y:S02]  /*05c0*/  IMAD.IADD R2, R19, 0x1, R15 ;  /* 0x0000000113027824 */ /* 0x000fe400078e020f */
[----:B------:R-:W-:Y:S01]  /*05d0*/  IMAD.SHL.U32 R19, R4, 0x40, RZ ;  /* 0x0000004004137824 */ /* 0x000fe200078e00ff */
[----:B-1----:R-:W-:Y:S01]  /*05e0*/  LEA R14, P0, R18, UR4, 0x1 ;  /* 0x00000004120e7c11 */ /* 0x002fe2000f8008ff */
[C---:B------:R-:W-:Y:S01]  /*05f0*/  VIADD R11, R3.reuse, 0x40 ;  /* 0x00000040030b7836 */ /* 0x040fe20000000000 */
[----:B------:R-:W-:Y:S01]  /*0600*/  SEL R0, R8, RZ, P1 ;  /* 0x000000ff08007207 */ /* 0x000fe20000800000 */
[----:B------:R-:W-:Y:S01]  /*0610*/  VIADD R9, R3, 0x60 ;  /* 0x0000006003097836 */ /* 0x000fe20000000000 */
[----:B------:R-:W-:Y:S02]  /*0620*/  LEA.HI.X R15, R18, UR5, R2, 0x1, P0 ;  /* 0x00000005120f7c11 */ /* 0x000fe400080f0c02 */
[----:B------:R-:W-:-:S02]  /*0630*/  IADD3 R24, P0, PT, R19, R14, RZ ;  /* 0x0000000e13187210 */ /* 0x000fc40007f1e0ff */
[----:B------:R-:W-:Y:S01]  /*0640*/  SHF.R.S32.HI R2, RZ, 0x1f, R8 ;  /* 0x0000001fff027819 */ /* 0x000fe20000011408 */
[----:B------:R1:W-:Y:S01]  /*0650*/  STG.E.128 desc[UR26][R14.64], RZ ;  /* 0x000000ff0e007986 */ /* 0x0003e2000c101d1a */
[----:B------:R-:W-:Y:S01]  /*0660*/  ISETP.GE.AND P4, PT, R11, R10, PT ;  /* 0x0000000a0b00720c */ /* 0x000fe20003f86270 */
[----:B------:R-:W-:Y:S01]  /*0670*/  IMAD.X R25, R17, 0x1, R15, P0 ;  /* 0x0000000111197824 */ /* 0x000fe200000e060f */
[----:B------:R-:W-:Y:S02]  /*0680*/  LEA R22, P0, R4, R14, 0x7 ;  /* 0x0000000e04167211 */ /* 0x000fe400078038ff */
[----:B------:R-:W-:Y:S02]  /*0690*/  SEL R2, R2, RZ, P1 ;  /* 0x000000ff02027207 */ /* 0x000fe40000800000 */
[----:B------:R-:W-:Y:S01]  /*06a0*/  LEA.HI.X R23, R4, R15, R5, 0x7, P0 ;  /* 0x0000000f04177211 */ /* 0x000fe200000f3c05 */
[----:B------:R1:W-:Y:S01]  /*06b0*/  STG.E.128 desc[UR26][R24.64], RZ ;  /* 0x000000ff18007986 */ /* 0x0003e2000c101d1a */
[----:B------:R-:W-:-:S02]  /*06c0*/  IADD3 R4, P0, PT, R22, R19, RZ ;  /* 0x0000001316047210 */ /* 0x000fc40007f1e0ff */
[--C-:B------:R-:W-:Y:S01]  /*06d0*/  IADD3 R0, P2, P1, R21, R0, R16.reuse ;  /* 0x0000000015007210 */ /* 0x100fe2000795e010 */
[----:B------:R1:W-:Y:S01]  /*06e0*/  STG.E.128 desc[UR26][R22.64], RZ ;  /* 0x000000ff16007986 */ /* 0x0003e2000c101d1a */
[----:B------:R-:W-:Y:S01]  /*06f0*/  ISETP.GE.AND P3, PT, R9, R10, PT ;  /* 0x0000000a0900720c */ /* 0x000fe20003f66270 */
[----:B------:R-:W-:Y:S01]  /*0700*/  IMAD.X R5, R23, 0x1, R17, P0 ;  /* 0x0000000117057824 */ /* 0x000fe200000e0611 */
[----:B------:R-:W-:Y:S02]  /*0710*/  SHF.R.S32.HI R21, RZ, 0x1f, R21 ;  /* 0x0000001fff157819 */ /* 0x000fe40000011415 */
[----:B------:R-:W-:Y:S02]  /*0720*/  SHF.R.S32.HI R16, RZ, 0x1f, R16 ;  /* 0x0000001fff107819 */ /* 0x000fe40000011410 */
[----:B------:R1:W-:Y:S01]  /*0730*/  STG.E.128 desc[UR26][R4.64], RZ ;  /* 0x000000ff04007986 */ /* 0x0003e2000c101d1a */
[C---:B------:R-:W-:Y:S02]  /*0740*/  ISETP.NE.OR P4, PT, R7.reuse, RZ, P4 ;  /* 0x000000ff0700720c */ /* 0x040fe40002785670 */
[----:B------:R-:W-:-:S02]  /*0750*/  ISETP.NE.OR P3, PT, R7, RZ, P3 ;  /* 0x000000ff0700720c */ /* 0x000fc40001f65670 */
[----:B------:R-:W-:Y:S01]  /*0760*/  IADD3.X R2, PT, PT, R21, R2, R16, P2, P1 ;  /* 0x0000000215027210 */ /* 0x000fe200017e2410 */
[----:B------:R-:W-:Y:S10]  /*0770*/  @P6 BRA `(.L_x_3) ;  /* 0x0000000000206947 */ /* 0x000ff40003800000 */
[----:B------:R-:W2:Y:S01]  /*0780*/  LDCU.64 UR4, c[0x0][0x420] ;  /* 0x00008400ff0477ac */ /* 0x000ea20008000a00 */
[----:B------:R-:W-:-:S05]  /*0790*/  IMAD R3, R3, R6, RZ ;  /* 0x0000000603037224 */ /* 0x000fca00078e02ff */
[----:B-1----:R-:W-:-:S04]  /*07a0*/  IADD3 R4, P0, PT, R3, R0, RZ ;  /* 0x0000000003047210 */ /* 0x002fc80007f1e0ff */
[----:B------:R-:W-:Y:S02]  /*07b0*/  LEA.HI.X.SX32 R3, R3, R2, 0x1, P0 ;  /* 0x0000000203037211 */ /* 0x000fe400000f0eff */
[----:B--2---:R-:W-:-:S04]  /*07c0*/  LEA R14, P0, R4, UR4, 0x2 ;  /* 0x00000004040e7c11 */ /* 0x004fc8000f8010ff */
[----:B------:R-:W-:Y:S01]  /*07d0*/  LEA.HI.X R15, R4, UR5, R3, 0x2, P0 ;  /* 0x00000005040f7c11 */ /* 0x000fe200080f1403 */
[----:B------:R-:W-:-:S05]  /*07e0*/  IMAD.MOV.U32 R3, RZ, RZ, 0x7f800000 ;  /* 0x7f800000ff037424 */ /* 0x000fca00078e00ff */
[----:B------:R2:W-:Y:S03]  /*07f0*/  STG.E desc[UR26][R14.64], R3 ;  /* 0x000000030e007986 */ /* 0x0005e6000c10191a */
.L_x_3:
[----:B------:R-:W-:Y:S05]  /*0800*/  BSYNC.RECONVERGENT B0 ;  /* 0x0000000000007941 */ /* 0x000fea0003800200 */
.L_x_2:
[----:B------:R-:W-:Y:S04]  /*0810*/  BSSY.RECONVERGENT B0, `(.L_x_4) ;  /* 0x000000a000007945 */ /* 0x000fe80003800200 */
[----:B------:R-:W-:Y:S05]  /*0820*/  @P5 BRA `(.L_x_5) ;  /* 0x0000000000205947 */ /* 0x000fea0003800000 */
[----:B------:R-:W3:Y:S01]  /*0830*/  LDCU.64 UR4, c[0x0][0x420] ;  /* 0x00008400ff0477ac */ /* 0x000ee20008000a00 */
[----:B--2---:R-:W-:-:S05]  /*0840*/  IMAD R3, R13, R6, RZ ;  /* 0x000000060d037224 */ /* 0x004fca00078e02ff */
[----:B-1----:R-:W-:-:S04]  /*0850*/  IADD3 R4, P0, PT, R3, R0, RZ ;  /* 0x0000000003047210 */ /* 0x002fc80007f1e0ff */
[----:B------:R-:W-:Y:S02]  /*0860*/  LEA.HI.X.SX32 R3, R3, R2, 0x1, P0 ;  /* 0x0000000203037211 */ /* 0x000fe400000f0eff */
[----:B---3--:R-:W-:-:S04]  /*0870*/  LEA R12, P0, R4, UR4, 0x2 ;  /* 0x00000004040c7c11 */ /* 0x008fc8000f8010ff */
[----:B------:R-:W-:Y:S01]  /*0880*/  LEA.HI.X R13, R4, UR5, R3, 0x2, P0 ;  /* 0x00000005040d7c11 */ /* 0x000fe200080f1403 */
[----:B------:R-:W-:-:S05]  /*0890*/  IMAD.MOV.U32 R3, RZ, RZ, 0x7f800000 ;  /* 0x7f800000ff037424 */ /* 0x000fca00078e00ff */
[----:B------:R3:W-:Y:S03]  /*08a0*/  STG.E desc[UR26][R12.64], R3 ;  /* 0x000000030c007986 */ /* 0x0007e6000c10191a */
.L_x_5:
[----:B------:R-:W-:Y:S05]  /*08b0*/  BSYNC.RECONVERGENT B0 ;  /* 0x0000000000007941 */ /* 0x000fea0003800200 */
.L_x_4:
[----:B------:R-:W-:Y:S04]  /*08c0*/  BSSY.RECONVERGENT B0, `(.L_x_6) ;  /* 0x000000a000007945 */ /* 0x000fe80003800200 */
[----:B------:R-:W-:Y:S05]  /*08d0*/  @P4 BRA `(.L_x_7) ;  /* 0x0000000000204947 */ /* 0x000fea0003800000 */
[----:B------:R-:W4:Y:S01]  /*08e0*/  LDCU.64 UR4, c[0x0][0x420] ;  /* 0x00008400ff0477ac */ /* 0x000f220008000a00 */
[----:B--23--:R-:W-:-:S05]  /*08f0*/  IMAD R3, R11, R6, RZ ;  /* 0x000000060b037224 */ /* 0x00cfca00078e02ff */
[----:B-1----:R-:W-:-:S04]  /*0900*/  IADD3 R4, P0, PT, R3, R0, RZ ;  /* 0x0000000003047210 */ /* 0x002fc80007f1e0ff */
[----:B------:R-:W-:Y:S02]  /*0910*/  LEA.HI.X.SX32 R3, R3, R2, 0x1, P0 ;  /* 0x0000000203037211 */ /* 0x000fe400000f0eff */
[----:B----4-:R-:W-:-:S04]  /*0920*/  LEA R10, P0, R4, UR4, 0x2 ;  /* 0x00000004040a7c11 */ /* 0x010fc8000f8010ff */
[----:B------:R-:W-:Y:S01]  /*0930*/  LEA.HI.X R11, R4, UR5, R3, 0x2, P0 ;  /* 0x00000005040b7c11 */ /* 0x000fe200080f1403 */
[----:B------:R-:W-:-:S05]  /*0940*/  IMAD.MOV.U32 R3, RZ, RZ, 0x7f800000 ;  /* 0x7f800000ff037424 */ /* 0x000fca00078e00ff */
[----:B------:R4:W-:Y:S03]  /*0950*/  STG.E desc[UR26][R10.64], R3 ;  /* 0x000000030a007986 */ /* 0x0009e6000c10191a */
.L_x_7:
[----:B------:R-:W-:Y:S05]  /*0960*/  BSYNC.RECONVERGENT B0 ;  /* 0x0000000000007941 */ /* 0x000fea0003800200 */
.L_x_6:
[----:B------:R-:W-:Y:S05]  /*0970*/  @P3 EXIT ;  /* 0x000000000000394d */ /* 0x000fea0003800000 */
[----:B------:R-:W5:Y:S01]  /*0980*/  LDCU.64 UR4, c[0x0][0x420] ;  /* 0x00008400ff0477ac */ /* 0x000f620008000a00 */
[----:B------:R-:W-:Y:S02]  /*0990*/  IMAD R9, R9, R6, RZ ;  /* 0x0000000609097224 */ /* 0x000fe400078e02ff */
[----:B-1----:R-:W-:-:S03]  /*09a0*/  IMAD.MOV.U32 R5, RZ, RZ, 0x7f800000 ;  /* 0x7f800000ff057424 */ /* 0x002fc600078e00ff */
[----:B------:R-:W-:-:S04]  /*09b0*/  IADD3 R0, P0, PT, R9, R0, RZ ;  /* 0x0000000009007210 */ /* 0x000fc80007f1e0ff */
[----:B------:R-:W-:Y:S02]  /*09c0*/  LEA.HI.X.SX32 R9, R9, R2, 0x1, P0 ;  /* 0x0000000209097211 */ /* 0x000fe400000f0eff */
[----:B-----5:R-:W-:-:S04]  /*09d0*/  LEA R2, P0, R0, UR4, 0x2 ;  /* 0x0000000400027c11 */ /* 0x020fc8000f8010ff */
[----:B--234-:R-:W-:-:S05]  /*09e0*/  LEA.HI.X R3, R0, UR5, R9, 0x2, P0 ;  /* 0x0000000500037c11 */ /* 0x01cfca00080f1409 */
[----:B------:R-:W-:Y:S01]  /*09f0*/  STG.E desc[UR26][R2.64], R5 ;  /* 0x0000000502007986 */ /* 0x000fe2000c10191a */
[----:B------:R-:W-:Y:S05]  /*0a00*/  EXIT ;  /* 0x000000000000794d */ /* 0x000fea0003800000 */
.L_x_0:
[----:B------:R-:W1:Y:S01]  /*0a10*/  LDC R5, c[0x0][0x3e8] ;  /* 0x0000fa00ff057b82 */ /* 0x000e620000000800 */
[----:B------:R-:W2:Y:S01]  /*0a20*/  LDCU.128 UR20, c[0x0][0x390] ;  /* 0x00007200ff1477ac */ /* 0x000ea20008000c00 */
[C---:B------:R-:W-:Y:S01]  /*0a30*/  IMAD.SHL.U32 R6, R7.reuse, 0x8, RZ ;  /* 0x0000000807067824 */ /* 0x040fe200078e00ff */
[----:B------:R-:W-:Y:S01]  /*0a40*/  SHF.R.S32.HI R28, RZ, 0x1f, R9 ;  /* 0x0000001fff1c7819 */ /* 0x000fe20000011409 */
[C---:B------:R-:W-:Y:S01]  /*0a50*/  IMAD.SHL.U32 R181, R7.reuse, 0x20, RZ ;  /* 0x0000002007b57824 */ /* 0x040fe200078e00ff */
[----:B------:R-:W3:Y:S01]  /*0a60*/  LDCU.128 UR4, c[0x0][0x3b0] ;  /* 0x00007600ff0477ac */ /* 0x000ee20008000c00 */
[----:B------:R-:W-:Y:S01]  /*0a70*/  IMAD.MOV.U32 R233, RZ, RZ, RZ ;  /* 0x000000ffffe97224 */ /* 0x000fe200078e00ff */
[----:B------:R-:W-:Y:S01]  /*0a80*/  LOP3.LUT R232, R6, 0x18, RZ, 0xc0, !PT ;  /* 0x0000001806e87812 */ /* 0x000fe200078ec0ff */
[----:B------:R-:W-:Y:S01]  /*0a90*/  IMAD.SHL.U32 R180, R7, 0x4, RZ ;  /* 0x0000000407b47824 */ /* 0x000fe200078e00ff */
[----:B------:R-:W4:Y:S01]  /*0aa0*/  LDCU.128 UR16, c[0x0][0x3c0] ;  /* 0x00007800ff1077ac */ /* 0x000f220008000c00 */
[----:B------:R-:W-:Y:S01]  /*0ab0*/  LOP3.LUT R13, R181, 0xc0, RZ, 0xc0, !PT ;  /* 0x000000c0b50d7812 */ /* 0x000fe200078ec0ff */
[----:B------:R-:W-:Y:S01]  /*0ac0*/  IMAD.MOV.U32 R183, RZ, RZ, RZ ;  /* 0x000000ffffb77224 */ /* 0x000fe200078e00ff */
[----:B------:R-:W-:Y:S01]  /*0ad0*/  SHF.R.U32.HI R182, RZ, 0x2, R7 ;  /* 0x00000002ffb67819 */ /* 0x000fe20000011607 */
[----:B------:R-:W5:Y:S01]  /*0ae0*/  LDCU.128 UR12, c[0x0][0x3a0] ;  /* 0x00007400ff0c77ac */ /* 0x000f620008000c00 */
[----:B------:R-:W-:-:S03]  /*0af0*/  LOP3.LUT R180, R13, 0x18, R180, 0xf8, !PT ;  /* 0x000000180db47812 */ /* 0x000fc600078ef8b4 */
[----:B------:R-:W-:Y:S01]  /*0b00*/  IMAD.WIDE.U32 R234, R235, 0x80, R182 ;  /* 0x00000080ebea7825 */ /* 0x000fe200078e00b6 */
[----:B------:R-:W-:-:S03]  /*0b10*/  SHF.R.U32.HI R183, RZ, 0x1, R7 ;  /* 0x00000001ffb77819 */ /* 0x000fc60000011607 */
[C---:B--2---:R-:W-:Y:S01]  /*0b20*/  IMAD.WIDE.U32 R22, R25.reuse, UR22, R232 ;  /* 0x0000001619167c25 */ /* 0x044fe2000f8e00e8 */
[----:B---3--:R-:W-:Y:S01]  /*0b30*/  USHF.L.U64.HI UR22, UR4, 0x5, UR5 ;  /* 0x0000000504167899 */ /* 0x008fe20008010205 */
[----:B-1----:R-:W-:Y:S02]  /*0b40*/  IABS R3, R5 ;  /* 0x0000000500037213 */ /* 0x002fe40000000000 */
[C---:B------:R-:W-:Y:S01]  /*0b50*/  IMAD R26, R28.reuse, UR6, RZ ;  /* 0x000000061c1a7c24 */ /* 0x040fe2000f8e02ff */
[----:B------:R-:W-:Y:S01]  /*0b60*/  USHF.L.U32 UR9, UR4, 0x6, URZ ;  /* 0x0000000604097899 */ /* 0x000fe200080006ff */
[----:B----4-:R-:W-:Y:S01]  /*0b70*/  IMAD R28, R28, UR16, RZ ;  /* 0x000000101c1c7c24 */ /* 0x010fe2000f8e02ff */
[----:B------:R-:W1:Y:S01]  /*0b80*/  I2F.RP R8, R3 ;  /* 0x0000000300087306 */ /* 0x000e620000209400 */
[----:B------:R-:W-:Y:S01]  /*0b90*/  IMAD R23, R25, UR23, R23 ;  /* 0x0000001719177c24 */ /* 0x000fe2000f8e0217 */
[----:B------:R-:W-:Y:S01]  /*0ba0*/  USHF.L.U32 UR23, UR4, 0x5, URZ ;  /* 0x0000000504177899 */ /* 0x000fe200080006ff */
[C---:B------:R-:W-:Y:S01]  /*0bb0*/  IMAD R26, R9.reuse, UR7, R26 ;  /* 0x00000007091a7c24 */ /* 0x040fe2000f8e021a */
[----:B------:R-:W-:Y:S01]  /*0bc0*/  USHF.L.U64.HI UR8, UR4, 0x6, UR5 ;  /* 0x0000000604087899 */ /* 0x000fe20008010205 */
[----:B------:R-:W-:Y:S01]  /*0bd0*/  IMAD.WIDE.U32 R14, R9, UR6, R232 ;  /* 0x00000006090e7c25 */ /* 0x000fe2000f8e00e8 */
[----:B------:R-:W-:-:S02]  /*0be0*/  USHF.L.U32 UR28, UR6, 0x6, URZ ;  /* 0x00000006061c7899 */ /* 0x000fc400080006ff */
[----:B------:R-:W-:Y:S01]  /*0bf0*/  USHF.L.U64.HI UR25, UR6, 0x6, UR7 ;  /* 0x0000000606197899 */ /* 0x000fe20008010207 */
[C---:B------:R-:W-:Y:S01]  /*0c00*/  IMAD R28, R9.reuse, UR17, R28 ;  /* 0x00000011091c7c24 */ /* 0x040fe2000f8e021c */
[----:B------:R-:W-:Y:S01]  /*0c10*/  USHF.L.U32 UR29, UR16, 0x5, URZ ;  /* 0x00000005101d7899 */ /* 0x000fe200080006ff */
[----:B------:R-:W-:Y:S01]  /*0c20*/  IMAD.WIDE.U32 R12, R9, UR16, R232 ;  /* 0x00000010090c7c25 */ /* 0x000fe2000f8e00e8 */
[----:B------:R-:W-:Y:S01]  /*0c30*/  USHF.L.U64.HI UR30, UR16, 0x6, UR17 ;  /* 0x00000006101e7899 */ /* 0x000fe20008010211 */
[----:B-1----:R-:W1:Y:S02]  /*0c40*/  MUFU.RCP R10, R8 ;  /* 0x00000008000a7308 */ /* 0x002e640000001000 */
[----:B------:R-:W-:Y:S02]  /*0c50*/  IMAD.IADD R27, R15, 0x1, R26 ;  /* 0x000000010f1b7824 */ /* 0x000fe400078e021a */
[----:B------:R-:W-:Y:S02]  /*0c60*/  IMAD.IADD R29, R13, 0x1, R28 ;  /* 0x000000010d1d7824 */ /* 0x000fe400078e021c */
[----:B------:R-:W-:Y:S01]  /*0c70*/  IMAD.MOV.U32 R28, RZ, RZ, R12 ;  /* 0x000000ffff1c7224 */ /* 0x000fe200078e000c */
[----:B------:R-:W-:Y:S01]  /*0c80*/  IABS R12, R16 ;  /* 0x00000010000c7213 */ /* 0x000fe20000000000 */
[----:B------:R-:W-:-:S02]  /*0c90*/  IMAD.U32 R18, RZ, RZ, UR23 ;  /* 0x00000017ff127e24 */ /* 0x000fc4000f8e00ff */
[----:B------:R-:W-:Y:S02]  /*0ca0*/  IMAD.U32 R19, RZ, RZ, UR22 ;  /* 0x00000016ff137e24 */ /* 0x000fe4000f8e00ff */
[----:B------:R-:W-:Y:S02]  /*0cb0*/  IMAD.U32 R20, RZ, RZ, UR9 ;  /* 0x00000009ff147e24 */ /* 0x000fe4000f8e00ff */
[----:B------:R-:W-:Y:S01]  /*0cc0*/  IMAD.U32 R21, RZ, RZ, UR8 ;  /* 0x00000008ff157e24 */ /* 0x000fe2000f8e00ff */
[----:B------:R-:W2:Y:S01]  /*0cd0*/  LDCU.128 UR8, c[0x0][0x380] ;  /* 0x00007000ff0877ac */ /* 0x000ea20008000c00 */
[----:B------:R-:W-:-:S04]  /*0ce0*/  IMAD.WIDE.U32 R18, R234, UR4, R18 ;  /* 0x00000004ea127c25 */ /* 0x000fc8000f8e0012 */
[----:B-1----:R-:W-:Y:S02]  /*0cf0*/  VIADD R10, R10, 0xffffffe ;  /* 0x0ffffffe0a0a7836 */ /* 0x002fe40000000000 */
[----:B------:R-:W-:Y:S01]  /*0d00*/  IMAD.WIDE.U32 R22, R16, UR18, R22 ;  /* 0x0000001210167c25 */ /* 0x000fe2000f8e0016 */
[----:B------:R-:W-:Y:S01]  /*0d10*/  USHF.L.U32 UR18, UR6, 0x7, URZ ;  /* 0x0000000706127899 */ /* 0x000fe200080006ff */
[----:B------:R-:W1:Y:S02]  /*0d20*/  F2I.FTZ.U32.TRUNC.NTZ R11, R10 ;  /* 0x0000000a000b7305 */ /* 0x000e64000021f000 */
[----:B------:R-:W-:Y:S02]  /*0d30*/  IMAD R9, R235, UR4, RZ ;  /* 0x00000004eb097c24 */ /* 0x000fe4000f8e02ff */
[----:B------:R-:W-:-:S04]  /*0d40*/  IMAD.WIDE.U32 R20, R234, UR4, R20 ;  /* 0x00000004ea147c25 */ /* 0x000fc8000f8e0014 */
[----:B------:R-:W-:Y:S01]  /*0d50*/  IMAD R23, R16, UR19, R23 ;  /* 0x0000001310177c24 */ /* 0x000fe2000f8e0217 */
[C---:B------:R-:W-:Y:S01]  /*0d60*/  IADD3 R13, P2, PT, R22.reuse, R20, RZ ;  /* 0x00000014160d7210 */ /* 0x040fe20007f5e0ff */
[----:B------:R-:W-:Y:S01]  /*0d70*/  IMAD.MOV.U32 R26, RZ, RZ, R14 ;  /* 0x000000ffff1a7224 */ /* 0x000fe200078e000e */
[----:B------:R-:W-:Y:S01]  /*0d80*/  IADD3 R14, P1, P0, R22, UR23, R20 ;  /* 0x00000017160e7c10 */ /* 0x000fe2000f83e014 */
[----:B-----5:R-:W-:Y:S01]  /*0d90*/  IMAD.WIDE.U32 R28, R25, UR14, R28 ;  /* 0x0000000e191c7c25 */ /* 0x020fe2000f8e001c */
[----:B------:R-:W-:Y:S01]  /*0da0*/  LOP3.LUT R16, R16, R5, RZ, 0x3c, !PT ;  /* 0x0000000510107212 */ /* 0x000fe200078e3cff */
[----:B------:R-:W-:Y:S02]  /*0db0*/  USHF.L.U32 UR23, UR6, 0x5, URZ ;  /* 0x0000000506177899 */ /* 0x000fe400080006ff */
[----:B-1----:R-:W-:Y:S01]  /*0dc0*/  IMAD.MOV R8, RZ, RZ, -R11 ;  /* 0x000000ffff087224 */ /* 0x002fe200078e0a0b */
[----:B------:R-:W-:Y:S01]  /*0dd0*/  USHF.L.U64.HI UR19, UR16, 0x7, UR17 ;  /* 0x0000000710137899 */ /* 0x000fe20008010211 */
[----:B------:R-:W-:-:S02]  /*0de0*/  IMAD.MOV.U32 R10, RZ, RZ, RZ ;  /* 0x000000ffff0a7224 */ /* 0x000fc400078e00ff */
[----:B------:R-:W-:Y:S02]  /*0df0*/  IMAD R8, R8, R3, RZ ;  /* 0x0000000308087224 */ /* 0x000fe400078e02ff */
[----:B------:R-:W-:Y:S01]  /*0e00*/  IMAD.WIDE.U32 R26, R25, UR12, R26 ;  /* 0x0000000c191a7c25 */ /* 0x000fe2000f8e001a */
[----:B------:R-:W1:Y:S03]  /*0e10*/  S2UR UR12, SR_CgaCtaId ;  /* 0x00000000000c79c3 */ /* 0x000e660000008800 */
[----:B------:R-:W-:Y:S01]  /*0e20*/  IMAD.HI.U32 R15, R11, R8, R10 ;  /* 0x000000080b0f7227 */ /* 0x000fe200078e000a */
[----:B------:R-:W-:-:S03]  /*0e30*/  IADD3 R10, P3, PT, R22, R18, RZ ;  /* 0x00000012160a7210 */ /* 0x000fc60007f7e0ff */
[----:B------:R-:W-:Y:S01]  /*0e40*/  IMAD R8, R234, UR5, R9 ;  /* 0x00000005ea087c24 */ /* 0x000fe2000f8e0209 */
[----:B------:R-:W-:Y:S01]  /*0e50*/  USHF.L.U64.HI UR5, UR6, 0x7, UR7 ;  /* 0x0000000706057899 */ /* 0x000fe20008010207 */
[----:B------:R-:W-:-:S03]  /*0e60*/  IMAD.HI.U32 R15, R15, R12, RZ ;  /* 0x0000000c0f0f7227 */ /* 0x000fc600078e00ff */
[----:B------:R-:W-:Y:S01]  /*0e70*/  IADD3.X R9, PT, PT, R23, R8, R19, P3, !PT ;  /* 0x0000000817097210 */ /* 0x000fe20001ffe413 */
[----:B------:R-:W-:Y:S01]  /*0e80*/  IMAD.MOV R18, RZ, RZ, -R15 ;  /* 0x000000ffff127224 */ /* 0x000fe200078e0a0f */
[----:B--2---:R-:W-:Y:S01]  /*0e90*/  LEA R20, P3, R10, UR8, 0x1 ;  /* 0x000000080a147c11 */ /* 0x004fe2000f8608ff */
[----:B------:R-:W-:Y:S02]  /*0ea0*/  IMAD.IADD R11, R8, 0x1, R21 ;  /* 0x00000001080b7824 */ /* 0x000fe400078e0215 */
[----:B------:R-:W-:Y:S01]  /*0eb0*/  IMAD R18, R3, R18, R12 ;  /* 0x0000001203127224 */ /* 0x000fe200078e020c */
[----:B------:R-:W-:Y:S01]  /*0ec0*/  LEA.HI.X R21, R10, UR9, R9, 0x1, P3 ;  /* 0x000000090a157c11 */ /* 0x000fe200098f0c09 */
[----:B------:R-:W-:Y:S01]  /*0ed0*/  IMAD.X R12, R11, 0x1, R23, P2 ;  /* 0x000000010b0c7824 */ /* 0x000fe200010e0617 */
[----:B------:R-:W-:Y:S01]  /*0ee0*/  IADD3.X R11, PT, PT, R23, UR22, R11, P1, P0 ;  /* 0x00000016170b7c10 */ /* 0x000fe20008fe040b */
[----:B------:R-:W-:Y:S01]  /*0ef0*/  IMAD.MOV.U32 R24, RZ, RZ, R28 ;  /* 0x000000ffff187224 */ /* 0x000fe200078e001c */
[----:B------:R-:W-:Y:S01]  /*0f00*/  ISETP.GT.U32.AND P2, PT, R3, R18, PT ;  /* 0x000000120300720c */ /* 0x000fe20003f44070 */
[----:B------:R-:W-:Y:S01]  /*0f10*/  IMAD R27, R25, UR13, R27 ;  /* 0x0000000d191b7c24 */ /* 0x000fe2000f8e021b */
[----:B------:R-:W-:Y:S01]  /*0f20*/  LEA R28, P1, R13, UR8, 0x1 ;  /* 0x000000080d1c7c11 */ /* 0x000fe2000f8208ff */
[----:B------:R-:W-:Y:S01]  /*0f30*/  IMAD R25, R25, UR15, R29 ;  /* 0x0000000f19197c24 */ /* 0x000fe2000f8e021d */
[----:B------:R-:W-:Y:S01]  /*0f40*/  LEA R10, P0, R14, UR8, 0x1 ;  /* 0x000000080e0a7c11 */ /* 0x000fe2000f8008ff */
[----:B------:R-:W-:Y:S01]  /*0f50*/  IMAD.WIDE.U32 R30, R234, UR4, R22 ;  /* 0x00000004ea1e7c25 */ /* 0x000fe2000f8e0016 */
[----:B------:R-:W-:Y:S01]  /*0f60*/  LEA.HI.X R29, R13, UR9, R12, 0x1, P1 ;  /* 0x000000090d1d7c11 */ /* 0x000fe200088f0c0c */
[----:B------:R-:W-:Y:S01]  /*0f70*/  UMOV UR4, 0x400 ;  /* 0x0000040000047882 */ /* 0x000fe20000000000 */
[----:B------:R-:W-:Y:S01]  /*0f80*/  ISETP.GE.AND P1, PT, R16, RZ, PT ;  /* 0x000000ff1000720c */ /* 0x000fe20003f26270 */
[----:B-1----:R-:W-:Y:S01]  /*0f90*/  ULEA UR4, UR12, UR4, 0x18 ;  /* 0x000000040c047291 */ /* 0x002fe2000f8ec0ff */
[----:B------:R-:W-:Y:S01]  /*0fa0*/  LOP3.LUT R12, R6, 0xd8, RZ, 0xc0, !PT ;  /* 0x000000d8060c7812 */ /* 0x000fe200078ec0ff */
[----:B------:R-:W1:Y:S01]  /*0fb0*/  LDCU.128 UR12, c[0x0][0x3d0] ;  /* 0x00007a00ff0c77ac */ /* 0x000e620008000c00 */
[----:B------:R-:W-:Y:S01]  /*0fc0*/  IMAD.WIDE.U32 R26, R182, UR6, R26 ;  /* 0x00000006b61a7c25 */ /* 0x000fe2000f8e001a */
[----:B------:R-:W-:-:S02]  /*0fd0*/  LEA.HI.X R11, R14, UR9, R11, 0x1, P0 ;  /* 0x000000090e0b7c11 */ /* 0x000fc400080f0c0b */
[----:B------:R-:W-:Y:S01]  /*0fe0*/  LEA R32, P0, R30, UR8, 0x1 ;  /* 0x000000081e207c11 */ /* 0x000fe2000f8008ff */
[----:B------:R-:W-:Y:S01]  /*0ff0*/  @!P2 IMAD.IADD R18, R18, 0x1, -R3 ;  /* 0x000000011212a824 */ /* 0x000fe200078e0a03 */
[----:B------:R-:W-:Y:S01]  /*1000*/  USHF.L.U64.HI UR22, UR6, 0x5, UR7 ;  /* 0x0000000506167899 */ /* 0x000fe20008010207 */
[----:B------:R-:W-:Y:S01]  /*1010*/  @!P2 VIADD R15, R15, 0x1 ;  /* 0x000000010f0fa836 */ /* 0x000fe20000000000 */
[----:B------:R-:W-:Y:S01]  /*1020*/  ISETP.NE.AND P2, PT, R5, RZ, PT ;  /* 0x000000ff0500720c */ /* 0x000fe20003f45270 */
[----:B------:R-:W-:Y:S01]  /*1030*/  IMAD.IADD R8, R31, 0x1, R8 ;  /* 0x000000011f087824 */ /* 0x000fe200078e0208 */
[----:B------:R-:W-:Y:S01]  /*1040*/  ISETP.GE.U32.AND P3, PT, R18, R3, PT ;  /* 0x000000031200720c */ /* 0x000fe20003f66070 */
[----:B------:R-:W-:Y:S01]  /*1050*/  IMAD R23, R182, UR7, R27 ;  /* 0x00000007b6177c24 */ /* 0x000fe2000f8e021b */
[----:B------:R-:W-:Y:S01]  /*1060*/  LOP3.LUT R3, R12, 0x18, R7, 0x78, !PT ;  /* 0x000000180c037812 */ /* 0x000fe200078e7807 */
[----:B------:R-:W-:Y:S01]  /*1070*/  IMAD.MOV.U32 R22, RZ, RZ, R26 ;  /* 0x000000ffff167224 */ /* 0x000fe200078e001a */
[----:B------:R-:W-:Y:S01]  /*1080*/  LEA.HI.X R33, R30, UR9, R8, 0x1, P0 ;  /* 0x000000091e217c11 */ /* 0x000fe200080f0c08 */
[----:B------:R-:W-:Y:S01]  /*1090*/  IMAD.WIDE.U32 R24, R182, UR16, R24 ;  /* 0x00000010b6187c25 */ /* 0x000fe2000f8e0018 */
[----:B------:R-:W-:Y:S01]  /*10a0*/  LOP3.LUT R230, R3, 0x1f20, R6, 0xf8, !PT ;  /* 0x00001f2003e67812 */ /* 0x000fe200078ef806 */
[----:B------:R-:W-:-:S02]  /*10b0*/  USHF.L.U32 UR6, UR16, 0x7, URZ ;  /* 0x0000000710067899 */ /* 0x000fc400080006ff */
[----:B------:R-:W-:Y:S01]  /*10c0*/  VIADD R3, R4, 0xffffffff ;  /* 0xffffffff04037836 */ /* 0x000fe20000000000 */
[----:B------:R-:W-:Y:S01]  /*10d0*/  LEA R230, R230, UR4, 0x1 ;  /* 0x00000004e6e67c11 */ /* 0x000fe2000f8e08ff */
[----:B------:R-:W-:Y:S01]  /*10e0*/  IMAD R13, R182, UR17, R25 ;  /* 0x00000011b60d7c24 */ /* 0x000fe2000f8e0219 */
[----:B------:R-:W-:Y:S01]  /*10f0*/  USHF.L.U64.HI UR7, UR16, 0x5, UR17 ;  /* 0x0000000510077899 */ /* 0x000fe20008010211 */
[----:B------:R-:W-:Y:S01]  /*1100*/  @P3 VIADD R15, R15, 0x1 ;  /* 0x000000010f0f3836 */ /* 0x000fe20000000000 */
[----:B------:R-:W-:Y:S01]  /*1110*/  USHF.L.U32 UR16, UR16, 0x6, URZ ;  /* 0x0000000610107899 */ /* 0x000fe200080006ff */
[C---:B------:R-:W-:Y:S01]  /*1120*/  IMAD.WIDE.U32 R18, R3.reuse, UR18, RZ ;  /* 0x0000001203127c25 */ /* 0x040fe2000f8e00ff */
[----:B------:R-:W-:Y:S01]  /*1130*/  @!PT LDS RZ, [RZ] ;  /* 0x00000000fffff984 */ /* 0x000fe20000000800 */
[----:B------:R-:W-:Y:S01]  /*1140*/  @!PT LDS RZ, [RZ] ;  /* 0x00000000fffff984 */ /* 0x000fe20000000800 */
[----:B------:R-:W-:Y:S01]  /*1150*/  @!PT LDS RZ, [RZ] ;  /* 0x00000000fffff984 */ /* 0x000fe20000000800 */
[----:B------:R-:W-:Y:S03]  /*1160*/  LDGSTS.E.BYPASS.LTC128B.128 [R230], desc[UR26][R32.64] ;  /* 0x0000000020e67fae */ /* 0x000fe6000b981a1a */
[----:B------:R-:W-:Y:S01]  /*1170*/  @!P1 IMAD.MOV R15, RZ, RZ, -R15 ;  /* 0x000000ffff0f9224 */ /* 0x000fe200078e0a0f */
[----:B------:R-:W-:Y:S01]  /*1180*/  @!P2 LOP3.LUT R15, RZ, R5, RZ, 0x33, !PT ;  /* 0x00000005ff0fa212 */ /* 0x000fe200078e33ff */
[----:B------:R-:W-:Y:S01]  /*1190*/  IMAD R5, R3, UR5, RZ ;  /* 0x0000000503057c24 */ /* 0x000fe2000f8e02ff */
[----:B------:R-:W-:Y:S01]  /*11a0*/  IADD3 R8, P0, PT, R18, UR23, RZ ;  /* 0x0000001712087c10 */ /* 0x000fe2000ff1e0ff */
[----:B------:R-:W-:Y:S01]  /*11b0*/  IMAD.MOV.U32 R12, RZ, RZ, R24 ;  /* 0x000000ffff0c7224 */ /* 0x000fe200078e0018 */
[----:B------:R-:W-:Y:S01]  /*11c0*/  SHF.R.S32.HI R16, RZ, 0x1f, R15 ;  /* 0x0000001fff107819 */ /* 0x000fe2000001140f */
[----:B-1----:R-:W-:Y:S01]  /*11d0*/  IMAD.WIDE.U32 R22, R15, UR12, R22 ;  /* 0x0000000c0f167c25 */ /* 0x002fe2000f8e0016 */
[----:B------:R1:W-:Y:S01]  /*11e0*/  LDGSTS.E.BYPASS.LTC128B.128 [R230+0x800], desc[UR26][R20.64] ;  /* 0x0080000014e67fae */ /* 0x0003e2000b981a1a */
[----:B------:R-:W-:-:S02]  /*11f0*/  IADD3 R14, P1, PT, R8, UR23, RZ ;  /* 0x00000017080e7c10 */ /* 0x000fc4000ff3e0ff */
[----:B------:R-:W-:Y:S01]  /*1200*/  IMAD R228, R16, UR12, RZ ;  /* 0x0000000c10e47c24 */ /* 0x000fe2000f8e02ff */
[----:B------:R-:W-:Y:S01]  /*1210*/  LEA R229, P2, R22, UR10, 0x1 ;  /* 0x0000000a16e57c11 */ /* 0x000fe2000f8408ff */
[----:B------:R-:W-:Y:S01]  /*1220*/  IMAD.IADD R5, R19, 0x1, R5 ;  /* 0x0000000113057824 */ /* 0x000fe200078e0205 */
[----:B------:R-:W-:Y:S01]  /*1230*/  LDGSTS.E.BYPASS.LTC128B.128 [R230+0x1000], desc[UR26][R28.64] ;  /* 0x010000001ce67fae */ /* 0x000fe2000b981a1a */
[C---:B------:R-:W-:Y:S01]  /*1240*/  IMAD R228, R15.reuse, UR13, R228 ;  /* 0x0000000d0fe47c24 */ /* 0x040fe2000f8e02e4 */
[----:B------:R-:W-:Y:S01]  /*1250*/  LEA R24, P3, R18, R229, 0x1 ;  /* 0x000000e512187211 */ /* 0x000fe200078608ff */
[----:B------:R-:W-:Y:S01]  /*1260*/  IMAD.WIDE.U32 R12, R15, UR14, R12 ;  /* 0x0000000e0f0c7c25 */ /* 0x000fe2000f8e000c */
[----:B------:R-:W-:Y:S01]  /*1270*/  IADD3.X R9, PT, PT, R5, UR22, RZ, P0, !PT ;  /* 0x0000001605097c10 */ /* 0x000fe200087fe4ff */
[----:B------:R2:W-:Y:S02]  /*1280*/  LDGSTS.E.BYPASS.LTC128B.128 [R230+0x1800], desc[UR26][R10.64] ;  /* 0x018000000ae67fae */ /* 0x0005e4000b981a1a */
[----:B------:R-:W-:-:S05]  /*1290*/  IMAD.IADD R228, R23, 0x1, R228 ;  /* 0x0000000117e47824 */ /* 0x000fca00078e02e4 */
[----:B------:R-:W-:Y:S02]  /*12a0*/  LEA.HI.X R228, R22, UR11, R228, 0x1, P2 ;  /* 0x0000000b16e47c11 */ /* 0x000fe400090f0ce4 */
[----:B------:R-:W-:Y:S02]  /*12b0*/  LEA R22, P2, R8, R229, 0x1 ;  /* 0x000000e508167211 */ /* 0x000fe400078408ff */
[-C--:B------:R-:W-:Y:S01]  /*12c0*/  LEA.HI.X R25, R18, R228.reuse, R5, 0x1, P3 ;  /* 0x000000e412197211 */ /* 0x080fe200018f0c05 */
[----:B------:R-:W-:Y:S01]  /*12d0*/  IMAD.SHL.U32 R5, R7, 0x10, RZ ;  /* 0x0000001007057824 */ /* 0x000fe200078e00ff */
[----:B------:R-:W-:Y:S01]  /*12e0*/  LEA.HI.X R23, R8, R228, R9, 0x1, P2 ;  /* 0x000000e408177211 */ /* 0x000fe200010f0c09 */
[----:B-1----:R-:W-:Y:S01]  /*12f0*/  IMAD R20, R16, UR14, RZ ;  /* 0x0000000e10147c24 */ /* 0x002fe2000f8e02ff */
[----:B------:R-:W-:Y:S01]  /*1300*/  IADD3 R16, P0, PT, R8, UR28, RZ ;  /* 0x0000001c08107c10 */ /* 0x000fe2000ff1e0ff */
[----:B------:R-:W-:Y:S01]  /*1310*/  LDGSTS.E.BYPASS.LTC128B.128 [R230+0x2000], desc[UR26][R24.64] ;  /* 0x0200000018e67fae */ /* 0x000fe2000b981a1a */
[----:B------:R-:W-:Y:S01]  /*1320*/  LOP3.LUT R8, R181, 0x120, RZ, 0xc0, !PT ;  /* 0x00000120b5087812 */ /* 0x000fe200078ec0ff */
[----:B------:R-:W-:Y:S01]  /*1330*/  IMAD R15, R15, UR15, R20 ;  /* 0x0000000f0f0f7c24 */ /* 0x000fe2000f8e0214 */
[----:B------:R-:W-:Y:S01]  /*1340*/  IADD3.X R17, PT, PT, R9, UR25, RZ, P0, !PT ;  /* 0x0000001909117c10 */ /* 0x000fe200087fe4ff */
[----:B------:R-:W-:Y:S01]  /*1350*/  LDGSTS.E.BYPASS.LTC128B.128 [R230+0x2800], desc[UR26][R22.64] ;  /* 0x0280000016e67fae */ /* 0x000fe2000b981a1a */
[----:B------:R-:W-:Y:S01]  /*1360*/  LOP3.LUT R224, R5, 0x100, RZ, 0xc0, !PT ;  /* 0x0000010005e07812 */ /* 0x000fe200078ec0ff */
[----:B------:R-:W-:Y:S01]  /*1370*/  IMAD.IADD R15, R13, 0x1, R15 ;  /* 0x000000010d0f7824 */ /* 0x000fe200078e020f */
[----:B------:R-:W-:-:S02]  /*1380*/  LOP3.LUT R225, R8, 0x3e00, R5, 0xf8, !PT ;  /* 0x00003e0008e17812 */ /* 0x000fc400078ef805 */
[----:B--2---:R-:W-:Y:S01]  /*1390*/  IADD3.X R11, PT, PT, R9, UR22, RZ, P1, !PT ;  /* 0x00000016090b7c10 */ /* 0x004fe20008ffe4ff */
[C---:B------:R-:W-:Y:S01]  /*13a0*/  IMAD R9, R3.reuse, UR19, RZ ;  /* 0x0000001303097c24 */ /* 0x040fe2000f8e02ff */
[-C--:B------:R-:W-:Y:S02]  /*13b0*/  LEA R20, P1, R14, R229.reuse, 0x1 ;  /* 0x000000e50e147211 */ /* 0x080fe400078208ff */
[----:B------:R-:W-:Y:S02]  /*13c0*/  LEA R10, P0, R16, R229, 0x1 ;  /* 0x000000e5100a7211 */ /* 0x000fe400078008ff */
[-C--:B------:R-:W-:Y:S02]  /*13d0*/  LEA.HI.X R21, R14, R228.reuse, R11, 0x1, P1 ;  /* 0x000000e40e157211 */ /* 0x080fe400008f0c0b */
[----:B------:R-:W-:Y:S01]  /*13e0*/  LEA.HI.X R11, R16, R228, R17, 0x1, P0 ;  /* 0x000000e4100b7211 */ /* 0x000fe200000f0c11 */
[----:B------:R-:W-:Y:S01]  /*13f0*/  IMAD.WIDE.U32 R16, R3, UR6, RZ ;  /* 0x0000000603107c25 */ /* 0x000fe2000f8e00ff */
[----:B------:R-:W-:Y:S01]  /*1400*/  LOP3.LUT R224, R224, 0x20, R181, 0xf8, !PT ;  /* 0x00000020e0e07812 */ /* 0x000fe200078ef8b5 */
[----:B------:R1:W-:Y:S01]  /*1410*/  LDGSTS.E.BYPASS.LTC128B.128 [R230+0x3000], desc[UR26][R20.64] ;  /* 0x0300000014e67fae */ /* 0x0003e2000b981a1a */
[----:B------:R-:W-:Y:S01]  /*1420*/  LOP3.LUT R5, R180, 0x8, R7, 0x78, !PT ;  /* 0x00000008b4057812 */ /* 0x000fe200078e7807 */
[----:B------:R-:W-:Y:S01]  /*1430*/  IMAD.IADD R9, R17, 0x1, R9 ;  /* 0x0000000111097824 */ /* 0x000fe200078e0209 */
[----:B------:R-:W-:Y:S01]  /*1440*/  LEA R227, P1, R12, UR20, 0x1 ;  /* 0x000000140ce37c11 */ /* 0x000fe2000f8208ff */
[----:B------:R2:W-:Y:S01]  /*1450*/  LDGSTS.E.BYPASS.LTC128B.128 [R230+0x3800], desc[UR26][R10.64] ;  /* 0x038000000ae67fae */ /* 0x0005e2000b981a1a */
[----:B------:R-:W-:-:S02]  /*1460*/  IADD3 R8, P0, PT, R16, UR29, RZ ;  /* 0x0000001d10087c10 */ /* 0x000fc4000ff1e0ff */
[----:B------:R-:W-:Y:S01]  /*1470*/  LOP3.LUT R224, R224, R5, RZ, 0xfc, !PT ;  /* 0x00000005e0e07212 */ /* 0x000fe200078efcff */
[----:B------:R-:W0:Y:S01]  /*1480*/  LDGDEPBAR ;  /* 0x00000000000079af */ /* 0x000e220000000000 */
[----:B------:R-:W-:Y:S02]  /*1490*/  LEA.HI.X R226, R12, UR21, R15, 0x1, P1 ;  /* 0x000000150ce27c11 */ /* 0x000fe400088f0c0f */
[----:B------:R-:W-:Y:S02]  /*14a0*/  IADD3.X R5, PT, PT, R9, UR7, RZ, P0, !PT ;  /* 0x0000000709057c10 */ /* 0x000fe400087fe4ff */
[----:B------:R-:W-:Y:S02]  /*14b0*/  IADD3 R12, P0, PT, R8, UR16, RZ ;  /* 0x00000010080c7c10 */ /* 0x000fe4000ff1e0ff */
[----:B------:R-:W-:Y:S02]  /*14c0*/  LOP3.LUT R180, R180, 0x8, R183, 0x78, !PT ;  /* 0x00000008b4b47812 */ /* 0x000fe400078e78b7 */
[----:B------:R-:W-:-:S02]  /*14d0*/  LEA R224, R224, UR4, 0x1 ;  /* 0x00000004e0e07c11 */ /* 0x000fc4000f8e08ff */
[----:B------:R-:W-:-:S04]  /*14e0*/  LOP3.LUT R225, R225, R180, RZ, 0xfc, !PT ;  /* 0x000000b4e1e17212 */ /* 0x000fc800078efcff */
[----:B------:R-:W-:Y:S02]  /*14f0*/  LEA R225, R225, UR4, 0x1 ;  /* 0x00000004e1e17c11 */ /* 0x000fe4000f8e08ff */
[----:B-1----:R-:W-:Y:S02]  /*1500*/  LEA R20, P2, R16, R227, 0x1 ;  /* 0x000000e310147211 */ /* 0x002fe400078408ff */
[----:B--2---:R-:W-:Y:S01]  /*1510*/  IADD3 R10, P1, PT, R8, UR29, RZ ;  /* 0x0000001d080a7c10 */ /* 0x004fe2000ff3e0ff */
[----:B------:R-:W-:-:S04]  /*1520*/  DEPBAR.LE SB0, 0x0 ;  /* 0x000080000000791a */ /* 0x000fc80000000000 */
[----:B------:R-:W-:Y:S01]  /*1530*/  LEA.HI.X R21, R16, R226, R9, 0x1, P2 ;  /* 0x000000e210157211 */ /* 0x000fe200010f0c09 */
[----:B------:R-:W-:Y:S01]  /*1540*/  BAR.SYNC.DEFER_BLOCKING 0x0 ;  /* 0x0000000000007b1d */ /* 0x000fe20000010000 */
[C---:B------:R-:W-:Y:S02]  /*1550*/  IADD3.X R9, PT, PT, R5.reuse, UR7, RZ, P1, !PT ;  /* 0x0000000705097c10 */ /* 0x040fe40008ffe4ff */
[-C--:B------:R-:W-:Y:S02]  /*1560*/  LEA R18, P2, R8, R227.reuse, 0x1 ;  /* 0x000000e308127211 */ /* 0x080fe400078408ff */
[----:B------:R-:W-:Y:S02]  /*1570*/  IADD3.X R11, PT, PT, R5, UR30, RZ, P0, !PT ;  /* 0x0000001e050b7c10 */ /* 0x000fe400087fe4ff */
[-C--:B------:R-:W-:Y:S02]  /*1580*/  LEA R16, P1, R10, R227.reuse, 0x1 ;  /* 0x000000e30a107211 */ /* 0x080fe400078208ff */
[----:B------:R-:W-:-:S02]  /*1590*/  LEA R14, P0, R12, R227, 0x1 ;  /* 0x000000e30c0e7211 */ /* 0x000fc400078008ff */
[-C--:B------:R-:W-:Y:S01]  /*15a0*/  LEA.HI.X R19, R8, R226.reuse, R5, 0x1, P2 ;  /* 0x000000e208137211 */ /* 0x080fe200010f0c05 */
[----:B------:R-:W-:Y:S01]  /*15b0*/  IMAD.MOV.U32 R5, RZ, RZ, 0x20 ;  /* 0x00000020ff057424 */ /* 0x000fe200078e00ff */
[-C--:B------:R-:W-:Y:S02]  /*15c0*/  LEA.HI.X R17, R10, R226.reuse, R9, 0x1, P1 ;  /* 0x000000e20a117211 */ /* 0x080fe400008f0c09 */
[----:B------:R-:W-:Y:S02]  /*15d0*/  LEA.HI.X R15, R12, R226, R11, 0x1, P0 ;  /* 0x000000e20c0f7211 */ /* 0x000fe400000f0c0b */
[C---:B------:R-:W-:Y:S01]  /*15e0*/  LOP3.LUT P0, RZ, R7.reuse, 0x4, RZ, 0xc0, !PT ;  /* 0x0000000407ff7812 */ /* 0x040fe2000780c0ff */
[----:B------:R-:W-:-:S03]  /*15f0*/  IMAD.SHL.U32 R7, R7, 0x2, RZ ;  /* 0x0000000207077824 */ /* 0x000fc600078e00ff */
[----:B------:R-:W-:Y:S02]  /*1600*/  SEL R5, R5, 0xffffffe0, !P0 ;  /* 0xffffffe005057807 */ /* 0x000fe40004000000 */
[----:B------:R-:W-:Y:S01]  /*1610*/  LOP3.LUT R184, R7, 0x6, RZ, 0xc0, !PT ;  /* 0x0000000607b87812 */ /* 0x000fe200078ec0ff */
[----:B------:R-:W-:Y:S01]  /*1620*/  @!PT LDS RZ, [RZ] ;  /* 0x00000000fffff984 */ /* 0x000fe20000000800 */
[----:B------:R-:W-:Y:S01]  /*1630*/  @!PT LDS RZ, [RZ] ;  /* 0x00000000fffff984 */ /* 0x000fe20000000800 */
[----:B------:R-:W-:Y:S01]  /*1640*/  @!PT LDS RZ, [RZ] ;  /* 0x00000000fffff984 */ /* 0x000fe20000000800 */
[----:B------:R1:W-:Y:S01]  /*1650*/  LDGSTS.E.BYPASS.LTC128B.128 [R230+0x4000], desc[UR26][R20.64] ;  /* 0x0400000014e67fae */ /* 0x0003e2000b981a1a */
[----:B------:R-:W-:Y:S01]  /*1660*/  LOP3.LUT R7, R182, 0x7, RZ, 0xc0, !PT ;  /* 0x00000007b6077812 */ /* 0x000fe200078ec0ff */
[C---:B------:R-:W-:Y:S02]  /*1670*/  IMAD.IADD R223, R5.reuse, 0x1, R225 ;  /* 0x0000000105df7824 */ /* 0x040fe400078e02e1 */
[----:B------:R-:W-:Y:S01]  /*1680*/  LDGSTS.E.BYPASS.LTC128B.128 [R230+0x4800], desc[UR26][R18.64] ;  /* 0x0480000012e67fae */ /* 0x000fe2000b981a1a */
[----:B------:R-:W-:Y:S02]  /*1690*/  IMAD.IADD R221, R5, 0x1, R224 ;  /* 0x0000000105dd7824 */ /* 0x000fe400078e02e0 */
[----:B------:R-:W-:Y:S01]  /*16a0*/  IMAD R184, R3, 0x80, R184 ;  /* 0x0000008003b87824 */ /* 0x000fe200078e02b8 */
[----:B------:R-:W-:Y:S03]  /*16b0*/  LDGSTS.E.BYPASS.LTC128B.128 [R230+0x5000], desc[UR26][R16.64] ;  /* 0x0500000010e67fae */ /* 0x000fe6000b981a1a */
[C---:B------:R-:W-:Y:S01]  /*16c0*/  VIADD R218, R184.reuse, 0x1 ;  /* 0x00000001b8da7836 */ /* 0x040fe20000000000 */
[----:B------:R2:W-:Y:S01]  /*16d0*/  LDGSTS.E.BYPASS.LTC128B.128 [R230+0x5800], desc[UR26][R14.64] ;  /* 0x058000000ee67fae */ /* 0x0005e2000b981a1a */
[----:B------:R-:W-:-:S02]  /*16e0*/  VIADD R214, R184, 0x8 ;  /* 0x00000008b8d67836 */ /* 0x000fc40000000000 */
[C---:B------:R-:W-:Y:S01]  /*16f0*/  VIADD R192, R184.reuse, 0x10 ;  /* 0x00000010b8c07836 */ /* 0x040fe20000000000 */
[----:B------:R-:W-:Y:S01]  /*1700*/  LDSM.16.M88.4 R172, [R225] ;  /* 0x00000000e1ac783b */ /* 0x000fe20000000200 */
[C---:B------:R-:W-:Y:S02]  /*1710*/  VIADD R188, R184.reuse, 0x11 ;  /* 0x00000011b8bc7836 */ /* 0x040fe40000000000 */
[C---:B------:R-:W-:Y:S01]  /*1720*/  VIADD R198, R184.reuse, 0x18 ;  /* 0x00000018b8c67836 */ /* 0x040fe20000000000 */
[----:B------:R-:W-:Y:S01]  /*1730*/  LDSM.16.M88.4 R8, [R225+0x1000] ;  /* 0x00100000e108783b */ /* 0x000fe20000000200 */
[C---:B------:R-:W-:Y:S02]  /*1740*/  VIADD R182, R184.reuse, 0x20 ;  /* 0x00000020b8b67836 */ /* 0x040fe40000000000 */
[C---:B------:R-:W-:Y:S01]  /*1750*/  VIADD R3, R184.reuse, 0x51 ;  /* 0x00000051b8037836 */ /* 0x040fe20000000000 */
[----:B------:R-:W2:Y:S04]  /*1760*/  LDSM.16.M88.4 R176, [R224+0x3c00] ;  /* 0x003c0000e0b0783b */ /* 0x000ea80000000200 */
[----:B------:R-:W3:Y:S04]  /*1770*/  LDSM.16.M88.4 R116, [R224+0x2000] ;  /* 0x00200000e074783b */ /* 0x000ee80000000200 */
[----:B------:R-:W4:Y:S04]  /*1780*/  LDSM.16.M88.4 R100, [R224+0x2400] ;  /* 0x00240000e064783b */ /* 0x000f280000000200 */
[----:B-1----:R-:W1:Y:S04]  /*1790*/  LDSM.16.M88.4 R20, [R224+0x3800] ;  /* 0x00380000e014783b */ /* 0x002e680000000200 */
[----:B------:R-:W5:Y:S04]  /*17a0*/  LDSM.16.M88.4 R84, [R224+0x2800] ;  /* 0x00280000e054783b */ /* 0x000f680000000200 */
[----:B------:R-:W5:Y:S04]  /*17b0*/  LDSM.16.M88.4 R52, [R224+0x3000] ;  /* 0x00300000e034783b */ /* 0x000f680000000200 */
[----:B------:R-:W-:Y:S04]  /*17c0*/  LDSM.16.M88.4 R168, [R223] ;  /* 0x00000000dfa8783b */ /* 0x000fe80000000200 */
[----:B------:R-:W5:Y:S04]  /*17d0*/  LDSM.16.M88.4 R132, [R221+0x3c00] ;  /* 0x003c0000dd84783b */ /* 0x000f680000000200 */
[----:B------:R-:W5:Y:S04]  /*17e0*/  LDSM.16.M88.4 R164, [R223+0x1000] ;  /* 0x00100000dfa4783b */ /* 0x000f680000000200 */
[----:B------:R-:W5:Y:S04]  /*17f0*/  LDSM.16.M88.4 R68, [R224+0x2c00] ;  /* 0x002c0000e044783b */ /* 0x000f680000000200 */
[----:B------:R-:W5:Y:S01]  /*1800*/  LDSM.16.M88.4 R36, [R224+0x3400] ;  /* 0x00340000e024783b */ /* 0x000f620000000200 */
[-C--:B--2---:R-:W-:Y:S03]  /*1810*/  HMMA.16816.F32.BF16 R12, R8, R176.reuse, RZ ;  /* 0x000000b0080c723c */ /* 0x084fe600000418ff */
[----:B------:R-:W2:Y:S04]  /*1820*/  LDSM.16.M88.4 R160, [R221+0x2000] ;  /* 0x00200000dda0783b */ /* 0x000ea80000000200 */
[----:B------:R-:W2:Y:S01]  /*1830*/  LDSM.16.M88.4 R156, [R221+0x2400] ;  /* 0x00240000dd9c783b */ /* 0x000ea20000000200 */
[----:B------:R-:W-:Y:S01]  /*1840*/  HMMA.16816.F32.BF16 R16, R172, R176, RZ ;  /* 0x000000b0ac10723c */ /* 0x000fe200000418ff */
[----:B------:R-:W-:-:S02]  /*1850*/  VIADD R176, R184, 0x21 ;  /* 0x00000021b8b07836 */ /* 0x000fc40000000000 */
[----:B------:R-:W2:Y:S04]  /*1860*/  LDSM.16.M88.4 R136, [R221+0x3800] ;  /* 0x00380000dd88783b */ /* 0x000ea80000000200 */
[----:B------:R-:W2:Y:S01]  /*1870*/  LDSM.16.M88.4 R152, [R221+0x2800] ;  /* 0x00280000dd98783b */ /* 0x000ea20000000200 */
[-C--:B---3--:R-:W-:Y:S03]  /*1880*/  HMMA.16816.F32.BF16 R128, R172, R116.reuse, RZ ;  /* 0x00000074ac80723c */ /* 0x088fe600000418ff */
[----:B------:R-:W3:Y:S04]  /*1890*/  LDSM.16.M88.4 R144, [R221+0x3000] ;  /* 0x00300000dd90783b */ /* 0x000ee80000000200 */
[----:B------:R-:W3:Y:S01]  /*18a0*/  LDSM.16.M88.4 R148, [R221+0x2c00] ;  /* 0x002c0000dd94783b */ /* 0x000ee20000000200 */
[C---:B------:R-:W-:Y:S03]  /*18b0*/  HMMA.16816.F32.BF16 R124, R8.reuse, R116, RZ ;  /* 0x00000074087c723c */ /* 0x040fe600000418ff */
[----:B------:R-:W3:Y:S04]  /*18c0*/  LDSM.16.M88.4 R140, [R221+0x3400] ;  /* 0x00340000dd8c783b */ /* 0x000ee80000000200 */
[----:B------:R-:W0:Y:S01]  /*18d0*/  LDGDEPBAR ;  /* 0x00000000000079af */ /* 0x000e220000000000 */
[-C--:B------:R-:W-:Y:S08]  /*18e0*/  HMMA.16816.F32.BF16 R120, R8, R118.reuse, RZ ;  /* 0x000000760878723c */ /* 0x080ff000000418ff */
[----:B------:R-:W-:Y:S08]  /*18f0*/  HMMA.16816.F32.BF16 R116, R172, R118, RZ ;  /* 0x00000076ac74723c */ /* 0x000ff000000418ff */
[----:B----4-:R-:W-:Y:S01]  /*1900*/  HMMA.16816.F32.BF16 R108, R8, R100, RZ ;  /* 0x00000064086c723c */ /* 0x010fe200000418ff */
[----:B------:R-:W-:-:S07]  /*1910*/  DEPBAR.LE SB0, 0x0 ;  /* 0x000080000000791a */ /* 0x000fce0000000000 */
[----:B------:R-:W-:Y:S08]  /*1920*/  HMMA.16816.F32.BF16 R104, R8, R102, RZ ;  /* 0x000000660868723c */ /* 0x000ff000000418ff */
[C---:B------:R-:W-:Y:S08]  /*1930*/  HMMA.16816.F32.BF16 R112, R172.reuse, R100, RZ ;  /* 0x00000064ac70723c */ /* 0x040ff000000418ff */
[----:B------:R-:W-:Y:S08]  /*1940*/  HMMA.16816.F32.BF16 R100, R172, R102, RZ ;  /* 0x00000066ac64723c */ /* 0x000ff000000418ff */
[C---:B-1----:R-:W-:Y:S08]  /*1950*/  HMMA.16816.F32.BF16 R28, R8.reuse, R20, RZ ;  /* 0x00000014081c723c */ /* 0x042ff000000418ff */
[----:B------:R-:W-:Y:S08]  /*1960*/  HMMA.16816.F32.BF16 R24, R8, R22, RZ ;  /* 0x000000160818723c */ /* 0x000ff000000418ff */
[C---:B------:R-:W-:Y:S08]  /*1970*/  HMMA.16816.F32.BF16 R32, R172.reuse, R20, RZ ;  /* 0x00000014ac20723c */ /* 0x040ff000000418ff */
[----:B------:R-:W-:Y:S08]  /*1980*/  HMMA.16816.F32.BF16 R20, R172, R22, RZ ;  /* 0x00000016ac14723c */ /* 0x000ff000000418ff */
[C---:B-----5:R-:W-:Y:S08]  /*1990*/  HMMA.16816.F32.BF16 R92, R8.reuse, R84, RZ ;  /* 0x00000054085c723c */ /* 0x060ff000000418ff */
[----:B------:R-:W-:Y:S08]  /*19a0*/  HMMA.16816.F32.BF16 R88, R8, R86, RZ ;  /* 0x000000560858723c */ /* 0x000ff000000418ff */
[C---:B------:R-:W-:Y:S08]  /*19b0*/  HMMA.16816.F32.BF16 R96, R172.reuse, R84, RZ ;  /* 0x00000054ac60723c */ /* 0x040ff000000418ff */
[----:B------:R-:W-:Y:S08]  /*19c0*/  HMMA.16816.F32.BF16 R84, R172, R86, RZ ;  /* 0x00000056ac54723c */ /* 0x000ff000000418ff */
[C---:B------:R-:W-:Y:S08]  /*19d0*/  HMMA.16816.F32.BF16 R60, R8.reuse, R52, RZ ;  /* 0x00000034083c723c */ /* 0x040ff000000418ff */
[----:B------:R-:W-:Y:S08]  /*19e0*/  HMMA.16816.F32.BF16 R56, R8, R54, RZ ;  /* 0x000000360838723c */ /* 0x000ff000000418ff */
[----:B------:R-:W-:Y:S08]  /*19f0*/  HMMA.16816.F32.BF16 R64, R172, R52, RZ ;  /* 0x00000034ac40723c */ /* 0x000ff000000418ff */
[-C--:B------:R-:W-:Y:S08]  /*1a00*/  HMMA.16816.F32.BF16 R16, R168, R132.reuse, R16 ;  /* 0x00000084a810723c */ /* 0x080ff00000041810 */
[----:B------:R-:W-:Y:S01]  /*1a10*/  HMMA.16816.F32.BF16 R12, R164, R132, R12 ;  /* 0x00000084a40c723c */ /* 0x000fe2000004180c */
[----:B------:R-:W-:Y:S01]  /*1a20*/  LOP3.LUT R132, R183, 0x1f0, RZ, 0xc0, !PT ;  /* 0x000001f0b7847812 */ /* 0x000fe200078ec0ff */
[----:B------:R-:W-:-:S03]  /*1a30*/  VIADD R133, R184, 0x69 ;  /* 0x00000069b8857836 */ /* 0x000fc60000000000 */
[----:B------:R-:W-:-:S03]  /*1a40*/  IADD3 R132, PT, PT, R132, 0x1, R231 ;  /* 0x0000000184847810 */ /* 0x000fc60007ffe0e7 */
[----:B------:R-:W-:Y:S01]  /*1a50*/  HMMA.16816.F32.BF16 R52, R172, R54, RZ ;  /* 0x00000036ac34723c */ /* 0x000fe200000418ff */
[----:B------:R-:W-:Y:S01]  /*1a60*/  IADD3 R7, PT, PT, R132, -R2, R7 ;  /* 0x8000000284077210 */ /* 0x000fe20007ffe007 */
[C---:B------:R-:W-:Y:S02]  /*1a70*/  VIADD R132, R184.reuse, 0x78 ;  /* 0x00000078b8847836 */ /* 0x040fe40000000000 */
[----:B------:R-:W-:Y:S01]  /*1a80*/  VIADD R2, R184, 0x79 ;  /* 0x00000079b8027836 */ /* 0x000fe20000000000 */
[----:B------:R-:W-:-:S03]  /*1a90*/  IADD3 R7, PT, PT, R7, UR24, R0 ;  /* 0x0000001807077c10 */ /* 0x000fc6000fffe000 */
[-C--:B------:R-:W-:Y:S08]  /*1aa0*/  HMMA.16816.F32.BF16 R80, R172, R68.reuse, RZ ;  /* 0x00000044ac50723c */ /* 0x080ff000000418ff */
[C---:B------:R-:W-:Y:S08]  /*1ab0*/  HMMA.16816.F32.BF16 R76, R8.reuse, R68, RZ ;  /* 0x00000044084c723c */ /* 0x040ff000000418ff */
[C---:B------:R-:W-:Y:S08]  /*1ac0*/  HMMA.16816.F32.BF16 R72, R8.reuse, R70, RZ ;  /* 0x000000460848723c */ /* 0x040ff000000418ff */
[C---:B------:R-:W-:Y:S08]  /*1ad0*/  HMMA.16816.F32.BF16 R44, R8.reuse, R36, RZ ;  /* 0x00000024082c723c */ /* 0x040ff000000418ff */
[----:B------:R-:W-:Y:S08]  /*1ae0*/  HMMA.16816.F32.BF16 R40, R8, R38, RZ ;  /* 0x000000260828723c */ /* 0x000ff000000418ff */
[----:B------:R-:W-:Y:S08]  /*1af0*/  HMMA.16816.F32.BF16 R48, R172, R36, RZ ;  /* 0x00000024ac30723c */ /* 0x000ff000000418ff */
[----:B--2---:R-:W-:Y:S08]  /*1b00*/  HMMA.16816.F32.BF16 R128, R168, R160, R128 ;  /* 0x000000a0a880723c */ /* 0x004ff00000041880 */
[C---:B------:R-:W-:Y:S08]  /*1b10*/  HMMA.16816.F32.BF16 R68, R172.reuse, R70, RZ ;  /* 0x00000046ac44723c */ /* 0x040ff000000418ff */
[C---:B------:R-:W-:Y:S08]  /*1b20*/  HMMA.16816.F32.BF16 R36, R172.reuse, R38, RZ ;  /* 0x00000026ac24723c */ /* 0x040ff000000418ff */
[----:B------:R-:W-:Y:S08]  /*1b30*/  HMMA.16816.F32.BF16 R172, R172, R178, RZ ;  /* 0x000000b2acac723c */ /* 0x000ff000000418ff */
[C---:B------:R-:W-:Y:S08]  /*1b40*/  HMMA.16816.F32.BF16 R116, R168.reuse, R162, R116 ;  /* 0x000000a2a874723c */ /* 0x040ff00000041874 */
[C---:B------:R-:W-:Y:S08]  /*1b50*/  HMMA.16816.F32.BF16 R100, R168.reuse, R158, R100 ;  /* 0x0000009ea864723c */ /* 0x040ff00000041864 */
[C---:B------:R-:W-:Y:S08]  /*1b60*/  HMMA.16816.F32.BF16 R112, R168.reuse, R156, R112 ;  /* 0x0000009ca870723c */ /* 0x040ff00000041870 */
[-C--:B------:R-:W-:Y:S08]  /*1b70*/  HMMA.16816.F32.BF16 R20, R168, R138.reuse, R20 ;  /* 0x0000008aa814723c */ /* 0x080ff00000041814 */
[----:B------:R-:W-:Y:S01]  /*1b80*/  HMMA.16816.F32.BF16 R24, R164, R138, R24 ;  /* 0x0000008aa418723c */ /* 0x000fe20000041818 */
[----:B------:R-:W-:Y:S01]  /*1b90*/  VIMNMX R139, PT, PT, R7, R0, PT ;  /* 0x00000000078b7248 */ /* 0x000fe20003fe0100 */
[----:B------:R-:W-:-:S03]  /*1ba0*/  VIADD R138, R184, 0x58 ;  /* 0x00000058b88a7836 */ /* 0x000fc60000000000 */
[-C--:B------:R-:W-:Y:S02]  /*1bb0*/  ISETP.GE.AND P2, PT, R184, R139.reuse, PT ;  /* 0x0000008bb800720c */ /* 0x080fe40003f46270 */
[-C--:B------:R-:W-:Y:S01]  /*1bc0*/  ISETP.GE.AND P1, PT, R218, R139.reuse, PT ;  /* 0x0000008bda00720c */ /* 0x080fe20003f26270 */
[----:B------:R-:W-:Y:S01]  /*1bd0*/  HMMA.16816.F32.BF16 R84, R168, R154, R84 ;  /* 0x0000009aa854723c */ /* 0x000fe20000041854 */
[-C--:B------:R-:W-:Y:S02]  /*1be0*/  ISETP.GE.AND P0, PT, R214, R139.reuse, PT ;  /* 0x0000008bd600720c */ /* 0x080fe40003f06270 */
[----:B------:R-:W-:Y:S02]  /*1bf0*/  FSEL R252, R128, -INF , !P2 ;  /* 0xff80000080fc7808 */ /* 0x000fe40005000000 */
[----:B------:R-:W-:Y:S02]  /*1c00*/  ISETP.GE.AND P5, PT, R192, R139, PT ;  /* 0x0000008bc000720c */ /* 0x000fe40003fa6270 */
[----:B------:R-:W-:Y:S01]  /*1c10*/  FSEL R250, R129, -INF , !P1 ;  /* 0xff80000081fa7808 */ /* 0x000fe20004800000 */
[----:B------:R-:W-:Y:S01]  /*1c20*/  HMMA.16816.F32.BF16 R8, R8, R178, RZ ;  /* 0x000000b20808723c */ /* 0x000fe200000418ff */
[----:B------:R-:W-:Y:S01]  /*1c30*/  VIADD R178, R184, 0x19 ;  /* 0x00000019b8b27836 */ /* 0x000fe20000000000 */
[----:B------:R-:W-:-:S02]  /*1c40*/  FSEL R248, R116, -INF , !P0 ;  /* 0xff80000074f87808 */ /* 0x000fc40004000000 */
[-C--:B------:R-:W-:Y:S02]  /*1c50*/  ISETP.GE.AND P4, PT, R188, R139.reuse, PT ;  /* 0x0000008bbc00720c */ /* 0x080fe40003f86270 */
[-C--:B------:R-:W-:Y:S02]  /*1c60*/  ISETP.GE.AND P2, PT, R178, R139.reuse, PT ;  /* 0x0000008bb200720c */ /* 0x080fe40003f46270 */
[C---:B------:R-:W-:Y:S01]  /*1c70*/  HMMA.16816.F32.BF16 R96, R168.reuse, R152, R96 ;  /* 0x00000098a860723c */ /* 0x040fe20000041860 */
[-C--:B------:R-:W-:Y:S02]  /*1c80*/  ISETP.GE.AND P3, PT, R198, R139.reuse, PT ;  /* 0x0000008bc600720c */ /* 0x080fe40003f66270 */
[----:B------:R-:W-:Y:S02]  /*1c90*/  FSEL R216, R101, -INF , !P2 ;  /* 0xff80000065d87808 */ /* 0x000fe40005000000 */
[----:B------:R-:W-:Y:S02]  /*1ca0*/  FSEL R220, R112, -INF , !P5 ;  /* 0xff80000070dc7808 */ /* 0x000fe40006800000 */
[----:B------:R-:W-:Y:S01]  /*1cb0*/  FMNMX3.FTZ R101, R252, R250, R248, !PT ;  /* 0x000000fafc657276 */ /* 0x000fe200078100f8 */
[----:B---3--:R-:W-:Y:S01]  /*1cc0*/  HMMA.16816.F32.BF16 R52, R168, R146, R52 ;  /* 0x00000092a834723c */ /* 0x008fe20000041834 */
[----:B------:R-:W-:-:S02]  /*1cd0*/  ISETP.GE.AND P1, PT, R182, R139, PT ;  /* 0x0000008bb600720c */ /* 0x000fc40003f26270 */
[----:B------:R-:W-:Y:S02]  /*1ce0*/  FSEL R244, R113, -INF , !P4 ;  /* 0xff80000071f47808 */ /* 0x000fe40006000000 */
[----:B------:R-:W-:Y:S02]  /*1cf0*/  FSEL R112, R100, -INF , !P3 ;  /* 0xff80000064707808 */ /* 0x000fe40005800000 */
[----:B------:R-:W-:Y:S01]  /*1d00*/  ISETP.GE.AND P0, PT, R176, R139, PT ;  /* 0x0000008bb000720c */ /* 0x000fe20003f06270 */
[----:B------:R-:W-:Y:S01]  /*1d10*/  HMMA.16816.F32.BF16 R56, R164, R146, R56 ;  /* 0x00000092a438723c */ /* 0x000fe20000041838 */
[----:B------:R-:W-:Y:S02]  /*1d20*/  VIADD R146, R184, 0x9 ;  /* 0x00000009b8927836 */ /* 0x000fe40000000000 */
[----:B------:R-:W-:Y:S01]  /*1d30*/  FSEL R212, R96, -INF , !P1 ;  /* 0xff80000060d47808 */ /* 0x000fe20004800000 */
[----:B------:R-:W-:Y:S01]  /*1d40*/  VIADD R147, R184, 0x60 ;  /* 0x00000060b8937836 */ /* 0x000fe20000000000 */
[----:B------:R-:W-:-:S02]  /*1d50*/  FSEL R210, R97, -INF , !P0 ;  /* 0xff80000061d27808 */ /* 0x000fc40004000000 */
[----:B------:R-:W-:Y:S01]  /*1d60*/  ISETP.GE.AND P6, PT, R146, R139, PT ;  /* 0x0000008b9200720c */ /* 0x000fe20003fc6270 */
[----:B------:R-:W-:Y:S03]  /*1d70*/  HMMA.16816.F32.BF16 R80, R168, R148, R80 ;  /* 0x00000094a850723c */ /* 0x000fe60000041850 */
[----:B------:R-:W-:-:S04]  /*1d80*/  FSEL R246, R117, -INF , !P6 ;  /* 0xff80000075f67808 */ /* 0x000fc80007000000 */
[----:B------:R-:W-:Y:S01]  /*1d90*/  FMNMX3.FTZ R101, R101, R246, R220, !PT ;  /* 0x000000f665657276 */ /* 0x000fe200078100dc */
[C---:B------:R-:W-:Y:S08]  /*1da0*/  HMMA.16816.F32.BF16 R68, R168.reuse, R150, R68 ;  /* 0x00000096a844723c */ /* 0x040ff00000041844 */
[C---:B------:R-:W-:Y:S08]  /*1db0*/  HMMA.16816.F32.BF16 R64, R168.reuse, R144, R64 ;  /* 0x00000090a840723c */ /* 0x040ff00000041840 */
[C---:B------:R-:W-:Y:S08]  /*1dc0*/  HMMA.16816.F32.BF16 R48, R168.reuse, R140, R48 ;  /* 0x0000008ca830723c */ /* 0x040ff00000041830 */
[C---:B------:R-:W-:Y:S08]  /*1dd0*/  HMMA.16816.F32.BF16 R32, R168.reuse, R136, R32 ;  /* 0x00000088a820723c */ /* 0x040ff00000041820 */
[C---:B------:R-:W-:Y:S08]  /*1de0*/  HMMA.16816.F32.BF16 R36, R168.reuse, R142, R36 ;  /* 0x0000008ea824723c */ /* 0x040ff00000041824 */
[----:B------:R-:W-:Y:S01]  /*1df0*/  HMMA.16816.F32.BF16 R172, R168, R134, R172 ;  /* 0x00000086a8ac723c */ /* 0x000fe200000418ac */
[----:B------:R-:W-:-:S02]  /*1e00*/  VIADD R168, R184, 0x29 ;  /* 0x00000029b8a87836 */ /* 0x000fc40000000000 */
[----:B------:R-:W-:-:S03]  /*1e10*/  VIADD R170, R184, 0x28 ;  /* 0x00000028b8aa7836 */ /* 0x000fc60000000000 */
[-C--:B------:R-:W-:Y:S02]  /*1e20*/  ISETP.GE.AND P5, PT, R168, R139.reuse, PT ;  /* 0x0000008ba800720c */ /* 0x080fe40003fa6270 */
[C---:B------:R-:W-:Y:S01]  /*1e30*/  HMMA.16816.F32.BF16 R104, R164.reuse, R158, R104 ;  /* 0x0000009ea468723c */ /* 0x040fe20000041868 */
[----:B------:R-:W-:Y:S01]  /*1e40*/  VIADD R158, R184, 0x31 ;  /* 0x00000031b89e7836 */ /* 0x000fe20000000000 */
[----:B------:R-:W-:Y:S02]  /*1e50*/  FSEL R202, R85, -INF , !P5 ;  /* 0xff80000055ca7808 */ /* 0x000fe40006800000 */
[-C--:B------:R-:W-:Y:S02]  /*1e60*/  ISETP.GE.AND P6, PT, R170, R139.reuse, PT ;  /* 0x0000008baa00720c */ /* 0x080fe40003fc6270 */
[----:B------:R-:W-:Y:S02]  /*1e70*/  ISETP.GE.AND P3, PT, R158, R139, PT ;  /* 0x0000008b9e00720c */ /* 0x000fe40003f66270 */
[----:B------:R-:W-:Y:S01]  /*1e80*/  HMMA.16816.F32.BF16 R124, R164, R160, R124 ;  /* 0x000000a0a47c723c */ /* 0x000fe2000004187c */
[----:B------:R-:W-:Y:S01]  /*1e90*/  VIADD R160, R184, 0x30 ;  /* 0x00000030b8a07836 */ /* 0x000fe20000000000 */
[----:B------:R-:W-:-:S02]  /*1ea0*/  FMNMX3.FTZ R85, R101, R244, R112, !PT ;  /* 0x000000f465557276 */ /* 0x000fc40007810070 */
[----:B------:R-:W-:Y:S02]  /*1eb0*/  FSEL R196, R81, -INF , !P3 ;  /* 0xff80000051c47808 */ /* 0x000fe40005800000 */
[-C--:B------:R-:W-:Y:S02]  /*1ec0*/  ISETP.GE.AND P4, PT, R160, R139.reuse, PT ;  /* 0x0000008ba000720c */ /* 0x080fe40003f86270 */
[----:B------:R-:W-:Y:S01]  /*1ed0*/  HMMA.16816.F32.BF16 R108, R164, R156, R108 ;  /* 0x0000009ca46c723c */ /* 0x000fe2000004186c */
[----:B------:R-:W-:Y:S01]  /*1ee0*/  VIADD R156, R184, 0x38 ;  /* 0x00000038b89c7836 */ /* 0x000fe20000000000 */
[----:B------:R-:W-:Y:S02]  /*1ef0*/  FSEL R204, R84, -INF , !P6 ;  /* 0xff80000054cc7808 */ /* 0x000fe40007000000 */
[----:B------:R-:W-:Y:S02]  /*1f00*/  FMNMX3.FTZ R81, R85, R216, R212, !PT ;  /* 0x000000d855517276 */ /* 0x000fe400078100d4 */
[----:B------:R-:W-:-:S02]  /*1f10*/  ISETP.GE.AND P2, PT, R156, R139, PT ;  /* 0x0000008b9c00720c */ /* 0x000fc40003f46270 */
[C---:B------:R-:W-:Y:S01]  /*1f20*/  HMMA.16816.F32.BF16 R72, R164.reuse, R150, R72 ;  /* 0x00000096a448723c */ /* 0x040fe20000041848 */
[----:B------:R-:W-:Y:S01]  /*1f30*/  VIADD R150, R184, 0x41 ;  /* 0x00000041b8967836 */ /* 0x000fe20000000000 */
[----:B------:R-:W-:Y:S02]  /*1f40*/  FSEL R200, R80, -INF , !P4 ;  /* 0xff80000050c87808 */ /* 0x000fe40006000000 */
[----:B------:R-:W-:Y:S02]  /*1f50*/  FMNMX3.FTZ R81, R81, R210, R204, !PT ;  /* 0x000000d251517276 */ /* 0x000fe400078100cc */
        /* <DEDUP_REMOVED lines=9> */
[-C--:B------:R-:W-:Y:S02]  /*1ff0*/  ISETP.GE.AND P4, PT, R3, R139.reuse, PT ;  /* 0x0000008b0300720c */ /* 0x080fe40003f86270 */
[----:B------:R-:W-:-:S02]  /*2000*/  ISETP.GE.AND P1, PT, R154, R139, PT ;  /* 0x0000008b9a00720c */ /* 0x000fc40003f26270 */
[C---:B------:R-:W-:Y:S01]  /*2010*/  HMMA.16816.F32.BF16 R76, R164.reuse, R148, R76 ;  /* 0x00000094a44c723c */ /* 0x040fe2000004184c */
[----:B------:R-:W-:Y:S01]  /*2020*/  VIADD R148, R184, 0x50 ;  /* 0x00000050b8947836 */ /* 0x000fe20000000000 */
[----:B------:R-:W-:Y:S02]  /*2030*/  FSEL R100, R69, -INF , !P1 ;  /* 0xff80000045647808 */ /* 0x000fe40004800000 */
[----:B------:R-:W-:Y:S02]  /*2040*/  FSEL R84, R49, -INF , !P4 ;  /* 0xff80000031547808 */ /* 0x000fe40006000000 */
[-C--:B------:R-:W-:Y:S02]  /*2050*/  ISETP.GE.AND P5, PT, R148, R139.reuse, PT ;  /* 0x0000008b9400720c */ /* 0x080fe40003fa6270 */
[----:B------:R-:W-:Y:S01]  /*2060*/  HMMA.16816.F32.BF16 R40, R164, R142, R40 ;  /* 0x0000008ea428723c */ /* 0x000fe20000041828 */
[----:B------:R-:W-:Y:S01]  /*2070*/  VIADD R142, R184, 0x48 ;  /* 0x00000048b88e7836 */ /* 0x000fe20000000000 */
[----:B------:R-:W-:Y:S01]  /*2080*/  FSEL R238, R48, -INF , !P5 ;  /* 0xff80000030ee7808 */ /* 0x000fe20006800000 */
[----:B------:R-:W-:Y:S01]  /*2090*/  VIADD R143, R184, 0x71 ;  /* 0x00000071b88f7836 */ /* 0x000fe20000000000 */
[----:B------:R-:W-:-:S02]  /*20a0*/  ISETP.GE.AND P4, PT, R138, R139, PT ;  /* 0x0000008b8a00720c */ /* 0x000fc40003f86270 */
[-C--:B------:R-:W-:Y:S02]  /*20b0*/  ISETP.GE.AND P6, PT, R142, R139.reuse, PT ;  /* 0x0000008b8e00720c */ /* 0x080fe40003fc6270 */
[C---:B------:R-:W-:Y:S01]  /*20c0*/  HMMA.16816.F32.BF16 R120, R164.reuse, R162, R120 ;  /* 0x000000a2a478723c */ /* 0x040fe20000041878 */
[----:B------:R-:W-:Y:S02]  /*20d0*/  FSEL R162, R68, -INF , !P2 ;  /* 0xff80000044a27808 */ /* 0x000fe40005000000 */
[----:B------:R-:W-:Y:S02]  /*20e0*/  FSEL R206, R52, -INF , !P6 ;  /* 0xff80000034ce7808 */ /* 0x000fe40007000000 */
[----:B------:R-:W-:Y:S02]  /*20f0*/  FMNMX3.FTZ R65, R81, R196, R162, !PT ;  /* 0x000000c451417276 */ /* 0x000fe400078100a2 */
[----:B------:R-:W-:Y:S01]  /*2100*/  ISETP.GE.AND P3, PT, R147, R139, PT ;  /* 0x0000008b9300720c */ /* 0x000fe20003f66270 */
[----:B------:R-:W-:Y:S01]  /*2110*/  HMMA.16816.F32.BF16 R44, R164, R140, R44 ;  /* 0x0000008ca42c723c */ /* 0x000fe2000004182c */
[----:B------:R-:W-:Y:S01]  /*2120*/  VIADD R140, R184, 0x49 ;  /* 0x00000049b88c7836 */ /* 0x000fe20000000000 */
[----:B------:R-:W-:-:S02]  /*2130*/  FMNMX3.FTZ R65, R65, R100, R242, !PT ;  /* 0x0000006441417276 */ /* 0x000fc400078100f2 */
[----:B------:R-:W-:Y:S01]  /*2140*/  FSEL R236, R36, -INF , !P4 ;  /* 0xff80000024ec7808 */ /* 0x000fe20006000000 */
[----:B------:R-:W-:Y:S01]  /*2150*/  BAR.SYNC.DEFER_BLOCKING 0x0 ;  /* 0x0000000000007b1d */ /* 0x000fe20000010000 */
[-C--:B------:R-:W-:Y:S02]  /*2160*/  ISETP.GE.AND P5, PT, R140, R139.reuse, PT ;  /* 0x0000008b8c00720c */ /* 0x080fe40003fa6270 */
[----:B------:R-:W-:Y:S01]  /*2170*/  HMMA.16816.F32.BF16 R28, R164, R136, R28 ;  /* 0x00000088a41c723c */ /* 0x000fe2000004181c */
[C---:B------:R-:W-:Y:S01]  /*2180*/  VIADD R137, R184.reuse, 0x59 ;  /* 0x00000059b8897836 */ /* 0x040fe20000000000 */
[----:B------:R-:W-:Y:S01]  /*2190*/  FSEL R240, R53, -INF , !P5 ;  /* 0xff80000035f07808 */ /* 0x000fe20006800000 */
[----:B------:R-:W-:Y:S01]  /*21a0*/  VIADD R136, R184, 0x68 ;  /* 0x00000068b8887836 */ /* 0x000fe20000000000 */
[----:B------:R-:W-:Y:S02]  /*21b0*/  FMNMX3.FTZ R49, R65, R208, R206, !PT ;  /* 0x000000d041317276 */ /* 0x000fe400078100ce */
[----:B------:R-:W-:-:S02]  /*21c0*/  ISETP.GE.AND P5, PT, R137, R139, PT ;  /* 0x0000008b8900720c */ /* 0x000fc40003fa6270 */
[C---:B------:R-:W-:Y:S01]  /*21d0*/  HMMA.16816.F32.BF16 R60, R164.reuse, R144, R60 ;  /* 0x00000090a43c723c */ /* 0x040fe2000004183c */
[C---:B------:R-:W-:Y:S01]  /*21e0*/  VIADD R145, R184.reuse, 0x61 ;  /* 0x00000061b8917836 */ /* 0x040fe20000000000 */
[----:B------:R-:W-:Y:S01]  /*21f0*/  FMNMX3.FTZ R49, R49, R240, R238, !PT ;  /* 0x000000f031317276 */ /* 0x000fe200078100ee */
[----:B------:R-:W-:Y:S01]  /*2200*/  VIADD R144, R184, 0x70 ;  /* 0x00000070b8907836 */ /* 0x000fe20000000000 */
[----:B------:R-:W-:Y:S02]  /*2210*/  FSEL R222, R37, -INF , !P5 ;  /* 0xff80000025de7808 */ /* 0x000fe40006800000 */
[-C--:B------:R-:W-:Y:S02]  /*2220*/  ISETP.GE.AND P2, PT, R145, R139.reuse, PT ;  /* 0x0000008b9100720c */ /* 0x080fe40003f46270 */
[-C--:B------:R-:W-:Y:S01]  /*2230*/  ISETP.GE.AND P0, PT, R143, R139.reuse, PT ;  /* 0x0000008b8f00720c */ /* 0x080fe20003f06270 */
[----:B------:R-:W-:Y:S01]  /*2240*/  HMMA.16816.F32.BF16 R8, R164, R134, R8 ;  /* 0x00000086a408723c */ /* 0x000fe20000041808 */
[----:B------:R-:W-:-:S02]  /*2250*/  ISETP.GE.AND P4, PT, R136, R139, PT ;  /* 0x0000008b8800720c */ /* 0x000fc40003f86270 */
[----:B------:R-:W-:Y:S02]  /*2260*/  FSEL R194, R32, -INF , !P3 ;  /* 0xff80000020c27808 */ /* 0x000fe40005800000 */
[----:B------:R-:W-:Y:S02]  /*2270*/  FMNMX3.FTZ R37, R49, R84, R236, !PT ;  /* 0x0000005431257276 */ /* 0x000fe400078100ec */
[-C--:B------:R-:W-:Y:S02]  /*2280*/  ISETP.GE.AND P3, PT, R133, R139.reuse, PT ;  /* 0x0000008b8500720c */ /* 0x080fe40003f66270 */
[----:B------:R-:W-:Y:S02]  /*2290*/  FSEL R190, R33, -INF , !P2 ;  /* 0xff80000021be7808 */ /* 0x000fe40005000000 */
[----:B------:R-:W-:Y:S02]  /*22a0*/  ISETP.GE.AND P1, PT, R144, R139, PT ;  /* 0x0000008b9000720c */ /* 0x000fe40003f26270 */
[----:B------:R-:W-:-:S02]  /*22b0*/  FSEL R116, R20, -INF , !P4 ;  /* 0xff80000014747808 */ /* 0x000fc40006000000 */
[----:B------:R-:W-:Y:S02]  /*22c0*/  FMNMX3.FTZ R33, R37, R222, R194, !PT ;  /* 0x000000de25217276 */ /* 0x000fe400078100c2 */
[----:B------:R-:W-:Y:S02]  /*22d0*/  FSEL R117, R17, -INF , !P0 ;  /* 0xff80000011757808 */ /* 0x000fe40004000000 */
[----:B------:R-:W-:Y:S02]  /*22e0*/  ISETP.NE.AND P0, PT, R4, 0x1, PT ;  /* 0x000000010400780c */ /* 0x000fe40003f05270 */
[----:B------:R-:W-:Y:S02]  /*22f0*/  FSEL R186, R21, -INF , !P3 ;  /* 0xff80000015ba7808 */ /* 0x000fe40005800000 */
[----:B------:R-:W-:Y:S02]  /*2300*/  ISETP.GE.AND P2, PT, R132, R139, PT ;  /* 0x0000008b8400720c */ /* 0x000fe40003f46270 */
[----:B------:R-:W-:-:S02]  /*2310*/  FSEL R128, R16, -INF , !P1 ;  /* 0xff80000010807808 */ /* 0x000fc40004800000 */
[----:B------:R-:W-:Y:S02]  /*2320*/  FMNMX3.FTZ R21, R33, R190, R116, !PT ;  /* 0x000000be21157276 */ /* 0x000fe40007810074 */
[----:B------:R-:W-:Y:S02]  /*2330*/  ISETP.GE.AND P1, PT, R2, R139, PT ;  /* 0x0000008b0200720c */ /* 0x000fe40003f26270 */
[----:B------:R-:W-:Y:S02]  /*2340*/  FSEL R172, R172, -INF , !P2 ;  /* 0xff800000acac7808 */ /* 0x000fe40005000000 */
[----:B------:R-:W-:Y:S02]  /*2350*/  FMNMX3.FTZ R16, R21, R186, R128, !PT ;  /* 0x000000ba15107276 */ /* 0x000fe40007810080 */
[----:B------:R-:W-:Y:S02]  /*2360*/  FSEL R129, R173, -INF , !P1 ;  /* 0xff800000ad817808 */ /* 0x000fe40004800000 */
[----:B------:R-:W-:-:S04]  /*2370*/  FMNMX3.FTZ R16, R16, R117, R172, !PT ;  /* 0x0000007510107276 */ /* 0x000fc800078100ac */
[----:B------:R-:W-:Y:S01]  /*2380*/  FMNMX.FTZ R36, R129, R16, !PT ;  /* 0x0000001081247209 */ /* 0x000fe20007810000 */
[----:B------:R-:W-:Y:S06]  /*2390*/  @!P0 BRA `(.L_x_8) ;  /* 0x0000000000688947 */ /* 0x000fec0003800000 */
[----:B------:R-:W-:-:S04]  /*23a0*/  VIADD R48, R4, 0xfffffffe ;  /* 0xfffffffe04307836 */ /* 0x000fc80000000000 */
[C---:B------:R-:W-:Y:S02]  /*23b0*/  IMAD R21, R48.reuse, UR5, RZ ;  /* 0x0000000530157c24 */ /* 0x040fe4000f8e02ff */
[----:B------:R-:W-:-:S04]  /*23c0*/  IMAD.WIDE.U32 R48, R48, UR18, RZ ;  /* 0x0000001230307c25 */ /* 0x000fc8000f8e00ff */
[----:B------:R-:W-:Y:S01]  /*23d0*/  IMAD.IADD R21, R49, 0x1, R21 ;  /* 0x0000000131157824 */ /* 0x000fe200078e0215 */
[C---:B------:R-:W-:Y:S02]  /*23e0*/  IADD3 R16, P1, PT, R48.reuse, UR23, RZ ;  /* 0x0000001730107c10 */ /* 0x040fe4000ff3e0ff */
[----:B------:R-:W-:Y:S02]  /*23f0*/  LEA R68, P3, R48, R229, 0x1 ;  /* 0x000000e530447211 */ /* 0x000fe400078608ff */
[----:B------:R-:W-:Y:S02]  /*2400*/  IADD3.X R17, PT, PT, R21, UR22, RZ, P1, !PT ;  /* 0x0000001615117c10 */ /* 0x000fe40008ffe4ff */
[C---:B------:R-:W-:Y:S02]  /*2410*/  IADD3 R20, P2, PT, R16.reuse, UR23, RZ ;  /* 0x0000001710147c10 */ /* 0x040fe4000ff5e0ff */
[----:B------:R-:W-:Y:S02]  /*2420*/  IADD3 R32, P1, PT, R16, UR28, RZ ;  /* 0x0000001c10207c10 */ /* 0x000fe4000ff3e0ff */
[----:B------:R-:W-:-:S02]  /*2430*/  LEA.HI.X R69, R48, R228, R21, 0x1, P3 ;  /* 0x000000e430457211 */ /* 0x000fc400018f0c15 */
[-C--:B------:R-:W-:Y:S02]  /*2440*/  LEA R64, P3, R16, R229.reuse, 0x1 ;  /* 0x000000e510407211 */ /* 0x080fe400078608ff */
[C---:B------:R-:W-:Y:S01]  /*2450*/  IADD3.X R21, PT, PT, R17.reuse, UR22, RZ, P2, !PT ;  /* 0x0000001611157c10 */ /* 0x040fe200097fe4ff */
[----:B------:R-:W-:Y:S01]  /*2460*/  @!PT LDS RZ, [RZ] ;  /* 0x00000000fffff984 */ /* 0x000fe20000000800 */
[----:B------:R-:W-:Y:S01]  /*2470*/  @!PT LDS RZ, [RZ] ;  /* 0x00000000fffff984 */ /* 0x000fe20000000800 */
[----:B------:R-:W-:Y:S01]  /*2480*/  @!PT LDS RZ, [RZ] ;  /* 0x00000000fffff984 */ /* 0x000fe20000000800 */
[----:B------:R1:W-:Y:S01]  /*2490*/  LDGSTS.E.BYPASS.LTC128B.128 [R230+0x2000], desc[UR26][R68.64] ;  /* 0x0200000044e67fae */ /* 0x0003e2000b981a1a */
[----:B------:R-:W-:Y:S02]  /*24a0*/  IADD3.X R33, PT, PT, R17, UR25, RZ, P1, !PT ;  /* 0x0000001911217c10 */ /* 0x000fe40008ffe4ff */
[-C--:B------:R-:W-:Y:S02]  /*24b0*/  LEA R52, P2, R20, R229.reuse, 0x1 ;  /* 0x000000e514347211 */ /* 0x080fe400078408ff */
[----:B------:R-:W-:Y:S02]  /*24c0*/  LEA R48, P1, R32, R229, 0x1 ;  /* 0x000000e520307211 */ /* 0x000fe400078208ff */
[----:B------:R-:W-:-:S02]  /*24d0*/  LEA.HI.X R65, R16, R228, R17, 0x1, P3 ;  /* 0x000000e410417211 */ /* 0x000fc400018f0c11 */
[-C--:B------:R-:W-:Y:S02]  /*24e0*/  LEA.HI.X R53, R20, R228.reuse, R21, 0x1, P2 ;  /* 0x000000e414357211 */ /* 0x080fe400010f0c15 */
[----:B------:R-:W-:Y:S01]  /*24f0*/  LEA.HI.X R49, R32, R228, R33, 0x1, P1 ;  /* 0x000000e420317211 */ /* 0x000fe200008f0c21 */
[----:B------:R1:W-:Y:S04]  /*2500*/  LDGSTS.E.BYPASS.LTC128B.128 [R230+0x2800], desc[UR26][R64.64] ;  /* 0x0280000040e67fae */ /* 0x0003e8000b981a1a */
[----:B------:R1:W-:Y:S04]  /*2510*/  LDGSTS.E.BYPASS.LTC128B.128 [R230+0x3000], desc[UR26][R52.64] ;  /* 0x0300000034e67fae */ /* 0x0003e8000b981a1a */
[----:B------:R1:W-:Y:S04]  /*2520*/  LDGSTS.E.BYPASS.LTC128B.128 [R230+0x3800], desc[UR26][R48.64] ;  /* 0x0380000030e67fae */ /* 0x0003e8000b981a1a */
[----:B------:R-:W0:Y:S02]  /*2530*/  LDGDEPBAR ;  /* 0x00000000000079af */ /* 0x000e240000000000 */
.L_x_8:
[----:B------:R-:W2:Y:S01]  /*2540*/  SHFL.BFLY PT, R17, R36, 0x2, 0x1f ;  /* 0x0c401f0024117f89 */ /* 0x000ea200000e0000 */
[----:B------:R-:W3:Y:S01]  /*2550*/  LDCU UR8, c[0x0][0x45c] ;  /* 0x00008b80ff0877ac */ /* 0x000ee20008000800 */
[C-C-:B------:R-:W-:Y:S02]  /*2560*/  VIADDMNMX R113, R7.reuse, 0x40, R0.reuse, PT ;  /* 0x0000004007717846 */ /* 0x140fe40003800100 */
[C-C-:B------:R-:W-:Y:S02]  /*2570*/  VIADDMNMX R101, R7.reuse, 0x48, R0.reuse, PT ;  /* 0x0000004807657846 */ /* 0x140fe40003800100 */
[----:B------:R-:W-:Y:S02]  /*2580*/  ISETP.GE.AND P5, PT, R218, R113, PT ;  /* 0x00000071da00720c */ /* 0x000fe40003fa6270 */
[----:B------:R-:W-:Y:S02]  /*2590*/  ISETP.GE.AND P3, PT, R184, R101, PT ;  /* 0x00000065b800720c */ /* 0x000fe40003f66270 */
[----:B------:R-:W-:-:S02]  /*25a0*/  VIADDMNMX R21, R7, 0x8, R0, PT ;  /* 0x0000000807157846 */ /* 0x000fc40003800100 */
[----:B------:R-:W-:Y:S02]  /*25b0*/  ISETP.GE.AND P2, PT, R218, R101, PT ;  /* 0x00000065da00720c */ /* 0x000fe40003f46270 */
[----:B------:R-:W-:Y:S02]  /*25c0*/  FSEL R0, R125, -INF , !P5 ;  /* 0xff8000007d007808 */ /* 0x000fe40006800000 */
[----:B------:R-:W-:Y:S02]  /*25d0*/  FSEL R141, R126, -INF , !P3 ;  /* 0xff8000007e8d7808 */ /* 0x000fe40005800000 */
[C---:B------:R-:W-:Y:S02]  /*25e0*/  ISETP.GE.AND P5, PT, R146.reuse, R21, PT ;  /* 0x000000159200720c */ /* 0x040fe40003fa6270 */
[----:B------:R-:W-:Y:S02]  /*25f0*/  ISETP.GE.AND P3, PT, R146, R113, PT ;  /* 0x000000719200720c */ /* 0x000fe40003f66270 */
[----:B------:R-:W-:-:S02]  /*2600*/  FSEL R139, R127, -INF , !P2 ;  /* 0xff8000007f8b7808 */ /* 0x000fc40005000000 */
[----:B--2---:R-:W-:Y:S02]  /*2610*/  FMNMX.FTZ R17, R36, R17, !PT ;  /* 0x0000001124117209 */ /* 0x004fe40007810000 */
[----:B------:R-:W-:Y:S02]  /*2620*/  ISETP.GE.AND P2, PT, R146, R101, PT ;  /* 0x000000659200720c */ /* 0x000fe40003f46270 */
[----:B------:R-:W-:Y:S01]  /*2630*/  ISETP.GE.AND P4, PT, R218, R21, PT ;  /* 0x00000015da00720c */ /* 0x000fe20003f86270 */
[----:B------:R-:W2:Y:S01]  /*2640*/  SHFL.BFLY PT, R164, R17, 0x1, 0x1f ;  /* 0x0c201f0011a47f89 */ /* 0x000ea200000e0000 */
[----:B------:R-:W-:Y:S02]  /*2650*/  FSEL R146, R121, -INF , !P3 ;  /* 0xff80000079927808 */ /* 0x000fe40005800000 */
[----:B------:R-:W-:Y:S02]  /*2660*/  FSEL R218, R119, -INF , !P5 ;  /* 0xff80000077da7808 */ /* 0x000fe40006800000 */
[----:B------:R-:W-:-:S02]  /*2670*/  ISETP.GE.AND P3, PT, R192, R101, PT ;  /* 0x00000065c000720c */ /* 0x000fc40003f66270 */
[----:B------:R-:W-:Y:S02]  /*2680*/  ISETP.GE.AND P5, PT, R188, R113, PT ;  /* 0x00000071bc00720c */ /* 0x000fe40003fa6270 */
[----:B------:R-:W-:Y:S02]  /*2690*/  ISETP.GE.AND P6, PT, R184, R21, PT ;  /* 0x00000015b800720c */ /* 0x000fe40003fc6270 */
[----:B------:R-:W-:Y:S02]  /*26a0*/  FSEL R135, R123, -INF , !P2 ;  /* 0xff8000007b877808 */ /* 0x000fe40005000000 */
[----:B------:R-:W-:Y:S02]  /*26b0*/  ISETP.GE.AND P2, PT, R188, R101, PT ;  /* 0x00000065bc00720c */ /* 0x000fe40003f46270 */
[----:B------:R-:W-:Y:S02]  /*26c0*/  FSEL R16, R109, -INF , !P5 ;  /* 0xff8000006d107808 */ /* 0x000fe40006800000 */
[----:B------:R-:W-:-:S02]  /*26d0*/  FSEL R123, R110, -INF , !P3 ;  /* 0xff8000006e7b7808 */ /* 0x000fc40005800000 */
[-C--:B------:R-:W-:Y:S02]  /*26e0*/  ISETP.GE.AND P5, PT, R178, R21.reuse, PT ;  /* 0x00000015b200720c */ /* 0x080fe40003fa6270 */
[-C--:B------:R-:W-:Y:S02]  /*26f0*/  ISETP.GE.AND P3, PT, R182, R21.reuse, PT ;  /* 0x00000015b600720c */ /* 0x080fe40003f66270 */
[----:B------:R-:W-:Y:S02]  /*2700*/  LOP3.LUT R237, R6, 0x20, RZ, 0xc0, !PT ;  /* 0x0000002006ed7812 */ /* 0x000fe400078ec0ff */
[----:B--2---:R-:W-:Y:S02]  /*2710*/  FMNMX.FTZ R164, R17, R164, !PT ;  /* 0x000000a411a47209 */ /* 0x004fe40007810000 */
[----:B------:R-:W-:Y:S02]  /*2720*/  FSEL R17, R111, -INF , !P2 ;  /* 0xff8000006f117808 */ /* 0x000fe40005000000 */
[C---:B------:R-:W-:Y:S01]  /*2730*/  FSETP.NEU.FTZ.AND P1, PT, R164.reuse, -INF , PT ;  /* 0xff800000a400780b */ /* 0x040fe20003f3d000 */
[----:B---3--:R-:W-:Y:S01]  /*2740*/  FMUL.FTZ R149, R164, UR8 ;  /* 0x00000008a4957c20 */ /* 0x008fe20008410000 */
[----:B------:R-:W-:-:S04]  /*2750*/  ISETP.GE.AND P2, PT, R176, R21, PT ;  /* 0x00000015b000720c */ /* 0x000fc80003f46270 */
[----:B------:R-:W-:Y:S02]  /*2760*/  FSEL R149, R149, RZ, P1 ;  /* 0x000000ff95957208 */ /* 0x000fe40000800000 */
[-C--:B------:R-:W-:Y:S02]  /*2770*/  ISETP.GE.AND P1, PT, R184, R113.reuse, PT ;  /* 0x00000071b800720c */ /* 0x080fe40003f26270 */
[----:B------:R-:W-:Y:S01]  /*2780*/  FSEL R184, R131, -INF , !P4 ;  /* 0xff80000083b87808 */ /* 0x000fe20006000000 */
[--C-:B------:R-:W-:Y:S01]  /*2790*/  FFMA.FTZ R7, R220, UR8, -R149.reuse ;  /* 0x00000008dc077c23 */ /* 0x100fe20008010895 */
[----:B------:R-:W-:Y:S01]  /*27a0*/  ISETP.GE.AND P4, PT, R214, R113, PT ;  /* 0x00000071d600720c */ /* 0x000fe20003f86270 */
[--C-:B------:R-:W-:Y:S01]  /*27b0*/  FFMA.FTZ R33, R112, UR8, -R149.reuse ;  /* 0x0000000870217c23 */ /* 0x100fe20008010895 */
[----:B------:R-:W-:Y:S01]  /*27c0*/  FSEL R96, R124, -INF , !P1 ;  /* 0xff8000007c607808 */ /* 0x000fe20004800000 */
[--C-:B------:R-:W-:Y:S01]  /*27d0*/  FFMA.FTZ R32, R210, UR8, -R149.reuse ;  /* 0x00000008d2207c23 */ /* 0x100fe20008010895 */
[----:B------:R-:W-:Y:S01]  /*27e0*/  FSEL R220, R130, -INF , !P6 ;  /* 0xff80000082dc7808 */ /* 0x000fe20007000000 */
[--C-:B-1----:R-:W-:Y:S01]  /*27f0*/  FFMA.FTZ R52, R204, UR8, -R149.reuse ;  /* 0x00000008cc347c23 */ /* 0x102fe20008010895 */
[----:B------:R-:W-:Y:S01]  /*2800*/  ISETP.GE.AND P1, PT, R214, R101, PT ;  /* 0x00000065d600720c */ /* 0x000fe20003f26270 */
[--C-:B------:R-:W-:Y:S01]  /*2810*/  FFMA.FTZ R53, R202, UR8, -R149.reuse ;  /* 0x00000008ca357c23 */ /* 0x100fe20008010895 */
[-C--:B------:R-:W-:Y:S01]  /*2820*/  ISETP.GE.AND P6, PT, R214, R21.reuse, PT ;  /* 0x00000015d600720c */ /* 0x080fe20003fc6270 */
[--C-:B------:R-:W-:Y:S01]  /*2830*/  FFMA.FTZ R69, R196, UR8, -R149.reuse ;  /* 0x00000008c4457c23 */ /* 0x100fe20008010895 */
[----:B------:R-:W-:Y:S01]  /*2840*/  FSEL R112, R120, -INF , !P4 ;  /* 0xff80000078707808 */ /* 0x000fe20006000000 */
        /* <DEDUP_REMOVED lines=9> */
[-C--:B------:R-:W-:Y:S01]  /*28e0*/  ISETP.GE.AND P5, PT, R168, R21.reuse, PT ;  /* 0x00000015a800720c */ /* 0x080fe20003fa6270 */
[--C-:B------:R-:W-:Y:S01]  /*28f0*/  FFMA.FTZ R80, R252, UR8, -R149.reuse ;  /* 0x00000008fc507c23 */ /* 0x100fe20008010895 */
[-C--:B------:R-:W-:Y:S01]  /*2900*/  ISETP.GE.AND P3, PT, R160, R21.reuse, PT ;  /* 0x00000015a000720c */ /* 0x080fe20003f66270 */
[--C-:B------:R-:W-:Y:S01]  /*2910*/  FFMA.FTZ R65, R250, UR8, -R149.reuse ;  /* 0x00000008fa417c23 */ /* 0x100fe20008010895 */
[-C--:B------:R-:W-:Y:S01]  /*2920*/  ISETP.GE.AND P6, PT, R188, R21.reuse, PT ;  /* 0x00000015bc00720c */ /* 0x080fe20003fc6270 */
[--C-:B------:R-:W-:Y:S01]  /*2930*/  FFMA.FTZ R68, R248, UR8, -R149.reuse ;  /* 0x00000008f8447c23 */ /* 0x100fe20008010895 */
[----:B------:R-:W-:Y:S01]  /*2940*/  FSEL R118, R99, -INF , !P2 ;  /* 0xff80000063767808 */ /* 0x000fe20005000000 */
[--C-:B------:R-:W-:Y:S01]  /*2950*/  FFMA.FTZ R49, R246, UR8, -R149.reuse ;  /* 0x00000008f6317c23 */ /* 0x100fe20008010895 */
[-C--:B------:R-:W-:Y:S01]  /*2960*/  ISETP.GE.AND P2, PT, R158, R21.reuse, PT ;  /* 0x000000159e00720c */ /* 0x080fe20003f46270 */
[--C-:B------:R-:W-:Y:S01]  /*2970*/  FFMA.FTZ R36, R244, UR8, -R149.reuse ;  /* 0x00000008f4247c23 */ /* 0x100fe20008010895 */
[----:B------:R-:W-:Y:S01]  /*2980*/  ISETP.GE.AND P4, PT, R192, R21, PT ;  /* 0x00000015c000720c */ /* 0x000fe20003f86270 */
[----:B------:R-:W-:Y:S01]  /*2990*/  FFMA.FTZ R240, R240, UR8, -R149 ;  /* 0x00000008f0f07c23 */ /* 0x000fe20008010895 */
[----:B------:R-:W-:Y:S01]  /*29a0*/  ISETP.GE.AND P1, PT, R192, R113, PT ;  /* 0x00000071c000720c */ /* 0x000fe20003f26270 */
[----:B------:R-:W-:Y:S01]  /*29b0*/  MUFU.EX2 R80, R80 ;  /* 0x0000005000507308 */ /* 0x000fe20000000800 */
[----:B------:R-:W-:-:S02]  /*29c0*/  FSEL R210, R87, -INF , !P5 ;  /* 0xff80000057d27808 */ /* 0x000fc40006800000 */
[----:B------:R-:W-:Y:S02]  /*29d0*/  FSEL R204, R82, -INF , !P3 ;  /* 0xff80000052cc7808 */ /* 0x000fe40005800000 */
[----:B------:R-:W-:Y:S02]  /*29e0*/  FSEL R188, R115, -INF , !P6 ;  /* 0xff80000073bc7808 */ /* 0x000fe40007000000 */
[-C--:B------:R-:W-:Y:S01]  /*29f0*/  ISETP.GE.AND P5, PT, R154, R21.reuse, PT ;  /* 0x000000159a00720c */ /* 0x080fe20003fa6270 */
[----:B------:R-:W1:Y:S01]  /*2a00*/  MUFU.EX2 R65, R65 ;  /* 0x0000004100417308 */ /* 0x000e620000000800 */
[-C--:B------:R-:W-:Y:S02]  /*2a10*/  ISETP.GE.AND P3, PT, R152, R21.reuse, PT ;  /* 0x000000159800720c */ /* 0x080fe40003f66270 */
[----:B------:R-:W-:Y:S02]  /*2a20*/  ISETP.GE.AND P6, PT, R198, R21, PT ;  /* 0x00000015c600720c */ /* 0x000fe40003fc6270 */
[----:B------:R-:W-:-:S02]  /*2a30*/  FSEL R202, R83, -INF , !P2 ;  /* 0xff80000053ca7808 */ /* 0x000fc40005000000 */
[----:B------:R-:W-:Y:S01]  /*2a40*/  FSEL R192, R114, -INF , !P4 ;  /* 0xff80000072c07808 */ /* 0x000fe20006000000 */
[----:B------:R-:W-:Y:S01]  /*2a50*/  MUFU.EX2 R68, R68 ;  /* 0x0000004400447308 */ /* 0x000fe20000000800 */
[----:B------:R-:W-:Y:S02]  /*2a60*/  FSEL R134, R108, -INF , !P1 ;  /* 0xff8000006c867808 */ /* 0x000fe40004800000 */
[----:B------:R-:W-:Y:S02]  /*2a70*/  ISETP.GE.AND P2, PT, R150, R21, PT ;  /* 0x000000159600720c */ /* 0x000fe40003f46270 */
[C---:B------:R-:W-:Y:S02]  /*2a80*/  ISETP.GE.AND P4, PT, R198.reuse, R113, PT ;  /* 0x00000071c600720c */ /* 0x040fe40003f86270 */
[----:B------:R-:W-:Y:S01]  /*2a90*/  ISETP.GE.AND P1, PT, R198, R101, PT ;  /* 0x00000065c600720c */ /* 0x000fe20003f26270 */
[----:B------:R-:W-:Y:S01]  /*2aa0*/  MUFU.EX2 R49, R49 ;  /* 0x0000003100317308 */ /* 0x000fe20000000800 */
[----:B------:R-:W-:Y:S01]  /*2ab0*/  FSEL R198, R71, -INF , !P5 ;  /* 0xff80000047c67808 */ /* 0x000fe20006800000 */
[--C-:B------:R-:W-:Y:S01]  /*2ac0*/  FFMA.FTZ R71, R190, UR8, -R149.reuse ;  /* 0x00000008be477c23 */ /* 0x100fe20008010895 */
[----:B------:R-:W-:Y:S01]  /*2ad0*/  FSEL R196, R66, -INF , !P3 ;  /* 0xff80000042c47808 */ /* 0x000fe20005800000 */
[----:B------:R-:W-:Y:S01]  /*2ae0*/  FFMA.FTZ R66, R162, UR8, -R149 ;  /* 0x00000008a2427c23 */ /* 0x000fe20008010895 */
[----:B------:R-:W-:-:S02]  /*2af0*/  FSEL R216, R102, -INF , !P6 ;  /* 0xff80000066d87808 */ /* 0x000fc40007000000 */
[-C--:B------:R-:W-:Y:S01]  /*2b00*/  ISETP.GE.AND P5, PT, R3, R21.reuse, PT ;  /* 0x000000150300720c */ /* 0x080fe20003fa6270 */
[----:B------:R-:W-:Y:S01]  /*2b10*/  MUFU.EX2 R7, R7 ;  /* 0x0000000700077308 */ /* 0x000fe20000000800 */
[----:B------:R-:W-:Y:S02]  /*2b20*/  ISETP.GE.AND P6, PT, R170, R21, PT ;  /* 0x00000015aa00720c */ /* 0x000fe40003fc6270 */
[----:B------:R-:W-:Y:S02]  /*2b30*/  FSEL R162, R67, -INF , !P2 ;  /* 0xff80000043a27808 */ /* 0x000fe40005000000 */
[----:B------:R-:W-:Y:S02]  /*2b40*/  FMNMX3.FTZ R67, R220, R184, R122, !PT ;  /* 0x000000b8dc437276 */ /* 0x000fe4000781007a */
[----:B------:R-:W-:Y:S01]  /*2b50*/  FSEL R100, R51, -INF , !P5 ;  /* 0xff80000033647808 */ /* 0x000fe20006800000 */
[----:B------:R-:W-:Y:S01]  /*2b60*/  MUFU.EX2 R36, R36 ;  /* 0x0000002400247308 */ /* 0x000fe20000000800 */
[----:B------:R-:W-:-:S02]  /*2b70*/  FSEL R212, R86, -INF , !P6 ;  /* 0xff80000056d47808 */ /* 0x000fc40007000000 */
[-C--:B------:R-:W-:Y:S02]  /*2b80*/  ISETP.GE.AND P5, PT, R145, R21.reuse, PT ;  /* 0x000000159100720c */ /* 0x080fe40003fa6270 */
[----:B------:R-:W-:Y:S02]  /*2b90*/  ISETP.GE.AND P6, PT, R156, R21, PT ;  /* 0x000000159c00720c */ /* 0x000fe40003fc6270 */
[----:B------:R-:W-:Y:S01]  /*2ba0*/  FMNMX3.FTZ R67, R67, R218, R192, !PT ;  /* 0x000000da43437276 */ /* 0x000fe200078100c0 */
[----:B------:R-:W-:Y:S01]  /*2bb0*/  MUFU.EX2 R51, R20 ;  /* 0x0000001400337308 */ /* 0x000fe20000000800 */
[C---:B------:R-:W-:Y:S02]  /*2bc0*/  ISETP.GE.AND P3, PT, R178.reuse, R113, PT ;  /* 0x00000071b200720c */ /* 0x040fe40003f66270 */
[----:B------:R-:W-:Y:S02]  /*2bd0*/  ISETP.GE.AND P2, PT, R178, R101, PT ;  /* 0x00000065b200720c */ /* 0x000fe40003f46270 */
[----:B------:R-:W-:-:S02]  /*2be0*/  FSEL R178, R35, -INF , !P5 ;  /* 0xff80000023b27808 */ /* 0x000fc40006800000 */
[----:B------:R-:W-:Y:S01]  /*2bf0*/  FSEL R200, R70, -INF , !P6 ;  /* 0xff80000046c87808 */ /* 0x000fe20007000000 */
[--C-:B------:R-:W-:Y:S01]  /*2c00*/  FFMA.FTZ R70, R194, UR8, -R149.reuse ;  /* 0x00000008c2467c23 */ /* 0x100fe20008010895 */
[----:B------:R-:W-:Y:S01]  /*2c10*/  FMNMX3.FTZ R35, R67, R188, R216, !PT ;  /* 0x000000bc43237276 */ /* 0x000fe200078100d8 */
[--C-:B------:R-:W-:Y:S01]  /*2c20*/  FFMA.FTZ R67, R222, UR8, -R149.reuse ;  /* 0x00000008de437c23 */ /* 0x100fe20008010895 */
[-C--:B------:R-:W-:Y:S01]  /*2c30*/  ISETP.GE.AND P6, PT, R148, R21.reuse, PT ;  /* 0x000000159400720c */ /* 0x080fe20003fc6270 */
[----:B------:R-:W-:Y:S01]  /*2c40*/  MUFU.EX2 R33, R33 ;  /* 0x0000002100217308 */ /* 0x000fe20000000800 */
[-C--:B------:R-:W-:Y:S02]  /*2c50*/  ISETP.GE.AND P5, PT, R143, R21.reuse, PT ;  /* 0x000000158f00720c */ /* 0x080fe40003fa6270 */
[----:B------:R-:W-:Y:S02]  /*2c60*/  FMNMX3.FTZ R35, R35, R214, R120, !PT ;  /* 0x000000d623237276 */ /* 0x000fe40007810078 */
[----:B------:R-:W-:Y:S01]  /*2c70*/  FSEL R102, R50, -INF , !P6 ;  /* 0xff80000032667808 */ /* 0x000fe20007000000 */
[----:B------:R-:W-:Y:S01]  /*2c80*/  FFMA.FTZ R50, R206, UR8, -R149 ;  /* 0x00000008ce327c23 */ /* 0x000fe20008010895 */
[----:B------:R-:W-:Y:S01]  /*2c90*/  ISETP.GE.AND P6, PT, R147, R21, PT ;  /* 0x000000159300720c */ /* 0x000fe20003fc6270 */
[----:B------:R-:W-:Y:S01]  /*2ca0*/  MUFU.EX2 R48, R48 ;  /* 0x0000003000307308 */ /* 0x000fe20000000800 */
[----:B------:R-:W-:-:S02]  /*2cb0*/  FSEL R85, R19, -INF , !P5 ;  /* 0xff80000013557808 */ /* 0x000fc40006800000 */
[----:B------:R-:W-:Y:S02]  /*2cc0*/  FMNMX3.FTZ R19, R35, R118, R212, !PT ;  /* 0x0000007623137276 */ /* 0x000fe400078100d4 */
[----:B------:R-:W-:Y:S01]  /*2cd0*/  FSEL R166, R34, -INF , !P6 ;  /* 0xff80000022a67808 */ /* 0x000fe20007000000 */
[--C-:B------:R-:W-:Y:S01]  /*2ce0*/  FFMA.FTZ R34, R242, UR8, -R149.reuse ;  /* 0x00000008f2227c23 */ /* 0x100fe20008010895 */
[-C--:B------:R-:W-:Y:S01]  /*2cf0*/  ISETP.GE.AND P6, PT, R144, R21.reuse, PT ;  /* 0x000000159000720c */ /* 0x080fe20003fc6270 */
[----:B------:R-:W-:Y:S01]  /*2d00*/  MUFU.EX2 R37, R37 ;  /* 0x0000002500257308 */ /* 0x000fe20000000800 */
[----:B------:R-:W-:Y:S02]  /*2d10*/  FMNMX3.FTZ R19, R19, R210, R204, !PT ;  /* 0x000000d213137276 */ /* 0x000fe400078100cc */
[----:B------:R-:W-:Y:S01]  /*2d20*/  FSEL R83, R18, -INF , !P6 ;  /* 0xff80000012537808 */ /* 0x000fe20007000000 */
[----:B------:R-:W-:Y:S01]  /*2d30*/  FFMA.FTZ R18, R208, UR8, -R149 ;  /* 0x00000008d0127c23 */ /* 0x000fe20008010895 */
[----:B------:R-:W-:-:S02]  /*2d40*/  ISETP.GE.AND P6, PT, R142, R21, PT ;  /* 0x000000158e00720c */ /* 0x000fc40003fc6270 */
[----:B------:R-:W-:Y:S01]  /*2d50*/  FMNMX3.FTZ R19, R19, R202, R200, !PT ;  /* 0x000000ca13137276 */ /* 0x000fe200078100c8 */
[----:B------:R2:W-:Y:S01]  /*2d60*/  MUFU.EX2 R35, R18 ;  /* 0x0000001200237308 */ /* 0x0005e20000000800 */
[-C--:B------:R-:W-:Y:S02]  /*2d70*/  ISETP.GE.AND P5, PT, R140, R21.reuse, PT ;  /* 0x000000158c00720c */ /* 0x080fe40003fa6270 */
[----:B------:R-:W-:Y:S01]  /*2d80*/  FSEL R208, R54, -INF , !P6 ;  /* 0xff80000036d07808 */ /* 0x000fe20007000000 */
[--C-:B------:R-:W-:Y:S01]  /*2d90*/  FFMA.FTZ R54, R236, UR8, -R149.reuse ;  /* 0x00000008ec367c23 */ /* 0x100fe20008010895 */
[----:B------:R-:W-:Y:S02]  /*2da0*/  FMNMX3.FTZ R19, R19, R198, R196, !PT ;  /* 0x000000c613137276 */ /* 0x000fe400078100c4 */
[----:B------:R-:W-:Y:S01]  /*2db0*/  FSEL R206, R55, -INF , !P5 ;  /* 0xff80000037ce7808 */ /* 0x000fe20006800000 */
[----:B------:R-:W-:Y:S01]  /*2dc0*/  FFMA.FTZ R55, R84, UR8, -R149 ;  /* 0x0000000854377c23 */ /* 0x000fe20008010895 */
[----:B------:R-:W-:Y:S01]  /*2dd0*/  ISETP.GE.AND P6, PT, R138, R21, PT ;  /* 0x000000158a00720c */ /* 0x000fe20003fc6270 */
[----:B------:R-:W-:Y:S01]  /*2de0*/  MUFU.EX2 R32, R32 ;  /* 0x0000002000207308 */ /* 0x000fe20000000800 */
[----:B------:R-:W-:-:S02]  /*2df0*/  FMNMX3.FTZ R19, R19, R162, R208, !PT ;  /* 0x000000a213137276 */ /* 0x000fc400078100d0 */
[-C--:B------:R-:W-:Y:S02]  /*2e00*/  ISETP.GE.AND P5, PT, R137, R21.reuse, PT ;  /* 0x000000158900720c */ /* 0x080fe40003fa6270 */
[----:B------:R-:W-:Y:S01]  /*2e10*/  FSEL R110, R38, -INF , !P6 ;  /* 0xff800000266e7808 */ /* 0x000fe20007000000 */
[----:B------:R-:W-:Y:S01]  /*2e20*/  FFMA.FTZ R38, R238, UR8, -R149 ;  /* 0x00000008ee267c23 */ /* 0x000fe20008010895 */
[----:B------:R-:W-:Y:S01]  /*2e30*/  FMNMX3.FTZ R19, R19, R206, R102, !PT ;  /* 0x000000ce13137276 */ /* 0x000fe20007810066 */
[----:B------:R-:W-:Y:S01]  /*2e40*/  MUFU.EX2 R52, R52 ;  /* 0x0000003400347308 */ /* 0x000fe20000000800 */
[----:B------:R-:W-:Y:S02]  /*2e50*/  FSEL R114, R39, -INF , !P5 ;  /* 0xff80000027727808 */ /* 0x000fe40006800000 */
[----:B------:R-:W-:Y:S02]  /*2e60*/  ISETP.GE.AND P5, PT, R136, R21, PT ;  /* 0x000000158800720c */ /* 0x000fe40003fa6270 */
[----:B------:R-:W-:-:S02]  /*2e70*/  FMNMX3.FTZ R19, R19, R100, R110, !PT ;  /* 0x0000006413137276 */ /* 0x000fc4000781006e */
[----:B--2---:R-:W-:Y:S01]  /*2e80*/  FSEL R18, R104, -INF , !P4 ;  /* 0xff80000068127808 */ /* 0x004fe20006000000 */
[----:B------:R-:W-:Y:S01]  /*2e90*/  MUFU.EX2 R53, R53 ;  /* 0x0000003500357308 */ /* 0x000fe20000000800 */
[-C--:B------:R-:W-:Y:S02]  /*2ea0*/  ISETP.GE.AND P4, PT, R133, R21.reuse, PT ;  /* 0x000000158500720c */ /* 0x080fe40003f86270 */
[----:B------:R-:W-:Y:S02]  /*2eb0*/  FSEL R126, R22, -INF , !P5 ;  /* 0xff800000167e7808 */ /* 0x000fe40006800000 */
[----:B------:R-:W-:Y:S02]  /*2ec0*/  FMNMX3.FTZ R19, R19, R114, R166, !PT ;  /* 0x0000007213137276 */ /* 0x000fe400078100a6 */
[----:B------:R-:W-:Y:S01]  /*2ed0*/  ISETP.GE.AND P6, PT, R132, R21, PT ;  /* 0x000000158400720c */ /* 0x000fe20003fc6270 */
[----:B------:R-:W-:Y:S01]  /*2ee0*/  MUFU.EX2 R64, R64 ;  /* 0x0000004000407308 */ /* 0x000fe20000000800 */
[----:B------:R-:W-:-:S02]  /*2ef0*/  FSEL R108, R23, -INF , !P4 ;  /* 0xff800000176c7808 */ /* 0x000fc40006000000 */
[----:B------:R-:W-:Y:S02]  /*2f00*/  FMNMX3.FTZ R19, R19, R178, R126, !PT ;  /* 0x000000b213137276 */ /* 0x000fe4000781007e */
[----:B------:R-:W-:Y:S02]  /*2f10*/  ISETP.GE.AND P5, PT, R2, R21, PT ;  /* 0x000000150200720c */ /* 0x000fe40003fa6270 */
[----:B------:R-:W-:Y:S01]  /*2f20*/  FSEL R84, R174, -INF , !P6 ;  /* 0xff800000ae547808 */ /* 0x000fe20007000000 */
[----:B------:R-:W-:Y:S01]  /*2f30*/  MUFU.EX2 R69, R69 ;  /* 0x0000004500457308 */ /* 0x000fe20000000800 */
[----:B------:R-:W-:Y:S02]  /*2f40*/  FMNMX3.FTZ R19, R19, R108, R83, !PT ;  /* 0x0000006c13137276 */ /* 0x000fe40007810053 */
[----:B------:R-:W-:Y:S02]  /*2f50*/  FSEL R82, R175, -INF , !P5 ;  /* 0xff800000af527808 */ /* 0x000fe40006800000 */
[----:B------:R-:W-:-:S02]  /*2f60*/  FMNMX3.FTZ R19, R19, R85, R84, !PT ;  /* 0x0000005513137276 */ /* 0x000fc40007810054 */
[----:B------:R-:W-:Y:S01]  /*2f70*/  FSEL R99, R106, -INF , !P1 ;  /* 0xff8000006a637808 */ /* 0x000fe20004800000 */
[----:B------:R-:W-:Y:S01]  /*2f80*/  MUFU.EX2 R66, R66 ;  /* 0x0000004200427308 */ /* 0x000fe20000000800 */
[----:B------:R-:W-:Y:S02]  /*2f90*/  FMNMX.FTZ R19, R82, R19, !PT ;  /* 0x0000001352137209 */ /* 0x000fe40007810000 */
[-C--:B------:R-:W-:Y:S02]  /*2fa0*/  ISETP.GE.AND P4, PT, R182, R113.reuse, PT ;  /* 0x00000071b600720c */ /* 0x080fe40003f86270 */
[----:B------:R-:W-:Y:S01]  /*2fb0*/  FSEL R107, R107, -INF , !P2 ;  /* 0xff8000006b6b7808 */ /* 0x000fe20005000000 */
[----:B------:R-:W2:Y:S01]  /*2fc0*/  SHFL.BFLY PT, R106, R19, 0x2, 0x1f ;  /* 0x0c401f00136a7f89 */ /* 0x000ea200000e0000 */
[----:B------:R-:W-:Y:S01]  /*2fd0*/  ISETP.GE.AND P2, PT, R170, R113, PT ;  /* 0x00000071aa00720c */ /* 0x000fe20003f46270 */
[----:B------:R-:W-:Y:S01]  /*2fe0*/  MUFU.EX2 R34, R34 ;  /* 0x0000002200227308 */ /* 0x000fe20000000800 */
[----:B------:R-:W-:-:S02]  /*2ff0*/  FSEL R86, R105, -INF , !P3 ;  /* 0xff80000069567808 */ /* 0x000fc40005800000 */
[----:B------:R-:W-:Y:S02]  /*3000*/  FSEL R104, R92, -INF , !P4 ;  /* 0xff8000005c687808 */ /* 0x000fe40006000000 */
[----:B------:R-:W-:Y:S02]  /*3010*/  ISETP.GE.AND P3, PT, R170, R101, PT ;  /* 0x00000065aa00720c */ /* 0x000fe40003f66270 */
[-C--:B------:R-:W-:Y:S01]  /*3020*/  ISETP.GE.AND P4, PT, R168, R113.reuse, PT ;  /* 0x00000071a800720c */ /* 0x080fe20003f86270 */
[----:B------:R-:W-:Y:S01]  /*3030*/  MUFU.EX2 R50, R50 ;  /* 0x0000003200327308 */ /* 0x000fe20000000800 */
[----:B------:R-:W-:Y:S02]  /*3040*/  FSEL R22, R88, -INF , !P2 ;  /* 0xff80000058167808 */ /* 0x000fe40005000000 */
[----:B------:R-:W-:Y:S02]  /*3050*/  ISETP.GE.AND P2, PT, R158, R113, PT ;  /* 0x000000719e00720c */ /* 0x000fe40003f46270 */
[----:B------:R-:W-:-:S02]  /*3060*/  ISETP.GE.AND P5, PT, R176, R101, PT ;  /* 0x00000065b000720c */ /* 0x000fc40003fa6270 */
[----:B------:R-:W-:Y:S01]  /*3070*/  FSEL R109, R90, -INF , !P3 ;  /* 0xff8000005a6d7808 */ /* 0x000fe20005800000 */
[----:B------:R-:W-:Y:S01]  /*3080*/  MUFU.EX2 R39, R240 ;  /* 0x000000f000277308 */ /* 0x000fe20000000800 */
[----:B------:R-:W-:Y:S02]  /*3090*/  FSEL R20, R89, -INF , !P4 ;  /* 0xff80000059147808 */ /* 0x000fe40006000000 */
[----:B------:R-:W-:Y:S02]  /*30a0*/  ISETP.GE.AND P3, PT, R158, R101, PT ;  /* 0x000000659e00720c */ /* 0x000fe40003f66270 */
[----:B------:R-:W-:Y:S02]  /*30b0*/  ISETP.GE.AND P4, PT, R156, R113, PT ;  /* 0x000000719c00720c */ /* 0x000fe40003f86270 */
[----:B--2---:R-:W-:Y:S01]  /*30c0*/  FMNMX.FTZ R106, R19, R106, !PT ;  /* 0x0000006a136a7209 */ /* 0x004fe20007810000 */
[----:B------:R-:W-:Y:S01]  /*30d0*/  MUFU.EX2 R38, R38 ;  /* 0x0000002600267308 */ /* 0x000fe20000000800 */
[----:B------:R-:W-:Y:S01]  /*30e0*/  FSEL R130, R77, -INF , !P2 ;  /* 0xff8000004d827808 */ /* 0x000fe20005000000 */
[----:B------:R-:W-:Y:S01]  /*30f0*/  FFMA.FTZ R77, R128, UR8, -R149 ;  /* 0x00000008804d7c23 */ /* 0x000fe20008010895 */
[----:B------:R-:W-:Y:S01]  /*3100*/  FSEL R21, R95, -INF , !P5 ;  /* 0xff8000005f157808 */ /* 0x000fe20006800000 */
[----:B------:R-:W2:Y:S01]  /*3110*/  SHFL.BFLY PT, R19, R106, 0x1, 0x1f ;  /* 0x0c201f006a137f89 */ /* 0x000ea200000e0000 */
[----:B------:R-:W-:-:S02]  /*3120*/  ISETP.GE.AND P5, PT, R160, R101, PT ;  /* 0x00000065a000720c */ /* 0x000fc40003fa6270 */
[----:B------:R-:W-:Y:S01]  /*3130*/  FSEL R127, R79, -INF , !P3 ;  /* 0xff8000004f7f7808 */ /* 0x000fe20005800000 */
[----:B------:R-:W-:Y:S01]  /*3140*/  MUFU.EX2 R55, R55 ;  /* 0x0000003700377308 */ /* 0x000fe20000000800 */
[----:B------:R-:W-:Y:S02]  /*3150*/  FSEL R128, R72, -INF , !P4 ;  /* 0xff80000048807808 */ /* 0x000fe40006000000 */
[-C--:B------:R-:W-:Y:S02]  /*3160*/  ISETP.GE.AND P3, PT, R152, R113.reuse, PT ;  /* 0x000000719800720c */ /* 0x080fe40003f66270 */
[-C--:B------:R-:W-:Y:S02]  /*3170*/  ISETP.GE.AND P4, PT, R150, R113.reuse, PT ;  /* 0x000000719600720c */ /* 0x080fe40003f86270 */
[----:B------:R-:W-:Y:S01]  /*3180*/  ISETP.GE.AND P1, PT, R176, R113, PT ;  /* 0x00000071b000720c */ /* 0x000fe20003f26270 */
[----:B------:R3:W-:Y:S01]  /*3190*/  MUFU.EX2 R72, R77 ;  /* 0x0000004d00487308 */ /* 0x0007e20000000800 */
[----:B------:R-:W-:-:S02]  /*31a0*/  FSEL R173, R78, -INF , !P5 ;  /* 0xff8000004ead7808 */ /* 0x000fc40006800000 */
[----:B------:R-:W-:Y:S02]  /*31b0*/  ISETP.GE.AND P5, PT, R152, R101, PT ;  /* 0x000000659800720c */ /* 0x000fe40003fa6270 */
[----:B------:R-:W-:Y:S01]  /*31c0*/  FSEL R194, R60, -INF , !P3 ;  /* 0xff8000003cc27808 */ /* 0x000fe20005800000 */
[--C-:B------:R-:W-:Y:S01]  /*31d0*/  FFMA.FTZ R60, R172, UR8, -R149.reuse ;  /* 0x00000008ac3c7c23 */ /* 0x100fe20008010895 */
[----:B------:R-:W-:Y:S01]  /*31e0*/  FSEL R176, R61, -INF , !P4 ;  /* 0xff8000003db07808 */ /* 0x000fe20006000000 */
[----:B------:R-:W-:Y:S01]  /*31f0*/  FFMA.FTZ R61, R129, UR8, -R149 ;  /* 0x00000008813d7c23 */ /* 0x000fe20008010895 */
[----:B------:R-:W-:Y:S01]  /*3200*/  FSEL R98, R93, -INF , !P1 ;  /* 0xff8000005d627808 */ /* 0x000fe20004800000 */
[----:B------:R-:W-:Y:S01]  /*3210*/  MUFU.EX2 R54, R54 ;  /* 0x0000003600367308 */ /* 0x000fe20000000800 */
[C---:B------:R-:W-:Y:S02]  /*3220*/  ISETP.GE.AND P3, PT, R3.reuse, R113, PT ;  /* 0x000000710300720c */ /* 0x040fe40003f66270 */
[----:B------:R-:W-:-:S02]  /*3230*/  ISETP.GE.AND P4, PT, R3, R101, PT ;  /* 0x000000650300720c */ /* 0x000fc40003f86270 */
[----:B------:R-:W-:Y:S02]  /*3240*/  ISETP.GE.AND P1, PT, R168, R101, PT ;  /* 0x00000065a800720c */ /* 0x000fe40003f26270 */
[----:B--2---:R-:W-:Y:S01]  /*3250*/  FMNMX.FTZ R3, R106, R19, !PT ;  /* 0x000000136a037209 */ /* 0x004fe20007810000 */
[----:B------:R-:W-:Y:S01]  /*3260*/  MUFU.EX2 R67, R67 ;  /* 0x0000004300437308 */ /* 0x000fe20000000800 */
[----:B------:R-:W-:Y:S02]  /*3270*/  ISETP.GE.AND P6, PT, R182, R101, PT ;  /* 0x00000065b600720c */ /* 0x000fe40003fc6270 */
[----:B------:R-:W-:Y:S01]  /*3280*/  FMNMX3.FTZ R19, R96, R0, R112, !PT ;  /* 0x0000000060137276 */ /* 0x000fe20007810070 */
[----:B------:R-:W-:Y:S01]  /*3290*/  FMUL.FTZ R79, R3, UR8 ;  /* 0x00000008034f7c20 */ /* 0x000fe20008410000 */
[----:B------:R-:W-:Y:S02]  /*32a0*/  FSEL R191, R62, -INF , !P5 ;  /* 0xff8000003ebf7808 */ /* 0x000fe40006800000 */
[----:B------:R-:W-:Y:S01]  /*32b0*/  ISETP.GE.AND P5, PT, R147, R113, PT ;  /* 0x000000719300720c */ /* 0x000fe20003fa6270 */
[----:B------:R-:W-:Y:S01]  /*32c0*/  MUFU.EX2 R70, R70 ;  /* 0x0000004600467308 */ /* 0x000fe20000000800 */
[----:B------:R-:W-:-:S02]  /*32d0*/  FSEL R121, R91, -INF , !P1 ;  /* 0xff8000005b797808 */ /* 0x000fc40004800000 */
[----:B------:R-:W-:Y:S02]  /*32e0*/  FSEL R23, R94, -INF , !P6 ;  /* 0xff8000005e177808 */ /* 0x000fe40007000000 */
[----:B------:R-:W-:Y:S02]  /*32f0*/  ISETP.GE.AND P1, PT, R156, R101, PT ;  /* 0x000000659c00720c */ /* 0x000fe40003f26270 */
[----:B------:R-:W-:Y:S01]  /*3300*/  FMNMX3.FTZ R19, R19, R146, R134, !PT ;  /* 0x0000009213137276 */ /* 0x000fe20007810086 */
[----:B------:R-:W-:Y:S01]  /*3310*/  MUFU.EX2 R71, R71 ;  /* 0x0000004700477308 */ /* 0x000fe20000000800 */
[-C--:B------:R-:W-:Y:S02]  /*3320*/  ISETP.GE.AND P6, PT, R160, R113.reuse, PT ;  /* 0x00000071a000720c */ /* 0x080fe40003fc6270 */
[----:B------:R-:W-:Y:S02]  /*3330*/  FSEL R172, R28, -INF , !P5 ;  /* 0xff8000001cac7808 */ /* 0x000fe40006800000 */
[----:B------:R-:W-:-:S02]  /*3340*/  ISETP.GE.AND P5, PT, R143, R113, PT ;  /* 0x000000718f00720c */ /* 0x000fc40003fa6270 */
[----:B------:R-:W-:Y:S01]  /*3350*/  FSEL R171, R74, -INF , !P1 ;  /* 0xff8000004aab7808 */ /* 0x000fe20004800000 */
[----:B------:R-:W-:Y:S01]  /*3360*/  MUFU.EX2 R81, R81 ;  /* 0x0000005100517308 */ /* 0x000fe20000000800 */
[----:B------:R-:W-:Y:S02]  /*3370*/  FMNMX3.FTZ R19, R19, R16, R18, !PT ;  /* 0x0000001013137276 */ /* 0x000fe40007810012 */
[----:B------:R-:W-:Y:S01]  /*3380*/  FSEL R116, R76, -INF , !P6 ;  /* 0xff8000004c747808 */ /* 0x000fe20007000000 */
[----:B------:R-:W-:Y:S01]  /*3390*/  FFMA.FTZ R76, R186, UR8, -R149 ;  /* 0x00000008ba4c7c23 */ /* 0x000fe20008010895 */
[----:B------:R-:W-:Y:S02]  /*33a0*/  ISETP.GE.AND P1, PT, R150, R101, PT ;  /* 0x000000659600720c */ /* 0x000fe40003f26270 */
[----:B------:R-:W-:Y:S01]  /*33b0*/  ISETP.GE.AND P6, PT, R154, R113, PT ;  /* 0x000000719a00720c */ /* 0x000fe20003fc6270 */
[----:B------:R-:W-:Y:S01]  /*33c0*/  MUFU.EX2 R60, R60 ;  /* 0x0000003c003c7308 */ /* 0x000fe20000000800 */
[----:B------:R-:W-:-:S02]  /*33d0*/  FSEL R119, R13, -INF , !P5 ;  /* 0xff8000000d777808 */ /* 0x000fc40006800000 */
[-C--:B------:R-:W-:Y:S02]  /*33e0*/  ISETP.GE.AND P2, PT, R154, R101.reuse, PT ;  /* 0x000000659a00720c */ /* 0x080fe40003f46270 */
[----:B------:R-:W-:Y:S02]  /*33f0*/  FMNMX3.FTZ R13, R19, R86, R104, !PT ;  /* 0x00000056130d7276 */ /* 0x000fe40007810068 */
[----:B------:R-:W-:Y:S01]  /*3400*/  FSEL R177, R63, -INF , !P1 ;  /* 0xff8000003fb17808 */ /* 0x000fe20004800000 */
[----:B------:R-:W-:Y:S01]  /*3410*/  MUFU.EX2 R76, R76 ;  /* 0x0000004c004c7308 */ /* 0x000fe20000000800 */
[----:B------:R-:W-:Y:S01]  /*3420*/  FSEL R124, R73, -INF , !P6 ;  /* 0xff800000497c7808 */ /* 0x000fe20007000000 */
[----:B------:R-:W-:Y:S01]  /*3430*/  FFMA.FTZ R73, R117, UR8, -R149 ;  /* 0x0000000875497c23 */ /* 0x000fe20008010895 */
[----:B------:R-:W-:Y:S02]  /*3440*/  FSETP.NEU.FTZ.AND P1, PT, R3, -INF , PT ;  /* 0xff8000000300780b */ /* 0x000fe40003f3d000 */
[----:B------:R-:W-:-:S02]  /*3450*/  ISETP.GE.AND P6, PT, R148, R101, PT ;  /* 0x000000659400720c */ /* 0x000fc40003fc6270 */
[----:B------:R-:W-:Y:S01]  /*3460*/  FSEL R169, R75, -INF , !P2 ;  /* 0xff8000004ba97808 */ /* 0x000fe20005000000 */
[----:B------:R-:W-:Y:S01]  /*3470*/  MUFU.EX2 R73, R73 ;  /* 0x0000004900497308 */ /* 0x000fe20000000800 */
[----:B------:R-:W-:Y:S02]  /*3480*/  FMNMX3.FTZ R13, R13, R98, R22, !PT ;  /* 0x000000620d0d7276 */ /* 0x000fe40007810016 */
[----:B------:R-:W-:Y:S02]  /*3490*/  ISETP.GE.AND P2, PT, R148, R113, PT ;  /* 0x000000719400720c */ /* 0x000fe40003f46270 */
[----:B------:R-:W-:Y:S02]  /*34a0*/  FSEL R79, R79, RZ, P1 ;  /* 0x000000ff4f4f7208 */ /* 0x000fe40000800000 */
[----:B------:R-:W-:Y:S01]  /*34b0*/  ISETP.GE.AND P1, PT, R145, R101, PT ;  /* 0x000000659100720c */ /* 0x000fe20003f26270 */
[----:B------:R-:W-:Y:S01]  /*34c0*/  MUFU.EX2 R61, R61 ;  /* 0x0000003d003d7308 */ /* 0x000fe20000000800 */
[----:B------:R-:W-:Y:S01]  /*34d0*/  FSEL R185, R46, -INF , !P6 ;  /* 0xff8000002eb97808 */ /* 0x000fe20007000000 */
[--C-:B------:R-:W-:Y:S01]  /*34e0*/  FFMA.FTZ R78, R184, UR8, -R79.reuse ;  /* 0x00000008b84e7c23 */ /* 0x100fe2000801084f */
[----:B------:R-:W-:Y:S01]  /*34f0*/  ISETP.GE.AND P6, PT, R144, R113, PT ;  /* 0x000000719000720c */ /* 0x000fe20003fc6270 */
[--C-:B------:R-:W-:Y:S01]  /*3500*/  FFMA.FTZ R75, R188, UR8, -R79.reuse ;  /* 0x00000008bc4b7c23 */ /* 0x100fe2000801084f */
[----:B------:R-:W-:Y:S01]  /*3510*/  FMNMX3.FTZ R13, R13, R20, R116, !PT ;  /* 0x000000140d0d7276 */ /* 0x000fe20007810074 */
[--C-:B---3--:R-:W-:Y:S01]  /*3520*/  FFMA.FTZ R77, R220, UR8, -R79.reuse ;  /* 0x00000008dc4d7c23 */ /* 0x108fe2000801084f */
[----:B------:R-:W-:Y:S01]  /*3530*/  FSEL R190, R44, -INF , !P2 ;  /* 0xff8000002cbe7808 */ /* 0x000fe20005000000 */
[--C-:B------:R-:W-:Y:S01]  /*3540*/  FFMA.FTZ R44, R192, UR8, -R79.reuse ;  /* 0x00000008c02c7c23 */ /* 0x100fe2000801084f */
[----:B------:R-:W-:Y:S01]  /*3550*/  ISETP.GE.AND P2, PT, R147, R101, PT ;  /* 0x000000659300720c */ /* 0x000fe20003f46270 */
[--C-:B------:R-:W-:Y:S01]  /*3560*/  FFMA.FTZ R46, R102, UR8, -R79.reuse ;  /* 0x00000008662e7c23 */ /* 0x100fe2000801084f */
[----:B------:R-:W-:Y:S01]  /*3570*/  FSEL R186, R45, -INF , !P3 ;  /* 0xff8000002dba7808 */ /* 0x000fe20005800000 */
[--C-:B------:R-:W-:Y:S01]  /*3580*/  FFMA.FTZ R45, R122, UR8, -R79.reuse ;  /* 0x000000087a2d7c23 */ /* 0x100fe2000801084f */
[----:B------:R-:W-:Y:S01]  /*3590*/  FSEL R131, R31, -INF , !P1 ;  /* 0xff8000001f837808 */ /* 0x000fe20004800000 */
[--C-:B------:R-:W-:Y:S01]  /*35a0*/  FFMA.FTZ R74, R218, UR8, -R79.reuse ;  /* 0x00000008da4a7c23 */ /* 0x100fe2000801084f */
[----:B------:R-:W-:Y:S01]  /*35b0*/  ISETP.GE.AND P1, PT, R142, R113, PT ;  /* 0x000000718e00720c */ /* 0x000fe20003f26270 */
[----:B------:R-:W-:Y:S01]  /*35c0*/  MUFU.EX2 R77, R77 ;  /* 0x0000004d004d7308 */ /* 0x000fe20000000800 */
[----:B------:R-:W-:Y:S01]  /*35d0*/  FSEL R122, R12, -INF , !P6 ;  /* 0xff8000000c7a7808 */ /* 0x000fe20007000000 */
[--C-:B------:R-:W-:Y:S01]  /*35e0*/  FFMA.FTZ R89, R110, UR8, -R79.reuse ;  /* 0x000000086e597c23 */ /* 0x100fe2000801084f */
[----:B------:R-:W-:Y:S01]  /*35f0*/  FMNMX3.FTZ R13, R13, R130, R128, !PT ;  /* 0x000000820d0d7276 */ /* 0x000fe20007810080 */
[----:B------:R-:W-:Y:S01]  /*3600*/  FFMA.FTZ R28, R212, UR8, -R79 ;  /* 0x00000008d41c7c23 */ /* 0x000fe2000801084f */
[----:B------:R-:W-:Y:S01]  /*3610*/  FMNMX3.FTZ R12, R141, R139, R97, !PT ;  /* 0x0000008b8d0c7276 */ /* 0x000fe20007810061 */
[--C-:B------:R-:W-:Y:S01]  /*3620*/  FFMA.FTZ R31, R210, UR8, -R79.reuse ;  /* 0x00000008d21f7c23 */ /* 0x100fe2000801084f */
[----:B------:R-:W-:Y:S01]  /*3630*/  FSEL R167, R30, -INF , !P2 ;  /* 0xff8000001ea77808 */ /* 0x000fe20005000000 */
[----:B------:R-:W2:Y:S01]  /*3640*/  MUFU.EX2 R78, R78 ;  /* 0x0000004e004e7308 */ /* 0x000ea20000000800 */
[----:B------:R-:W-:Y:S01]  /*3650*/  ISETP.GE.AND P2, PT, R142, R101, PT ;  /* 0x000000658e00720c */ /* 0x000fe20003f46270 */
[--C-:B------:R-:W-:Y:S01]  /*3660*/  FFMA.FTZ R30, R214, UR8, -R79.reuse ;  /* 0x00000008d61e7c23 */ /* 0x100fe2000801084f */
[----:B------:R-:W-:Y:S01]  /*3670*/  ISETP.GE.AND P6, PT, R140, R113, PT ;  /* 0x000000718c00720c */ /* 0x000fe20003fc6270 */
[--C-:B------:R-:W-:Y:S01]  /*3680*/  FFMA.FTZ R63, R202, UR8, -R79.reuse ;  /* 0x00000008ca3f7c23 */ /* 0x100fe2000801084f */
[----:B------:R-:W-:Y:S01]  /*3690*/  FSEL R184, R56, -INF , !P1 ;  /* 0xff80000038b87808 */ /* 0x000fe20004800000 */
[----:B------:R-:W-:Y:S01]  /*36a0*/  FFMA.FTZ R62, R200, UR8, -R79 ;  /* 0x00000008c83e7c23 */ /* 0x000fe2000801084f */
[----:B------:R-:W-:Y:S01]  /*36b0*/  FMNMX3.FTZ R13, R13, R124, R194, !PT ;  /* 0x0000007c0d0d7276 */ /* 0x000fe200078100c2 */
[----:B------:R-:W-:Y:S01]  /*36c0*/  MUFU.EX2 R45, R45 ;  /* 0x0000002d002d7308 */ /* 0x000fe20000000800 */
[----:B------:R-:W-:Y:S01]  /*36d0*/  FMNMX3.FTZ R12, R12, R135, R123, !PT ;  /* 0x000000870c0c7276 */ /* 0x000fe2000781007b */
[--C-:B------:R-:W-:Y:S01]  /*36e0*/  FFMA.FTZ R56, R208, UR8, -R79.reuse ;  /* 0x00000008d0387c23 */ /* 0x100fe2000801084f */
[----:B------:R-:W-:Y:S01]  /*36f0*/  FSEL R189, R58, -INF , !P2 ;  /* 0xff8000003abd7808 */ /* 0x000fe20005000000 */
[--C-:B------:R-:W-:Y:S01]  /*3700*/  FFMA.FTZ R58, R196, UR8, -R79.reuse ;  /* 0x00000008c43a7c23 */ /* 0x100fe2000801084f */
[----:B------:R-:W-:Y:S01]  /*3710*/  ISETP.GE.AND P2, PT, R138, R113, PT ;  /* 0x000000718a00720c */ /* 0x000fe20003f46270 */
[--C-:B------:R-:W-:Y:S01]  /*3720*/  FFMA.FTZ R114, R114, UR8, -R79.reuse ;  /* 0x0000000872727c23 */ /* 0x100fe2000801084f */
[----:B------:R-:W-:Y:S01]  /*3730*/  FSEL R182, R57, -INF , !P6 ;  /* 0xff80000039b67808 */ /* 0x000fe20007000000 */
[----:B------:R-:W-:Y:S01]  /*3740*/  MUFU.EX2 R74, R74 ;  /* 0x0000004a004a7308 */ /* 0x000fe20000000800 */
[----:B------:R-:W-:Y:S01]  /*3750*/  FMNMX3.FTZ R13, R13, R176, R184, !PT ;  /* 0x000000b00d0d7276 */ /* 0x000fe200078100b8 */
[----:B------:R-:W-:Y:S01]  /*3760*/  FFMA.FTZ R57, R162, UR8, -R79 ;  /* 0x00000008a2397c23 */ /* 0x000fe2000801084f */
[----:B------:R-:W-:Y:S01]  /*3770*/  FMNMX3.FTZ R12, R12, R17, R99, !PT ;  /* 0x000000110c0c7276 */ /* 0x000fe20007810063 */
[--C-:B------:R-:W-:Y:S01]  /*3780*/  FFMA.FTZ R166, R166, UR8, -R79.reuse ;  /* 0x00000008a6a67c23 */ /* 0x100fe2000801084f */
[----:B------:R-:W-:Y:S01]  /*3790*/  ISETP.GE.AND P5, PT, R137, R113, PT ;  /* 0x000000718900720c */ /* 0x000fe20003fa6270 */
[--C-:B------:R-:W-:Y:S01]  /*37a0*/  FFMA.FTZ R126, R126, UR8, -R79.reuse ;  /* 0x000000087e7e7c23 */ /* 0x100fe2000801084f */
[----:B------:R-:W-:Y:S01]  /*37b0*/  FSEL R192, R40, -INF , !P2 ;  /* 0xff80000028c07808 */ /* 0x000fe20005000000 */
[----:B------:R-:W-:Y:S01]  /*37c0*/  FFMA.FTZ R40, R120, UR8, -R79 ;  /* 0x0000000878287c23 */ /* 0x000fe2000801084f */
[----:B------:R-:W-:Y:S01]  /*37d0*/  FMNMX3.FTZ R13, R13, R182, R190, !PT ;  /* 0x000000b60d0d7276 */ /* 0x000fe200078100be */
[----:B------:R-:W-:Y:S01]  /*37e0*/  MUFU.EX2 R44, R44 ;  /* 0x0000002c002c7308 */ /* 0x000fe20000000800 */
[----:B------:R-:W-:-:S02]  /*37f0*/  FMNMX3.FTZ R12, R12, R107, R23, !PT ;  /* 0x0000006b0c0c7276 */ /* 0x000fc40007810017 */
[-C--:B------:R-:W-:Y:S02]  /*3800*/  ISETP.GE.AND P3, PT, R145, R113.reuse, PT ;  /* 0x000000719100720c */ /* 0x080fe40003f66270 */
[----:B------:R-:W-:Y:S02]  /*3810*/  ISETP.GE.AND P2, PT, R136, R113, PT ;  /* 0x000000718800720c */ /* 0x000fe40003f46270 */
[----:B------:R-:W-:Y:S01]  /*3820*/  FSEL R188, R41, -INF , !P5 ;  /* 0xff80000029bc7808 */ /* 0x000fe20006800000 */
[----:B------:R-:W-:Y:S01]  /*3830*/  FFMA.FTZ R41, R216, UR8, -R79 ;  /* 0x00000008d8297c23 */ /* 0x000fe2000801084f */
[----:B------:R-:W-:Y:S01]  /*3840*/  FMNMX3.FTZ R13, R13, R186, R192, !PT ;  /* 0x000000ba0d0d7276 */ /* 0x000fe200078100c0 */
[----:B------:R-:W-:Y:S01]  /*3850*/  MUFU.EX2 R75, R75 ;  /* 0x0000004b004b7308 */ /* 0x000fe20000000800 */
[----:B------:R-:W-:Y:S02]  /*3860*/  FMNMX3.FTZ R12, R12, R21, R109, !PT ;  /* 0x000000150c0c7276 */ /* 0x000fe4000781006d */
[----:B------:R-:W-:Y:S01]  /*3870*/  FSEL R168, R29, -INF , !P3 ;  /* 0xff8000001da87808 */ /* 0x000fe20005800000 */
[----:B------:R-:W-:Y:S01]  /*3880*/  FFMA.FTZ R29, R118, UR8, -R79 ;  /* 0x00000008761d7c23 */ /* 0x000fe2000801084f */
[----:B------:R-:W-:-:S02]  /*3890*/  ISETP.GE.AND P5, PT, R133, R113, PT ;  /* 0x000000718500720c */ /* 0x000fc40003fa6270 */
[----:B------:R-:W-:Y:S01]  /*38a0*/  FSEL R174, R24, -INF , !P2 ;  /* 0xff80000018ae7808 */ /* 0x000fe20005000000 */
[----:B------:R-:W-:Y:S01]  /*38b0*/  MUFU.EX2 R41, R41 ;  /* 0x0000002900297308 */ /* 0x000fe20000000800 */
[----:B------:R-:W-:Y:S02]  /*38c0*/  FMNMX3.FTZ R13, R13, R188, R172, !PT ;  /* 0x000000bc0d0d7276 */ /* 0x000fe400078100ac */
[----:B------:R-:W-:Y:S02]  /*38d0*/  FMNMX3.FTZ R12, R12, R121, R173, !PT ;  /* 0x000000790c0c7276 */ /* 0x000fe400078100ad */
[----:B------:R-:W-:Y:S02]  /*38e0*/  ISETP.GE.AND P2, PT, R132, R113, PT ;  /* 0x000000718400720c */ /* 0x000fe40003f46270 */
[----:B------:R-:W-:Y:S01]  /*38f0*/  FSEL R170, R25, -INF , !P5 ;  /* 0xff80000019aa7808 */ /* 0x000fe20006800000 */
[----:B------:R-:W-:Y:S01]  /*3900*/  MUFU.EX2 R30, R30 ;  /* 0x0000001e001e7308 */ /* 0x000fe20000000800 */
[----:B------:R-:W-:-:S02]  /*3910*/  FMNMX3.FTZ R13, R13, R168, R174, !PT ;  /* 0x000000a80d0d7276 */ /* 0x000fc400078100ae */
[----:B------:R-:W-:Y:S02]  /*3920*/  FMNMX3.FTZ R12, R12, R127, R171, !PT ;  /* 0x0000007f0c0c7276 */ /* 0x000fe400078100ab */
[----:B------:R-:W-:Y:S02]  /*3930*/  ISETP.GE.AND P5, PT, R2, R113, PT ;  /* 0x000000710200720c */ /* 0x000fe40003fa6270 */
[----:B------:R-:W-:Y:S01]  /*3940*/  FSEL R120, R8, -INF , !P2 ;  /* 0xff80000008787808 */ /* 0x000fe20005000000 */
[----:B------:R-:W-:Y:S01]  /*3950*/  MUFU.EX2 R40, R40 ;  /* 0x0000002800287308 */ /* 0x000fe20000000800 */
[----:B------:R-:W-:Y:S02]  /*3960*/  FMNMX3.FTZ R13, R13, R170, R122, !PT ;  /* 0x000000aa0d0d7276 */ /* 0x000fe4000781007a */
[----:B------:R-:W-:Y:S02]  /*3970*/  ISETP.GE.AND P1, PT, R140, R101, PT ;  /* 0x000000658c00720c */ /* 0x000fe40003f26270 */
[----:B------:R-:W-:-:S02]  /*3980*/  FMNMX3.FTZ R12, R12, R169, R191, !PT ;  /* 0x000000a90c0c7276 */ /* 0x000fc400078100bf */
[----:B------:R-:W-:Y:S01]  /*3990*/  FSEL R118, R9, -INF , !P5 ;  /* 0xff80000009767808 */ /* 0x000fe20006800000 */
[----:B------:R-:W-:Y:S01]  /*39a0*/  MUFU.EX2 R29, R29 ;  /* 0x0000001d001d7308 */ /* 0x000fe20000000800 */
[----:B------:R-:W-:Y:S02]  /*39b0*/  FMNMX3.FTZ R13, R13, R119, R120, !PT ;  /* 0x000000770d0d7276 */ /* 0x000fe40007810078 */
[----:B------:R-:W-:Y:S02]  /*39c0*/  ISETP.GE.AND P6, PT, R138, R101, PT ;  /* 0x000000658a00720c */ /* 0x000fe40003fc6270 */
[----:B------:R-:W-:Y:S01]  /*39d0*/  FSEL R187, R59, -INF , !P1 ;  /* 0xff8000003bbb7808 */ /* 0x000fe20004800000 */
[----:B------:R-:W-:Y:S01]  /*39e0*/  FFMA.FTZ R59, R198, UR8, -R79 ;  /* 0x00000008c63b7c23 */ /* 0x000fe2000801084f */
[----:B------:R-:W-:Y:S01]  /*39f0*/  FMNMX3.FTZ R12, R12, R177, R189, !PT ;  /* 0x000000b10c0c7276 */ /* 0x000fe200078100bd */
[----:B------:R-:W-:Y:S01]  /*3a00*/  MUFU.EX2 R28, R28 ;  /* 0x0000001c001c7308 */ /* 0x000fe20000000800 */
[----:B------:R-:W-:-:S02]  /*3a10*/  FMNMX.FTZ R8, R118, R13, !PT ;  /* 0x0000000d76087209 */ /* 0x000fc40007810000 */
[----:B------:R-:W-:Y:S01]  /*3a20*/  FSEL R175, R47, -INF , !P4 ;  /* 0xff8000002faf7808 */ /* 0x000fe20006000000 */
[----:B------:R-:W-:Y:S01]  /*3a30*/  FFMA.FTZ R47, R206, UR8, -R79 ;  /* 0x00000008ce2f7c23 */ /* 0x000fe2000801084f */
[----:B------:R-:W-:Y:S01]  /*3a40*/  ISETP.GE.AND P1, PT, R137, R101, PT ;  /* 0x000000658900720c */ /* 0x000fe20003f26270 */
[----:B------:R-:W3:Y:S01]  /*3a50*/  SHFL.BFLY PT, R9, R8, 0x2, 0x1f ;  /* 0x0c401f0008097f89 */ /* 0x000ee200000e0000 */
[----:B------:R-:W-:Y:S01]  /*3a60*/  FSEL R183, R42, -INF , !P6 ;  /* 0xff8000002ab77808 */ /* 0x000fe20007000000 */
[----:B------:R-:W-:Y:S01]  /*3a70*/  MUFU.EX2 R31, R31 ;  /* 0x0000001f001f7308 */ /* 0x000fe20000000800 */
[----:B------:R-:W-:Y:S01]  /*3a80*/  FMNMX3.FTZ R12, R12, R187, R185, !PT ;  /* 0x000000bb0c0c7276 */ /* 0x000fe200078100b9 */
[--C-:B------:R-:W-:Y:S01]  /*3a90*/  FFMA.FTZ R42, R204, UR8, -R79.reuse ;  /* 0x00000008cc2a7c23 */ /* 0x100fe2000801084f */
[----:B------:R-:W-:Y:S02]  /*3aa0*/  ISETP.GE.AND P6, PT, R136, R101, PT ;  /* 0x000000658800720c */ /* 0x000fe40003fc6270 */
[----:B------:R-:W-:Y:S01]  /*3ab0*/  FSEL R179, R43, -INF , !P1 ;  /* 0xff8000002bb37808 */ /* 0x000fe20004800000 */
[----:B------:R-:W-:Y:S01]  /*3ac0*/  FFMA.FTZ R43, R100, UR8, -R79 ;  /* 0x00000008642b7c23 */ /* 0x000fe2000801084f */
[----:B------:R-:W-:Y:S01]  /*3ad0*/  FMNMX3.FTZ R12, R12, R175, R183, !PT ;  /* 0x000000af0c0c7276 */ /* 0x000fe200078100b7 */
[----:B------:R-:W-:Y:S01]  /*3ae0*/  MUFU.EX2 R42, R42 ;  /* 0x0000002a002a7308 */ /* 0x000fe20000000800 */
[----:B------:R-:W-:-:S02]  /*3af0*/  ISETP.GE.AND P1, PT, R2, R101, PT ;  /* 0x000000650200720c */ /* 0x000fc40003f26270 */
[-C--:B------:R-:W-:Y:S02]  /*3b00*/  ISETP.GE.AND P4, PT, R144, R101.reuse, PT ;  /* 0x000000659000720c */ /* 0x080fe40003f86270 */
[----:B------:R-:W-:Y:S02]  /*3b10*/  ISETP.GE.AND P5, PT, R133, R101, PT ;  /* 0x000000658500720c */ /* 0x000fe40003fa6270 */
[----:B------:R-:W-:Y:S01]  /*3b20*/  FSEL R165, R26, -INF , !P6 ;  /* 0xff8000001aa57808 */ /* 0x000fe20007000000 */
[----:B------:R-:W-:Y:S01]  /*3b30*/  MUFU.EX2 R63, R63 ;  /* 0x0000003f003f7308 */ /* 0x000fe20000000800 */
[----:B------:R-:W-:Y:S02]  /*3b40*/  FMNMX3.FTZ R2, R12, R179, R167, !PT ;  /* 0x000000b30c027276 */ /* 0x000fe400078100a7 */
[-C--:B------:R-:W-:Y:S02]  /*3b50*/  ISETP.GE.AND P3, PT, R143, R101.reuse, PT ;  /* 0x000000658f00720c */ /* 0x080fe40003f66270 */
[----:B------:R-:W-:-:S02]  /*3b60*/  ISETP.GE.AND P2, PT, R132, R101, PT ;  /* 0x000000658400720c */ /* 0x000fc40003f46270 */
[----:B------:R-:W-:Y:S01]  /*3b70*/  FSEL R129, R27, -INF , !P5 ;  /* 0xff8000001b817808 */ /* 0x000fe20006800000 */
[----:B------:R-:W-:Y:S01]  /*3b80*/  MUFU.EX2 R62, R62 ;  /* 0x0000003e003e7308 */ /* 0x000fe20000000800 */
[----:B------:R-:W-:Y:S02]  /*3b90*/  FSEL R117, R14, -INF , !P4 ;  /* 0xff8000000e757808 */ /* 0x000fe40006000000 */
[----:B------:R-:W-:Y:S02]  /*3ba0*/  FMNMX3.FTZ R2, R2, R131, R165, !PT ;  /* 0x0000008302027276 */ /* 0x000fe400078100a5 */
[----:B------:R-:W-:Y:S02]  /*3bb0*/  FSEL R115, R15, -INF , !P3 ;  /* 0xff8000000f737808 */ /* 0x000fe40005800000 */
[----:B------:R-:W-:Y:S01]  /*3bc0*/  FSEL R113, R10, -INF , !P2 ;  /* 0xff8000000a717808 */ /* 0x000fe20005000000 */
[----:B------:R-:W-:Y:S01]  /*3bd0*/  MUFU.EX2 R59, R59 ;  /* 0x0000003b003b7308 */ /* 0x000fe20000000800 */
[----:B------:R-:W-:-:S02]  /*3be0*/  FMNMX3.FTZ R2, R2, R129, R117, !PT ;  /* 0x0000008102027276 */ /* 0x000fc40007810075 */
[----:B------:R-:W-:Y:S02]  /*3bf0*/  FSEL R111, R11, -INF , !P1 ;  /* 0xff8000000b6f7808 */ /* 0x000fe40004800000 */
[----:B------:R-:W-:Y:S02]  /*3c00*/  FMNMX3.FTZ R2, R2, R115, R113, !PT ;  /* 0x0000007302027276 */ /* 0x000fe40007810071 */
[----:B---3--:R-:W-:Y:S01]  /*3c10*/  FMNMX.FTZ R9, R8, R9, !PT ;  /* 0x0000000908097209 */ /* 0x008fe20007810000 */
[----:B------:R-:W-:Y:S01]  /*3c20*/  MUFU.EX2 R58, R58 ;  /* 0x0000003a003a7308 */ /* 0x000fe20000000800 */
[----:B------:R-:W-:Y:S02]  /*3c30*/  FMNMX.FTZ R2, R111, R2, !PT ;  /* 0x000000026f027209 */ /* 0x000fe40007810000 */
[----:B------:R-:W-:Y:S01]  /*3c40*/  LOP3.LUT R222, R180, 0x120, R181, 0xf8, !PT ;  /* 0x00000120b4de7812 */ /* 0x000fe200078ef8b5 */
[----:B------:R-:W-:Y:S01]  /*3c50*/  SHFL.BFLY PT, R10, R9, 0x1, 0x1f ;  /* 0x0c201f00090a7f89 */ /* 0x000fe200000e0000 */
[----:B-1----:R-:W-:Y:S01]  /*3c60*/  F2FP.BF16.F32.PACK_AB R132, R65, R80 ;  /* 0x000000504184723e */ /* 0x002fe200000010ff */
[----:B------:R-:W-:Y:S01]  /*3c70*/  FADD.FTZ R65, R80, R65 ;  /* 0x0000004150417221 */ /* 0x000fe20000010000 */
[----:B------:R-:W-:Y:S01]  /*3c80*/  LEA R222, R222, UR4, 0x1 ;  /* 0x00000004dede7c11 */ /* 0x000fe2000f8e08ff */
[----:B------:R-:W1:Y:S01]  /*3c90*/  SHFL.BFLY PT, R11, R2, 0x2, 0x1f ;  /* 0x0c401f00020b7f89 */ /* 0x000e6200000e0000 */
[----:B--2---:R-:W-:Y:S01]  /*3ca0*/  F2FP.BF16.F32.PACK_AB R133, R78, R77 ;  /* 0x0000004d4e85723e */ /* 0x004fe200000010ff */
[----:B------:R-:W-:Y:S01]  /*3cb0*/  MUFU.EX2 R57, R57 ;  /* 0x0000003900397308 */ /* 0x000fe20000000800 */
[----:B------:R-:W-:Y:S01]  /*3cc0*/  FADD.FTZ R78, R77, R78 ;  /* 0x0000004e4d4e7221 */ /* 0x000fe20000010000 */
[----:B------:R-:W-:Y:S01]  /*3cd0*/  IMAD.IADD R220, R5, 0x1, R222 ;  /* 0x0000000105dc7824 */ /* 0x000fe200078e02de */
[----:B------:R-:W-:Y:S04]  /*3ce0*/  LDSM.16.MT88.4 R148, [R222+0x4000] ;  /* 0x00400000de94783b */ /* 0x000fe80000004200 */
[----:B------:R-:W-:Y:S01]  /*3cf0*/  LDSM.16.MT88.4 R24, [R222+0x4400] ;  /* 0x00440000de18783b */ /* 0x000fe20000004200 */
[----:B------:R-:W-:Y:S03]  /*3d00*/  MUFU.EX2 R56, R56 ;  /* 0x0000003800387308 */ /* 0x000fe60000000800 */
[----:B------:R-:W-:Y:S05]  /*3d10*/  LDSM.16.MT88.4 R12, [R220+0x4800] ;  /* 0x00480000dc0c783b */ /* 0x000fea0000004200 */
[----:B------:R-:W-:Y:S01]  /*3d20*/  MUFU.EX2 R47, R47 ;  /* 0x0000002f002f7308 */ /* 0x000fe20000000800 */
[----:B-1----:R-:W-:-:S02]  /*3d30*/  FMNMX.FTZ R8, R2, R11, !PT ;  /* 0x0000000b02087209 */ /* 0x002fc40007810000 */
[----:B------:R-:W-:-:S05]  /*3d40*/  FMNMX.FTZ R2, R9, R10, !PT ;  /* 0x0000000a09027209 */ /* 0x000fca0007810000 */
[----:B------:R-:W-:Y:S01]  /*3d50*/  MUFU.EX2 R46, R46 ;  /* 0x0000002e002e7308 */ /* 0x000fe20000000800 */
[----:B------:R-:W1:Y:S01]  /*3d60*/  SHFL.BFLY PT, R9, R8, 0x1, 0x1f ;  /* 0x0c201f0008097f89 */ /* 0x000e6200000e0000 */
[C---:B------:R-:W-:Y:S01]  /*3d70*/  FSETP.NEU.FTZ.AND P1, PT, R2.reuse, -INF , PT ;  /* 0xff8000000200780b */ /* 0x040fe20003f3d000 */
[----:B------:R-:W-:-:S05]  /*3d80*/  FMUL.FTZ R125, R2, UR8 ;  /* 0x00000008027d7c20 */ /* 0x000fca0008410000 */
[----:B------:R-:W-:Y:S01]  /*3d90*/  MUFU.EX2 R43, R43 ;  /* 0x0000002b002b7308 */ /* 0x000fe20000000800 */
[----:B------:R-:W-:-:S05]  /*3da0*/  FSEL R125, R125, RZ, P1 ;  /* 0x000000ff7d7d7208 */ /* 0x000fca0000800000 */
[--C-:B------:R-:W-:Y:S01]  /*3db0*/  FFMA.FTZ R100, R0, UR8, -R125.reuse ;  /* 0x0000000800647c23 */ /* 0x100fe2000801087d */
[--C-:B------:R-:W-:Y:S01]  /*3dc0*/  FFMA.FTZ R101, R96, UR8, -R125.reuse ;  /* 0x0000000860657c23 */ /* 0x100fe2000801087d */
[--C-:B------:R-:W-:Y:S01]  /*3dd0*/  FFMA.FTZ R96, R112, UR8, -R125.reuse ;  /* 0x0000000870607c23 */ /* 0x100fe2000801087d */
[--C-:B------:R-:W-:Y:S01]  /*3de0*/  FFMA.FTZ R95, R146, UR8, -R125.reuse ;  /* 0x00000008925f7c23 */ /* 0x100fe2000801087d */
[--C-:B------:R-:W-:Y:S01]  /*3df0*/  FFMA.FTZ R5, R86, UR8, -R125.reuse ;  /* 0x0000000856057c23 */ /* 0x100fe2000801087d */
[--C-:B------:R-:W-:Y:S01]  /*3e00*/  FFMA.FTZ R87, R16, UR8, -R125.reuse ;  /* 0x0000000810577c23 */ /* 0x100fe2000801087d */
[----:B------:R-:W-:Y:S01]  /*3e10*/  MUFU.EX2 R100, R100 ;  /* 0x0000006400647308 */ /* 0x000fe20000000800 */
[--C-:B------:R-:W-:Y:S01]  /*3e20*/  FFMA.FTZ R88, R18, UR8, -R125.reuse ;  /* 0x0000000812587c23 */ /* 0x100fe2000801087d */
[--C-:B------:R-:W-:Y:S01]  /*3e30*/  FFMA.FTZ R94, R134, UR8, -R125.reuse ;  /* 0x00000008865e7c23 */ /* 0x100fe2000801087d */
[C---:B------:R-:W-:Y:S01]  /*3e40*/  F2FP.BF16.F32.PACK_AB R134, R49.reuse, R68 ;  /* 0x000000443186723e */ /* 0x040fe200000010ff */
[--C-:B------:R-:W-:Y:S01]  /*3e50*/  FFMA.FTZ R105, R20, UR8, -R125.reuse ;  /* 0x0000000814697c23 */ /* 0x100fe2000801087d */
[--C-:B------:R-:W-:Y:S01]  /*3e60*/  FFMA.FTZ R98, R98, UR8, -R125.reuse ;  /* 0x0000000862627c23 */ /* 0x100fe2000801087d */
[----:B-1----:R-:W-:Y:S01]  /*3e70*/  FMNMX.FTZ R0, R8, R9, !PT ;  /* 0x0000000908007209 */ /* 0x002fe20007810000 */
[--C-:B------:R-:W-:Y:S01]  /*3e80*/  FFMA.FTZ R116, R116, UR8, -R125.reuse ;  /* 0x0000000874747c23 */ /* 0x100fe2000801087d */
[----:B------:R-:W1:Y:S01]  /*3e90*/  LDSM.16.MT88.4 R8, [R220+0x4000] ;  /* 0x00400000dc08783b */ /* 0x000e620000004200 */
[----:B------:R-:W2:Y:S01]  /*3ea0*/  MUFU.EX2 R101, R101 ;  /* 0x0000006500657308 */ /* 0x000ea20000000800 */
[C---:B------:R-:W-:Y:S01]  /*3eb0*/  FSETP.NEU.FTZ.AND P1, PT, R0.reuse, -INF , PT ;  /* 0xff8000000000780b */ /* 0x040fe20003f3d000 */
[----:B------:R-:W-:Y:S01]  /*3ec0*/  FMUL.FTZ R112, R0, UR8 ;  /* 0x0000000800707c20 */ /* 0x000fe20008410000 */
[--C-:B------:R-:W-:Y:S01]  /*3ed0*/  FFMA.FTZ R124, R124, UR8, -R125.reuse ;  /* 0x000000087c7c7c23 */ /* 0x100fe2000801087d */
[--C-:B------:R-:W-:Y:S01]  /*3ee0*/  FFMA.FTZ R180, R182, UR8, -R125.reuse ;  /* 0x00000008b6b47c23 */ /* 0x100fe2000801087d */
[----:B------:R-:W-:Y:S01]  /*3ef0*/  FFMA.FTZ R176, R176, UR8, -R125 ;  /* 0x00000008b0b07c23 */ /* 0x000fe2000801087d */
[----:B------:R-:W-:Y:S01]  /*3f00*/  FADD.FTZ R68, R68, R65 ;  /* 0x0000004144447221 */ /* 0x000fe20000010000 */
[----:B------:R-:W-:Y:S01]  /*3f10*/  FSEL R112, R112, RZ, P1 ;  /* 0x000000ff70707208 */ /* 0x000fe20000800000 */
[----:B------:R-:W-:Y:S01]  /*3f20*/  MUFU.EX2 R96, R96 ;  /* 0x0000006000607308 */ /* 0x000fe20000000800 */
[--C-:B------:R-:W-:Y:S01]  /*3f30*/  FFMA.FTZ R172, R172, UR8, -R125.reuse ;  /* 0x00000008acac7c23 */ /* 0x100fe2000801087d */
[----:B------:R-:W-:Y:S01]  /*3f40*/  FADD.FTZ R68, R49, R68 ;  /* 0x0000004431447221 */ /* 0x000fe20000010000 */
[--C-:B------:R-:W-:Y:S01]  /*3f50*/  FFMA.FTZ R239, R118, UR8, -R125.reuse ;  /* 0x0000000876ef7c23 */ /* 0x100fe2000801087d */
[--C-:B------:R-:W-:Y:S01]  /*3f60*/  FFMA.FTZ R102, R141, UR8, -R112.reuse ;  /* 0x000000088d667c23 */ /* 0x100fe20008010870 */
[--C-:B------:R-:W-:Y:S01]  /*3f70*/  FFMA.FTZ R103, R139, UR8, -R112.reuse ;  /* 0x000000088b677c23 */ /* 0x100fe20008010870 */
[--C-:B------:R-:W-:Y:S01]  /*3f80*/  FFMA.FTZ R97, R97, UR8, -R112.reuse ;  /* 0x0000000861617c23 */ /* 0x100fe20008010870 */
[--C-:B------:R-:W-:Y:S01]  /*3f90*/  FFMA.FTZ R92, R135, UR8, -R112.reuse ;  /* 0x00000008875c7c23 */ /* 0x100fe20008010870 */
[----:B------:R-:W3:Y:S01]  /*3fa0*/  MUFU.EX2 R95, R95 ;  /* 0x0000005f005f7308 */ /* 0x000ee20000000800 */
[--C-:B------:R-:W-:Y:S01]  /*3fb0*/  FFMA.FTZ R86, R17, UR8, -R112.reuse ;  /* 0x0000000811567c23 */ /* 0x100fe20008010870 */
[--C-:B------:R-:W-:Y:S01]  /*3fc0*/  FFMA.FTZ R91, R123, UR8, -R112.reuse ;  /* 0x000000087b5b7c23 */ /* 0x100fe20008010870 */
[----:B------:R-:W4:Y:S01]  /*3fd0*/  LDSM.16.MT88.4 R16, [R220+0x4400] ;  /* 0x00440000dc10783b */ /* 0x000f220000004200 */
[--C-:B------:R-:W-:Y:S01]  /*3fe0*/  FFMA.FTZ R93, R99, UR8, -R112.reuse ;  /* 0x00000008635d7c23 */ /* 0x100fe20008010870 */
[--C-:B------:R-:W-:Y:S01]  /*3ff0*/  FFMA.FTZ R90, R107, UR8, -R112.reuse ;  /* 0x000000086b5a7c23 */ /* 0x100fe20008010870 */
[----:B--2---:R-:W-:Y:S01]  /*4000*/  F2FP.BF16.F32.PACK_AB R136, R100, R101 ;  /* 0x000000656488723e */ /* 0x004fe200000010ff */
[--C-:B------:R-:W-:Y:S01]  /*4010*/  FFMA.FTZ R99, R104, UR8, -R125.reuse ;  /* 0x0000000868637c23 */ /* 0x100fe2000801087d */
[----:B------:R-:W-:Y:S01]  /*4020*/  MUFU.EX2 R102, R102 ;  /* 0x0000006600667308 */ /* 0x000fe20000000800 */
[----:B------:R-:W-:Y:S01]  /*4030*/  F2FP.BF16.F32.PACK_AB R135, R74, R45 ;  /* 0x0000002d4a87723e */ /* 0x000fe200000010ff */
[--C-:B------:R-:W-:Y:S01]  /*4040*/  FFMA.FTZ R104, R22, UR8, -R125.reuse ;  /* 0x0000000816687c23 */ /* 0x100fe2000801087d */
[--C-:B------:R-:W-:Y:S01]  /*4050*/  FFMA.FTZ R107, R23, UR8, -R112.reuse ;  /* 0x00000008176b7c23 */ /* 0x100fe20008010870 */
[--C-:B------:R-:W-:Y:S01]  /*4060*/  FFMA.FTZ R106, R21, UR8, -R112.reuse ;  /* 0x00000008156a7c23 */ /* 0x100fe20008010870 */
[--C-:B------:R-:W-:Y:S01]  /*4070*/  FFMA.FTZ R109, R109, UR8, -R112.reuse ;  /* 0x000000086d6d7c23 */ /* 0x100fe20008010870 */
[----:B------:R-:W2:Y:S01]  /*4080*/  LDSM.16.MT88.4 R20, [R222+0x4800] ;  /* 0x00480000de14783b */ /* 0x000ea20000004200 */
[--C-:B------:R-:W-:Y:S01]  /*4090*/  FFMA.FTZ R110, R121, UR8, -R112.reuse ;  /* 0x00000008796e7c23 */ /* 0x100fe20008010870 */
[----:B------:R-:W5:Y:S01]  /*40a0*/  MUFU.EX2 R103, R103 ;  /* 0x0000006700677308 */ /* 0x000f620000000800 */
[----:B---3--:R-:W-:Y:S01]  /*40b0*/  F2FP.BF16.F32.PACK_AB R138, R95, R96 ;  /* 0x000000605f8a723e */ /* 0x008fe200000010ff */
[C---:B------:R-:W-:Y:S01]  /*40c0*/  HMMA.16816.F32.BF16 R160, R132.reuse, R148, RZ ;  /* 0x0000009484a0723c */ /* 0x040fe200000418ff */
[--C-:B------:R-:W-:Y:S01]  /*40d0*/  FFMA.FTZ R121, R130, UR8, -R125.reuse ;  /* 0x0000000882797c23 */ /* 0x100fe2000801087d */
[--C-:B------:R-:W-:Y:S01]  /*40e0*/  FFMA.FTZ R123, R128, UR8, -R125.reuse ;  /* 0x00000008807b7c23 */ /* 0x100fe2000801087d */
[--C-:B------:R-:W-:Y:S01]  /*40f0*/  FFMA.FTZ R128, R173, UR8, -R112.reuse ;  /* 0x00000008ad807c23 */ /* 0x100fe20008010870 */
[--C-:B------:R-:W-:Y:S01]  /*4100*/  FFMA.FTZ R127, R127, UR8, -R112.reuse ;  /* 0x000000087f7f7c23 */ /* 0x100fe20008010870 */
[--C-:B------:R-:W-:Y:S01]  /*4110*/  FFMA.FTZ R130, R171, UR8, -R112.reuse ;  /* 0x00000008ab827c23 */ /* 0x100fe20008010870 */
[----:B------:R-:W-:Y:S01]  /*4120*/  MUFU.EX2 R97, R97 ;  /* 0x0000006100617308 */ /* 0x000fe20000000800 */
[--C-:B------:R-:W-:Y:S01]  /*4130*/  FFMA.FTZ R169, R169, UR8, -R112.reuse ;  /* 0x00000008a9a97c23 */ /* 0x100fe20008010870 */
[----:B-1----:R-:W-:Y:S01]  /*4140*/  HMMA.16816.F32.BF16 R144, R132, R8, RZ ;  /* 0x000000088490723c */ /* 0x002fe200000418ff */
[--C-:B------:R-:W-:Y:S01]  /*4150*/  FFMA.FTZ R173, R184, UR8, -R125.reuse ;  /* 0x00000008b8ad7c23 */ /* 0x100fe2000801087d */
[----:B------:R-:W-:Y:S01]  /*4160*/  FFMA.FTZ R171, R194, UR8, -R125 ;  /* 0x00000008c2ab7c23 */ /* 0x000fe2000801087d */
[--C-:B------:R-:W-:Y:S01]  /*4170*/  FFMA.FTZ R182, R191, UR8, -R112.reuse ;  /* 0x00000008bfb67c23 */ /* 0x100fe20008010870 */
[--C-:B------:R-:W-:Y:S01]  /*4180*/  FFMA.FTZ R177, R177, UR8, -R112.reuse ;  /* 0x00000008b1b17c23 */ /* 0x100fe20008010870 */
[--C-:B------:R-:W-:Y:S01]  /*4190*/  FFMA.FTZ R181, R189, UR8, -R112.reuse ;  /* 0x00000008bdb57c23 */ /* 0x100fe20008010870 */
[----:B------:R-:W1:Y:S01]  /*41a0*/  MUFU.EX2 R92, R92 ;  /* 0x0000005c005c7308 */ /* 0x000e620000000800 */
[----:B-----5:R-:W-:Y:S01]  /*41b0*/  F2FP.BF16.F32.PACK_AB R137, R103, R102 ;  /* 0x000000666789723e */ /* 0x020fe200000010ff */
[--C-:B------:R-:W-:Y:S01]  /*41c0*/  FFMA.FTZ R184, R187, UR8, -R112.reuse ;  /* 0x00000008bbb87c23 */ /* 0x100fe20008010870 */
[----:B------:R-:W-:Y:S01]  /*41d0*/  FFMA.FTZ R187, R178, UR8, -R79 ;  /* 0x00000008b2bb7c23 */ /* 0x000fe2000801084f */
[--C-:B------:R-:W-:Y:S01]  /*41e0*/  FFMA.FTZ R191, R188, UR8, -R125.reuse ;  /* 0x00000008bcbf7c23 */ /* 0x100fe2000801087d */
[--C-:B------:R-:W-:Y:S01]  /*41f0*/  FFMA.FTZ R178, R190, UR8, -R125.reuse ;  /* 0x00000008beb27c23 */ /* 0x100fe2000801087d */
[--C-:B------:R-:W-:Y:S01]  /*4200*/  FFMA.FTZ R189, R186, UR8, -R125.reuse ;  /* 0x00000008babd7c23 */ /* 0x100fe2000801087d */
[--C-:B------:R-:W-:Y:S01]  /*4210*/  FFMA.FTZ R188, R175, UR8, -R112.reuse ;  /* 0x00000008afbc7c23 */ /* 0x100fe20008010870 */
[----:B------:R-:W-:Y:S01]  /*4220*/  MUFU.EX2 R94, R94 ;  /* 0x0000005e005e7308 */ /* 0x000fe20000000800 */
[----:B------:R-:W-:Y:S01]  /*4230*/  FFMA.FTZ R186, R192, UR8, -R125 ;  /* 0x00000008c0ba7c23 */ /* 0x000fe2000801087d */
[--C-:B------:R-:W-:Y:S01]  /*4240*/  FFMA.FTZ R185, R185, UR8, -R112.reuse ;  /* 0x00000008b9b97c23 */ /* 0x100fe20008010870 */
[--C-:B------:R-:W-:Y:S01]  /*4250*/  FFMA.FTZ R175, R183, UR8, -R112.reuse ;  /* 0x00000008b7af7c23 */ /* 0x100fe20008010870 */
[----:B------:R-:W-:Y:S01]  /*4260*/  FFMA.FTZ R190, R179, UR8, -R112 ;  /* 0x00000008b3be7c23 */ /* 0x000fe20008010870 */
[----:B------:R-:W-:Y:S01]  /*4270*/  FADD.FTZ R101, R101, R100 ;  /* 0x0000006465657221 */ /* 0x000fe20000010000 */
[----:B------:R-:W-:Y:S01]  /*4280*/  FADD.FTZ R102, R102, R103 ;  /* 0x0000006766667221 */ /* 0x000fe20000010000 */
[----:B------:R-:W-:Y:S01]  /*4290*/  FADD.FTZ R45, R45, R78 ;  /* 0x0000004e2d2d7221 */ /* 0x000fe20000010000 */
[----:B------:R-:W3:Y:S01]  /*42a0*/  MUFU.EX2 R87, R87 ;  /* 0x0000005700577308 */ /* 0x000ee20000000800 */
[----:B-1----:R-:W-:Y:S01]  /*42b0*/  F2FP.BF16.F32.PACK_AB R139, R92, R97 ;  /* 0x000000615c8b723e */ /* 0x002fe200000010ff */
[----:B------:R-:W-:Y:S01]  /*42c0*/  FADD.FTZ R96, R96, R101 ;  /* 0x0000006560607221 */ /* 0x000fe20000010000 */
[----:B------:R-:W-:Y:S01]  /*42d0*/  FADD.FTZ R97, R97, R102 ;  /* 0x0000006661617221 */ /* 0x000fe20000010000 */
[----:B------:R-:W-:Y:S01]  /*42e0*/  FADD.FTZ R45, R74, R45 ;  /* 0x0000002d4a2d7221 */ /* 0x000fe20000010000 */
[----:B------:R-:W-:Y:S01]  /*42f0*/  FFMA.FTZ R179, R168, UR8, -R125 ;  /* 0x00000008a8b37c23 */ /* 0x000fe2000801087d */
[----:B------:R-:W-:Y:S01]  /*4300*/  FADD.FTZ R95, R95, R96 ;  /* 0x000000605f5f7221 */ /* 0x000fe20000010000 */
[----:B------:R-:W-:Y:S01]  /*4310*/  FADD.FTZ R92, R92, R97 ;  /* 0x000000615c5c7221 */ /* 0x000fe20000010000 */
[----:B------:R-:W-:Y:S01]  /*4320*/  MUFU.EX2 R88, R88 ;  /* 0x0000005800587308 */ /* 0x000fe20000000800 */
[C---:B------:R-:W-:Y:S01]  /*4330*/  HMMA.16816.F32.BF16 R156, R136.reuse, R148, RZ ;  /* 0x00000094889c723c */ /* 0x040fe200000418ff */
[--C-:B------:R-:W-:Y:S01]  /*4340*/  FFMA.FTZ R183, R170, UR8, -R125.reuse ;  /* 0x00000008aab77c23 */ /* 0x100fe2000801087d */
[--C-:B------:R-:W-:Y:S01]  /*4350*/  FFMA.FTZ R168, R174, UR8, -R125.reuse ;  /* 0x00000008aea87c23 */ /* 0x100fe2000801087d */
[--C-:B------:R-:W-:Y:S01]  /*4360*/  FFMA.FTZ R167, R167, UR8, -R112.reuse ;  /* 0x00000008a7a77c23 */ /* 0x100fe20008010870 */
[--C-:B------:R-:W-:Y:S01]  /*4370*/  FFMA.FTZ R170, R131, UR8, -R112.reuse ;  /* 0x0000000883aa7c23 */ /* 0x100fe20008010870 */
[----:B------:R-:W-:Y:S01]  /*4380*/  FFMA.FTZ R119, R119, UR8, -R125 ;  /* 0x0000000877777c23 */ /* 0x000fe2000801087d */
[--C-:B------:R-:W-:Y:S01]  /*4390*/  FFMA.FTZ R117, R117, UR8, -R112.reuse ;  /* 0x0000000875757c23 */ /* 0x100fe20008010870 */
[----:B------:R-:W-:Y:S01]  /*43a0*/  MUFU.EX2 R5, R5 ;  /* 0x0000000500057308 */ /* 0x000fe20000000800 */
[C---:B------:R-:W-:Y:S01]  /*43b0*/  HMMA.16816.F32.BF16 R140, R136.reuse, R8, RZ ;  /* 0x00000008888c723c */ /* 0x040fe200000418ff */
[----:B---3--:R-:W-:Y:S01]  /*43c0*/  F2FP.BF16.F32.PACK_AB R8, R87, R94 ;  /* 0x0000005e5708723e */ /* 0x008fe200000010ff */
[----:B------:R-:W-:Y:S01]  /*43d0*/  FADD.FTZ R94, R94, R95 ;  /* 0x0000005f5e5e7221 */ /* 0x000fe20000010000 */
[--C-:B------:R-:W-:Y:S01]  /*43e0*/  FFMA.FTZ R118, R115, UR8, -R112.reuse ;  /* 0x0000000873767c23 */ /* 0x100fe20008010870 */
[--C-:B------:R-:W-:Y:S01]  /*43f0*/  FFMA.FTZ R113, R113, UR8, -R112.reuse ;  /* 0x0000000871717c23 */ /* 0x100fe20008010870 */
[----:B------:R-:W-:Y:S01]  /*4400*/  FFMA.FTZ R238, R111, UR8, -R112 ;  /* 0x000000086fee7c23 */ /* 0x000fe20008010870 */
[----:B------:R-:W-:Y:S01]  /*4410*/  FADD.FTZ R87, R87, R94 ;  /* 0x0000005e57577221 */ /* 0x000fe20000010000 */
[----:B------:R-:W-:Y:S01]  /*4420*/  MUFU.EX2 R91, R91 ;  /* 0x0000005b005b7308 */ /* 0x000fe20000000800 */
[C---:B------:R-:W-:Y:S07]  /*4430*/  HMMA.16816.F32.BF16 R152, R136.reuse, R150, RZ ;  /* 0x000000968898723c */ /* 0x040fee00000418ff */
[----:B------:R-:W1:Y:S01]  /*4440*/  MUFU.EX2 R86, R86 ;  /* 0x0000005600567308 */ /* 0x000e620000000800 */
[----:B------:R-:W-:Y:S07]  /*4450*/  HMMA.16816.F32.BF16 R136, R136, R10, RZ ;  /* 0x0000000a8888723c */ /* 0x000fee00000418ff */
[----:B------:R-:W-:Y:S01]  /*4460*/  MUFU.EX2 R93, R93 ;  /* 0x0000005d005d7308 */ /* 0x000fe20000000800 */
[C---:B------:R-:W-:Y:S07]  /*4470*/  HMMA.16816.F32.BF16 R148, R132.reuse, R150, RZ ;  /* 0x000000968494723c */ /* 0x040fee00000418ff */
[----:B------:R-:W3:Y:S01]  /*4480*/  MUFU.EX2 R90, R90 ;  /* 0x0000005a005a7308 */ /* 0x000ee20000000800 */
[----:B------:R-:W-:Y:S01]  /*4490*/  HMMA.16816.F32.BF16 R132, R132, R10, RZ ;  /* 0x0000000a8484723c */ /* 0x000fe200000418ff */
[----:B-1----:R-:W-:Y:S01]  /*44a0*/  F2FP.BF16.F32.PACK_AB R9, R86, R91 ;  /* 0x0000005b5609723e */ /* 0x002fe200000010ff */
[----:B------:R-:W-:Y:S01]  /*44b0*/  FADD.FTZ R91, R91, R92 ;  /* 0x0000005c5b5b7221 */ /* 0x000fe20000010000 */
[----:B------:R-:W-:Y:S01]  /*44c0*/  F2FP.BF16.F32.PACK_AB R10, R5, R88 ;  /* 0x00000058050a723e */ /* 0x000fe200000010ff */
[----:B------:R-:W-:-:S02]  /*44d0*/  FADD.FTZ R88, R88, R87 ;  /* 0x0000005758587221 */ /* 0x000fc40000010000 */
[----:B------:R-:W-:Y:S01]  /*44e0*/  FADD.FTZ R86, R86, R91 ;  /* 0x0000005b56567221 */ /* 0x000fe20000010000 */
[----:B------:R-:W-:Y:S01]  /*44f0*/  MUFU.EX2 R99, R99 ;  /* 0x0000006300637308 */ /* 0x000fe20000000800 */
[----:B------:R-:W-:-:S07]  /*4500*/  FADD.FTZ R88, R5, R88 ;  /* 0x0000005805587221 */ /* 0x000fce0000010000 */
[----:B------:R-:W1:Y:S01]  /*4510*/  MUFU.EX2 R98, R98 ;  /* 0x0000006200627308 */ /* 0x000e620000000800 */
[----:B---3--:R-:W-:Y:S01]  /*4520*/  F2FP.BF16.F32.PACK_AB R11, R90, R93 ;  /* 0x0000005d5a0b723e */ /* 0x008fe200000010ff */
[----:B------:R-:W-:-:S04]  /*4530*/  FADD.FTZ R93, R93, R86 ;  /* 0x000000565d5d7221 */ /* 0x000fc80000010000 */
[----:B------:R-:W-:Y:S02]  /*4540*/  FADD.FTZ R90, R90, R93 ;  /* 0x0000005d5a5a7221 */ /* 0x000fe40000010000 */
[C---:B------:R-:W-:Y:S01]  /*4550*/  HMMA.16816.F32.BF16 R156, R8.reuse, R24, R156 ;  /* 0x00000018089c723c */ /* 0x040fe2000004189c */
[----:B------:R-:W-:Y:S07]  /*4560*/  MUFU.EX2 R104, R104 ;  /* 0x0000006800687308 */ /* 0x000fee0000000800 */
[C---:B----4-:R-:W-:Y:S01]  /*4570*/  HMMA.16816.F32.BF16 R140, R8.reuse, R16, R140 ;  /* 0x00000010088c723c */ /* 0x050fe2000004188c */
[----:B------:R-:W-:Y:S07]  /*4580*/  MUFU.EX2 R105, R105 ;  /* 0x0000006900697308 */ /* 0x000fee0000000800 */
[C---:B------:R-:W-:Y:S01]  /*4590*/  HMMA.16816.F32.BF16 R152, R8.reuse, R26, R152 ;  /* 0x0000001a0898723c */ /* 0x040fe20000041898 */
[----:B------:R-:W-:Y:S07]  /*45a0*/  MUFU.EX2 R107, R107 ;  /* 0x0000006b006b7308 */ /* 0x000fee0000000800 */
[----:B------:R-:W-:Y:S01]  /*45b0*/  HMMA.16816.F32.BF16 R136, R8, R18, R136 ;  /* 0x000000120888723c */ /* 0x000fe20000041888 */
[----:B------:R-:W-:Y:S01]  /*45c0*/  F2FP.BF16.F32.PACK_AB R8, R36, R7 ;  /* 0x000000072408723e */ /* 0x000fe200000010ff */
[----:B------:R-:W3:Y:S01]  /*45d0*/  MUFU.EX2 R106, R106 ;  /* 0x0000006a006a7308 */ /* 0x000ee20000000800 */
[----:B------:R-:W-:Y:S01]  /*45e0*/  F2FP.BF16.F32.PACK_AB R9, R75, R44 ;  /* 0x0000002c4b09723e */ /* 0x000fe200000010ff */
[----:B------:R-:W-:Y:S01]  /*45f0*/  FADD.FTZ R7, R7, R68 ;  /* 0x0000004407077221 */ /* 0x000fe20000010000 */
[----:B------:R-:W-:Y:S01]  /*4600*/  F2FP.BF16.F32.PACK_AB R10, R48, R33 ;  /* 0x00000021300a723e */ /* 0x000fe200000010ff */
[----:B------:R-:W-:Y:S01]  /*4610*/  FADD.FTZ R44, R44, R45 ;  /* 0x0000002d2c2c7221 */ /* 0x000fe20000010000 */
[----:B------:R-:W-:Y:S01]  /*4620*/  F2FP.BF16.F32.PACK_AB R11, R30, R41 ;  /* 0x000000291e0b723e */ /* 0x000fe200000010ff */
[----:B------:R-:W-:-:S02]  /*4630*/  FADD.FTZ R36, R36, R7 ;  /* 0x0000000724247221 */ /* 0x000fc40000010000 */
[----:B------:R-:W-:Y:S01]  /*4640*/  MUFU.EX2 R109, R109 ;  /* 0x0000006d006d7308 */ /* 0x000fe20000000800 */
[----:B------:R-:W-:Y:S01]  /*4650*/  FADD.FTZ R44, R75, R44 ;  /* 0x0000002c4b2c7221 */ /* 0x000fe20000010000 */
[----:B------:R-:W-:Y:S02]  /*4660*/  FADD.FTZ R33, R33, R36 ;  /* 0x0000002421217221 */ /* 0x000fe40000010000 */
[----:B------:R-:W-:Y:S01]  /*4670*/  HMMA.16816.F32.BF16 R160, R8, R24, R160 ;  /* 0x0000001808a0723c */ /* 0x000fe200000418a0 */
[----:B------:R-:W-:Y:S01]  /*4680*/  FADD.FTZ R41, R41, R44 ;  /* 0x0000002c29297221 */ /* 0x000fe20000010000 */
[----:B------:R-:W-:Y:S02]  /*4690*/  FADD.FTZ R48, R48, R33 ;  /* 0x0000002130307221 */ /* 0x000fe40000010000 */
[----:B------:R-:W4:Y:S01]  /*46a0*/  MUFU.EX2 R110, R110 ;  /* 0x0000006e006e7308 */ /* 0x000f220000000800 */
[----:B------:R-:W-:-:S03]  /*46b0*/  FADD.FTZ R41, R30, R41 ;  /* 0x000000291e297221 */ /* 0x000fc60000010000 */
[C---:B------:R-:W-:Y:S04]  /*46c0*/  HMMA.16816.F32.BF16 R144, R8.reuse, R16, R144 ;  /* 0x000000100890723c */ /* 0x040fe80000041890 */
[----:B------:R-:W-:Y:S04]  /*46d0*/  MUFU.EX2 R116, R116 ;  /* 0x0000007400747308 */ /* 0x000fe80000000800 */
[C---:B------:R-:W-:Y:S01]  /*46e0*/  HMMA.16816.F32.BF16 R148, R8.reuse, R26, R148 ;  /* 0x0000001a0894723c */ /* 0x040fe20000041894 */
[----:B------:R-:W5:Y:S03]  /*46f0*/  LDSM.16.MT88.4 R24, [R222+0x4c00] ;  /* 0x004c0000de18783b */ /* 0x000f660000004200 */
[----:B------:R-:W5:Y:S04]  /*4700*/  MUFU.EX2 R121, R121 ;  /* 0x0000007900797308 */ /* 0x000f680000000800 */
[----:B------:R-:W-:Y:S01]  /*4710*/  HMMA.16816.F32.BF16 R132, R8, R18, R132 ;  /* 0x000000120884723c */ /* 0x000fe20000041884 */
[----:B------:R-:W5:Y:S01]  /*4720*/  LDSM.16.MT88.4 R16, [R220+0x4c00] ;  /* 0x004c0000dc10783b */ /* 0x000f620000004200 */
[----:B-1----:R-:W-:Y:S01]  /*4730*/  F2FP.BF16.F32.PACK_AB R8, R98, R99 ;  /* 0x000000636208723e */ /* 0x002fe200000010ff */
[----:B------:R-:W-:Y:S01]  /*4740*/  FADD.FTZ R99, R99, R88 ;  /* 0x0000005863637221 */ /* 0x000fe20000010000 */
[----:B---3--:R-:W-:Y:S01]  /*4750*/  F2FP.BF16.F32.PACK_AB R9, R106, R107 ;  /* 0x0000006b6a09723e */ /* 0x008fe200000010ff */
[----:B------:R-:W-:Y:S01]  /*4760*/  MUFU.EX2 R123, R123 ;  /* 0x0000007b007b7308 */ /* 0x000fe20000000800 */
[----:B------:R-:W-:Y:S01]  /*4770*/  F2FP.BF16.F32.PACK_AB R10, R105, R104 ;  /* 0x00000068690a723e */ /* 0x000fe200000010ff */
[----:B------:R-:W-:Y:S01]  /*4780*/  FADD.FTZ R107, R107, R90 ;  /* 0x0000005a6b6b7221 */ /* 0x000fe20000010000 */
[----:B----4-:R-:W-:Y:S01]  /*4790*/  F2FP.BF16.F32.PACK_AB R11, R110, R109 ;  /* 0x0000006d6e0b723e */ /* 0x010fe200000010ff */
[----:B------:R-:W-:-:S02]  /*47a0*/  FADD.FTZ R99, R98, R99 ;  /* 0x0000006362637221 */ /* 0x000fc40000010000 */
[----:B------:R-:W-:Y:S02]  /*47b0*/  FADD.FTZ R106, R106, R107 ;  /* 0x0000006b6a6a7221 */ /* 0x000fe40000010000 */
[----:B------:R-:W-:Y:S01]  /*47c0*/  MUFU.EX2 R124, R124 ;  /* 0x0000007c007c7308 */ /* 0x000fe20000000800 */
[----:B------:R-:W-:Y:S01]  /*47d0*/  FADD.FTZ R104, R104, R99 ;  /* 0x0000006368687221 */ /* 0x000fe20000010000 */
[C---:B--2---:R-:W-:Y:S01]  /*47e0*/  HMMA.16816.F32.BF16 R156, R8.reuse, R20, R156 ;  /* 0x00000014089c723c */ /* 0x044fe2000004189c */
[----:B------:R-:W-:Y:S02]  /*47f0*/  FADD.FTZ R109, R109, R106 ;  /* 0x0000006a6d6d7221 */ /* 0x000fe40000010000 */
[----:B------:R-:W-:Y:S02]  /*4800*/  FADD.FTZ R105, R105, R104 ;  /* 0x0000006869697221 */ /* 0x000fe40000010000 */
[----:B------:R-:W-:Y:S01]  /*4810*/  FADD.FTZ R109, R110, R109 ;  /* 0x0000006d6e6d7221 */ /* 0x000fe20000010000 */
[----:B------:R-:W-:Y:S02]  /*4820*/  MUFU.EX2 R128, R128 ;  /* 0x0000008000807308 */ /* 0x000fe40000000800 */
[C---:B------:R-:W-:Y:S06]  /*4830*/  HMMA.16816.F32.BF16 R140, R8.reuse, R12, R140 ;  /* 0x0000000c088c723c */ /* 0x040fec000004188c */
[----:B------:R-:W1:Y:S02]  /*4840*/  MUFU.EX2 R127, R127 ;  /* 0x0000007f007f7308 */ /* 0x000e640000000800 */
[C---:B------:R-:W-:Y:S06]  /*4850*/  HMMA.16816.F32.BF16 R152, R8.reuse, R22, R152 ;  /* 0x000000160898723c */ /* 0x040fec0000041898 */
[----:B------:R-:W-:Y:S02]  /*4860*/  MUFU.EX2 R130, R130 ;  /* 0x0000008200827308 */ /* 0x000fe40000000800 */
[----:B------:R-:W-:Y:S01]  /*4870*/  HMMA.16816.F32.BF16 R136, R8, R14, R136 ;  /* 0x0000000e0888723c */ /* 0x000fe20000041888 */
[----:B------:R-:W-:Y:S01]  /*4880*/  F2FP.BF16.F32.PACK_AB R8, R32, R37 ;  /* 0x000000252008723e */ /* 0x000fe200000010ff */
[----:B------:R-:W-:Y:S01]  /*4890*/  FADD.FTZ R37, R37, R48 ;  /* 0x0000003025257221 */ /* 0x000fe20000010000 */
[----:B------:R-:W-:Y:S01]  /*48a0*/  F2FP.BF16.F32.PACK_AB R9, R29, R40 ;  /* 0x000000281d09723e */ /* 0x000fe200000010ff */
[----:B------:R-:W-:Y:S01]  /*48b0*/  FADD.FTZ R40, R40, R41 ;  /* 0x0000002928287221 */ /* 0x000fe20000010000 */
[----:B------:R-:W-:Y:S01]  /*48c0*/  F2FP.BF16.F32.PACK_AB R10, R53, R52 ;  /* 0x00000034350a723e */ /* 0x000fe200000010ff */
[----:B------:R-:W2:Y:S01]  /*48d0*/  MUFU.EX2 R169, R169 ;  /* 0x000000a900a97308 */ /* 0x000ea20000000800 */
[----:B------:R-:W-:Y:S01]  /*48e0*/  F2FP.BF16.F32.PACK_AB R11, R31, R28 ;  /* 0x0000001c1f0b723e */ /* 0x000fe200000010ff */
[----:B------:R-:W-:Y:S01]  /*48f0*/  FADD.FTZ R37, R32, R37 ;  /* 0x0000002520257221 */ /* 0x000fe20000010000 */
[----:B------:R-:W-:-:S03]  /*4900*/  FADD.FTZ R29, R29, R40 ;  /* 0x000000281d1d7221 */ /* 0x000fc60000010000 */
[----:B------:R-:W-:Y:S01]  /*4910*/  FADD.FTZ R52, R52, R37 ;  /* 0x0000002534347221 */ /* 0x000fe20000010000 */
[----:B------:R-:W-:Y:S01]  /*4920*/  FADD.FTZ R28, R28, R29 ;  /* 0x0000001d1c1c7221 */ /* 0x000fe20000010000 */
[----:B------:R-:W-:Y:S01]  /*4930*/  HMMA.16816.F32.BF16 R160, R8, R20, R160 ;  /* 0x0000001408a0723c */ /* 0x000fe200000418a0 */
[----:B------:R-:W-:Y:S01]  /*4940*/  MUFU.EX2 R171, R171 ;  /* 0x000000ab00ab7308 */ /* 0x000fe20000000800 */
[----:B------:R-:W-:Y:S01]  /*4950*/  FADD.FTZ R53, R53, R52 ;  /* 0x0000003435357221 */ /* 0x000fe20000010000 */
[----:B------:R-:W-:-:S05]  /*4960*/  FADD.FTZ R31, R31, R28 ;  /* 0x0000001c1f1f7221 */ /* 0x000fca0000010000 */
[C---:B------:R-:W-:Y:S01]  /*4970*/  HMMA.16816.F32.BF16 R148, R8.reuse, R22, R148 ;  /* 0x000000160894723c */ /* 0x040fe20000041894 */
[----:B------:R-:W3:Y:S01]  /*4980*/  LDSM.16.MT88.4 R20, [R222+0x5000] ;  /* 0x00500000de14783b */ /* 0x000ee20000004200 */
[----:B------:R-:W4:Y:S06]  /*4990*/  MUFU.EX2 R176, R176 ;  /* 0x000000b000b07308 */ /* 0x000f2c0000000800 */
[C---:B------:R-:W-:Y:S02]  /*49a0*/  HMMA.16816.F32.BF16 R144, R8.reuse, R12, R144 ;  /* 0x0000000c0890723c */ /* 0x040fe40000041890 */
[----:B------:R-:W-:Y:S06]  /*49b0*/  MUFU.EX2 R173, R173 ;  /* 0x000000ad00ad7308 */ /* 0x000fec0000000800 */
[----:B------:R-:W-:Y:S01]  /*49c0*/  HMMA.16816.F32.BF16 R132, R8, R14, R132 ;  /* 0x0000000e0884723c */ /* 0x000fe20000041884 */
[----:B------:R-:W3:Y:S01]  /*49d0*/  LDSM.16.MT88.4 R12, [R220+0x5000] ;  /* 0x00500000dc0c783b */ /* 0x000ee20000004200 */
[----:B-----5:R-:W-:Y:S01]  /*49e0*/  F2FP.BF16.F32.PACK_AB R8, R121, R116 ;  /* 0x000000747908723e */ /* 0x020fe200000010ff */
[----:B------:R-:W-:Y:S01]  /*49f0*/  MUFU.EX2 R180, R180 ;  /* 0x000000b400b47308 */ /* 0x000fe20000000800 */
[----:B-1----:R-:W-:Y:S01]  /*4a00*/  F2FP.BF16.F32.PACK_AB R9, R127, R128 ;  /* 0x000000807f09723e */ /* 0x002fe200000010ff */
[----:B------:R-:W-:Y:S01]  /*4a10*/  FADD.FTZ R116, R116, R105 ;  /* 0x0000006974747221 */ /* 0x000fe20000010000 */
[----:B------:R-:W-:Y:S01]  /*4a20*/  F2FP.BF16.F32.PACK_AB R10, R124, R123 ;  /* 0x0000007b7c0a723e */ /* 0x000fe200000010ff */
[----:B------:R-:W-:Y:S01]  /*4a30*/  FADD.FTZ R128, R128, R109 ;  /* 0x0000006d80807221 */ /* 0x000fe20000010000 */
[----:B--2---:R-:W-:Y:S01]  /*4a40*/  F2FP.BF16.F32.PACK_AB R11, R169, R130 ;  /* 0x00000082a90b723e */ /* 0x004fe200000010ff */
[----:B------:R-:W-:-:S02]  /*4a50*/  FADD.FTZ R116, R121, R116 ;  /* 0x0000007479747221 */ /* 0x000fc40000010000 */
[----:B------:R-:W-:Y:S01]  /*4a60*/  MUFU.EX2 R182, R182 ;  /* 0x000000b600b67308 */ /* 0x000fe20000000800 */
[----:B------:R-:W-:Y:S01]  /*4a70*/  FADD.FTZ R127, R127, R128 ;  /* 0x000000807f7f7221 */ /* 0x000fe20000010000 */
[----:B------:R-:W-:Y:S02]  /*4a80*/  FADD.FTZ R123, R123, R116 ;  /* 0x000000747b7b7221 */ /* 0x000fe40000010000 */
[----:B------:R-:W-:Y:S01]  /*4a90*/  HMMA.16816.F32.BF16 R156, R8, R24, R156 ;  /* 0x00000018089c723c */ /* 0x000fe2000004189c */
[----:B------:R-:W-:Y:S01]  /*4aa0*/  FADD.FTZ R130, R130, R127 ;  /* 0x0000007f82827221 */ /* 0x000fe20000010000 */
[----:B------:R-:W-:Y:S02]  /*4ab0*/  FADD.FTZ R124, R124, R123 ;  /* 0x0000007b7c7c7221 */ /* 0x000fe40000010000 */
[----:B------:R-:W1:Y:S01]  /*4ac0*/  MUFU.EX2 R177, R177 ;  /* 0x000000b100b17308 */ /* 0x000e620000000800 */
[----:B------:R-:W-:-:S03]  /*4ad0*/  FADD.FTZ R169, R169, R130 ;  /* 0x00000082a9a97221 */ /* 0x000fc60000010000 */
[C---:B------:R-:W-:Y:S04]  /*4ae0*/  HMMA.16816.F32.BF16 R152, R8.reuse, R26, R152 ;  /* 0x0000001a0898723c */ /* 0x040fe80000041898 */
[----:B------:R-:W-:Y:S04]  /*4af0*/  MUFU.EX2 R181, R181 ;  /* 0x000000b500b57308 */ /* 0x000fe80000000800 */
[C---:B------:R-:W-:Y:S04]  /*4b00*/  HMMA.16816.F32.BF16 R140, R8.reuse, R16, R140 ;  /* 0x00000010088c723c */ /* 0x040fe8000004188c */
[----:B------:R-:W2:Y:S04]  /*4b10*/  MUFU.EX2 R184, R184 ;  /* 0x000000b800b87308 */ /* 0x000ea80000000800 */
[----:B------:R-:W-:Y:S01]  /*4b20*/  HMMA.16816.F32.BF16 R136, R8, R18, R136 ;  /* 0x000000120888723c */ /* 0x000fe20000041888 */
[----:B------:R-:W-:Y:S01]  /*4b30*/  F2FP.BF16.F32.PACK_AB R8, R69, R64 ;  /* 0x000000404508723e */ /* 0x000fe200000010ff */
[----:B------:R-:W-:Y:S01]  /*4b40*/  FADD.FTZ R64, R64, R53 ;  /* 0x0000003540407221 */ /* 0x000fe20000010000 */
[----:B------:R-:W-:Y:S01]  /*4b50*/  F2FP.BF16.F32.PACK_AB R9, R63, R42 ;  /* 0x0000002a3f09723e */ /* 0x000fe200000010ff */
[----:B------:R-:W-:Y:S01]  /*4b60*/  MUFU.EX2 R178, R178 ;  /* 0x000000b200b27308 */ /* 0x000fe20000000800 */
[----:B------:R-:W-:Y:S01]  /*4b70*/  F2FP.BF16.F32.PACK_AB R10, R51, R66 ;  /* 0x00000042330a723e */ /* 0x000fe200000010ff */
[----:B------:R-:W-:Y:S01]  /*4b80*/  FADD.FTZ R42, R42, R31 ;  /* 0x0000001f2a2a7221 */ /* 0x000fe20000010000 */
[----:B------:R-:W-:Y:S01]  /*4b90*/  F2FP.BF16.F32.PACK_AB R11, R59, R62 ;  /* 0x0000003e3b0b723e */ /* 0x000fe200000010ff */
[----:B------:R-:W-:-:S02]  /*4ba0*/  FADD.FTZ R69, R69, R64 ;  /* 0x0000004045457221 */ /* 0x000fc40000010000 */
[----:B------:R-:W-:Y:S02]  /*4bb0*/  FADD.FTZ R63, R63, R42 ;  /* 0x0000002a3f3f7221 */ /* 0x000fe40000010000 */
[----:B------:R-:W5:Y:S01]  /*4bc0*/  MUFU.EX2 R189, R189 ;  /* 0x000000bd00bd7308 */ /* 0x000f620000000800 */
[----:B------:R-:W-:Y:S01]  /*4bd0*/  FADD.FTZ R66, R66, R69 ;  /* 0x0000004542427221 */ /* 0x000fe20000010000 */
[C---:B------:R-:W-:Y:S01]  /*4be0*/  HMMA.16816.F32.BF16 R160, R8.reuse, R24, R160 ;  /* 0x0000001808a0723c */ /* 0x040fe200000418a0 */
[----:B------:R-:W-:Y:S02]  /*4bf0*/  FADD.FTZ R62, R62, R63 ;  /* 0x0000003f3e3e7221 */ /* 0x000fe40000010000 */
[----:B------:R-:W-:Y:S02]  /*4c00*/  FADD.FTZ R51, R51, R66 ;  /* 0x0000004233337221 */ /* 0x000fe40000010000 */
[----:B------:R-:W-:Y:S01]  /*4c10*/  FADD.FTZ R59, R59, R62 ;  /* 0x0000003e3b3b7221 */ /* 0x000fe20000010000 */
[----:B------:R-:W-:Y:S02]  /*4c20*/  MUFU.EX2 R186, R186 ;  /* 0x000000ba00ba7308 */ /* 0x000fe40000000800 */
[C---:B------:R-:W-:Y:S01]  /*4c30*/  HMMA.16816.F32.BF16 R148, R8.reuse, R26, R148 ;  /* 0x0000001a0894723c */ /* 0x040fe20000041894 */
[----:B------:R-:W5:Y:S05]  /*4c40*/  LDSM.16.MT88.4 R24, [R222+0x5400] ;  /* 0x00540000de18783b */ /* 0x000f6a0000004200 */
[----:B------:R-:W-:Y:S02]  /*4c50*/  MUFU.EX2 R191, R191 ;  /* 0x000000bf00bf7308 */ /* 0x000fe40000000800 */
[C---:B------:R-:W-:Y:S06]  /*4c60*/  HMMA.16816.F32.BF16 R144, R8.reuse, R16, R144 ;  /* 0x000000100890723c */ /* 0x040fec0000041890 */
[----:B------:R-:W-:Y:S02]  /*4c70*/  MUFU.EX2 R185, R185 ;  /* 0x000000b900b97308 */ /* 0x000fe40000000800 */
[----:B------:R-:W-:Y:S01]  /*4c80*/  HMMA.16816.F32.BF16 R132, R8, R18, R132 ;  /* 0x000000120884723c */ /* 0x000fe20000041884 */
[----:B------:R-:W5:Y:S01]  /*4c90*/  LDSM.16.MT88.4 R16, [R220+0x5400] ;  /* 0x00540000dc10783b */ /* 0x000f620000004200 */
[----:B----4-:R-:W-:Y:S01]  /*4ca0*/  F2FP.BF16.F32.PACK_AB R8, R176, R171 ;  /* 0x000000abb008723e */ /* 0x010fe200000010ff */
[----:B------:R-:W-:Y:S01]  /*4cb0*/  FADD.FTZ R171, R171, R124 ;  /* 0x0000007cabab7221 */ /* 0x000fe20000010000 */
[C---:B-1----:R-:W-:Y:S01]  /*4cc0*/  F2FP.BF16.F32.PACK_AB R9, R177.reuse, R182 ;  /* 0x000000b6b109723e */ /* 0x042fe200000010ff */
[----:B------:R-:W-:Y:S01]  /*4cd0*/  FADD.FTZ R182, R182, R169 ;  /* 0x000000a9b6b67221 */ /* 0x000fe20000010000 */
[----:B------:R-:W-:Y:S01]  /*4ce0*/  F2FP.BF16.F32.PACK_AB R10, R180, R173 ;  /* 0x000000adb40a723e */ /* 0x000fe200000010ff */
[----:B------:R-:W1:Y:S01]  /*4cf0*/  MUFU.EX2 R188, R188 ;  /* 0x000000bc00bc7308 */ /* 0x000e620000000800 */
[----:B--2---:R-:W-:Y:S01]  /*4d00*/  F2FP.BF16.F32.PACK_AB R11, R184, R181 ;  /* 0x000000b5b80b723e */ /* 0x004fe200000010ff */
[----:B------:R-:W-:Y:S01]  /*4d10*/  FADD.FTZ R176, R176, R171 ;  /* 0x000000abb0b07221 */ /* 0x000fe20000010000 */
[----:B------:R-:W-:-:S03]  /*4d20*/  FADD.FTZ R182, R177, R182 ;  /* 0x000000b6b1b67221 */ /* 0x000fc60000010000 */
[----:B------:R-:W-:Y:S01]  /*4d30*/  FADD.FTZ R173, R173, R176 ;  /* 0x000000b0adad7221 */ /* 0x000fe20000010000 */
[----:B------:R-:W-:Y:S01]  /*4d40*/  FADD.FTZ R181, R181, R182 ;  /* 0x000000b6b5b57221 */ /* 0x000fe20000010000 */
[----:B------:R-:W-:Y:S01]  /*4d50*/  MUFU.EX2 R175, R175 ;  /* 0x000000af00af7308 */ /* 0x000fe20000000800 */
[----:B---3--:R-:W-:Y:S01]  /*4d60*/  HMMA.16816.F32.BF16 R156, R8, R20, R156 ;  /* 0x00000014089c723c */ /* 0x008fe2000004189c */
[----:B------:R-:W-:Y:S01]  /*4d70*/  FADD.FTZ R173, R180, R173 ;  /* 0x000000adb4ad7221 */ /* 0x000fe20000010000 */
[----:B------:R-:W-:-:S05]  /*4d80*/  FADD.FTZ R184, R184, R181 ;  /* 0x000000b5b8b87221 */ /* 0x000fca0000010000 */
[----:B------:R-:W2:Y:S01]  /*4d90*/  MUFU.EX2 R190, R190 ;  /* 0x000000be00be7308 */ /* 0x000ea20000000800 */
[C---:B------:R-:W-:Y:S07]  /*4da0*/  HMMA.16816.F32.BF16 R152, R8.reuse, R22, R152 ;  /* 0x000000160898723c */ /* 0x040fee0000041898 */
[----:B------:R-:W-:Y:S01]  /*4db0*/  MUFU.EX2 R89, R89 ;  /* 0x0000005900597308 */ /* 0x000fe20000000800 */
[C---:B------:R-:W-:Y:S07]  /*4dc0*/  HMMA.16816.F32.BF16 R140, R8.reuse, R12, R140 ;  /* 0x0000000c088c723c */ /* 0x040fee000004188c */
[----:B------:R-:W3:Y:S01]  /*4dd0*/  MUFU.EX2 R114, R114 ;  /* 0x0000007200727308 */ /* 0x000ee20000000800 */
[----:B------:R-:W-:Y:S01]  /*4de0*/  HMMA.16816.F32.BF16 R136, R8, R14, R136 ;  /* 0x0000000e0888723c */ /* 0x000fe20000041888 */
[----:B------:R-:W-:Y:S01]  /*4df0*/  F2FP.BF16.F32.PACK_AB R8, R35, R34 ;  /* 0x000000222308723e */ /* 0x000fe200000010ff */
[----:B------:R-:W-:Y:S01]  /*4e00*/  FADD.FTZ R34, R34, R51 ;  /* 0x0000003322227221 */ /* 0x000fe20000010000 */
[----:B------:R-:W-:Y:S01]  /*4e10*/  F2FP.BF16.F32.PACK_AB R9, R57, R58 ;  /* 0x0000003a3909723e */ /* 0x000fe200000010ff */
[----:B------:R-:W-:Y:S01]  /*4e20*/  FADD.FTZ R58, R58, R59 ;  /* 0x0000003b3a3a7221 */ /* 0x000fe20000010000 */
[----:B------:R-:W-:Y:S01]  /*4e30*/  F2FP.BF16.F32.PACK_AB R10, R39, R50 ;  /* 0x00000032270a723e */ /* 0x000fe200000010ff */
[----:B------:R-:W-:Y:S01]  /*4e40*/  FADD.FTZ R35, R35, R34 ;  /* 0x0000002223237221 */ /* 0x000fe20000010000 */
[----:B------:R-:W-:Y:S01]  /*4e50*/  F2FP.BF16.F32.PACK_AB R11, R47, R56 ;  /* 0x000000382f0b723e */ /* 0x000fe200000010ff */
[----:B------:R-:W-:Y:S01]  /*4e60*/  MUFU.EX2 R172, R172 ;  /* 0x000000ac00ac7308 */ /* 0x000fe20000000800 */
[----:B------:R-:W-:Y:S01]  /*4e70*/  FADD.FTZ R57, R57, R58 ;  /* 0x0000003a39397221 */ /* 0x000fe20000010000 */
[----:B------:R-:W-:-:S03]  /*4e80*/  FADD.FTZ R50, R50, R35 ;  /* 0x0000002332327221 */ /* 0x000fc60000010000 */
[----:B------:R-:W-:Y:S01]  /*4e90*/  FADD.FTZ R56, R56, R57 ;  /* 0x0000003938387221 */ /* 0x000fe20000010000 */
[----:B------:R-:W-:Y:S01]  /*4ea0*/  HMMA.16816.F32.BF16 R160, R8, R20, R160 ;  /* 0x0000001408a0723c */ /* 0x000fe200000418a0 */
[----:B------:R-:W-:Y:S01]  /*4eb0*/  FADD.FTZ R39, R39, R50 ;  /* 0x0000003227277221 */ /* 0x000fe20000010000 */
[----:B------:R-:W4:Y:S01]  /*4ec0*/  MUFU.EX2 R179, R179 ;  /* 0x000000b300b37308 */ /* 0x000f220000000800 */
[----:B------:R-:W-:-:S05]  /*4ed0*/  FADD.FTZ R47, R47, R56 ;  /* 0x000000382f2f7221 */ /* 0x000fca0000010000 */
[C---:B------:R-:W-:Y:S01]  /*4ee0*/  HMMA.16816.F32.BF16 R148, R8.reuse, R22, R148 ;  /* 0x000000160894723c */ /* 0x040fe20000041894 */
[----:B------:R-:W-:Y:S01]  /*4ef0*/  LDSM.16.MT88.4 R20, [R220+0x5800] ;  /* 0x00580000dc14783b */ /* 0x000fe20000004200 */
[----:B------:R-:W-:Y:S06]  /*4f00*/  MUFU.EX2 R168, R168 ;  /* 0x000000a800a87308 */ /* 0x000fec0000000800 */
[C---:B------:R-:W-:Y:S02]  /*4f10*/  HMMA.16816.F32.BF16 R144, R8.reuse, R12, R144 ;  /* 0x0000000c0890723c */ /* 0x040fe40000041890 */
[----:B------:R-:W-:Y:S06]  /*4f20*/  MUFU.EX2 R183, R183 ;  /* 0x000000b700b77308 */ /* 0x000fec0000000800 */
[----:B------:R-:W-:Y:S01]  /*4f30*/  HMMA.16816.F32.BF16 R132, R8, R14, R132 ;  /* 0x0000000e0884723c */ /* 0x000fe20000041884 */
[----:B-----5:R-:W-:Y:S01]  /*4f40*/  F2FP.BF16.F32.PACK_AB R8, R189, R178 ;  /* 0x000000b2bd08723e */ /* 0x020fe200000010ff */
[----:B------:R-:W5:Y:S01]  /*4f50*/  LDSM.16.MT88.4 R12, [R222+0x5800] ;  /* 0x00580000de0c783b */ /* 0x000f620000004200 */
[----:B-1----:R-:W-:Y:S01]  /*4f60*/  F2FP.BF16.F32.PACK_AB R9, R188, R185 ;  /* 0x000000b9bc09723e */ /* 0x002fe200000010ff */
[----:B------:R-:W-:Y:S01]  /*4f70*/  MUFU.EX2 R167, R167 ;  /* 0x000000a700a77308 */ /* 0x000fe20000000800 */
[----:B------:R-:W-:Y:S01]  /*4f80*/  F2FP.BF16.F32.PACK_AB R10, R191, R186 ;  /* 0x000000babf0a723e */ /* 0x000fe200000010ff */
[----:B------:R-:W-:Y:S01]  /*4f90*/  FADD.FTZ R178, R178, R173 ;  /* 0x000000adb2b27221 */ /* 0x000fe20000010000 */
[----:B--2---:R-:W-:Y:S01]  /*4fa0*/  F2FP.BF16.F32.PACK_AB R11, R190, R175 ;  /* 0x000000afbe0b723e */ /* 0x004fe200000010ff */
[----:B------:R-:W-:-:S02]  /*4fb0*/  FADD.FTZ R185, R185, R184 ;  /* 0x000000b8b9b97221 */ /* 0x000fc40000010000 */
[----:B------:R-:W-:Y:S02]  /*4fc0*/  FADD.FTZ R189, R189, R178 ;  /* 0x000000b2bdbd7221 */ /* 0x000fe40000010000 */
[----:B------:R-:W1:Y:S01]  /*4fd0*/  MUFU.EX2 R170, R170 ;  /* 0x000000aa00aa7308 */ /* 0x000e620000000800 */
[----:B------:R-:W-:Y:S01]  /*4fe0*/  FADD.FTZ R188, R188, R185 ;  /* 0x000000b9bcbc7221 */ /* 0x000fe20000010000 */
[C---:B------:R-:W-:Y:S01]  /*4ff0*/  HMMA.16816.F32.BF16 R156, R8.reuse, R24, R156 ;  /* 0x00000018089c723c */ /* 0x040fe2000004189c */
[----:B------:R-:W-:Y:S02]  /*5000*/  FADD.FTZ R186, R186, R189 ;  /* 0x000000bdbaba7221 */ /* 0x000fe40000010000 */
[----:B------:R-:W-:Y:S02]  /*5010*/  FADD.FTZ R175, R175, R188 ;  /* 0x000000bcafaf7221 */ /* 0x000fe40000010000 */
[----:B------:R-:W-:Y:S01]  /*5020*/  FADD.FTZ R191, R191, R186 ;  /* 0x000000babfbf7221 */ /* 0x000fe20000010000 */
[----:B------:R-:W-:Y:S01]  /*5030*/  MUFU.EX2 R166, R166 ;  /* 0x000000a600a67308 */ /* 0x000fe20000000800 */
[----:B------:R-:W-:Y:S01]  /*5040*/  FADD.FTZ R190, R190, R175 ;  /* 0x000000afbebe7221 */ /* 0x000fe20000010000 */
[C---:B------:R-:W-:Y:S06]  /*5050*/  HMMA.16816.F32.BF16 R152, R8.reuse, R26, R152 ;  /* 0x0000001a0898723c */ /* 0x040fec0000041898 */
[----:B------:R-:W-:Y:S02]  /*5060*/  MUFU.EX2 R187, R187 ;  /* 0x000000bb00bb7308 */ /* 0x000fe40000000800 */
        /* <DEDUP_REMOVED lines=8> */
[----:B------:R-:W-:Y:S01]  /*50f0*/  FADD.FTZ R55, R55, R38 ;  /* 0x0000002637377221 */ /* 0x000fe20000010000 */
[----:B---3--:R-:W-:Y:S01]  /*5100*/  F2FP.BF16.F32.PACK_AB R11, R114, R89 ;  /* 0x00000059720b723e */ /* 0x008fe200000010ff */
[----:B------:R-:W-:Y:S01]  /*5110*/  FADD.FTZ R46, R43, R46 ;  /* 0x0000002e2b2e7221 */ /* 0x000fe20000010000 */
[----:B------:R-:W-:Y:S01]  /*5120*/  MUFU.EX2 R119, R119 ;  /* 0x0000007700777308 */ /* 0x000fe20000000800 */
[----:B------:R-:W-:-:S02]  /*5130*/  FADD.FTZ R54, R54, R55 ;  /* 0x0000003736367221 */ /* 0x000fc40000010000 */
[----:B------:R-:W-:Y:S02]  /*5140*/  FADD.FTZ R89, R89, R46 ;  /* 0x0000002e59597221 */ /* 0x000fe40000010000 */
[----:B------:R-:W-:Y:S01]  /*5150*/  HMMA.16816.F32.BF16 R160, R8, R24, R160 ;  /* 0x0000001808a0723c */ /* 0x000fe200000418a0 */
[--C-:B------:R-:W-:Y:S01]  /*5160*/  FFMA.FTZ R24, R165, UR8, -R112.reuse ;  /* 0x00000008a5187c23 */ /* 0x100fe20008010870 */
[----:B------:R-:W-:Y:S01]  /*5170*/  FFMA.FTZ R25, R129, UR8, -R112 ;  /* 0x0000000881197c23 */ /* 0x000fe20008010870 */
[----:B------:R-:W-:Y:S01]  /*5180*/  MUFU.EX2 R239, R239 ;  /* 0x000000ef00ef7308 */ /* 0x000fe20000000800 */
[----:B------:R-:W-:Y:S01]  /*5190*/  FADD.FTZ R67, R67, R54 ;  /* 0x0000003643437221 */ /* 0x000fe20000010000 */
[----:B------:R-:W-:-:S03]  /*51a0*/  FADD.FTZ R89, R114, R89 ;  /* 0x0000005972597221 */ /* 0x000fc60000010000 */
[----:B------:R-:W-:Y:S01]  /*51b0*/  HMMA.16816.F32.BF16 R148, R8, R26, R148 ;  /* 0x0000001a0894723c */ /* 0x000fe20000041894 */
[----:B------:R-:W-:Y:S01]  /*51c0*/  FFMA.FTZ R27, R108, UR8, -R79 ;  /* 0x000000086c1b7c23 */ /* 0x000fe2000801084f */
[--C-:B------:R-:W-:Y:S01]  /*51d0*/  FFMA.FTZ R26, R122, UR8, -R125.reuse ;  /* 0x000000087a1a7c23 */ /* 0x100fe2000801087d */
[----:B------:R-:W-:Y:S01]  /*51e0*/  MUFU.EX2 R24, R24 ;  /* 0x0000001800187308 */ /* 0x000fe20000000800 */
[----:B------:R-:W-:-:S04]  /*51f0*/  FFMA.FTZ R108, R120, UR8, -R125 ;  /* 0x00000008786c7c23 */ /* 0x000fc8000801087d */
[C---:B------:R-:W-:Y:S03]  /*5200*/  HMMA.16816.F32.BF16 R144, R8.reuse, R16, R144 ;  /* 0x000000100890723c */ /* 0x040fe60000041890 */
[----:B------:R-:W2:Y:S05]  /*5210*/  MUFU.EX2 R25, R25 ;  /* 0x0000001900197308 */ /* 0x000eaa0000000800 */
[----:B------:R-:W-:Y:S01]  /*5220*/  HMMA.16816.F32.BF16 R132, R8, R18, R132 ;  /* 0x000000120884723c */ /* 0x000fe20000041884 */
[----:B----4-:R-:W-:Y:S01]  /*5230*/  F2FP.BF16.F32.PACK_AB R8, R179, R172 ;  /* 0x000000acb308723e */ /* 0x010fe200000010ff */
[----:B------:R-:W3:Y:S01]  /*5240*/  LDSM.16.MT88.4 R16, [R222+0x5c00] ;  /* 0x005c0000de10783b */ /* 0x000ee20000004200 */
[----:B------:R-:W4:Y:S01]  /*5250*/  MUFU.EX2 R27, R27 ;  /* 0x0000001b001b7308 */ /* 0x000f220000000800 */
[----:B-1----:R-:W-:Y:S01]  /*5260*/  F2FP.BF16.F32.PACK_AB R9, R170, R167 ;  /* 0x000000a7aa09723e */ /* 0x002fe200000010ff */
[----:B------:R-:W-:Y:S01]  /*5270*/  FADD.FTZ R172, R172, R191 ;  /* 0x000000bfacac7221 */ /* 0x000fe20000010000 */
[----:B------:R-:W-:Y:S01]  /*5280*/  F2FP.BF16.F32.PACK_AB R10, R183, R168 ;  /* 0x000000a8b70a723e */ /* 0x000fe200000010ff */
[----:B------:R-:W-:-:S02]  /*5290*/  FADD.FTZ R167, R167, R190 ;  /* 0x000000bea7a77221 */ /* 0x000fc40000010000 */
[----:B------:R-:W-:Y:S02]  /*52a0*/  FADD.FTZ R179, R179, R172 ;  /* 0x000000acb3b37221 */ /* 0x000fe40000010000 */
[----:B------:R-:W1:Y:S01]  /*52b0*/  MUFU.EX2 R26, R26 ;  /* 0x0000001a001a7308 */ /* 0x000e620000000800 */
[----:B--2---:R-:W-:Y:S01]  /*52c0*/  F2FP.BF16.F32.PACK_AB R11, R25, R24 ;  /* 0x00000018190b723e */ /* 0x004fe200000010ff */
[----:B------:R-:W-:Y:S01]  /*52d0*/  FADD.FTZ R167, R170, R167 ;  /* 0x000000a7aaa77221 */ /* 0x000fe20000010000 */
[----:B------:R-:W-:-:S03]  /*52e0*/  FADD.FTZ R168, R168, R179 ;  /* 0x000000b3a8a87221 */ /* 0x000fc60000010000 */
[----:B------:R-:W-:Y:S01]  /*52f0*/  FADD.FTZ R24, R24, R167 ;  /* 0x000000a718187221 */ /* 0x000fe20000010000 */
[----:B------:R-:W-:Y:S01]  /*5300*/  FADD.FTZ R183, R183, R168 ;  /* 0x000000a8b7b77221 */ /* 0x000fe20000010000 */
[----:B-----5:R-:W-:Y:S01]  /*5310*/  HMMA.16816.F32.BF16 R156, R8, R12, R156 ;  /* 0x0000000c089c723c */ /* 0x020fe2000004189c */
[----:B------:R-:W-:Y:S01]  /*5320*/  MUFU.EX2 R108, R108 ;  /* 0x0000006c006c7308 */ /* 0x000fe20000000800 */
[----:B------:R-:W-:-:S06]  /*5330*/  FADD.FTZ R24, R25, R24 ;  /* 0x0000001819187221 */ /* 0x000fcc0000010000 */
[C---:B------:R-:W-:Y:S01]  /*5340*/  HMMA.16816.F32.BF16 R152, R8.reuse, R14, R152 ;  /* 0x0000000e0898723c */ /* 0x040fe20000041898 */
[----:B------:R-:W-:Y:S07]  /*5350*/  MUFU.EX2 R117, R117 ;  /* 0x0000007500757308 */ /* 0x000fee0000000800 */
[C---:B------:R-:W-:Y:S01]  /*5360*/  HMMA.16816.F32.BF16 R140, R8.reuse, R20, R140 ;  /* 0x00000014088c723c */ /* 0x040fe2000004188c */
[----:B------:R-:W2:Y:S07]  /*5370*/  MUFU.EX2 R118, R118 ;  /* 0x0000007600767308 */ /* 0x000eae0000000800 */
[----:B------:R-:W-:Y:S01]  /*5380*/  HMMA.16816.F32.BF16 R136, R8, R22, R136 ;  /* 0x000000160888723c */ /* 0x000fe20000041888 */
[----:B------:R-:W-:Y:S01]  /*5390*/  F2FP.BF16.F32.PACK_AB R8, R71, R70 ;  /* 0x000000464708723e */ /* 0x000fe200000010ff */
[----:B------:R-:W-:Y:S01]  /*53a0*/  MUFU.EX2 R113, R113 ;  /* 0x0000007100717308 */ /* 0x000fe20000000800 */
[----:B------:R-:W-:Y:S01]  /*53b0*/  F2FP.BF16.F32.PACK_AB R9, R187, R166 ;  /* 0x000000a6bb09723e */ /* 0x000fe200000010ff */
[----:B------:R-:W-:Y:S01]  /*53c0*/  FADD.FTZ R70, R70, R67 ;  /* 0x0000004346467221 */ /* 0x000fe20000010000 */
[----:B------:R-:W-:Y:S01]  /*53d0*/  F2FP.BF16.F32.PACK_AB R10, R76, R81 ;  /* 0x000000514c0a723e */ /* 0x000fe200000010ff */
[----:B------:R-:W-:Y:S01]  /*53e0*/  FADD.FTZ R166, R166, R89 ;  /* 0x00000059a6a67221 */ /* 0x000fe20000010000 */
[----:B----4-:R-:W-:Y:S01]  /*53f0*/  F2FP.BF16.F32.PACK_AB R11, R27, R126 ;  /* 0x0000007e1b0b723e */ /* 0x010fe200000010ff */
[----:B------:R-:W-:-:S02]  /*5400*/  FADD.FTZ R70, R71, R70 ;  /* 0x0000004647467221 */ /* 0x000fc40000010000 */
[----:B------:R-:W4:Y:S01]  /*5410*/  MUFU.EX2 R238, R238 ;  /* 0x000000ee00ee7308 */ /* 0x000f220000000800 */
[----:B------:R-:W-:Y:S01]  /*5420*/  FADD.FTZ R187, R187, R166 ;  /* 0x000000a6bbbb7221 */ /* 0x000fe20000010000 */
[----:B------:R-:W-:Y:S02]  /*5430*/  FADD.FTZ R81, R81, R70 ;  /* 0x0000004651517221 */ /* 0x000fe40000010000 */
[----:B------:R-:W-:Y:S01]  /*5440*/  HMMA.16816.F32.BF16 R160, R8, R12, R160 ;  /* 0x0000000c08a0723c */ /* 0x000fe200000418a0 */
[----:B------:R-:W-:Y:S01]  /*5450*/  FADD.FTZ R126, R126, R187 ;  /* 0x000000bb7e7e7221 */ /* 0x000fe20000010000 */
[----:B------:R-:W-:-:S03]  /*5460*/  FADD.FTZ R81, R76, R81 ;  /* 0x000000514c517221 */ /* 0x000fc60000010000 */
[----:B------:R-:W-:-:S03]  /*5470*/  FADD.FTZ R27, R27, R126 ;  /* 0x0000007e1b1b7221 */ /* 0x000fc60000010000 */
[C---:B------:R-:W-:Y:S01]  /*5480*/  HMMA.16816.F32.BF16 R148, R8.reuse, R14, R148 ;  /* 0x0000000e0894723c */ /* 0x040fe20000041894 */
[----:B------:R-:W5:Y:S07]  /*5490*/  LDSM.16.MT88.4 R12, [R220+0x5c00] ;  /* 0x005c0000dc0c783b */ /* 0x000f6e0000004200 */
[----:B------:R-:W-:Y:S01]  /*54a0*/  HMMA.16816.F32.BF16 R144, R8, R20, R144 ;  /* 0x000000140890723c */ /* 0x000fe20000041890 */
[--C-:B------:R-:W-:Y:S01]  /*54b0*/  FFMA.FTZ R20, R83, UR8, -R79.reuse ;  /* 0x0000000853147c23 */ /* 0x100fe2000801084f */
[----:B------:R-:W-:-:S05]  /*54c0*/  FFMA.FTZ R21, R85, UR8, -R79 ;  /* 0x0000000855157c23 */ /* 0x000fca000801084f */
[----:B------:R-:W-:Y:S01]  /*54d0*/  MUFU.EX2 R20, R20 ;  /* 0x0000001400147308 */ /* 0x000fe20000000800 */
[----:B------:R-:W-:Y:S01]  /*54e0*/  HMMA.16816.F32.BF16 R132, R8, R22, R132 ;  /* 0x000000160884723c */ /* 0x000fe20000041884 */
[--C-:B------:R-:W-:Y:S01]  /*54f0*/  FFMA.FTZ R22, R84, UR8, -R79.reuse ;  /* 0x0000000854167c23 */ /* 0x100fe2000801084f */
[----:B------:R-:W-:Y:S01]  /*5500*/  FFMA.FTZ R23, R82, UR8, -R79 ;  /* 0x0000000852177c23 */ /* 0x000fe2000801084f */
[----:B-1----:R-:W-:Y:S01]  /*5510*/  F2FP.BF16.F32.PACK_AB R8, R119, R26 ;  /* 0x0000001a7708723e */ /* 0x002fe200000010ff */
[----:B------:R-:W-:Y:S01]  /*5520*/  FADD.FTZ R26, R26, R183 ;  /* 0x000000b71a1a7221 */ /* 0x000fe20000010000 */
[----:B--2---:R-:W-:Y:S01]  /*5530*/  F2FP.BF16.F32.PACK_AB R9, R118, R117 ;  /* 0x000000757609723e */ /* 0x004fe200000010ff */
[----:B------:R-:W-:Y:S01]  /*5540*/  FADD.FTZ R117, R117, R24 ;  /* 0x0000001875757221 */ /* 0x000fe20000010000 */
[----:B------:R-:W1:Y:S01]  /*5550*/  MUFU.EX2 R21, R21 ;  /* 0x0000001500157308 */ /* 0x000e620000000800 */
[----:B------:R-:W-:Y:S01]  /*5560*/  F2FP.BF16.F32.PACK_AB R10, R239, R108 ;  /* 0x0000006cef0a723e */ /* 0x000fe200000010ff */
[----:B------:R-:W-:Y:S01]  /*5570*/  FADD.FTZ R119, R119, R26 ;  /* 0x0000001a77777221 */ /* 0x000fe20000010000 */
[----:B----4-:R-:W-:Y:S01]  /*5580*/  F2FP.BF16.F32.PACK_AB R11, R238, R113 ;  /* 0x00000071ee0b723e */ /* 0x010fe200000010ff */
[----:B------:R-:W-:-:S02]  /*5590*/  FADD.FTZ R118, R118, R117 ;  /* 0x0000007576767221 */ /* 0x000fc40000010000 */
[----:B------:R-:W-:Y:S02]  /*55a0*/  FADD.FTZ R108, R108, R119 ;  /* 0x000000776c6c7221 */ /* 0x000fe40000010000 */
[----:B------:R-:W-:Y:S01]  /*55b0*/  MUFU.EX2 R22, R22 ;  /* 0x0000001600167308 */ /* 0x000fe20000000800 */
[----:B------:R-:W-:Y:S01]  /*55c0*/  FADD.FTZ R113, R113, R118 ;  /* 0x0000007671717221 */ /* 0x000fe20000010000 */
[----:B---3--:R-:W-:Y:S01]  /*55d0*/  HMMA.16816.F32.BF16 R156, R8, R16, R156 ;  /* 0x00000010089c723c */ /* 0x008fe2000004189c */
[----:B------:R-:W-:Y:S02]  /*55e0*/  FADD.FTZ R239, R239, R108 ;  /* 0x0000006cefef7221 */ /* 0x000fe40000010000 */
[----:B------:R-:W-:-:S03]  /*55f0*/  FADD.FTZ R238, R238, R113 ;  /* 0x00000071eeee7221 */ /* 0x000fc60000010000 */
[----:B------:R-:W2:Y:S02]  /*5600*/  MUFU.EX2 R23, R23 ;  /* 0x0000001700177308 */ /* 0x000ea40000000800 */
[C---:B------:R-:W-:Y:S08]  /*5610*/  HMMA.16816.F32.BF16 R152, R8.reuse, R18, R152 ;  /* 0x000000120898723c */ /* 0x040ff00000041898 */
[C---:B-----5:R-:W-:Y:S08]  /*5620*/  HMMA.16816.F32.BF16 R140, R8.reuse, R12, R140 ;  /* 0x0000000c088c723c */ /* 0x060ff0000004188c */
[----:B------:R-:W-:Y:S01]  /*5630*/  HMMA.16816.F32.BF16 R136, R8, R14, R136 ;  /* 0x0000000e0888723c */ /* 0x000fe20000041888 */
[----:B------:R-:W-:Y:S01]  /*5640*/  F2FP.BF16.F32.PACK_AB R8, R73, R72 ;  /* 0x000000484908723e */ /* 0x000fe200000010ff */
[----:B------:R-:W-:Y:S01]  /*5650*/  FADD.FTZ R72, R72, R81 ;  /* 0x0000005148487221 */ /* 0x000fe20000010000 */
[----:B-1----:R-:W-:Y:S01]  /*5660*/  F2FP.BF16.F32.PACK_AB R9, R21, R20 ;  /* 0x000000141509723e */ /* 0x002fe200000010ff */
[----:B------:R-:W-:Y:S01]  /*5670*/  FADD.FTZ R20, R20, R27 ;  /* 0x0000001b14147221 */ /* 0x000fe20000010000 */
[----:B------:R-:W-:Y:S01]  /*5680*/  F2FP.BF16.F32.PACK_AB R10, R61, R60 ;  /* 0x0000003c3d0a723e */ /* 0x000fe200000010ff */
[----:B------:R-:W-:Y:S01]  /*5690*/  FADD.FTZ R73, R73, R72 ;  /* 0x0000004849497221 */ /* 0x000fe20000010000 */
[----:B--2---:R-:W-:Y:S01]  /*56a0*/  F2FP.BF16.F32.PACK_AB R11, R23, R22 ;  /* 0x00000016170b723e */ /* 0x004fe200000010ff */
[----:B------:R-:W-:-:S02]  /*56b0*/  FADD.FTZ R21, R21, R20 ;  /* 0x0000001415157221 */ /* 0x000fc40000010000 */
[----:B------:R-:W-:Y:S02]  /*56c0*/  FADD.FTZ R60, R60, R73 ;  /* 0x000000493c3c7221 */ /* 0x000fe40000010000 */
[----:B------:R-:W-:Y:S02]  /*56d0*/  FADD.FTZ R22, R22, R21 ;  /* 0x0000001516167221 */ /* 0x000fe40000010000 */
[----:B------:R-:W-:Y:S01]  /*56e0*/  HMMA.16816.F32.BF16 R160, R8, R16, R160 ;  /* 0x0000001008a0723c */ /* 0x000fe200000418a0 */
[----:B------:R-:W-:Y:S01]  /*56f0*/  FADD.FTZ R241, R61, R60 ;  /* 0x0000003c3df17221 */ /* 0x000fe20000010000 */
[----:B------:R-:W-:-:S06]  /*5700*/  FADD.FTZ R240, R23, R22 ;  /* 0x0000001617f07221 */ /* 0x000fcc0000010000 */
[C---:B------:R-:W-:Y:S08]  /*5710*/  HMMA.16816.F32.BF16 R148, R8.reuse, R18, R148 ;  /* 0x000000120894723c */ /* 0x040ff00000041894 */
[C---:B------:R-:W-:Y:S08]  /*5720*/  HMMA.16816.F32.BF16 R144, R8.reuse, R12, R144 ;  /* 0x0000000c0890723c */ /* 0x040ff00000041890 */
[----:B------:R-:W-:Y:S01]  /*5730*/  HMMA.16816.F32.BF16 R132, R8, R14, R132 ;  /* 0x0000000e0884723c */ /* 0x000fe20000041884 */
[----:B------:R-:W-:-:S04]  /*5740*/  NOP ;  /* 0x0000000000007918 */ /* 0x000fc80000000000 */
[----:B------:R-:W-:-:S15]  /*5750*/  @!P0 BRA `(.L_x_9) ;  /* 0x0000003000d88947 */ /* 0x000fde0003800000 */
[----:B------:R-:W-:Y:S01]  /*5760*/  IADD3 R236, PT, PT, R4, -0x2, RZ ;  /* 0xfffffffe04ec7810 */ /* 0x000fe20007ffe0ff */
[----:B------:R-:W-:Y:S01]  /*5770*/  IMAD.MOV.U32 R167, RZ, RZ, R2 ;  /* 0x000000ffffa77224 */ /* 0x000fe200078e0002 */
[----:B------:R-:W-:Y:S01]  /*5780*/  MOV R165, R0 ;  /* 0x0000000000a57202 */ /* 0x000fe20000000f00 */
[----:B------:R-:W-:Y:S01]  /*5790*/  IMAD.MOV.U32 R169, RZ, RZ, R164 ;  /* 0x000000ffffa97224 */ /* 0x000fe200078e00a4 */
[----:B------:R-:W-:Y:S01]  /*57a0*/  MOV R166, R3 ;  /* 0x0000000300a67202 */ /* 0x000fe20000000f00 */
[----:B------:R-:W1:Y:S01]  /*57b0*/  LDCU UR4, c[0x0][0x45c] ;  /* 0x00008b80ff0477ac */ /* 0x000e620008000800 */
[----:B------:R-:W-:Y:S05]  /*57c0*/  BRA `(.L_x_10) ;  /* 0x00000000006c7947 */ /* 0x000fea0003800000 */
.L_x_12:
[----:B------:R-:W-:Y:S04]  /*57d0*/  VIADD R172, R236, 0xffffffff ;  /* 0xffffffffecac7836 */ /* 0x000fe80000000000 */
[C---:B------:R-:W-:Y:S02]  /*57e0*/  IMAD R171, R172.reuse, UR5, RZ ;  /* 0x00000005acab7c24 */ /* 0x040fe4000f8e02ff */
[----:B------:R-:W-:Y:S04]  /*57f0*/  IMAD.WIDE.U32 R172, R172, UR18, RZ ;  /* 0x00000012acac7c25 */ /* 0x000fe8000f8e00ff */
[----:B------:R-:W-:Y:S01]  /*5800*/  IMAD.IADD R171, R173, 0x1, R171 ;  /* 0x00000001adab7824 */ /* 0x000fe200078e02ab */
[C---:B------:R-:W-:Y:S02]  /*5810*/  IADD3 R0, P1, PT, R172.reuse, UR23, RZ ;  /* 0x00000017ac007c10 */ /* 0x040fe4000ff3e0ff */
[-C--:B------:R-:W-:Y:S02]  /*5820*/  LEA R180, P0, R172, R229.reuse, 0x1 ;  /* 0x000000e5acb47211 */ /* 0x080fe400078008ff */
[----:B------:R-:W-:Y:S02]  /*5830*/  IADD3.X R3, PT, PT, R171, UR22, RZ, P1, !PT ;  /* 0x00000016ab037c10 */ /* 0x000fe40008ffe4ff */
[----:B------:R-:W-:Y:S02]  /*5840*/  IADD3 R164, P1, PT, R0, UR23, RZ ;  /* 0x0000001700a47c10 */ /* 0x000fe4000ff3e0ff */
[-C--:B------:R-:W-:Y:S02]  /*5850*/  LEA.HI.X R181, R172, R228.reuse, R171, 0x1, P0 ;  /* 0x000000e4acb57211 */ /* 0x080fe400000f0cab */
[CC--:B------:R-:W-:Y:S02]  /*5860*/  LEA R178, P2, R0.reuse, R229.reuse, 0x1 ;  /* 0x000000e500b27211 */ /* 0x0c0fe400078408ff */
[----:B------:R-:W-:Y:S01]  /*5870*/  IADD3 R168, P0, PT, R0, UR28, RZ ;  /* 0x0000001c00a87c10 */ /* 0x000fe2000ff1e0ff */
[----:B------:R-:W-:Y:S01]  /*5880*/  @!PT LDS RZ, [RZ] ;  /* 0x00000000fffff984 */ /* 0x000fe20000000800 */
[----:B------:R-:W-:Y:S01]  /*5890*/  @!PT LDS RZ, [RZ] ;  /* 0x00000000fffff984 */ /* 0x000fe20000000800 */
[----:B------:R-:W-:Y:S01]  /*58a0*/  @!PT LDS RZ, [RZ] ;  /* 0x00000000fffff984 */ /* 0x000fe20000000800 */
[----:B------:R1:W-:Y:S01]  /*58b0*/  LDGSTS.E.BYPASS.LTC128B.128 [R230+0x2000], desc[UR26][R180.64] ;  /* 0x02000000b4e67fae */ /* 0x0003e2000b981a1a */
[C---:B------:R-:W-:Y:S02]  /*58c0*/  IADD3.X R171, PT, PT, R3.reuse, UR22, RZ, P1, !PT ;  /* 0x0000001603ab7c10 */ /* 0x040fe40008ffe4ff */
[-C--:B------:R-:W-:Y:S02]  /*58d0*/  LEA R176, P1, R164, R229.reuse, 0x1 ;  /* 0x000000e5a4b07211 */ /* 0x080fe400078208ff */
[-C--:B------:R-:W-:Y:S02]  /*58e0*/  LEA.HI.X R179, R0, R228.reuse, R3, 0x1, P2 ;  /* 0x000000e400b37211 */ /* 0x080fe400010f0c03 */
[----:B------:R-:W-:Y:S02]  /*58f0*/  IADD3.X R173, PT, PT, R3, UR25, RZ, P0, !PT ;  /* 0x0000001903ad7c10 */ /* 0x000fe400087fe4ff */
[----:B------:R-:W-:Y:S01]  /*5900*/  LEA R174, P0, R168, R229, 0x1 ;  /* 0x000000e5a8ae7211 */ /* 0x000fe200078008ff */
[----:B------:R1:W-:Y:S01]  /*5910*/  LDGSTS.E.BYPASS.LTC128B.128 [R230+0x2800], desc[UR26][R178.64] ;  /* 0x02800000b2e67fae */ /* 0x0003e2000b981a1a */
[-C--:B------:R-:W-:Y:S02]  /*5920*/  LEA.HI.X R177, R164, R228.reuse, R171, 0x1, P1 ;  /* 0x000000e4a4b17211 */ /* 0x080fe400008f0cab */
[----:B------:R-:W-:Y:S03]  /*5930*/  LEA.HI.X R175, R168, R228, R173, 0x1, P0 ;  /* 0x000000e4a8af7211 */ /* 0x000fe600000f0cad */
[----:B------:R1:W-:Y:S04]  /*5940*/  LDGSTS.E.BYPASS.LTC128B.128 [R230+0x3000], desc[UR26][R176.64] ;  /* 0x03000000b0e67fae */ /* 0x0003e8000b981a1a */
[----:B------:R1:W-:Y:S04]  /*5950*/  LDGSTS.E.BYPASS.LTC128B.128 [R230+0x3800], desc[UR26][R174.64] ;  /* 0x03800000aee67fae */ /* 0x0003e8000b981a1a */
[----:B------:R-:W0:Y:S01]  /*5960*/  LDGDEPBAR ;  /* 0x00000000000079af */ /* 0x000e220000000000 */
[----:B------:R-:W-:Y:S05]  /*5970*/  BRA `(.L_x_11) ;  /* 0x0000000800b07947 */ /* 0x000fea0003800000 */
.L_x_10:
[----:B------:R-:W-:Y:S04]  /*5980*/  DEPBAR.LE SB0, 0x0 ;  /* 0x000080000000791a */ /* 0x000fe80000000000 */
[----:B------:R-:W-:Y:S01]  /*5990*/  BAR.SYNC.DEFER_BLOCKING 0x0 ;  /* 0x0000000000007b1d */ /* 0x000fe20000010000 */
[C---:B------:R-:W-:Y:S04]  /*59a0*/  IMAD.WIDE.U32 R128, R236.reuse, UR6, RZ ;  /* 0x00000006ec807c25 */ /* 0x040fe8000f8e00ff */
[----:B------:R-:W-:Y:S01]  /*59b0*/  IMAD R3, R236, UR19, RZ ;  /* 0x00000013ec037c24 */ /* 0x000fe2000f8e02ff */
[CC--:B------:R-:W-:Y:S02]  /*59c0*/  LEA R242, P3, R128.reuse, R227.reuse, 0x1 ;  /* 0x000000e380f27211 */ /* 0x0c0fe400078608ff */
[----:B------:R-:W-:Y:S01]  /*59d0*/  IADD3 R0, P0, PT, R128, UR29, RZ ;  /* 0x0000001d80007c10 */ /* 0x000fe2000ff1e0ff */
[----:B------:R-:W-:Y:S03]  /*59e0*/  IMAD.IADD R3, R129, 0x1, R3 ;  /* 0x0000000181037824 */ /* 0x000fe600078e0203 */
[-C--:B------:R-:W-:Y:S02]  /*59f0*/  LEA R170, P2, R0, R227.reuse, 0x1 ;  /* 0x000000e300aa7211 */ /* 0x080fe400078408ff */
[-C--:B------:R-:W-:Y:S02]  /*5a00*/  LEA.HI.X R243, R128, R226.reuse, R3, 0x1, P3 ;  /* 0x000000e280f37211 */ /* 0x080fe400018f0c03 */
[----:B------:R-:W-:Y:S02]  /*5a10*/  IADD3.X R125, PT, PT, R3, UR7, RZ, P0, !PT ;  /* 0x00000007037d7c10 */ /* 0x000fe400087fe4ff */
[C---:B------:R-:W-:Y:S02]  /*5a20*/  IADD3 R2, P1, PT, R0.reuse, UR29, RZ ;  /* 0x0000001d00027c10 */ /* 0x040fe4000ff3e0ff */
[-C--:B------:R-:W-:Y:S02]  /*5a30*/  LEA.HI.X R171, R0, R226.reuse, R125, 0x1, P2 ;  /* 0x000000e200ab7211 */ /* 0x080fe400010f0c7d */
[C---:B------:R-:W-:Y:S01]  /*5a40*/  IADD3.X R127, PT, PT, R125.reuse, UR7, RZ, P1, !PT ;  /* 0x000000077d7f7c10 */ /* 0x040fe20008ffe4ff */
[----:B------:R-:W-:Y:S01]  /*5a50*/  @!PT LDS RZ, [RZ] ;  /* 0x00000000fffff984 */ /* 0x000fe20000000800 */
[----:B------:R-:W-:Y:S01]  /*5a60*/  @!PT LDS RZ, [RZ] ;  /* 0x00000000fffff984 */ /* 0x000fe20000000800 */
[----:B------:R-:W-:Y:S01]  /*5a70*/  @!PT LDS RZ, [RZ] ;  /* 0x00000000fffff984 */ /* 0x000fe20000000800 */
[----:B------:R-:W-:Y:S01]  /*5a80*/  LDGSTS.E.BYPASS.LTC128B.128 [R230+0x4000], desc[UR26][R242.64] ;  /* 0x04000000f2e67fae */ /* 0x000fe2000b981a1a */
[-C--:B------:R-:W-:Y:S02]  /*5a90*/  LEA R130, P1, R2, R227.reuse, 0x1 ;  /* 0x000000e302827211 */ /* 0x080fe400078208ff */
[----:B------:R-:W-:Y:S02]  /*5aa0*/  IADD3 R124, P0, PT, R0, UR16, RZ ;  /* 0x00000010007c7c10 */ /* 0x000fe4000ff1e0ff */
[-C--:B------:R-:W-:Y:S02]  /*5ab0*/  LEA.HI.X R131, R2, R226.reuse, R127, 0x1, P1 ;  /* 0x000000e202837211 */ /* 0x080fe400008f0c7f */
[----:B------:R-:W-:Y:S01]  /*5ac0*/  IADD3.X R129, PT, PT, R125, UR30, RZ, P0, !PT ;  /* 0x0000001e7d817c10 */ /* 0x000fe200087fe4ff */
[----:B------:R-:W-:Y:S01]  /*5ad0*/  LDGSTS.E.BYPASS.LTC128B.128 [R230+0x4800], desc[UR26][R170.64] ;  /* 0x04800000aae67fae */ /* 0x000fe2000b981a1a */
[C---:B------:R-:W-:Y:S04]  /*5ae0*/  LEA R126, P0, R124.reuse, R227, 0x1 ;  /* 0x000000e37c7e7211 */ /* 0x040fe800078008ff */
[----:B------:R-:W-:Y:S02]  /*5af0*/  LEA.HI.X R127, R124, R226, R129, 0x1, P0 ;  /* 0x000000e27c7f7211 */ /* 0x000fe400000f0c81 */
[----:B------:R-:W-:Y:S01]  /*5b00*/  ISETP.NE.AND P0, PT, R236, RZ, PT ;  /* 0x000000ffec00720c */ /* 0x000fe20003f05270 */
[----:B------:R-:W-:Y:S08]  /*5b10*/  LDGSTS.E.BYPASS.LTC128B.128 [R230+0x5000], desc[UR26][R130.64] ;  /* 0x0500000082e67fae */ /* 0x000ff0000b981a1a */
[----:B------:R2:W-:Y:S08]  /*5b20*/  LDGSTS.E.BYPASS.LTC128B.128 [R230+0x5800], desc[UR26][R126.64] ;  /* 0x058000007ee67fae */ /* 0x0005f0000b981a1a */
[----:B------:R-:W-:Y:S08]  /*5b30*/  LDSM.16.M88.4 R172, [R225] ;  /* 0x00000000e1ac783b */ /* 0x000ff00000000200 */
[----:B------:R-:W3:Y:S08]  /*5b40*/  LDSM.16.M88.4 R176, [R224+0x2000] ;  /* 0x00200000e0b0783b */ /* 0x000ef00000000200 */
[----:B------:R-:W4:Y:S08]  /*5b50*/  LDSM.16.M88.4 R180, [R225+0x1000] ;  /* 0x00100000e1b4783b */ /* 0x000f300000000200 */
[----:B------:R-:W5:Y:S08]  /*5b60*/  LDSM.16.M88.4 R184, [R224+0x2400] ;  /* 0x00240000e0b8783b */ /* 0x000f700000000200 */
[----:B------:R-:W0:Y:S08]  /*5b70*/  LDGDEPBAR ;  /* 0x00000000000079af */ /* 0x000e300000000000 */
[----:B------:R-:W1:Y:S08]  /*5b80*/  LDSM.16.M88.4 R188, [R224+0x2800] ;  /* 0x00280000e0bc783b */ /* 0x000e700000000200 */
[----:B------:R-:W2:Y:S01]  /*5b90*/  LDSM.16.M88.4 R192, [R224+0x2c00] ;  /* 0x002c0000e0c0783b */ /* 0x000ea20000000200 */
[-C--:B---3--:R-:W-:Y:S07]  /*5ba0*/  HMMA.16816.F32.BF16 R4, R172, R176.reuse, RZ ;  /* 0x000000b0ac04723c */ /* 0x088fee00000418ff */
[----:B------:R-:W3:Y:S01]  /*5bb0*/  LDSM.16.M88.4 R196, [R224+0x3000] ;  /* 0x00300000e0c4783b */ /* 0x000ee20000000200 */
[C---:B----4-:R-:W-:Y:S07]  /*5bc0*/  HMMA.16816.F32.BF16 R8, R180.reuse, R176, RZ ;  /* 0x000000b0b408723c */ /* 0x050fee00000418ff */
[----:B------:R-:W4:Y:S01]  /*5bd0*/  LDSM.16.M88.4 R200, [R224+0x3400] ;  /* 0x00340000e0c8783b */ /* 0x000f220000000200 */
[-C--:B------:R-:W-:Y:S07]  /*5be0*/  HMMA.16816.F32.BF16 R12, R180, R178.reuse, RZ ;  /* 0x000000b2b40c723c */ /* 0x080fee00000418ff */
[----:B------:R-:W-:Y:S01]  /*5bf0*/  LDSM.16.M88.4 R204, [R221+0x2c00] ;  /* 0x002c0000ddcc783b */ /* 0x000fe20000000200 */
[C---:B------:R-:W-:Y:S07]  /*5c00*/  HMMA.16816.F32.BF16 R16, R172.reuse, R178, RZ ;  /* 0x000000b2ac10723c */ /* 0x040fee00000418ff */
[----:B------:R-:W4:Y:S01]  /*5c10*/  LDSM.16.M88.4 R176, [R224+0x3800] ;  /* 0x00380000e0b0783b */ /* 0x000f220000000200 */
[-C--:B-----5:R-:W-:Y:S07]  /*5c20*/  HMMA.16816.F32.BF16 R20, R172, R184.reuse, RZ ;  /* 0x000000b8ac14723c */ /* 0x0a0fee00000418ff */
[----:B------:R-:W-:Y:S01]  /*5c30*/  LDSM.16.M88.4 R208, [R221+0x3000] ;  /* 0x00300000ddd0783b */ /* 0x000fe20000000200 */
[C---:B------:R-:W-:Y:S07]  /*5c40*/  HMMA.16816.F32.BF16 R24, R180.reuse, R184, RZ ;  /* 0x000000b8b418723c */ /* 0x040fee00000418ff */
[----:B------:R-:W-:Y:S01]  /*5c50*/  LDSM.16.M88.4 R212, [R221+0x3400] ;  /* 0x00340000ddd4783b */ /* 0x000fe20000000200 */
[-C--:B------:R-:W-:Y:S07]  /*5c60*/  HMMA.16816.F32.BF16 R28, R180, R186.reuse, RZ ;  /* 0x000000bab41c723c */ /* 0x080fee00000418ff */
[----:B------:R-:W-:Y:S01]  /*5c70*/  LDSM.16.M88.4 R216, [R221+0x3800] ;  /* 0x00380000ddd8783b */ /* 0x000fe20000000200 */
[C---:B------:R-:W-:Y:S07]  /*5c80*/  HMMA.16816.F32.BF16 R32, R172.reuse, R186, RZ ;  /* 0x000000baac20723c */ /* 0x040fee00000418ff */
[----:B------:R-:W5:Y:S01]  /*5c90*/  LDSM.16.M88.4 R184, [R224+0x3c00] ;  /* 0x003c0000e0b8783b */ /* 0x000f620000000200 */
[-C--:B-1----:R-:W-:Y:S08]  /*5ca0*/  HMMA.16816.F32.BF16 R36, R172, R188.reuse, RZ ;  /* 0x000000bcac24723c */ /* 0x082ff000000418ff */
[C---:B------:R-:W-:Y:S08]  /*5cb0*/  HMMA.16816.F32.BF16 R40, R180.reuse, R188, RZ ;  /* 0x000000bcb428723c */ /* 0x040ff000000418ff */
[-C--:B------:R-:W-:Y:S08]  /*5cc0*/  HMMA.16816.F32.BF16 R44, R180, R190.reuse, RZ ;  /* 0x000000beb42c723c */ /* 0x080ff000000418ff */
[C---:B------:R-:W-:Y:S01]  /*5cd0*/  HMMA.16816.F32.BF16 R48, R172.reuse, R190, RZ ;  /* 0x000000beac30723c */ /* 0x040fe200000418ff */
[----:B------:R-:W-:Y:S07]  /*5ce0*/  LDSM.16.M88.4 R188, [R223] ;  /* 0x00000000dfbc783b */ /* 0x000fee0000000200 */
[-C--:B--2---:R-:W-:Y:S08]  /*5cf0*/  HMMA.16816.F32.BF16 R52, R172, R192.reuse, RZ ;  /* 0x000000c0ac34723c */ /* 0x084ff000000418ff */
[C---:B------:R-:W-:Y:S08]  /*5d00*/  HMMA.16816.F32.BF16 R56, R180.reuse, R192, RZ ;  /* 0x000000c0b438723c */ /* 0x040ff000000418ff */
[-C--:B------:R-:W-:Y:S08]  /*5d10*/  HMMA.16816.F32.BF16 R60, R180, R194.reuse, RZ ;  /* 0x000000c2b43c723c */ /* 0x080ff000000418ff */
[C---:B------:R-:W-:Y:S01]  /*5d20*/  HMMA.16816.F32.BF16 R64, R172.reuse, R194, RZ ;  /* 0x000000c2ac40723c */ /* 0x040fe200000418ff */
[----:B------:R-:W1:Y:S07]  /*5d30*/  LDSM.16.M88.4 R192, [R221+0x2000] ;  /* 0x00200000ddc0783b */ /* 0x000e6e0000000200 */
[-C--:B---3--:R-:W-:Y:S08]  /*5d40*/  HMMA.16816.F32.BF16 R68, R172, R196.reuse, RZ ;  /* 0x000000c4ac44723c */ /* 0x088ff000000418ff */
[C---:B------:R-:W-:Y:S08]  /*5d50*/  HMMA.16816.F32.BF16 R72, R180.reuse, R196, RZ ;  /* 0x000000c4b448723c */ /* 0x040ff000000418ff */
[-C--:B------:R-:W-:Y:S08]  /*5d60*/  HMMA.16816.F32.BF16 R76, R180, R198.reuse, RZ ;  /* 0x000000c6b44c723c */ /* 0x080ff000000418ff */
[C---:B------:R-:W-:Y:S01]  /*5d70*/  HMMA.16816.F32.BF16 R80, R172.reuse, R198, RZ ;  /* 0x000000c6ac50723c */ /* 0x040fe200000418ff */
[----:B------:R-:W2:Y:S07]  /*5d80*/  LDSM.16.M88.4 R196, [R223+0x1000] ;  /* 0x00100000dfc4783b */ /* 0x000eae0000000200 */
[-C--:B----4-:R-:W-:Y:S08]  /*5d90*/  HMMA.16816.F32.BF16 R84, R172, R200.reuse, RZ ;  /* 0x000000c8ac54723c */ /* 0x090ff000000418ff */
[C---:B------:R-:W-:Y:S08]  /*5da0*/  HMMA.16816.F32.BF16 R88, R180.reuse, R200, RZ ;  /* 0x000000c8b458723c */ /* 0x040ff000000418ff */
[-C--:B------:R-:W-:Y:S08]  /*5db0*/  HMMA.16816.F32.BF16 R92, R180, R202.reuse, RZ ;  /* 0x000000cab45c723c */ /* 0x080ff000000418ff */
[C---:B------:R-:W-:Y:S01]  /*5dc0*/  HMMA.16816.F32.BF16 R96, R172.reuse, R202, RZ ;  /* 0x000000caac60723c */ /* 0x040fe200000418ff */
[----:B------:R-:W3:Y:S07]  /*5dd0*/  LDSM.16.M88.4 R200, [R221+0x2400] ;  /* 0x00240000ddc8783b */ /* 0x000eee0000000200 */
[-C--:B------:R-:W-:Y:S08]  /*5de0*/  HMMA.16816.F32.BF16 R100, R172, R176.reuse, RZ ;  /* 0x000000b0ac64723c */ /* 0x080ff000000418ff */
[C---:B------:R-:W-:Y:S08]  /*5df0*/  HMMA.16816.F32.BF16 R104, R180.reuse, R176, RZ ;  /* 0x000000b0b468723c */ /* 0x040ff000000418ff */
[-C--:B------:R-:W-:Y:S08]  /*5e00*/  HMMA.16816.F32.BF16 R108, R180, R178.reuse, RZ ;  /* 0x000000b2b46c723c */ /* 0x080ff000000418ff */
[C---:B------:R-:W-:Y:S01]  /*5e10*/  HMMA.16816.F32.BF16 R112, R172.reuse, R178, RZ ;  /* 0x000000b2ac70723c */ /* 0x040fe200000418ff */
[----:B------:R-:W4:Y:S07]  /*5e20*/  LDSM.16.M88.4 R176, [R221+0x2800] ;  /* 0x00280000ddb0783b */ /* 0x000f2e0000000200 */
[-C--:B-----5:R-:W-:Y:S08]  /*5e30*/  HMMA.16816.F32.BF16 R116, R172, R184.reuse, RZ ;  /* 0x000000b8ac74723c */ /* 0x0a0ff000000418ff */
[C---:B------:R-:W-:Y:S08]  /*5e40*/  HMMA.16816.F32.BF16 R120, R180.reuse, R184, RZ ;  /* 0x000000b8b478723c */ /* 0x040ff000000418ff */
[-C--:B------:R-:W-:Y:S08]  /*5e50*/  HMMA.16816.F32.BF16 R124, R180, R186.reuse, RZ ;  /* 0x000000bab47c723c */ /* 0x080ff000000418ff */
[----:B------:R-:W-:Y:S01]  /*5e60*/  HMMA.16816.F32.BF16 R128, R172, R186, RZ ;  /* 0x000000baac80723c */ /* 0x000fe200000418ff */
[----:B------:R-:W5:Y:S01]  /*5e70*/  LDSM.16.M88.4 R172, [R221+0x3c00] ;  /* 0x003c0000ddac783b */ /* 0x000f620000000200 */
[----:B------:R-:W-:Y:S06]  /*5e80*/  DEPBAR.LE SB0, 0x0 ;  /* 0x000080000000791a */ /* 0x000fec0000000000 */
[-C--:B-1----:R-:W-:Y:S01]  /*5e90*/  HMMA.16816.F32.BF16 R4, R188, R192.reuse, R4 ;  /* 0x000000c0bc04723c */ /* 0x082fe20000041804 */
[----:B------:R-:W-:Y:S07]  /*5ea0*/  BAR.SYNC.DEFER_BLOCKING 0x0 ;  /* 0x0000000000007b1d */ /* 0x000fee0000010000 */
[C---:B--2---:R-:W-:Y:S08]  /*5eb0*/  HMMA.16816.F32.BF16 R8, R196.reuse, R192, R8 ;  /* 0x000000c0c408723c */ /* 0x044ff00000041808 */
[-C--:B------:R-:W-:Y:S03]  /*5ec0*/  HMMA.16816.F32.BF16 R12, R196, R194.reuse, R12 ;  /* 0x000000c2c40c723c */ /* 0x080fe6000004180c */
[----:B------:R-:W-:Y:S02]  /*5ed0*/  FMNMX3.FTZ R2, R169, R4, R5, !PT ;  /* 0x00000004a9027276 */ /* 0x000fe40007810005 */
[----:B------:R-:W-:Y:S03]  /*5ee0*/  FMNMX3.FTZ R0, R166, R6, R7, !PT ;  /* 0x00000006a6007276 */ /* 0x000fe60007810007 */
[C---:B------:R-:W-:Y:S04]  /*5ef0*/  HMMA.16816.F32.BF16 R16, R188.reuse, R194, R16 ;  /* 0x000000c2bc10723c */ /* 0x040fe80000041810 */
[----:B------:R-:W-:Y:S02]  /*5f00*/  FMNMX3.FTZ R242, R167, R8, R9, !PT ;  /* 0x00000008a7f27276 */ /* 0x000fe40007810009 */
[----:B------:R-:W-:Y:S02]  /*5f10*/  FMNMX3.FTZ R170, R165, R10, R11, !PT ;  /* 0x0000000aa5aa7276 */ /* 0x000fe4000781000b */
[-C--:B---3--:R-:W-:Y:S03]  /*5f20*/  HMMA.16816.F32.BF16 R20, R188, R200.reuse, R20 ;  /* 0x000000c8bc14723c */ /* 0x088fe60000041814 */
[----:B------:R-:W-:Y:S02]  /*5f30*/  FMNMX3.FTZ R242, R242, R12, R13, !PT ;  /* 0x0000000cf2f27276 */ /* 0x000fe4000781000d */
[----:B------:R-:W-:Y:S03]  /*5f40*/  FMNMX3.FTZ R170, R170, R14, R15, !PT ;  /* 0x0000000eaaaa7276 */ /* 0x000fe6000781000f */
[C---:B------:R-:W-:Y:S04]  /*5f50*/  HMMA.16816.F32.BF16 R24, R196.reuse, R200, R24 ;  /* 0x000000c8c418723c */ /* 0x040fe80000041818 */
[----:B------:R-:W-:Y:S02]  /*5f60*/  FMNMX3.FTZ R2, R2, R16, R17, !PT ;  /* 0x0000001002027276 */ /* 0x000fe40007810011 */
[----:B------:R-:W-:Y:S02]  /*5f70*/  FMNMX3.FTZ R0, R0, R18, R19, !PT ;  /* 0x0000001200007276 */ /* 0x000fe40007810013 */
[-C--:B------:R-:W-:Y:S03]  /*5f80*/  HMMA.16816.F32.BF16 R28, R196, R202.reuse, R28 ;  /* 0x000000cac41c723c */ /* 0x080fe6000004181c */
[----:B------:R-:W-:Y:S02]  /*5f90*/  FMNMX3.FTZ R2, R2, R20, R21, !PT ;  /* 0x0000001402027276 */ /* 0x000fe40007810015 */
[----:B------:R-:W-:Y:S03]  /*5fa0*/  FMNMX3.FTZ R243, R0, R22, R23, !PT ;  /* 0x0000001600f37276 */ /* 0x000fe60007810017 */
[C---:B------:R-:W-:Y:S04]  /*5fb0*/  HMMA.16816.F32.BF16 R32, R188.reuse, R202, R32 ;  /* 0x000000cabc20723c */ /* 0x040fe80000041820 */
[----:B------:R-:W-:Y:S02]  /*5fc0*/  FMNMX3.FTZ R242, R242, R24, R25, !PT ;  /* 0x00000018f2f27276 */ /* 0x000fe40007810019 */
[----:B------:R-:W-:Y:S02]  /*5fd0*/  FMNMX3.FTZ R170, R170, R26, R27, !PT ;  /* 0x0000001aaaaa7276 */ /* 0x000fe4000781001b */
[-C--:B----4-:R-:W-:Y:S03]  /*5fe0*/  HMMA.16816.F32.BF16 R36, R188, R176.reuse, R36 ;  /* 0x000000b0bc24723c */ /* 0x090fe60000041824 */
        /* <DEDUP_REMOVED lines=57> */
[----:B------:R-:W-:Y:S04]  /*6380*/  FMNMX3.FTZ R242, R242, R104, R105, !PT ;  /* 0x00000068f2f27276 */ /* 0x000fe80007810069 */
[-C--:B-----5:R-:W-:Y:S08]  /*6390*/  HMMA.16816.F32.BF16 R116, R188, R172.reuse, R116 ;  /* 0x000000acbc74723c */ /* 0x0a0ff00000041874 */
[C---:B------:R-:W-:Y:S04]  /*63a0*/  HMMA.16816.F32.BF16 R120, R196.reuse, R172, R120 ;  /* 0x000000acc478723c */ /* 0x040fe80000041878 */
[----:B------:R-:W-:Y:S02]  /*63b0*/  FMNMX3.FTZ R2, R2, R112, R113, !PT ;  /* 0x0000007002027276 */ /* 0x000fe40007810071 */
[----:B------:R-:W-:Y:S02]  /*63c0*/  FMNMX3.FTZ R243, R243, R114, R115, !PT ;  /* 0x00000072f3f37276 */ /* 0x000fe40007810073 */
[-C--:B------:R-:W-:Y:S03]  /*63d0*/  HMMA.16816.F32.BF16 R124, R196, R174.reuse, R124 ;  /* 0x000000aec47c723c */ /* 0x080fe6000004187c */
[----:B------:R-:W-:Y:S02]  /*63e0*/  FMNMX3.FTZ R2, R2, R116, R117, !PT ;  /* 0x0000007402027276 */ /* 0x000fe40007810075 */
[----:B------:R-:W-:Y:S03]  /*63f0*/  FMNMX3.FTZ R243, R243, R118, R119, !PT ;  /* 0x00000076f3f37276 */ /* 0x000fe60007810077 */
[----:B------:R-:W-:Y:S11]  /*6400*/  HMMA.16816.F32.BF16 R128, R188, R174, R128 ;  /* 0x000000aebc80723c */ /* 0x000ff60000041880 */
[----:B------:R-:W-:Y:S08]  /*6410*/  @!UPT UIADD3 URZ, UPT, UPT, URZ, URZ, URZ ;  /* 0x000000fffffff290 */ /* 0x000ff0000fffe0ff */
[----:B------:R-:W-:Y:S01]  /*6420*/  FMNMX3.FTZ R2, R2, R128, R129, !PT ;  /* 0x0000008002027276 */ /* 0x000fe20007810081 */
[----:B------:R-:W-:Y:S06]  /*6430*/  @P0 BRA `(.L_x_12) ;  /* 0xfffffff000e40947 */ /* 0x000fec000383ffff */
.L_x_11:
[----:B-1----:R-:W-:Y:S01]  /*6440*/  SHFL.BFLY PT, R177, R2, 0x2, 0x1f ;  /* 0x0c401f0002b17f89 */ /* 0x002fe200000e0000 */
[----:B------:R-:W-:Y:S02]  /*6450*/  FMNMX3.FTZ R243, R243, R130, R131, !PT ;  /* 0x00000082f3f37276 */ /* 0x000fe40007810083 */
[----:B------:R-:W-:Y:S02]  /*6460*/  FMNMX3.FTZ R164, R242, R108, R109, !PT ;  /* 0x0000006cf2a47276 */ /* 0x000fe4000781006d */
[----:B------:R-:W-:Y:S02]  /*6470*/  FMNMX3.FTZ R0, R170, R106, R107, !PT ;  /* 0x0000006aaa007276 */ /* 0x000fe4000781006b */
[----:B------:R-:W-:Y:S01]  /*6480*/  FMNMX3.FTZ R164, R164, R120, R121, !PT ;  /* 0x00000078a4a47276 */ /* 0x000fe20007810079 */
[----:B------:R-:W-:Y:S01]  /*6490*/  SHFL.BFLY PT, R170, R243, 0x2, 0x1f ;  /* 0x0c401f00f3aa7f89 */ /* 0x000fe200000e0000 */
[----:B------:R-:W-:Y:S02]  /*64a0*/  FMNMX3.FTZ R0, R0, R110, R111, !PT ;  /* 0x0000006e00007276 */ /* 0x000fe4000781006f */
[----:B------:R-:W-:Y:S02]  /*64b0*/  FMNMX3.FTZ R168, R164, R124, R125, !PT ;  /* 0x0000007ca4a87276 */ /* 0x000fe4000781007d */
[----:B------:R-:W-:Y:S03]  /*64c0*/  FMNMX3.FTZ R0, R0, R122, R123, !PT ;  /* 0x0000007a00007276 */ /* 0x000fe6000781007b */
[----:B------:R-:W-:Y:S01]  /*64d0*/  SHFL.BFLY PT, R179, R168, 0x2, 0x1f ;  /* 0x0c401f00a8b37f89 */ /* 0x000fe200000e0000 */
[----:B------:R-:W-:Y:S07]  /*64e0*/  FMNMX3.FTZ R3, R0, R126, R127, !PT ;  /* 0x0000007e00037276 */ /* 0x000fee000781007f */
[----:B------:R-:W1:Y:S02]  /*64f0*/  SHFL.BFLY PT, R0, R3, 0x2, 0x1f ;  /* 0x0c401f0003007f89 */ /* 0x000e6400000e0000 */
[----:B-1----:R-:W-:Y:S02]  /*6500*/  FMNMX.FTZ R171, R3, R0, !PT ;  /* 0x0000000003ab7209 */ /* 0x002fe40007810000 */
[----:B------:R-:W-:Y:S02]  /*6510*/  FMNMX.FTZ R177, R2, R177, !PT ;  /* 0x000000b102b17209 */ /* 0x000fe40007810000 */
[----:B------:R-:W-:Y:S02]  /*6520*/  FMNMX.FTZ R175, R243, R170, !PT ;  /* 0x000000aaf3af7209 */ /* 0x000fe40007810000 */
[----:B------:R-:W1:Y:S01]  /*6530*/  SHFL.BFLY PT, R0, R171, 0x1, 0x1f ;  /* 0x0c201f00ab007f89 */ /* 0x000e6200000e0000 */
[----:B------:R-:W-:Y:S07]  /*6540*/  FMNMX.FTZ R173, R168, R179, !PT ;  /* 0x000000b3a8ad7209 */ /* 0x000fee0007810000 */
[----:B------:R-:W2:Y:S08]  /*6550*/  SHFL.BFLY PT, R164, R177, 0x1, 0x1f ;  /* 0x0c201f00b1a47f89 */ /* 0x000eb000000e0000 */
[----:B------:R-:W3:Y:S08]  /*6560*/  SHFL.BFLY PT, R172, R175, 0x1, 0x1f ;  /* 0x0c201f00afac7f89 */ /* 0x000ef000000e0000 */
[----:B------:R-:W4:Y:S01]  /*6570*/  SHFL.BFLY PT, R170, R173, 0x1, 0x1f ;  /* 0x0c201f00adaa7f89 */ /* 0x000f2200000e0000 */
[----:B-1----:R-:W-:Y:S02]  /*6580*/  FMNMX.FTZ R0, R171, R0, !PT ;  /* 0x00000000ab007209 */ /* 0x002fe40007810000 */
[----:B--2---:R-:W-:Y:S03]  /*6590*/  FMNMX.FTZ R164, R177, R164, !PT ;  /* 0x000000a4b1a47209 */ /* 0x004fe60007810000 */
[C---:B------:R-:W-:Y:S01]  /*65a0*/  FMUL.FTZ R245, R0.reuse, UR4 ;  /* 0x0000000400f57c20 */ /* 0x040fe20008410000 */
[----:B------:R-:W-:Y:S01]  /*65b0*/  FADD.FTZ R165, -R0, R165 ;  /* 0x000000a500a57221 */ /* 0x000fe20000010100 */
[----:B---3--:R-:W-:Y:S01]  /*65c0*/  FMNMX.FTZ R3, R175, R172, !PT ;  /* 0x000000acaf037209 */ /* 0x008fe20007810000 */
[C---:B------:R-:W-:Y:S01]  /*65d0*/  FMUL.FTZ R210, R164.reuse, UR4 ;  /* 0x00000004a4d27c20 */ /* 0x040fe20008410000 */
[C---:B------:R-:W-:Y:S01]  /*65e0*/  FSETP.NEU.FTZ.AND P0, PT, R164.reuse, -INF , PT ;  /* 0xff800000a400780b */ /* 0x040fe20003f1d000 */
[----:B------:R-:W-:Y:S01]  /*65f0*/  FADD.FTZ R2, -R164, R169 ;  /* 0x000000a9a4027221 */ /* 0x000fe20000010100 */
[----:B------:R-:W-:Y:S01]  /*6600*/  FMUL.FTZ R171, R165, UR4 ;  /* 0x00000004a5ab7c20 */ /* 0x000fe20008410000 */
[C---:B------:R-:W-:Y:S01]  /*6610*/  FMUL.FTZ R216, R3.reuse, UR4 ;  /* 0x0000000403d87c20 */ /* 0x040fe20008410000 */
[----:B------:R-:W-:Y:S01]  /*6620*/  FSEL R210, R210, RZ, P0 ;  /* 0x000000ffd2d27208 */ /* 0x000fe20000000000 */
[----:B------:R-:W-:Y:S01]  /*6630*/  FMUL.FTZ R168, R2, UR4 ;  /* 0x0000000402a87c20 */ /* 0x000fe20008410000 */
[----:B------:R-:W-:Y:S01]  /*6640*/  MUFU.EX2 R165, R171 ;  /* 0x000000ab00a57308 */ /* 0x000fe20000000800 */
[C---:B------:R-:W-:Y:S01]  /*6650*/  FSETP.NEU.FTZ.AND P0, PT, R3.reuse, -INF , PT ;  /* 0xff8000000300780b */ /* 0x040fe20003f1d000 */
[----:B------:R-:W-:Y:S01]  /*6660*/  FADD.FTZ R166, -R3, R166 ;  /* 0x000000a603a67221 */ /* 0x000fe20000010100 */
[--C-:B------:R-:W-:Y:S01]  /*6670*/  FFMA.FTZ R207, R20, UR4, -R210.reuse ;  /* 0x0000000414cf7c23 */ /* 0x100fe200080108d2 */
[--C-:B------:R-:W-:Y:S01]  /*6680*/  FFMA.FTZ R196, R21, UR4, -R210.reuse ;  /* 0x0000000415c47c23 */ /* 0x100fe200080108d2 */
[--C-:B------:R-:W-:Y:S01]  /*6690*/  FFMA.FTZ R172, R48, UR4, -R210.reuse ;  /* 0x0000000430ac7c23 */ /* 0x100fe200080108d2 */
[----:B------:R-:W-:Y:S01]  /*66a0*/  FSEL R216, R216, RZ, P0 ;  /* 0x000000ffd8d87208 */ /* 0x000fe20000000000 */
[--C-:B------:R-:W-:Y:S03]  /*66b0*/  FFMA.FTZ R194, R16, UR4, -R210.reuse ;  /* 0x0000000410c27c23 */ /* 0x100fe600080108d2 */
[----:B------:R-:W1:Y:S01]  /*66c0*/  MUFU.EX2 R168, R168 ;  /* 0x000000a800a87308 */ /* 0x000e620000000800 */
[----:B------:R-:W-:Y:S01]  /*66d0*/  FFMA.FTZ R175, R17, UR4, -R210 ;  /* 0x0000000411af7c23 */ /* 0x000fe200080108d2 */
[----:B------:R-:W-:Y:S01]  /*66e0*/  FMUL.FTZ R169, R166, UR4 ;  /* 0x00000004a6a97c20 */ /* 0x000fe20008410000 */
[--C-:B------:R-:W-:Y:S01]  /*66f0*/  FFMA.FTZ R208, R22, UR4, -R216.reuse ;  /* 0x0000000416d07c23 */ /* 0x100fe200080108d8 */
[--C-:B------:R-:W-:Y:S01]  /*6700*/  FFMA.FTZ R203, R23, UR4, -R216.reuse ;  /* 0x0000000417cb7c23 */ /* 0x100fe200080108d8 */
[--C-:B------:R-:W-:Y:S01]  /*6710*/  FFMA.FTZ R177, R50, UR4, -R216.reuse ;  /* 0x0000000432b17c23 */ /* 0x100fe200080108d8 */
[----:B------:R-:W2:Y:S01]  /*6720*/  LDSM.16.MT88.4 R20, [R222+0x4000] ;  /* 0x00400000de14783b */ /* 0x000ea20000004200 */
[--C-:B------:R-:W-:Y:S03]  /*6730*/  FFMA.FTZ R201, R18, UR4, -R216.reuse ;  /* 0x0000000412c97c23 */ /* 0x100fe600080108d8 */
[----:B------:R-:W-:Y:S01]  /*6740*/  MUFU.EX2 R194, R194 ;  /* 0x000000c200c27308 */ /* 0x000fe20000000800 */
[----:B------:R-:W-:Y:S01]  /*6750*/  FFMA.FTZ R180, R19, UR4, -R216 ;  /* 0x0000000413b47c23 */ /* 0x000fe200080108d8 */
[----:B----4-:R-:W-:Y:S01]  /*6760*/  FMNMX.FTZ R2, R173, R170, !PT ;  /* 0x000000aaad027209 */ /* 0x010fe20007810000 */
[--C-:B------:R-:W-:Y:S01]  /*6770*/  FFMA.FTZ R209, R4, UR4, -R210.reuse ;  /* 0x0000000404d17c23 */ /* 0x100fe200080108d2 */
[----:B------:R-:W-:Y:S01]  /*6780*/  FFMA.FTZ R197, R5, UR4, -R210 ;  /* 0x0000000405c57c23 */ /* 0x000fe200080108d2 */
[--C-:B------:R-:W-:Y:S01]  /*6790*/  FFMA.FTZ R200, R6, UR4, -R216.reuse ;  /* 0x0000000406c87c23 */ /* 0x100fe200080108d8 */
[C---:B------:R-:W-:Y:S01]  /*67a0*/  FSETP.NEU.FTZ.AND P0, PT, R2.reuse, -INF , PT ;  /* 0xff8000000200780b */ /* 0x040fe20003f1d000 */
[----:B------:R-:W-:Y:S03]  /*67b0*/  FMUL.FTZ R243, R2, UR4 ;  /* 0x0000000402f37c20 */ /* 0x000fe60008410000 */
[----:B------:R-:W-:Y:S01]  /*67c0*/  MUFU.EX2 R175, R175 ;  /* 0x000000af00af7308 */ /* 0x000fe20000000800 */
[C---:B-1----:R-:W-:Y:S01]  /*67d0*/  FMUL.FTZ R16, R168.reuse, R148 ;  /* 0x00000094a8107220 */ /* 0x042fe20000410000 */
[----:B------:R-:W-:Y:S01]  /*67e0*/  FMUL.FTZ R17, R168, R149 ;  /* 0x00000095a8117220 */ /* 0x000fe20000410000 */
[----:B------:R-:W-:Y:S01]  /*67f0*/  FADD.FTZ R166, -R2, R167 ;  /* 0x000000a702a67221 */ /* 0x000fe20000010100 */
[----:B------:R-:W-:Y:S01]  /*6800*/  FSEL R243, R243, RZ, P0 ;  /* 0x000000fff3f37208 */ /* 0x000fe20000000000 */
[----:B------:R-:W-:Y:S01]  /*6810*/  FMUL.FTZ R4, R168, R160 ;  /* 0x000000a0a8047220 */ /* 0x000fe20000410000 */
[----:B------:R-:W-:Y:S01]  /*6820*/  FSETP.NEU.FTZ.AND P0, PT, R0, -INF , PT ;  /* 0xff8000000000780b */ /* 0x000fe20003f1d000 */
[----:B------:R-:W-:Y:S03]  /*6830*/  FMUL.FTZ R170, R166, UR4 ;  /* 0x00000004a6aa7c20 */ /* 0x000fe60008410000 */
[----:B------:R-:W1:Y:S01]  /*6840*/  MUFU.EX2 R167, R169 ;  /* 0x000000a900a77308 */ /* 0x000e620000000800 */
[--C-:B------:R-:W-:Y:S01]  /*6850*/  FFMA.FTZ R189, R40, UR4, -R243.reuse ;  /* 0x0000000428bd7c23 */ /* 0x100fe200080108f3 */
[--C-:B------:R-:W-:Y:S01]  /*6860*/  FFMA.FTZ R182, R41, UR4, -R243.reuse ;  /* 0x0000000429b67c23 */ /* 0x100fe200080108f3 */
[--C-:B------:R-:W-:Y:S01]  /*6870*/  FFMA.FTZ R190, R44, UR4, -R243.reuse ;  /* 0x000000042cbe7c23 */ /* 0x100fe200080108f3 */
[--C-:B------:R-:W-:Y:S01]  /*6880*/  FFMA.FTZ R181, R45, UR4, -R243.reuse ;  /* 0x000000042db57c23 */ /* 0x100fe200080108f3 */
[----:B------:R-:W-:Y:S01]  /*6890*/  FSEL R245, R245, RZ, P0 ;  /* 0x000000fff5f57208 */ /* 0x000fe20000000000 */
[----:B------:R-:W-:Y:S01]  /*68a0*/  FMUL.FTZ R5, R168, R161 ;  /* 0x000000a1a8057220 */ /* 0x000fe20000410000 */
[----:B------:R-:W-:Y:S03]  /*68b0*/  FFMA.FTZ R205, R7, UR4, -R216 ;  /* 0x0000000407cd7c23 */ /* 0x000fe600080108d8 */
[----:B------:R-:W-:Y:S01]  /*68c0*/  MUFU.EX2 R209, R209 ;  /* 0x000000d100d17308 */ /* 0x000fe20000000800 */
[----:B------:R-:W-:Y:S01]  /*68d0*/  FFMA.FTZ R215, R8, UR4, -R243 ;  /* 0x0000000408d77c23 */ /* 0x000fe200080108f3 */
[--C-:B------:R-:W-:Y:S01]  /*68e0*/  FFMA.FTZ R198, R42, UR4, -R245.reuse ;  /* 0x000000042ac67c23 */ /* 0x100fe200080108f5 */
[--C-:B------:R-:W-:Y:S01]  /*68f0*/  FFMA.FTZ R187, R43, UR4, -R245.reuse ;  /* 0x000000042bbb7c23 */ /* 0x100fe200080108f5 */
[--C-:B------:R-:W-:Y:S01]  /*6900*/  FFMA.FTZ R184, R46, UR4, -R245.reuse ;  /* 0x000000042eb87c23 */ /* 0x100fe200080108f5 */
[----:B------:R-:W3:Y:S01]  /*6910*/  LDSM.16.MT88.4 R40, [R220+0x4000] ;  /* 0x00400000dc28783b */ /* 0x000ee20000004200 */
[----:B------:R-:W-:Y:S01]  /*6920*/  FFMA.FTZ R185, R47, UR4, -R245 ;  /* 0x000000042fb97c23 */ /* 0x000fe200080108f5 */
[----:B------:R-:W-:Y:S03]  /*6930*/  FFMA.FTZ R242, R9, UR4, -R243 ;  /* 0x0000000409f27c23 */ /* 0x000fe600080108f3 */
[----:B------:R-:W4:Y:S01]  /*6940*/  MUFU.EX2 R197, R197 ;  /* 0x000000c500c57308 */ /* 0x000f220000000800 */
[C---:B-1----:R-:W-:Y:S01]  /*6950*/  FMUL.FTZ R18, R167.reuse, R150 ;  /* 0x00000096a7127220 */ /* 0x042fe20000410000 */
[----:B------:R-:W-:Y:S01]  /*6960*/  FMUL.FTZ R19, R167, R151 ;  /* 0x00000097a7137220 */ /* 0x000fe20000410000 */
[--C-:B------:R-:W-:Y:S01]  /*6970*/  FFMA.FTZ R169, R49, UR4, -R210.reuse ;  /* 0x0000000431a97c23 */ /* 0x100fe200080108d2 */
[C---:B------:R-:W-:Y:S01]  /*6980*/  FMUL.FTZ R6, R167.reuse, R162 ;  /* 0x000000a2a7067220 */ /* 0x040fe20000410000 */
[----:B------:R-:W1:Y:S01]  /*6990*/  LDSM.16.MT88.4 R44, [R222+0x4400] ;  /* 0x00440000de2c783b */ /* 0x000e620000004200 */
[----:B------:R-:W-:Y:S01]  /*69a0*/  FMUL.FTZ R7, R167, R163 ;  /* 0x000000a3a7077220 */ /* 0x000fe20000410000 */
[--C-:B------:R-:W-:Y:S03]  /*69b0*/  FFMA.FTZ R244, R10, UR4, -R245.reuse ;  /* 0x000000040af47c23 */ /* 0x100fe600080108f5 */
[----:B------:R-:W-:Y:S01]  /*69c0*/  MUFU.EX2 R200, R200 ;  /* 0x000000c800c87308 */ /* 0x000fe20000000800 */
[----:B------:R-:W-:Y:S01]  /*69d0*/  FMUL.FTZ R10, R165, R158 ;  /* 0x0000009ea50a7220 */ /* 0x000fe20000410000 */
[----:B------:R-:W-:Y:S01]  /*69e0*/  FFMA.FTZ R212, R11, UR4, -R245 ;  /* 0x000000040bd47c23 */ /* 0x000fe200080108f5 */
[----:B------:R-:W-:Y:S01]  /*69f0*/  FMUL.FTZ R11, R165, R159 ;  /* 0x0000009fa50b7220 */ /* 0x000fe20000410000 */
[--C-:B------:R-:W-:Y:S01]  /*6a00*/  FFMA.FTZ R206, R12, UR4, -R243.reuse ;  /* 0x000000040cce7c23 */ /* 0x100fe200080108f3 */
[----:B------:R-:W-:Y:S01]  /*6a10*/  LDSM.16.MT88.4 R148, [R222+0x5c00] ;  /* 0x005c0000de94783b */ /* 0x000fe20000004200 */
[----:B------:R-:W-:Y:S01]  /*6a20*/  FFMA.FTZ R193, R13, UR4, -R243 ;  /* 0x000000040dc17c23 */ /* 0x000fe200080108f3 */
[--C-:B------:R-:W-:Y:S03]  /*6a30*/  FFMA.FTZ R211, R14, UR4, -R245.reuse ;  /* 0x000000040ed37c23 */ /* 0x100fe600080108f5 */
[----:B------:R-:W5:Y:S01]  /*6a40*/  MUFU.EX2 R205, R205 ;  /* 0x000000cd00cd7308 */ /* 0x000f620000000800 */
[----:B------:R-:W-:Y:S01]  /*6a50*/  FMUL.FTZ R14, R165, R154 ;  /* 0x0000009aa50e7220 */ /* 0x000fe20000410000 */
[----:B------:R-:W-:Y:S01]  /*6a60*/  FFMA.FTZ R202, R15, UR4, -R245 ;  /* 0x000000040fca7c23 */ /* 0x000fe200080108f5 */
[----:B------:R-:W-:Y:S01]  /*6a70*/  FMUL.FTZ R15, R165, R155 ;  /* 0x0000009ba50f7220 */ /* 0x000fe20000410000 */
[--C-:B------:R-:W-:Y:S01]  /*6a80*/  FFMA.FTZ R173, R36, UR4, -R210.reuse ;  /* 0x0000000424ad7c23 */ /* 0x100fe200080108d2 */
[----:B----4-:R-:W-:Y:S01]  /*6a90*/  F2FP.BF16.F32.PACK_AB R36, R197, R209 ;  /* 0x000000d1c524723e */ /* 0x010fe200000010ff */
[----:B------:R-:W-:Y:S01]  /*6aa0*/  FFMA.FTZ R176, R37, UR4, -R210 ;  /* 0x0000000425b07c23 */ /* 0x000fe200080108d2 */
[--C-:B------:R-:W-:Y:S03]  /*6ab0*/  FFMA.FTZ R178, R38, UR4, -R216.reuse ;  /* 0x0000000426b27c23 */ /* 0x100fe600080108d8 */
[----:B------:R-:W-:Y:S01]  /*6ac0*/  MUFU.EX2 R201, R201 ;  /* 0x000000c900c97308 */ /* 0x000fe20000000800 */
[----:B------:R-:W-:Y:S01]  /*6ad0*/  F2FP.BF16.F32.PACK_AB R38, R175, R194 ;  /* 0x000000c2af26723e */ /* 0x000fe200000010ff */
[----:B------:R-:W-:Y:S01]  /*6ae0*/  FFMA.FTZ R171, R39, UR4, -R216 ;  /* 0x0000000427ab7c23 */ /* 0x000fe200080108d8 */
[--C-:B------:R-:W-:Y:S01]  /*6af0*/  FFMA.FTZ R192, R32, UR4, -R210.reuse ;  /* 0x0000000420c07c23 */ /* 0x100fe200080108d2 */
[----:B------:R-:W-:Y:S01]  /*6b00*/  FFMA.FTZ R195, R33, UR4, -R210 ;  /* 0x0000000421c37c23 */ /* 0x000fe200080108d2 */
[--C-:B------:R-:W-:Y:S01]  /*6b10*/  FFMA.FTZ R199, R34, UR4, -R216.reuse ;  /* 0x0000000422c77c23 */ /* 0x100fe200080108d8 */
[----:B------:R-:W-:Y:S01]  /*6b20*/  FFMA.FTZ R204, R35, UR4, -R216 ;  /* 0x0000000423cc7c23 */ /* 0x000fe200080108d8 */
[--C-:B------:R-:W-:Y:S03]  /*6b30*/  FFMA.FTZ R213, R24, UR4, -R243.reuse ;  /* 0x0000000418d57c23 */ /* 0x100fe600080108f3 */
[----:B------:R-:W4:Y:S01]  /*6b40*/  MUFU.EX2 R180, R180 ;  /* 0x000000b400b47308 */ /* 0x000f220000000800 */
[----:B-----5:R-:W-:Y:S01]  /*6b50*/  F2FP.BF16.F32.PACK_AB R37, R205, R200 ;  /* 0x000000c8cd25723e */ /* 0x020fe200000010ff */
[----:B------:R-:W-:Y:S01]  /*6b60*/  FFMA.FTZ R218, R25, UR4, -R243 ;  /* 0x0000000419da7c23 */ /* 0x000fe200080108f3 */
[--C-:B------:R-:W-:Y:S01]  /*6b70*/  FFMA.FTZ R219, R26, UR4, -R245.reuse ;  /* 0x000000041adb7c23 */ /* 0x100fe200080108f5 */
[----:B------:R-:W-:Y:S01]  /*6b80*/  FMUL.FTZ R26, R165, R142 ;  /* 0x0000008ea51a7220 */ /* 0x000fe20000410000 */
[----:B------:R-:W-:Y:S01]  /*6b90*/  FFMA.FTZ R246, R27, UR4, -R245 ;  /* 0x000000041bf67c23 */ /* 0x000fe200080108f5 */
[----:B------:R-:W-:Y:S01]  /*6ba0*/  FMUL.FTZ R27, R165, R143 ;  /* 0x0000008fa51b7220 */ /* 0x000fe20000410000 */
[--C-:B------:R-:W-:Y:S03]  /*6bb0*/  FFMA.FTZ R214, R28, UR4, -R243.reuse ;  /* 0x000000041cd67c23 */ /* 0x100fe600080108f3 */
[----:B------:R5:W3:Y:S01]  /*6bc0*/  MUFU.EX2 R166, R170 ;  /* 0x000000aa00a67308 */ /* 0x000ae20000000800 */
[----:B------:R-:W-:Y:S01]  /*6bd0*/  FFMA.FTZ R183, R29, UR4, -R243 ;  /* 0x000000041db77c23 */ /* 0x000fe200080108f3 */
[--C-:B------:R-:W-:Y:S01]  /*6be0*/  FFMA.FTZ R217, R30, UR4, -R245.reuse ;  /* 0x000000041ed97c23 */ /* 0x100fe200080108f5 */
[----:B------:R-:W-:Y:S01]  /*6bf0*/  FMUL.FTZ R30, R165, R138 ;  /* 0x0000008aa51e7220 */ /* 0x000fe20000410000 */
[--C-:B------:R-:W-:Y:S01]  /*6c00*/  FFMA.FTZ R188, R31, UR4, -R245.reuse ;  /* 0x000000041fbc7c23 */ /* 0x100fe200080108f5 */
[----:B------:R-:W-:Y:S01]  /*6c10*/  FMUL.FTZ R31, R165, R139 ;  /* 0x0000008ba51f7220 */ /* 0x000fe20000410000 */
[--C-:B------:R-:W-:Y:S01]  /*6c20*/  FFMA.FTZ R191, R52, UR4, -R210.reuse ;  /* 0x0000000434bf7c23 */ /* 0x100fe200080108d2 */
[----:B------:R-:W-:Y:S03]  /*6c30*/  FFMA.FTZ R174, R53, UR4, -R210 ;  /* 0x0000000435ae7c23 */ /* 0x000fe600080108d2 */
[----:B------:R-:W-:Y:S01]  /*6c40*/  MUFU.EX2 R215, R215 ;  /* 0x000000d700d77308 */ /* 0x000fe20000000800 */
[----:B----4-:R-:W-:Y:S01]  /*6c50*/  F2FP.BF16.F32.PACK_AB R39, R180, R201 ;  /* 0x000000c9b427723e */ /* 0x010fe200000010ff */
[--C-:B------:R-:W-:Y:S01]  /*6c60*/  FFMA.FTZ R186, R54, UR4, -R216.reuse ;  /* 0x0000000436ba7c23 */ /* 0x100fe200080108d8 */
[----:B------:R-:W-:Y:S01]  /*6c70*/  FFMA.FTZ R179, R55, UR4, -R216 ;  /* 0x0000000437b37c23 */ /* 0x000fe200080108d8 */
[--C-:B------:R-:W-:Y:S01]  /*6c80*/  FFMA.FTZ R55, R64, UR4, -R210.reuse ;  /* 0x0000000440377c23 */ /* 0x100fe200080108d2 */
[----:B------:R-:W-:Y:S01]  /*6c90*/  FFMA.FTZ R52, R65, UR4, -R210 ;  /* 0x0000000441347c23 */ /* 0x000fe200080108d2 */
[--C-:B------:R-:W-:Y:S01]  /*6ca0*/  FFMA.FTZ R54, R66, UR4, -R216.reuse ;  /* 0x0000000442367c23 */ /* 0x100fe200080108d8 */
[--C-:B------:R-:W-:Y:S03]  /*6cb0*/  FFMA.FTZ R53, R67, UR4, -R216.reuse ;  /* 0x0000000443357c23 */ /* 0x100fe600080108d8 */
[----:B------:R-:W4:Y:S01]  /*6cc0*/  MUFU.EX2 R242, R242 ;  /* 0x000000f200f27308 */ /* 0x000f220000000800 */
[----:B-----5:R-:W-:Y:S01]  /*6cd0*/  FFMA.FTZ R170, R51, UR4, -R216 ;  /* 0x0000000433aa7c23 */ /* 0x020fe200080108d8 */
[-C--:B--2---:R-:W-:Y:S01]  /*6ce0*/  HMMA.16816.F32.BF16 R4, R36, R20.reuse, R4 ;  /* 0x000000142404723c */ /* 0x084fe20000041804 */
[----:B------:R-:W2:Y:S04]  /*6cf0*/  LDSM.16.MT88.4 R48, [R220+0x4400] ;  /* 0x00440000dc30783b */ /* 0x000ea80000004200 */
[C---:B---3--:R-:W-:Y:S03]  /*6d00*/  FMUL.FTZ R8, R166.reuse, R156 ;  /* 0x0000009ca6087220 */ /* 0x048fe60000410000 */
[----:B------:R-:W-:Y:S01]  /*6d10*/  MUFU.EX2 R244, R244 ;  /* 0x000000f400f47308 */ /* 0x000fe20000000800 */
[C---:B------:R-:W-:Y:S01]  /*6d20*/  FMUL.FTZ R9, R166.reuse, R157 ;  /* 0x0000009da6097220 */ /* 0x040fe20000410000 */
[C---:B------:R-:W-:Y:S01]  /*6d30*/  FMUL.FTZ R12, R166.reuse, R152 ;  /* 0x00000098a60c7220 */ /* 0x040fe20000410000 */
[C---:B------:R-:W-:Y:S01]  /*6d40*/  FMUL.FTZ R13, R166.reuse, R153 ;  /* 0x00000099a60d7220 */ /* 0x040fe20000410000 */
[C---:B------:R-:W-:Y:S01]  /*6d50*/  FMUL.FTZ R24, R166.reuse, R140 ;  /* 0x0000008ca6187220 */ /* 0x040fe20000410000 */
[C---:B------:R-:W-:Y:S01]  /*6d60*/  FMUL.FTZ R25, R166.reuse, R141 ;  /* 0x0000008da6197220 */ /* 0x040fe20000410000 */
[C---:B------:R-:W-:Y:S01]  /*6d70*/  FMUL.FTZ R28, R166.reuse, R136 ;  /* 0x00000088a61c7220 */ /* 0x040fe20000410000 */
[----:B------:R-:W-:Y:S03]  /*6d80*/  FMUL.FTZ R29, R166, R137 ;  /* 0x00000089a61d7220 */ /* 0x000fe60000410000 */
[----:B------:R-:W3:Y:S01]  /*6d90*/  MUFU.EX2 R212, R212 ;  /* 0x000000d400d47308 */ /* 0x000ee20000000800 */
[----:B----4-:R-:W-:Y:S01]  /*6da0*/  F2FP.BF16.F32.PACK_AB R32, R242, R215 ;  /* 0x000000d7f220723e */ /* 0x010fe200000010ff */
[----:B------:R-:W-:Y:S01]  /*6db0*/  FFMA.FTZ R65, R58, UR4, -R245 ;  /* 0x000000043a417c23 */ /* 0x000fe200080108f5 */
[----:B------:R-:W-:Y:S01]  /*6dc0*/  FFMA.FTZ R64, R56, UR4, -R243 ;  /* 0x0000000438407c23 */ /* 0x000fe200080108f3 */
[----:B------:R-:W-:Y:S01]  /*6dd0*/  FFMA.FTZ R58, R59, UR4, -R245 ;  /* 0x000000043b3a7c23 */ /* 0x000fe200080108f5 */
[--C-:B------:R-:W-:Y:S01]  /*6de0*/  FFMA.FTZ R59, R60, UR4, -R243.reuse ;  /* 0x000000043c3b7c23 */ /* 0x100fe200080108f3 */
[--C-:B------:R-:W-:Y:S01]  /*6df0*/  FFMA.FTZ R56, R61, UR4, -R243.reuse ;  /* 0x000000043d387c23 */ /* 0x100fe200080108f3 */
[----:B------:R-:W-:Y:S03]  /*6e00*/  FFMA.FTZ R57, R57, UR4, -R243 ;  /* 0x0000000439397c23 */ /* 0x000fe600080108f3 */
[----:B------:R-:W-:Y:S01]  /*6e10*/  MUFU.EX2 R206, R206 ;  /* 0x000000ce00ce7308 */ /* 0x000fe20000000800 */
[--C-:B------:R-:W-:Y:S01]  /*6e20*/  FFMA.FTZ R60, R62, UR4, -R245.reuse ;  /* 0x000000043e3c7c23 */ /* 0x100fe200080108f5 */
[--C-:B------:R-:W-:Y:S01]  /*6e30*/  FFMA.FTZ R61, R63, UR4, -R245.reuse ;  /* 0x000000043f3d7c23 */ /* 0x100fe200080108f5 */
[--C-:B------:R-:W-:Y:S01]  /*6e40*/  FFMA.FTZ R62, R68, UR4, -R210.reuse ;  /* 0x00000004443e7c23 */ /* 0x100fe200080108d2 */
[----:B------:R-:W-:Y:S01]  /*6e50*/  FFMA.FTZ R63, R69, UR4, -R210 ;  /* 0x00000004453f7c23 */ /* 0x000fe200080108d2 */
[--C-:B------:R-:W-:Y:S01]  /*6e60*/  FFMA.FTZ R68, R70, UR4, -R216.reuse ;  /* 0x0000000446447c23 */ /* 0x100fe200080108d8 */
[----:B------:R-:W-:Y:S01]  /*6e70*/  FFMA.FTZ R69, R71, UR4, -R216 ;  /* 0x0000000447457c23 */ /* 0x000fe200080108d8 */
[--C-:B------:R-:W-:Y:S03]  /*6e80*/  FFMA.FTZ R66, R80, UR4, -R210.reuse ;  /* 0x0000000450427c23 */ /* 0x100fe600080108d2 */
[----:B------:R-:W4:Y:S01]  /*6e90*/  MUFU.EX2 R193, R193 ;  /* 0x000000c100c17308 */ /* 0x000f220000000800 */
[----:B---3--:R-:W-:Y:S01]  /*6ea0*/  F2FP.BF16.F32.PACK_AB R33, R212, R244 ;  /* 0x000000f4d421723e */ /* 0x008fe200000010ff */
[----:B------:R-:W-:Y:S01]  /*6eb0*/  FFMA.FTZ R67, R81, UR4, -R210 ;  /* 0x0000000451437c23 */ /* 0x000fe200080108d2 */
[--C-:B------:R-:W-:Y:S01]  /*6ec0*/  FFMA.FTZ R71, R82, UR4, -R216.reuse ;  /* 0x0000000452477c23 */ /* 0x100fe200080108d8 */
[----:B------:R-:W-:Y:S01]  /*6ed0*/  FFMA.FTZ R70, R83, UR4, -R216 ;  /* 0x0000000453467c23 */ /* 0x000fe200080108d8 */
[----:B------:R-:W-:Y:S01]  /*6ee0*/  FFMA.FTZ R81, R75, UR4, -R245 ;  /* 0x000000044b517c23 */ /* 0x000fe200080108f5 */
[----:B------:R-:W-:Y:S01]  /*6ef0*/  FFMA.FTZ R75, R77, UR4, -R243 ;  /* 0x000000044d4b7c23 */ /* 0x000fe200080108f3 */
[----:B------:R-:W-:Y:S03]  /*6f00*/  FFMA.FTZ R77, R78, UR4, -R245 ;  /* 0x000000044e4d7c23 */ /* 0x000fe600080108f5 */
[----:B------:R-:W-:Y:S01]  /*6f10*/  MUFU.EX2 R211, R211 ;  /* 0x000000d300d37308 */ /* 0x000fe20000000800 */
[--C-:B------:R-:W-:Y:S01]  /*6f20*/  FFMA.FTZ R72, R72, UR4, -R243.reuse ;  /* 0x0000000448487c23 */ /* 0x100fe200080108f3 */
[----:B------:R-:W-:Y:S01]  /*6f30*/  FFMA.FTZ R73, R73, UR4, -R243 ;  /* 0x0000000449497c23 */ /* 0x000fe200080108f3 */
[----:B------:R-:W-:Y:S01]  /*6f40*/  FFMA.FTZ R74, R74, UR4, -R245 ;  /* 0x000000044a4a7c23 */ /* 0x000fe200080108f5 */
[----:B------:R-:W-:Y:S01]  /*6f50*/  FFMA.FTZ R76, R76, UR4, -R243 ;  /* 0x000000044c4c7c23 */ /* 0x000fe200080108f3 */
[----:B------:R-:W-:Y:S01]  /*6f60*/  FFMA.FTZ R78, R79, UR4, -R245 ;  /* 0x000000044f4e7c23 */ /* 0x000fe200080108f5 */
[--C-:B------:R-:W-:Y:S01]  /*6f70*/  FFMA.FTZ R80, R85, UR4, -R210.reuse ;  /* 0x0000000455507c23 */ /* 0x100fe200080108d2 */
[----:B------:R-:W-:Y:S03]  /*6f80*/  FFMA.FTZ R79, R84, UR4, -R210 ;  /* 0x00000004544f7c23 */ /* 0x000fe600080108d2 */
[----:B------:R-:W3:Y:S01]  /*6f90*/  MUFU.EX2 R202, R202 ;  /* 0x000000ca00ca7308 */ /* 0x000ee20000000800 */
[----:B----4-:R-:W-:Y:S01]  /*6fa0*/  F2FP.BF16.F32.PACK_AB R34, R193, R206 ;  /* 0x000000cec122723e */ /* 0x010fe200000010ff */
[--C-:B------:R-:W-:Y:S01]  /*6fb0*/  FFMA.FTZ R82, R86, UR4, -R216.reuse ;  /* 0x0000000456527c23 */ /* 0x100fe200080108d8 */
[----:B------:R-:W-:Y:S01]  /*6fc0*/  FFMA.FTZ R85, R87, UR4, -R216 ;  /* 0x0000000457557c23 */ /* 0x000fe200080108d8 */
[--C-:B------:R-:W-:Y:S01]  /*6fd0*/  FFMA.FTZ R83, R96, UR4, -R210.reuse ;  /* 0x0000000460537c23 */ /* 0x100fe200080108d2 */
[--C-:B------:R-:W-:Y:S01]  /*6fe0*/  FFMA.FTZ R96, R100, UR4, -R210.reuse ;  /* 0x0000000464607c23 */ /* 0x100fe200080108d2 */
[--C-:B------:R-:W-:Y:S01]  /*6ff0*/  FFMA.FTZ R100, R112, UR4, -R210.reuse ;  /* 0x0000000470647c23 */ /* 0x100fe200080108d2 */
[--C-:B------:R-:W-:Y:S03]  /*7000*/  FFMA.FTZ R84, R97, UR4, -R210.reuse ;  /* 0x0000000461547c23 */ /* 0x100fe600080108d2 */
[----:B------:R-:W-:Y:S01]  /*7010*/  MUFU.EX2 R207, R207 ;  /* 0x000000cf00cf7308 */ /* 0x000fe20000000800 */
[--C-:B------:R-:W-:Y:S01]  /*7020*/  FFMA.FTZ R97, R101, UR4, -R210.reuse ;  /* 0x0000000465617c23 */ /* 0x100fe200080108d2 */
[----:B------:R-:W-:Y:S01]  /*7030*/  FFMA.FTZ R101, R113, UR4, -R210 ;  /* 0x0000000471657c23 */ /* 0x000fe200080108d2 */
[--C-:B------:R-:W-:Y:S01]  /*7040*/  FFMA.FTZ R86, R98, UR4, -R216.reuse ;  /* 0x0000000462567c23 */ /* 0x100fe200080108d8 */
[--C-:B------:R-:W-:Y:S01]  /*7050*/  FFMA.FTZ R98, R102, UR4, -R216.reuse ;  /* 0x0000000466627c23 */ /* 0x100fe200080108d8 */
[--C-:B------:R-:W-:Y:S01]  /*7060*/  FFMA.FTZ R102, R114, UR4, -R216.reuse ;  /* 0x0000000472667c23 */ /* 0x100fe200080108d8 */
[--C-:B------:R-:W-:Y:S01]  /*7070*/  FFMA.FTZ R87, R99, UR4, -R216.reuse ;  /* 0x0000000463577c23 */ /* 0x100fe200080108d8 */
[--C-:B------:R-:W-:Y:S03]  /*7080*/  FFMA.FTZ R99, R103, UR4, -R216.reuse ;  /* 0x0000000467637c23 */ /* 0x100fe600080108d8 */
[----:B------:R-:W4:Y:S01]  /*7090*/  MUFU.EX2 R196, R196 ;  /* 0x000000c400c47308 */ /* 0x000f220000000800 */
[----:B---3--:R-:W-:Y:S01]  /*70a0*/  F2FP.BF16.F32.PACK_AB R35, R202, R211 ;  /* 0x000000d3ca23723e */ /* 0x008fe200000010ff */
[----:B------:R-:W-:Y:S01]  /*70b0*/  FFMA.FTZ R103, R115, UR4, -R216 ;  /* 0x0000000473677c23 */ /* 0x000fe200080108d8 */
[--C-:B------:R-:W-:Y:S01]  /*70c0*/  FFMA.FTZ R88, R88, UR4, -R243.reuse ;  /* 0x0000000458587c23 */ /* 0x100fe200080108f3 */
[----:B------:R-:W-:Y:S01]  /*70d0*/  FFMA.FTZ R89, R89, UR4, -R243 ;  /* 0x0000000459597c23 */ /* 0x000fe200080108f3 */
[--C-:B------:R-:W-:Y:S01]  /*70e0*/  FFMA.FTZ R90, R90, UR4, -R245.reuse ;  /* 0x000000045a5a7c23 */ /* 0x100fe200080108f5 */
[----:B------:R-:W-:Y:S01]  /*70f0*/  FFMA.FTZ R91, R91, UR4, -R245 ;  /* 0x000000045b5b7c23 */ /* 0x000fe200080108f5 */
[--C-:B------:R-:W-:Y:S03]  /*7100*/  FFMA.FTZ R92, R92, UR4, -R243.reuse ;  /* 0x000000045c5c7c23 */ /* 0x100fe600080108f3 */
[----:B------:R-:W-:Y:S01]  /*7110*/  MUFU.EX2 R208, R208 ;  /* 0x000000d000d07308 */ /* 0x000fe20000000800 */
[C---:B------:R-:W-:Y:S04]  /*7120*/  HMMA.16816.F32.BF16 R8, R32.reuse, R20, R8 ;  /* 0x000000142008723c */ /* 0x040fe80000041808 */
[C---:B------:R-:W-:Y:S01]  /*7130*/  FMUL.FTZ R20, R168.reuse, R144 ;  /* 0x00000090a8147220 */ /* 0x040fe20000410000 */
[----:B------:R-:W-:Y:S01]  /*7140*/  FMUL.FTZ R21, R168, R145 ;  /* 0x00000091a8157220 */ /* 0x000fe20000410000 */
[----:B------:R-:W-:Y:S03]  /*7150*/  FFMA.FTZ R93, R93, UR4, -R243 ;  /* 0x000000045d5d7c23 */ /* 0x000fe600080108f3 */
[----:B------:R-:W3:Y:S01]  /*7160*/  MUFU.EX2 R203, R203 ;  /* 0x000000cb00cb7308 */ /* 0x000ee20000000800 */
[-C--:B------:R-:W-:Y:S03]  /*7170*/  HMMA.16816.F32.BF16 R12, R32, R22.reuse, R12 ;  /* 0x00000016200c723c */ /* 0x080fe6000004180c */
[--C-:B------:R-:W-:Y:S01]  /*7180*/  FFMA.FTZ R94, R94, UR4, -R245.reuse ;  /* 0x000000045e5e7c23 */ /* 0x100fe200080108f5 */
[----:B------:R-:W-:Y:S01]  /*7190*/  FFMA.FTZ R95, R95, UR4, -R245 ;  /* 0x000000045f5f7c23 */ /* 0x000fe200080108f5 */
[--C-:B------:R-:W-:Y:S01]  /*71a0*/  FFMA.FTZ R104, R104, UR4, -R243.reuse ;  /* 0x0000000468687c23 */ /* 0x100fe200080108f3 */
[----:B------:R-:W-:Y:S03]  /*71b0*/  FFMA.FTZ R105, R105, UR4, -R243 ;  /* 0x0000000469697c23 */ /* 0x000fe600080108f3 */
[----:B------:R-:W-:Y:S01]  /*71c0*/  MUFU.EX2 R192, R192 ;  /* 0x000000c000c07308 */ /* 0x000fe20000000800 */
[C---:B------:R-:W-:Y:S04]  /*71d0*/  HMMA.16816.F32.BF16 R16, R36.reuse, R22, R16 ;  /* 0x000000162410723c */ /* 0x040fe80000041810 */
[C---:B------:R-:W-:Y:S01]  /*71e0*/  FMUL.FTZ R22, R167.reuse, R146 ;  /* 0x00000092a7167220 */ /* 0x040fe20000410000 */
[----:B------:R-:W-:Y:S01]  /*71f0*/  FMUL.FTZ R23, R167, R147 ;  /* 0x00000093a7177220 */ /* 0x000fe20000410000 */
[--C-:B------:R-:W-:Y:S03]  /*7200*/  FFMA.FTZ R106, R106, UR4, -R245.reuse ;  /* 0x000000046a6a7c23 */ /* 0x100fe600080108f5 */
[----:B------:R-:W5:Y:S01]  /*7210*/  MUFU.EX2 R195, R195 ;  /* 0x000000c300c37308 */ /* 0x000f620000000800 */
[----:B------:R-:W-:Y:S01]  /*7220*/  FFMA.FTZ R107, R107, UR4, -R245 ;  /* 0x000000046b6b7c23 */ /* 0x000fe200080108f5 */
[--C-:B------:R-:W-:Y:S01]  /*7230*/  FFMA.FTZ R108, R108, UR4, -R243.reuse ;  /* 0x000000046c6c7c23 */ /* 0x100fe200080108f3 */
[----:B------:R-:W-:Y:S01]  /*7240*/  FFMA.FTZ R109, R109, UR4, -R243 ;  /* 0x000000046d6d7c23 */ /* 0x000fe200080108f3 */
[----:B------:R-:W-:Y:S01]  /*7250*/  FFMA.FTZ R209, R168, R241, R209 ;  /* 0x000000f1a8d17223 */ /* 0x000fe200000100d1 */
[-C--:B------:R-:W-:Y:S05]  /*7260*/  HMMA.16816.F32.BF16 R20, R36, R40.reuse, R20 ;  /* 0x000000282414723c */ /* 0x080fea0000041814 */
[----:B------:R-:W-:Y:S01]  /*7270*/  MUFU.EX2 R199, R199 ;  /* 0x000000c700c77308 */ /* 0x000fe20000000800 */
[----:B------:R-:W-:Y:S01]  /*7280*/  ISETP.GT.AND P0, PT, R236, RZ, PT ;  /* 0x000000ffec00720c */ /* 0x000fe20003f04270 */
[----:B------:R-:W-:Y:S01]  /*7290*/  FFMA.FTZ R200, R167, R240, R200 ;  /* 0x000000f0a7c87223 */ /* 0x000fe200000100c8 */
[----:B------:R-:W-:Y:S01]  /*72a0*/  FFMA.FTZ R215, R166, R239, R215 ;  /* 0x000000efa6d77223 */ /* 0x000fe200000100d7 */
[----:B------:R-:W-:Y:S01]  /*72b0*/  FFMA.FTZ R244, R165, R238, R244 ;  /* 0x000000eea5f47223 */ /* 0x000fe200000100f4 */
[C---:B------:R-:W-:Y:S05]  /*72c0*/  HMMA.16816.F32.BF16 R24, R32.reuse, R40, R24 ;  /* 0x000000282018723c */ /* 0x040fea0000041818 */
[----:B------:R-:W1:Y:S01]  /*72d0*/  MUFU.EX2 R204, R204 ;  /* 0x000000cc00cc7308 */ /* 0x000e620000000800 */
[----:B------:R-:W-:Y:S01]  /*72e0*/  FADD.FTZ R209, R197, R209 ;  /* 0x000000d1c5d17221 */ /* 0x000fe20000010000 */
[----:B------:R-:W-:Y:S01]  /*72f0*/  FADD.FTZ R200, R205, R200 ;  /* 0x000000c8cdc87221 */ /* 0x000fe20000010000 */
[----:B------:R-:W-:Y:S01]  /*7300*/  FADD.FTZ R215, R242, R215 ;  /* 0x000000d7f2d77221 */ /* 0x000fe20000010000 */
[----:B------:R-:W-:Y:S01]  /*7310*/  FADD.FTZ R244, R212, R244 ;  /* 0x000000f4d4f47221 */ /* 0x000fe20000010000 */
[-C--:B------:R-:W-:Y:S05]  /*7320*/  HMMA.16816.F32.BF16 R28, R32, R42.reuse, R28 ;  /* 0x0000002a201c723c */ /* 0x080fea000004181c */
[----:B------:R-:W-:Y:S01]  /*7330*/  MUFU.EX2 R213, R213 ;  /* 0x000000d500d57308 */ /* 0x000fe20000000800 */
[C---:B------:R-:W-:Y:S01]  /*7340*/  FMUL.FTZ R32, R168.reuse, R132 ;  /* 0x00000084a8207220 */ /* 0x040fe20000410000 */
[----:B------:R-:W-:Y:S01]  /*7350*/  FMUL.FTZ R33, R168, R133 ;  /* 0x00000085a8217220 */ /* 0x000fe20000410000 */
[C---:B------:R-:W-:Y:S01]  /*7360*/  FMUL.FTZ R34, R167.reuse, R134 ;  /* 0x00000086a7227220 */ /* 0x040fe20000410000 */
[----:B------:R-:W-:Y:S01]  /*7370*/  FMUL.FTZ R35, R167, R135 ;  /* 0x00000087a7237220 */ /* 0x000fe20000410000 */
[----:B------:R-:W-:Y:S01]  /*7380*/  FADD.FTZ R194, R194, R209 ;  /* 0x000000d1c2c27221 */ /* 0x000fe20000010000 */
[----:B------:R-:W-:Y:S01]  /*7390*/  FADD.FTZ R201, R201, R200 ;  /* 0x000000c8c9c97221 */ /* 0x000fe20000010000 */
[----:B------:R-:W-:Y:S03]  /*73a0*/  FADD.FTZ R206, R206, R215 ;  /* 0x000000d7cece7221 */ /* 0x000fe60000010000 */
[----:B------:R-:W2:Y:S01]  /*73b0*/  MUFU.EX2 R218, R218 ;  /* 0x000000da00da7308 */ /* 0x000ea20000000800 */
[----:B------:R-:W-:Y:S01]  /*73c0*/  FADD.FTZ R211, R211, R244 ;  /* 0x000000f4d3d37221 */ /* 0x000fe20000010000 */
[----:B------:R-:W-:Y:S01]  /*73d0*/  FADD.FTZ R194, R175, R194 ;  /* 0x000000c2afc27221 */ /* 0x000fe20000010000 */
[----:B------:R-:W-:Y:S04]  /*73e0*/  HMMA.16816.F32.BF16 R32, R36, R42, R32 ;  /* 0x0000002a2420723c */ /* 0x000fe80000041820 */
[----:B----4-:R-:W-:Y:S03]  /*73f0*/  F2FP.BF16.F32.PACK_AB R36, R196, R207 ;  /* 0x000000cfc424723e */ /* 0x010fe600000010ff */
[----:B------:R-:W-:Y:S01]  /*7400*/  MUFU.EX2 R219, R219 ;  /* 0x000000db00db7308 */ /* 0x000fe20000000800 */
[----:B---3--:R-:W-:Y:S01]  /*7410*/  F2FP.BF16.F32.PACK_AB R37, R203, R208 ;  /* 0x000000d0cb25723e */ /* 0x008fe200000010ff */
[----:B------:R-:W-:Y:S01]  /*7420*/  FADD.FTZ R201, R180, R201 ;  /* 0x000000c9b4c97221 */ /* 0x000fe20000010000 */
[----:B-----5:R-:W-:Y:S01]  /*7430*/  F2FP.BF16.F32.PACK_AB R38, R195, R192 ;  /* 0x000000c0c326723e */ /* 0x020fe200000010ff */
[----:B------:R-:W-:Y:S01]  /*7440*/  FADD.FTZ R206, R193, R206 ;  /* 0x000000cec1ce7221 */ /* 0x000fe20000010000 */
[----:B-1----:R-:W-:Y:S01]  /*7450*/  F2FP.BF16.F32.PACK_AB R39, R204, R199 ;  /* 0x000000c7cc27723e */ /* 0x002fe200000010ff */
[----:B------:R-:W-:Y:S01]  /*7460*/  FADD.FTZ R202, R202, R211 ;  /* 0x000000d3caca7221 */ /* 0x000fe20000010000 */
[----:B------:R-:W-:Y:S03]  /*7470*/  IADD3 R236, PT, PT, R236, -0x1, RZ ;  /* 0xffffffffecec7810 */ /* 0x000fe60007ffe0ff */
[----:B------:R-:W1:Y:S01]  /*7480*/  MUFU.EX2 R246, R246 ;  /* 0x000000f600f67308 */ /* 0x000e620000000800 */
[----:B--2---:R-:W-:Y:S01]  /*7490*/  F2FP.BF16.F32.PACK_AB R40, R218, R213 ;  /* 0x000000d5da28723e */ /* 0x004fe200000010ff */
[----:B------:R-:W-:Y:S01]  /*74a0*/  FADD.FTZ R207, R207, R194 ;  /* 0x000000c2cfcf7221 */ /* 0x000fe20000010000 */
[----:B------:R-:W-:Y:S01]  /*74b0*/  MOV R165, R0 ;  /* 0x0000000000a57202 */ /* 0x000fe20000000f00 */
[-C--:B------:R-:W-:Y:S03]  /*74c0*/  HMMA.16816.F32.BF16 R4, R36, R44.reuse, R4 ;  /* 0x0000002c2404723c */ /* 0x080fe60000041804 */
[----:B------:R-:W-:Y:S03]  /*74d0*/  FADD.FTZ R208, R208, R201 ;  /* 0x000000c9d0d07221 */ /* 0x000fe60000010000 */
[----:B------:R-:W-:Y:S01]  /*74e0*/  MUFU.EX2 R214, R214 ;  /* 0x000000d600d67308 */ /* 0x000fe20000000800 */
[----:B------:R-:W-:Y:S01]  /*74f0*/  FADD.FTZ R213, R213, R206 ;  /* 0x000000ced5d57221 */ /* 0x000fe20000010000 */
[--C-:B------:R-:W-:Y:S01]  /*7500*/  FFMA.FTZ R113, R117, UR4, -R210.reuse ;  /* 0x0000000475717c23 */ /* 0x100fe200080108d2 */
[----:B------:R-:W-:Y:S01]  /*7510*/  FFMA.FTZ R112, R116, UR4, -R210 ;  /* 0x0000000474707c23 */ /* 0x000fe200080108d2 */
[--C-:B------:R-:W-:Y:S01]  /*7520*/  FFMA.FTZ R114, R118, UR4, -R216.reuse ;  /* 0x0000000476727c23 */ /* 0x100fe200080108d8 */
[--C-:B------:R-:W-:Y:S01]  /*7530*/  FFMA.FTZ R115, R119, UR4, -R216.reuse ;  /* 0x0000000477737c23 */ /* 0x100fe200080108d8 */
[----:B------:R-:W-:Y:S01]  /*7540*/  FFMA.FTZ R117, R130, UR4, -R216 ;  /* 0x0000000482757c23 */ /* 0x000fe200080108d8 */
[----:B------:R-:W-:Y:S03]  /*7550*/  FFMA.FTZ R116, R128, UR4, -R210 ;  /* 0x0000000480747c23 */ /* 0x000fe600080108d2 */
[----:B------:R-:W2:Y:S01]  /*7560*/  MUFU.EX2 R183, R183 ;  /* 0x000000b700b77308 */ /* 0x000ea20000000800 */
[----:B-1----:R-:W-:Y:S01]  /*7570*/  F2FP.BF16.F32.PACK_AB R41, R246, R219 ;  /* 0x000000dbf629723e */ /* 0x002fe200000010ff */
[----:B------:R-:W-:Y:S01]  /*7580*/  FADD.FTZ R219, R219, R202 ;  /* 0x000000cadbdb7221 */ /* 0x000fe20000010000 */
[----:B------:R-:W-:Y:S01]  /*7590*/  MOV R167, R2 ;  /* 0x0000000200a77202 */ /* 0x000fe20000000f00 */
[----:B------:R-:W-:Y:S01]  /*75a0*/  FFMA.FTZ R216, R131, UR4, -R216 ;  /* 0x0000000483d87c23 */ /* 0x000fe200080108d8 */
[----:B------:R-:W-:Y:S01]  /*75b0*/  FADD.FTZ R207, R196, R207 ;  /* 0x000000cfc4cf7221 */ /* 0x000fe20000010000 */
[----:B------:R-:W-:Y:S01]  /*75c0*/  FADD.FTZ R208, R203, R208 ;  /* 0x000000d0cbd07221 */ /* 0x000fe20000010000 */
[----:B------:R-:W-:Y:S03]  /*75d0*/  FADD.FTZ R213, R218, R213 ;  /* 0x000000d5dad57221 */ /* 0x000fe60000010000 */
[----:B------:R-:W-:Y:S01]  /*75e0*/  MUFU.EX2 R217, R217 ;  /* 0x000000d900d97308 */ /* 0x000fe20000000800 */
[----:B------:R-:W-:Y:S01]  /*75f0*/  FADD.FTZ R246, R246, R219 ;  /* 0x000000dbf6f67221 */ /* 0x000fe20000010000 */
[----:B------:R-:W-:Y:S01]  /*7600*/  FFMA.FTZ R210, R129, UR4, -R210 ;  /* 0x0000000481d27c23 */ /* 0x000fe200080108d2 */
[----:B------:R-:W-:Y:S01]  /*7610*/  FADD.FTZ R118, R192, R207 ;  /* 0x000000cfc0767221 */ /* 0x000fe20000010000 */
[----:B------:R-:W-:Y:S01]  /*7620*/  FADD.FTZ R119, R199, R208 ;  /* 0x000000d0c7777221 */ /* 0x000fe20000010000 */
[--C-:B------:R-:W-:Y:S01]  /*7630*/  FFMA.FTZ R120, R120, UR4, -R243.reuse ;  /* 0x0000000478787c23 */ /* 0x100fe200080108f3 */
[--C-:B------:R-:W-:Y:S01]  /*7640*/  FFMA.FTZ R121, R121, UR4, -R243.reuse ;  /* 0x0000000479797c23 */ /* 0x100fe200080108f3 */
[----:B------:R-:W-:Y:S03]  /*7650*/  FFMA.FTZ R124, R124, UR4, -R243 ;  /* 0x000000047c7c7c23 */ /* 0x000fe600080108f3 */
[----:B------:R-:W1:Y:S01]  /*7660*/  MUFU.EX2 R188, R188 ;  /* 0x000000bc00bc7308 */ /* 0x000e620000000800 */
[----:B--2---:R-:W-:Y:S01]  /*7670*/  F2FP.BF16.F32.PACK_AB R42, R183, R214 ;  /* 0x000000d6b72a723e */ /* 0x004fe200000010ff */
[----:B------:R-:W-:Y:S01]  /*7680*/  FADD.FTZ R214, R214, R213 ;  /* 0x000000d5d6d67221 */ /* 0x000fe20000010000 */
[----:B------:R-:W-:Y:S01]  /*7690*/  MOV R166, R3 ;  /* 0x0000000300a67202 */ /* 0x000fe20000000f00 */
[--C-:B------:R-:W-:Y:S01]  /*76a0*/  FFMA.FTZ R122, R122, UR4, -R245.reuse ;  /* 0x000000047a7a7c23 */ /* 0x100fe200080108f5 */
[--C-:B------:R-:W-:Y:S01]  /*76b0*/  FFMA.FTZ R123, R123, UR4, -R245.reuse ;  /* 0x000000047b7b7c23 */ /* 0x100fe200080108f5 */
[----:B------:R-:W-:Y:S01]  /*76c0*/  FFMA.FTZ R126, R126, UR4, -R245 ;  /* 0x000000047e7e7c23 */ /* 0x000fe200080108f5 */
[----:B------:R-:W-:Y:S03]  /*76d0*/  FFMA.FTZ R243, R125, UR4, -R243 ;  /* 0x000000047df37c23 */ /* 0x000fe600080108f3 */
[----:B------:R-:W-:Y:S01]  /*76e0*/  MUFU.EX2 R173, R173 ;  /* 0x000000ad00ad7308 */ /* 0x000fe20000000800 */
[----:B------:R-:W-:Y:S01]  /*76f0*/  FADD.FTZ R118, R195, R118 ;  /* 0x00000076c3767221 */ /* 0x000fe20000010000 */
[----:B------:R-:W-:Y:S01]  /*7700*/  FADD.FTZ R119, R204, R119 ;  /* 0x00000077cc777221 */ /* 0x000fe20000010000 */
[----:B------:R-:W-:Y:S07]  /*7710*/  FADD.FTZ R214, R183, R214 ;  /* 0x000000d6b7d67221 */ /* 0x000fee0000010000 */
[----:B------:R-:W2:Y:S01]  /*7720*/  MUFU.EX2 R176, R176 ;  /* 0x000000b000b07308 */ /* 0x000ea20000000800 */
[C---:B-1----:R-:W-:Y:S01]  /*7730*/  F2FP.BF16.F32.PACK_AB R43, R188.reuse, R217 ;  /* 0x000000d9bc2b723e */ /* 0x042fe200000010ff */
[----:B------:R-:W-:Y:S04]  /*7740*/  FADD.FTZ R217, R217, R246 ;  /* 0x000000f6d9d97221 */ /* 0x000fe80000010000 */
[----:B------:R-:W-:Y:S04]  /*7750*/  FADD.FTZ R217, R188, R217 ;  /* 0x000000d9bcd97221 */ /* 0x000fe80000010000 */
[----:B------:R-:W-:Y:S01]  /*7760*/  MUFU.EX2 R178, R178 ;  /* 0x000000b200b27308 */ /* 0x000fe20000000800 */
[C---:B------:R-:W-:Y:S09]  /*7770*/  HMMA.16816.F32.BF16 R8, R40.reuse, R44, R8 ;  /* 0x0000002c2808723c */ /* 0x040ff20000041808 */
[----:B------:R-:W1:Y:S01]  /*7780*/  MUFU.EX2 R171, R171 ;  /* 0x000000ab00ab7308 */ /* 0x000e620000000800 */
[-C--:B------:R-:W-:Y:S09]  /*7790*/  HMMA.16816.F32.BF16 R12, R40, R46.reuse, R12 ;  /* 0x0000002e280c723c */ /* 0x080ff2000004180c */
[----:B------:R-:W-:Y:S01]  /*77a0*/  MUFU.EX2 R172, R172 ;  /* 0x000000ac00ac7308 */ /* 0x000fe20000000800 */
[C---:B------:R-:W-:Y:S01]  /*77b0*/  HMMA.16816.F32.BF16 R16, R36.reuse, R46, R16 ;  /* 0x0000002e2410723c */ /* 0x040fe20000041810 */
[----:B------:R-:W3:Y:S08]  /*77c0*/  LDSM.16.MT88.4 R44, [R222+0x4800] ;  /* 0x00480000de2c783b */ /* 0x000ef00000004200 */
[----:B------:R-:W4:Y:S01]  /*77d0*/  MUFU.EX2 R169, R169 ;  /* 0x000000a900a97308 */ /* 0x000f220000000800 */
[-C--:B------:R-:W-:Y:S09]  /*77e0*/  HMMA.16816.F32.BF16 R20, R36, R48.reuse, R20 ;  /* 0x000000302414723c */ /* 0x080ff20000041814 */
[----:B------:R-:W-:Y:S01]  /*77f0*/  MUFU.EX2 R177, R177 ;  /* 0x000000b100b17308 */ /* 0x000fe20000000800 */
[C---:B------:R-:W-:Y:S09]  /*7800*/  HMMA.16816.F32.BF16 R24, R40.reuse, R48, R24 ;  /* 0x000000302818723c */ /* 0x040ff20000041818 */
[----:B------:R-:W5:Y:S01]  /*7810*/  MUFU.EX2 R170, R170 ;  /* 0x000000aa00aa7308 */ /* 0x000f620000000800 */
[-C--:B------:R-:W-:Y:S09]  /*7820*/  HMMA.16816.F32.BF16 R28, R40, R50.reuse, R28 ;  /* 0x00000032281c723c */ /* 0x080ff2000004181c */
[----:B------:R-:W-:Y:S01]  /*7830*/  MUFU.EX2 R189, R189 ;  /* 0x000000bd00bd7308 */ /* 0x000fe20000000800 */
[----:B------:R-:W-:Y:S01]  /*7840*/  HMMA.16816.F32.BF16 R32, R36, R50, R32 ;  /* 0x000000322420723c */ /* 0x000fe20000041820 */
[----:B------:R-:W3:Y:S03]  /*7850*/  LDSM.16.MT88.4 R48, [R220+0x4800] ;  /* 0x00480000dc30783b */ /* 0x000ee60000004200 */
[----:B--2---:R-:W-:Y:S01]  /*7860*/  F2FP.BF16.F32.PACK_AB R36, R176, R173 ;  /* 0x000000adb024723e */ /* 0x004fe200000010ff */
[----:B------:R-:W-:Y:S01]  /*7870*/  FADD.FTZ R173, R173, R118 ;  /* 0x00000076adad7221 */ /* 0x000fe20000010000 */
[----:B-1----:R-:W-:Y:S03]  /*7880*/  F2FP.BF16.F32.PACK_AB R37, R171, R178 ;  /* 0x000000b2ab25723e */ /* 0x002fe600000010ff */
[----:B------:R-:W1:Y:S01]  /*7890*/  MUFU.EX2 R182, R182 ;  /* 0x000000b600b67308 */ /* 0x000e620000000800 */
[----:B----4-:R-:W-:Y:S01]  /*78a0*/  F2FP.BF16.F32.PACK_AB R38, R169, R172 ;  /* 0x000000aca926723e */ /* 0x010fe200000010ff */
[----:B------:R-:W-:Y:S01]  /*78b0*/  FADD.FTZ R178, R178, R119 ;  /* 0x00000077b2b27221 */ /* 0x000fe20000010000 */
[----:B-----5:R-:W-:Y:S01]  /*78c0*/  F2FP.BF16.F32.PACK_AB R39, R170, R177 ;  /* 0x000000b1aa27723e */ /* 0x020fe200000010ff */
[----:B------:R-:W-:Y:S02]  /*78d0*/  FADD.FTZ R173, R176, R173 ;  /* 0x000000adb0ad7221 */ /* 0x000fe40000010000 */
[----:B------:R-:W-:Y:S04]  /*78e0*/  FADD.FTZ R178, R171, R178 ;  /* 0x000000b2abb27221 */ /* 0x000fe80000010000 */
[----:B------:R-:W-:Y:S01]  /*78f0*/  MUFU.EX2 R198, R198 ;  /* 0x000000c600c67308 */ /* 0x000fe20000000800 */
[----:B------:R-:W-:Y:S01]  /*7900*/  FADD.FTZ R172, R172, R173 ;  /* 0x000000adacac7221 */ /* 0x000fe20000010000 */
[-C--:B---3--:R-:W-:Y:S03]  /*7910*/  HMMA.16816.F32.BF16 R4, R36, R44.reuse, R4 ;  /* 0x0000002c2404723c */ /* 0x088fe60000041804 */
[----:B------:R-:W-:Y:S01]  /*7920*/  FADD.FTZ R177, R177, R178 ;  /* 0x000000b2b1b17221 */ /* 0x000fe20000010000 */
[----:B------:R-:W-:Y:S01]  /*7930*/  FADD.FTZ R172, R169, R172 ;  /* 0x000000aca9ac7221 */ /* 0x000fe20000010000 */
[----:B------:R-:W-:Y:S03]  /*7940*/  MOV R169, R164 ;  /* 0x000000a400a97202 */ /* 0x000fe60000000f00 */
[----:B------:R-:W2:Y:S01]  /*7950*/  MUFU.EX2 R187, R187 ;  /* 0x000000bb00bb7308 */ /* 0x000ea20000000800 */
[----:B-1----:R-:W-:Y:S01]  /*7960*/  F2FP.BF16.F32.PACK_AB R40, R182, R189 ;  /* 0x000000bdb628723e */ /* 0x002fe200000010ff */
[----:B------:R-:W-:Y:S01]  /*7970*/  FADD.FTZ R189, R189, R214 ;  /* 0x000000d6bdbd7221 */ /* 0x000fe20000010000 */
[----:B------:R-:W-:Y:S03]  /*7980*/  FADD.FTZ R177, R170, R177 ;  /* 0x000000b1aab17221 */ /* 0x000fe60000010000 */
[----:B------:R-:W-:Y:S04]  /*7990*/  FADD.FTZ R189, R182, R189 ;  /* 0x000000bdb6bd7221 */ /* 0x000fe80000010000 */
[----:B------:R-:W-:Y:S10]  /*79a0*/  MUFU.EX2 R190, R190 ;  /* 0x000000be00be7308 */ /* 0x000ff40000000800 */
[----:B------:R-:W1:Y:S01]  /*79b0*/  MUFU.EX2 R181, R181 ;  /* 0x000000b500b57308 */ /* 0x000e620000000800 */
[C---:B--2---:R-:W-:Y:S01]  /*79c0*/  F2FP.BF16.F32.PACK_AB R41, R187.reuse, R198 ;  /* 0x000000c6bb29723e */ /* 0x044fe200000010ff */
[----:B------:R-:W-:Y:S04]  /*79d0*/  FADD.FTZ R198, R198, R217 ;  /* 0x000000d9c6c67221 */ /* 0x000fe80000010000 */
[----:B------:R-:W-:Y:S04]  /*79e0*/  FADD.FTZ R187, R187, R198 ;  /* 0x000000c6bbbb7221 */ /* 0x000fe80000010000 */
[----:B------:R-:W-:Y:S10]  /*79f0*/  MUFU.EX2 R184, R184 ;  /* 0x000000b800b87308 */ /* 0x000ff40000000800 */
[----:B------:R-:W2:Y:S01]  /*7a00*/  MUFU.EX2 R185, R185 ;  /* 0x000000b900b97308 */ /* 0x000ea20000000800 */
[C---:B-1----:R-:W-:Y:S01]  /*7a10*/  F2FP.BF16.F32.PACK_AB R42, R181.reuse, R190 ;  /* 0x000000beb52a723e */ /* 0x042fe200000010ff */
[----:B------:R-:W-:Y:S04]  /*7a20*/  FADD.FTZ R190, R190, R189 ;  /* 0x000000bdbebe7221 */ /* 0x000fe80000010000 */
[----:B------:R-:W-:Y:S04]  /*7a30*/  FADD.FTZ R181, R181, R190 ;  /* 0x000000beb5b57221 */ /* 0x000fe80000010000 */
[----:B------:R-:W-:Y:S10]  /*7a40*/  MUFU.EX2 R191, R191 ;  /* 0x000000bf00bf7308 */ /* 0x000ff40000000800 */
[----:B------:R-:W1:Y:S01]  /*7a50*/  MUFU.EX2 R174, R174 ;  /* 0x000000ae00ae7308 */ /* 0x000e620000000800 */
[----:B--2---:R-:W-:Y:S09]  /*7a60*/  F2FP.BF16.F32.PACK_AB R43, R185, R184 ;  /* 0x000000b8b92b723e */ /* 0x004ff200000010ff */
[----:B------:R-:W-:Y:S01]  /*7a70*/  MUFU.EX2 R186, R186 ;  /* 0x000000ba00ba7308 */ /* 0x000fe20000000800 */
[C---:B------:R-:W-:Y:S09]  /*7a80*/  HMMA.16816.F32.BF16 R8, R40.reuse, R44, R8 ;  /* 0x0000002c2808723c */ /* 0x040ff20000041808 */
[----:B------:R-:W2:Y:S01]  /*7a90*/  MUFU.EX2 R179, R179 ;  /* 0x000000b300b37308 */ /* 0x000ea20000000800 */
        /* <DEDUP_REMOVED lines=13> */
[----:B-1----:R-:W-:Y:S01]  /*7b70*/  F2FP.BF16.F32.PACK_AB R36, R174, R191 ;  /* 0x000000bfae24723e */ /* 0x002fe200000010ff */
[----:B------:R-:W-:Y:S01]  /*7b80*/  FADD.FTZ R191, R191, R172 ;  /* 0x000000acbfbf7221 */ /* 0x000fe20000010000 */
[----:B--2---:R-:W-:Y:S03]  /*7b90*/  F2FP.BF16.F32.PACK_AB R37, R179, R186 ;  /* 0x000000bab325723e */ /* 0x004fe600000010ff */
        /* <DEDUP_REMOVED lines=10> */
[----:B------:R-:W-:Y:S04]  /*7c40*/  FADD.FTZ R55, R52, R55 ;  /* 0x0000003734377221 */ /* 0x000fe80000010000 */
[----:B------:R-:W2:Y:S01]  /*7c50*/  MUFU.EX2 R58, R58 ;  /* 0x0000003a003a7308 */ /* 0x000ea20000000800 */
[----:B-1----:R-:W-:Y:S01]  /*7c60*/  F2FP.BF16.F32.PACK_AB R40, R57, R64 ;  /* 0x000000403928723e */ /* 0x002fe200000010ff */
[----:B------:R-:W-:Y:S01]  /*7c70*/  FADD.FTZ R64, R64, R181 ;  /* 0x000000b540407221 */ /* 0x000fe20000010000 */
[----:B------:R-:W-:Y:S03]  /*7c80*/  FADD.FTZ R53, R53, R54 ;  /* 0x0000003635357221 */ /* 0x000fe60000010000 */
[----:B------:R-:W-:Y:S04]  /*7c90*/  FADD.FTZ R64, R57, R64 ;  /* 0x0000004039407221 */ /* 0x000fe80000010000 */
[----:B------:R-:W-:Y:S10]  /*7ca0*/  MUFU.EX2 R59, R59 ;  /* 0x0000003b003b7308 */ /* 0x000ff40000000800 */
[----:B------:R-:W1:Y:S01]  /*7cb0*/  MUFU.EX2 R56, R56 ;  /* 0x0000003800387308 */ /* 0x000e620000000800 */
[----:B--2---:R-:W-:Y:S09]  /*7cc0*/  F2FP.BF16.F32.PACK_AB R41, R58, R65 ;  /* 0x000000413a29723e */ /* 0x004ff200000010ff */
        /* <DEDUP_REMOVED lines=39> */
[C---:B-1----:R-:W-:Y:S01]  /*7f40*/  F2FP.BF16.F32.PACK_AB R40, R73.reuse, R72 ;  /* 0x000000484928723e */ /* 0x042fe200000010ff */
        /* <DEDUP_REMOVED lines=26> */
[-C--:B------:R-:W-:Y:S03]  /*80f0*/  HMMA.16816.F32.BF16 R28, R40, R50.reuse, R28 ;  /* 0x00000032281c723c */ /* 0x080fe6000004181c */
[--C-:B------:R-:W-:Y:S01]  /*8100*/  FFMA.FTZ R42, R110, UR4, -R245.reuse ;  /* 0x000000046e2a7c23 */ /* 0x100fe200080108f5 */
[--C-:B------:R-:W-:Y:S01]  /*8110*/  FFMA.FTZ R110, R111, UR4, -R245.reuse ;  /* 0x000000046f6e7c23 */ /* 0x100fe200080108f5 */
[----:B------:R-:W-:Y:S04]  /*8120*/  FFMA.FTZ R245, R127, UR4, -R245 ;  /* 0x000000047ff57c23 */ /* 0x000fe800080108f5 */
        /* <DEDUP_REMOVED lines=23> */
[----:B------:R-:W-:Y:S01]  /*82a0*/  MUFU.EX2 R93, R93 ;  /* 0x0000005d005d7308 */ /* 0x000fe20000000800 */
[----:B--2---:R-:W-:Y:S09]  /*82b0*/  F2FP.BF16.F32.PACK_AB R41, R91, R90 ;  /* 0x0000005a5b29723e */ /* 0x004ff200000010ff */
[----:B------:R-:W-:Y:S10]  /*82c0*/  MUFU.EX2 R94, R94 ;  /* 0x0000005e005e7308 */ /* 0x000ff40000000800 */
[----:B------:R-:W1:Y:S10]  /*82d0*/  MUFU.EX2 R95, R95 ;  /* 0x0000005f005f7308 */ /* 0x000e740000000800 */
[----:B------:R2:W-:Y:S10]  /*82e0*/  MUFU.EX2 R111, R42 ;  /* 0x0000002a006f7308 */ /* 0x0005f40000000800 */
[----:B------:R-:W-:Y:S01]  /*82f0*/  MUFU.EX2 R96, R96 ;  /* 0x0000006000607308 */ /* 0x000fe20000000800 */
[----:B-1----:R-:W-:Y:S09]  /*8300*/  F2FP.BF16.F32.PACK_AB R43, R95, R94 ;  /* 0x0000005e5f2b723e */ /* 0x002ff200000010ff */
[----:B------:R-:W1:Y:S01]  /*8310*/  MUFU.EX2 R97, R97 ;  /* 0x0000006100617308 */ /* 0x000e620000000800 */
[C---:B--2---:R-:W-:Y:S01]  /*8320*/  F2FP.BF16.F32.PACK_AB R42, R93.reuse, R92 ;  /* 0x0000005c5d2a723e */ /* 0x044fe200000010ff */
[----:B------:R-:W-:Y:S04]  /*8330*/  FADD.FTZ R92, R92, R89 ;  /* 0x000000595c5c7221 */ /* 0x000fe80000010000 */
[----:B------:R-:W-:Y:S04]  /*8340*/  FADD.FTZ R93, R93, R92 ;  /* 0x0000005c5d5d7221 */ /* 0x000fe80000010000 */
        /* <DEDUP_REMOVED lines=38> */
[----:B------:R-:W2:Y:S10]  /*85b0*/  MUFU.EX2 R110, R110 ;  /* 0x0000006e006e7308 */ /* 0x000eb40000000800 */
[----:B------:R-:W-:Y:S01]  /*85c0*/  MUFU.EX2 R112, R112 ;  /* 0x0000007000707308 */ /* 0x000fe20000000800 */
[C---:B-1----:R-:W-:Y:S01]  /*85d0*/  F2FP.BF16.F32.PACK_AB R42, R109.reuse, R108 ;  /* 0x0000006c6d2a723e */ /* 0x042fe200000010ff */
[----:B------:R-:W-:Y:S04]  /*85e0*/  FADD.FTZ R108, R108, R105 ;  /* 0x000000696c6c7221 */ /* 0x000fe80000010000 */
[----:B------:R-:W-:Y:S04]  /*85f0*/  FADD.FTZ R109, R109, R108 ;  /* 0x0000006c6d6d7221 */ /* 0x000fe80000010000 */
[----:B------:R-:W1:Y:S01]  /*8600*/  MUFU.EX2 R113, R113 ;  /* 0x0000007100717308 */ /* 0x000e620000000800 */
[----:B--2---:R-:W-:Y:S07]  /*8610*/  F2FP.BF16.F32.PACK_AB R43, R110, R111 ;  /* 0x0000006f6e2b723e */ /* 0x004fee00000010ff */
[C---:B------:R-:W-:Y:S02]  /*8620*/  HMMA.16816.F32.BF16 R8, R40.reuse, R44, R8 ;  /* 0x0000002c2808723c */ /* 0x040fe40000041808 */
[----:B------:R-:W-:Y:S02]  /*8630*/  MUFU.EX2 R114, R114 ;  /* 0x0000007200727308 */ /* 0x000fe40000000800 */
[----:B------:R-:W-:Y:S04]  /*8640*/  FADD.FTZ R44, R184, R187 ;  /* 0x000000bbb82c7221 */ /* 0x000fe80000010000 */
[-C--:B------:R-:W-:Y:S04]  /*8650*/  HMMA.16816.F32.BF16 R12, R40, R46.reuse, R12 ;  /* 0x0000002e280c723c */ /* 0x080fe8000004180c */
[----:B------:R-:W2:Y:S01]  /*8660*/  MUFU.EX2 R115, R115 ;  /* 0x0000007300737308 */ /* 0x000ea20000000800 */
[----:B-1----:R-:W-:Y:S01]  /*8670*/  F2FP.BF16.F32.PACK_AB R132, R113, R112 ;  /* 0x000000707184723e */ /* 0x002fe200000010ff */
[----:B------:R-:W-:Y:S01]  /*8680*/  FADD.FTZ R44, R185, R44 ;  /* 0x0000002cb92c7221 */ /* 0x000fe20000010000 */
[----:B------:R-:W-:Y:S01]  /*8690*/  FADD.FTZ R112, R112, R101 ;  /* 0x0000006570707221 */ /* 0x000fe20000010000 */
[C---:B------:R-:W-:Y:S06]  /*86a0*/  HMMA.16816.F32.BF16 R16, R36.reuse, R46, R16 ;  /* 0x0000002e2410723c */ /* 0x040fec0000041810 */
[----:B------:R-:W-:Y:S01]  /*86b0*/  MUFU.EX2 R116, R116 ;  /* 0x0000007400747308 */ /* 0x000fe20000000800 */
[----:B------:R-:W-:Y:S01]  /*86c0*/  FADD.FTZ R65, R65, R44 ;  /* 0x0000002c41417221 */ /* 0x000fe20000010000 */
[----:B------:R-:W-:Y:S01]  /*86d0*/  FADD.FTZ R113, R113, R112 ;  /* 0x0000007071717221 */ /* 0x000fe20000010000 */
[-C--:B------:R-:W-:Y:S07]  /*86e0*/  HMMA.16816.F32.BF16 R20, R36, R48.reuse, R20 ;  /* 0x000000302414723c */ /* 0x080fee0000041814 */
[----:B------:R-:W1:Y:S01]  /*86f0*/  MUFU.EX2 R241, R210 ;  /* 0x000000d200f17308 */ /* 0x000e620000000800 */
[C---:B--2---:R-:W-:Y:S01]  /*8700*/  F2FP.BF16.F32.PACK_AB R133, R115.reuse, R114 ;  /* 0x000000727385723e */ /* 0x044fe200000010ff */
[----:B------:R-:W-:Y:S01]  /*8710*/  FADD.FTZ R65, R58, R65 ;  /* 0x000000413a417221 */ /* 0x000fe20000010000 */
[----:B------:R-:W-:Y:S01]  /*8720*/  FADD.FTZ R114, R114, R103 ;  /* 0x0000006772727221 */ /* 0x000fe20000010000 */
[C---:B------:R-:W-:Y:S06]  /*8730*/  HMMA.16816.F32.BF16 R24, R40.reuse, R48, R24 ;  /* 0x000000302818723c */ /* 0x040fec0000041818 */
[----:B------:R-:W-:Y:S01]  /*8740*/  MUFU.EX2 R117, R117 ;  /* 0x0000007500757308 */ /* 0x000fe20000000800 */
[----:B------:R-:W-:Y:S01]  /*8750*/  FADD.FTZ R60, R60, R65 ;  /* 0x000000413c3c7221 */ /* 0x000fe20000010000 */
[----:B------:R-:W-:Y:S01]  /*8760*/  FADD.FTZ R114, R115, R114 ;  /* 0x0000007273727221 */ /* 0x000fe20000010000 */
[-C--:B------:R-:W-:Y:S07]  /*8770*/  HMMA.16816.F32.BF16 R28, R40, R50.reuse, R28 ;  /* 0x00000032281c723c */ /* 0x080fee000004181c */
[----:B------:R-:W2:Y:S01]  /*8780*/  MUFU.EX2 R216, R216 ;  /* 0x000000d800d87308 */ /* 0x000ea20000000800 */
[----:B-1----:R-:W-:Y:S01]  /*8790*/  F2FP.BF16.F32.PACK_AB R134, R241, R116 ;  /* 0x00000074f186723e */ /* 0x002fe200000010ff */
[----:B------:R-:W-:Y:S01]  /*87a0*/  FADD.FTZ R61, R61, R60 ;  /* 0x0000003c3d3d7221 */ /* 0x000fe20000010000 */
[----:B------:R-:W-:Y:S01]  /*87b0*/  FADD.FTZ R116, R116, R113 ;  /* 0x0000007174747221 */ /* 0x000fe20000010000 */
[----:B------:R-:W-:Y:S06]  /*87c0*/  HMMA.16816.F32.BF16 R32, R36, R50, R32 ;  /* 0x000000322420723c */ /* 0x000fec0000041820 */
[----:B------:R-:W-:Y:S01]  /*87d0*/  MUFU.EX2 R120, R120 ;  /* 0x0000007800787308 */ /* 0x000fe20000000800 */
[----:B------:R-:W1:Y:S01]  /*87e0*/  LDSM.16.MT88.4 R36, [R220+0x5c00] ;  /* 0x005c0000dc24783b */ /* 0x000e620000004200 */
[----:B------:R-:W-:Y:S01]  /*87f0*/  FADD.FTZ R40, R74, R61 ;  /* 0x0000003d4a287221 */ /* 0x000fe20000010000 */
[----:B------:R-:W-:Y:S03]  /*8800*/  FADD.FTZ R241, R241, R116 ;  /* 0x00000074f1f17221 */ /* 0x000fe60000010000 */
[----:B------:R-:W-:Y:S04]  /*8810*/  FADD.FTZ R40, R81, R40 ;  /* 0x0000002851287221 */ /* 0x000fe80000010000 */
[----:B------:R-:W3:Y:S01]  /*8820*/  MUFU.EX2 R121, R121 ;  /* 0x0000007900797308 */ /* 0x000ee20000000800 */
[C---:B--2---:R-:W-:Y:S01]  /*8830*/  F2FP.BF16.F32.PACK_AB R135, R216.reuse, R117 ;  /* 0x00000075d887723e */ /* 0x044fe200000010ff */
[----:B------:R-:W-:Y:S01]  /*8840*/  FADD.FTZ R117, R117, R114 ;  /* 0x0000007275757221 */ /* 0x000fe20000010000 */
[----:B------:R-:W-:Y:S03]  /*8850*/  FADD.FTZ R77, R77, R40 ;  /* 0x000000284d4d7221 */ /* 0x000fe60000010000 */
[----:B------:R-:W-:Y:S01]  /*8860*/  FADD.FTZ R240, R216, R117 ;  /* 0x00000075d8f07221 */ /* 0x000fe20000010000 */
[----:B------:R-:W-:Y:S01]  /*8870*/  FADD.FTZ R77, R78, R77 ;  /* 0x0000004d4e4d7221 */ /* 0x000fe20000010000 */
[-C--:B------:R-:W-:Y:S02]  /*8880*/  HMMA.16816.F32.BF16 R160, R132, R148.reuse, R4 ;  /* 0x0000009484a0723c */ /* 0x080fe40000041804 */
[----:B------:R-:W-:Y:S03]  /*8890*/  MUFU.EX2 R122, R122 ;  /* 0x0000007a007a7308 */ /* 0x000fe60000000800 */
[----:B------:R-:W-:Y:S07]  /*88a0*/  FADD.FTZ R90, R90, R77 ;  /* 0x0000004d5a5a7221 */ /* 0x000fee0000010000 */
[----:B------:R-:W2:Y:S01]  /*88b0*/  MUFU.EX2 R123, R123 ;  /* 0x0000007b007b7308 */ /* 0x000ea20000000800 */
[----:B---3--:R-:W-:Y:S01]  /*88c0*/  F2FP.BF16.F32.PACK_AB R136, R121, R120 ;  /* 0x000000787988723e */ /* 0x008fe200000010ff */
[----:B------:R-:W-:Y:S01]  /*88d0*/  FADD.FTZ R91, R91, R90 ;  /* 0x0000005a5b5b7221 */ /* 0x000fe20000010000 */
[----:B------:R-:W-:Y:S03]  /*88e0*/  FADD.FTZ R120, R120, R109 ;  /* 0x0000006d78787221 */ /* 0x000fe60000010000 */
[----:B------:R-:W-:Y:S01]  /*88f0*/  FADD.FTZ R94, R94, R91 ;  /* 0x0000005b5e5e7221 */ /* 0x000fe20000010000 */
[----:B------:R-:W-:Y:S03]  /*8900*/  FADD.FTZ R121, R121, R120 ;  /* 0x0000007879797221 */ /* 0x000fe60000010000 */
[----:B------:R-:W-:Y:S01]  /*8910*/  MUFU.EX2 R124, R124 ;  /* 0x0000007c007c7308 */ /* 0x000fe20000000800 */
[----:B------:R-:W-:Y:S04]  /*8920*/  FADD.FTZ R95, R95, R94 ;  /* 0x0000005e5f5f7221 */ /* 0x000fe80000010000 */
[----:B------:R-:W-:Y:S05]  /*8930*/  FADD.FTZ R106, R106, R95 ;  /* 0x0000005f6a6a7221 */ /* 0x000fea0000010000 */
[----:B------:R-:W3:Y:S01]  /*8940*/  MUFU.EX2 R243, R243 ;  /* 0x000000f300f37308 */ /* 0x000ee20000000800 */
[----:B--2---:R-:W-:Y:S01]  /*8950*/  F2FP.BF16.F32.PACK_AB R137, R123, R122 ;  /* 0x0000007a7b89723e */ /* 0x004fe200000010ff */
[----:B------:R-:W-:Y:S04]  /*8960*/  FADD.FTZ R106, R107, R106 ;  /* 0x0000006a6b6a7221 */ /* 0x000fe80000010000 */
[----:B------:R-:W-:Y:S04]  /*8970*/  FADD.FTZ R111, R111, R106 ;  /* 0x0000006a6f6f7221 */ /* 0x000fe80000010000 */
[----:B------:R-:W-:Y:S01]  /*8980*/  MUFU.EX2 R126, R126 ;  /* 0x0000007e007e7308 */ /* 0x000fe20000000800 */
[----:B------:R-:W-:Y:S04]  /*8990*/  FADD.FTZ R111, R110, R111 ;  /* 0x0000006f6e6f7221 */ /* 0x000fe80000010000 */
[----:B------:R-:W-:Y:S05]  /*89a0*/  FADD.FTZ R122, R122, R111 ;  /* 0x0000006f7a7a7221 */ /* 0x000fea0000010000 */
[----:B------:R-:W2:Y:S01]  /*89b0*/  MUFU.EX2 R245, R245 ;  /* 0x000000f500f57308 */ /* 0x000ea20000000800 */
[----:B---3--:R-:W-:Y:S01]  /*89c0*/  F2FP.BF16.F32.PACK_AB R138, R243, R124 ;  /* 0x0000007cf38a723e */ /* 0x008fe200000010ff */
[----:B------:R-:W-:Y:S01]  /*89d0*/  FADD.FTZ R123, R123, R122 ;  /* 0x0000007a7b7b7221 */ /* 0x000fe20000010000 */
[----:B------:R-:W-:Y:S04]  /*89e0*/  FADD.FTZ R124, R124, R121 ;  /* 0x000000797c7c7221 */ /* 0x000fe80000010000 */
[----:B------:R-:W-:Y:S01]  /*89f0*/  FADD.FTZ R239, R243, R124 ;  /* 0x0000007cf3ef7221 */ /* 0x000fe20000010000 */
[C---:B--2---:R-:W-:Y:S01]  /*8a00*/  F2FP.BF16.F32.PACK_AB R139, R245.reuse, R126 ;  /* 0x0000007ef58b723e */ /* 0x044fe200000010ff */
[----:B------:R-:W-:Y:S04]  /*8a10*/  FADD.FTZ R126, R126, R123 ;  /* 0x0000007b7e7e7221 */ /* 0x000fe80000010000 */
[----:B------:R-:W-:Y:S02]  /*8a20*/  FADD.FTZ R238, R245, R126 ;  /* 0x0000007ef5ee7221 */ /* 0x000fe40000010000 */
[C---:B------:R-:W-:Y:S08]  /*8a30*/  HMMA.16816.F32.BF16 R156, R136.reuse, R148, R8 ;  /* 0x00000094889c723c */ /* 0x040ff00000041808 */
[-C--:B------:R-:W-:Y:S08]  /*8a40*/  HMMA.16816.F32.BF16 R152, R136, R150.reuse, R12 ;  /* 0x000000968898723c */ /* 0x080ff0000004180c */
[C---:B------:R-:W-:Y:S08]  /*8a50*/  HMMA.16816.F32.BF16 R148, R132.reuse, R150, R16 ;  /* 0x000000968494723c */ /* 0x040ff00000041810 */
[-C--:B-1----:R-:W-:Y:S08]  /*8a60*/  HMMA.16816.F32.BF16 R144, R132, R36.reuse, R20 ;  /* 0x000000248490723c */ /* 0x082ff00000041814 */
[C---:B------:R-:W-:Y:S08]  /*8a70*/  HMMA.16816.F32.BF16 R140, R136.reuse, R36, R24 ;  /* 0x00000024888c723c */ /* 0x040ff00000041818 */
[-C--:B------:R-:W-:Y:S08]  /*8a80*/  HMMA.16816.F32.BF16 R136, R136, R38.reuse, R28 ;  /* 0x000000268888723c */ /* 0x080ff0000004181c */
[----:B------:R-:W-:Y:S01]  /*8a90*/  HMMA.16816.F32.BF16 R132, R132, R38, R32 ;  /* 0x000000268484723c */ /* 0x000fe20000041820 */
[----:B------:R-:W-:Y:S08]  /*8aa0*/  @!UPT UIADD3 URZ, UPT, UPT, URZ, URZ, URZ ;  /* 0x000000fffffff290 */ /* 0x000ff0000fffe0ff */
[----:B------:R-:W-:Y:S11]  /*8ab0*/  @P0 BRA `(.L_x_10) ;  /* 0xffffffcc00b00947 */ /* 0x000ff6000383ffff */
.L_x_9:
[----:B------:R-:W1:Y:S01]  /*8ac0*/  SHFL.BFLY PT, R4, R241, 0x2, 0x1f ;  /* 0x0c401f00f1047f89 */ /* 0x000e6200000e0000 */
[----:B------:R-:W2:Y:S01]  /*8ad0*/  S2UR UR5, SR_CgaCtaId ;  /* 0x00000000000579c3 */ /* 0x000ea20000008800 */
[----:B------:R-:W3:Y:S02]  /*8ae0*/  LDCU.U8 UR4, c[0x0][0x549] ;  /* 0x0000a920ff0477ac */ /* 0x000ee40008000000 */
[----:B------:R-:W4:Y:S01]  /*8af0*/  SHFL.BFLY PT, R5, R240, 0x2, 0x1f ;  /* 0x0c401f00f0057f89 */ /* 0x000f2200000e0000 */
[----:B------:R-:W-:-:S03]  /*8b00*/  UMOV UR6, 0x400 ;  /* 0x0000040000067882 */ /* 0x000fc60000000000 */
[----:B------:R-:W5:Y:S01]  /*8b10*/  SHFL.BFLY PT, R6, R239, 0x2, 0x1f ;  /* 0x0c401f00ef067f89 */ /* 0x000f6200000e0000 */
[----:B------:R-:W5:Y:S03]  /*8b20*/  LDC R20, c[0x0][0x434] ;  /* 0x00010d00ff147b82 */ /* 0x000f660000000800 */
[----:B------:R-:W5:Y:S05]  /*8b30*/  SHFL.BFLY PT, R7, R238, 0x2, 0x1f ;  /* 0x0c401f00ee077f89 */ /* 0x000f6a00000e0000 */
[----:B------:R-:W5:Y:S01]  /*8b40*/  S2UR UR7, SR_CTAID.Y ;  /* 0x00000000000779c3 */ /* 0x000f620000002600 */
[----:B---3--:R-:W-:Y:S01]  /*8b50*/  ISETP.NE.AND P1, PT, RZ, UR4, PT ;  /* 0x00000004ff007c0c */ /* 0x008fe2000bf25270 */
[----:B------:R-:W3:Y:S01]  /*8b60*/  LDCU.U8 UR4, c[0x0][0x548] ;  /* 0x0000a900ff0477ac */ /* 0x000ee20008000000 */
[----:B-1----:R-:W-:Y:S01]  /*8b70*/  FADD.FTZ R11, R4, R241 ;  /* 0x000000f1040b7221 */ /* 0x002fe20000010000 */
[----:B--2---:R-:W-:Y:S01]  /*8b80*/  ULEA UR5, UR5, UR6, 0x18 ;  /* 0x0000000605057291 */ /* 0x004fe2000f8ec0ff */
[----:B------:R-:W1:Y:S03]  /*8b90*/  S2R R4, SR_TID.X ;  /* 0x0000000000047919 */ /* 0x000e660000002100 */
[----:B------:R-:W2:Y:S01]  /*8ba0*/  S2UR UR6, SR_CTAID.Z ;  /* 0x00000000000679c3 */ /* 0x000ea20000002700 */
[----:B----4-:R-:W-:Y:S01]  /*8bb0*/  FADD.FTZ R5, R5, R240 ;  /* 0x000000f005057221 */ /* 0x010fe20000010000 */
[----:B------:R-:W4:Y:S01]  /*8bc0*/  SHFL.BFLY PT, R10, R11, 0x1, 0x1f ;  /* 0x0c201f000b0a7f89 */ /* 0x000f2200000e0000 */
[----:B-----5:R-:W-:-:S03]  /*8bd0*/  FADD.FTZ R15, R6, R239 ;  /* 0x000000ef060f7221 */ /* 0x020fc60000010000 */
[----:B------:R-:W5:Y:S02]  /*8be0*/  SHFL.BFLY PT, R6, R5, 0x1, 0x1f ;  /* 0x0c201f0005067f89 */ /* 0x000f6400000e0000 */
[----:B------:R-:W2:Y:S01]  /*8bf0*/  @P1 LDC R22, c[0x0][0x430] ;  /* 0x00010c00ff161b82 */ /* 0x000ea20000000800 */
[----:B------:R-:W-:Y:S01]  /*8c00*/  FADD.FTZ R12, R7, R238 ;  /* 0x000000ee070c7221 */ /* 0x000fe20000010000 */
[----:B------:R-:W3:Y:S04]  /*8c10*/  SHFL.BFLY PT, R8, R15, 0x1, 0x1f ;  /* 0x0c201f000f087f89 */ /* 0x000ee800000e0000 */
[----:B------:R-:W3:Y:S01]  /*8c20*/  SHFL.BFLY PT, R7, R12, 0x1, 0x1f ;  /* 0x0c201f000c077f89 */ /* 0x000ee200000e0000 */
[----:B----4-:R-:W-:Y:S01]  /*8c30*/  FADD.FTZ R10, R11, R10 ;  /* 0x0000000a0b0a7221 */ /* 0x010fe20000010000 */
[----:B-----5:R-:W-:Y:S01]  /*8c40*/  FADD.FTZ R9, R5, R6 ;  /* 0x0000000605097221 */ /* 0x020fe20000010000 */
[----:B-1----:R-:W-:-:S02]  /*8c50*/  SHF.L.U32 R6, R4, 0x1, RZ ;  /* 0x0000000104067819 */ /* 0x002fc400000006ff */
[----:B------:R-:W1:Y:S01]  /*8c60*/  MUFU.RCP R14, R10 ;  /* 0x0000000a000e7308 */ /* 0x000e620000001000 */
[----:B------:R-:W-:Y:S01]  /*8c70*/  SHF.L.U32 R5, R4, 0x4, RZ ;  /* 0x0000000404057819 */ /* 0x000fe200000006ff */
[----:B---3--:R-:W-:Y:S01]  /*8c80*/  FADD.FTZ R8, R15, R8 ;  /* 0x000000080f087221 */ /* 0x008fe20000010000 */
[----:B------:R-:W-:Y:S02]  /*8c90*/  LOP3.LUT R6, R6, 0x6, RZ, 0xc0, !PT ;  /* 0x0000000606067812 */ /* 0x000fe400078ec0ff */
[----:B------:R-:W-:Y:S01]  /*8ca0*/  SHF.L.U32 R11, R4, 0x3, RZ ;  /* 0x00000003040b7819 */ /* 0x000fe200000006ff */
[----:B------:R-:W-:Y:S01]  /*8cb0*/  FADD.FTZ R7, R12, R7 ;  /* 0x000000070c077221 */ /* 0x000fe20000010000 */
[----:B------:R-:W-:Y:S01]  /*8cc0*/  LOP3.LUT R6, R6, 0x3e00, R5, 0xf8, !PT ;  /* 0x00003e0006067812 */ /* 0x000fe200078ef805 */
[----:B------:R-:W3:Y:S01]  /*8cd0*/  MUFU.RCP R13, R9 ;  /* 0x00000009000d7308 */ /* 0x000ee20000001000 */
[----:B------:R-:W-:Y:S02]  /*8ce0*/  LOP3.LUT R11, R11, 0xc0, RZ, 0xc0, !PT ;  /* 0x000000c00b0b7812 */ /* 0x000fe400078ec0ff */
[----:B------:R-:W-:-:S02]  /*8cf0*/  FSETP.NE.FTZ.AND P4, PT, R9, RZ, PT ;  /* 0x000000ff0900720b */ /* 0x000fc40003f95000 */
[----:B------:R-:W-:Y:S02]  /*8d00*/  FSETP.NE.FTZ.AND P5, PT, R10, RZ, PT ;  /* 0x000000ff0a00720b */ /* 0x000fe40003fb5000 */
[----:B------:R-:W-:Y:S01]  /*8d10*/  FSETP.NE.FTZ.AND P3, PT, R8, RZ, PT ;  /* 0x000000ff0800720b */ /* 0x000fe20003f75000 */
[----:B------:R-:W4:Y:S01]  /*8d20*/  MUFU.RCP R12, R8 ;  /* 0x00000008000c7308 */ /* 0x000f220000001000 */
[----:B------:R-:W-:Y:S02]  /*8d30*/  LOP3.LUT R11, R11, 0x18, R4, 0xf8, !PT ;  /* 0x000000180b0b7812 */ /* 0x000fe400078ef804 */
[----:B------:R-:W-:Y:S02]  /*8d40*/  FSETP.NE.FTZ.AND P2, PT, R7, RZ, PT ;  /* 0x000000ff0700720b */ /* 0x000fe40003f55000 */
[----:B-1----:R-:W-:Y:S02]  /*8d50*/  FSEL R14, R14, 1, P5 ;  /* 0x3f8000000e0e7808 */ /* 0x002fe40002800000 */
[----:B------:R-:W-:Y:S01]  /*8d60*/  IADD3 R6, PT, PT, R11, R6, R237 ;  /* 0x000000060b067210 */ /* 0x000fe20007ffe0ed */
[----:B------:R-:W1:Y:S01]  /*8d70*/  MUFU.RCP R5, R7 ;  /* 0x0000000700057308 */ /* 0x000e620000001000 */
[----:B---3--:R-:W-:Y:S01]  /*8d80*/  FSEL R13, R13, 1, P4 ;  /* 0x3f8000000d0d7808 */ /* 0x008fe20002000000 */
[----:B------:R-:W-:Y:S01]  /*8d90*/  FMUL.FTZ R160, R14, R160 ;  /* 0x000000a00ea07220 */ /* 0x000fe20000410000 */
[----:B------:R-:W-:Y:S01]  /*8da0*/  SHF.L.U32 R11, R4, 0x2, RZ ;  /* 0x00000002040b7819 */ /* 0x000fe200000006ff */
[C---:B------:R-:W-:Y:S01]  /*8db0*/  FMUL.FTZ R161, R14.reuse, R161 ;  /* 0x000000a10ea17220 */ /* 0x040fe20000410000 */
[----:B------:R-:W-:Y:S01]  /*8dc0*/  FMUL.FTZ R148, R14, R148 ;  /* 0x000000940e947220 */ /* 0x000fe20000410000 */
[C---:B------:R-:W-:Y:S01]  /*8dd0*/  FMUL.FTZ R162, R13.reuse, R162 ;  /* 0x000000a20da27220 */ /* 0x040fe20000410000 */
[C---:B------:R-:W-:Y:S01]  /*8de0*/  FMUL.FTZ R163, R13.reuse, R163 ;  /* 0x000000a30da37220 */ /* 0x040fe20000410000 */
[C---:B------:R-:W-:Y:S01]  /*8df0*/  FMUL.FTZ R150, R13.reuse, R150 ;  /* 0x000000960d967220 */ /* 0x040fe20000410000 */
[----:B----4-:R-:W-:Y:S01]  /*8e00*/  FSEL R12, R12, 1, P3 ;  /* 0x3f8000000c0c7808 */ /* 0x010fe20001800000 */
[C---:B------:R-:W-:Y:S01]  /*8e10*/  FMUL.FTZ R151, R13.reuse, R151 ;  /* 0x000000970d977220 */ /* 0x040fe20000410000 */
[C---:B------:R-:W-:Y:S01]  /*8e20*/  FMUL.FTZ R146, R13.reuse, R146 ;  /* 0x000000920d927220 */ /* 0x040fe20000410000 */
[C---:B------:R-:W-:Y:S01]  /*8e30*/  FMUL.FTZ R147, R13.reuse, R147 ;  /* 0x000000930d937220 */ /* 0x040fe20000410000 */
[C---:B------:R-:W-:Y:S01]  /*8e40*/  FMUL.FTZ R134, R13.reuse, R134 ;  /* 0x000000860d867220 */ /* 0x040fe20000410000 */
[----:B------:R-:W-:Y:S01]  /*8e50*/  FMUL.FTZ R13, R13, R135 ;  /* 0x000000870d0d7220 */ /* 0x000fe20000410000 */
[----:B------:R-:W-:Y:S01]  /*8e60*/  FMUL.FTZ R149, R14, R149 ;  /* 0x000000950e957220 */ /* 0x000fe20000410000 */
[C---:B------:R-:W-:Y:S01]  /*8e70*/  FMUL.FTZ R156, R12.reuse, R156 ;  /* 0x0000009c0c9c7220 */ /* 0x040fe20000410000 */
[----:B-1----:R-:W-:Y:S01]  /*8e80*/  FSEL R5, R5, 1, P2 ;  /* 0x3f80000005057808 */ /* 0x002fe20001000000 */
[C---:B------:R-:W-:Y:S01]  /*8e90*/  FMUL.FTZ R157, R12.reuse, R157 ;  /* 0x0000009d0c9d7220 */ /* 0x040fe20000410000 */
[C---:B------:R-:W-:Y:S01]  /*8ea0*/  FMUL.FTZ R152, R12.reuse, R152 ;  /* 0x000000980c987220 */ /* 0x040fe20000410000 */
[C---:B------:R-:W-:Y:S01]  /*8eb0*/  FMUL.FTZ R153, R12.reuse, R153 ;  /* 0x000000990c997220 */ /* 0x040fe20000410000 */
[C---:B------:R-:W-:Y:S01]  /*8ec0*/  FMUL.FTZ R140, R12.reuse, R140 ;  /* 0x0000008c0c8c7220 */ /* 0x040fe20000410000 */
[C---:B------:R-:W-:Y:S01]  /*8ed0*/  FMUL.FTZ R141, R12.reuse, R141 ;  /* 0x0000008d0c8d7220 */ /* 0x040fe20000410000 */
[C---:B------:R-:W-:Y:S01]  /*8ee0*/  FMUL.FTZ R136, R12.reuse, R136 ;  /* 0x000000880c887220 */ /* 0x040fe20000410000 */
[----:B------:R-:W-:Y:S01]  /*8ef0*/  FMUL.FTZ R137, R12, R137 ;  /* 0x000000890c897220 */ /* 0x000fe20000410000 */
[----:B------:R-:W-:Y:S01]  /*8f00*/  LEA R17, R6, UR5, 0x1 ;  /* 0x0000000506117c11 */ /* 0x000fe2000f8e08ff */
[C---:B------:R-:W-:Y:S01]  /*8f10*/  FMUL.FTZ R158, R5.reuse, R158 ;  /* 0x0000009e059e7220 */ /* 0x040fe20000410000 */
[----:B------:R-:W-:Y:S01]  /*8f20*/  FMUL.FTZ R159, R5, R159 ;  /* 0x0000009f059f7220 */ /* 0x000fe20000410000 */
[----:B------:R-:W-:Y:S01]  /*8f30*/  LOP3.LUT R12, R11, 0x20, RZ, 0xc0, !PT ;  /* 0x000000200b0c7812 */ /* 0x000fe200078ec0ff */
[----:B------:R-:W-:Y:S01]  /*8f40*/  FMUL.FTZ R154, R5, R154 ;  /* 0x0000009a059a7220 */ /* 0x000fe20000410000 */
[----:B------:R-:W-:Y:S01]  /*8f50*/  LOP3.LUT R6, R11, 0x40, RZ, 0xc0, !PT ;  /* 0x000000400b067812 */ /* 0x000fe200078ec0ff */
[----:B------:R-:W-:Y:S01]  /*8f60*/  FMUL.FTZ R155, R5, R155 ;  /* 0x0000009b059b7220 */ /* 0x000fe20000410000 */
[C---:B------:R-:W-:Y:S01]  /*8f70*/  FMUL.FTZ R144, R14.reuse, R144 ;  /* 0x000000900e907220 */ /* 0x040fe20000410000 */
[C---:B------:R-:W-:Y:S01]  /*8f80*/  FMUL.FTZ R145, R14.reuse, R145 ;  /* 0x000000910e917220 */ /* 0x040fe20000410000 */
[C---:B------:R-:W-:Y:S01]  /*8f90*/  FMUL.FTZ R132, R14.reuse, R132 ;  /* 0x000000840e847220 */ /* 0x040fe20000410000 */
[----:B------:R-:W-:Y:S01]  /*8fa0*/  FMUL.FTZ R133, R14, R133 ;  /* 0x000000850e857220 */ /* 0x000fe20000410000 */
[----:B------:R-:W-:Y:S01]  /*8fb0*/  F2FP.BF16.F32.PACK_AB R160, R161, R160 ;  /* 0x000000a0a1a0723e */ /* 0x000fe200000010ff */
        /* <DEDUP_REMOVED lines=8> */
[----:B------:R-:W-:Y:S01]  /*9040*/  STS [R17], R160 ;  /* 0x000000a011007388 */ /* 0x000fe20000000800 */
[C---:B------:R-:W-:Y:S01]  /*9050*/  IADD3 R13, PT, PT, R17.reuse, -R12, RZ ;  /* 0x8000000c110d7210 */ /* 0x040fe20007ffe0ff */
[----:B------:R-:W1:Y:S01]  /*9060*/  @P1 LDC.64 R14, c[0x0][0x430] ;  /* 0x00010c00ff0e1b82 */ /* 0x000e620000000a00 */
[----:B------:R-:W-:Y:S01]  /*9070*/  IADD3 R11, PT, PT, R17, -R6, RZ ;  /* 0x80000006110b7210 */ /* 0x000fe20007ffe0ff */
[----:B------:R-:W-:Y:S01]  /*9080*/  STS [R17+0x200], R162 ;  /* 0x000200a211007388 */ /* 0x000fe20000000800 */
[----:B------:R-:W-:Y:S01]  /*9090*/  F2FP.BF16.F32.PACK_AB R156, R157, R156 ;  /* 0x0000009c9d9c723e */ /* 0x000fe200000010ff */
[----:B------:R3:W4:Y:S01]  /*90a0*/  @P5 MUFU.LG2 R6, R10 ;  /* 0x0000000a00065308 */ /* 0x0007220000000c00 */
[----:B------:R-:W-:Y:S01]  /*90b0*/  F2FP.BF16.F32.PACK_AB R158, R159, R158 ;  /* 0x0000009e9f9e723e */ /* 0x000fe200000010ff */
[----:B------:R-:W-:Y:S01]  /*90c0*/  STS [R13+0x10], R148 ;  /* 0x000010940d007388 */ /* 0x000fe20000000800 */
[----:B------:R-:W-:Y:S01]  /*90d0*/  F2FP.BF16.F32.PACK_AB R152, R153, R152 ;  /* 0x000000989998723e */ /* 0x000fe200000010ff */
[----:B------:R-:W2:Y:S01]  /*90e0*/  @P5 LDC R27, c[0x0][0x458] ;  /* 0x00011600ff1b5b82 */ /* 0x000ea20000000800 */
[----:B------:R-:W-:Y:S01]  /*90f0*/  F2FP.BF16.F32.PACK_AB R154, R155, R154 ;  /* 0x0000009a9b9a723e */ /* 0x000fe200000010ff */
[----:B------:R-:W-:Y:S01]  /*9100*/  STS [R13+0x210], R150 ;  /* 0x000210960d007388 */ /* 0x000fe20000000800 */
[----:B------:R-:W-:Y:S01]  /*9110*/  F2FP.BF16.F32.PACK_AB R144, R145, R144 ;  /* 0x000000909190723e */ /* 0x000fe200000010ff */
[----:B------:R3:W1:Y:S01]  /*9120*/  @P4 MUFU.LG2 R28, R9 ;  /* 0x00000009001c4308 */ /* 0x0006620000000c00 */
[----:B------:R-:W-:Y:S01]  /*9130*/  F2FP.BF16.F32.PACK_AB R146, R147, R146 ;  /* 0x000000929392723e */ /* 0x000fe200000010ff */
[----:B------:R-:W-:Y:S01]  /*9140*/  STS [R17+0x1000], R156 ;  /* 0x0010009c11007388 */ /* 0x000fe20000000800 */
[----:B------:R-:W-:Y:S01]  /*9150*/  F2FP.BF16.F32.PACK_AB R132, R133, R132 ;  /* 0x000000848584723e */ /* 0x000fe200000010ff */
[----:B------:R-:W2:Y:S01]  /*9160*/  @P4 LDC R26, c[0x0][0x458] ;  /* 0x00011600ff1a4b82 */ /* 0x000ea20000000800 */
[----:B------:R-:W-:Y:S01]  /*9170*/  IADD3 R19, PT, PT, -R12, R11, RZ ;  /* 0x0000000b0c137210 */ /* 0x000fe20007ffe1ff */
[----:B------:R-:W-:Y:S01]  /*9180*/  STS [R17+0x1200], R158 ;  /* 0x0012009e11007388 */ /* 0x000fe20000000800 */
[----:B------:R-:W-:-:S02]  /*9190*/  F2FP.BF16.F32.PACK_AB R140, R141, R140 ;  /* 0x0000008c8d8c723e */ /* 0x000fc400000010ff */
[----:B------:R-:W-:Y:S01]  /*91a0*/  F2FP.BF16.F32.PACK_AB R142, R143, R142 ;  /* 0x0000008e8f8e723e */ /* 0x000fe200000010ff */
[----:B------:R-:W-:Y:S01]  /*91b0*/  STS [R13+0x1010], R152 ;  /* 0x001010980d007388 */ /* 0x000fe20000000800 */
[----:B------:R-:W-:Y:S01]  /*91c0*/  F2FP.BF16.F32.PACK_AB R136, R137, R136 ;  /* 0x000000888988723e */ /* 0x000fe200000010ff */
[----:B-1----:R-:W-:Y:S01]  /*91d0*/  @P1 IMAD R14, R15, R14, RZ ;  /* 0x0000000e0f0e1224 */ /* 0x002fe200078e02ff */
[----:B------:R-:W-:Y:S01]  /*91e0*/  F2FP.BF16.F32.PACK_AB R138, R5, R138 ;  /* 0x0000008a058a723e */ /* 0x000fe200000010ff */
[----:B------:R1:W-:Y:S01]  /*91f0*/  STS [R13+0x1210], R154 ;  /* 0x0012109a0d007388 */ /* 0x0003e20000000800 */
[----:B------:R3:W1:Y:S01]  /*9200*/  @P3 MUFU.LG2 R5, R8 ;  /* 0x0000000800053308 */ /* 0x0006620000000c00 */
[----:B------:R-:W-:Y:S02]  /*9210*/  @P1 MOV R15, 0x1 ;  /* 0x00000001000f1802 */ /* 0x000fe40000000f00 */
[----:B------:R3:W-:Y:S04]  /*9220*/  STS [R11+0x20], R144 ;  /* 0x000020900b007388 */ /* 0x0007e80000000800 */
[----:B------:R3:W-:Y:S04]  /*9230*/  STS [R11+0x220], R146 ;  /* 0x000220920b007388 */ /* 0x0007e80000000800 */
[----:B------:R3:W-:Y:S04]  /*9240*/  STS [R19+0x30], R132 ;  /* 0x0000308413007388 */ /* 0x0007e80000000800 */
[----:B------:R3:W-:Y:S04]  /*9250*/  STS [R19+0x230], R134 ;  /* 0x0002308613007388 */ /* 0x0007e80000000800 */
[----:B------:R3:W-:Y:S04]  /*9260*/  STS [R11+0x1020], R140 ;  /* 0x0010208c0b007388 */ /* 0x0007e80000000800 */
[----:B------:R3:W-:Y:S01]  /*9270*/  STS [R11+0x1220], R142 ;  /* 0x0012208e0b007388 */ /* 0x0007e20000000800 */
[----:B-1----:R-:W1:Y:S03]  /*9280*/  LDC.64 R12, c[0x0][0x400] ;  /* 0x00010000ff0c7b82 */ /* 0x002e660000000a00 */
[----:B------:R3:W-:Y:S04]  /*9290*/  STS [R19+0x1030], R136 ;  /* 0x0010308813007388 */ /* 0x0007e80000000800 */
[----:B------:R3:W-:Y:S01]  /*92a0*/  STS [R19+0x1230], R138 ;  /* 0x0012308a13007388 */ /* 0x0007e20000000800 */
[----:B--2-4-:R-:W-:Y:S05]  /*92b0*/  @P1 BRA `(.L_x_13) ;  /* 0x0000000000281947 */ /* 0x014fea0003800000 */
[----:B------:R-:W-:Y:S01]  /*92c0*/  ISETP.NE.AND P0, PT, RZ, UR4, PT ;  /* 0x00000004ff007c0c */ /* 0x000fe2000bf05270 */
[----:B---3--:R-:W2:-:S12]  /*92d0*/  LDC R9, c[0x0][0x3e0] ;  /* 0x0000f800ff097b82 */ /* 0x008e980000000800 */
[----:B------:R-:W4:Y:S01]  /*92e0*/  @P0 LDC R14, c[0x0][0x454] ;  /* 0x00011500ff0e0b82 */ /* 0x000f220000000800 */
[----:B------:R-:W-:Y:S02]  /*92f0*/  @P0 MOV R22, 0x1 ;  /* 0x0000000100160802 */ /* 0x000fe40000000f00 */
[----:B------:R-:W-:-:S05]  /*9300*/  @!P0 MOV R22, 0x1 ;  /* 0x0000000100168802 */ /* 0x000fca0000000f00 */
[----:B------:R-:W2:Y:S08]  /*9310*/  @P0 LDC R10, c[0x0][0x454] ;  /* 0x00011500ff0a0b82 */ /* 0x000eb00000000800 */
[----:B------:R-:W3:Y:S08]  /*9320*/  @!P0 LDC R8, c[0x0][0x434] ;  /* 0x00010d00ff088b82 */ /* 0x000ef00000000800 */
[----:B------:R-:W1:Y:S01]  /*9330*/  @!P0 LDC R14, c[0x0][0x434] ;  /* 0x00010d00ff0e8b82 */ /* 0x000e620000000800 */
[----:B--2---:R-:W-:-:S02]  /*9340*/  @P0 IMAD R15, R10, R9, RZ ;  /* 0x000000090a0f0224 */ /* 0x004fc400078e02ff */
[----:B---34-:R-:W-:-:S07]  /*9350*/  @!P0 IMAD R15, R8, R9, RZ ;  /* 0x00000009080f8224 */ /* 0x018fce00078e02ff */
.L_x_13:
[----:B------:R-:W-:Y:S01]  /*9360*/  BAR.SYNC.DEFER_BLOCKING 0x0 ;  /* 0x0000000000007b1d */ /* 0x000fe20000010000 */
[----:B------:R-:W-:Y:S01]  /*9370*/  ISETP.NE.AND P1, PT, RZ, UR4, !P1 ;  /* 0x00000004ff007c0c */ /* 0x000fe2000cf25270 */
[----:B-1----:R-:W-:Y:S02]  /*9380*/  IMAD R30, R14, UR6, RZ ;  /* 0x000000060e1e7c24 */ /* 0x002fe4000f8e02ff */
[----:B------:R-:W-:Y:S01]  /*9390*/  @P5 FMUL.FTZ R29, R6, 0.69314718246459960938 ;  /* 0x3f317218061d5820 */ /* 0x000fe20000410000 */
[----:B------:R-:W-:Y:S01]  /*93a0*/  @P4 FMUL.FTZ R28, R28, 0.69314718246459960938 ;  /* 0x3f3172181c1c4820 */ /* 0x000fe20000410000 */
[----:B------:R-:W-:Y:S02]  /*93b0*/  MOV R24, 0x7f800000 ;  /* 0x7f80000000187802 */ /* 0x000fe40000000f00 */
[----:B------:R-:W1:Y:S01]  /*93c0*/  @P2 LDC R21, c[0x0][0x458] ;  /* 0x00011600ff152b82 */ /* 0x000e620000000800 */
[----:B------:R-:W2:Y:S01]  /*93d0*/  @P2 MUFU.LG2 R25, R7 ;  /* 0x0000000700192308 */ /* 0x000ea20000000c00 */
[----:B------:R-:W-:Y:S01]  /*93e0*/  MOV R23, 0x7f800000 ;  /* 0x7f80000000177802 */ /* 0x000fe20000000f00 */
[----:B------:R-:W-:Y:S01]  /*93f0*/  @P5 FFMA.FTZ R24, R164, R27, R29 ;  /* 0x0000001ba4185223 */ /* 0x000fe2000001001d */
[----:B------:R-:W-:Y:S01]  /*9400*/  @P4 FFMA.FTZ R23, R3, R26, R28 ;  /* 0x0000001a03174223 */ /* 0x000fe2000001001c */
[----:B------:R-:W-:Y:S01]  /*9410*/  MOV R28, R232 ;  /* 0x000000e8001c7202 */ /* 0x000fe20000000f00 */
[----:B------:R-:W-:Y:S01]  /*9420*/  IMAD R3, R20, UR7, RZ ;  /* 0x0000000714037c24 */ /* 0x000fe2000f8e02ff */
[----:B------:R-:W-:Y:S01]  /*9430*/  MOV R29, RZ ;  /* 0x000000ff001d7202 */ /* 0x000fe20000000f00 */
[----:B------:R-:W4:Y:S01]  /*9440*/  @P3 LDC R31, c[0x0][0x458] ;  /* 0x00011600ff1f3b82 */ /* 0x000f220000000800 */
[----:B------:R-:W-:Y:S01]  /*9450*/  @!P1 IMAD R30, R15, UR7, R30 ;  /* 0x000000070f1e9c24 */ /* 0x000fe2000f8e021e */
[----:B------:R-:W-:Y:S01]  /*9460*/  LOP3.LUT P5, RZ, R4, 0x3, RZ, 0xc0, !PT ;  /* 0x0000000304ff7812 */ /* 0x000fe200078ac0ff */
[----:B------:R-:W-:-:S02]  /*9470*/  IMAD R33, R231, R22, RZ ;  /* 0x00000016e7217224 */ /* 0x000fc400078e02ff */
[----:B------:R-:W-:Y:S01]  /*9480*/  @P3 FMUL.FTZ R5, R5, 0.69314718246459960938 ;  /* 0x3f31721805053820 */ /* 0x000fe20000410000 */
[----:B------:R-:W-:Y:S01]  /*9490*/  IMAD.WIDE.U32 R28, R12, UR7, R28 ;  /* 0x000000070c1c7c25 */ /* 0x000fe2000f8e001c */
[----:B------:R-:W-:Y:S01]  /*94a0*/  SEL R12, R3, RZ, P1 ;  /* 0x000000ff030c7207 */ /* 0x000fe20000800000 */
[----:B------:R-:W-:Y:S01]  /*94b0*/  BSSY.RECONVERGENT B0, `(.L_x_14) ;  /* 0x000003a000007945 */ /* 0x000fe20003800200 */
[----:B------:R-:W4:Y:S01]  /*94c0*/  LDC.64 R14, c[0x0][0x410] ;  /* 0x00010400ff0e7b82 */ /* 0x000f220000000a00 */
[----:B------:R-:W-:Y:S01]  /*94d0*/  SHF.R.S32.HI R3, RZ, 0x1f, R3 ;  /* 0x0000001fff037819 */ /* 0x000fe20000011403 */
[----:B---3--:R3:W3:Y:S01]  /*94e0*/  LDS.128 R16, [R230] ;  /* 0x00000000e6107984 */ /* 0x0086e20000000c00 */
[----:B--2---:R-:W-:Y:S01]  /*94f0*/  @P2 FMUL.FTZ R35, R25, 0.69314718246459960938 ;  /* 0x3f31721819232820 */ /* 0x004fe20000410000 */
[----:B------:R-:W-:Y:S01]  /*9500*/  IADD3 R25, P4, P0, R33, R12, R30 ;  /* 0x0000000c21197210 */ /* 0x000fe2000789e01e */
[----:B------:R-:W-:Y:S01]  /*9510*/  IMAD R37, R13, UR7, R29 ;  /* 0x000000070d257c24 */ /* 0x000fe2000f8e021d */
[----:B------:R2:W2:Y:S01]  /*9520*/  LDS.128 R8, [R230+0x800] ;  /* 0x00080000e6087984 */ /* 0x0004a20000000c00 */
[----:B------:R-:W-:Y:S01]  /*9530*/  SHF.R.S32.HI R12, RZ, 0x1f, R33 ;  /* 0x0000001fff0c7819 */ /* 0x000fe20000011421 */
[----:B------:R-:W2:Y:S01]  /*9540*/  LDC.64 R6, c[0x0][0x408] ;  /* 0x00010200ff067b82 */ /* 0x000ea20000000a00 */
[----:B------:R-:W-:-:S02]  /*9550*/  SEL R3, R3, RZ, P1 ;  /* 0x000000ff03037207 */ /* 0x000fc40000800000 */
[----:B------:R-:W-:Y:S02]  /*9560*/  SHF.R.S32.HI R30, RZ, 0x1f, R30 ;  /* 0x0000001fff1e7819 */ /* 0x000fe4000001141e */
[----:B------:R-:W-:Y:S01]  /*9570*/  MOV R26, 0x7f800000 ;  /* 0x7f800000001a7802 */ /* 0x000fe20000000f00 */
[----:B-1----:R-:W-:Y:S01]  /*9580*/  @P2 FFMA.FTZ R26, R0, R21, R35 ;  /* 0x00000015001a2223 */ /* 0x002fe20000010023 */
[----:B------:R-:W-:Y:S01]  /*9590*/  MOV R27, 0x7f800000 ;  /* 0x7f800000001b7802 */ /* 0x000fe20000000f00 */
[----:B----4-:R-:W-:Y:S01]  /*95a0*/  @P3 FFMA.FTZ R27, R2, R31, R5 ;  /* 0x0000001f021b3223 */ /* 0x010fe20000010005 */
[----:B------:R-:W-:Y:S01]  /*95b0*/  IADD3.X R0, PT, PT, R12, R3, R30, P4, P0 ;  /* 0x000000030c007210 */ /* 0x000fe200027e041e */
[----:B------:R-:W-:Y:S06]  /*95c0*/  @P5 BRA `(.L_x_15) ;  /* 0x0000000000a05947 */ /* 0x000fec0003800000 */
[--C-:B------:R-:W-:Y:S01]  /*95d0*/  SHF.R.U32.HI R2, RZ, 0x1, R4.reuse ;  /* 0x00000001ff027819 */ /* 0x100fe20000011604 */
[----:B------:R-:W-:Y:S01]  /*95e0*/  IMAD.IADD R20, R20, 0x1, -R231 ;  /* 0x0000000114147824 */ /* 0x000fe200078e0ae7 */
[----:B------:R-:W-:Y:S02]  /*95f0*/  SHF.R.U32.HI R33, RZ, 0x2, R4 ;  /* 0x00000002ff217819 */ /* 0x000fe40000011604 */
[----:B------:R-:W-:-:S04]  /*9600*/  LOP3.LUT R2, R2, 0x30, RZ, 0xc0, !PT ;  /* 0x0000003002027812 */ /* 0x000fc800078ec0ff */
[----:B------:R-:W-:-:S04]  /*9610*/  LOP3.LUT R33, R2, 0x7, R33, 0xf8, !PT ;  /* 0x0000000702217812 */ /* 0x000fc800078ef821 */
[C---:B------:R-:W-:Y:S01]  /*9620*/  LOP3.LUT R31, R33.reuse, 0x40, RZ, 0xfc, !PT ;  /* 0x00000040211f7812 */ /* 0x040fe200078efcff */
[C---:B------:R-:W-:Y:S01]  /*9630*/  VIADD R39, R33.reuse, 0x8 ;  /* 0x0000000821277836 */ /* 0x040fe20000000000 */
[CC--:B------:R-:W-:Y:S01]  /*9640*/  ISETP.GE.AND P6, PT, R33.reuse, R20.reuse, PT ;  /* 0x000000142100720c */ /* 0x0c0fe20003fc6270 */
[----:B------:R-:W-:Y:S01]  /*9650*/  VIADD R35, R33, 0x48 ;  /* 0x0000004821237836 */ /* 0x000fe20000000000 */
[-C--:B------:R-:W-:Y:S02]  /*9660*/  ISETP.GE.AND P4, PT, R31, R20.reuse, PT ;  /* 0x000000141f00720c */ /* 0x080fe40003f86270 */
[-C--:B------:R-:W-:Y:S02]  /*9670*/  ISETP.GE.AND P5, PT, R39, R20.reuse, PT ;  /* 0x000000142700720c */ /* 0x080fe40003fa6270 */
[----:B------:R-:W-:-:S07]  /*9680*/  ISETP.GE.AND P3, PT, R35, R20, PT ;  /* 0x000000142300720c */ /* 0x000fce0003f66270 */
[----:B------:R-:W1:Y:S01]  /*9690*/  @!P6 LDC.64 R20, c[0x0][0x420] ;  /* 0x00010800ff14eb82 */ /* 0x000e620000000a00 */
[-C--:B------:R-:W-:Y:S02]  /*96a0*/  @!P6 IMAD R34, R33, R22.reuse, RZ ;  /* 0x000000162122e224 */ /* 0x080fe400078e02ff */
[-C--:B------:R-:W-:Y:S02]  /*96b0*/  @!P4 IMAD R31, R31, R22.reuse, RZ ;  /* 0x000000161f1fc224 */ /* 0x080fe400078e02ff */
[-C--:B------:R-:W-:Y:S01]  /*96c0*/  @!P5 IMAD R32, R39, R22.reuse, RZ ;  /* 0x000000162720d224 */ /* 0x080fe200078e02ff */
[C---:B------:R-:W-:Y:S01]  /*96d0*/  @!P6 IADD3 R30, P0, PT, R34.reuse, R25, RZ ;  /* 0x00000019221ee210 */ /* 0x040fe20007f1e0ff */
[----:B------:R-:W-:Y:S01]  /*96e0*/  @!P3 IMAD R35, R35, R22, RZ ;  /* 0x000000162323b224 */ /* 0x000fe200078e02ff */
[----:B------:R-:W4:Y:S02]  /*96f0*/  @!P5 LDC.64 R12, c[0x0][0x420] ;  /* 0x00010800ff0cdb82 */ /* 0x000f240000000a00 */
[----:B------:R-:W-:-:S02]  /*9700*/  @!P6 LEA.HI.X.SX32 R22, R34, R0, 0x1, P0 ;  /* 0x000000002216e211 */ /* 0x000fc400000f0eff */
[CC--:B------:R-:W-:Y:S02]  /*9710*/  @!P4 IADD3 R34, P1, PT, R31.reuse, R25.reuse, RZ ;  /* 0x000000191f22c210 */ /* 0x0c0fe40007f3e0ff */
[CC--:B------:R-:W-:Y:S02]  /*9720*/  @!P5 IADD3 R33, P2, PT, R32.reuse, R25.reuse, RZ ;  /* 0x000000192021d210 */ /* 0x0c0fe40007f5e0ff */
[----:B------:R-:W5:Y:S01]  /*9730*/  @!P4 LDC.64 R4, c[0x0][0x420] ;  /* 0x00010800ff04cb82 */ /* 0x000f620000000a00 */
[-C--:B------:R-:W-:Y:S02]  /*9740*/  @!P4 LEA.HI.X.SX32 R31, R31, R0.reuse, 0x1, P1 ;  /* 0x000000001f1fc211 */ /* 0x080fe400008f0eff */
[----:B------:R-:W-:Y:S02]  /*9750*/  @!P5 LEA.HI.X.SX32 R32, R32, R0, 0x1, P2 ;  /* 0x000000002020d211 */ /* 0x000fe400010f0eff */
[----:B------:R-:W-:-:S03]  /*9760*/  @!P3 IADD3 R25, P0, PT, R35, R25, RZ ;  /* 0x000000192319b210 */ /* 0x000fc60007f1e0ff */
[----:B------:R-:W3:Y:S01]  /*9770*/  @!P3 LDC.64 R2, c[0x0][0x420] ;  /* 0x00010800ff02bb82 */ /* 0x000ee20000000a00 */
[C---:B-1----:R-:W-:Y:S02]  /*9780*/  @!P6 LEA R20, P2, R30.reuse, R20, 0x2 ;  /* 0x000000141e14e211 */ /* 0x042fe400078410ff */
[----:B------:R-:W-:Y:S02]  /*9790*/  @!P3 LEA.HI.X.SX32 R0, R35, R0, 0x1, P0 ;  /* 0x000000002300b211 */ /* 0x000fe400000f0eff */
[----:B------:R-:W-:Y:S02]  /*97a0*/  @!P6 LEA.HI.X R21, R30, R21, R22, 0x2, P2 ;  /* 0x000000151e15e211 */ /* 0x000fe400010f1416 */
[----:B----4-:R-:W-:-:S03]  /*97b0*/  @!P5 LEA R12, P1, R33, R12, 0x2 ;  /* 0x0000000c210cd211 */ /* 0x010fc600078210ff */
[----:B------:R1:W-:Y:S01]  /*97c0*/  @!P6 STG.E desc[UR26][R20.64], R24 ;  /* 0x000000181400e986 */ /* 0x0003e2000c10191a */
[----:B------:R-:W-:Y:S02]  /*97d0*/  @!P5 LEA.HI.X R13, R33, R13, R32, 0x2, P1 ;  /* 0x0000000d210dd211 */ /* 0x000fe400008f1420 */
[----:B-----5:R-:W-:-:S03]  /*97e0*/  @!P4 LEA R4, P1, R34, R4, 0x2 ;  /* 0x000000042204c211 */ /* 0x020fc600078210ff */
[----:B------:R1:W-:Y:S01]  /*97f0*/  @!P5 STG.E desc[UR26][R12.64], R23 ;  /* 0x000000170c00d986 */ /* 0x0003e2000c10191a */
[----:B------:R-:W-:Y:S02]  /*9800*/  @!P4 LEA.HI.X R5, R34, R5, R31, 0x2, P1 ;  /* 0x000000052205c211 */ /* 0x000fe400008f141f */
[----:B---3--:R-:W-:-:S03]  /*9810*/  @!P3 LEA R2, P0, R25, R2, 0x2 ;  /* 0x000000021902b211 */ /* 0x008fc600078010ff */
[----:B------:R1:W-:Y:S01]  /*9820*/  @!P4 STG.E desc[UR26][R4.64], R27 ;  /* 0x0000001b0400c986 */ /* 0x0003e2000c10191a */
[----:B------:R-:W-:-:S05]  /*9830*/  @!P3 LEA.HI.X R3, R25, R3, R0, 0x2, P0 ;  /* 0x000000031903b211 */ /* 0x000fca00000f1400 */
[----:B------:R1:W-:Y:S04]  /*9840*/  @!P3 STG.E desc[UR26][R2.64], R26 ;  /* 0x0000001a0200b986 */ /* 0x0003e8000c10191a */
.L_x_15:
[----:B------:R-:W-:Y:S05]  /*9850*/  BSYNC.RECONVERGENT B0 ;  /* 0x0000000000007941 */ /* 0x000fea0003800200 */
.L_x_14:
[----:B-1----:R-:W1:Y:S01]  /*9860*/  LDS.128 R20, [R230+0x1000] ;  /* 0x00100000e6147984 */ /* 0x002e620000000c00 */
[----:B------:R-:W4:Y:S01]  /*9870*/  LDCU.64 UR4, c[0x0][0x3f0] ;  /* 0x00007e00ff0477ac */ /* 0x000f220008000a00 */
[----:B------:R-:W-:Y:S02]  /*9880*/  IMAD.MOV.U32 R36, RZ, RZ, R28 ;  /* 0x000000ffff247224 */ /* 0x000fe400078e001c */
[----:B------:R-:W5:Y:S01]  /*9890*/  LDS.128 R24, [R230+0x1800] ;  /* 0x00180000e6187984 */ /* 0x000f620000000c00 */
[----:B--2---:R-:W-:Y:S02]  /*98a0*/  IMAD R0, R235, R6, RZ ;  /* 0x00000006eb007224 */ /* 0x004fe400078e02ff */
[----:B------:R-:W-:-:S04]  /*98b0*/  IMAD.WIDE.U32 R2, R14, UR6, R36 ;  /* 0x000000060e027c25 */ /* 0x000fc8000f8e0024 */
[----:B------:R-:W-:Y:S02]  /*98c0*/  IMAD R3, R15, UR6, R3 ;  /* 0x000000060f037c24 */ /* 0x000fe4000f8e0203 */
[C---:B------:R-:W-:Y:S02]  /*98d0*/  IMAD R0, R234.reuse, R7, R0 ;  /* 0x00000007ea007224 */ /* 0x040fe400078e0200 */
[----:B------:R-:W-:-:S05]  /*98e0*/  IMAD.WIDE.U32 R234, R234, R6, R2 ;  /* 0x00000006eaea7225 */ /* 0x000fca00078e0002 */
[----:B------:R-:W-:Y:S01]  /*98f0*/  IADD3 R2, PT, PT, R235, R0, RZ ;  /* 0x00000000eb027210 */ /* 0x000fe20007ffe0ff */
[----:B------:R-:W-:Y:S01]  /*9900*/  IMAD.SHL.U32 R0, R6, 0x40, RZ ;  /* 0x0000004006007824 */ /* 0x000fe200078e00ff */
[----:B----4-:R-:W-:-:S04]  /*9910*/  LEA R4, P0, R234, UR4, 0x1 ;  /* 0x00000004ea047c11 */ /* 0x010fc8000f8008ff */
[----:B------:R-:W-:Y:S02]  /*9920*/  LEA.HI.X R5, R234, UR5, R2, 0x1, P0 ;  /* 0x00000005ea057c11 */ /* 0x000fe400080f0c02 */
[C---:B------:R-:W-:Y:S02]  /*9930*/  LEA R12, P0, R6.reuse, R4, 0x7 ;  /* 0x00000004060c7211 */ /* 0x040fe400078038ff */
[--C-:B------:R-:W-:Y:S01]  /*9940*/  SHF.L.U64.HI R2, R6, 0x6, R7.reuse ;  /* 0x0000000606027819 */ /* 0x100fe20000010207 */
[----:B---3--:R-:W-:Y:S01]  /*9950*/  STG.E.128 desc[UR26][R4.64], R16 ;  /* 0x0000001004007986 */ /* 0x008fe2000c101d1a */
[-C--:B------:R-:W-:Y:S02]  /*9960*/  IADD3 R14, P1, PT, R4, R0.reuse, RZ ;  /* 0x00000000040e7210 */ /* 0x080fe40007f3e0ff */
[----:B------:R-:W-:Y:S02]  /*9970*/  LEA.HI.X R13, R6, R5, R7, 0x7, P0 ;  /* 0x00000005060d7211 */ /* 0x000fe400000f3c07 */
[----:B------:R-:W-:-:S02]  /*9980*/  IADD3 R6, P0, PT, R12, R0, RZ ;  /* 0x000000000c067210 */ /* 0x000fc40007f1e0ff */
[----:B------:R-:W-:-:S03]  /*9990*/  IADD3.X R15, PT, PT, R5, R2, RZ, P1, !PT ;  /* 0x00000002050f7210 */ /* 0x000fc60000ffe4ff */
[----:B------:R-:W-:Y:S02]  /*99a0*/  IMAD.X R7, R13, 0x1, R2, P0 ;  /* 0x000000010d077824 */ /* 0x000fe400000e0602 */
[----:B------:R-:W-:Y:S04]  /*99b0*/  STG.E.128 desc[UR26][R14.64], R8 ;  /* 0x000000080e007986 */ /* 0x000fe8000c101d1a */
[----:B-1----:R-:W-:Y:S04]  /*99c0*/  STG.E.128 desc[UR26][R12.64], R20 ;  /* 0x000000140c007986 */ /* 0x002fe8000c101d1a */
[----:B-----5:R-:W-:Y:S01]  /*99d0*/  STG.E.128 desc[UR26][R6.64], R24 ;  /* 0x0000001806007986 */ /* 0x020fe2000c101d1a */
[----:B------:R-:W-:Y:S05]  /*99e0*/  EXIT ;  /* 0x000000000000794d */ /* 0x000fea0003800000 */
.L_x_16:
[----:B------:R-:W-:-:S00]  /*99f0*/  BRA `(.L_x_16) ;  /* 0xfffffffc00fc7947 */ /* 0x000fc0000383ffff */
[----:B------:R-:W-:-:S00]  /*9a00*/  NOP ;  /* 0x0000000000007918 */ /* 0x000fc00000000000 */
[----:B------:R-:W-:-:S00]  /*9a10*/  NOP ;  /* 0x0000000000007918 */ /* 0x000fc00000000000 */
[----:B------:R-:W-:-:S00]  /*9a20*/  NOP ;  /* 0x0000000000007918 */ /* 0x000fc00000000000 */
[----:B------:R-:W-:-:S00]  /*9a30*/  NOP ;  /* 0x0000000000007918 */ /* 0x000fc00000000000 */
[----:B------:R-:W-:-:S00]  /*9a40*/  NOP ;  /* 0x0000000000007918 */ /* 0x000fc00000000000 */
[----:B------:R-:W-:-:S00]  /*9a50*/  NOP ;  /* 0x0000000000007918 */ /* 0x000fc00000000000 */
[----:B------:R-:W-:-:S00]  /*9a60*/  NOP ;  /* 0x0000000000007918 */ /* 0x000fc00000000000 */
[----:B------:R-:W-:-:S00]  /*9a70*/  NOP ;  /* 0x0000000000007918 */ /* 0x000fc00000000000 */
.L_x_725:


//--------------------- .text._ZN5flash16flash_fwd_kernelI23Flash_fwd_kernel_traitsILi32ELi128ELi128ELi4ELb0ELb0EN7cutlass10bfloat16_tE19Flash_kernel_traitsILi32ELi128ELi128ELi4ES3_EELb0ELb1ELb0ELb0ELb0ELb1ELb0ELb0EEEvNS_16Flash_fwd_paramsE --------------------------
	.section	.text._ZN5flash16flash_fwd_kernelI23Flash_fwd_kernel_traitsILi32ELi128ELi128ELi4ELb0ELb0EN7cutlass10bfloat16_tE19Flash_kernel_traitsILi32ELi128ELi128ELi4ES3_EELb0ELb1ELb0ELb0ELb0ELb1ELb0ELb0EEEvNS_16Flash_fwd_paramsE,"ax",@progbits
	.align	128
        .global         _ZN5flash16flash_fwd_kernelI23Flash_fwd_kernel_traitsILi32ELi128ELi128ELi4ELb0ELb0EN7cutlass10bfloat16_tE19Flash_kernel_traitsILi32ELi128ELi128ELi4ES3_EELb0ELb1ELb0ELb0ELb0ELb1ELb0ELb0EEEvNS_16Flash_fwd_paramsE
        .type           _ZN5flash16flash_fwd_kernelI23Flash_fwd_kernel_traitsILi32ELi128ELi128ELi4ELb0ELb0EN7cutlass10bfloat16_tE19Flash_kernel_traitsILi32ELi128ELi128ELi4ES3_EELb0ELb1ELb0ELb0ELb0ELb1ELb0ELb0EEEvNS_16Flash_fwd_paramsE,@function
        .size           _ZN5flash16flash_fwd_kernelI23Flash_fwd_kernel_traitsILi32ELi128ELi128ELi4ELb0ELb0EN7cutlass10bfloat16_tE19Flash_kernel_traitsILi32ELi128ELi128ELi4ES3_EELb0ELb1ELb0ELb0ELb0ELb1ELb0ELb0EEEvNS_16Flash_fwd_paramsE,(.L_x_726 - _ZN5flash16flash_fwd_kernelI23Flash_fwd_kernel_traitsILi32ELi128ELi128ELi4ELb0ELb0EN7cutlass10bfloat16_tE19Flash_kernel_traitsILi32ELi128ELi128ELi4ES3_EELb0ELb1ELb0ELb0ELb0ELb1ELb0ELb0EEEvNS_16Flash_fwd_paramsE)
        .other          _ZN5flash16flash_fwd_kernelI23Flash_fwd_kernel_traitsILi32ELi128ELi128ELi4ELb0ELb0EN7cutlass10bfloat16_tE19Flash_kernel_traitsILi32ELi128ELi128ELi4ES3_EELb0ELb1ELb0ELb0ELb0ELb1ELb0ELb0EEEvNS_16Flash_fwd_paramsE,@"STO_CUDA_ENTRY STV_DEFAULT"
_ZN5flash16flash_fwd_kernelI23Flash_fwd_kernel_traitsILi32ELi128ELi128ELi4ELb0ELb0EN7cutlass10bfloat16_tE19Flash_kernel_traitsILi32ELi128ELi128ELi4ES3_EELb0ELb1ELb0ELb0ELb0ELb1ELb0ELb0EEEvNS_16Flash_fwd_paramsE:
.text._ZN5flash16flash_fwd_kernelI23Flash_fwd_kernel_traitsILi32ELi128ELi128ELi4ELb0ELb0EN7cutlass10bfloat16_tE19Flash_kernel_traitsILi32ELi128ELi128ELi4ES3_EELb0ELb1ELb0ELb0ELb0ELb1ELb0ELb0EEEvNS_16Flash_fwd_paramsE:
[----:B------:R-:W1:Y:S08]  /*0000*/  LDC R1, c[0x0][0x37c] ;  /* 0x0000df00ff017b82 */ /* 0x000e700000000800 */
[----:B------:R-:W2:Y:S01]  /*0010*/  LDC.64 R2, c[0x0][0x460] ;  /* 0x00011800ff027b82 */ /* 0x000ea20000000a00 */
[----:B------:R-:W3:Y:S01]  /*0020*/  S2R R23, SR_CTAID.Y ;  /* 0x0000000000177919 */ /* 0x000ee20000002600 */
[----:B------:R-:W4:Y:S01]  /*0030*/  LDCU.64 UR12, c[0x0][0x358] ;  /* 0x00006b00ff0c77ac */ /* 0x000f220008000a00 */
[----:B------:R-:W-:-:S02]  /*0040*/  IMAD.MOV.U32 R245, RZ, RZ, -0x1 ;  /* 0xfffffffffff57424 */ /* 0x000fc400078e00ff */
[----:B-1----:R-:W-:Y:S01]  /*0050*/  VIADD R1, R1, 0xffffff78 ;  /* 0xffffff7801017836 */ /* 0x002fe20000000000 */
[----:B------:R-:W1:Y:S02]  /*0060*/  LDCU.64 UR6, c[0x0][0x470] ;  /* 0x00008e00ff0677ac */ /* 0x000e640008000a00 */
[----:B------:R-:W3:Y:S01]  /*0070*/  LDC.64 R4, c[0x0][0x460] ;  /* 0x00011800ff047b82 */ /* 0x000ee20000000a00 */
[----:B------:R-:W4:Y:S01]  /*0080*/  LDCU.64 UR4, c[0x0][0x478] ;  /* 0x00008f00ff0477ac */ /* 0x000f220008000a00 */
[C---:B--2---:R-:W-:Y:S02]  /*0090*/  ISETP.NE.U32.AND P0, PT, R2.reuse, RZ, PT ;  /* 0x000000ff0200720c */ /* 0x044fe40003f05070 */
[----:B------:R-:W-:Y:S02]  /*00a0*/  ISETP.NE.U32.AND P4, PT, R2, RZ, PT ;  /* 0x000000ff0200720c */ /* 0x000fe40003f85070 */
[C---:B------:R-:W-:Y:S02]  /*00b0*/  ISETP.NE.AND.EX P0, PT, R3.reuse, RZ, PT, P0 ;  /* 0x000000ff0300720c */ /* 0x040fe40003f05300 */
[----:B------:R-:W-:-:S02]  /*00c0*/  ISETP.NE.AND.EX P4, PT, R3, RZ, PT, P4 ;  /* 0x000000ff0300720c */ /* 0x000fc40003f85340 */
[----:B-1----:R-:W-:Y:S01]  /*00d0*/  ISETP.NE.U32.AND P3, PT, RZ, UR6, PT ;  /* 0x00000006ff007c0c */ /* 0x002fe2000bf65070 */
[C---:B---3--:R-:W-:Y:S01]  /*00e0*/  IMAD.WIDE.U32 R2, R23.reuse, 0x4, R4 ;  /* 0x0000000417027825 */ /* 0x048fe200078e0004 */
[----:B------:R-:W-:Y:S02]  /*00f0*/  SHF.R.U32.HI R7, RZ, 0x1e, R23 ;  /* 0x0000001eff077819 */ /* 0x000fe40000011617 */
[----:B------:R-:W-:Y:S01]  /*0100*/  ISETP.NE.AND.EX P3, PT, RZ, UR7, PT, P3 ;  /* 0x00000007ff007c0c */ /* 0x000fe2000bf65330 */
[----:B------:R-:W-:Y:S01]  /*0110*/  IMAD.SHL.U32 R6, R23, 0x4, RZ ;  /* 0x0000000417067824 */ /* 0x000fe200078e00ff */
[----:B----4-:R-:W-:-:S03]  /*0120*/  ISETP.NE.U32.AND P2, PT, RZ, UR4, PT ;  /* 0x00000004ff007c0c */ /* 0x010fc6000bf45070 */
[----:B------:R-:W2:Y:S01]  /*0130*/  @P0 LDG.E R245, desc[UR12][R2.64] ;  /* 0x0000000c02f50981 */ /* 0x000ea2000c1e1900 */
[----:B------:R-:W-:Y:S01]  /*0140*/  IMAD.MOV.U32 R11, RZ, RZ, RZ ;  /* 0x000000ffff0b7224 */ /* 0x000fe200078e00ff */
[----:B------:R-:W-:Y:S02]  /*0150*/  ISETP.NE.AND.EX P2, PT, RZ, UR5, PT, P2 ;  /* 0x00000005ff007c0c */ /* 0x000fe4000bf45320 */
[----:B------:R-:W2:Y:S04]  /*0160*/  @P4 LDG.E R0, desc[UR12][R2.64+0x4] ;  /* 0x0000040c02004981 */ /* 0x000ea8000c1e1900 */
[----:B------:R-:W-:-:S04]  /*0170*/  @P3 IADD3 R4, P1, PT, R6, UR6, RZ ;  /* 0x0000000606043c10 */ /* 0x000fc8000ff3e0ff */
[----:B------:R-:W-:Y:S01]  /*0180*/  @P3 IADD3.X R5, PT, PT, R7, UR7, RZ, P1, !PT ;  /* 0x0000000707053c10 */ /* 0x000fe20008ffe4ff */
[----:B------:R-:W1:Y:S01]  /*0190*/  S2R R246, SR_CTAID.X ;  /* 0x0000000000f67919 */ /* 0x000e620000002500 */
[----:B------:R-:W3:Y:S03]  /*01a0*/  @!P4 LDC R73, c[0x0][0x434] ;  /* 0x00010d00ff49cb82 */ /* 0x000ee60000000800 */
[----:B------:R4:W5:Y:S05]  /*01b0*/  @P3 LDG.E R11, desc[UR12][R4.64] ;  /* 0x0000000c040b3981 */ /* 0x00096a000c1e1900 */
[----:B------:R-:W1:Y:S08]  /*01c0*/  @!P2 LDC R9, c[0x0][0x43c] ;  /* 0x00010f00ff09ab82 */ /* 0x000e700000000800 */
[----:B----4-:R-:W4:Y:S01]  /*01d0*/  LDC.64 R4, c[0x0][0x468] ;  /* 0x00011a00ff047b82 */ /* 0x010f220000000a00 */
[----:B------:R-:W-:-:S04]  /*01e0*/  @P2 IADD3 R2, P0, PT, R6, UR4, RZ ;  /* 0x0000000406022c10 */ /* 0x000fc8000ff1e0ff */
[----:B------:R-:W-:-:S05]  /*01f0*/  @P2 IADD3.X R3, PT, PT, R7, UR5, RZ, P0, !PT ;  /* 0x0000000507032c10 */ /* 0x000fca00087fe4ff */
[----:B------:R4:W5:Y:S01]  /*0200*/  @P2 LDG.E R8, desc[UR12][R2.64] ;  /* 0x0000000c02082981 */ /* 0x000962000c1e1900 */
[----:B------:R-:W3:Y:S01]  /*0210*/  LDCU.U8 UR4, c[0x0][0x532] ;  /* 0x0000a640ff0477ac */ /* 0x000ee20008000000 */
[----:B----4-:R-:W-:-:S05]  /*0220*/  IADD3 R2, P0, PT, R6, R4, RZ ;  /* 0x0000000406027210 */ /* 0x010fca0007f1e0ff */
[----:B------:R-:W-:Y:S01]  /*0230*/  IMAD.X R3, R7, 0x1, R5, P0 ;  /* 0x0000000107037824 */ /* 0x000fe200000e0605 */
[C---:B------:R-:W-:Y:S01]  /*0240*/  ISETP.NE.U32.AND P0, PT, R4.reuse, RZ, PT ;  /* 0x000000ff0400720c */ /* 0x040fe20003f05070 */
[----:B------:R-:W4:Y:S03]  /*0250*/  @!P2 LDC.64 R6, c[0x0][0x488] ;  /* 0x00012200ff06ab82 */ /* 0x000f260000000a00 */
[----:B------:R-:W-:Y:S02]  /*0260*/  ISETP.NE.AND.EX P0, PT, R5, RZ, PT, P0 ;  /* 0x000000ff0500720c */ /* 0x000fe40003f05300 */
[----:B------:R-:W-:Y:S02]  /*0270*/  ISETP.EQ.U32.AND P3, PT, R4, RZ, PT ;  /* 0x000000ff0400720c */ /* 0x000fe40003f62070 */
[----:B---3--:R-:W-:-:S09]  /*0280*/  ISETP.NE.AND P1, PT, RZ, UR4, PT ;  /* 0x00000004ff007c0c */ /* 0x008fd2000bf25270 */
[----:B------:R-:W3:Y:S01]  /*0290*/  @!P0 LDC R4, c[0x0][0x438] ;  /* 0x00010e00ff048b82 */ /* 0x000ee20000000800 */
[----:B------:R-:W-:Y:S01]  /*02a0*/  ISETP.EQ.OR.EX P3, PT, R5, RZ, !P1, P3 ;  /* 0x000000ff0500720c */ /* 0x000fe20004f62730 */
[----:B------:R-:W-:Y:S02]  /*02b0*/  IMAD.MOV.U32 R12, RZ, RZ, -0x1 ;  /* 0xffffffffff0c7424 */ /* 0x000fe400078e00ff */
[----:B-1----:R-:W-:-:S10]  /*02c0*/  IMAD.SHL.U32 R219, R246, 0x80, RZ ;  /* 0x00000080f6db7824 */ /* 0x002fd400078e00ff */
[----:B------:R1:W5:Y:S01]  /*02d0*/  @!P3 LDG.E R12, desc[UR12][R2.64] ;  /* 0x0000000c020cb981 */ /* 0x000362000c1e1900 */
[----:B--2---:R-:W-:-:S05]  /*02e0*/  @P4 IMAD.IADD R73, R0, 0x1, -R245 ;  /* 0x0000000100494824 */ /* 0x004fca00078e0af5 */
[----:B------:R-:W-:Y:S01]  /*02f0*/  ISETP.GT.AND P3, PT, R73, R219, PT ;  /* 0x000000db4900720c */ /* 0x000fe20003f64270 */
[----:B-1-34-:R-:W-:-:S12]  /*0300*/  @!P0 BRA `(.L_x_17) ;  /* 0x00000000000c8947 */ /* 0x01afd80003800000 */
[----:B------:R-:W2:Y:S02]  /*0310*/  @P1 LDG.E R4, desc[UR12][R2.64+0x4] ;  /* 0x0000040c02041981 */ /* 0x000ea4000c1e1900 */
[----:B--2--5:R-:W-:-:S06]  /*0320*/  @P1 IADD3 R4, PT, PT, R4, -R12, RZ ;  /* 0x8000000c04041210 */ /* 0x024fcc0007ffe0ff */
[----:B------:R1:W5:Y:S02]  /*0330*/  @!P1 LDG.E R4, desc[UR12][R2.64] ;  /* 0x0000000c02049981 */ /* 0x000364000c1e1900 */
.L_x_17:
[----:B------:R-:W-:Y:S05]  /*0340*/  @!P3 EXIT ;  /* 0x000000000000b94d */ /* 0x000fea0003800000 */
[----:B------:R-:W2:Y:S01]  /*0350*/  LDC R218, c[0x0][0x508] ;  /* 0x00014200ffda7b82 */ /* 0x000ea20000000800 */
[----:B------:R-:W-:Y:S01]  /*0360*/  @!P2 ISETP.NE.U32.AND P0, PT, R6, RZ, PT ;  /* 0x000000ff0600a20c */ /* 0x000fe20003f05070 */
[----:B-----5:R-:W-:Y:S01]  /*0370*/  @P2 IMAD.IADD R72, R8, 0x1, -R11 ;  /* 0x0000000108482824 */ /* 0x020fe200078e0a0b */
[----:B------:R-:W3:Y:S02]  /*0380*/  S2R R22, SR_CTAID.Z ;  /* 0x0000000000167919 */ /* 0x000ee40000002700 */
[----:B------:R-:W-:Y:S01]  /*0390*/  @!P2 ISETP.NE.AND.EX P0, PT, R7, RZ, PT, P0 ;  /* 0x000000ff0700a20c */ /* 0x000fe20003f05300 */
[----:B------:R-:W4:Y:S03]  /*03a0*/  S2R R75, SR_TID.X ;  /* 0x00000000004b7919 */ /* 0x000f260000002100 */
[----:B------:R-:W-:-:S04]  /*03b0*/  @!P2 SEL R0, R9, RZ, P0 ;  /* 0x000000ff0900a207 */ /* 0x000fc80000000000 */
[----:B------:R-:W-:Y:S01]  /*03c0*/  @!P2 IADD3 R72, PT, PT, R0, R4, -R11 ;  /* 0x000000040048a210 */ /* 0x000fe20007ffe80b */
[----:B------:R-:W-:-:S04]  /*03d0*/  VIADD R0, R246, 0x1 ;  /* 0x00000001f6007836 */ /* 0x000fc80000000000 */
[----:B-1----:R-:W-:Y:S02]  /*03e0*/  VIADD R2, R72, 0x7f ;  /* 0x0000007f48027836 */ /* 0x002fe40000000000 */
[----:B------:R-:W-:-:S03]  /*03f0*/  IMAD R0, R0, 0x80, -R73 ;  /* 0x0000008000007824 */ /* 0x000fc600078e0a49 */
[----:B------:R-:W-:Y:S02]  /*0400*/  SHF.R.S32.HI R3, RZ, 0x1f, R2 ;  /* 0x0000001fff037819 */ /* 0x000fe40000011402 */
[----:B--2---:R-:W-:Y:S02]  /*0410*/  IADD3 R0, PT, PT, R2, R218, R0 ;  /* 0x000000da02007210 */ /* 0x004fe40007ffe000 */
[----:B------:R-:W-:Y:S02]  /*0420*/  LEA.HI R2, R3, R2, RZ, 0x7 ;  /* 0x0000000203027211 */ /* 0x000fe400078f38ff */
[----:B------:R-:W-:Y:S02]  /*0430*/  SHF.R.S32.HI R4, RZ, 0x1f, R0 ;  /* 0x0000001fff047819 */ /* 0x000fe40000011400 */
[----:B------:R-:W-:Y:S02]  /*0440*/  SHF.R.S32.HI R2, RZ, 0x7, R2 ;  /* 0x00000007ff027819 */ /* 0x000fe40000011402 */
[----:B------:R-:W-:-:S04]  /*0450*/  LEA.HI R0, R4, R0, RZ, 0x7 ;  /* 0x0000000004007211 */ /* 0x000fc800078f38ff */
[----:B------:R-:W-:-:S04]  /*0460*/  SHF.R.S32.HI R0, RZ, 0x7, R0 ;  /* 0x00000007ff007819 */ /* 0x000fc80000011400 */
[----:B------:R-:W-:-:S04]  /*0470*/  VIMNMX R232, PT, PT, R2, R0, PT ;  /* 0x0000000002e87248 */ /* 0x000fc80003fe0100 */
[----:B------:R-:W-:-:S13]  /*0480*/  ISETP.GT.AND P0, PT, R232, RZ, PT ;  /* 0x000000ffe800720c */ /* 0x000fda0003f04270 */
[----:B---34-:R-:W-:Y:S05]  /*0490*/  @P0 BRA `(.L_x_18) ;  /* 0x0000000800a00947 */ /* 0x018fea0003800000 */
[----:B------:R-:W1:Y:S01]  /*04a0*/  LDC.U8 R0, c[0x0][0x549] ;  /* 0x00015240ff007b82 */ /* 0x000e620000000000 */
[----:B------:R-:W-:-:S07]  /*04b0*/  ISETP.NE.AND P1, PT, R245, -0x1, PT ;  /* 0xfffffffff500780c */ /* 0x000fce0003f25270 */
[----:B------:R-:W2:Y:S08]  /*04c0*/  LDC.U8 R13, c[0x0][0x548] ;  /* 0x00015200ff0d7b82 */ /* 0x000eb00000000000 */
[----:B------:R-:W3:Y:S01]  /*04d0*/  @!P1 LDC.64 R4, c[0x0][0x400] ;  /* 0x00010000ff049b82 */ /* 0x000ee20000000a00 */
[----:B-1----:R-:W-:-:S07]  /*04e0*/  ISETP.NE.AND P0, PT, R0, RZ, PT ;  /* 0x000000ff0000720c */ /* 0x002fce0003f05270 */
[----:B------:R-:W1:Y:S01]  /*04f0*/  @P1 LDC.64 R6, c[0x0][0x408] ;  /* 0x00010200ff061b82 */ /* 0x000e620000000a00 */
[----:B--2---:R-:W-:-:S07]  /*0500*/  ISETP.NE.AND P5, PT, R13, RZ, !P0 ;  /* 0x000000ff0d00720c */ /* 0x004fce00047a5270 */
[----:B------:R-:W2:Y:S01]  /*0510*/  LDC R12, c[0x0][0x434] ;  /* 0x00010d00ff0c7b82 */ /* 0x000ea20000000800 */
[----:B---3--:R-:W-:-:S07]  /*0520*/  @!P1 IMAD.WIDE.U32 R2, R23, R4, RZ ;  /* 0x0000000417029225 */ /* 0x008fce00078e00ff */
[----:B------:R-:W3:Y:S01]  /*0530*/  @P0 LDC.64 R10, c[0x0][0x430] ;  /* 0x00010c00ff0a0b82 */ /* 0x000ee20000000a00 */
[----:B------:R-:W-:Y:S01]  /*0540*/  @!P1 IMAD R9, R23, R5, R3 ;  /* 0x0000000517099224 */ /* 0x000fe200078e0203 */
[----:B------:R-:W-:-:S06]  /*0550*/  @!P1 MOV R8, R2 ;  /* 0x0000000200089202 */ /* 0x000fcc0000000f00 */
[----:B------:R-:W4:Y:S01]  /*0560*/  @P0 LDC R16, c[0x0][0x430] ;  /* 0x00010c00ff100b82 */ /* 0x000f220000000800 */
[----:B-1----:R-:W-:-:S04]  /*0570*/  @P1 IMAD.WIDE.U32 R2, R245, R6, RZ ;  /* 0x00000006f5021225 */ /* 0x002fc800078e00ff */
[----:B------:R-:W-:Y:S01]  /*0580*/  @P1 IMAD R9, R245, R7, R3 ;  /* 0x00000007f5091224 */ /* 0x000fe200078e0203 */
[----:B------:R-:W-:Y:S02]  /*0590*/  @P1 MOV R8, R2 ;  /* 0x0000000200081202 */ /* 0x000fe40000000f00 */
[----:B------:R-:W-:Y:S01]  /*05a0*/  @P0 MOV R3, 0x1 ;  /* 0x0000000100030802 */ /* 0x000fe20000000f00 */
[----:B---3--:R-:W-:Y:S01]  /*05b0*/  @P0 IMAD R0, R10, R11, RZ ;  /* 0x0000000b0a000224 */ /* 0x008fe200078e02ff */
[----:B--2---:R-:W-:Y:S06]  /*05c0*/  @P0 BRA `(.L_x_19) ;  /* 0x0000000000280947 */ /* 0x004fec0003800000 */
[----:B------:R-:W-:Y:S01]  /*05d0*/  ISETP.NE.AND P0, PT, R13, RZ, PT ;  /* 0x000000ff0d00720c */ /* 0x000fe20003f05270 */
[----:B------:R-:W1:-:S12]  /*05e0*/  LDC R4, c[0x0][0x3e0] ;  /* 0x0000f800ff047b82 */ /* 0x000e580000000800 */
[----:B------:R-:W2:Y:S01]  /*05f0*/  @P0 LDC R0, c[0x0][0x454] ;  /* 0x00011500ff000b82 */ /* 0x000ea20000000800 */
[----:B----4-:R-:W-:Y:S02]  /*0600*/  @P0 MOV R16, 0x1 ;  /* 0x0000000100100802 */ /* 0x010fe40000000f00 */
[----:B------:R-:W-:-:S05]  /*0610*/  @!P0 MOV R16, 0x1 ;  /* 0x0000000100108802 */ /* 0x000fca0000000f00 */
[----:B------:R-:W1:Y:S08]  /*0620*/  @P0 LDC R3, c[0x0][0x454] ;  /* 0x00011500ff030b82 */ /* 0x000e700000000800 */
[----:B------:R-:W3:Y:S08]  /*0630*/  @!P0 LDC R2, c[0x0][0x434] ;  /* 0x00010d00ff028b82 */ /* 0x000ef00000000800 */
[----:B------:R-:W4:Y:S01]  /*0640*/  @!P0 LDC R0, c[0x0][0x434] ;  /* 0x00010d00ff008b82 */ /* 0x000f220000000800 */
[----:B-1----:R-:W-:-:S02]  /*0650*/  @P0 IMAD R3, R3, R4, RZ ;  /* 0x0000000403030224 */ /* 0x002fc400078e02ff */
[----:B--23--:R-:W-:-:S07]  /*0660*/  @!P0 IMAD R3, R2, R4, RZ ;  /* 0x0000000402038224 */ /* 0x00cfce00078e02ff */
.L_x_19:
[----:B------:R-:W-:Y:S01]  /*0670*/  IMAD.SHL.U32 R6, R75, 0x8, RZ ;  /* 0x000000084b067824 */ /* 0x000fe200078e00ff */
[----:B------:R-:W1:Y:S01]  /*0680*/  LDCU.64 UR4, c[0x0][0x410] ;  /* 0x00008200ff0477ac */ /* 0x000e620008000a00 */
[----:B------:R-:W-:Y:S01]  /*0690*/  IMAD.IADD R2, R73, 0x1, -R219 ;  /* 0x0000000149027824 */ /* 0x000fe200078e0adb */
[----:B------:R-:W-:Y:S01]  /*06a0*/  SHF.R.U32.HI R4, RZ, 0x2, R75 ;  /* 0x00000002ff047819 */ /* 0x000fe2000001164b */
[----:B------:R-:W-:Y:S01]  /*06b0*/  IMAD R5, R23, R12, RZ ;  /* 0x0000000c17057224 */ /* 0x000fe200078e02ff */
[----:B------:R-:W-:Y:S01]  /*06c0*/  LOP3.LUT R6, R6, 0x18, RZ, 0xc0, !PT ;  /* 0x0000001806067812 */ /* 0x000fe200078ec0ff */
[----:B----4-:R-:W-:Y:S01]  /*06d0*/  IMAD R15, R22, R0, RZ ;  /* 0x00000000160f7224 */ /* 0x010fe200078e02ff */
[C---:B------:R-:W-:Y:S01]  /*06e0*/  ISETP.GE.AND P3, PT, R4.reuse, R2, PT ;  /* 0x000000020400720c */ /* 0x040fe20003f66270 */
[----:B------:R-:W-:Y:S01]  /*06f0*/  VIADD R18, R4, 0x20 ;  /* 0x0000002004127836 */ /* 0x000fe20000000000 */
[----:B------:R-:W-:Y:S01]  /*0700*/  IADD3 R8, P4, PT, R6, R8, RZ ;  /* 0x0000000806087210 */ /* 0x000fe20007f9e0ff */
[C---:B------:R-:W-:Y:S01]  /*0710*/  VIADD R19, R4.reuse, 0x40 ;  /* 0x0000004004137836 */ /* 0x040fe20000000000 */
[----:B------:R-:W-:Y:S01]  /*0720*/  ISETP.NE.AND P0, PT, R245, -0x1, PT ;  /* 0xfffffffff500780c */ /* 0x000fe20003f05270 */
[----:B------:R-:W-:Y:S01]  /*0730*/  VIADD R20, R4, 0x60 ;  /* 0x0000006004147836 */ /* 0x000fe20000000000 */
[----:B------:R-:W-:Y:S01]  /*0740*/  LOP3.LUT P6, R14, R75, 0x3, RZ, 0xc0, !PT ;  /* 0x000000034b0e7812 */ /* 0x000fe200078cc0ff */
[----:B------:R-:W-:Y:S01]  /*0750*/  IMAD.X R9, RZ, RZ, R9, P4 ;  /* 0x000000ffff097224 */ /* 0x000fe200020e0609 */
[----:B------:R-:W-:Y:S01]  /*0760*/  SEL R5, R5, R245, !P0 ;  /* 0x000000f505057207 */ /* 0x000fe20004000000 */
[----:B------:R-:W-:Y:S01]  /*0770*/  BSSY.RECONVERGENT B0, `(.L_x_20) ;  /* 0x000001a000007945 */ /* 0x000fe20003800200 */
[----:B------:R-:W-:Y:S01]  /*0780*/  ISETP.GE.AND P1, PT, R18, R2, PT ;  /* 0x000000021200720c */ /* 0x000fe20003f26270 */
[----:B------:R-:W-:Y:S01]  /*0790*/  @!P5 IMAD R15, R23, R3, R15 ;  /* 0x00000003170fd224 */ /* 0x000fe200078e020f */
[----:B------:R-:W-:Y:S01]  /*07a0*/  SHF.R.S32.HI R0, RZ, 0x1f, R5 ;  /* 0x0000001fff007819 */ /* 0x000fe20000011405 */
[----:B-1----:R-:W-:Y:S01]  /*07b0*/  IMAD.WIDE.U32 R8, R22, UR4, R8 ;  /* 0x0000000416087c25 */ /* 0x002fe2000f8e0008 */
[----:B------:R-:W-:-:S02]  /*07c0*/  SEL R17, R5, RZ, P5 ;  /* 0x000000ff05117207 */ /* 0x000fc40002800000 */
[-C--:B------:R-:W-:Y:S01]  /*07d0*/  ISETP.GE.AND P2, PT, R19, R2.reuse, PT ;  /* 0x000000021300720c */ /* 0x080fe20003f46270 */
[----:B------:R-:W-:Y:S01]  /*07e0*/  IMAD.MOV.U32 R5, RZ, RZ, RZ ;  /* 0x000000ffff057224 */ /* 0x000fe200078e00ff */
[-C--:B------:R-:W-:Y:S01]  /*07f0*/  ISETP.GE.OR P6, PT, R4, R2.reuse, P6 ;  /* 0x000000020400720c */ /* 0x080fe200037c6670 */
[----:B------:R-:W-:Y:S01]  /*0800*/  IMAD R7, R22, UR5, R9 ;  /* 0x0000000516077c24 */ /* 0x000fe2000f8e0209 */
[----:B------:R-:W-:Y:S01]  /*0810*/  ISETP.GE.AND P0, PT, R20, R2, PT ;  /* 0x000000021400720c */ /* 0x000fe20003f06270 */
[----:B------:R-:W-:Y:S01]  /*0820*/  IMAD.WIDE.U32 R2, R246, 0x80, R4 ;  /* 0x00000080f6027825 */ /* 0x000fe200078e0004 */
[----:B------:R-:W-:Y:S02]  /*0830*/  SEL R21, R0, RZ, P5 ;  /* 0x000000ff00157207 */ /* 0x000fe40002800000 */
[C---:B------:R-:W-:Y:S02]  /*0840*/  ISETP.NE.OR P5, PT, R14.reuse, RZ, P1 ;  /* 0x000000ff0e00720c */ /* 0x040fe40000fa5670 */
[----:B------:R-:W-:Y:S01]  /*0850*/  ISETP.NE.OR P4, PT, R14, RZ, P2 ;  /* 0x000000ff0e00720c */ /* 0x000fe20001785670 */
[----:B------:R-:W-:-:S12]  /*0860*/  @P3 BRA `(.L_x_21) ;  /* 0x0000000000283947 */ /* 0x000fd80003800000 */
[----:B------:R-:W1:Y:S01]  /*0870*/  LDCU.64 UR4, c[0x0][0x408] ;  /* 0x00008100ff0477ac */ /* 0x000e620008000a00 */
[----:B------:R-:W-:Y:S01]  /*0880*/  MOV R6, R8 ;  /* 0x0000000800067202 */ /* 0x000fe20000000f00 */
[----:B------:R-:W2:Y:S01]  /*0890*/  LDCU.64 UR6, c[0x0][0x3f0] ;  /* 0x00007e00ff0677ac */ /* 0x000ea20008000a00 */
[----:B-1----:R-:W-:-:S03]  /*08a0*/  IMAD R0, R3, UR4, RZ ;  /* 0x0000000403007c24 */ /* 0x002fc6000f8e02ff */
[----:B------:R-:W-:-:S04]  /*08b0*/  IMAD.WIDE.U32 R10, R2, UR4, R6 ;  /* 0x00000004020a7c25 */ /* 0x000fc8000f8e0006 */
[----:B------:R-:W-:Y:S01]  /*08c0*/  IMAD R0, R2, UR5, R0 ;  /* 0x0000000502007c24 */ /* 0x000fe2000f8e0200 */
[----:B--2---:R-:W-:-:S04]  /*08d0*/  LEA R12, P3, R10, UR6, 0x1 ;  /* 0x000000060a0c7c11 */ /* 0x004fc8000f8608ff */
[----:B------:R-:W-:-:S04]  /*08e0*/  IADD3 R0, PT, PT, R11, R0, RZ ;  /* 0x000000000b007210 */ /* 0x000fc80007ffe0ff */
[----:B------:R-:W-:-:S05]  /*08f0*/  LEA.HI.X R13, R10, UR7, R0, 0x1, P3 ;  /* 0x000000070a0d7c11 */ /* 0x000fca00098f0c00 */
[----:B------:R1:W-:Y:S02]  /*0900*/  STG.E.128 desc[UR12][R12.64], RZ ;  /* 0x000000ff0c007986 */ /* 0x0003e4000c101d0c */
.L_x_21:
[----:B------:R-:W-:Y:S05]  /*0910*/  BSYNC.RECONVERGENT B0 ;  /* 0x0000000000007941 */ /* 0x000fea0003800200 */
.L_x_20:
[----:B------:R-:W-:Y:S01]  /*0920*/  BSSY.RECONVERGENT B0, `(.L_x_22) ;  /* 0x0000011000007945 */ /* 0x000fe20003800200 */
[----:B------:R-:W-:Y:S01]  /*0930*/  ISETP.NE.OR P3, PT, R14, RZ, P0 ;  /* 0x000000ff0e00720c */ /* 0x000fe20000765670 */
[----:B------:R-:W-:Y:S02]  /*0940*/  IMAD R14, R219, R16, RZ ;  /* 0x00000010db0e7224 */ /* 0x000fe400078e02ff */
[----:B------:R-:W-:Y:S10]  /*0950*/  @P1 BRA `(.L_x_23) ;  /* 0x0000000000341947 */ /* 0x000ff40003800000 */
[----:B------:R-:W1:Y:S01]  /*0960*/  LDCU.64 UR6, c[0x0][0x408] ;  /* 0x00008100ff0677ac */ /* 0x000e620008000a00 */
[----:B------:R-:W-:Y:S02]  /*0970*/  IADD3 R0, P1, PT, R2, 0x20, RZ ;  /* 0x0000002002007810 */ /* 0x000fe40007f3e0ff */
[----:B------:R-:W-:Y:S01]  /*0980*/  MOV R11, R7 ;  /* 0x00000007000b7202 */ /* 0x000fe20000000f00 */
[----:B------:R-:W2:Y:S02]  /*0990*/  LDCU.64 UR4, c[0x0][0x3f0] ;  /* 0x00007e00ff0477ac */ /* 0x000ea40008000a00 */
[----:B------:R-:W-:-:S04]  /*09a0*/  IMAD.X R10, RZ, RZ, R3, P1 ;  /* 0x000000ffff0a7224 */ /* 0x000fc800008e0603 */
[----:B-1----:R-:W-:Y:S02]  /*09b0*/  IMAD R12, R10, UR6, RZ ;  /* 0x000000060a0c7c24 */ /* 0x002fe4000f8e02ff */
[----:B------:R-:W-:-:S04]  /*09c0*/  IMAD.MOV.U32 R10, RZ, RZ, R8 ;  /* 0x000000ffff0a7224 */ /* 0x000fc800078e0008 */
[----:B------:R-:W-:-:S04]  /*09d0*/  IMAD.WIDE.U32 R10, R0, UR6, R10 ;  /* 0x00000006000a7c25 */ /* 0x000fc8000f8e000a */
[----:B------:R-:W-:Y:S01]  /*09e0*/  IMAD R0, R0, UR7, R12 ;  /* 0x0000000700007c24 */ /* 0x000fe2000f8e020c */
[----:B--2---:R-:W-:-:S04]  /*09f0*/  LEA R12, P1, R10, UR4, 0x1 ;  /* 0x000000040a0c7c11 */ /* 0x004fc8000f8208ff */
[----:B------:R-:W-:-:S04]  /*0a00*/  IADD3 R0, PT, PT, R11, R0, RZ ;  /* 0x000000000b007210 */ /* 0x000fc80007ffe0ff */
[----:B------:R-:W-:-:S05]  /*0a10*/  LEA.HI.X R13, R10, UR5, R0, 0x1, P1 ;  /* 0x000000050a0d7c11 */ /* 0x000fca00088f0c00 */
[----:B------:R2:W-:Y:S02]  /*0a20*/  STG.E.128 desc[UR12][R12.64], RZ ;  /* 0x000000ff0c007986 */ /* 0x0005e4000c101d0c */
.L_x_23:
[----:B------:R-:W-:Y:S05]  /*0a30*/  BSYNC.RECONVERGENT B0 ;  /* 0x0000000000007941 */ /* 0x000fea0003800200 */
.L_x_22:
[----:B------:R-:W-:Y:S04]  /*0a40*/  BSSY.RECONVERGENT B0, `(.L_x_24) ;  /* 0x000000f000007945 */ /* 0x000fe80003800200 */
[----:B------:R-:W-:Y:S05]  /*0a50*/  @P2 BRA `(.L_x_25) ;  /* 0x0000000000342947 */ /* 0x000fea0003800000 */
[----:B------:R-:W1:Y:S01]  /*0a60*/  LDCU.64 UR6, c[0x0][0x408] ;  /* 0x00008100ff0677ac */ /* 0x000e620008000a00 */
[----:B------:R-:W-:Y:S02]  /*0a70*/  IADD3 R0, P1, PT, R2, 0x40, RZ ;  /* 0x0000004002007810 */ /* 0x000fe40007f3e0ff */
[----:B------:R-:W-:Y:S01]  /*0a80*/  MOV R11, R7 ;  /* 0x00000007000b7202 */ /* 0x000fe20000000f00 */
[----:B------:R-:W3:Y:S02]  /*0a90*/  LDCU.64 UR4, c[0x0][0x3f0] ;  /* 0x00007e00ff0477ac */ /* 0x000ee40008000a00 */
[----:B------:R-:W-:-:S04]  /*0aa0*/  IMAD.X R10, RZ, RZ, R3, P1 ;  /* 0x000000ffff0a7224 */ /* 0x000fc800008e0603 */
[----:B-12---:R-:W-:Y:S02]  /*0ab0*/  IMAD R12, R10, UR6, RZ ;  /* 0x000000060a0c7c24 */ /* 0x006fe4000f8e02ff */
[----:B------:R-:W-:-:S04]  /*0ac0*/  IMAD.MOV.U32 R10, RZ, RZ, R8 ;  /* 0x000000ffff0a7224 */ /* 0x000fc800078e0008 */
[----:B------:R-:W-:-:S04]  /*0ad0*/  IMAD.WIDE.U32 R10, R0, UR6, R10 ;  /* 0x00000006000a7c25 */ /* 0x000fc8000f8e000a */
[----:B------:R-:W-:Y:S01]  /*0ae0*/  IMAD R0, R0, UR7, R12 ;  /* 0x0000000700007c24 */ /* 0x000fe2000f8e020c */
[----:B---3--:R-:W-:-:S04]  /*0af0*/  LEA R12, P1, R10, UR4, 0x1 ;  /* 0x000000040a0c7c11 */ /* 0x008fc8000f8208ff */
[----:B------:R-:W-:-:S04]  /*0b00*/  IADD3 R0, PT, PT, R11, R0, RZ ;  /* 0x000000000b007210 */ /* 0x000fc80007ffe0ff */
[----:B------:R-:W-:-:S05]  /*0b10*/  LEA.HI.X R13, R10, UR5, R0, 0x1, P1 ;  /* 0x000000050a0d7c11 */ /* 0x000fca00088f0c00 */
[----:B------:R3:W-:Y:S02]  /*0b20*/  STG.E.128 desc[UR12][R12.64], RZ ;  /* 0x000000ff0c007986 */ /* 0x0007e4000c101d0c */
.L_x_25:
[----:B------:R-:W-:Y:S05]  /*0b30*/  BSYNC.RECONVERGENT B0 ;  /* 0x0000000000007941 */ /* 0x000fea0003800200 */
.L_x_24:
[----:B------:R-:W-:Y:S01]  /*0b40*/  BSSY.RECONVERGENT B0, `(.L_x_26) ;  /* 0x0000011000007945 */ /* 0x000fe20003800200 */
[--C-:B------:R-:W-:Y:S02]  /*0b50*/  IADD3 R10, P2, P1, R14, R17, R15.reuse ;  /* 0x000000110e0a7210 */ /* 0x100fe4000795e00f */
[----:B------:R-:W-:Y:S02]  /*0b60*/  SHF.R.S32.HI R14, RZ, 0x1f, R14 ;  /* 0x0000001fff0e7819 */ /* 0x000fe4000001140e */
[----:B------:R-:W-:Y:S01]  /*0b70*/  SHF.R.S32.HI R15, RZ, 0x1f, R15 ;  /* 0x0000001fff0f7819 */ /* 0x000fe2000001140f */
[----:B------:R-:W-:Y:S05]  /*0b80*/  @P0 BRA `(.L_x_27) ;  /* 0x0000000000300947 */ /* 0x000fea0003800000 */
[----:B------:R-:W4:Y:S01]  /*0b90*/  LDCU.64 UR6, c[0x0][0x408] ;  /* 0x00008100ff0677ac */ /* 0x000f220008000a00 */
[----:B------:R-:W-:Y:S02]  /*0ba0*/  IADD3 R0, P0, PT, R2, 0x60, RZ ;  /* 0x0000006002007810 */ /* 0x000fe40007f1e0ff */
[----:B------:R-:W-:Y:S01]  /*0bb0*/  MOV R6, R8 ;  /* 0x0000000800067202 */ /* 0x000fe20000000f00 */
[----:B------:R-:W5:Y:S01]  /*0bc0*/  LDCU.64 UR4, c[0x0][0x3f0] ;  /* 0x00007e00ff0477ac */ /* 0x000f620008000a00 */
[----:B------:R-:W-:-:S05]  /*0bd0*/  IADD3.X R2, PT, PT, RZ, R3, RZ, P0, !PT ;  /* 0x00000003ff027210 */ /* 0x000fca00007fe4ff */
[----:B----4-:R-:W-:Y:S02]  /*0be0*/  IMAD R2, R2, UR6, RZ ;  /* 0x0000000602027c24 */ /* 0x010fe4000f8e02ff */
[----:B------:R-:W-:-:S04]  /*0bf0*/  IMAD.WIDE.U32 R6, R0, UR6, R6 ;  /* 0x0000000600067c25 */ /* 0x000fc8000f8e0006 */
[----:B------:R-:W-:Y:S01]  /*0c00*/  IMAD R0, R0, UR7, R2 ;  /* 0x0000000700007c24 */ /* 0x000fe2000f8e0202 */
[----:B-----5:R-:W-:-:S04]  /*0c10*/  LEA R2, P0, R6, UR4, 0x1 ;  /* 0x0000000406027c11 */ /* 0x020fc8000f8008ff */
[----:B------:R-:W-:-:S04]  /*0c20*/  IADD3 R0, PT, PT, R7, R0, RZ ;  /* 0x0000000007007210 */ /* 0x000fc80007ffe0ff */
[----:B------:R-:W-:-:S05]  /*0c30*/  LEA.HI.X R3, R6, UR5, R0, 0x1, P0 ;  /* 0x0000000506037c11 */ /* 0x000fca00080f0c00 */
[----:B------:R4:W-:Y:S02]  /*0c40*/  STG.E.128 desc[UR12][R2.64], RZ ;  /* 0x000000ff02007986 */ /* 0x0009e4000c101d0c */
.L_x_27:
[----:B------:R-:W-:Y:S05]  /*0c50*/  BSYNC.RECONVERGENT B0 ;  /* 0x0000000000007941 */ /* 0x000fea0003800200 */
.L_x_26:
[----:B------:R-:W-:Y:S01]  /*0c60*/  BSSY.RECONVERGENT B0, `(.L_x_28) ;  /* 0x000000b000007945 */ /* 0x000fe20003800200 */
[----:B------:R-:W-:-:S03]  /*0c70*/  IADD3.X R6, PT, PT, R14, R21, R15, P2, P1 ;  /* 0x000000150e067210 */ /* 0x000fc600017e240f */
[----:B------:R-:W-:Y:S05]  /*0c80*/  @P6 BRA `(.L_x_29) ;  /* 0x0000000000206947 */ /* 0x000fea0003800000 */
[----:B------:R-:W4:Y:S01]  /*0c90*/  LDCU.64 UR4, c[0x0][0x420] ;  /* 0x00008400ff0477ac */ /* 0x000f220008000a00 */
[----:B------:R-:W-:-:S05]  /*0ca0*/  IMAD R4, R4, R16, RZ ;  /* 0x0000001004047224 */ /* 0x000fca00078e02ff */
[----:B------:R-:W-:-:S04]  /*0cb0*/  IADD3 R0, P0, PT, R4, R10, RZ ;  /* 0x0000000a04007210 */ /* 0x000fc80007f1e0ff */
[----:B------:R-:W-:Y:S02]  /*0cc0*/  LEA.HI.X.SX32 R4, R4, R6, 0x1, P0 ;  /* 0x0000000604047211 */ /* 0x000fe400000f0eff */
[----:B----4-:R-:W-:-:S04]  /*0cd0*/  LEA R2, P0, R0, UR4, 0x2 ;  /* 0x0000000400027c11 */ /* 0x010fc8000f8010ff */
[----:B------:R-:W-:Y:S01]  /*0ce0*/  LEA.HI.X R3, R0, UR5, R4, 0x2, P0 ;  /* 0x0000000500037c11 */ /* 0x000fe200080f1404 */
[----:B------:R-:W-:-:S05]  /*0cf0*/  IMAD.MOV.U32 R0, RZ, RZ, 0x7f800000 ;  /* 0x7f800000ff007424 */ /* 0x000fca00078e00ff */
[----:B------:R4:W-:Y:S03]  /*0d00*/  STG.E desc[UR12][R2.64], R0 ;  /* 0x0000000002007986 */ /* 0x0009e6000c10190c */
.L_x_29:
[----:B------:R-:W-:Y:S05]  /*0d10*/  BSYNC.RECONVERGENT B0 ;  /* 0x0000000000007941 */ /* 0x000fea0003800200 */
.L_x_28:
[----:B------:R-:W-:Y:S04]  /*0d20*/  BSSY.RECONVERGENT B0, `(.L_x_30) ;  /* 0x000000a000007945 */ /* 0x000fe80003800200 */
[----:B------:R-:W-:Y:S05]  /*0d30*/  @P5 BRA `(.L_x_31) ;  /* 0x0000000000205947 */ /* 0x000fea0003800000 */
[----:B------:R-:W5:Y:S01]  /*0d40*/  LDCU.64 UR4, c[0x0][0x420] ;  /* 0x00008400ff0477ac */ /* 0x000f620008000a00 */
[----:B----4-:R-:W-:-:S05]  /*0d50*/  IMAD R0, R18, R16, RZ ;  /* 0x0000001012007224 */ /* 0x010fca00078e02ff */
[----:B------:R-:W-:-:S04]  /*0d60*/  IADD3 R3, P0, PT, R0, R10, RZ ;  /* 0x0000000a00037210 */ /* 0x000fc80007f1e0ff */
[----:B------:R-:W-:Y:S02]  /*0d70*/  LEA.HI.X.SX32 R0, R0, R6, 0x1, P0 ;  /* 0x0000000600007211 */ /* 0x000fe400000f0eff */
[----:B-----5:R-:W-:-:S04]  /*0d80*/  LEA R2, P0, R3, UR4, 0x2 ;  /* 0x0000000403027c11 */ /* 0x020fc8000f8010ff */
[----:B------:R-:W-:Y:S01]  /*0d90*/  LEA.HI.X R3, R3, UR5, R0, 0x2, P0 ;  /* 0x0000000503037c11 */ /* 0x000fe200080f1400 */
[----:B------:R-:W-:-:S05]  /*0da0*/  IMAD.MOV.U32 R0, RZ, RZ, 0x7f800000 ;  /* 0x7f800000ff007424 */ /* 0x000fca00078e00ff */
[----:B------:R4:W-:Y:S03]  /*0db0*/  STG.E desc[UR12][R2.64], R0 ;  /* 0x0000000002007986 */ /* 0x0009e6000c10190c */
.L_x_31:
[----:B------:R-:W-:Y:S05]  /*0dc0*/  BSYNC.RECONVERGENT B0 ;  /* 0x0000000000007941 */ /* 0x000fea0003800200 */
.L_x_30:
        /* <DEDUP_REMOVED lines=10> */
.L_x_33:
[----:B------:R-:W-:Y:S05]  /*0e70*/  BSYNC.RECONVERGENT B0 ;  /* 0x0000000000007941 */ /* 0x000fea0003800200 */
.L_x_32:
[----:B------:R-:W-:Y:S05]  /*0e80*/  @P3 EXIT ;  /* 0x000000000000394d */ /* 0x000fea0003800000 */
[----:B------:R-:W5:Y:S01]  /*0e90*/  LDCU.64 UR4, c[0x0][0x420] ;  /* 0x00008400ff0477ac */ /* 0x000f620008000a00 */
[----:B----4-:R-:W-:-:S05]  /*0ea0*/  IMAD R0, R20, R16, RZ ;  /* 0x0000001014007224 */ /* 0x010fca00078e02ff */
[----:B------:R-:W-:-:S04]  /*0eb0*/  IADD3 R3, P0, PT, R0, R10, RZ ;  /* 0x0000000a00037210 */ /* 0x000fc80007f1e0ff */
[----:B------:R-:W-:Y:S02]  /*0ec0*/  LEA.HI.X.SX32 R0, R0, R6, 0x1, P0 ;  /* 0x0000000600007211 */ /* 0x000fe400000f0eff */
[----:B-----5:R-:W-:-:S04]  /*0ed0*/  LEA R2, P0, R3, UR4, 0x2 ;  /* 0x0000000403027c11 */ /* 0x020fc8000f8010ff */
[----:B------:R-:W-:Y:S01]  /*0ee0*/  LEA.HI.X R3, R3, UR5, R0, 0x2, P0 ;  /* 0x0000000503037c11 */ /* 0x000fe200080f1400 */
[----:B------:R-:W-:-:S05]  /*0ef0*/  IMAD.MOV.U32 R0, RZ, RZ, 0x7f800000 ;  /* 0x7f800000ff007424 */ /* 0x000fca00078e00ff */
[----:B------:R-:W-:Y:S01]  /*0f00*/  STG.E desc[UR12][R2.64], R0 ;  /* 0x0000000002007986 */ /* 0x000fe2000c10190c */
[----:B------:R-:W-:Y:S05]  /*0f10*/  EXIT ;  /* 0x000000000000794d */ /* 0x000fea0003800000 */
.L_x_18:
[----:B------:R-:W-:Y:S02]  /*0f20*/  ISETP.NE.AND P0, PT, R245, -0x1, PT ;  /* 0xfffffffff500780c */ /* 0x000fe40003f05270 */
[----:B------:R-:W-:-:S11]  /*0f30*/  ISETP.NE.AND P2, PT, R12, -0x1, PT ;  /* 0xffffffff0c00780c */ /* 0x000fd60003f45270 */
[----:B------:R-:W1:Y:S08]  /*0f40*/  @!P0 LDC.64 R6, c[0x0][0x398] ;  /* 0x0000e600ff068b82 */ /* 0x000e700000000a00 */
[----:B------:R-:W2:Y:S01]  /*0f50*/  @P0 LDC.64 R8, c[0x0][0x3b0] ;  /* 0x0000ec00ff080b82 */ /* 0x000ea20000000a00 */
[----:B-1----:R-:W-:-:S04]  /*0f60*/  @!P0 IMAD.WIDE.U32 R4, R23, R6, RZ ;  /* 0x0000000617048225 */ /* 0x002fc800078e00ff */
[----:B------:R-:W-:Y:S02]  /*0f70*/  @!P0 IMAD R7, R23, R7, R5 ;  /* 0x0000000717078224 */ /* 0x000fe400078e0205 */
[----:B--2---:R-:W-:Y:S01]  /*0f80*/  @P0 IMAD.WIDE.U32 R2, R245, R8, RZ ;  /* 0x00000008f5020225 */ /* 0x004fe200078e00ff */
[----:B------:R-:W-:-:S03]  /*0f90*/  @!P0 MOV R8, R4 ;  /* 0x0000000400088202 */ /* 0x000fc60000000f00 */
[----:B------:R-:W-:Y:S01]  /*0fa0*/  @P0 IMAD R7, R245, R9, R3 ;  /* 0x00000009f5070224 */ /* 0x000fe200078e0203 */
[----:B------:R-:W-:Y:S01]  /*0fb0*/  @P0 MOV R8, R2 ;  /* 0x0000000200080202 */ /* 0x000fe20000000f00 */
[----:B------:R-:W-:Y:S06]  /*0fc0*/  @P2 BRA `(.L_x_34) ;  /* 0x0000000000342947 */ /* 0x000fec0003800000 */
[----:B------:R-:W1:Y:S01]  /*0fd0*/  LDCU.64 UR4, c[0x0][0x3b8] ;  /* 0x00007700ff0477ac */ /* 0x000e620008000a00 */
[----:B------:R-:W-:Y:S01]  /*0fe0*/  SHF.R.S32.HI R0, RZ, 0x1f, R11 ;  /* 0x0000001fff007819 */ /* 0x000fe2000001140b */
[----:B------:R-:W2:Y:S01]  /*0ff0*/  LDCU.64 UR6, c[0x0][0x3a0] ;  /* 0x00007400ff0677ac */ /* 0x000ea20008000a00 */
[----:B-1----:R-:W-:Y:S02]  /*1000*/  MOV R116, UR4 ;  /* 0x0000000400747c02 */ /* 0x002fe40008000f00 */
[----:B------:R-:W-:-:S03]  /*1010*/  MOV R117, UR5 ;  /* 0x0000000500757c02 */ /* 0x000fc60008000f00 */
[-C--:B------:R-:W-:Y:S02]  /*1020*/  IMAD R0, R0, R116.reuse, RZ ;  /* 0x0000007400007224 */ /* 0x080fe400078e02ff */
[----:B------:R-:W-:-:S04]  /*1030*/  IMAD.WIDE.U32 R2, R11, R116, RZ ;  /* 0x000000740b027225 */ /* 0x000fc800078e00ff */
[----:B------:R-:W-:-:S05]  /*1040*/  IMAD R0, R11, R117, R0 ;  /* 0x000000750b007224 */ /* 0x000fca00078e0200 */
[----:B------:R-:W-:-:S03]  /*1050*/  IADD3 R3, PT, PT, R3, R0, RZ ;  /* 0x0000000003037210 */ /* 0x000fc60007ffe0ff */
[----:B--2---:R-:W-:-:S04]  /*1060*/  IMAD.WIDE.U32 R2, R23, UR6, R2 ;  /* 0x0000000617027c25 */ /* 0x004fc8000f8e0002 */
[----:B------:R-:W-:Y:S01]  /*1070*/  IMAD R6, R23, UR7, R3 ;  /* 0x0000000717067c24 */ /* 0x000fe2000f8e0203 */
[----:B------:R-:W-:Y:S01]  /*1080*/  MOV R5, R2 ;  /* 0x0000000200057202 */ /* 0x000fe20000000f00 */
[----:B------:R-:W-:Y:S06]  /*1090*/  BRA `(.L_x_35) ;  /* 0x0000000000187947 */ /* 0x000fec0003800000 */
.L_x_34:
[----:B------:R-:W1:Y:S01]  /*10a0*/  LDC.64 R116, c[0x0][0x3b8] ;  /* 0x0000ee00ff747b82 */ /* 0x000e620000000a00 */
[----:B------:R-:W-:-:S05]  /*10b0*/  IADD3 R2, PT, PT, R11, R12, RZ ;  /* 0x0000000c0b027210 */ /* 0x000fca0007ffe0ff */
[C---:B-1----:R-:W-:Y:S02]  /*10c0*/  IMAD R0, R2.reuse, R117, RZ ;  /* 0x0000007502007224 */ /* 0x042fe400078e02ff */
[----:B------:R-:W-:-:S05]  /*10d0*/  IMAD.WIDE.U32 R2, R2, R116, RZ ;  /* 0x0000007402027225 */ /* 0x000fca00078e00ff */
[----:B------:R-:W-:Y:S02]  /*10e0*/  IADD3 R6, PT, PT, R3, R0, RZ ;  /* 0x0000000003067210 */ /* 0x000fe40007ffe0ff */
[----:B------:R-:W-:-:S07]  /*10f0*/  MOV R5, R2 ;  /* 0x0000000200057202 */ /* 0x000fce0000000f00 */
.L_x_35:
[----:B------:R-:W1:Y:S01]  /*1100*/  LDC R9, c[0x0][0x3e8] ;  /* 0x0000fa00ff097b82 */ /* 0x000e620000000800 */
[----:B------:R-:W-:Y:S02]  /*1110*/  IABS R10, R22 ;  /* 0x00000016000a7213 */ /* 0x000fe40000000000 */
[----:B-1----:R-:W-:-:S04]  /*1120*/  IABS R4, R9 ;  /* 0x0000000900047213 */ /* 0x002fc80000000000 */
[----:B------:R-:W1:Y:S08]  /*1130*/  I2F.RP R2, R4 ;  /* 0x0000000400027306 */ /* 0x000e700000209400 */
[----:B-1----:R-:W1:Y:S02]  /*1140*/  MUFU.RCP R2, R2 ;  /* 0x0000000200027308 */ /* 0x002e640000001000 */
[----:B-1----:R-:W-:-:S06]  /*1150*/  VIADD R2, R2, 0xffffffe ;  /* 0x0ffffffe02027836 */ /* 0x002fcc0000000000 */
[----:B------:R-:W1:Y:S02]  /*1160*/  F2I.FTZ.U32.TRUNC.NTZ R3, R2 ;  /* 0x0000000200037305 */ /* 0x000e64000021f000 */
[----:B-1----:R-:W-:Y:S01]  /*1170*/  IMAD.MOV R0, RZ, RZ, -R3 ;  /* 0x000000ffff007224 */ /* 0x002fe200078e0a03 */
[----:B------:R-:W-:-:S03]  /*1180*/  MOV R2, RZ ;  /* 0x000000ff00027202 */ /* 0x000fc60000000f00 */
[----:B------:R-:W-:-:S04]  /*1190*/  IMAD R0, R0, R4, RZ ;  /* 0x0000000400007224 */ /* 0x000fc800078e02ff */
[----:B------:R-:W-:-:S04]  /*11a0*/  IMAD.HI.U32 R0, R3, R0, R2 ;  /* 0x0000000003007227 */ /* 0x000fc800078e0002 */
[----:B------:R-:W-:-:S04]  /*11b0*/  IMAD.MOV.U32 R3, RZ, RZ, R10 ;  /* 0x000000ffff037224 */ /* 0x000fc800078e000a */
[----:B------:R-:W-:-:S04]  /*11c0*/  IMAD.HI.U32 R0, R0, R3, RZ ;  /* 0x0000000300007227 */ /* 0x000fc800078e00ff */
[----:B------:R-:W-:-:S04]  /*11d0*/  IMAD.MOV R2, RZ, RZ, -R0 ;  /* 0x000000ffff027224 */ /* 0x000fc800078e0a00 */
[----:B------:R-:W-:-:S05]  /*11e0*/  IMAD R2, R4, R2, R3 ;  /* 0x0000000204027224 */ /* 0x000fca00078e0203 */
[----:B------:R-:W-:-:S13]  /*11f0*/  ISETP.GT.U32.AND P1, PT, R4, R2, PT ;  /* 0x000000020400720c */ /* 0x000fda0003f24070 */
[-C--:B------:R-:W-:Y:S01]  /*1200*/  @!P1 IADD3 R2, PT, PT, R2, -R4.reuse, RZ ;  /* 0x8000000402029210 */ /* 0x080fe20007ffe0ff */
[----:B------:R-:W-:Y:S01]  /*1210*/  @!P1 VIADD R0, R0, 0x1 ;  /* 0x0000000100009836 */ /* 0x000fe20000000000 */
[----:B------:R-:W-:Y:S02]  /*1220*/  ISETP.NE.AND P1, PT, R9, RZ, PT ;  /* 0x000000ff0900720c */ /* 0x000fe40003f25270 */
[----:B------:R-:W-:Y:S02]  /*1230*/  ISETP.GE.U32.AND P3, PT, R2, R4, PT ;  /* 0x000000040200720c */ /* 0x000fe40003f66070 */
[----:B------:R-:W-:-:S04]  /*1240*/  LOP3.LUT R2, R22, R9, RZ, 0x3c, !PT ;  /* 0x0000000916027212 */ /* 0x000fc800078e3cff */
[----:B------:R-:W-:-:S07]  /*1250*/  ISETP.GE.AND P0, PT, R2, RZ, PT ;  /* 0x000000ff0200720c */ /* 0x000fce0003f06270 */
[----:B------:R-:W-:-:S05]  /*1260*/  @P3 IADD3 R0, PT, PT, R0, 0x1, RZ ;  /* 0x0000000100003810 */ /* 0x000fca0007ffe0ff */
[----:B------:R-:W-:-:S05]  /*1270*/  IMAD.MOV.U32 R10, RZ, RZ, R0 ;  /* 0x000000ffff0a7224 */ /* 0x000fca00078e0000 */
[----:B------:R-:W-:Y:S02]  /*1280*/  @!P0 IADD3 R10, PT, PT, -R10, RZ, RZ ;  /* 0x000000ff0a0a8210 */ /* 0x000fe40007ffe1ff */
[----:B------:R-:W-:Y:S01]  /*1290*/  @!P1 LOP3.LUT R10, RZ, R9, RZ, 0x33, !PT ;  /* 0x00000009ff0a9212 */ /* 0x000fe200078e33ff */
        /* <DEDUP_REMOVED lines=12> */
[----:B------:R-:W-:Y:S06]  /*1360*/  BRA `(.L_x_37) ;  /* 0x0000000000147947 */ /* 0x000fec0003800000 */
.L_x_36:
[----:B------:R-:W1:Y:S01]  /*1370*/  LDC.64 R118, c[0x0][0x3c0] ;  /* 0x0000f000ff767b82 */ /* 0x000e620000000a00 */
[----:B------:R-:W-:-:S05]  /*1380*/  IADD3 R0, PT, PT, R11, R12, RZ ;  /* 0x0000000c0b007210 */ /* 0x000fca0007ffe0ff */
[C---:B-1----:R-:W-:Y:S02]  /*1390*/  IMAD R4, R0.reuse, R119, RZ ;  /* 0x0000007700047224 */ /* 0x042fe400078e02ff */
[----:B------:R-:W-:-:S05]  /*13a0*/  IMAD.WIDE.U32 R2, R0, R118, RZ ;  /* 0x0000007600027225 */ /* 0x000fca00078e00ff */
[----:B------:R-:W-:-:S07]  /*13b0*/  IADD3 R0, PT, PT, R3, R4, RZ ;  /* 0x0000000403007210 */ /* 0x000fce0007ffe0ff */
.L_x_37:
[----:B------:R-:W-:Y:S01]  /*13c0*/  IMAD.IADD R252, R73, 0x1, -R219 ;  /* 0x0000000149fc7824 */ /* 0x000fe200078e0adb */
[----:B------:R-:W-:Y:S01]  /*13d0*/  SHF.R.U32.HI R238, RZ, 0x2, R75 ;  /* 0x00000002ffee7819 */ /* 0x000fe2000001164b */
[----:B------:R-:W-:Y:S01]  /*13e0*/  IMAD.SHL.U32 R215, R75, 0x8, RZ ;  /* 0x000000084bd77824 */ /* 0x000fe200078e00ff */
[----:B------:R-:W1:Y:S01]  /*13f0*/  LDCU.64 UR8, c[0x0][0x3c8] ;  /* 0x00007900ff0877ac */ /* 0x000e620008000a00 */
[----:B------:R-:W-:Y:S01]  /*1400*/  IMAD.MOV.U32 R239, RZ, RZ, RZ ;  /* 0x000000ffffef7224 */ /* 0x000fe200078e00ff */
[C---:B------:R-:W-:Y:S01]  /*1410*/  ISETP.GE.AND P6, PT, R238.reuse, R252, PT ;  /* 0x000000fcee00720c */ /* 0x040fe20003fc6270 */
[C---:B------:R-:W-:Y:S01]  /*1420*/  VIADD R31, R238.reuse, 0x20 ;  /* 0x00000020ee1f7836 */ /* 0x040fe20000000000 */
[C---:B------:R-:W-:Y:S01]  /*1430*/  LOP3.LUT R9, R215.reuse, 0x18, RZ, 0xc0, !PT ;  /* 0x00000018d7097812 */ /* 0x040fe200078ec0ff */
[----:B------:R-:W2:Y:S01]  /*1440*/  LDCU.128 UR4, c[0x0][0x3d0] ;  /* 0x00007a00ff0477ac */ /* 0x000ea20008000c00 */
[C---:B------:R-:W-:Y:S01]  /*1450*/  VIADD R32, R238.reuse, 0x40 ;  /* 0x00000040ee207836 */ /* 0x040fe20000000000 */
[----:B------:R-:W-:Y:S01]  /*1460*/  LOP3.LUT R11, R215, 0xd8, RZ, 0xc0, !PT ;  /* 0x000000d8d70b7812 */ /* 0x000fe200078ec0ff */
[----:B------:R-:W-:Y:S01]  /*1470*/  VIADD R30, R238, 0x60 ;  /* 0x00000060ee1e7836 */ /* 0x000fe20000000000 */
[C---:B------:R-:W-:Y:S01]  /*1480*/  IADD3 R4, P2, PT, R9.reuse, R5, RZ ;  /* 0x0000000509047210 */ /* 0x040fe20007f5e0ff */
[----:B------:R-:W-:Y:S01]  /*1490*/  IMAD.WIDE.U32 R246, R246, 0x80, R238 ;  /* 0x00000080f6f67825 */ /* 0x000fe200078e00ee */
[C---:B------:R-:W-:Y:S01]  /*14a0*/  IADD3 R2, P1, PT, R9.reuse, R2, RZ ;  /* 0x0000000209027210 */ /* 0x040fe20007f3e0ff */
[----:B------:R-:W3:Y:S01]  /*14b0*/  S2UR UR14, SR_CgaCtaId ;  /* 0x00000000000e79c3 */ /* 0x000ee20000008800 */
[----:B------:R-:W-:Y:S01]  /*14c0*/  IADD3 R8, P0, PT, R9, R8, RZ ;  /* 0x0000000809087210 */ /* 0x000fe20007f1e0ff */
[----:B------:R-:W-:Y:S01]  /*14d0*/  IMAD.X R5, RZ, RZ, R6, P2 ;  /* 0x000000ffff057224 */ /* 0x000fe200010e0606 */
[-C--:B------:R-:W-:Y:S01]  /*14e0*/  ISETP.GE.AND P2, PT, R31, R252.reuse, PT ;  /* 0x000000fc1f00720c */ /* 0x080fe20003f46270 */
[----:B------:R-:W-:Y:S01]  /*14f0*/  IMAD.X R3, RZ, RZ, R0, P1 ;  /* 0x000000ffff037224 */ /* 0x000fe200008e0600 */
[-C--:B------:R-:W-:Y:S01]  /*1500*/  ISETP.GE.AND P5, PT, R32, R252.reuse, PT ;  /* 0x000000fc2000720c */ /* 0x080fe20003fa6270 */
[----:B------:R-:W-:Y:S01]  /*1510*/  IMAD.X R9, RZ, RZ, R7, P0 ;  /* 0x000000ffff097224 */ /* 0x000fe200000e0607 */
[----:B------:R-:W-:Y:S01]  /*1520*/  ISETP.GE.AND P4, PT, R30, R252, PT ;  /* 0x000000fc1e00720c */ /* 0x000fe20003f86270 */
[----:B------:R-:W4:Y:S01]  /*1530*/  @!P6 LDC.64 R16, c[0x0][0x3b0] ;  /* 0x0000ec00ff10eb82 */ /* 0x000f220000000a00 */
[C---:B------:R-:W-:Y:S01]  /*1540*/  IMAD.WIDE.U32 R6, R238.reuse, R116, R4 ;  /* 0x00000074ee067225 */ /* 0x040fe200078e0004 */
[----:B------:R-:W-:Y:S01]  /*1550*/  SHF.R.S32.HI R0, RZ, 0x1f, R10 ;  /* 0x0000001fff007819 */ /* 0x000fe2000001140a */
[----:B------:R-:W5:Y:S01]  /*1560*/  LDCU.64 UR10, c[0x0][0x388] ;  /* 0x00007100ff0a77ac */ /* 0x000f620008000a00 */
[----:B------:R-:W-:Y:S01]  /*1570*/  LOP3.LUT R11, R11, 0x18, R75, 0x78, !PT ;  /* 0x000000180b0b7812 */ /* 0x000fe200078e784b */
[----:B------:R-:W-:Y:S01]  /*1580*/  IMAD.WIDE.U32 R4, R238, R118, R2 ;  /* 0x00000076ee047225 */ /* 0x000fe200078e0002 */
[----:B------:R-:W-:Y:S01]  /*1590*/  SHF.R.U32.HI R214, RZ, 0x1, R75 ;  /* 0x00000001ffd67819 */ /* 0x000fe2000001164b */
[----:B------:R-:W-:Y:S01]  /*15a0*/  STL.64 [R1], R238 ;  /* 0x000000ee01007387 */ /* 0x000fe20000100a00 */
[----:B------:R-:W3:Y:S01]  /*15b0*/  @!P6 LDC.64 R24, c[0x0][0x380] ;  /* 0x0000e000ff18eb82 */ /* 0x000ee20000000a00 */
[C---:B-1----:R-:W-:Y:S01]  /*15c0*/  IMAD.WIDE.U32 R2, R22.reuse, UR8, R8 ;  /* 0x0000000816027c25 */ /* 0x042fe2000f8e0008 */
[----:B------:R-:W-:Y:S01]  /*15d0*/  LOP3.LUT R215, R11, 0x1f20, R215, 0xf8, !PT ;  /* 0x00001f200bd77812 */ /* 0x000fe200078ef8d7 */
[----:B------:R-:W-:Y:S02]  /*15e0*/  STL [R1+0x78], R31 ;  /* 0x0000781f01007387 */ /* 0x000fe40000100800 */
[----:B------:R-:W-:Y:S01]  /*15f0*/  IMAD R3, R22, UR9, R3 ;  /* 0x0000000916037c24 */ /* 0x000fe2000f8e0203 */
[----:B------:R-:W1:Y:S01]  /*1600*/  LDCU.64 UR8, c[0x0][0x390] ;  /* 0x00007200ff0877ac */ /* 0x000e620008000a00 */
[C---:B--2---:R-:W-:Y:S01]  /*1610*/  IMAD R8, R0.reuse, UR4, RZ ;  /* 0x0000000400087c24 */ /* 0x044fe2000f8e02ff */
[----:B------:R-:W2:Y:S01]  /*1620*/  @!P2 LDC.64 R18, c[0x0][0x3b0] ;  /* 0x0000ec00ff12ab82 */ /* 0x000ea20000000a00 */
[----:B------:R-:W-:Y:S01]  /*1630*/  IMAD R0, R0, UR6, RZ ;  /* 0x0000000600007c24 */ /* 0x000fe2000f8e02ff */
[----:B------:R-:W-:Y:S01]  /*1640*/  STL [R1+0x80], R32 ;  /* 0x0000802001007387 */ /* 0x000fe20000100800 */
[----:B------:R-:W-:-:S02]  /*1650*/  IMAD R12, R10, UR5, R8 ;  /* 0x000000050a0c7c24 */ /* 0x000fc4000f8e0208 */
[--C-:B------:R-:W-:Y:S01]  /*1660*/  @!P2 IMAD.MOV.U32 R14, RZ, RZ, R2.reuse ;  /* 0x000000ffff0ea224 */ /* 0x100fe200078e0002 */
[----:B------:R-:W-:Y:S01]  /*1670*/  STL [R1+0x7c], R30 ;  /* 0x00007c1e01007387 */ /* 0x000fe20000100800 */
[--C-:B------:R-:W-:Y:S01]  /*1680*/  @!P2 IMAD.MOV.U32 R15, RZ, RZ, R3.reuse ;  /* 0x000000ffff0fa224 */ /* 0x100fe200078e0003 */
[----:B------:R-:W2:Y:S01]  /*1690*/  @!P2 LDC.64 R22, c[0x0][0x380] ;  /* 0x0000e000ff16ab82 */ /* 0x000ea20000000a00 */
[----:B----4-:R-:W-:Y:S02]  /*16a0*/  @!P6 IMAD R8, R247, R16, RZ ;  /* 0x00000010f708e224 */ /* 0x010fe400078e02ff */
[--C-:B------:R-:W-:Y:S02]  /*16b0*/  @!P5 IMAD.MOV.U32 R26, RZ, RZ, R2.reuse ;  /* 0x000000ffff1ad224 */ /* 0x100fe400078e0002 */
[--C-:B------:R-:W-:Y:S02]  /*16c0*/  @!P5 IMAD.MOV.U32 R27, RZ, RZ, R3.reuse ;  /* 0x000000ffff1bd224 */ /* 0x100fe400078e0003 */
[----:B------:R-:W-:Y:S01]  /*16d0*/  @!P4 IMAD.MOV.U32 R28, RZ, RZ, R2 ;  /* 0x000000ffff1cc224 */ /* 0x000fe200078e0002 */
[----:B------:R-:W4:Y:S01]  /*16e0*/  @!P4 LDC.64 R20, c[0x0][0x3b0] ;  /* 0x0000ec00ff14cb82 */ /* 0x000f220000000a00 */
[----:B------:R-:W-:-:S02]  /*16f0*/  @!P4 IMAD.MOV.U32 R29, RZ, RZ, R3 ;  /* 0x000000ffff1dc224 */ /* 0x000fc400078e0003 */
[C---:B------:R-:W-:Y:S02]  /*1700*/  @!P6 IMAD R8, R246.reuse, R17, R8 ;  /* 0x00000011f608e224 */ /* 0x040fe400078e0208 */
[----:B------:R-:W-:-:S03]  /*1710*/  @!P6 IMAD.WIDE.U32 R2, R246, R16, R2 ;  /* 0x00000010f602e225 */ /* 0x000fc600078e0002 */
[----:B------:R-:W4:Y:S01]  /*1720*/  @!P5 LDC.64 R16, c[0x0][0x3b0] ;  /* 0x0000ec00ff10db82 */ /* 0x000f220000000a00 */
[----:B------:R-:W-:Y:S02]  /*1730*/  IMAD R5, R238, R119, R5 ;  /* 0x00000077ee057224 */ /* 0x000fe400078e0205 */
[----:B------:R-:W-:Y:S01]  /*1740*/  IMAD R11, R10, UR7, R0 ;  /* 0x000000070a0b7c24 */ /* 0x000fe2000f8e0200 */
[----:B------:R-:W-:Y:S01]  /*1750*/  @!P2 IADD3 R0, P0, PT, R246, 0x20, RZ ;  /* 0x00000020f600a810 */ /* 0x000fe20007f1e0ff */
[----:B------:R-:W-:Y:S02]  /*1760*/  IMAD R7, R238, R117, R7 ;  /* 0x00000075ee077224 */ /* 0x000fe400078e0207 */
[----:B------:R-:W-:-:S04]  /*1770*/  IMAD.WIDE.U32 R4, R10, UR6, R4 ;  /* 0x000000060a047c25 */ /* 0x000fc8000f8e0004 */
[----:B------:R-:W-:Y:S01]  /*1780*/  IMAD.WIDE.U32 R6, R10, UR4, R6 ;  /* 0x000000040a067c25 */ /* 0x000fe2000f8e0006 */
[----:B-1----:R-:W-:Y:S01]  /*1790*/  LEA R236, P1, R4, UR8, 0x1 ;  /* 0x0000000804ec7c11 */ /* 0x002fe2000f8208ff */
[----:B------:R-:W-:Y:S02]  /*17a0*/  UMOV UR4, 0x400 ;  /* 0x0000040000047882 */ /* 0x000fe40000000000 */
[----:B------:R-:W-:Y:S01]  /*17b0*/  @!P2 IMAD.X R9, RZ, RZ, R247, P0 ;  /* 0x000000ffff09a224 */ /* 0x000fe200000e06f7 */
[----:B---3--:R-:W-:Y:S01]  /*17c0*/  @!P6 LEA R10, P0, R2, R24, 0x1 ;  /* 0x00000018020ae211 */ /* 0x008fe200078008ff */
[----:B------:R-:W-:Y:S01]  /*17d0*/  @!P6 IMAD.IADD R8, R3, 0x1, R8 ;  /* 0x000000010308e824 */ /* 0x000fe200078e0208 */
[----:B-----5:R-:W-:Y:S01]  /*17e0*/  LEA R217, P3, R6, UR10, 0x1 ;  /* 0x0000000a06d97c11 */ /* 0x020fe2000f8608ff */
[----:B------:R-:W-:Y:S01]  /*17f0*/  IMAD.IADD R5, R5, 0x1, R11 ;  /* 0x0000000105057824 */ /* 0x000fe200078e020b */
[----:B------:R-:W-:Y:S01]  /*1800*/  ULEA UR4, UR14, UR4, 0x18 ;  /* 0x000000040e047291 */ /* 0x000fe2000f8ec0ff */
[-C--:B--2---:R-:W-:Y:S01]  /*1810*/  @!P2 IMAD R9, R9, R18.reuse, RZ ;  /* 0x000000120909a224 */ /* 0x084fe200078e02ff */
[----:B------:R-:W-:Y:S01]  /*1820*/  @!P6 LEA.HI.X R11, R2, R25, R8, 0x1, P0 ;  /* 0x00000019020be211 */ /* 0x000fe200000f0c08 */
[----:B------:R-:W-:Y:S01]  /*1830*/  @!P2 IMAD.WIDE.U32 R2, R0, R18, R14 ;  /* 0x000000120002a225 */ /* 0x000fe200078e000e */
[----:B------:R-:W-:Y:S01]  /*1840*/  LEA.HI.X R235, R4, UR9, R5, 0x1, P1 ;  /* 0x0000000904eb7c11 */ /* 0x000fe200088f0c05 */
[----:B------:R-:W1:Y:S01]  /*1850*/  @!P5 LDC.64 R14, c[0x0][0x380] ;  /* 0x0000e000ff0edb82 */ /* 0x000e620000000a00 */
[----:B------:R-:W-:Y:S01]  /*1860*/  @!P4 IADD3 R5, P0, PT, R246, 0x60, RZ ;  /* 0x00000060f605c810 */ /* 0x000fe20007f1e0ff */
[----:B------:R-:W-:Y:S01]  /*1870*/  IMAD.IADD R7, R7, 0x1, R12 ;  /* 0x0000000107077824 */ /* 0x000fe200078e020c */
[----:B------:R-:W-:Y:S01]  /*1880*/  LEA R215, R215, UR4, 0x1 ;  /* 0x00000004d7d77c11 */ /* 0x000fe2000f8e08ff */
[----:B------:R-:W-:Y:S01]  /*1890*/  @!P2 IMAD R4, R0, R19, R9 ;  /* 0x000000130004a224 */ /* 0x000fe200078e0209 */
[----:B------:R-:W-:Y:S01]  /*18a0*/  @!P5 IADD3 R0, P1, PT, R246, 0x40, RZ ;  /* 0x00000040f600d810 */ /* 0x000fe20007f3e0ff */
[----:B------:R-:W-:Y:S01]  /*18b0*/  VIADD R74, R232, 0xffffffff ;  /* 0xffffffffe84a7836 */ /* 0x000fe20000000000 */
[----:B------:R-:W-:Y:S01]  /*18c0*/  LEA.HI.X R216, R6, UR11, R7, 0x1, P3 ;  /* 0x0000000b06d87c11 */ /* 0x000fe200098f0c07 */
[----:B------:R-:W2:Y:S01]  /*18d0*/  @!P4 LDC.64 R24, c[0x0][0x380] ;  /* 0x0000e000ff18cb82 */ /* 0x000ea20000000a00 */
[--C-:B------:R-:W-:Y:S01]  /*18e0*/  @!P4 IMAD.X R6, RZ, RZ, R247.reuse, P0 ;  /* 0x000000ffff06c224 */ /* 0x100fe200000e06f7 */
[----:B------:R-:W-:Y:S01]  /*18f0*/  @!P2 LEA R8, P0, R2, R22, 0x1 ;  /* 0x000000160208a211 */ /* 0x000fe200078008ff */
[----:B------:R-:W-:Y:S01]  /*1900*/  @!P5 IMAD.X R7, RZ, RZ, R247, P1 ;  /* 0x000000ffff07d224 */ /* 0x000fe200008e06f7 */
[----:B------:R-:W-:Y:S01]  /*1910*/  @!PT LDS RZ, [RZ] ;  /* 0x00000000fffff984 */ /* 0x000fe20000000800 */
[----:B------:R-:W-:Y:S01]  /*1920*/  @!PT LDS RZ, [RZ] ;  /* 0x00000000fffff984 */ /* 0x000fe20000000800 */
[----:B------:R-:W-:Y:S01]  /*1930*/  @!PT LDS RZ, [RZ] ;  /* 0x00000000fffff984 */ /* 0x000fe20000000800 */
[----:B------:R3:W-:Y:S01]  /*1940*/  @!P6 LDGSTS.E.BYPASS.LTC128B.128 [R215], desc[UR12][R10.64] ;  /* 0x000000000ad7efae */ /* 0x0007e2000b981a0c */
[----:B------:R-:W-:-:S02]  /*1950*/  @!P2 IMAD.IADD R4, R3, 0x1, R4 ;  /* 0x000000010304a824 */ /* 0x000fc400078e0204 */
[----:B----4-:R-:W-:Y:S02]  /*1960*/  @!P5 IMAD R7, R7, R16, RZ ;  /* 0x000000100707d224 */ /* 0x010fe400078e02ff */
[----:B------:R-:W-:Y:S01]  /*1970*/  IMAD R18, R74, -0x80, R72 ;  /* 0xffffff804a127824 */ /* 0x000fe200078e0248 */
[----:B------:R-:W-:Y:S01]  /*1980*/  @!P2 LEA.HI.X R9, R2, R23, R4, 0x1, P0 ;  /* 0x000000170209a211 */ /* 0x000fe200000f0c04 */
[----:B------:R-:W-:Y:S02]  /*1990*/  @!P5 IMAD R12, R0, R17, R7 ;  /* 0x00000011000cd224 */ /* 0x000fe400078e0207 */
[----:B------:R-:W-:Y:S01]  /*19a0*/  @!P4 IMAD R2, R6, R20, RZ ;  /* 0x000000140602c224 */ /* 0x000fe200078e02ff */
[----:B------:R-:W-:Y:S01]  /*19b0*/  ISETP.GE.AND P6, PT, R238, R18, PT ;  /* 0x00000012ee00720c */ /* 0x000fe20003fc6270 */
[----:B------:R-:W-:Y:S01]  /*19c0*/  @!P5 IMAD.WIDE.U32 R6, R0, R16, R26 ;  /* 0x000000100006d225 */ /* 0x000fe200078e001a */
[----:B------:R-:W-:Y:S01]  /*19d0*/  SHF.L.U64.HI R0, R116, 0x7, R117 ;  /* 0x0000000774007819 */ /* 0x000fe20000010275 */
[----:B------:R4:W-:Y:S01]  /*19e0*/  @!P2 LDGSTS.E.BYPASS.LTC128B.128 [R215+0x800], desc[UR12][R8.64] ;  /* 0x0080000008d7afae */ /* 0x0009e2000b981a0c */
[----:B------:R-:W-:-:S02]  /*19f0*/  ISETP.GE.AND P0, PT, R31, R18, PT ;  /* 0x000000121f00720c */ /* 0x000fc40003f06270 */
[----:B-1----:R-:W-:Y:S01]  /*1a00*/  @!P5 LEA R16, P1, R6, R14, 0x1 ;  /* 0x0000000e0610d211 */ /* 0x002fe200078208ff */
[C---:B---3--:R-:W-:Y:S02]  /*1a10*/  @!P4 IMAD R11, R5.reuse, R21, R2 ;  /* 0x00000015050bc224 */ /* 0x048fe400078e0202 */
[----:B------:R-:W-:-:S04]  /*1a20*/  @!P4 IMAD.WIDE.U32 R4, R5, R20, R28 ;  /* 0x000000140504c225 */ /* 0x000fc800078e001c */
[----:B------:R-:W-:Y:S01]  /*1a30*/  IMAD.SHL.U32 R2, R116, 0x80, RZ ;  /* 0x0000008074027824 */ /* 0x000fe200078e00ff */
[----:B--2---:R-:W-:Y:S01]  /*1a40*/  @!P4 LEA R14, P2, R4, R24, 0x1 ;  /* 0x00000018040ec211 */ /* 0x004fe200078408ff */
[-C--:B------:R-:W-:Y:S02]  /*1a50*/  IMAD R10, R0, R74.reuse, RZ ;  /* 0x0000004a000a7224 */ /* 0x080fe400078e02ff */
[----:B------:R-:W-:Y:S02]  /*1a60*/  @!P5 IMAD.IADD R0, R7, 0x1, R12 ;  /* 0x000000010700d824 */ /* 0x000fe400078e020c */
[----:B------:R-:W-:Y:S02]  /*1a70*/  @!P4 IMAD.IADD R5, R5, 0x1, R11 ;  /* 0x000000010505c824 */ /* 0x000fe400078e020b */
[----:B------:R-:W-:Y:S01]  /*1a80*/  IMAD.WIDE.U32 R2, R2, R74, RZ ;  /* 0x0000004a02027225 */ /* 0x000fe200078e00ff */
[----:B------:R-:W-:Y:S02]  /*1a90*/  @!P5 LEA.HI.X R17, R6, R15, R0, 0x1, P1 ;  /* 0x0000000f0611d211 */ /* 0x000fe400008f0c00 */
[----:B------:R-:W-:Y:S01]  /*1aa0*/  @!P4 LEA.HI.X R15, R4, R25, R5, 0x1, P2 ;  /* 0x00000019040fc211 */ /* 0x000fe200010f0c05 */
[----:B------:R-:W-:Y:S01]  /*1ab0*/  IMAD.IADD R3, R3, 0x1, R10 ;  /* 0x0000000103037824 */ /* 0x000fe200078e020a */
[----:B------:R-:W-:Y:S01]  /*1ac0*/  ISETP.GE.AND P2, PT, R32, R18, PT ;  /* 0x000000122000720c */ /* 0x000fe20003f46270 */
[----:B------:R-:W-:Y:S01]  /*1ad0*/  IMAD.WIDE.U32 R4, R116, 0x40, RZ ;  /* 0x0000004074047825 */ /* 0x000fe200078e00ff */
[----:B------:R-:W-:Y:S01]  /*1ae0*/  @!P6 LEA R12, P1, R2, R217, 0x1 ;  /* 0x000000d9020ce211 */ /* 0x000fe200078208ff */
[----:B------:R1:W-:Y:S01]  /*1af0*/  @!P5 LDGSTS.E.BYPASS.LTC128B.128 [R215+0x1000], desc[UR12][R16.64] ;  /* 0x0100000010d7dfae */ /* 0x0003e2000b981a0c */
[----:B------:R-:W-:-:S02]  /*1b00*/  @!P0 LEA R0, P3, R116, R2, 0x5 ;  /* 0x0000000274008211 */ /* 0x000fc400078628ff */
[----:B------:R-:W-:Y:S01]  /*1b10*/  @!P6 LEA.HI.X R13, R2, R216, R3, 0x1, P1 ;  /* 0x000000d8020de211 */ /* 0x000fe200008f0c03 */
[----:B------:R-:W-:Y:S01]  /*1b20*/  @!P4 LDGSTS.E.BYPASS.LTC128B.128 [R215+0x1800], desc[UR12][R14.64] ;  /* 0x018000000ed7cfae */ /* 0x000fe2000b981a0c */
[-C--:B------:R-:W-:Y:S02]  /*1b30*/  ISETP.GE.AND P1, PT, R30, R18.reuse, PT ;  /* 0x000000121e00720c */ /* 0x080fe40003f26270 */
[----:B------:R-:W-:Y:S01]  /*1b40*/  @!P0 LEA.HI.X R6, R116, R3, R117, 0x5, P3 ;  /* 0x0000000374068211 */ /* 0x000fe200018f2c75 */
[----:B------:R2:W-:Y:S01]  /*1b50*/  @!P6 LDGSTS.E.BYPASS.LTC128B.128 [R215+0x2000], desc[UR12][R12.64] ;  /* 0x020000000cd7efae */ /* 0x0005e2000b981a0c */
[----:B------:R-:W-:Y:S02]  /*1b60*/  @!P0 LEA R10, P3, R0, R217, 0x1 ;  /* 0x000000d9000a8211 */ /* 0x000fe400078608ff */
[----:B------:R-:W-:Y:S02]  /*1b70*/  ISETP.GE.AND P4, PT, R32, R18, PT ;  /* 0x000000122000720c */ /* 0x000fe40003f86270 */
[----:B------:R-:W-:Y:S01]  /*1b80*/  @!P0 LEA.HI.X R11, R0, R216, R6, 0x1, P3 ;  /* 0x000000d8000b8211 */ /* 0x000fe200018f0c06 */
[----:B------:R-:W-:Y:S01]  /*1b90*/  IMAD.SHL.U32 R6, R117, 0x40, RZ ;  /* 0x0000004075067824 */ /* 0x000fe200078e00ff */
[----:B------:R-:W-:-:S02]  /*1ba0*/  @!P2 IADD3 R0, P3, PT, R2, R4, RZ ;  /* 0x000000040200a210 */ /* 0x000fc40007f7e0ff */
[----:B------:R-:W-:Y:S01]  /*1bb0*/  ISETP.GE.AND P5, PT, R31, R18, PT ;  /* 0x000000121f00720c */ /* 0x000fe20003fa6270 */
[----:B------:R-:W-:Y:S01]  /*1bc0*/  @!P1 IMAD R4, R117, 0x60, RZ ;  /* 0x0000006075049824 */ /* 0x000fe200078e02ff */
[----:B------:R-:W-:Y:S01]  /*1bd0*/  @!P2 IADD3.X R6, PT, PT, R3, R5, R6, P3, !PT ;  /* 0x000000050306a210 */ /* 0x000fe20001ffe406 */
[----:B------:R-:W-:Y:S01]  /*1be0*/  @!P1 IMAD.WIDE.U32 R2, R116, 0x60, R2 ;  /* 0x0000006074029825 */ /* 0x000fe200078e0002 */
[CC--:B----4-:R-:W-:Y:S01]  /*1bf0*/  @!P2 LEA R8, P3, R0.reuse, R217.reuse, 0x1 ;  /* 0x000000d90008a211 */ /* 0x0d0fe200078608ff */
[----:B------:R3:W-:Y:S03]  /*1c00*/  @!P0 LDGSTS.E.BYPASS.LTC128B.128 [R215+0x2800], desc[UR12][R10.64] ;  /* 0x028000000ad78fae */ /* 0x0007e6000b981a0c */
[----:B------:R-:W-:Y:S01]  /*1c10*/  @!P2 LEA.HI.X R9, R0, R216, R6, 0x1, P3 ;  /* 0x000000d80009a211 */ /* 0x000fe200018f0c06 */
[----:B------:R-:W-:Y:S01]  /*1c20*/  @!P1 IMAD.IADD R0, R3, 0x1, R4 ;  /* 0x0000000103009824 */ /* 0x000fe200078e0204 */
[----:B------:R-:W-:Y:S01]  /*1c30*/  @!P1 LEA R6, P3, R2, R217, 0x1 ;  /* 0x000000d902069211 */ /* 0x000fe200078608ff */
[----:B-1----:R-:W-:-:S02]  /*1c40*/  IMAD.SHL.U32 R17, R75, 0x20, RZ ;  /* 0x000000204b117824 */ /* 0x002fc400078e00ff */
[----:B------:R1:W-:Y:S01]  /*1c50*/  @!P2 LDGSTS.E.BYPASS.LTC128B.128 [R215+0x3000], desc[UR12][R8.64] ;  /* 0x0300000008d7afae */ /* 0x0003e2000b981a0c */
[----:B------:R-:W-:Y:S01]  /*1c60*/  @!P1 LEA.HI.X R7, R2, R216, R0, 0x1, P3 ;  /* 0x000000d802079211 */ /* 0x000fe200018f0c00 */
[C---:B------:R-:W-:Y:S01]  /*1c70*/  IMAD.SHL.U32 R2, R118.reuse, 0x80, RZ ;  /* 0x0000008076027824 */ /* 0x040fe200078e00ff */
[C---:B------:R-:W-:Y:S01]  /*1c80*/  SHF.L.U64.HI R0, R118.reuse, 0x7, R119 ;  /* 0x0000000776007819 */ /* 0x040fe20000010277 */
[----:B------:R-:W-:Y:S01]  /*1c90*/  IMAD.WIDE.U32 R4, R118, 0x40, RZ ;  /* 0x0000004076047825 */ /* 0x000fe200078e00ff */
[----:B------:R-:W-:Y:S01]  /*1ca0*/  ISETP.GE.AND P3, PT, R30, R18, PT ;  /* 0x000000121e00720c */ /* 0x000fe20003f66270 */
[----:B------:R4:W-:Y:S01]  /*1cb0*/  @!P1 LDGSTS.E.BYPASS.LTC128B.128 [R215+0x3800], desc[UR12][R6.64] ;  /* 0x0380000006d79fae */ /* 0x0009e2000b981a0c */
[C---:B--2---:R-:W-:Y:S01]  /*1cc0*/  LOP3.LUT R13, R17.reuse, 0xc0, RZ, 0xc0, !PT ;  /* 0x000000c0110d7812 */ /* 0x044fe200078ec0ff */
[-C--:B------:R-:W-:Y:S01]  /*1cd0*/  IMAD R0, R0, R74.reuse, RZ ;  /* 0x0000004a00007224 */ /* 0x080fe200078e02ff */
[----:B------:R-:W-:Y:S01]  /*1ce0*/  LOP3.LUT R210, R17, 0x120, RZ, 0xc0, !PT ;  /* 0x0000012011d27812 */ /* 0x000fe200078ec0ff */
[----:B------:R-:W0:Y:S01]  /*1cf0*/  LDGDEPBAR ;  /* 0x00000000000079af */ /* 0x000e220000000000 */
[----:B------:R-:W-:-:S04]  /*1d00*/  IMAD.WIDE.U32 R2, R2, R74, RZ ;  /* 0x0000004a02027225 */ /* 0x000fc800078e00ff */
[----:B------:R-:W-:Y:S01]  /*1d10*/  IMAD.IADD R3, R3, 0x1, R0 ;  /* 0x0000000103037824 */ /* 0x000fe200078e0200 */
[----:B------:R-:W-:Y:S01]  /*1d20*/  @!P4 IADD3 R14, P0, PT, R2, R4, RZ ;  /* 0x00000004020ec210 */ /* 0x000fe20007f1e0ff */
[C---:B------:R-:W-:Y:S02]  /*1d30*/  IMAD.SHL.U32 R18, R75.reuse, 0x10, RZ ;  /* 0x000000104b127824 */ /* 0x040fe400078e00ff */
[----:B---3--:R-:W-:Y:S02]  /*1d40*/  IMAD.SHL.U32 R11, R75, 0x4, RZ ;  /* 0x000000044b0b7824 */ /* 0x008fe400078e00ff */
[C---:B------:R-:W-:Y:S02]  /*1d50*/  IMAD.SHL.U32 R10, R119.reuse, 0x40, RZ ;  /* 0x00000040770a7824 */ /* 0x040fe400078e00ff */
[----:B------:R-:W-:Y:S01]  /*1d60*/  @!P3 IMAD R0, R119, 0x60, RZ ;  /* 0x000000607700b824 */ /* 0x000fe200078e02ff */
[----:B------:R-:W-:Y:S02]  /*1d70*/  LOP3.LUT R13, R13, 0x18, R11, 0xf8, !PT ;  /* 0x000000180d0d7812 */ /* 0x000fe400078ef80b */
[----:B------:R-:W-:Y:S01]  /*1d80*/  @!P4 IADD3.X R15, PT, PT, R3, R5, R10, P0, !PT ;  /* 0x00000005030fc210 */ /* 0x000fe200007fe40a */
[----:B------:R-:W-:Y:S01]  /*1d90*/  @!P3 IMAD.WIDE.U32 R4, R118, 0x60, R2 ;  /* 0x000000607604b825 */ /* 0x000fe200078e0002 */
[----:B------:R-:W-:-:S02]  /*1da0*/  LOP3.LUT R11, R18, 0x100, RZ, 0xc0, !PT ;  /* 0x00000100120b7812 */ /* 0x000fc400078ec0ff */
[----:B-1----:R-:W-:Y:S02]  /*1db0*/  @!P6 LEA R8, P1, R2, R236, 0x1 ;  /* 0x000000ec0208e211 */ /* 0x002fe400078208ff */
[----:B------:R-:W-:Y:S01]  /*1dc0*/  LOP3.LUT R11, R11, 0x20, R17, 0xf8, !PT ;  /* 0x000000200b0b7812 */ /* 0x000fe200078ef811 */
[----:B------:R-:W-:-:S04]  /*1dd0*/  DEPBAR.LE SB0, 0x0 ;  /* 0x000080000000791a */ /* 0x000fc80000000000 */
[----:B------:R-:W-:Y:S01]  /*1de0*/  BAR.SYNC.DEFER_BLOCKING 0x0 ;  /* 0x0000000000007b1d */ /* 0x000fe20000010000 */
[----:B----4-:R-:W-:Y:S02]  /*1df0*/  @!P5 LEA R7, P0, R118, R2, 0x5 ;  /* 0x000000027607d211 */ /* 0x010fe400078028ff */
[----:B------:R-:W-:Y:S02]  /*1e00*/  @!P6 LEA.HI.X R9, R2, R235, R3, 0x1, P1 ;  /* 0x000000eb0209e211 */ /* 0x000fe400008f0c03 */
[----:B------:R-:W-:Y:S02]  /*1e10*/  LOP3.LUT R16, R13, 0x8, R75, 0x78, !PT ;  /* 0x000000080d107812 */ /* 0x000fe400078e784b */
[----:B------:R-:W-:Y:S01]  /*1e20*/  @!P5 LEA.HI.X R12, R118, R3, R119, 0x5, P0 ;  /* 0x00000003760cd211 */ /* 0x000fe200000f2c77 */
[----:B------:R-:W-:Y:S01]  /*1e30*/  @!P3 IMAD.IADD R3, R5, 0x1, R0 ;  /* 0x000000010503b824 */ /* 0x000fe200078e0200 */
[-C--:B------:R-:W-:Y:S01]  /*1e40*/  @!P3 LEA R10, P0, R4, R236.reuse, 0x1 ;  /* 0x000000ec040ab211 */ /* 0x080fe200078008ff */
[----:B------:R-:W-:Y:S01]  /*1e50*/  IMAD.IADD R0, R16, 0x1, R11 ;  /* 0x0000000110007824 */ /* 0x000fe200078e020b */
[----:B------:R-:W-:-:S02]  /*1e60*/  @!P5 LEA R2, P2, R7, R236, 0x1 ;  /* 0x000000ec0702d211 */ /* 0x000fc400078408ff */
[-C--:B------:R-:W-:Y:S02]  /*1e70*/  @!P3 LEA.HI.X R11, R4, R235.reuse, R3, 0x1, P0 ;  /* 0x000000eb040bb211 */ /* 0x080fe400000f0c03 */
[-C--:B------:R-:W-:Y:S02]  /*1e80*/  @!P5 LEA.HI.X R3, R7, R235.reuse, R12, 0x1, P2 ;  /* 0x000000eb0703d211 */ /* 0x080fe400010f0c0c */
[----:B------:R-:W-:Y:S02]  /*1e90*/  LOP3.LUT R4, R210, 0x3e00, R18, 0xf8, !PT ;  /* 0x00003e00d2047812 */ /* 0x000fe400078ef812 */
[----:B------:R-:W-:Y:S02]  /*1ea0*/  LOP3.LUT R208, R13, 0x8, R214, 0x78, !PT ;  /* 0x000000080dd07812 */ /* 0x000fe400078e78d6 */
[----:B------:R-:W-:Y:S02]  /*1eb0*/  @!P4 LEA R6, P1, R14, R236, 0x1 ;  /* 0x000000ec0e06c211 */ /* 0x000fe400078208ff */
[----:B------:R-:W-:Y:S01]  /*1ec0*/  LEA R209, R0, UR4, 0x1 ;  /* 0x0000000400d17c11 */ /* 0x000fe2000f8e08ff */
[----:B------:R-:W-:Y:S01]  /*1ed0*/  @!PT LDS RZ, [RZ] ;  /* 0x00000000fffff984 */ /* 0x000fe20000000800 */
[----:B------:R-:W-:Y:S01]  /*1ee0*/  @!PT LDS RZ, [RZ] ;  /* 0x00000000fffff984 */ /* 0x000fe20000000800 */
[----:B------:R-:W-:Y:S01]  /*1ef0*/  @!PT LDS RZ, [RZ] ;  /* 0x00000000fffff984 */ /* 0x000fe20000000800 */
[----:B------:R-:W-:Y:S01]  /*1f00*/  @!P6 LDGSTS.E.BYPASS.LTC128B.128 [R215+0x4000], desc[UR12][R8.64] ;  /* 0x0400000008d7efae */ /* 0x000fe2000b981a0c */
[----:B------:R-:W-:Y:S01]  /*1f10*/  @!P4 LEA.HI.X R7, R14, R235, R15, 0x1, P1 ;  /* 0x000000eb0e07c211 */ /* 0x000fe200008f0c0f */
[----:B------:R-:W-:Y:S01]  /*1f20*/  IMAD.MOV.U32 R0, RZ, RZ, 0x20 ;  /* 0x00000020ff007424 */ /* 0x000fe200078e00ff */
[C---:B------:R-:W-:Y:S01]  /*1f30*/  LOP3.LUT P0, RZ, R75.reuse, 0x4, RZ, 0xc0, !PT ;  /* 0x000000044bff7812 */ /* 0x040fe2000780c0ff */
[----:B------:R-:W-:Y:S01]  /*1f40*/  @P6 STS.128 [R215+0x4000], RZ ;  /* 0x004000ffd7006388 */ /* 0x000fe20000000c00 */
[----:B------:R-:W-:-:S02]  /*1f50*/  IMAD.SHL.U32 R75, R75, 0x2, RZ ;  /* 0x000000024b4b7824 */ /* 0x000fc400078e00ff */
[----:B------:R-:W-:Y:S01]  /*1f60*/  SEL R0, R0, 0xffffffe0, !P0 ;  /* 0xffffffe000007807 */ /* 0x000fe20004000000 */
[----:B------:R-:W-:Y:S04]  /*1f70*/  @P5 STS.128 [R215+0x4800], RZ ;  /* 0x004800ffd7005388 */ /* 0x000fe80000000c00 */
[----:B------:R-:W-:Y:S01]  /*1f80*/  @!PT LDS RZ, [RZ] ;  /* 0x00000000fffff984 */ /* 0x000fe20000000800 */
[----:B------:R-:W-:Y:S01]  /*1f90*/  @!PT LDS RZ, [RZ] ;  /* 0x00000000fffff984 */ /* 0x000fe20000000800 */
[----:B------:R-:W-:Y:S01]  /*1fa0*/  @!PT LDS RZ, [RZ] ;  /* 0x00000000fffff984 */ /* 0x000fe20000000800 */
[----:B------:R1:W-:Y:S01]  /*1fb0*/  @!P5 LDGSTS.E.BYPASS.LTC128B.128 [R215+0x4800], desc[UR12][R2.64] ;  /* 0x0480000002d7dfae */ /* 0x0003e2000b981a0c */
[----:B------:R-:W-:-:S03]  /*1fc0*/  IMAD.IADD R211, R209, 0x1, R0 ;  /* 0x00000001d1d37824 */ /* 0x000fc600078e0200 */
[----:B------:R-:W-:Y:S04]  /*1fd0*/  @P4 STS.128 [R215+0x5000], RZ ;  /* 0x005000ffd7004388 */ /* 0x000fe80000000c00 */
[----:B------:R-:W-:Y:S01]  /*1fe0*/  @!PT LDS RZ, [RZ] ;  /* 0x00000000fffff984 */ /* 0x000fe20000000800 */
[----:B------:R-:W-:Y:S01]  /*1ff0*/  @!PT LDS RZ, [RZ] ;  /* 0x00000000fffff984 */ /* 0x000fe20000000800 */
[----:B------:R-:W-:Y:S01]  /*2000*/  @!PT LDS RZ, [RZ] ;  /* 0x00000000fffff984 */ /* 0x000fe20000000800 */
[----:B------:R2:W-:Y:S04]  /*2010*/  @!P4 LDGSTS.E.BYPASS.LTC128B.128 [R215+0x5000], desc[UR12][R6.64] ;  /* 0x0500000006d7cfae */ /* 0x0005e8000b981a0c */
[----:B------:R-:W-:Y:S04]  /*2020*/  @P3 STS.128 [R215+0x5800], RZ ;  /* 0x005800ffd7003388 */ /* 0x000fe80000000c00 */
[----:B------:R-:W-:Y:S01]  /*2030*/  @!PT LDS RZ, [RZ] ;  /* 0x00000000fffff984 */ /* 0x000fe20000000800 */
[----:B------:R-:W-:Y:S01]  /*2040*/  @!PT LDS RZ, [RZ] ;  /* 0x00000000fffff984 */ /* 0x000fe20000000800 */
[----:B------:R-:W-:Y:S01]  /*2050*/  @!PT LDS RZ, [RZ] ;  /* 0x00000000fffff984 */ /* 0x000fe20000000800 */
[----:B------:R3:W-:Y:S04]  /*2060*/  @!P3 LDGSTS.E.BYPASS.LTC128B.128 [R215+0x5800], desc[UR12][R10.64] ;  /* 0x058000000ad7bfae */ /* 0x0007e8000b981a0c */
[----:B------:R-:W-:Y:S04]  /*2070*/  LDSM.16.M88.4 R16, [R209+0x2000] ;  /* 0x00200000d110783b */ /* 0x000fe80000000200 */
[----:B------:R-:W-:Y:S01]  /*2080*/  LDSM.16.M88.4 R20, [R209+0x2800] ;  /* 0x00280000d114783b */ /* 0x000fe20000000200 */
[----:B-1----:R-:W-:-:S03]  /*2090*/  IMAD.IADD R2, R208, 0x1, R4 ;  /* 0x00000001d0027824 */ /* 0x002fc600078e0204 */
[----:B------:R-:W-:Y:S01]  /*20a0*/  LDSM.16.M88.4 R40, [R209+0x2c00] ;  /* 0x002c0000d128783b */ /* 0x000fe20000000200 */
[----:B------:R-:W-:Y:S02]  /*20b0*/  LOP3.LUT R3, R238, 0x7, RZ, 0xc0, !PT ;  /* 0x00000007ee037812 */ /* 0x000fe400078ec0ff */
[----:B------:R-:W-:Y:S01]  /*20c0*/  LEA R212, R2, UR4, 0x1 ;  /* 0x0000000402d47c11 */ /* 0x000fe2000f8e08ff */
[----:B------:R-:W-:Y:S01]  /*20d0*/  LDSM.16.M88.4 R48, [R209+0x3000] ;  /* 0x00300000d130783b */ /* 0x000fe20000000200 */
[----:B------:R-:W-:-:S03]  /*20e0*/  LOP3.LUT R2, R214, 0x1f0, RZ, 0xc0, !PT ;  /* 0x000001f0d6027812 */ /* 0x000fc600078ec0ff */
[----:B------:R-:W1:Y:S01]  /*20f0*/  LDSM.16.M88.4 R12, [R212] ;  /* 0x00000000d40c783b */ /* 0x000e620000000200 */
[----:B------:R-:W-:Y:S01]  /*2100*/  IMAD.IADD R213, R212, 0x1, R0 ;  /* 0x00000001d4d57824 */ /* 0x000fe200078e0200 */
[----:B------:R-:W-:Y:S02]  /*2110*/  IADD3 R2, PT, PT, R2, 0x1, R219 ;  /* 0x0000000102027810 */ /* 0x000fe40007ffe0db */
[----:B--2---:R-:W2:Y:S02]  /*2120*/  LDSM.16.M88.4 R4, [R212+0x1000] ;  /* 0x00100000d404783b */ /* 0x004ea40000000200 */
[----:B------:R-:W-:Y:S02]  /*2130*/  IADD3 R3, PT, PT, -R73, R2, R3 ;  /* 0x0000000249037210 */ /* 0x000fe40007ffe103 */
[----:B---3--:R-:W3:Y:S04]  /*2140*/  LDSM.16.M88.4 R8, [R209+0x2400] ;  /* 0x00240000d108783b */ /* 0x008ee80000000200 */
[----:B------:R-:W4:Y:S04]  /*2150*/  LDSM.16.M88.4 R56, [R209+0x3400] ;  /* 0x00340000d138783b */ /* 0x000f280000000200 */
[----:B------:R-:W5:Y:S04]  /*2160*/  LDSM.16.M88.4 R52, [R209+0x3800] ;  /* 0x00380000d134783b */ /* 0x000f680000000200 */
[----:B------:R-:W5:Y:S04]  /*2170*/  LDSM.16.M88.4 R60, [R209+0x3c00] ;  /* 0x003c0000d13c783b */ /* 0x000f680000000200 */
[----:B------:R-:W-:Y:S04]  /*2180*/  LDSM.16.M88.4 R32, [R211+0x2000] ;  /* 0x00200000d320783b */ /* 0x000fe80000000200 */
[----:B------:R-:W-:Y:S04]  /*2190*/  LDSM.16.M88.4 R28, [R211+0x2400] ;  /* 0x00240000d31c783b */ /* 0x000fe80000000200 */
[----:B------:R-:W-:Y:S04]  /*21a0*/  LDSM.16.M88.4 R24, [R211+0x2800] ;  /* 0x00280000d318783b */ /* 0x000fe80000000200 */
[----:B------:R-:W-:Y:S01]  /*21b0*/  LDSM.16.M88.4 R36, [R211+0x3400] ;  /* 0x00340000d324783b */ /* 0x000fe20000000200 */
[----:B-1----:R-:W-:Y:S03]  /*21c0*/  HMMA.16816.F32.BF16 R96, R12, R20, RZ ;  /* 0x000000140c60723c */ /* 0x002fe600000418ff */
[----:B------:R-:W-:Y:S04]  /*21d0*/  LDSM.16.M88.4 R44, [R211+0x3800] ;  /* 0x00380000d32c783b */ /* 0x000fe80000000200 */
[----:B------:R-:W-:Y:S01]  /*21e0*/  LDSM.16.M88.4 R64, [R211+0x3c00] ;  /* 0x003c0000d340783b */ /* 0x000fe20000000200 */
[C---:B--2---:R-:W-:Y:S03]  /*21f0*/  HMMA.16816.F32.BF16 R148, R4.reuse, R16, RZ ;  /* 0x000000100494723c */ /* 0x044fe600000418ff */
[----:B------:R-:W0:Y:S05]  /*2200*/  LDGDEPBAR ;  /* 0x00000000000079af */ /* 0x000e2a0000000000 */
[C---:B------:R-:W-:Y:S08]  /*2210*/  HMMA.16816.F32.BF16 R144, R4.reuse, R18, RZ ;  /* 0x000000120490723c */ /* 0x040ff000000418ff */
[C---:B---3--:R-:W-:Y:S08]  /*2220*/  HMMA.16816.F32.BF16 R136, R4.reuse, R8, RZ ;  /* 0x000000080488723c */ /* 0x048ff000000418ff */
[C---:B------:R-:W-:Y:S08]  /*2230*/  HMMA.16816.F32.BF16 R132, R4.reuse, R20, RZ ;  /* 0x000000140484723c */ /* 0x040ff000000418ff */
[C---:B------:R-:W-:Y:S08]  /*2240*/  HMMA.16816.F32.BF16 R128, R4.reuse, R40, RZ ;  /* 0x000000280480723c */ /* 0x040ff000000418ff */
[C---:B------:R-:W-:Y:S08]  /*2250*/  HMMA.16816.F32.BF16 R124, R4.reuse, R48, RZ ;  /* 0x00000030047c723c */ /* 0x040ff000000418ff */
[C---:B----4-:R-:W-:Y:S08]  /*2260*/  HMMA.16816.F32.BF16 R120, R4.reuse, R56, RZ ;  /* 0x000000380478723c */ /* 0x050ff000000418ff */
[C---:B-----5:R-:W-:Y:S08]  /*2270*/  HMMA.16816.F32.BF16 R112, R4.reuse, R52, RZ ;  /* 0x000000340470723c */ /* 0x060ff000000418ff */
[C---:B------:R-:W-:Y:S08]  /*2280*/  HMMA.16816.F32.BF16 R108, R4.reuse, R60, RZ ;  /* 0x0000003c046c723c */ /* 0x040ff000000418ff */
[C---:B------:R-:W-:Y:S08]  /*2290*/  HMMA.16816.F32.BF16 R164, R4.reuse, R10, RZ ;  /* 0x0000000a04a4723c */ /* 0x040ff000000418ff */
[C---:B------:R-:W-:Y:S08]  /*22a0*/  HMMA.16816.F32.BF16 R160, R4.reuse, R22, RZ ;  /* 0x0000001604a0723c */ /* 0x040ff000000418ff */
[C---:B------:R-:W-:Y:S08]  /*22b0*/  HMMA.16816.F32.BF16 R156, R4.reuse, R42, RZ ;  /* 0x0000002a049c723c */ /* 0x040ff000000418ff */
[C---:B------:R-:W-:Y:S08]  /*22c0*/  HMMA.16816.F32.BF16 R152, R4.reuse, R50, RZ ;  /* 0x000000320498723c */ /* 0x040ff000000418ff */
[C---:B------:R-:W-:Y:S08]  /*22d0*/  HMMA.16816.F32.BF16 R172, R4.reuse, R58, RZ ;  /* 0x0000003a04ac723c */ /* 0x040ff000000418ff */
[C---:B------:R-:W-:Y:S08]  /*22e0*/  HMMA.16816.F32.BF16 R176, R4.reuse, R54, RZ ;  /* 0x0000003604b0723c */ /* 0x040ff000000418ff */
[----:B------:R-:W-:Y:S01]  /*22f0*/  HMMA.16816.F32.BF16 R240, R4, R62, RZ ;  /* 0x0000003e04f0723c */ /* 0x000fe200000418ff */
[----:B------:R-:W1:Y:S07]  /*2300*/  LDSM.16.M88.4 R4, [R213] ;  /* 0x00000000d504783b */ /* 0x000e6e0000000200 */
[C---:B------:R-:W-:Y:S01]  /*2310*/  HMMA.16816.F32.BF16 R92, R12.reuse, R22, RZ ;  /* 0x000000160c5c723c */ /* 0x040fe200000418ff */
[----:B------:R-:W2:Y:S07]  /*2320*/  LDSM.16.M88.4 R20, [R211+0x2c00] ;  /* 0x002c0000d314783b */ /* 0x000eae0000000200 */
[C---:B------:R-:W-:Y:S08]  /*2330*/  HMMA.16816.F32.BF16 R168, R12.reuse, R16, RZ ;  /* 0x000000100ca8723c */ /* 0x040ff000000418ff */
[C---:B------:R-:W-:Y:S01]  /*2340*/  HMMA.16816.F32.BF16 R140, R12.reuse, R18, RZ ;  /* 0x000000120c8c723c */ /* 0x040fe200000418ff */
[----:B------:R-:W3:Y:S07]  /*2350*/  LDSM.16.M88.4 R16, [R211+0x3000] ;  /* 0x00300000d310783b */ /* 0x000eee0000000200 */
[C---:B------:R-:W-:Y:S08]  /*2360*/  HMMA.16816.F32.BF16 R104, R12.reuse, R8, RZ ;  /* 0x000000080c68723c */ /* 0x040ff000000418ff */
[----:B------:R-:W-:Y:S01]  /*2370*/  HMMA.16816.F32.BF16 R100, R12, R10, RZ ;  /* 0x0000000a0c64723c */ /* 0x000fe200000418ff */
[----:B------:R-:W4:Y:S01]  /*2380*/  LDSM.16.M88.4 R8, [R213+0x1000] ;  /* 0x00100000d508783b */ /* 0x000f220000000200 */
[----:B------:R-:W-:-:S06]  /*2390*/  DEPBAR.LE SB0, 0x0 ;  /* 0x000080000000791a */ /* 0x000fcc0000000000 */
[C---:B------:R-:W-:Y:S08]  /*23a0*/  HMMA.16816.F32.BF16 R80, R12.reuse, R48, RZ ;  /* 0x000000300c50723c */ /* 0x040ff000000418ff */
        /* <DEDUP_REMOVED lines=8> */
[----:B------:R-:W-:Y:S08]  /*2430*/  HMMA.16816.F32.BF16 R12, R12, R62, RZ ;  /* 0x0000003e0c0c723c */ /* 0x000ff000000418ff */
[C---:B-1----:R-:W-:Y:S08]  /*2440*/  HMMA.16816.F32.BF16 R224, R4.reuse, R32, R168 ;  /* 0x0000002004e0723c */ /* 0x042ff000000418a8 */
[C---:B------:R-:W-:Y:S08]  /*2450*/  HMMA.16816.F32.BF16 R188, R4.reuse, R28, R104 ;  /* 0x0000001c04bc723c */ /* 0x040ff00000041868 */
[C---:B------:R-:W-:Y:S08]  /*2460*/  HMMA.16816.F32.BF16 R192, R4.reuse, R24, R96 ;  /* 0x0000001804c0723c */ /* 0x040ff00000041860 */
[C---:B--2---:R-:W-:Y:S08]  /*2470*/  HMMA.16816.F32.BF16 R196, R4.reuse, R20, R88 ;  /* 0x0000001404c4723c */ /* 0x044ff00000041858 */
[C---:B---3--:R-:W-:Y:S08]  /*2480*/  HMMA.16816.F32.BF16 R200, R4.reuse, R16, R80 ;  /* 0x0000001004c8723c */ /* 0x048ff00000041850 */
[C---:B------:R-:W-:Y:S08]  /*2490*/  HMMA.16816.F32.BF16 R204, R4.reuse, R36, R68 ;  /* 0x0000002404cc723c */ /* 0x040ff00000041844 */
        /* <DEDUP_REMOVED lines=9> */
[----:B------:R-:W-:Y:S08]  /*2530*/  HMMA.16816.F32.BF16 R184, R4, R66, R12 ;  /* 0x0000004204b8723c */ /* 0x000ff0000004180c */
[C---:B----4-:R-:W-:Y:S08]  /*2540*/  HMMA.16816.F32.BF16 R4, R8.reuse, R32, R148 ;  /* 0x000000200804723c */ /* 0x050ff00000041894 */
[----:B------:R-:W-:Y:S01]  /*2550*/  HMMA.16816.F32.BF16 R148, R8, R16, R124 ;  /* 0x000000100894723c */ /* 0x000fe2000004187c */
[----:B------:R-:W-:-:S07]  /*2560*/  IADD3 R17, PT, PT, R3, R218, R72 ;  /* 0x000000da03117210 */ /* 0x000fce0007ffe048 */
[C---:B------:R-:W-:Y:S03]  /*2570*/  HMMA.16816.F32.BF16 R156, R8.reuse, R22, R156 ;  /* 0x00000016089c723c */ /* 0x040fe6000004189c */
[----:B------:R-:W-:Y:S04]  /*2580*/  STL.64 [R1+0x18], R4 ;  /* 0x0000180401007387 */ /* 0x000fe80000100a00 */
[----:B------:R1:W-:Y:S01]  /*2590*/  STL.64 [R1+0x20], R6 ;  /* 0x0000200601007387 */ /* 0x0003e20000100a00 */
[C---:B------:R-:W-:Y:S08]  /*25a0*/  HMMA.16816.F32.BF16 R152, R8.reuse, R18, R152 ;  /* 0x000000120898723c */ /* 0x040ff00000041898 */
[C---:B------:R-:W-:Y:S08]  /*25b0*/  HMMA.16816.F32.BF16 R128, R8.reuse, R20, R128 ;  /* 0x000000140880723c */ /* 0x040ff00000041880 */
[C---:B------:R-:W-:Y:S08]  /*25c0*/  HMMA.16816.F32.BF16 R132, R8.reuse, R24, R132 ;  /* 0x000000180884723c */ /* 0x040ff00000041884 */
[C---:B------:R-:W-:Y:S08]  /*25d0*/  HMMA.16816.F32.BF16 R92, R8.reuse, R28, R136 ;  /* 0x0000001c085c723c */ /* 0x040ff00000041888 */
[C---:B-1----:R-:W-:Y:S08]  /*25e0*/  HMMA.16816.F32.BF16 R4, R8.reuse, R64, R108 ;  /* 0x000000400804723c */ /* 0x042ff0000004186c */
[C---:B------:R-:W-:Y:S08]  /*25f0*/  HMMA.16816.F32.BF16 R84, R8.reuse, R34, R144 ;  /* 0x000000220854723c */ /* 0x040ff00000041890 */
[C---:B------:R-:W-:Y:S03]  /*2600*/  HMMA.16816.F32.BF16 R160, R8.reuse, R26, R160 ;  /* 0x0000001a08a0723c */ /* 0x040fe600000418a0 */
[----:B------:R1:W-:Y:S04]  /*2610*/  STL.64 [R1+0x8], R4 ;  /* 0x0000080401007387 */ /* 0x0003e80000100a00 */
[----:B------:R2:W-:Y:S01]  /*2620*/  STL.64 [R1+0x10], R6 ;  /* 0x0000100601007387 */ /* 0x0005e20000100a00 */
[C---:B------:R-:W-:Y:S08]  /*2630*/  HMMA.16816.F32.BF16 R176, R8.reuse, R46, R176 ;  /* 0x0000002e08b0723c */ /* 0x040ff000000418b0 */
[C---:B------:R-:W-:Y:S08]  /*2640*/  HMMA.16816.F32.BF16 R164, R8.reuse, R30, R164 ;  /* 0x0000001e08a4723c */ /* 0x040ff000000418a4 */
[----:B------:R-:W-:Y:S01]  /*2650*/  HMMA.16816.F32.BF16 R120, R8, R36, R120 ;  /* 0x000000240878723c */ /* 0x000fe20000041878 */
[----:B-1----:R-:W-:-:S02]  /*2660*/  LOP3.LUT R4, R75, 0x6, RZ, 0xc0, !PT ;  /* 0x000000064b047812 */ /* 0x002fc400078ec0ff */
[----:B------:R-:W-:-:S05]  /*2670*/  VIMNMX R5, PT, PT, R17, R72, PT ;  /* 0x0000004811057248 */ /* 0x000fca0003fe0100 */
[----:B------:R-:W-:Y:S01]  /*2680*/  HMMA.16816.F32.BF16 R172, R8, R38, R172 ;  /* 0x0000002608ac723c */ /* 0x000fe200000418ac */
[----:B------:R-:W-:-:S04]  /*2690*/  IMAD R2, R74, 0x80, R4 ;  /* 0x000000804a027824 */ /* 0x000fc800078e0204 */
[C---:B------:R-:W-:Y:S02]  /*26a0*/  VIADD R22, R2.reuse, 0x11 ;  /* 0x0000001102167836 */ /* 0x040fe40000000000 */
[C---:B------:R-:W-:Y:S01]  /*26b0*/  VIADD R19, R2.reuse, 0x1 ;  /* 0x0000000102137836 */ /* 0x040fe20000000000 */
[C---:B------:R-:W-:Y:S01]  /*26c0*/  HMMA.16816.F32.BF16 R248, R8.reuse, R44, R112 ;  /* 0x0000002c08f8723c */ /* 0x040fe20000041870 */
[----:B------:R-:W-:Y:S01]  /*26d0*/  VIADD R18, R2, 0x8 ;  /* 0x0000000802127836 */ /* 0x000fe20000000000 */
[-C--:B------:R-:W-:Y:S01]  /*26e0*/  ISETP.GE.AND P6, PT, R22, R5.reuse, PT ;  /* 0x000000051600720c */ /* 0x080fe20003fc6270 */
[C---:B------:R-:W-:Y:S01]  /*26f0*/  VIADD R21, R2.reuse, 0x9 ;  /* 0x0000000902157836 */ /* 0x040fe20000000000 */
[-C--:B------:R-:W-:Y:S01]  /*2700*/  ISETP.GE.AND P0, PT, R19, R5.reuse, PT ;  /* 0x000000051300720c */ /* 0x080fe20003f06270 */
[C---:B------:R-:W-:Y:S01]  /*2710*/  VIADD R20, R2.reuse, 0x10 ;  /* 0x0000001002147836 */ /* 0x040fe20000000000 */
[----:B------:R-:W-:Y:S01]  /*2720*/  FSEL R51, R189, -INF , !P6 ;  /* 0xff800000bd337808 */ /* 0x000fe20007000000 */
[----:B------:R-:W-:Y:S01]  /*2730*/  VIADD R24, R2, 0x18 ;  /* 0x0000001802187836 */ /* 0x000fe20000000000 */
[-C--:B------:R-:W-:Y:S01]  /*2740*/  ISETP.GE.AND P4, PT, R18, R5.reuse, PT ;  /* 0x000000051200720c */ /* 0x080fe20003f86270 */
[C---:B------:R-:W-:Y:S01]  /*2750*/  VIADD R26, R2.reuse, 0x19 ;  /* 0x00000019021a7836 */ /* 0x040fe20000000000 */
[CC--:B------:R-:W-:Y:S01]  /*2760*/  ISETP.GE.AND P6, PT, R2.reuse, R5.reuse, PT ;  /* 0x000000050200720c */ /* 0x0c0fe20003fc6270 */
[C---:B------:R-:W-:Y:S01]  /*2770*/  VIADD R25, R2.reuse, 0x20 ;  /* 0x0000002002197836 */ /* 0x040fe20000000000 */
[-C--:B------:R-:W-:Y:S01]  /*2780*/  ISETP.GE.AND P3, PT, R21, R5.reuse, PT ;  /* 0x000000051500720c */ /* 0x080fe20003f66270 */
[----:B------:R-:W-:Y:S01]  /*2790*/  VIADD R27, R2, 0x21 ;  /* 0x00000021021b7836 */ /* 0x000fe20000000000 */
[-C--:B------:R-:W-:Y:S01]  /*27a0*/  ISETP.GE.AND P2, PT, R20, R5.reuse, PT ;  /* 0x000000051400720c */ /* 0x080fe20003f46270 */
[C---:B------:R-:W-:Y:S01]  /*27b0*/  VIADD R28, R2.reuse, 0x28 ;  /* 0x00000028021c7836 */ /* 0x040fe20000000000 */
[----:B------:R-:W-:Y:S01]  /*27c0*/  FSEL R35, R225, -INF , !P0 ;  /* 0xff800000e1237808 */ /* 0x000fe20004000000 */
[----:B------:R-:W-:Y:S01]  /*27d0*/  VIADD R30, R2, 0x29 ;  /* 0x00000029021e7836 */ /* 0x000fe20000000000 */
[----:B------:R-:W-:Y:S01]  /*27e0*/  FSEL R42, R140, -INF , !P4 ;  /* 0xff8000008c2a7808 */ /* 0x000fe20006000000 */
[----:B------:R-:W-:Y:S01]  /*27f0*/  VIADD R32, R2, 0x30 ;  /* 0x0000003002207836 */ /* 0x000fe20000000000 */
[----:B------:R-:W-:Y:S01]  /*2800*/  FSEL R29, R224, -INF , !P6 ;  /* 0xff800000e01d7808 */ /* 0x000fe20007000000 */
[----:B------:R-:W-:Y:S01]  /*2810*/  VIADD R31, R2, 0x31 ;  /* 0x00000031021f7836 */ /* 0x000fe20000000000 */
[----:B------:R-:W-:Y:S01]  /*2820*/  ISETP.GE.AND P1, PT, R24, R5, PT ;  /* 0x000000051800720c */ /* 0x000fe20003f26270 */
[C---:B------:R-:W-:Y:S01]  /*2830*/  VIADD R33, R2.reuse, 0x38 ;  /* 0x0000003802217836 */ /* 0x040fe20000000000 */
[----:B------:R-:W-:Y:S01]  /*2840*/  FSEL R46, R141, -INF , !P3 ;  /* 0xff8000008d2e7808 */ /* 0x000fe20005800000 */
[----:B------:R-:W-:Y:S01]  /*2850*/  VIADD R34, R2, 0x39 ;  /* 0x0000003902227836 */ /* 0x000fe20000000000 */
[----:B------:R-:W-:Y:S01]  /*2860*/  FSEL R50, R188, -INF , !P2 ;  /* 0xff800000bc327808 */ /* 0x000fe20005000000 */
[C---:B------:R-:W-:Y:S01]  /*2870*/  VIADD R37, R2.reuse, 0x40 ;  /* 0x0000004002257836 */ /* 0x040fe20000000000 */
[----:B------:R-:W-:Y:S01]  /*2880*/  FMNMX3.FTZ R3, R29, R35, R42, !PT ;  /* 0x000000231d037276 */ /* 0x000fe2000781002a */
[----:B------:R-:W-:Y:S01]  /*2890*/  VIADD R36, R2, 0x41 ;  /* 0x0000004102247836 */ /* 0x000fe20000000000 */
[-C--:B------:R-:W-:Y:S01]  /*28a0*/  ISETP.GE.AND P5, PT, R26, R5.reuse, PT ;  /* 0x000000051a00720c */ /* 0x080fe20003fa6270 */
[C---:B------:R-:W-:Y:S01]  /*28b0*/  VIADD R38, R2.reuse, 0x48 ;  /* 0x0000004802267836 */ /* 0x040fe20000000000 */
[-C--:B------:R-:W-:Y:S01]  /*28c0*/  ISETP.GE.AND P0, PT, R25, R5.reuse, PT ;  /* 0x000000051900720c */ /* 0x080fe20003f06270 */
[----:B------:R-:W-:Y:S01]  /*28d0*/  VIADD R40, R2, 0x49 ;  /* 0x0000004902287836 */ /* 0x000fe20000000000 */
[----:B------:R-:W-:Y:S01]  /*28e0*/  FSEL R53, R100, -INF , !P1 ;  /* 0xff80000064357808 */ /* 0x000fe20004800000 */
[C---:B------:R-:W-:Y:S01]  /*28f0*/  VIADD R39, R2.reuse, 0x50 ;  /* 0x0000005002277836 */ /* 0x040fe20000000000 */
[----:B------:R-:W-:Y:S01]  /*2900*/  FMNMX3.FTZ R3, R3, R46, R50, !PT ;  /* 0x0000002e03037276 */ /* 0x000fe20007810032 */
[C---:B------:R-:W-:Y:S01]  /*2910*/  VIADD R41, R2.reuse, 0x51 ;  /* 0x0000005102297836 */ /* 0x040fe20000000000 */
[-C--:B------:R-:W-:Y:S01]  /*2920*/  ISETP.GE.AND P4, PT, R27, R5.reuse, PT ;  /* 0x000000051b00720c */ /* 0x080fe20003f86270 */
[----:B------:R-:W-:Y:S01]  /*2930*/  VIADD R43, R2, 0x58 ;  /* 0x00000058022b7836 */ /* 0x000fe20000000000 */
[----:B------:R-:W-:Y:S01]  /*2940*/  ISETP.GE.AND P3, PT, R28, R5, PT ;  /* 0x000000051c00720c */ /* 0x000fe20003f66270 */
[----:B------:R-:W-:Y:S01]  /*2950*/  VIADD R44, R2, 0x59 ;  /* 0x00000059022c7836 */ /* 0x000fe20000000000 */
[----:B------:R-:W-:Y:S01]  /*2960*/  FSEL R55, R192, -INF , !P0 ;  /* 0xff800000c0377808 */ /* 0x000fe20004000000 */
[C---:B------:R-:W-:Y:S01]  /*2970*/  VIADD R45, R2.reuse, 0x60 ;  /* 0x00000060022d7836 */ /* 0x040fe20000000000 */
[----:B------:R-:W-:Y:S01]  /*2980*/  FSEL R54, R101, -INF , !P5 ;  /* 0xff80000065367808 */ /* 0x000fe20006800000 */
[C---:B------:R-:W-:Y:S01]  /*2990*/  VIADD R47, R2.reuse, 0x61 ;  /* 0x00000061022f7836 */ /* 0x040fe20000000000 */
[----:B------:R-:W-:Y:S01]  /*29a0*/  FMNMX3.FTZ R3, R3, R51, R53, !PT ;  /* 0x0000003303037276 */ /* 0x000fe20007810035 */
[----:B------:R-:W-:Y:S01]  /*29b0*/  VIADD R48, R2, 0x68 ;  /* 0x0000006802307836 */ /* 0x000fe20000000000 */
[-C--:B------:R-:W-:Y:S01]  /*29c0*/  ISETP.GE.AND P2, PT, R30, R5.reuse, PT ;  /* 0x000000051e00720c */ /* 0x080fe20003f46270 */
[----:B------:R-:W-:Y:S01]  /*29d0*/  VIADD R49, R2, 0x69 ;  /* 0x0000006902317836 */ /* 0x000fe20000000000 */
[-C--:B------:R-:W-:Y:S01]  /*29e0*/  ISETP.GE.AND P1, PT, R32, R5.reuse, PT ;  /* 0x000000052000720c */ /* 0x080fe20003f26270 */
        /* <DEDUP_REMOVED lines=8> */
[----:B------:R-:W-:Y:S01]  /*2a70*/  HMMA.16816.F32.BF16 R112, R8, R66, R240 ;  /* 0x000000420870723c */ /* 0x000fe200000418f0 */
[----:B------:R-:W-:-:S02]  /*2a80*/  ISETP.GE.AND P6, PT, R33, R5, PT ;  /* 0x000000052100720c */ /* 0x000fc40003fc6270 */
[----:B------:R-:W-:Y:S02]  /*2a90*/  FSEL R61, R89, -INF , !P2 ;  /* 0xff800000593d7808 */ /* 0x000fe40005000000 */
[----:B------:R-:W-:Y:S02]  /*2aa0*/  FSEL R59, R196, -INF , !P1 ;  /* 0xff800000c43b7808 */ /* 0x000fe40004800000 */
[----:B------:R-:W-:Y:S02]  /*2ab0*/  FMNMX3.FTZ R3, R3, R56, R62, !PT ;  /* 0x0000003803037276 */ /* 0x000fe4000781003e */
[-C--:B------:R-:W-:Y:S02]  /*2ac0*/  ISETP.GE.AND P5, PT, R34, R5.reuse, PT ;  /* 0x000000052200720c */ /* 0x080fe40003fa6270 */
[----:B------:R-:W-:Y:S02]  /*2ad0*/  ISETP.GE.AND P4, PT, R37, R5, PT ;  /* 0x000000052500720c */ /* 0x000fe40003f86270 */
[----:B------:R-:W-:-:S02]  /*2ae0*/  FSEL R64, R197, -INF , !P0 ;  /* 0xff800000c5407808 */ /* 0x000fc40004000000 */
[----:B------:R-:W-:Y:S02]  /*2af0*/  FSEL R63, R96, -INF , !P6 ;  /* 0xff800000603f7808 */ /* 0x000fe40007000000 */
[----:B------:R-:W-:Y:S02]  /*2b00*/  FMNMX3.FTZ R3, R3, R61, R59, !PT ;  /* 0x0000003d03037276 */ /* 0x000fe4000781003b */
[-C--:B------:R-:W-:Y:S02]  /*2b10*/  ISETP.GE.AND P3, PT, R36, R5.reuse, PT ;  /* 0x000000052400720c */ /* 0x080fe40003f66270 */
[----:B------:R-:W-:Y:S02]  /*2b20*/  ISETP.GE.AND P2, PT, R38, R5, PT ;  /* 0x000000052600720c */ /* 0x000fe40003f46270 */
[----:B------:R-:W-:Y:S02]  /*2b30*/  FSEL R65, R97, -INF , !P5 ;  /* 0xff80000061417808 */ /* 0x000fe40006800000 */
[----:B------:R-:W-:-:S02]  /*2b40*/  FSEL R68, R200, -INF , !P4 ;  /* 0xff800000c8447808 */ /* 0x000fc40006000000 */
[----:B------:R-:W-:Y:S02]  /*2b50*/  FMNMX3.FTZ R3, R3, R64, R63, !PT ;  /* 0x0000004003037276 */ /* 0x000fe4000781003f */
[-C--:B------:R-:W-:Y:S02]  /*2b60*/  ISETP.GE.AND P1, PT, R40, R5.reuse, PT ;  /* 0x000000052800720c */ /* 0x080fe40003f26270 */
[----:B------:R-:W-:Y:S02]  /*2b70*/  ISETP.GE.AND P0, PT, R39, R5, PT ;  /* 0x000000052700720c */ /* 0x000fe40003f06270 */
[----:B------:R-:W-:Y:S02]  /*2b80*/  FSEL R69, R201, -INF , !P3 ;  /* 0xff800000c9457808 */ /* 0x000fe40005800000 */
[----:B------:R-:W-:Y:S02]  /*2b90*/  FSEL R70, R104, -INF , !P2 ;  /* 0xff80000068467808 */ /* 0x000fe40005000000 */
[----:B------:R-:W-:-:S02]  /*2ba0*/  FMNMX3.FTZ R3, R3, R65, R68, !PT ;  /* 0x0000004103037276 */ /* 0x000fc40007810044 */
[-C--:B------:R-:W-:Y:S02]  /*2bb0*/  ISETP.GE.AND P6, PT, R41, R5.reuse, PT ;  /* 0x000000052900720c */ /* 0x080fe40003fc6270 */
[----:B------:R-:W-:Y:S02]  /*2bc0*/  ISETP.GE.AND P5, PT, R43, R5, PT ;  /* 0x000000052b00720c */ /* 0x000fe40003fa6270 */
[----:B------:R-:W-:Y:S02]  /*2bd0*/  FSEL R71, R105, -INF , !P1 ;  /* 0xff80000069477808 */ /* 0x000fe40004800000 */
[----:B------:R-:W-:Y:S02]  /*2be0*/  FSEL R73, R204, -INF , !P0 ;  /* 0xff800000cc497808 */ /* 0x000fe40004000000 */
[----:B------:R-:W-:Y:S02]  /*2bf0*/  FMNMX3.FTZ R3, R3, R69, R70, !PT ;  /* 0x0000004503037276 */ /* 0x000fe40007810046 */
[----:B------:R-:W-:-:S02]  /*2c00*/  ISETP.GE.AND P4, PT, R44, R5, PT ;  /* 0x000000052c00720c */ /* 0x000fc40003f86270 */
[----:B------:R-:W-:Y:S02]  /*2c10*/  ISETP.GE.AND P3, PT, R45, R5, PT ;  /* 0x000000052d00720c */ /* 0x000fe40003f66270 */
[----:B------:R-:W-:Y:S02]  /*2c20*/  FSEL R74, R205, -INF , !P6 ;  /* 0xff800000cd4a7808 */ /* 0x000fe40007000000 */
[----:B------:R-:W-:Y:S02]  /*2c30*/  FSEL R75, R168, -INF , !P5 ;  /* 0xff800000a84b7808 */ /* 0x000fe40006800000 */
[----:B------:R-:W-:Y:S02]  /*2c40*/  FMNMX3.FTZ R3, R3, R71, R73, !PT ;  /* 0x0000004703037276 */ /* 0x000fe40007810049 */
[-C--:B------:R-:W-:Y:S02]  /*2c50*/  ISETP.GE.AND P2, PT, R47, R5.reuse, PT ;  /* 0x000000052f00720c */ /* 0x080fe40003f46270 */
[----:B------:R-:W-:-:S02]  /*2c60*/  ISETP.GE.AND P1, PT, R48, R5, PT ;  /* 0x000000053000720c */ /* 0x000fc40003f26270 */
[----:B------:R-:W-:Y:S02]  /*2c70*/  FSEL R78, R220, -INF , !P3 ;  /* 0xff800000dc4e7808 */ /* 0x000fe40005800000 */
[----:B------:R-:W-:Y:S02]  /*2c80*/  FSEL R76, R169, -INF , !P4 ;  /* 0xff800000a94c7808 */ /* 0x000fe40006000000 */
[----:B------:R-:W-:Y:S01]  /*2c90*/  FMNMX3.FTZ R3, R3, R74, R75, !PT ;  /* 0x0000004a03037276 */ /* 0x000fe2000781004b */
[----:B------:R-:W-:Y:S01]  /*2ca0*/  BAR.SYNC.DEFER_BLOCKING 0x0 ;  /* 0x0000000000007b1d */ /* 0x000fe20000010000 */
[-C--:B------:R-:W-:Y:S02]  /*2cb0*/  ISETP.GE.AND P0, PT, R49, R5.reuse, PT ;  /* 0x000000053100720c */ /* 0x080fe40003f06270 */
[----:B------:R-:W-:Y:S02]  /*2cc0*/  ISETP.GE.AND P5, PT, R52, R5, PT ;  /* 0x000000053400720c */ /* 0x000fe40003fa6270 */
[----:B------:R-:W-:-:S02]  /*2cd0*/  FSEL R77, R221, -INF , !P2 ;  /* 0xff800000dd4d7808 */ /* 0x000fc40005000000 */
[----:B------:R-:W-:Y:S02]  /*2ce0*/  FSEL R79, R180, -INF , !P1 ;  /* 0xff800000b44f7808 */ /* 0x000fe40004800000 */
[----:B------:R-:W-:Y:S02]  /*2cf0*/  FMNMX3.FTZ R3, R3, R76, R78, !PT ;  /* 0x0000004c03037276 */ /* 0x000fe4000781004e */
[----:B------:R-:W-:Y:S02]  /*2d00*/  ISETP.NE.AND P6, PT, R232, 0x1, PT ;  /* 0x00000001e800780c */ /* 0x000fe40003fc5270 */
[-C--:B------:R-:W-:Y:S02]  /*2d10*/  ISETP.GE.AND P3, PT, R57, R5.reuse, PT ;  /* 0x000000053900720c */ /* 0x080fe40003f66270 */
[----:B------:R-:W-:Y:S02]  /*2d20*/  ISETP.GE.AND P1, PT, R58, R5, PT ;  /* 0x000000053a00720c */ /* 0x000fe40003f26270 */
[----:B------:R-:W-:-:S02]  /*2d30*/  FSEL R82, R228, -INF , !P5 ;  /* 0xff800000e4527808 */ /* 0x000fc40006800000 */
[----:B------:R-:W-:Y:S02]  /*2d40*/  FSEL R80, R181, -INF , !P0 ;  /* 0xff800000b5507808 */ /* 0x000fe40004000000 */
[----:B------:R-:W-:Y:S02]  /*2d50*/  FMNMX3.FTZ R3, R3, R77, R79, !PT ;  /* 0x0000004d03037276 */ /* 0x000fe4000781004f */
[----:B------:R-:W-:Y:S02]  /*2d60*/  ISETP.GE.AND P0, PT, R60, R5, PT ;  /* 0x000000053c00720c */ /* 0x000fe40003f06270 */
[----:B------:R-:W-:Y:S02]  /*2d70*/  FSEL R81, R229, -INF , !P3 ;  /* 0xff800000e5517808 */ /* 0x000fe40005800000 */
[----:B------:R-:W-:Y:S02]  /*2d80*/  FSEL R83, R184, -INF , !P1 ;  /* 0xff800000b8537808 */ /* 0x000fe40004800000 */
[----:B------:R-:W-:-:S02]  /*2d90*/  FMNMX3.FTZ R3, R3, R80, R82, !PT ;  /* 0x0000005003037276 */ /* 0x000fc40007810052 */
[----:B------:R-:W-:Y:S02]  /*2da0*/  FSEL R66, R185, -INF , !P0 ;  /* 0xff800000b9427808 */ /* 0x000fe40004000000 */
[----:B------:R-:W-:-:S04]  /*2db0*/  FMNMX3.FTZ R3, R3, R81, R83, !PT ;  /* 0x0000005103037276 */ /* 0x000fc80007810053 */
[----:B------:R-:W-:Y:S01]  /*2dc0*/  FMNMX.FTZ R16, R66, R3, !PT ;  /* 0x0000000342107209 */ /* 0x000fe20007810000 */
[----:B--2---:R-:W-:Y:S06]  /*2dd0*/  @!P6 BRA `(.L_x_38) ;  /* 0x00000000006ce947 */ /* 0x004fec0003800000 */
[----:B------:R-:W-:Y:S01]  /*2de0*/  VIADD R3, R232, 0xfffffffe ;  /* 0xfffffffee8037836 */ /* 0x000fe20000000000 */
[C---:B------:R-:W-:Y:S01]  /*2df0*/  SHF.L.U64.HI R9, R116.reuse, 0x5, R117 ;  /* 0x0000000574097819 */ /* 0x040fe20000010275 */
[----:B------:R-:W-:Y:S02]  /*2e00*/  IMAD.SHL.U32 R8, R116, 0x20, RZ ;  /* 0x0000002074087824 */ /* 0x000fe400078e00ff */
[----:B------:R-:W-:-:S04]  /*2e10*/  IMAD.WIDE.U32 R6, R3, R116, RZ ;  /* 0x0000007403067225 */ /* 0x000fc800078e00ff */
[----:B------:R-:W-:Y:S01]  /*2e20*/  IMAD R4, R3, R117, R7 ;  /* 0x0000007503047224 */ /* 0x000fe200078e0207 */
[CC--:B------:R-:W-:Y:S02]  /*2e30*/  LEA R3, P0, R6.reuse, R8.reuse, 0x7 ;  /* 0x0000000806037211 */ /* 0x0c0fe400078038ff */
[C---:B------:R-:W-:Y:S02]  /*2e40*/  LEA R12, P2, R6.reuse, R217, 0x8 ;  /* 0x000000d9060c7211 */ /* 0x040fe400078440ff */
[----:B------:R-:W-:Y:S02]  /*2e50*/  IADD3 R14, P1, PT, R3, R8, RZ ;  /* 0x00000008030e7210 */ /* 0x000fe40007f3e0ff */
[--C-:B------:R-:W-:Y:S02]  /*2e60*/  LEA.HI.X R7, R6, R9, R4.reuse, 0x7, P0 ;  /* 0x0000000906077211 */ /* 0x100fe400000f3c04 */
[----:B------:R-:W-:Y:S02]  /*2e70*/  LEA R15, P0, R116, R3, 0x6 ;  /* 0x00000003740f7211 */ /* 0x000fe400078030ff */
[----:B------:R-:W-:Y:S01]  /*2e80*/  LEA.HI.X R13, R6, R216, R4, 0x8, P2 ;  /* 0x000000d8060d7211 */ /* 0x000fe200010f4404 */
[----:B------:R-:W-:Y:S01]  /*2e90*/  IMAD.X R4, R7, 0x1, R9, P1 ;  /* 0x0000000107047824 */ /* 0x000fe200008e0609 */
[----:B------:R-:W-:-:S02]  /*2ea0*/  LEA R10, P2, R3, R217, 0x1 ;  /* 0x000000d9030a7211 */ /* 0x000fc400078408ff */
[----:B------:R-:W-:Y:S01]  /*2eb0*/  LEA.HI.X R23, R116, R7, R117, 0x6, P0 ;  /* 0x0000000774177211 */ /* 0x000fe200000f3475 */
[----:B------:R-:W-:Y:S01]  /*2ec0*/  @!PT LDS RZ, [RZ] ;  /* 0x00000000fffff984 */ /* 0x000fe20000000800 */
[----:B------:R-:W-:Y:S01]  /*2ed0*/  @!PT LDS RZ, [RZ] ;  /* 0x00000000fffff984 */ /* 0x000fe20000000800 */
[----:B------:R-:W-:Y:S01]  /*2ee0*/  @!PT LDS RZ, [RZ] ;  /* 0x00000000fffff984 */ /* 0x000fe20000000800 */
[----:B------:R1:W-:Y:S01]  /*2ef0*/  LDGSTS.E.BYPASS.LTC128B.128 [R215+0x2000], desc[UR12][R12.64] ;  /* 0x020000000cd77fae */ /* 0x0003e2000b981a0c */
[CC--:B------:R-:W-:Y:S02]  /*2f00*/  LEA R8, P1, R14.reuse, R217.reuse, 0x1 ;  /* 0x000000d90e087211 */ /* 0x0c0fe400078208ff */
[----:B------:R-:W-:Y:S02]  /*2f10*/  LEA R6, P0, R15, R217, 0x1 ;  /* 0x000000d90f067211 */ /* 0x000fe400078008ff */
[-C--:B------:R-:W-:Y:S02]  /*2f20*/  LEA.HI.X R11, R3, R216.reuse, R7, 0x1, P2 ;  /* 0x000000d8030b7211 */ /* 0x080fe400010f0c07 */
[-C--:B------:R-:W-:Y:S02]  /*2f30*/  LEA.HI.X R9, R14, R216.reuse, R4, 0x1, P1 ;  /* 0x000000d80e097211 */ /* 0x080fe400008f0c04 */
[----:B------:R-:W-:Y:S01]  /*2f40*/  LEA.HI.X R7, R15, R216, R23, 0x1, P0 ;  /* 0x000000d80f077211 */ /* 0x000fe200000f0c17 */
[----:B------:R1:W-:Y:S04]  /*2f50*/  LDGSTS.E.BYPASS.LTC128B.128 [R215+0x2800], desc[UR12][R10.64] ;  /* 0x028000000ad77fae */ /* 0x0003e8000b981a0c */
[----:B------:R1:W-:Y:S04]  /*2f60*/  LDGSTS.E.BYPASS.LTC128B.128 [R215+0x3000], desc[UR12][R8.64] ;  /* 0x0300000008d77fae */ /* 0x0003e8000b981a0c */
[----:B------:R1:W-:Y:S04]  /*2f70*/  LDGSTS.E.BYPASS.LTC128B.128 [R215+0x3800], desc[UR12][R6.64] ;  /* 0x0380000006d77fae */ /* 0x0003e8000b981a0c */
[----:B------:R-:W0:Y:S02]  /*2f80*/  LDGDEPBAR ;  /* 0x00000000000079af */ /* 0x000e240000000000 */
.L_x_38:
[----:B------:R-:W2:Y:S01]  /*2f90*/  LDL.LU R136, [R1+0x8] ;  /* 0x0000080001887983 */ /* 0x000ea20000300800 */
[----:B------:R-:W3:Y:S03]  /*2fa0*/  LDCU UR5, c[0x0][0x45c] ;  /* 0x00008b80ff0577ac */ /* 0x000ee60008000800 */
[----:B------:R-:W4:Y:S04]  /*2fb0*/  LDL.LU R127, [R1+0xc] ;  /* 0x00000c00017f7983 */ /* 0x000f280000300800 */
[----:B------:R-:W5:Y:S04]  /*2fc0*/  LDL.LU R110, [R1+0x10] ;  /* 0x00001000016e7983 */ /* 0x000f680000300800 */
[----:B------:R-:W5:Y:S04]  /*2fd0*/  LDL.LU R180, [R1+0x14] ;  /* 0x0000140001b47983 */ /* 0x000f680000300800 */
[----:B------:R-:W4:Y:S04]  /*2fe0*/  LDL.LU R184, [R1+0x18] ;  /* 0x0000180001b87983 */ /* 0x000f280000300800 */
[----:B------:R-:W5:Y:S04]  /*2ff0*/  LDL.LU R124, [R1+0x24] ;  /* 0x00002400017c7983 */ /* 0x000f680000300800 */
[----:B------:R-:W2:Y:S04]  /*3000*/  LDL.LU R181, [R1+0x20] ;  /* 0x0000200001b57983 */ /* 0x000ea80000300800 */
[----:B-1----:R-:W4:Y:S01]  /*3010*/  LDL.LU R13, [R1+0x1c] ;  /* 0x00001c00010d7983 */ /* 0x002f220000300800 */
[C---:B------:R-:W-:Y:S01]  /*3020*/  VIADDMNMX R7, R17.reuse, 0x40, R72, PT ;  /* 0x0000004011077846 */ /* 0x040fe20003800148 */
[----:B------:R-:W-:Y:S01]  /*3030*/  IMAD.IADD R208, R210, 0x1, R208 ;  /* 0x00000001d2d07824 */ /* 0x000fe200078e02d0 */
[----:B------:R-:W-:Y:S01]  /*3040*/  VIADDMNMX R6, R17, 0x8, R72, PT ;  /* 0x0000000811067846 */ /* 0x000fe20003800148 */
[----:B------:R-:W1:Y:S01]  /*3050*/  SHFL.BFLY PT, R3, R16, 0x2, 0x1f ;  /* 0x0c401f0010037f89 */ /* 0x000e6200000e0000 */
[----:B------:R-:W-:-:S02]  /*3060*/  ISETP.GE.AND P1, PT, R18, R7, PT ;  /* 0x000000071200720c */ /* 0x000fc40003f26270 */
[----:B------:R-:W-:Y:S02]  /*3070*/  VIADDMNMX R8, R17, 0x48, R72, PT ;  /* 0x0000004811087846 */ /* 0x000fe40003800148 */
[----:B------:R-:W-:Y:S02]  /*3080*/  FSEL R72, R84, -INF , !P1 ;  /* 0xff80000054487808 */ /* 0x000fe40004800000 */
[----:B------:R-:W-:Y:S02]  /*3090*/  ISETP.GE.AND P1, PT, R21, R7, PT ;  /* 0x000000071500720c */ /* 0x000fe40003f26270 */
[-C--:B------:R-:W-:Y:S02]  /*30a0*/  ISETP.GE.AND P4, PT, R19, R6.reuse, PT ;  /* 0x000000061300720c */ /* 0x080fe40003f86270 */
[----:B------:R-:W-:Y:S02]  /*30b0*/  FSEL R67, R85, -INF , !P1 ;  /* 0xff80000055437808 */ /* 0x000fe40004800000 */
[----:B------:R-:W-:-:S02]  /*30c0*/  ISETP.GE.AND P1, PT, R20, R6, PT ;  /* 0x000000061400720c */ /* 0x000fc40003f26270 */
[C---:B------:R-:W-:Y:S02]  /*30d0*/  ISETP.GE.AND P5, PT, R19.reuse, R7, PT ;  /* 0x000000071300720c */ /* 0x040fe40003fa6270 */
[----:B------:R-:W-:Y:S02]  /*30e0*/  FSEL R17, R190, -INF , !P1 ;  /* 0xff800000be117808 */ /* 0x000fe40004800000 */
[-C--:B------:R-:W-:Y:S02]  /*30f0*/  ISETP.GE.AND P1, PT, R20, R8.reuse, PT ;  /* 0x000000081400720c */ /* 0x080fe40003f26270 */
[----:B------:R-:W-:Y:S02]  /*3100*/  ISETP.GE.AND P3, PT, R19, R8, PT ;  /* 0x000000081300720c */ /* 0x000fe40003f66270 */
[----:B------:R-:W-:Y:S02]  /*3110*/  FSEL R89, R94, -INF , !P1 ;  /* 0xff8000005e597808 */ /* 0x000fe40004800000 */
[----:B-1----:R-:W-:-:S02]  /*3120*/  FMNMX.FTZ R3, R16, R3, !PT ;  /* 0x0000000310037209 */ /* 0x002fc40007810000 */
[----:B------:R-:W-:Y:S02]  /*3130*/  ISETP.GE.AND P1, PT, R22, R7, PT ;  /* 0x000000071600720c */ /* 0x000fe40003f26270 */
[-C--:B------:R-:W-:Y:S01]  /*3140*/  ISETP.GE.AND P2, PT, R18, R6.reuse, PT ;  /* 0x000000061200720c */ /* 0x080fe20003f46270 */
[----:B------:R-:W1:Y:S01]  /*3150*/  SHFL.BFLY PT, R4, R3, 0x1, 0x1f ;  /* 0x0c201f0003047f89 */ /* 0x000e6200000e0000 */
[----:B------:R-:W-:Y:S02]  /*3160*/  FSEL R84, R93, -INF , !P1 ;  /* 0xff8000005d547808 */ /* 0x000fe40004800000 */
[----:B------:R-:W-:Y:S02]  /*3170*/  ISETP.GE.AND P1, PT, R21, R6, PT ;  /* 0x000000061500720c */ /* 0x000fe40003f26270 */
[----:B------:R-:W-:Y:S02]  /*3180*/  FSEL R14, R142, -INF , !P2 ;  /* 0xff8000008e0e7808 */ /* 0x000fe40005000000 */
[----:B------:R-:W-:-:S02]  /*3190*/  FSEL R15, R143, -INF , !P1 ;  /* 0xff8000008f0f7808 */ /* 0x000fc40004800000 */
[-C--:B------:R-:W-:Y:S02]  /*31a0*/  ISETP.GE.AND P1, PT, R25, R6.reuse, PT ;  /* 0x000000061900720c */ /* 0x080fe40003f26270 */
[----:B------:R-:W-:Y:S02]  /*31b0*/  FSEL R12, R227, -INF , !P4 ;  /* 0xff800000e30c7808 */ /* 0x000fe40006000000 */
[-C--:B------:R-:W-:Y:S02]  /*31c0*/  ISETP.GE.AND P2, PT, R24, R6.reuse, PT ;  /* 0x000000061800720c */ /* 0x080fe40003f46270 */
[-C--:B------:R-:W-:Y:S02]  /*31d0*/  ISETP.GE.AND P4, PT, R43, R6.reuse, PT ;  /* 0x000000062b00720c */ /* 0x080fe40003f86270 */
[----:B------:R-:W-:Y:S02]  /*31e0*/  FSEL R16, R102, -INF , !P2 ;  /* 0xff80000066107808 */ /* 0x000fe40005000000 */
[----:B------:R-:W-:-:S02]  /*31f0*/  ISETP.GE.AND P2, PT, R28, R6, PT ;  /* 0x000000061c00720c */ /* 0x000fc40003f46270 */
[----:B------:R-:W-:Y:S02]  /*3200*/  LEA R208, R208, UR4, 0x1 ;  /* 0x00000004d0d07c11 */ /* 0x000fe4000f8e08ff */
[----:B-1----:R-:W-:-:S03]  /*3210*/  FMNMX.FTZ R138, R3, R4, !PT ;  /* 0x00000004038a7209 */ /* 0x002fc60007810000 */
[----:B------:R-:W-:Y:S01]  /*3220*/  IMAD.IADD R210, R0, 0x1, R208 ;  /* 0x0000000100d27824 */ /* 0x000fe200078e02d0 */
[C---:B------:R-:W-:Y:S01]  /*3230*/  FSETP.NEU.FTZ.AND P0, PT, R138.reuse, -INF , PT ;  /* 0xff8000008a00780b */ /* 0x040fe20003f1d000 */
[----:B---3--:R-:W-:-:S05]  /*3240*/  FMUL.FTZ R3, R138, UR5 ;  /* 0x000000058a037c20 */ /* 0x008fca0008410000 */
[----:B------:R-:W-:Y:S02]  /*3250*/  FSEL R3, R3, RZ, P0 ;  /* 0x000000ff03037208 */ /* 0x000fe40000000000 */
[----:B------:R-:W-:-:S03]  /*3260*/  ISETP.GE.AND P0, PT, R18, R8, PT ;  /* 0x000000081200720c */ /* 0x000fc60003f06270 */
[----:B------:R-:W-:Y:S01]  /*3270*/  FFMA.FTZ R4, R29, UR5, -R3 ;  /* 0x000000051d047c23 */ /* 0x000fe20008010803 */
[----:B------:R-:W-:Y:S02]  /*3280*/  FSEL R86, R86, -INF , !P0 ;  /* 0xff80000056567808 */ /* 0x000fe40004000000 */
[----:B------:R-:W-:Y:S01]  /*3290*/  ISETP.GE.AND P0, PT, R21, R8, PT ;  /* 0x000000081500720c */ /* 0x000fe20003f06270 */
[----:B------:R1:W-:Y:S03]  /*32a0*/  MUFU.EX2 R234, R4 ;  /* 0x0000000400ea7308 */ /* 0x0003e60000000800 */
[----:B------:R-:W-:Y:S02]  /*32b0*/  FSEL R87, R87, -INF , !P0 ;  /* 0xff80000057577808 */ /* 0x000fe40004000000 */
[----:B------:R-:W-:Y:S02]  /*32c0*/  ISETP.GE.AND P0, PT, R20, R7, PT ;  /* 0x000000071400720c */ /* 0x000fe40003f06270 */
[----:B------:R-:W-:-:S02]  /*32d0*/  FSEL R20, R194, -INF , !P1 ;  /* 0xff800000c2147808 */ /* 0x000fc40004800000 */
[-C--:B------:R-:W-:Y:S02]  /*32e0*/  ISETP.GE.AND P1, PT, R26, R6.reuse, PT ;  /* 0x000000061a00720c */ /* 0x080fe40003f26270 */
[----:B------:R-:W-:Y:S02]  /*32f0*/  FSEL R85, R92, -INF , !P0 ;  /* 0xff8000005c557808 */ /* 0x000fe40004000000 */
[----:B------:R-:W-:Y:S02]  /*3300*/  FSEL R19, R103, -INF , !P1 ;  /* 0xff80000067137808 */ /* 0x000fe40004800000 */
[-C--:B------:R-:W-:Y:S01]  /*3310*/  ISETP.GE.AND P1, PT, R32, R6.reuse, PT ;  /* 0x000000062000720c */ /* 0x080fe20003f26270 */
[----:B-1----:R-:W-:Y:S01]  /*3320*/  FFMA.FTZ R4, R35, UR5, -R3 ;  /* 0x0000000523047c23 */ /* 0x002fe20008010803 */
[-C--:B------:R-:W-:Y:S02]  /*3330*/  ISETP.GE.AND P0, PT, R22, R6.reuse, PT ;  /* 0x000000061600720c */ /* 0x080fe40003f06270 */
[----:B------:R-:W-:Y:S01]  /*3340*/  FSEL R29, R198, -INF , !P1 ;  /* 0xff800000c61d7808 */ /* 0x000fe20004800000 */
[----:B------:R1:W-:Y:S01]  /*3350*/  MUFU.EX2 R229, R4 ;  /* 0x0000000400e57308 */ /* 0x0003e20000000800 */
[----:B------:R-:W-:-:S02]  /*3360*/  ISETP.GE.AND P1, PT, R30, R6, PT ;  /* 0x000000061e00720c */ /* 0x000fc40003f26270 */
[----:B------:R-:W-:Y:S02]  /*3370*/  FSEL R18, R191, -INF , !P0 ;  /* 0xff800000bf127808 */ /* 0x000fe40004000000 */
[----:B------:R-:W-:Y:S02]  /*3380*/  FSEL R23, R91, -INF , !P1 ;  /* 0xff8000005b177808 */ /* 0x000fe40004800000 */
[----:B------:R-:W-:Y:S02]  /*3390*/  ISETP.GE.AND P1, PT, R37, R6, PT ;  /* 0x000000062500720c */ /* 0x000fe40003f26270 */
[----:B------:R-:W-:Y:S02]  /*33a0*/  ISETP.GE.AND P0, PT, R22, R8, PT ;  /* 0x000000081600720c */ /* 0x000fe40003f06270 */
[----:B------:R-:W-:Y:S02]  /*33b0*/  FSEL R22, R90, -INF , !P2 ;  /* 0xff8000005a167808 */ /* 0x000fe40005000000 */
[----:B------:R-:W-:-:S02]  /*33c0*/  FSEL R88, R95, -INF , !P0 ;  /* 0xff8000005f587808 */ /* 0x000fc40004000000 */
[-C--:B------:R-:W-:Y:S01]  /*33d0*/  ISETP.GE.AND P0, PT, R27, R6.reuse, PT ;  /* 0x000000061b00720c */ /* 0x080fe20003f06270 */
[----:B-1----:R-:W-:Y:S01]  /*33e0*/  FFMA.FTZ R4, R42, UR5, -R3 ;  /* 0x000000052a047c23 */ /* 0x002fe20008010803 */
[-C--:B------:R-:W-:Y:S02]  /*33f0*/  ISETP.GE.AND P2, PT, R33, R6.reuse, PT ;  /* 0x000000062100720c */ /* 0x080fe40003f46270 */
[----:B------:R-:W-:Y:S01]  /*3400*/  FSEL R21, R195, -INF , !P0 ;  /* 0xff800000c3157808 */ /* 0x000fe20004000000 */
[----:B------:R1:W-:Y:S01]  /*3410*/  MUFU.EX2 R233, R4 ;  /* 0x0000000400e97308 */ /* 0x0003e20000000800 */
[----:B------:R-:W-:Y:S02]  /*3420*/  ISETP.GE.AND P0, PT, R31, R6, PT ;  /* 0x000000061f00720c */ /* 0x000fe40003f06270 */
[----:B------:R-:W-:Y:S02]  /*3430*/  FSEL R42, R98, -INF , !P2 ;  /* 0xff800000622a7808 */ /* 0x000fe40005000000 */
[----:B------:R-:W-:-:S02]  /*3440*/  FSEL R35, R199, -INF , !P0 ;  /* 0xff800000c7237808 */ /* 0x000fc40004000000 */
[-C--:B------:R-:W-:Y:S02]  /*3450*/  ISETP.GE.AND P0, PT, R36, R6.reuse, PT ;  /* 0x000000062400720c */ /* 0x080fe40003f06270 */
[-C--:B------:R-:W-:Y:S02]  /*3460*/  ISETP.GE.AND P2, PT, R38, R6.reuse, PT ;  /* 0x000000062600720c */ /* 0x080fe40003f46270 */
[----:B------:R-:W-:Y:S02]  /*3470*/  FSEL R90, R170, -INF , !P4 ;  /* 0xff800000aa5a7808 */ /* 0x000fe40006000000 */
[----:B------:R-:W-:Y:S01]  /*3480*/  ISETP.GE.AND P4, PT, R44, R6, PT ;  /* 0x000000062c00720c */ /* 0x000fe20003f86270 */
[----:B-1----:R-:W-:-:S03]  /*3490*/  FFMA.FTZ R4, R46, UR5, -R3 ;  /* 0x000000052e047c23 */ /* 0x002fc60008010803 */
[----:B------:R-:W-:Y:S02]  /*34a0*/  FSEL R96, R171, -INF , !P4 ;  /* 0xff800000ab607808 */ /* 0x000fe40006000000 */
[-C--:B------:R-:W-:Y:S01]  /*34b0*/  ISETP.GE.AND P4, PT, R47, R6.reuse, PT ;  /* 0x000000062f00720c */ /* 0x080fe20003f86270 */
[----:B------:R1:W-:Y:S03]  /*34c0*/  MUFU.EX2 R144, R4 ;  /* 0x0000000400907308 */ /* 0x0003e60000000800 */
[----:B------:R-:W-:Y:S02]  /*34d0*/  FSEL R125, R223, -INF , !P4 ;  /* 0xff800000df7d7808 */ /* 0x000fe40006000000 */
[----:B------:R-:W-:-:S04]  /*34e0*/  ISETP.GE.AND P4, PT, R49, R6, PT ;  /* 0x000000063100720c */ /* 0x000fc80003f86270 */
[----:B------:R-:W-:Y:S02]  /*34f0*/  FSEL R205, R183, -INF , !P4 ;  /* 0xff800000b7cd7808 */ /* 0x000fe40006000000 */
[----:B------:R-:W-:-:S04]  /*3500*/  ISETP.GE.AND P4, PT, R52, R6, PT ;  /* 0x000000063400720c */ /* 0x000fc80003f86270 */
[----:B------:R-:W-:Y:S01]  /*3510*/  FSEL R230, R230, -INF , !P4 ;  /* 0xff800000e6e67808 */ /* 0x000fe20006000000 */
[--C-:B-1----:R-:W-:Y:S01]  /*3520*/  FFMA.FTZ R4, R50, UR5, -R3.reuse ;  /* 0x0000000532047c23 */ /* 0x102fe20008010803 */
[----:B------:R-:W-:Y:S02]  /*3530*/  FSEL R50, R106, -INF , !P2 ;  /* 0xff8000006a327808 */ /* 0x000fe40005000000 */
[----:B------:R-:W-:Y:S01]  /*3540*/  ISETP.GE.AND P2, PT, R24, R7, PT ;  /* 0x000000071800720c */ /* 0x000fe20003f46270 */
[----:B------:R1:W-:Y:S01]  /*3550*/  MUFU.EX2 R146, R4 ;  /* 0x0000000400927308 */ /* 0x0003e20000000800 */
[----:B------:R-:W-:Y:S01]  /*3560*/  ISETP.GE.AND P4, PT, R26, R8, PT ;  /* 0x000000081a00720c */ /* 0x000fe20003f86270 */
[----:B-1----:R-:W-:-:S06]  /*3570*/  FFMA.FTZ R4, R51, UR5, -R3 ;  /* 0x0000000533047c23 */ /* 0x002fcc0008010803 */
[----:B------:R1:W-:Y:S02]  /*3580*/  MUFU.EX2 R147, R4 ;  /* 0x0000000400937308 */ /* 0x0003e40000000800 */
[----:B-1----:R-:W-:Y:S01]  /*3590*/  FFMA.FTZ R4, R53, UR5, -R3 ;  /* 0x0000000535047c23 */ /* 0x002fe20008010803 */
[----:B------:R-:W-:Y:S02]  /*35a0*/  FSEL R53, R202, -INF , !P1 ;  /* 0xff800000ca357808 */ /* 0x000fe40004800000 */
[----:B------:R-:W-:-:S03]  /*35b0*/  ISETP.GE.AND P1, PT, R34, R6, PT ;  /* 0x000000062200720c */ /* 0x000fc60003f26270 */
[----:B------:R1:W-:Y:S01]  /*35c0*/  MUFU.EX2 R240, R4 ;  /* 0x0000000400f07308 */ /* 0x0003e20000000800 */
[----:B------:R-:W-:Y:S02]  /*35d0*/  FSEL R46, R99, -INF , !P1 ;  /* 0xff800000632e7808 */ /* 0x000fe40004800000 */
[-C--:B------:R-:W-:Y:S01]  /*35e0*/  ISETP.GE.AND P1, PT, R39, R6.reuse, PT ;  /* 0x000000062700720c */ /* 0x080fe20003f26270 */
[--C-:B-1----:R-:W-:Y:S01]  /*35f0*/  FFMA.FTZ R4, R54, UR5, -R3.reuse ;  /* 0x0000000536047c23 */ /* 0x102fe20008010803 */
[----:B------:R-:W-:Y:S02]  /*3600*/  FSEL R54, R203, -INF , !P0 ;  /* 0xff800000cb367808 */ /* 0x000fe40004000000 */
[----:B------:R-:W-:Y:S01]  /*3610*/  ISETP.GE.AND P0, PT, R41, R6, PT ;  /* 0x000000062900720c */ /* 0x000fe20003f06270 */
[----:B------:R1:W-:Y:S02]  /*3620*/  MUFU.EX2 R241, R4 ;  /* 0x0000000400f17308 */ /* 0x0003e40000000800 */
[----:B-1----:R-:W-:Y:S01]  /*3630*/  FFMA.FTZ R4, R55, UR5, -R3 ;  /* 0x0000000537047c23 */ /* 0x002fe20008010803 */
[----:B------:R-:W-:-:S02]  /*3640*/  FSEL R55, R206, -INF , !P1 ;  /* 0xff800000ce377808 */ /* 0x000fc40004800000 */
[----:B------:R-:W-:-:S03]  /*3650*/  ISETP.GE.AND P1, PT, R40, R6, PT ;  /* 0x000000062800720c */ /* 0x000fc60003f26270 */
[----:B------:R1:W-:Y:S01]  /*3660*/  MUFU.EX2 R242, R4 ;  /* 0x0000000400f27308 */ /* 0x0003e20000000800 */
[----:B------:R-:W-:Y:S02]  /*3670*/  FSEL R51, R107, -INF , !P1 ;  /* 0xff8000006b337808 */ /* 0x000fe40004800000 */
[----:B------:R-:W-:-:S04]  /*3680*/  ISETP.GE.AND P1, PT, R2, R6, PT ;  /* 0x000000060200720c */ /* 0x000fc80003f26270 */
[----:B------:R-:W-:Y:S02]  /*3690*/  FSEL R11, R226, -INF , !P1 ;  /* 0xff800000e20b7808 */ /* 0x000fe40004800000 */
[----:B------:R-:W-:Y:S02]  /*36a0*/  ISETP.GE.AND P1, PT, R25, R7, PT ;  /* 0x000000071900720c */ /* 0x000fe40003f26270 */
[----:B------:R-:W-:Y:S01]  /*36b0*/  FMNMX3.FTZ R9, R11, R12, R14, !PT ;  /* 0x0000000c0b097276 */ /* 0x000fe2000781000e */
[--C-:B-1----:R-:W-:Y:S01]  /*36c0*/  FFMA.FTZ R4, R56, UR5, -R3.reuse ;  /* 0x0000000538047c23 */ /* 0x102fe20008010803 */
[----:B------:R-:W-:Y:S02]  /*36d0*/  FSEL R56, R207, -INF , !P0 ;  /* 0xff800000cf387808 */ /* 0x000fe40004000000 */
[----:B------:R-:W-:Y:S01]  /*36e0*/  ISETP.GE.AND P0, PT, R24, R8, PT ;  /* 0x000000081800720c */ /* 0x000fe20003f06270 */
[----:B------:R1:W3:Y:S02]  /*36f0*/  MUFU.EX2 R139, R4 ;  /* 0x00000004008b7308 */ /* 0x0002e40000000800 */
[----:B-1----:R-:W-:-:S06]  /*3700*/  FFMA.FTZ R4, R62, UR5, -R3 ;  /* 0x000000053e047c23 */ /* 0x002fcc0008010803 */
[----:B------:R1:W-:Y:S01]  /*3710*/  MUFU.EX2 R145, R4 ;  /* 0x0000000400917308 */ /* 0x0003e20000000800 */
[----:B----4-:R-:W-:Y:S02]  /*3720*/  FSEL R13, R13, -INF , !P5 ;  /* 0xff8000000d0d7808 */ /* 0x010fe40006800000 */
[----:B------:R-:W-:Y:S01]  /*3730*/  ISETP.GE.AND P5, PT, R48, R8, PT ;  /* 0x000000083000720c */ /* 0x000fe20003fa6270 */
[----:B-1----:R-:W-:Y:S01]  /*3740*/  FFMA.FTZ R4, R61, UR5, -R3 ;  /* 0x000000053d047c23 */ /* 0x002fe20008010803 */
[----:B------:R-:W-:Y:S02]  /*3750*/  FSEL R61, R166, -INF , !P0 ;  /* 0xff800000a63d7808 */ /* 0x000fe40004000000 */
[----:B------:R-:W-:Y:S01]  /*3760*/  ISETP.GE.AND P0, PT, R58, R6, PT ;  /* 0x000000063a00720c */ /* 0x000fe20003f06270 */
[----:B------:R1:W4:Y:S03]  /*3770*/  MUFU.EX2 R126, R4 ;  /* 0x00000004007e7308 */ /* 0x0003260000000800 */
[----:B------:R-:W-:-:S02]  /*3780*/  FSEL R207, R186, -INF , !P0 ;  /* 0xff800000bacf7808 */ /* 0x000fc40004000000 */
[----:B------:R-:W-:Y:S01]  /*3790*/  ISETP.GE.AND P0, PT, R27, R8, PT ;  /* 0x000000081b00720c */ /* 0x000fe20003f06270 */
[----:B-1----:R-:W-:Y:S01]  /*37a0*/  FFMA.FTZ R4, R59, UR5, -R3 ;  /* 0x000000053b047c23 */ /* 0x002fe20008010803 */
[----:B------:R-:W-:Y:S01]  /*37b0*/  FSEL R59, R164, -INF , !P2 ;  /* 0xff800000a43b7808 */ /* 0x000fe20005000000 */
[----:B---3--:R-:W-:Y:S01]  /*37c0*/  IMAD.MOV.U32 R164, RZ, RZ, R139 ;  /* 0x000000ffffa47224 */ /* 0x008fe200078e008b */
[-C--:B------:R-:W-:Y:S01]  /*37d0*/  ISETP.GE.AND P2, PT, R57, R6.reuse, PT ;  /* 0x000000063900720c */ /* 0x080fe20003f46270 */
[----:B------:R1:W-:Y:S01]  /*37e0*/  MUFU.EX2 R140, R4 ;  /* 0x00000004008c7308 */ /* 0x0003e20000000800 */
[----:B----4-:R-:W-:Y:S02]  /*37f0*/  IMAD.MOV.U32 R166, RZ, RZ, R126 ;  /* 0x000000ffffa67224 */ /* 0x010fe400078e007e */
[----:B------:R-:W-:Y:S02]  /*3800*/  FSEL R231, R231, -INF , !P2 ;  /* 0xff800000e7e77808 */ /* 0x000fe40005000000 */
[----:B------:R-:W-:-:S04]  /*3810*/  ISETP.GE.AND P2, PT, R60, R6, PT ;  /* 0x000000063c00720c */ /* 0x000fc80003f46270 */
[----:B------:R-:W-:Y:S02]  /*3820*/  FSEL R214, R187, -INF , !P2 ;  /* 0xff800000bbd67808 */ /* 0x000fe40005000000 */
[----:B------:R-:W-:Y:S01]  /*3830*/  ISETP.GE.AND P2, PT, R28, R8, PT ;  /* 0x000000081c00720c */ /* 0x000fe20003f46270 */
[----:B-1----:R-:W-:-:S04]  /*3840*/  FFMA.FTZ R4, R64, UR5, -R3 ;  /* 0x0000000540047c23 */ /* 0x002fc80008010803 */
[----:B------:R1:W-:Y:S02]  /*3850*/  MUFU.EX2 R141, R4 ;  /* 0x00000004008d7308 */ /* 0x0003e40000000800 */
[----:B-1----:R-:W-:-:S06]  /*3860*/  FFMA.FTZ R4, R63, UR5, -R3 ;  /* 0x000000053f047c23 */ /* 0x002fcc0008010803 */
[----:B------:R1:W-:Y:S02]  /*3870*/  MUFU.EX2 R168, R4 ;  /* 0x0000000400a87308 */ /* 0x0003e40000000800 */
[----:B-1----:R-:W-:Y:S01]  /*3880*/  FFMA.FTZ R4, R65, UR5, -R3 ;  /* 0x0000000541047c23 */ /* 0x002fe20008010803 */
[----:B------:R-:W-:Y:S02]  /*3890*/  FSEL R65, R132, -INF , !P1 ;  /* 0xff80000084417808 */ /* 0x000fe40004800000 */
[----:B------:R-:W-:-:S03]  /*38a0*/  ISETP.GE.AND P1, PT, R45, R6, PT ;  /* 0x000000062d00720c */ /* 0x000fc60003f26270 */
[----:B------:R1:W3:Y:S01]  /*38b0*/  MUFU.EX2 R169, R4 ;  /* 0x0000000400a97308 */ /* 0x0002e20000000800 */
[----:B------:R-:W-:Y:S02]  /*38c0*/  FSEL R103, R222, -INF , !P1 ;  /* 0xff800000de677808 */ /* 0x000fe40004800000 */
[----:B------:R-:W-:-:S04]  /*38d0*/  ISETP.GE.AND P1, PT, R25, R8, PT ;  /* 0x000000081900720c */ /* 0x000fc80003f26270 */
[----:B------:R-:W-:Y:S02]  /*38e0*/  FSEL R91, R134, -INF , !P1 ;  /* 0xff800000865b7808 */ /* 0x000fe40004800000 */
[----:B------:R-:W-:-:S04]  /*38f0*/  ISETP.GE.AND P1, PT, R48, R6, PT ;  /* 0x000000063000720c */ /* 0x000fc80003f26270 */
[----:B------:R-:W-:Y:S02]  /*3900*/  FSEL R171, R182, -INF , !P1 ;  /* 0xff800000b6ab7808 */ /* 0x000fe40004800000 */
[----:B-1----:R-:W-:Y:S01]  /*3910*/  FMNMX3.FTZ R4, R9, R15, R17, !PT ;  /* 0x0000000f09047276 */ /* 0x002fe20007810011 */
[----:B------:R-:W-:Y:S01]  /*3920*/  FFMA.FTZ R9, R68, UR5, -R3 ;  /* 0x0000000544097c23 */ /* 0x000fe20008010803 */
[----:B------:R-:W-:Y:S02]  /*3930*/  ISETP.GE.AND P1, PT, R27, R7, PT ;  /* 0x000000071b00720c */ /* 0x000fe40003f26270 */
[----:B------:R-:W-:Y:S01]  /*3940*/  FMNMX3.FTZ R4, R4, R18, R16, !PT ;  /* 0x0000001204047276 */ /* 0x000fe20007810010 */
[----:B------:R1:W-:Y:S01]  /*3950*/  MUFU.EX2 R244, R9 ;  /* 0x0000000900f47308 */ /* 0x0003e20000000800 */
[----:B------:R-:W-:Y:S02]  /*3960*/  FSEL R64, R133, -INF , !P1 ;  /* 0xff80000085407808 */ /* 0x000fe40004800000 */
[----:B------:R-:W-:-:S02]  /*3970*/  FMNMX3.FTZ R4, R4, R19, R20, !PT ;  /* 0x0000001304047276 */ /* 0x000fc40007810014 */
[----:B------:R-:W-:Y:S02]  /*3980*/  ISETP.GE.AND P1, PT, R26, R7, PT ;  /* 0x000000071a00720c */ /* 0x000fe40003f26270 */
[----:B------:R-:W-:Y:S02]  /*3990*/  FMNMX3.FTZ R4, R4, R21, R22, !PT ;  /* 0x0000001504047276 */ /* 0x000fe40007810016 */
[----:B------:R-:W-:Y:S02]  /*39a0*/  FSEL R25, R165, -INF , !P1 ;  /* 0xff800000a5197808 */ /* 0x000fe40004800000 */
[----:B------:R-:W-:Y:S02]  /*39b0*/  FMNMX3.FTZ R4, R4, R23, R29, !PT ;  /* 0x0000001704047276 */ /* 0x000fe4000781001d */
[----:B------:R-:W-:Y:S02]  /*39c0*/  ISETP.GE.AND P1, PT, R28, R7, PT ;  /* 0x000000071c00720c */ /* 0x000fe40003f26270 */
[----:B------:R-:W-:Y:S01]  /*39d0*/  FMNMX3.FTZ R4, R4, R35, R42, !PT ;  /* 0x0000002304047276 */ /* 0x000fe2000781002a */
[----:B-1----:R-:W-:Y:S01]  /*39e0*/  FFMA.FTZ R9, R69, UR5, -R3 ;  /* 0x0000000545097c23 */ /* 0x002fe20008010803 */
[----:B------:R-:W-:-:S02]  /*39f0*/  FSEL R27, R160, -INF , !P1 ;  /* 0xff800000a01b7808 */ /* 0x000fc40004800000 */
[----:B------:R-:W-:Y:S01]  /*3a00*/  FMNMX3.FTZ R4, R4, R46, R53, !PT ;  /* 0x0000002e04047276 */ /* 0x000fe20007810035 */
[----:B------:R1:W-:Y:S01]  /*3a10*/  MUFU.EX2 R243, R9 ;  /* 0x0000000900f37308 */ /* 0x0003e20000000800 */
[----:B------:R-:W-:Y:S02]  /*3a20*/  ISETP.GE.AND P1, PT, R32, R7, PT ;  /* 0x000000072000720c */ /* 0x000fe40003f26270 */
[----:B------:R-:W-:Y:S02]  /*3a30*/  FMNMX3.FTZ R4, R4, R54, R50, !PT ;  /* 0x0000003604047276 */ /* 0x000fe40007810032 */
[----:B------:R-:W-:Y:S02]  /*3a40*/  FSEL R26, R167, -INF , !P4 ;  /* 0xff800000a71a7808 */ /* 0x000fe40006000000 */
[----:B------:R-:W-:Y:S02]  /*3a50*/  FMNMX3.FTZ R4, R4, R51, R55, !PT ;  /* 0x0000003304047276 */ /* 0x000fe40007810037 */
[----:B------:R-:W-:-:S02]  /*3a60*/  ISETP.GE.AND P4, PT, R30, R8, PT ;  /* 0x000000081e00720c */ /* 0x000fc40003f86270 */
[----:B------:R-:W-:-:S04]  /*3a70*/  FMNMX3.FTZ R4, R4, R56, R90, !PT ;  /* 0x0000003804047276 */ /* 0x000fc8000781005a */
[----:B------:R-:W-:Y:S01]  /*3a80*/  FMNMX3.FTZ R4, R4, R96, R103, !PT ;  /* 0x0000006004047276 */ /* 0x000fe20007810067 */
[----:B-1----:R-:W-:-:S03]  /*3a90*/  FFMA.FTZ R9, R70, UR5, -R3 ;  /* 0x0000000546097c23 */ /* 0x002fc60008010803 */
[----:B------:R-:W-:Y:S01]  /*3aa0*/  FMNMX3.FTZ R4, R4, R125, R171, !PT ;  /* 0x0000007d04047276 */ /* 0x000fe200078100ab */
[----:B------:R1:W-:Y:S03]  /*3ab0*/  MUFU.EX2 R238, R9 ;  /* 0x0000000900ee7308 */ /* 0x0003e60000000800 */
[----:B------:R-:W-:-:S04]  /*3ac0*/  FMNMX3.FTZ R4, R4, R205, R230, !PT ;  /* 0x000000cd04047276 */ /* 0x000fc800078100e6 */
[----:B------:R-:W-:-:S04]  /*3ad0*/  FMNMX3.FTZ R4, R4, R231, R207, !PT ;  /* 0x000000e704047276 */ /* 0x000fc800078100cf */
[----:B------:R-:W-:-:S05]  /*3ae0*/  FMNMX.FTZ R4, R214, R4, !PT ;  /* 0x00000004d6047209 */ /* 0x000fca0007810000 */
[----:B------:R-:W4:Y:S01]  /*3af0*/  SHFL.BFLY PT, R10, R4, 0x2, 0x1f ;  /* 0x0c401f00040a7f89 */ /* 0x000f2200000e0000 */
[----:B-1----:R-:W-:-:S04]  /*3b00*/  FFMA.FTZ R9, R71, UR5, -R3 ;  /* 0x0000000547097c23 */ /* 0x002fc80008010803 */
[----:B------:R1:W-:Y:S02]  /*3b10*/  MUFU.EX2 R237, R9 ;  /* 0x0000000900ed7308 */ /* 0x0003e40000000800 */
[----:B-1----:R-:W-:Y:S01]  /*3b20*/  FFMA.FTZ R9, R73, UR5, -R3 ;  /* 0x0000000549097c23 */ /* 0x002fe20008010803 */
[----:B----4-:R-:W-:-:S05]  /*3b30*/  FMNMX.FTZ R4, R4, R10, !PT ;  /* 0x0000000a04047209 */ /* 0x010fca0007810000 */
[----:B------:R1:W-:Y:S01]  /*3b40*/  MUFU.EX2 R228, R9 ;  /* 0x0000000900e47308 */ /* 0x0003e20000000800 */
[----:B------:R-:W4:Y:S01]  /*3b50*/  SHFL.BFLY PT, R10, R4, 0x1, 0x1f ;  /* 0x0c201f00040a7f89 */ /* 0x000f2200000e0000 */
[----:B-1----:R-:W-:Y:S01]  /*3b60*/  FFMA.FTZ R9, R74, UR5, -R3 ;  /* 0x000000054a097c23 */ /* 0x002fe20008010803 */
[----:B------:R-:W-:Y:S02]  /*3b70*/  FSEL R74, R135, -INF , !P0 ;  /* 0xff800000874a7808 */ /* 0x000fe40004000000 */
[----:B------:R-:W-:-:S03]  /*3b80*/  ISETP.GE.AND P0, PT, R30, R7, PT ;  /* 0x000000071e00720c */ /* 0x000fc60003f06270 */
[----:B------:R1:W-:Y:S01]  /*3b90*/  MUFU.EX2 R227, R9 ;  /* 0x0000000900e37308 */ /* 0x0003e20000000800 */
[----:B------:R-:W-:Y:S02]  /*3ba0*/  FSEL R73, R161, -INF , !P0 ;  /* 0xff800000a1497808 */ /* 0x000fe40004000000 */
[----:B------:R-:W-:Y:S02]  /*3bb0*/  ISETP.GE.AND P0, PT, R31, R7, PT ;  /* 0x000000071f00720c */ /* 0x000fe40003f06270 */
[----:B----4-:R-:W-:Y:S02]  /*3bc0*/  FMNMX.FTZ R137, R4, R10, !PT ;  /* 0x0000000a04897209 */ /* 0x010fe40007810000 */
[----:B------:R-:W-:Y:S02]  /*3bd0*/  FSEL R92, R129, -INF , !P0 ;  /* 0xff800000815c7808 */ /* 0x000fe40004000000 */
[----:B------:R-:W-:Y:S01]  /*3be0*/  ISETP.GE.AND P0, PT, R33, R8, PT ;  /* 0x000000082100720c */ /* 0x000fe20003f06270 */
[----:B------:R-:W-:-:S03]  /*3bf0*/  FMUL.FTZ R4, R137, UR5 ;  /* 0x0000000589047c20 */ /* 0x000fc60008410000 */
[----:B------:R-:W-:Y:S01]  /*3c00*/  FSEL R95, R158, -INF , !P0 ;  /* 0xff8000009e5f7808 */ /* 0x000fe20004000000 */
[----:B-1----:R-:W-:Y:S01]  /*3c10*/  FFMA.FTZ R9, R75, UR5, -R3 ;  /* 0x000000054b097c23 */ /* 0x002fe20008010803 */
[-C--:B------:R-:W-:Y:S02]  /*3c20*/  ISETP.GE.AND P0, PT, R37, R8.reuse, PT ;  /* 0x000000082500720c */ /* 0x080fe40003f06270 */
[----:B------:R-:W-:Y:S01]  /*3c30*/  FSEL R75, R163, -INF , !P4 ;  /* 0xff800000a34b7808 */ /* 0x000fe20006000000 */
[----:B------:R1:W-:Y:S01]  /*3c40*/  MUFU.EX2 R226, R9 ;  /* 0x0000000900e27308 */ /* 0x0003e20000000800 */
[----:B------:R-:W-:Y:S02]  /*3c50*/  FSEL R99, R150, -INF , !P0 ;  /* 0xff80000096637808 */ /* 0x000fe40004000000 */
[----:B------:R-:W-:Y:S02]  /*3c60*/  ISETP.GE.AND P0, PT, R38, R7, PT ;  /* 0x000000072600720c */ /* 0x000fe40003f06270 */
[----:B------:R-:W-:-:S02]  /*3c70*/  ISETP.GE.AND P4, PT, R34, R8, PT ;  /* 0x000000082200720c */ /* 0x000fc40003f86270 */
[----:B------:R-:W-:Y:S02]  /*3c80*/  FSEL R98, R152, -INF , !P0 ;  /* 0xff80000098627808 */ /* 0x000fe40004000000 */
[----:B------:R-:W-:-:S04]  /*3c90*/  ISETP.GE.AND P0, PT, R39, R7, PT ;  /* 0x000000072700720c */ /* 0x000fc80003f06270 */
[----:B------:R-:W-:Y:S02]  /*3ca0*/  FSEL R102, R120, -INF , !P0 ;  /* 0xff80000078667808 */ /* 0x000fe40004000000 */
[----:B------:R-:W-:Y:S01]  /*3cb0*/  ISETP.GE.AND P0, PT, R41, R7, PT ;  /* 0x000000072900720c */ /* 0x000fe20003f06270 */
[----:B-1----:R-:W-:Y:S01]  /*3cc0*/  FFMA.FTZ R9, R76, UR5, -R3 ;  /* 0x000000054c097c23 */ /* 0x002fe20008010803 */
[----:B------:R-:W-:Y:S02]  /*3cd0*/  FSEL R76, R162, -INF , !P2 ;  /* 0xff800000a24c7808 */ /* 0x000fe40005000000 */
[----:B------:R-:W-:Y:S01]  /*3ce0*/  FSEL R105, R121, -INF , !P0 ;  /* 0xff80000079697808 */ /* 0x000fe20004000000 */
[----:B------:R1:W-:Y:S01]  /*3cf0*/  MUFU.EX2 R225, R9 ;  /* 0x0000000900e17308 */ /* 0x0003e20000000800 */
[-C--:B------:R-:W-:Y:S02]  /*3d00*/  ISETP.GE.AND P0, PT, R41, R8.reuse, PT ;  /* 0x000000082900720c */ /* 0x080fe40003f06270 */
[----:B------:R-:W-:-:S02]  /*3d10*/  ISETP.GE.AND P2, PT, R32, R8, PT ;  /* 0x000000082000720c */ /* 0x000fc40003f46270 */
[----:B------:R-:W-:Y:S02]  /*3d20*/  FSEL R108, R123, -INF , !P0 ;  /* 0xff8000007b6c7808 */ /* 0x000fe40004000000 */
[----:B------:R-:W-:Y:S02]  /*3d30*/  ISETP.GE.AND P0, PT, R44, R8, PT ;  /* 0x000000082c00720c */ /* 0x000fe40003f06270 */
[----:B------:R-:W-:Y:S02]  /*3d40*/  FSEL R93, R130, -INF , !P2 ;  /* 0xff800000825d7808 */ /* 0x000fe40005000000 */
[----:B------:R-:W-:Y:S02]  /*3d50*/  FSEL R111, R175, -INF , !P0 ;  /* 0xff800000af6f7808 */ /* 0x000fe40004000000 */
[-C--:B------:R-:W-:Y:S02]  /*3d60*/  ISETP.GE.AND P0, PT, R2, R7.reuse, PT ;  /* 0x000000070200720c */ /* 0x080fe40003f06270 */
[----:B------:R-:W-:Y:S01]  /*3d70*/  ISETP.GE.AND P2, PT, R33, R7, PT ;  /* 0x000000072100720c */ /* 0x000fe20003f46270 */
[----:B-1----:R-:W-:Y:S01]  /*3d80*/  FFMA.FTZ R9, R78, UR5, -R3 ;  /* 0x000000054e097c23 */ /* 0x002fe20008010803 */
[----:B------:R-:W-:-:S02]  /*3d90*/  FSEL R78, R128, -INF , !P1 ;  /* 0xff800000804e7808 */ /* 0x000fc40004800000 */
[----:B------:R-:W-:Y:S01]  /*3da0*/  ISETP.GE.AND P1, PT, R31, R8, PT ;  /* 0x000000081f00720c */ /* 0x000fe20003f26270 */
[----:B------:R1:W-:Y:S03]  /*3db0*/  MUFU.EX2 R224, R9 ;  /* 0x0000000900e07308 */ /* 0x0003e60000000800 */
[----:B------:R-:W-:Y:S02]  /*3dc0*/  FSEL R94, R131, -INF , !P1 ;  /* 0xff800000835e7808 */ /* 0x000fe40004800000 */
[-C--:B------:R-:W-:Y:S01]  /*3dd0*/  ISETP.GE.AND P1, PT, R34, R7.reuse, PT ;  /* 0x000000072200720c */ /* 0x080fe20003f26270 */
[----:B-1----:R-:W-:Y:S01]  /*3de0*/  FFMA.FTZ R9, R77, UR5, -R3 ;  /* 0x000000054d097c23 */ /* 0x002fe20008010803 */
[----:B------:R-:W-:Y:S02]  /*3df0*/  FSEL R77, R156, -INF , !P2 ;  /* 0xff8000009c4d7808 */ /* 0x000fe40005000000 */
[----:B------:R-:W-:Y:S01]  /*3e00*/  ISETP.GE.AND P2, PT, R37, R7, PT ;  /* 0x000000072500720c */ /* 0x000fe20003f46270 */
[----:B------:R1:W-:Y:S03]  /*3e10*/  MUFU.EX2 R223, R9 ;  /* 0x0000000900df7308 */ /* 0x0003e60000000800 */
[----:B------:R-:W-:-:S02]  /*3e20*/  FSEL R97, R148, -INF , !P2 ;  /* 0xff80000094617808 */ /* 0x000fc40005000000 */
[----:B------:R-:W-:-:S04]  /*3e30*/  ISETP.GE.AND P2, PT, R36, R8, PT ;  /* 0x000000082400720c */ /* 0x000fc80003f46270 */
        /* <DEDUP_REMOVED lines=9> */
[----:B------:R1:W-:Y:S02]  /*3ed0*/  MUFU.EX2 R221, R9 ;  /* 0x0000000900dd7308 */ /* 0x0003e40000000800 */
[----:B-1----:R-:W-:Y:S01]  /*3ee0*/  FFMA.FTZ R9, R82, UR5, -R3 ;  /* 0x0000000552097c23 */ /* 0x002fe20008010803 */
[----:B------:R-:W-:Y:S02]  /*3ef0*/  FSEL R82, R149, -INF , !P1 ;  /* 0xff80000095527808 */ /* 0x000fe40004800000 */
[----:B------:R-:W-:-:S03]  /*3f00*/  ISETP.GE.AND P1, PT, R38, R8, PT ;  /* 0x000000082600720c */ /* 0x000fc60003f26270 */
[----:B------:R1:W-:Y:S01]  /*3f10*/  MUFU.EX2 R220, R9 ;  /* 0x0000000900dc7308 */ /* 0x0003e20000000800 */
[----:B------:R-:W-:Y:S02]  /*3f20*/  FSEL R101, R154, -INF , !P1 ;  /* 0xff8000009a657808 */ /* 0x000fe40004800000 */
[----:B------:R-:W-:Y:S02]  /*3f30*/  ISETP.GE.AND P1, PT, R39, R8, PT ;  /* 0x000000082700720c */ /* 0x000fe40003f26270 */
[----:B------:R-:W-:Y:S02]  /*3f40*/  LDSM.16.MT88.4 R36, [R208+0x4400] ;  /* 0x00440000d024783b */ /* 0x000fe40000004200 */
[----:B------:R-:W-:Y:S02]  /*3f50*/  FSEL R107, R122, -INF , !P1 ;  /* 0xff8000007a6b7808 */ /* 0x000fe40004800000 */
[----:B------:R-:W-:-:S04]  /*3f60*/  FSETP.NEU.FTZ.AND P1, PT, R137, -INF , PT ;  /* 0xff8000008900780b */ /* 0x000fc80003f3d000 */
[----:B------:R-:W-:Y:S01]  /*3f70*/  FSEL R4, R4, RZ, P1 ;  /* 0x000000ff04047208 */ /* 0x000fe20000800000 */
[----:B-1----:R-:W-:Y:S01]  /*3f80*/  FFMA.FTZ R9, R81, UR5, -R3 ;  /* 0x0000000551097c23 */ /* 0x002fe20008010803 */
[-C--:B------:R-:W-:Y:S02]  /*3f90*/  ISETP.GE.AND P1, PT, R43, R7.reuse, PT ;  /* 0x000000072b00720c */ /* 0x080fe40003f26270 */
[----:B------:R-:W-:Y:S01]  /*3fa0*/  FSEL R81, R153, -INF , !P2 ;  /* 0xff80000099517808 */ /* 0x000fe20005000000 */
[----:B------:R1:W-:Y:S01]  /*3fb0*/  MUFU.EX2 R219, R9 ;  /* 0x0000000900db7308 */ /* 0x0003e20000000800 */
[----:B------:R-:W-:Y:S02]  /*3fc0*/  FSEL R104, R172, -INF , !P1 ;  /* 0xff800000ac687808 */ /* 0x000fe40004800000 */
[----:B------:R-:W-:Y:S02]  /*3fd0*/  ISETP.GE.AND P1, PT, R45, R7, PT ;  /* 0x000000072d00720c */ /* 0x000fe40003f26270 */
[----:B------:R-:W-:-:S02]  /*3fe0*/  ISETP.GE.AND P2, PT, R43, R8, PT ;  /* 0x000000082b00720c */ /* 0x000fc40003f46270 */
[----:B------:R-:W-:Y:S01]  /*3ff0*/  FSEL R120, R248, -INF , !P1 ;  /* 0xff800000f8787808 */ /* 0x000fe20004800000 */
[----:B---3--:R-:W-:Y:S01]  /*4000*/  IMAD.MOV.U32 R248, RZ, RZ, R169 ;  /* 0x000000fffff87224 */ /* 0x008fe200078e00a9 */
[-C--:B------:R-:W-:Y:S02]  /*4010*/  ISETP.GE.AND P1, PT, R2, R8.reuse, PT ;  /* 0x000000080200720c */ /* 0x080fe40003f26270 */
[----:B------:R-:W-:Y:S02]  /*4020*/  FSEL R109, R174, -INF , !P2 ;  /* 0xff800000ae6d7808 */ /* 0x000fe40005000000 */
[----:B------:R-:W-:Y:S01]  /*4030*/  ISETP.GE.AND P2, PT, R45, R8, PT ;  /* 0x000000082d00720c */ /* 0x000fe20003f46270 */
[--C-:B-1----:R-:W-:Y:S01]  /*4040*/  FFMA.FTZ R9, R83, UR5, -R3.reuse ;  /* 0x0000000553097c23 */ /* 0x102fe20008010803 */
[----:B------:R-:W-:Y:S01]  /*4050*/  FFMA.FTZ R3, R66, UR5, -R3 ;  /* 0x0000000542037c23 */ /* 0x000fe20008010803 */
[----:B------:R-:W-:Y:S02]  /*4060*/  FSEL R83, R155, -INF , !P4 ;  /* 0xff8000009b537808 */ /* 0x000fe40006000000 */
[----:B------:R1:W-:Y:S01]  /*4070*/  MUFU.EX2 R218, R9 ;  /* 0x0000000900da7308 */ /* 0x0003e20000000800 */
[----:B------:R-:W-:Y:S01]  /*4080*/  ISETP.GE.AND P4, PT, R44, R7, PT ;  /* 0x000000072c00720c */ /* 0x000fe20003f86270 */
[----:B------:R-:W-:Y:S03]  /*4090*/  LDSM.16.MT88.4 R152, [R208+0x5c00] ;  /* 0x005c0000d098783b */ /* 0x000fe60000004200 */
[----:B------:R-:W-:-:S02]  /*40a0*/  FSEL R106, R173, -INF , !P4 ;  /* 0xff800000ad6a7808 */ /* 0x000fc40006000000 */
[----:B------:R-:W-:Y:S01]  /*40b0*/  ISETP.GE.AND P4, PT, R47, R7, PT ;  /* 0x000000072f00720c */ /* 0x000fe20003f86270 */
[----:B------:R3:W-:Y:S03]  /*40c0*/  MUFU.EX2 R239, R3 ;  /* 0x0000000300ef7308 */ /* 0x0007e60000000800 */
[----:B------:R-:W-:Y:S01]  /*40d0*/  FSEL R121, R249, -INF , !P4 ;  /* 0xff800000f9797808 */ /* 0x000fe20006000000 */
[----:B------:R-:W-:Y:S01]  /*40e0*/  IMAD.MOV.U32 R249, RZ, RZ, R141 ;  /* 0x000000fffff97224 */ /* 0x000fe200078e008d */
[----:B------:R-:W-:Y:S01]  /*40f0*/  ISETP.GE.AND P4, PT, R49, R8, PT ;  /* 0x000000083100720c */ /* 0x000fe20003f86270 */
[----:B-1----:R-:W-:-:S04]  /*4100*/  FFMA.FTZ R9, R15, UR5, -R4 ;  /* 0x000000050f097c23 */ /* 0x002fc80008010804 */
[----:B------:R-:W-:Y:S01]  /*4110*/  MUFU.EX2 R202, R9 ;  /* 0x0000000900ca7308 */ /* 0x000fe20000000800 */
[----:B---3--:R-:W-:Y:S01]  /*4120*/  FFMA.FTZ R3, R11, UR5, -R4 ;  /* 0x000000050b037c23 */ /* 0x008fe20008010804 */
[----:B--2---:R-:W-:Y:S02]  /*4130*/  FSEL R11, R181, -INF , !P1 ;  /* 0xff800000b50b7808 */ /* 0x004fe40004800000 */
[----:B------:R-:W-:-:S04]  /*4140*/  ISETP.GE.AND P1, PT, R52, R7, PT ;  /* 0x000000073400720c */ /* 0x000fc80003f26270 */
[----:B------:R1:W-:Y:S01]  /*4150*/  MUFU.EX2 R206, R3 ;  /* 0x0000000300ce7308 */ /* 0x0003e20000000800 */
[----:B------:R-:W-:Y:S02]  /*4160*/  FSEL R129, R136, -INF , !P1 ;  /* 0xff80000088817808 */ /* 0x000fe40004800000 */
[----:B------:R-:W-:-:S04]  /*4170*/  ISETP.GE.AND P1, PT, R58, R7, PT ;  /* 0x000000073a00720c */ /* 0x000fc80003f26270 */
[----:B------:R-:W-:Y:S02]  /*4180*/  FSEL R130, R112, -INF , !P1 ;  /* 0xff80000070827808 */ /* 0x000fe40004800000 */
[----:B------:R-:W-:Y:S02]  /*4190*/  FSEL R112, R178, -INF , !P5 ;  /* 0xff800000b2707808 */ /* 0x000fe40006800000 */
[-C--:B------:R-:W-:Y:S01]  /*41a0*/  ISETP.GE.AND P1, PT, R58, R8.reuse, PT ;  /* 0x000000083a00720c */ /* 0x080fe20003f26270 */
[--C-:B-1----:R-:W-:Y:S01]  /*41b0*/  FFMA.FTZ R3, R12, UR5, -R4.reuse ;  /* 0x000000050c037c23 */ /* 0x102fe20008010804 */
[----:B------:R-:W-:Y:S02]  /*41c0*/  FSEL R12, R184, -INF , !P0 ;  /* 0xff800000b80c7808 */ /* 0x000fe40004000000 */
[----:B------:R-:W-:Y:S01]  /*41d0*/  ISETP.GE.AND P0, PT, R47, R8, PT ;  /* 0x000000082f00720c */ /* 0x000fe20003f06270 */
[----:B------:R1:W2:Y:S01]  /*41e0*/  MUFU.EX2 R189, R3 ;  /* 0x0000000300bd7308 */ /* 0x0002a20000000800 */
[----:B------:R-:W-:Y:S01]  /*41f0*/  FSEL R134, R114, -INF , !P1 ;  /* 0xff80000072867808 */ /* 0x000fe20004800000 */
[----:B-1----:R-:W-:Y:S01]  /*4200*/  FFMA.FTZ R3, R14, UR5, -R4 ;  /* 0x000000050e037c23 */ /* 0x002fe20008010804 */
[----:B-----5:R-:W-:-:S02]  /*4210*/  FSEL R14, R124, -INF , !P3 ;  /* 0xff8000007c0e7808 */ /* 0x020fc40005800000 */
[----:B------:R-:W-:-:S03]  /*4220*/  ISETP.GE.AND P3, PT, R48, R7, PT ;  /* 0x000000073000720c */ /* 0x000fc60003f66270 */
[----:B------:R1:W3:Y:S01]  /*4230*/  MUFU.EX2 R188, R3 ;  /* 0x0000000300bc7308 */ /* 0x0002e20000000800 */
[----:B------:R-:W-:Y:S02]  /*4240*/  FMNMX3.FTZ R9, R11, R14, R86, !PT ;  /* 0x0000000e0b097276 */ /* 0x000fe40007810056 */
[----:B------:R-:W-:Y:S01]  /*4250*/  FSEL R124, R250, -INF , !P2 ;  /* 0xff800000fa7c7808 */ /* 0x000fe20005000000 */
[----:B------:R-:W-:Y:S01]  /*4260*/  IMAD.MOV.U32 R250, RZ, RZ, R168 ;  /* 0x000000fffffa7224 */ /* 0x000fe200078e00a8 */
[-C--:B------:R-:W-:Y:S02]  /*4270*/  ISETP.GE.AND P2, PT, R49, R7.reuse, PT ;  /* 0x000000073100720c */ /* 0x080fe40003f46270 */
[----:B------:R-:W-:Y:S02]  /*4280*/  FSEL R122, R176, -INF , !P3 ;  /* 0xff800000b07a7808 */ /* 0x000fe40005800000 */
[----:B------:R-:W-:Y:S02]  /*4290*/  FSEL R123, R177, -INF , !P2 ;  /* 0xff800000b17b7808 */ /* 0x000fe40005000000 */
[----:B------:R-:W-:-:S02]  /*42a0*/  ISETP.GE.AND P2, PT, R57, R7, PT ;  /* 0x000000073900720c */ /* 0x000fc40003f46270 */
[----:B------:R-:W-:Y:S02]  /*42b0*/  ISETP.GE.AND P3, PT, R52, R8, PT ;  /* 0x000000083400720c */ /* 0x000fe40003f66270 */
[----:B------:R-:W-:Y:S01]  /*42c0*/  FSEL R132, R127, -INF , !P2 ;  /* 0xff8000007f847808 */ /* 0x000fe20005000000 */
[----:B------:R-:W-:Y:S01]  /*42d0*/  IMAD.MOV.U32 R127, RZ, RZ, R110 ;  /* 0x000000ffff7f7224 */ /* 0x000fe200078e006e */
[----:B-1----:R-:W-:Y:S02]  /*42e0*/  FMNMX3.FTZ R3, R12, R13, R72, !PT ;  /* 0x0000000d0c037276 */ /* 0x002fe40007810048 */
[----:B------:R-:W-:Y:S02]  /*42f0*/  ISETP.GE.AND P2, PT, R60, R7, PT ;  /* 0x000000073c00720c */ /* 0x000fe40003f46270 */
[----:B------:R-:W-:Y:S02]  /*4300*/  FMNMX3.FTZ R3, R3, R67, R85, !PT ;  /* 0x0000004303037276 */ /* 0x000fe40007810055 */
[----:B------:R-:W-:-:S02]  /*4310*/  FSEL R133, R113, -INF , !P2 ;  /* 0xff80000071857808 */ /* 0x000fc40005000000 */
[----:B------:R-:W-:Y:S01]  /*4320*/  FMNMX3.FTZ R2, R3, R84, R59, !PT ;  /* 0x0000005403027276 */ /* 0x000fe2000781003b */
[----:B------:R-:W-:Y:S01]  /*4330*/  FFMA.FTZ R3, R17, UR5, -R4 ;  /* 0x0000000511037c23 */ /* 0x000fe20008010804 */
[----:B------:R-:W-:Y:S01]  /*4340*/  FSEL R110, R251, -INF , !P0 ;  /* 0xff800000fb6e7808 */ /* 0x000fe20004000000 */
[----:B------:R-:W-:Y:S01]  /*4350*/  IMAD.MOV.U32 R251, RZ, RZ, R140 ;  /* 0x000000fffffb7224 */ /* 0x000fe200078e008c */
[----:B------:R-:W-:Y:S01]  /*4360*/  FMNMX3.FTZ R2, R2, R25, R65, !PT ;  /* 0x0000001902027276 */ /* 0x000fe20007810041 */
[----:B------:R1:W-:Y:S01]  /*4370*/  MUFU.EX2 R204, R3 ;  /* 0x0000000300cc7308 */ /* 0x0003e20000000800 */
[----:B------:R-:W-:Y:S02]  /*4380*/  ISETP.GE.AND P2, PT, R57, R8, PT ;  /* 0x000000083900720c */ /* 0x000fe40003f46270 */
[----:B------:R-:W-:Y:S02]  /*4390*/  FMNMX3.FTZ R2, R2, R64, R27, !PT ;  /* 0x0000004002027276 */ /* 0x000fe4000781001b */
[----:B------:R-:W-:-:S02]  /*43a0*/  FSEL R113, R179, -INF , !P4 ;  /* 0xff800000b3717808 */ /* 0x000fc40006000000 */
[----:B------:R-:W-:Y:S02]  /*43b0*/  FMNMX3.FTZ R2, R2, R73, R78, !PT ;  /* 0x0000004902027276 */ /* 0x000fe4000781004e */
[----:B------:R-:W-:Y:S02]  /*43c0*/  FSEL R127, R127, -INF , !P3 ;  /* 0xff8000007f7f7808 */ /* 0x000fe40005800000 */
[----:B------:R-:W-:Y:S02]  /*43d0*/  ISETP.GE.AND P0, PT, R60, R8, PT ;  /* 0x000000083c00720c */ /* 0x000fe40003f06270 */
[----:B------:R-:W-:Y:S02]  /*43e0*/  FSEL R131, R180, -INF , !P2 ;  /* 0xff800000b4837808 */ /* 0x000fe40005000000 */
[----:B------:R-:W-:Y:S01]  /*43f0*/  FSEL R156, R115, -INF , !P0 ;  /* 0xff800000739c7808 */ /* 0x000fe20004000000 */
[----:B-1----:R-:W-:Y:S01]  /*4400*/  FFMA.FTZ R3, R18, UR5, -R4 ;  /* 0x0000000512037c23 */ /* 0x002fe20008010804 */
[----:B------:R-:W-:-:S02]  /*4410*/  F2FP.BF16.F32.PACK_AB R18, R144, R233 ;  /* 0x000000e99012723e */ /* 0x000fc400000010ff */
[----:B--2---:R-:W-:Y:S01]  /*4420*/  F2FP.BF16.F32.PACK_AB R17, R189, R206 ;  /* 0x000000cebd11723e */ /* 0x004fe200000010ff */
[----:B------:R1:W-:Y:S02]  /*4430*/  MUFU.EX2 R200, R3 ;  /* 0x0000000300c87308 */ /* 0x0003e40000000800 */
[----:B-1----:R-:W-:Y:S01]  /*4440*/  FMNMX3.FTZ R3, R2, R92, R77, !PT ;  /* 0x0000005c02037276 */ /* 0x002fe2000781004d */
[----:B------:R-:W-:Y:S01]  /*4450*/  FFMA.FTZ R2, R16, UR5, -R4 ;  /* 0x0000000510027c23 */ /* 0x000fe20008010804 */
[----:B------:R-:W-:Y:S02]  /*4460*/  F2FP.BF16.F32.PACK_AB R16, R229, R234 ;  /* 0x000000eae510723e */ /* 0x000fe400000010ff */
[----:B------:R-:W-:Y:S02]  /*4470*/  FMNMX3.FTZ R3, R3, R79, R97, !PT ;  /* 0x0000004f03037276 */ /* 0x000fe40007810061 */
[----:B------:R1:W-:Y:S02]  /*4480*/  MUFU.EX2 R201, R2 ;  /* 0x0000000200c97308 */ /* 0x0003e40000000800 */
[----:B------:R-:W-:-:S04]  /*4490*/  FMNMX3.FTZ R3, R3, R82, R98, !PT ;  /* 0x0000005203037276 */ /* 0x000fc80007810062 */
[----:B------:R-:W-:-:S04]  /*44a0*/  FMNMX3.FTZ R3, R3, R81, R102, !PT ;  /* 0x0000005103037276 */ /* 0x000fc80007810066 */
[----:B------:R-:W-:-:S04]  /*44b0*/  FMNMX3.FTZ R3, R3, R105, R104, !PT ;  /* 0x0000006903037276 */ /* 0x000fc80007810068 */
[----:B------:R-:W-:Y:S02]  /*44c0*/  FMNMX3.FTZ R3, R3, R106, R120, !PT ;  /* 0x0000006a03037276 */ /* 0x000fe40007810078 */
[----:B-1----:R-:W-:Y:S01]  /*44d0*/  FMNMX3.FTZ R2, R9, R87, R89, !PT ;  /* 0x0000005709027276 */ /* 0x002fe20007810059 */
[----:B------:R-:W-:Y:S01]  /*44e0*/  FFMA.FTZ R9, R19, UR5, -R4 ;  /* 0x0000000513097c23 */ /* 0x000fe20008010804 */
[----:B------:R-:W-:Y:S02]  /*44f0*/  FMNMX3.FTZ R3, R3, R121, R122, !PT ;  /* 0x0000007903037276 */ /* 0x000fe4000781007a */
[----:B------:R-:W-:Y:S01]  /*4500*/  FMNMX3.FTZ R2, R2, R88, R61, !PT ;  /* 0x0000005802027276 */ /* 0x000fe2000781003d */
[----:B------:R1:W-:Y:S01]  /*4510*/  MUFU.EX2 R203, R9 ;  /* 0x0000000900cb7308 */ /* 0x0003e20000000800 */
[----:B------:R-:W-:Y:S02]  /*4520*/  FMNMX3.FTZ R3, R3, R123, R129, !PT ;  /* 0x0000007b03037276 */ /* 0x000fe40007810081 */
[----:B------:R-:W-:-:S02]  /*4530*/  FMNMX3.FTZ R2, R2, R26, R91, !PT ;  /* 0x0000001a02027276 */ /* 0x000fc4000781005b */
[----:B------:R-:W-:Y:S02]  /*4540*/  FMNMX3.FTZ R3, R3, R132, R130, !PT ;  /* 0x0000008403037276 */ /* 0x000fe40007810082 */
[----:B------:R-:W-:Y:S02]  /*4550*/  FMNMX3.FTZ R2, R2, R74, R76, !PT ;  /* 0x0000004a02027276 */ /* 0x000fe4000781004c */
[----:B------:R-:W-:Y:S01]  /*4560*/  FMNMX.FTZ R136, R133, R3, !PT ;  /* 0x0000000385887209 */ /* 0x000fe20007810000 */
[--C-:B------:R-:W-:Y:S01]  /*4570*/  FFMA.FTZ R3, R23, UR5, -R4.reuse ;  /* 0x0000000517037c23 */ /* 0x100fe20008010804 */
[----:B------:R-:W-:Y:S02]  /*4580*/  FMNMX3.FTZ R2, R2, R75, R93, !PT ;  /* 0x0000004b02027276 */ /* 0x000fe4000781005d */
[----:B---3--:R-:W-:Y:S01]  /*4590*/  F2FP.BF16.F32.PACK_AB R19, R202, R188 ;  /* 0x000000bcca13723e */ /* 0x008fe200000010ff */
[----:B------:R2:W-:Y:S01]  /*45a0*/  MUFU.EX2 R191, R3 ;  /* 0x0000000300bf7308 */ /* 0x0005e20000000800 */
[----:B------:R-:W-:Y:S01]  /*45b0*/  FMNMX3.FTZ R2, R2, R94, R95, !PT ;  /* 0x0000005e02027276 */ /* 0x000fe2000781005f */
[----:B-1----:R-:W-:-:S03]  /*45c0*/  FFMA.FTZ R9, R20, UR5, -R4 ;  /* 0x0000000514097c23 */ /* 0x002fc60008010804 */
[----:B------:R-:W-:-:S03]  /*45d0*/  FMNMX3.FTZ R2, R2, R80, R99, !PT ;  /* 0x0000005002027276 */ /* 0x000fc60007810063 */
[----:B------:R1:W-:Y:S01]  /*45e0*/  MUFU.EX2 R199, R9 ;  /* 0x0000000900c77308 */ /* 0x0003e20000000800 */
[----:B------:R-:W-:-:S04]  /*45f0*/  FMNMX3.FTZ R2, R2, R100, R101, !PT ;  /* 0x0000006402027276 */ /* 0x000fc80007810065 */
[----:B------:R-:W-:-:S04]  /*4600*/  FMNMX3.FTZ R2, R2, R83, R107, !PT ;  /* 0x0000005302027276 */ /* 0x000fc8000781006b */
[----:B------:R-:W-:Y:S01]  /*4610*/  FMNMX3.FTZ R2, R2, R108, R109, !PT ;  /* 0x0000006c02027276 */ /* 0x000fe2000781006d */
[----:B--2---:R-:W-:Y:S02]  /*4620*/  FFMA.FTZ R3, R29, UR5, -R4 ;  /* 0x000000051d037c23 */ /* 0x004fe40008010804 */
[----:B------:R-:W2:Y:S01]  /*4630*/  LDSM.16.MT88.4 R28, [R208+0x4000] ;  /* 0x00400000d01c783b */ /* 0x000ea20000004200 */
[----:B------:R-:W-:Y:S01]  /*4640*/  FMNMX3.FTZ R2, R2, R111, R124, !PT ;  /* 0x0000006f02027276 */ /* 0x000fe2000781007c */
[----:B------:R3:W-:Y:S01]  /*4650*/  MUFU.EX2 R187, R3 ;  /* 0x0000000300bb7308 */ /* 0x0007e20000000800 */
[----:B-1----:R-:W-:Y:S02]  /*4660*/  FFMA.FTZ R9, R21, UR5, -R4 ;  /* 0x0000000515097c23 */ /* 0x002fe40008010804 */
[----:B------:R-:W-:-:S05]  /*4670*/  FMNMX3.FTZ R2, R2, R110, R112, !PT ;  /* 0x0000006e02027276 */ /* 0x000fca0007810070 */
[----:B------:R1:W-:Y:S01]  /*4680*/  MUFU.EX2 R198, R9 ;  /* 0x0000000900c67308 */ /* 0x0003e20000000800 */
[----:B------:R-:W-:-:S04]  /*4690*/  FMNMX3.FTZ R2, R2, R113, R127, !PT ;  /* 0x0000007102027276 */ /* 0x000fc8000781007f */
[----:B------:R-:W-:-:S04]  /*46a0*/  FMNMX3.FTZ R2, R2, R131, R134, !PT ;  /* 0x0000008302027276 */ /* 0x000fc80007810086 */
[----:B------:R-:W-:Y:S01]  /*46b0*/  FMNMX.FTZ R2, R156, R2, !PT ;  /* 0x000000029c027209 */ /* 0x000fe20007810000 */
[--C-:B---3--:R-:W-:Y:S02]  /*46c0*/  FFMA.FTZ R3, R35, UR5, -R4.reuse ;  /* 0x0000000523037c23 */ /* 0x108fe40008010804 */
[----:B------:R-:W-:Y:S02]  /*46d0*/  LDSM.16.MT88.4 R32, [R210+0x4400] ;  /* 0x00440000d220783b */ /* 0x000fe40000004200 */
[----:B------:R3:W-:Y:S01]  /*46e0*/  MUFU.EX2 R185, R3 ;  /* 0x0000000300b97308 */ /* 0x0007e20000000800 */
[--C-:B-1----:R-:W-:Y:S02]  /*46f0*/  FFMA.FTZ R9, R22, UR5, -R4.reuse ;  /* 0x0000000516097c23 */ /* 0x102fe40008010804 */
[----:B------:R-:W-:Y:S05]  /*4700*/  LDSM.16.MT88.4 R20, [R210+0x4000] ;  /* 0x00400000d214783b */ /* 0x000fea0000004200 */
[----:B------:R1:W-:Y:S01]  /*4710*/  MUFU.EX2 R197, R9 ;  /* 0x0000000900c57308 */ /* 0x0003e20000000800 */
[----:B--2---:R-:W-:Y:S01]  /*4720*/  HMMA.16816.F32.BF16 R68, R16, R30, RZ ;  /* 0x0000001e1044723c */ /* 0x004fe200000418ff */
[----:B---3--:R-:W-:-:S06]  /*4730*/  FFMA.FTZ R3, R42, UR5, -R4 ;  /* 0x000000052a037c23 */ /* 0x008fcc0008010804 */
[----:B------:R2:W-:Y:S01]  /*4740*/  MUFU.EX2 R184, R3 ;  /* 0x0000000300b87308 */ /* 0x0005e20000000800 */
[----:B-1----:R-:W1:Y:S01]  /*4750*/  SHFL.BFLY PT, R9, R136, 0x2, 0x1f ;  /* 0x0c401f0088097f89 */ /* 0x002e6200000e0000 */
[----:B--2---:R-:W-:-:S06]  /*4760*/  FFMA.FTZ R3, R46, UR5, -R4 ;  /* 0x000000052e037c23 */ /* 0x004fcc0008010804 */
[----:B------:R2:W-:Y:S01]  /*4770*/  MUFU.EX2 R186, R3 ;  /* 0x0000000300ba7308 */ /* 0x0005e20000000800 */
[----:B-1----:R-:W-:Y:S02]  /*4780*/  FMNMX.FTZ R136, R136, R9, !PT ;  /* 0x0000000988887209 */ /* 0x002fe40007810000 */
[----:B------:R-:W1:Y:S04]  /*4790*/  SHFL.BFLY PT, R9, R2, 0x2, 0x1f ;  /* 0x0c401f0002097f89 */ /* 0x000e6800000e0000 */
[----:B------:R-:W3:Y:S01]  /*47a0*/  SHFL.BFLY PT, R10, R136, 0x1, 0x1f ;  /* 0x0c201f00880a7f89 */ /* 0x000ee200000e0000 */
[----:B--2---:R-:W-:-:S04]  /*47b0*/  FFMA.FTZ R3, R53, UR5, -R4 ;  /* 0x0000000535037c23 */ /* 0x004fc80008010804 */
[----:B------:R2:W-:Y:S01]  /*47c0*/  MUFU.EX2 R190, R3 ;  /* 0x0000000300be7308 */ /* 0x0005e20000000800 */
[----:B-1----:R-:W-:Y:S01]  /*47d0*/  FMNMX.FTZ R2, R2, R9, !PT ;  /* 0x0000000902027209 */ /* 0x002fe20007810000 */
[--C-:B------:R-:W-:Y:S01]  /*47e0*/  FFMA.FTZ R9, R55, UR5, -R4.reuse ;  /* 0x0000000537097c23 */ /* 0x100fe20008010804 */
[----:B---3--:R-:W-:Y:S01]  /*47f0*/  FMNMX.FTZ R136, R136, R10, !PT ;  /* 0x0000000a88887209 */ /* 0x008fe20007810000 */
[----:B--2---:R-:W-:Y:S02]  /*4800*/  FFMA.FTZ R3, R54, UR5, -R4 ;  /* 0x0000000536037c23 */ /* 0x004fe40008010804 */
[----:B------:R-:W1:Y:S02]  /*4810*/  SHFL.BFLY PT, R24, R2, 0x1, 0x1f ;  /* 0x0c201f0002187f89 */ /* 0x000e6400000e0000 */
[----:B------:R2:W-:Y:S01]  /*4820*/  MUFU.EX2 R194, R9 ;  /* 0x0000000900c27308 */ /* 0x0005e20000000800 */
[----:B------:R-:W-:-:S07]  /*4830*/  FSETP.NEU.FTZ.AND P0, PT, R136, -INF , PT ;  /* 0xff8000008800780b */ /* 0x000fce0003f1d000 */
[----:B------:R3:W-:Y:S01]  /*4840*/  MUFU.EX2 R193, R3 ;  /* 0x0000000300c17308 */ /* 0x0007e20000000800 */
[----:B--2---:R-:W-:-:S07]  /*4850*/  FFMA.FTZ R9, R56, UR5, -R4 ;  /* 0x0000000538097c23 */ /* 0x004fce0008010804 */
[----:B------:R-:W-:Y:S01]  /*4860*/  MUFU.EX2 R196, R9 ;  /* 0x0000000900c47308 */ /* 0x000fe20000000800 */
[----:B-1----:R-:W-:Y:S01]  /*4870*/  FMNMX.FTZ R24, R2, R24, !PT ;  /* 0x0000001802187209 */ /* 0x002fe20007810000 */
[----:B---3--:R-:W-:-:S06]  /*4880*/  FFMA.FTZ R3, R50, UR5, -R4 ;  /* 0x0000000532037c23 */ /* 0x008fcc0008010804 */
[----:B------:R1:W-:Y:S02]  /*4890*/  MUFU.EX2 R195, R3 ;  /* 0x0000000300c37308 */ /* 0x0003e40000000800 */
[----:B-1----:R-:W-:-:S06]  /*48a0*/  FFMA.FTZ R3, R51, UR5, -R4 ;  /* 0x0000000533037c23 */ /* 0x002fcc0008010804 */
[----:B------:R1:W-:Y:S02]  /*48b0*/  MUFU.EX2 R192, R3 ;  /* 0x0000000300c07308 */ /* 0x0003e40000000800 */
[----:B-1----:R-:W-:-:S05]  /*48c0*/  FMUL.FTZ R3, R136, UR5 ;  /* 0x0000000588037c20 */ /* 0x002fca0008410000 */
[----:B------:R-:W-:Y:S02]  /*48d0*/  FSEL R3, R3, RZ, P0 ;  /* 0x000000ff03037208 */ /* 0x000fe40000000000 */
[----:B------:R-:W-:-:S03]  /*48e0*/  FSETP.NEU.FTZ.AND P0, PT, R24, -INF , PT ;  /* 0xff8000001800780b */ /* 0x000fc60003f1d000 */
[--C-:B------:R-:W-:Y:S01]  /*48f0*/  FFMA.FTZ R9, R12, UR5, -R3.reuse ;  /* 0x000000050c097c23 */ /* 0x100fe20008010803 */
[----:B------:R-:W-:-:S03]  /*4900*/  FFMA.FTZ R2, R72, UR5, -R3 ;  /* 0x0000000548027c23 */ /* 0x000fc60008010803 */
[----:B------:R1:W-:Y:S08]  /*4910*/  MUFU.EX2 R170, R9 ;  /* 0x0000000900aa7308 */ /* 0x0003f00000000800 */
[----:B------:R2:W-:Y:S01]  /*4920*/  MUFU.EX2 R168, R2 ;  /* 0x0000000200a87308 */ /* 0x0005e20000000800 */
[----:B-1----:R-:W-:-:S07]  /*4930*/  FFMA.FTZ R9, R13, UR5, -R3 ;  /* 0x000000050d097c23 */ /* 0x002fce0008010803 */
[----:B------:R1:W3:Y:S01]  /*4940*/  MUFU.EX2 R169, R9 ;  /* 0x0000000900a97308 */ /* 0x0002e20000000800 */
[----:B--2---:R-:W-:-:S05]  /*4950*/  FMUL.FTZ R2, R24, UR5 ;  /* 0x0000000518027c20 */ /* 0x004fca0008410000 */
[----:B------:R-:W-:-:S05]  /*4960*/  FSEL R2, R2, RZ, P0 ;  /* 0x000000ff02027208 */ /* 0x000fca0000000000 */
[----:B------:R-:W-:Y:S01]  /*4970*/  FFMA.FTZ R0, R14, UR5, -R2 ;  /* 0x000000050e007c23 */ /* 0x000fe20008010802 */
[----:B-1----:R-:W-:Y:S01]  /*4980*/  FFMA.FTZ R9, R67, UR5, -R3 ;  /* 0x0000000543097c23 */ /* 0x002fe20008010803 */
[----:B---3--:R-:W-:-:S03]  /*4990*/  F2FP.BF16.F32.PACK_AB R12, R169, R170 ;  /* 0x000000aaa90c723e */ /* 0x008fc600000010ff */
[----:B------:R1:W2:Y:S02]  /*49a0*/  MUFU.EX2 R179, R9 ;  /* 0x0000000900b37308 */ /* 0x0002a40000000800 */
[----:B-1----:R-:W-:Y:S01]  /*49b0*/  FFMA.FTZ R9, R11, UR5, -R2 ;  /* 0x000000050b097c23 */ /* 0x002fe20008010802 */
[----:B--2---:R-:W-:-:S05]  /*49c0*/  F2FP.BF16.F32.PACK_AB R14, R179, R168 ;  /* 0x000000a8b30e723e */ /* 0x004fca00000010ff */
[----:B------:R-:W-:Y:S08]  /*49d0*/  MUFU.EX2 R10, R9 ;  /* 0x00000009000a7308 */ /* 0x000ff00000000800 */
[----:B------:R1:W2:Y:S02]  /*49e0*/  MUFU.EX2 R9, R0 ;  /* 0x0000000000097308 */ /* 0x0002a40000000800 */
[----:B-1----:R-:W-:Y:S01]  /*49f0*/  FFMA.FTZ R0, R86, UR5, -R2 ;  /* 0x0000000556007c23 */ /* 0x002fe20008010802 */
[----:B--2---:R-:W-:-:S05]  /*4a00*/  F2FP.BF16.F32.PACK_AB R13, R9, R10 ;  /* 0x0000000a090d723e */ /* 0x004fca00000010ff */
[----:B------:R1:W-:Y:S02]  /*4a10*/  MUFU.EX2 R158, R0 ;  /* 0x00000000009e7308 */ /* 0x0003e40000000800 */
[----:B-1----:R-:W-:-:S06]  /*4a20*/  FFMA.FTZ R0, R87, UR5, -R2 ;  /* 0x0000000557007c23 */ /* 0x002fcc0008010802 */
[----:B------:R1:W2:Y:S02]  /*4a30*/  MUFU.EX2 R176, R0 ;  /* 0x0000000000b07308 */ /* 0x0002a40000000800 */
[----:B-1----:R-:W-:Y:S01]  /*4a40*/  FFMA.FTZ R0, R85, UR5, -R3 ;  /* 0x0000000555007c23 */ /* 0x002fe20008010803 */
[----:B--2---:R-:W-:-:S05]  /*4a50*/  F2FP.BF16.F32.PACK_AB R15, R176, R158 ;  /* 0x0000009eb00f723e */ /* 0x004fca00000010ff */
[----:B------:R1:W-:Y:S02]  /*4a60*/  MUFU.EX2 R178, R0 ;  /* 0x0000000000b27308 */ /* 0x0003e40000000800 */
[C---:B------:R-:W-:Y:S08]  /*4a70*/  HMMA.16816.F32.BF16 R52, R12.reuse, R28, RZ ;  /* 0x0000001c0c34723c */ /* 0x040ff000000418ff */
[----:B------:R-:W-:Y:S01]  /*4a80*/  HMMA.16816.F32.BF16 R44, R12, R20, RZ ;  /* 0x000000140c2c723c */ /* 0x000fe200000418ff */
[----:B-1----:R-:W-:-:S07]  /*4a90*/  FFMA.FTZ R0, R84, UR5, -R3 ;  /* 0x0000000554007c23 */ /* 0x002fce0008010803 */
[C---:B------:R-:W-:Y:S01]  /*4aa0*/  HMMA.16816.F32.BF16 R48, R12.reuse, R30, RZ ;  /* 0x0000001e0c30723c */ /* 0x040fe200000418ff */
[----:B------:R1:W2:Y:S07]  /*4ab0*/  MUFU.EX2 R180, R0 ;  /* 0x0000000000b47308 */ /* 0x0002ae0000000800 */
[----:B------:R-:W-:Y:S01]  /*4ac0*/  HMMA.16816.F32.BF16 R40, R12, R22, RZ ;  /* 0x000000160c28723c */ /* 0x000fe200000418ff */
[----:B-1----:R-:W-:Y:S01]  /*4ad0*/  FFMA.FTZ R0, R59, UR5, -R3 ;  /* 0x000000053b007c23 */ /* 0x002fe20008010803 */
[----:B--2---:R-:W-:-:S06]  /*4ae0*/  F2FP.BF16.F32.PACK_AB R12, R180, R178 ;  /* 0x000000b2b40c723e */ /* 0x004fcc00000010ff */
[----:B------:R-:W-:Y:S01]  /*4af0*/  HMMA.16816.F32.BF16 R56, R16, R20, RZ ;  /* 0x000000141038723c */ /* 0x000fe200000418ff */
[----:B------:R1:W-:Y:S02]  /*4b00*/  MUFU.EX2 R181, R0 ;  /* 0x0000000000b57308 */ /* 0x0003e40000000800 */
[----:B-1----:R-:W-:-:S06]  /*4b10*/  FFMA.FTZ R0, R25, UR5, -R3 ;  /* 0x0000000519007c23 */ /* 0x002fcc0008010803 */
[----:B------:R1:W2:Y:S02]  /*4b20*/  MUFU.EX2 R182, R0 ;  /* 0x0000000000b67308 */ /* 0x0002a40000000800 */
[----:B-1----:R-:W-:Y:S01]  /*4b30*/  FFMA.FTZ R0, R89, UR5, -R2 ;  /* 0x0000000559007c23 */ /* 0x002fe20008010802 */
[----:B--2---:R-:W-:-:S05]  /*4b40*/  F2FP.BF16.F32.PACK_AB R14, R182, R181 ;  /* 0x000000b5b60e723e */ /* 0x004fca00000010ff */
[----:B------:R1:W-:Y:S02]  /*4b50*/  MUFU.EX2 R157, R0 ;  /* 0x00000000009d7308 */ /* 0x0003e40000000800 */
[----:B-1----:R-:W-:-:S06]  /*4b60*/  FFMA.FTZ R0, R88, UR5, -R2 ;  /* 0x0000000558007c23 */ /* 0x002fcc0008010802 */
[----:B------:R1:W2:Y:S02]  /*4b70*/  MUFU.EX2 R175, R0 ;  /* 0x0000000000af7308 */ /* 0x0002a40000000800 */
[--C-:B-1----:R-:W-:Y:S01]  /*4b80*/  FFMA.FTZ R0, R61, UR5, -R2.reuse ;  /* 0x000000053d007c23 */ /* 0x102fe20008010802 */
[----:B--2---:R-:W-:Y:S01]  /*4b90*/  F2FP.BF16.F32.PACK_AB R13, R175, R157 ;  /* 0x0000009daf0d723e */ /* 0x004fe200000010ff */
[C---:B------:R-:W-:Y:S04]  /*4ba0*/  HMMA.16816.F32.BF16 R60, R16.reuse, R28, RZ ;  /* 0x0000001c103c723c */ /* 0x040fe800000418ff */
[----:B------:R1:W-:Y:S04]  /*4bb0*/  MUFU.EX2 R159, R0 ;  /* 0x00000000009f7308 */ /* 0x0003e80000000800 */
[----:B------:R-:W-:Y:S01]  /*4bc0*/  HMMA.16816.F32.BF16 R28, R16, R22, RZ ;  /* 0x00000016101c723c */ /* 0x000fe200000418ff */
[----:B------:R-:W2:Y:S04]  /*4bd0*/  LDSM.16.MT88.4 R16, [R208+0x4800] ;  /* 0x00480000d010783b */ /* 0x000ea80000004200 */
[----:B------:R-:W3:Y:S01]  /*4be0*/  LDSM.16.MT88.4 R20, [R210+0x4800] ;  /* 0x00480000d214783b */ /* 0x000ee20000004200 */
[----:B-1----:R-:W-:-:S04]  /*4bf0*/  FFMA.FTZ R0, R26, UR5, -R2 ;  /* 0x000000051a007c23 */ /* 0x002fc80008010802 */
[----:B------:R1:W4:Y:S02]  /*4c00*/  MUFU.EX2 R174, R0 ;  /* 0x0000000000ae7308 */ /* 0x0003240000000800 */
[----:B-1----:R-:W-:Y:S01]  /*4c10*/  FFMA.FTZ R0, R90, UR5, -R4 ;  /* 0x000000055a007c23 */ /* 0x002fe20008010804 */
[----:B----4-:R-:W-:-:S05]  /*4c20*/  F2FP.BF16.F32.PACK_AB R15, R174, R159 ;  /* 0x0000009fae0f723e */ /* 0x010fca00000010ff */
[----:B------:R1:W-:Y:S02]  /*4c30*/  MUFU.EX2 R183, R0 ;  /* 0x0000000000b77308 */ /* 0x0003e40000000800 */
[C---:B------:R-:W-:Y:S08]  /*4c40*/  HMMA.16816.F32.BF16 R140, R12.reuse, R36, R52 ;  /* 0x000000240c8c723c */ /* 0x040ff00000041834 */
[----:B------:R-:W-:Y:S01]  /*4c50*/  HMMA.16816.F32.BF16 R48, R12, R38, R48 ;  /* 0x000000260c30723c */ /* 0x000fe20000041830 */
[----:B-1----:R-:W-:-:S07]  /*4c60*/  FFMA.FTZ R0, R65, UR5, -R3 ;  /* 0x0000000541007c23 */ /* 0x002fce0008010803 */
[----:B------:R-:W-:Y:S01]  /*4c70*/  HMMA.16816.F32.BF16 R40, R12, R34, R40 ;  /* 0x000000220c28723c */ /* 0x000fe20000041828 */
[----:B------:R1:W-:Y:S02]  /*4c80*/  MUFU.EX2 R172, R0 ;  /* 0x0000000000ac7308 */ /* 0x0003e40000000800 */
[----:B-1----:R-:W-:-:S05]  /*4c90*/  FFMA.FTZ R0, R64, UR5, -R3 ;  /* 0x0000000540007c23 */ /* 0x002fca0008010803 */
[----:B------:R-:W-:Y:S01]  /*4ca0*/  HMMA.16816.F32.BF16 R64, R12, R32, R44 ;  /* 0x000000200c40723c */ /* 0x000fe2000004182c */
[----:B------:R-:W-:Y:S01]  /*4cb0*/  F2FP.BF16.F32.PACK_AB R12, R147, R146 ;  /* 0x00000092930c723e */ /* 0x000fe200000010ff */
[----:B------:R1:W4:Y:S01]  /*4cc0*/  MUFU.EX2 R173, R0 ;  /* 0x0000000000ad7308 */ /* 0x0003220000000800 */
[----:B------:R-:W-:Y:S02]  /*4cd0*/  F2FP.BF16.F32.PACK_AB R13, R200, R204 ;  /* 0x000000ccc80d723e */ /* 0x000fe400000010ff */
[----:B------:R-:W-:Y:S02]  /*4ce0*/  F2FP.BF16.F32.PACK_AB R14, R241, R240 ;  /* 0x000000f0f10e723e */ /* 0x000fe400000010ff */
[----:B------:R-:W-:-:S07]  /*4cf0*/  F2FP.BF16.F32.PACK_AB R15, R203, R201 ;  /* 0x000000c9cb0f723e */ /* 0x000fce00000010ff */
[----:B------:R-:W-:Y:S01]  /*4d00*/  HMMA.16816.F32.BF16 R56, R12, R32, R56 ;  /* 0x000000200c38723c */ /* 0x000fe20000041838 */
[----:B-1----:R-:W-:-:S07]  /*4d10*/  FFMA.FTZ R0, R27, UR5, -R3 ;  /* 0x000000051b007c23 */ /* 0x002fce0008010803 */
[C---:B------:R-:W-:Y:S01]  /*4d20*/  HMMA.16816.F32.BF16 R44, R12.reuse, R34, R28 ;  /* 0x000000220c2c723c */ /* 0x040fe2000004181c */
[----:B------:R1:W-:Y:S01]  /*4d30*/  MUFU.EX2 R139, R0 ;  /* 0x00000000008b7308 */ /* 0x0003e20000000800 */
[----:B------:R-:W5:Y:S04]  /*4d40*/  LDSM.16.MT88.4 R32, [R210+0x4c00] ;  /* 0x004c0000d220783b */ /* 0x000f680000004200 */
[----:B------:R-:W5:Y:S02]  /*4d50*/  LDSM.16.MT88.4 R28, [R208+0x4c00] ;  /* 0x004c0000d01c783b */ /* 0x000f640000004200 */
[C---:B------:R-:W-:Y:S08]  /*4d60*/  HMMA.16816.F32.BF16 R60, R12.reuse, R36, R60 ;  /* 0x000000240c3c723c */ /* 0x040ff0000004183c */
[----:B------:R-:W-:Y:S01]  /*4d70*/  HMMA.16816.F32.BF16 R52, R12, R38, R68 ;  /* 0x000000260c34723c */ /* 0x000fe20000041844 */
[----:B----4-:R-:W-:Y:S01]  /*4d80*/  F2FP.BF16.F32.PACK_AB R12, R173, R172 ;  /* 0x000000acad0c723e */ /* 0x010fe200000010ff */
[----:B-1----:R-:W-:-:S04]  /*4d90*/  FFMA.FTZ R0, R73, UR5, -R3 ;  /* 0x0000000549007c23 */ /* 0x002fc80008010803 */
[----:B------:R1:W4:Y:S02]  /*4da0*/  MUFU.EX2 R135, R0 ;  /* 0x0000000000877308 */ /* 0x0003240000000800 */
[----:B-1----:R-:W-:Y:S01]  /*4db0*/  FFMA.FTZ R0, R91, UR5, -R2 ;  /* 0x000000055b007c23 */ /* 0x002fe20008010802 */
[----:B----4-:R-:W-:-:S05]  /*4dc0*/  F2FP.BF16.F32.PACK_AB R14, R135, R139 ;  /* 0x0000008b870e723e */ /* 0x010fca00000010ff */
[----:B------:R1:W-:Y:S02]  /*4dd0*/  MUFU.EX2 R115, R0 ;  /* 0x0000000000737308 */ /* 0x0003e40000000800 */
[----:B-1----:R-:W-:-:S06]  /*4de0*/  FFMA.FTZ R0, R74, UR5, -R2 ;  /* 0x000000054a007c23 */ /* 0x002fcc0008010802 */
        /* <DEDUP_REMOVED lines=9> */
[C---:B--2---:R-:W-:Y:S08]  /*4e80*/  HMMA.16816.F32.BF16 R140, R12.reuse, R16, R140 ;  /* 0x000000100c8c723c */ /* 0x044ff0000004188c */
[----:B---3--:R-:W-:Y:S01]  /*4e90*/  HMMA.16816.F32.BF16 R64, R12, R20, R64 ;  /* 0x000000140c40723c */ /* 0x008fe20000041840 */
[----:B-1----:R-:W-:-:S07]  /*4ea0*/  FFMA.FTZ R0, R78, UR5, -R3 ;  /* 0x000000054e007c23 */ /* 0x002fce0008010803 */
[C---:B------:R-:W-:Y:S01]  /*4eb0*/  HMMA.16816.F32.BF16 R48, R12.reuse, R18, R48 ;  /* 0x000000120c30723c */ /* 0x040fe20000041830 */
[----:B------:R1:W-:Y:S07]  /*4ec0*/  MUFU.EX2 R96, R0 ;  /* 0x0000000000607308 */ /* 0x0003ee0000000800 */
[----:B------:R-:W-:Y:S01]  /*4ed0*/  HMMA.16816.F32.BF16 R36, R12, R22, R40 ;  /* 0x000000160c24723c */ /* 0x000fe20000041828 */
[----:B------:R-:W-:Y:S02]  /*4ee0*/  F2FP.BF16.F32.PACK_AB R12, R164, R242 ;  /* 0x000000f2a40c723e */ /* 0x000fe400000010ff */
[----:B------:R-:W-:-:S02]  /*4ef0*/  F2FP.BF16.F32.PACK_AB R13, R198, R199 ;  /* 0x000000c7c60d723e */ /* 0x000fc400000010ff */
[----:B------:R-:W-:Y:S01]  /*4f00*/  F2FP.BF16.F32.PACK_AB R15, R191, R197 ;  /* 0x000000c5bf0f723e */ /* 0x000fe200000010ff */
[----:B-1----:R-:W-:-:S04]  /*4f10*/  FFMA.FTZ R0, R92, UR5, -R3 ;  /* 0x000000055c007c23 */ /* 0x002fc80008010803 */
[----:B------:R1:W2:Y:S02]  /*4f20*/  MUFU.EX2 R92, R0 ;  /* 0x00000000005c7308 */ /* 0x0002a40000000800 */
[----:B-1----:R-:W-:-:S06]  /*4f30*/  FFMA.FTZ R0, R77, UR5, -R3 ;  /* 0x000000054d007c23 */ /* 0x002fcc0008010803 */
[----:B------:R1:W-:Y:S02]  /*4f40*/  MUFU.EX2 R91, R0 ;  /* 0x00000000005b7308 */ /* 0x0003e40000000800 */
[----:B-1----:R-:W-:-:S06]  /*4f50*/  FFMA.FTZ R0, R79, UR5, -R3 ;  /* 0x000000054f007c23 */ /* 0x002fcc0008010803 */
[----:B------:R1:W3:Y:S02]  /*4f60*/  MUFU.EX2 R90, R0 ;  /* 0x00000000005a7308 */ /* 0x0002e40000000800 */
[----:B-1----:R-:W-:Y:S01]  /*4f70*/  FFMA.FTZ R0, R93, UR5, -R2 ;  /* 0x000000055d007c23 */ /* 0x002fe20008010802 */
[----:B------:R-:W-:-:S05]  /*4f80*/  IMAD.MOV.U32 R93, RZ, RZ, R166 ;  /* 0x000000ffff5d7224 */ /* 0x000fca00078e00a6 */
[----:B------:R1:W-:Y:S01]  /*4f90*/  MUFU.EX2 R87, R0 ;  /* 0x0000000000577308 */ /* 0x0003e20000000800 */
[----:B------:R-:W-:-:S07]  /*4fa0*/  F2FP.BF16.F32.PACK_AB R14, R93, R145 ;  /* 0x000000915d0e723e */ /* 0x000fce00000010ff */
[----:B------:R-:W-:Y:S01]  /*4fb0*/  HMMA.16816.F32.BF16 R60, R12, R16, R60 ;  /* 0x000000100c3c723c */ /* 0x000fe2000004183c */
[----:B-1----:R-:W-:-:S07]  /*4fc0*/  FFMA.FTZ R0, R94, UR5, -R2 ;  /* 0x000000055e007c23 */ /* 0x002fce0008010802 */
[C---:B------:R-:W-:Y:S01]  /*4fd0*/  HMMA.16816.F32.BF16 R52, R12.reuse, R18, R52 ;  /* 0x000000120c34723c */ /* 0x040fe20000041834 */
[----:B------:R-:W1:Y:S01]  /*4fe0*/  LDSM.16.MT88.4 R16, [R208+0x5000] ;  /* 0x00500000d010783b */ /* 0x000e620000004200 */
[----:B------:R-:W-:Y:S01]  /*4ff0*/  IMAD.MOV.U32 R94, RZ, RZ, R145 ;  /* 0x000000ffff5e7224 */ /* 0x000fe200078e0091 */
[----:B------:R4:W5:Y:S05]  /*5000*/  MUFU.EX2 R88, R0 ;  /* 0x0000000000587308 */ /* 0x00096a0000000800 */
[C---:B------:R-:W-:Y:S08]  /*5010*/  HMMA.16816.F32.BF16 R40, R12.reuse, R20, R56 ;  /* 0x000000140c28723c */ /* 0x040ff00000041838 */
[----:B------:R-:W-:Y:S01]  /*5020*/  HMMA.16816.F32.BF16 R44, R12, R22, R44 ;  /* 0x000000160c2c723c */ /* 0x000fe2000004182c */
[----:B------:R-:W1:Y:S01]  /*5030*/  LDSM.16.MT88.4 R20, [R210+0x5000] ;  /* 0x00500000d214783b */ /* 0x000e620000004200 */
[----:B--2---:R-:W-:Y:S01]  /*5040*/  F2FP.BF16.F32.PACK_AB R12, R92, R96 ;  /* 0x000000605c0c723e */ /* 0x004fe200000010ff */
[----:B----4-:R-:W-:Y:S01]  /*5050*/  FFMA.FTZ R0, R95, UR5, -R2 ;  /* 0x000000055f007c23 */ /* 0x010fe20008010802 */
[----:B---3--:R-:W-:Y:S01]  /*5060*/  F2FP.BF16.F32.PACK_AB R14, R90, R91 ;  /* 0x0000005b5a0e723e */ /* 0x008fe200000010ff */
[----:B------:R-:W-:Y:S01]  /*5070*/  IMAD.MOV.U32 R95, RZ, RZ, R164 ;  /* 0x000000ffff5f7224 */ /* 0x000fe200078e00a4 */
[----:B-----5:R-:W-:Y:S01]  /*5080*/  F2FP.BF16.F32.PACK_AB R13, R88, R87 ;  /* 0x00000057580d723e */ /* 0x020fe200000010ff */
[----:B------:R2:W-:Y:S02]  /*5090*/  MUFU.EX2 R86, R0 ;  /* 0x0000000000567308 */ /* 0x0005e40000000800 */
[----:B--2---:R-:W-:-:S06]  /*50a0*/  FFMA.FTZ R0, R80, UR5, -R2 ;  /* 0x0000000550007c23 */ /* 0x004fcc0008010802 */
[----:B------:R2:W3:Y:S02]  /*50b0*/  MUFU.EX2 R85, R0 ;  /* 0x0000000000557308 */ /* 0x0004e40000000800 */
[----:B--2---:R-:W-:Y:S01]  /*50c0*/  FFMA.FTZ R0, R103, UR5, -R4 ;  /* 0x0000000567007c23 */ /* 0x004fe20008010804 */
[----:B---3--:R-:W-:Y:S01]  /*50d0*/  F2FP.BF16.F32.PACK_AB R15, R85, R86 ;  /* 0x00000056550f723e */ /* 0x008fe200000010ff */
[----:B------:R-:W-:-:S04]  /*50e0*/  IMAD.MOV.U32 R103, RZ, RZ, R242 ;  /* 0x000000ffff677224 */ /* 0x000fc800078e00f2 */
[----:B------:R2:W-:Y:S02]  /*50f0*/  MUFU.EX2 R89, R0 ;  /* 0x0000000000597308 */ /* 0x0005e40000000800 */
[C---:B------:R-:W-:Y:S08]  /*5100*/  HMMA.16816.F32.BF16 R160, R12.reuse, R32, R64 ;  /* 0x000000200ca0723c */ /* 0x040ff00000041840 */
[----:B------:R-:W-:Y:S01]  /*5110*/  HMMA.16816.F32.BF16 R140, R12, R28, R140 ;  /* 0x0000001c0c8c723c */ /* 0x000fe2000004188c */
[----:B--2---:R-:W-:Y:S01]  /*5120*/  FFMA.FTZ R0, R97, UR5, -R3 ;  /* 0x0000000561007c23 */ /* 0x004fe20008010803 */
[----:B------:R-:W-:-:S06]  /*5130*/  IMAD.MOV.U32 R97, RZ, RZ, R241 ;  /* 0x000000ffff617224 */ /* 0x000fcc00078e00f1 */
[C---:B------:R-:W-:Y:S01]  /*5140*/  HMMA.16816.F32.BF16 R48, R12.reuse, R30, R48 ;  /* 0x0000001e0c30723c */ /* 0x040fe20000041830 */
[----:B------:R2:W-:Y:S07]  /*5150*/  MUFU.EX2 R84, R0 ;  /* 0x0000000000547308 */ /* 0x0005ee0000000800 */
[----:B------:R-:W-:Y:S01]  /*5160*/  HMMA.16816.F32.BF16 R36, R12, R34, R36 ;  /* 0x000000220c24723c */ /* 0x000fe20000041824 */
[----:B------:R-:W-:Y:S02]  /*5170*/  F2FP.BF16.F32.PACK_AB R12, R249, R251 ;  /* 0x000000fbf90c723e */ /* 0x000fe400000010ff */
[----:B------:R-:W-:-:S02]  /*5180*/  F2FP.BF16.F32.PACK_AB R13, R185, R187 ;  /* 0x000000bbb90d723e */ /* 0x000fc400000010ff */
[----:B------:R-:W-:Y:S02]  /*5190*/  F2FP.BF16.F32.PACK_AB R14, R248, R250 ;  /* 0x000000faf80e723e */ /* 0x000fe400000010ff */
[----:B------:R-:W-:Y:S01]  /*51a0*/  F2FP.BF16.F32.PACK_AB R15, R186, R184 ;  /* 0x000000b8ba0f723e */ /* 0x000fe200000010ff */
[----:B--2---:R-:W-:-:S04]  /*51b0*/  FFMA.FTZ R0, R82, UR5, -R3 ;  /* 0x0000000552007c23 */ /* 0x004fc80008010803 */
[----:B------:R2:W3:Y:S02]  /*51c0*/  MUFU.EX2 R82, R0 ;  /* 0x0000000000527308 */ /* 0x0004e40000000800 */
[C---:B------:R-:W-:Y:S08]  /*51d0*/  HMMA.16816.F32.BF16 R60, R12.reuse, R28, R60 ;  /* 0x0000001c0c3c723c */ /* 0x040ff0000004183c */
[----:B------:R-:W-:Y:S01]  /*51e0*/  HMMA.16816.F32.BF16 R56, R12, R30, R52 ;  /* 0x0000001e0c38723c */ /* 0x000fe20000041834 */
[----:B------:R-:W4:Y:S01]  /*51f0*/  LDSM.16.MT88.4 R28, [R208+0x5400] ;  /* 0x00540000d01c783b */ /* 0x000f220000004200 */
[----:B--2---:R-:W-:-:S06]  /*5200*/  FFMA.FTZ R0, R98, UR5, -R3 ;  /* 0x0000000562007c23 */ /* 0x004fcc0008010803 */
[C---:B------:R-:W-:Y:S01]  /*5210*/  HMMA.16816.F32.BF16 R52, R12.reuse, R32, R40 ;  /* 0x000000200c34723c */ /* 0x040fe20000041828 */
[----:B------:R-:W-:Y:S01]  /*5220*/  IMAD.MOV.U32 R98, RZ, RZ, R240 ;  /* 0x000000ffff627224 */ /* 0x000fe200078e00f0 */
[----:B------:R2:W-:Y:S06]  /*5230*/  MUFU.EX2 R80, R0 ;  /* 0x0000000000507308 */ /* 0x0005ec0000000800 */
[----:B------:R-:W-:Y:S01]  /*5240*/  HMMA.16816.F32.BF16 R44, R12, R34, R44 ;  /* 0x000000220c2c723c */ /* 0x000fe2000004182c */
[----:B---3--:R-:W-:Y:S01]  /*5250*/  F2FP.BF16.F32.PACK_AB R12, R82, R84 ;  /* 0x00000054520c723e */ /* 0x008fe200000010ff */
[----:B------:R-:W3:Y:S01]  /*5260*/  LDSM.16.MT88.4 R32, [R210+0x5400] ;  /* 0x00540000d220783b */ /* 0x000ee20000004200 */
[----:B--2---:R-:W-:Y:S01]  /*5270*/  FFMA.FTZ R0, R81, UR5, -R3 ;  /* 0x0000000551007c23 */ /* 0x004fe20008010803 */
[----:B------:R-:W-:-:S03]  /*5280*/  IMAD.MOV.U32 R81, RZ, RZ, R147 ;  /* 0x000000ffff517224 */ /* 0x000fc600078e0093 */
[----:B------:R2:W5:Y:S02]  /*5290*/  MUFU.EX2 R79, R0 ;  /* 0x00000000004f7308 */ /* 0x0005640000000800 */
[----:B--2---:R-:W-:Y:S01]  /*52a0*/  FFMA.FTZ R0, R99, UR5, -R2 ;  /* 0x0000000563007c23 */ /* 0x004fe20008010802 */
[----:B-----5:R-:W-:Y:S01]  /*52b0*/  F2FP.BF16.F32.PACK_AB R14, R79, R80 ;  /* 0x000000504f0e723e */ /* 0x020fe200000010ff */
[----:B------:R-:W-:-:S04]  /*52c0*/  IMAD.MOV.U32 R99, RZ, RZ, R146 ;  /* 0x000000ffff637224 */ /* 0x000fc800078e0092 */
[----:B------:R2:W-:Y:S02]  /*52d0*/  MUFU.EX2 R76, R0 ;  /* 0x00000000004c7308 */ /* 0x0005e40000000800 */
[----:B--2---:R-:W-:Y:S01]  /*52e0*/  FFMA.FTZ R0, R100, UR5, -R2 ;  /* 0x0000000564007c23 */ /* 0x004fe20008010802 */
[----:B------:R-:W-:-:S05]  /*52f0*/  IMAD.MOV.U32 R100, RZ, RZ, R144 ;  /* 0x000000ffff647224 */ /* 0x000fca00078e0090 */
[----:B------:R2:W5:Y:S02]  /*5300*/  MUFU.EX2 R77, R0 ;  /* 0x00000000004d7308 */ /* 0x0005640000000800 */
[----:B--2---:R-:W-:Y:S01]  /*5310*/  FFMA.FTZ R0, R101, UR5, -R2 ;  /* 0x0000000565007c23 */ /* 0x004fe20008010802 */
[----:B-----5:R-:W-:-:S05]  /*5320*/  F2FP.BF16.F32.PACK_AB R13, R77, R76 ;  /* 0x0000004c4d0d723e */ /* 0x020fca00000010ff */
[----:B------:R2:W-:Y:S02]  /*5330*/  MUFU.EX2 R75, R0 ;  /* 0x00000000004b7308 */ /* 0x0005e40000000800 */
[----:B--2---:R-:W-:-:S06]  /*5340*/  FFMA.FTZ R0, R83, UR5, -R2 ;  /* 0x0000000553007c23 */ /* 0x004fcc0008010802 */
[----:B------:R2:W5:Y:S02]  /*5350*/  MUFU.EX2 R74, R0 ;  /* 0x00000000004a7308 */ /* 0x0005640000000800 */
[----:B--2---:R-:W-:Y:S01]  /*5360*/  FFMA.FTZ R0, R125, UR5, -R4 ;  /* 0x000000057d007c23 */ /* 0x004fe20008010804 */
[----:B-----5:R-:W-:-:S05]  /*5370*/  F2FP.BF16.F32.PACK_AB R15, R74, R75 ;  /* 0x0000004b4a0f723e */ /* 0x020fca00000010ff */
[----:B------:R2:W-:Y:S02]  /*5380*/  MUFU.EX2 R78, R0 ;  /* 0x00000000004e7308 */ /* 0x0005e40000000800 */
[C---:B-1----:R-:W-:Y:S08]  /*5390*/  HMMA.16816.F32.BF16 R140, R12.reuse, R16, R140 ;  /* 0x000000100c8c723c */ /* 0x042ff0000004188c */
[----:B------:R-:W-:Y:S01]  /*53a0*/  HMMA.16816.F32.BF16 R48, R12, R18, R48 ;  /* 0x000000120c30723c */ /* 0x000fe20000041830 */
[----:B--2---:R-:W-:-:S07]  /*53b0*/  FFMA.FTZ R0, R102, UR5, -R3 ;  /* 0x0000000566007c23 */ /* 0x004fce0008010803 */
[C---:B------:R-:W-:Y:S01]  /*53c0*/  HMMA.16816.F32.BF16 R160, R12.reuse, R20, R160 ;  /* 0x000000140ca0723c */ /* 0x040fe200000418a0 */
[----:B------:R1:W-:Y:S07]  /*53d0*/  MUFU.EX2 R73, R0 ;  /* 0x0000000000497308 */ /* 0x0003ee0000000800 */
[----:B------:R-:W-:Y:S01]  /*53e0*/  HMMA.16816.F32.BF16 R40, R12, R22, R36 ;  /* 0x000000160c28723c */ /* 0x000fe20000041824 */
[----:B------:R-:W-:Y:S02]  /*53f0*/  F2FP.BF16.F32.PACK_AB R12, R243, R244 ;  /* 0x000000f4f30c723e */ /* 0x000fe400000010ff */
[----:B------:R-:W-:-:S02]  /*5400*/  F2FP.BF16.F32.PACK_AB R13, R193, R190 ;  /* 0x000000bec10d723e */ /* 0x000fc400000010ff */
[----:B------:R-:W-:Y:S02]  /*5410*/  F2FP.BF16.F32.PACK_AB R14, R237, R238 ;  /* 0x000000eeed0e723e */ /* 0x000fe400000010ff */
[----:B------:R-:W-:Y:S01]  /*5420*/  F2FP.BF16.F32.PACK_AB R15, R192, R195 ;  /* 0x000000c3c00f723e */ /* 0x000fe200000010ff */
[----:B-1----:R-:W-:-:S04]  /*5430*/  FFMA.FTZ R0, R105, UR5, -R3 ;  /* 0x0000000569007c23 */ /* 0x002fc80008010803 */
[----:B------:R1:W2:Y:S02]  /*5440*/  MUFU.EX2 R72, R0 ;  /* 0x0000000000487308 */ /* 0x0002a40000000800 */
[C---:B------:R-:W-:Y:S08]  /*5450*/  HMMA.16816.F32.BF16 R144, R12.reuse, R16, R60 ;  /* 0x000000100c90723c */ /* 0x040ff0000004183c */
[----:B------:R-:W-:Y:S01]  /*5460*/  HMMA.16816.F32.BF16 R36, R12, R22, R44 ;  /* 0x000000160c24723c */ /* 0x000fe2000004182c */
[----:B-1----:R-:W-:-:S07]  /*5470*/  FFMA.FTZ R0, R104, UR5, -R3 ;  /* 0x0000000568007c23 */ /* 0x002fce0008010803 */
[C---:B------:R-:W-:Y:S01]  /*5480*/  HMMA.16816.F32.BF16 R52, R12.reuse, R20, R52 ;  /* 0x000000140c34723c */ /* 0x040fe20000041834 */
[----:B------:R-:W-:Y:S01]  /*5490*/  LDSM.16.MT88.4 R20, [R210+0x5800] ;  /* 0x00580000d214783b */ /* 0x000fe20000004200 */
[----:B------:R1:W-:Y:S06]  /*54a0*/  MUFU.EX2 R71, R0 ;  /* 0x0000000000477308 */ /* 0x0003ec0000000800 */
[----:B------:R-:W-:Y:S01]  /*54b0*/  HMMA.16816.F32.BF16 R56, R12, R18, R56 ;  /* 0x000000120c38723c */ /* 0x000fe20000041838 */
[----:B------:R-:W5:Y:S01]  /*54c0*/  LDSM.16.MT88.4 R16, [R208+0x5800] ;  /* 0x00580000d010783b */ /* 0x000f620000004200 */
[----:B--2---:R-:W-:Y:S01]  /*54d0*/  F2FP.BF16.F32.PACK_AB R12, R72, R73 ;  /* 0x00000049480c723e */ /* 0x004fe200000010ff */
[----:B-1----:R-:W-:-:S04]  /*54e0*/  FFMA.FTZ R0, R106, UR5, -R3 ;  /* 0x000000056a007c23 */ /* 0x002fc80008010803 */
        /* <DEDUP_REMOVED lines=14> */
[C---:B----4-:R-:W-:Y:S08]  /*55d0*/  HMMA.16816.F32.BF16 R140, R12.reuse, R28, R140 ;  /* 0x0000001c0c8c723c */ /* 0x050ff0000004188c */
[----:B------:R-:W-:Y:S01]  /*55e0*/  HMMA.16816.F32.BF16 R48, R12, R30, R48 ;  /* 0x0000001e0c30723c */ /* 0x000fe20000041830 */
[----:B-1----:R-:W-:-:S07]  /*55f0*/  FFMA.FTZ R0, R120, UR5, -R3 ;  /* 0x0000000578007c23 */ /* 0x002fce0008010803 */
[C---:B---3--:R-:W-:Y:S01]  /*5600*/  HMMA.16816.F32.BF16 R160, R12.reuse, R32, R160 ;  /* 0x000000200ca0723c */ /* 0x048fe200000418a0 */
        /* <DEDUP_REMOVED lines=12> */
[----:B------:R1:W-:Y:S07]  /*56d0*/  MUFU.EX2 R62, R0 ;  /* 0x00000000003e7308 */ /* 0x0003ee0000000800 */
[----:B------:R-:W-:Y:S01]  /*56e0*/  HMMA.16816.F32.BF16 R28, R12, R30, R56 ;  /* 0x0000001e0c1c723c */ /* 0x000fe20000041838 */
        /* <DEDUP_REMOVED lines=15> */
[----:B------:R1:W2:Y:S02]  /*57e0*/  MUFU.EX2 R44, R0 ;  /* 0x00000000002c7308 */ /* 0x0002a40000000800 */
[C---:B-----5:R-:W-:Y:S08]  /*57f0*/  HMMA.16816.F32.BF16 R140, R12.reuse, R16, R140 ;  /* 0x000000100c8c723c */ /* 0x060ff0000004188c */
[----:B------:R-:W-:Y:S01]  /*5800*/  HMMA.16816.F32.BF16 R148, R12, R18, R48 ;  /* 0x000000120c94723c */ /* 0x000fe20000041830 */
[----:B-1----:R-:W-:-:S07]  /*5810*/  FFMA.FTZ R0, R129, UR5, -R3 ;  /* 0x0000000581007c23 */ /* 0x002fce0008010803 */
[C---:B------:R-:W-:Y:S01]  /*5820*/  HMMA.16816.F32.BF16 R160, R12.reuse, R20, R160 ;  /* 0x000000140ca0723c */ /* 0x040fe200000418a0 */
[----:B------:R1:W-:Y:S07]  /*5830*/  MUFU.EX2 R38, R0 ;  /* 0x0000000000267308 */ /* 0x0003ee0000000800 */
[----:B------:R-:W-:Y:S01]  /*5840*/  HMMA.16816.F32.BF16 R40, R12, R22, R40 ;  /* 0x000000160c28723c */ /* 0x000fe20000041828 */
[----:B------:R-:W-:Y:S02]  /*5850*/  F2FP.BF16.F32.PACK_AB R12, R223, R224 ;  /* 0x000000e0df0c723e */ /* 0x000fe400000010ff */
[----:B------:R-:W-:-:S02]  /*5860*/  F2FP.BF16.F32.PACK_AB R13, R78, R89 ;  /* 0x000000594e0d723e */ /* 0x000fc400000010ff */
[----:B------:R-:W-:Y:S02]  /*5870*/  F2FP.BF16.F32.PACK_AB R14, R221, R222 ;  /* 0x000000dedd0e723e */ /* 0x000fe400000010ff */
[----:B--2---:R-:W-:Y:S01]  /*5880*/  F2FP.BF16.F32.PACK_AB R15, R44, R68 ;  /* 0x000000442c0f723e */ /* 0x004fe200000010ff */
[----:B-1----:R-:W-:-:S04]  /*5890*/  FFMA.FTZ R0, R132, UR5, -R3 ;  /* 0x0000000584007c23 */ /* 0x002fc80008010803 */
[----:B------:R1:W2:Y:S02]  /*58a0*/  MUFU.EX2 R37, R0 ;  /* 0x0000000000257308 */ /* 0x0002a40000000800 */
[C---:B------:R-:W-:Y:S08]  /*58b0*/  HMMA.16816.F32.BF16 R52, R12.reuse, R20, R52 ;  /* 0x000000140c34723c */ /* 0x040ff00000041834 */
[----:B------:R-:W-:Y:S01]  /*58c0*/  HMMA.16816.F32.BF16 R144, R12, R16, R144 ;  /* 0x000000100c90723c */ /* 0x000fe20000041890 */
[----:B-1----:R-:W-:-:S07]  /*58d0*/  FFMA.FTZ R0, R130, UR5, -R3 ;  /* 0x0000000582007c23 */ /* 0x002fce0008010803 */
[----:B------:R-:W-:Y:S01]  /*58e0*/  HMMA.16816.F32.BF16 R28, R12, R18, R28 ;  /* 0x000000120c1c723c */ /* 0x000fe2000004181c */
[----:B------:R-:W-:Y:S01]  /*58f0*/  FFMA.FTZ R3, R133, UR5, -R3 ;  /* 0x0000000585037c23 */ /* 0x000fe20008010803 */
[----:B------:R-:W1:Y:S01]  /*5900*/  LDSM.16.MT88.4 R16, [R210+0x5c00] ;  /* 0x005c0000d210783b */ /* 0x000e620000004200 */
[----:B------:R3:W-:Y:S01]  /*5910*/  MUFU.EX2 R36, R0 ;  /* 0x0000000000247308 */ /* 0x0007e20000000800 */
[----:B--2---:R-:W-:-:S04]  /*5920*/  F2FP.BF16.F32.PACK_AB R164, R37, R38 ;  /* 0x0000002625a4723e */ /* 0x004fc800000010ff */
[----:B------:R-:W-:Y:S03]  /*5930*/  HMMA.16816.F32.BF16 R32, R12, R22, R32 ;  /* 0x000000160c20723c */ /* 0x000fe60000041820 */
[----:B------:R2:W4:Y:S01]  /*5940*/  MUFU.EX2 R242, R3 ;  /* 0x0000000300f27308 */ /* 0x0005220000000800 */
[----:B---3--:R-:W-:-:S07]  /*5950*/  FFMA.FTZ R0, R127, UR5, -R2 ;  /* 0x000000057f007c23 */ /* 0x008fce0008010802 */
[----:B------:R3:W-:Y:S01]  /*5960*/  MUFU.EX2 R26, R0 ;  /* 0x00000000001a7308 */ /* 0x0007e20000000800 */
[----:B--2---:R-:W-:Y:S01]  /*5970*/  FADD.FTZ R3, R10, R9 ;  /* 0x000000090a037221 */ /* 0x004fe20000010000 */
[----:B----4-:R-:W-:Y:S01]  /*5980*/  F2FP.BF16.F32.PACK_AB R166, R242, R36 ;  /* 0x00000024f2a6723e */ /* 0x010fe200000010ff */
[----:B---3--:R-:W-:-:S05]  /*5990*/  FFMA.FTZ R0, R131, UR5, -R2 ;  /* 0x0000000583007c23 */ /* 0x008fca0008010802 */
[----:B------:R2:W3:Y:S02]  /*59a0*/  MUFU.EX2 R27, R0 ;  /* 0x00000000001b7308 */ /* 0x0004e40000000800 */
[--C-:B--2---:R-:W-:Y:S01]  /*59b0*/  FFMA.FTZ R0, R134, UR5, -R2.reuse ;  /* 0x0000000586007c23 */ /* 0x104fe20008010802 */
[----:B------:R-:W-:Y:S01]  /*59c0*/  FFMA.FTZ R2, R156, UR5, -R2 ;  /* 0x000000059c027c23 */ /* 0x000fe20008010802 */
[----:B---3--:R-:W-:-:S04]  /*59d0*/  F2FP.BF16.F32.PACK_AB R165, R27, R26 ;  /* 0x0000001a1ba5723e */ /* 0x008fc800000010ff */
[----:B------:R2:W-:Y:S08]  /*59e0*/  MUFU.EX2 R25, R0 ;  /* 0x0000000000197308 */ /* 0x0005f00000000800 */
[----:B------:R3:W4:Y:S01]  /*59f0*/  MUFU.EX2 R241, R2 ;  /* 0x0000000200f17308 */ /* 0x0007220000000800 */
[----:B--2---:R-:W-:-:S07]  /*5a00*/  FFMA.FTZ R0, R230, UR5, -R4 ;  /* 0x00000005e6007c23 */ /* 0x004fce0008010804 */
[----:B------:R2:W-:Y:S01]  /*5a10*/  MUFU.EX2 R20, R0 ;  /* 0x0000000000147308 */ /* 0x0005e20000000800 */
[----:B---3--:R-:W-:Y:S01]  /*5a20*/  FADD.FTZ R2, R206, R189 ;  /* 0x000000bdce027221 */ /* 0x008fe20000010000 */
[----:B----4-:R-:W-:-:S07]  /*5a30*/  F2FP.BF16.F32.PACK_AB R167, R241, R25 ;  /* 0x00000019f1a7723e */ /* 0x010fce00000010ff */
[----:B------:R-:W-:Y:S01]  /*5a40*/  HMMA.16816.F32.BF16 R140, R164, R152, R140 ;  /* 0x00000098a48c723c */ /* 0x000fe2000004188c */
[----:B--2---:R-:W-:-:S07]  /*5a50*/  FFMA.FTZ R0, R231, UR5, -R4 ;  /* 0x00000005e7007c23 */ /* 0x004fce0008010804 */
[C---:B------:R-:W-:Y:S01]  /*5a60*/  HMMA.16816.F32.BF16 R148, R164.reuse, R154, R148 ;  /* 0x0000009aa494723c */ /* 0x040fe20000041894 */
[----:B------:R2:W3:Y:S07]  /*5a70*/  MUFU.EX2 R12, R0 ;  /* 0x00000000000c7308 */ /* 0x0004ee0000000800 */
[C---:B-1----:R-:W-:Y:S08]  /*5a80*/  HMMA.16816.F32.BF16 R160, R164.reuse, R16, R160 ;  /* 0x00000010a4a0723c */ /* 0x042ff000000418a0 */
[----:B------:R-:W-:Y:S01]  /*5a90*/  HMMA.16816.F32.BF16 R164, R164, R18, R40 ;  /* 0x00000012a4a4723c */ /* 0x000fe20000041828 */
[----:B--2---:R-:W-:-:S04]  /*5aa0*/  FFMA.FTZ R0, R207, UR5, -R4 ;  /* 0x00000005cf007c23 */ /* 0x004fc80008010804 */
[----:B------:R1:W-:Y:S02]  /*5ab0*/  MUFU.EX2 R11, R0 ;  /* 0x00000000000b7308 */ /* 0x0003e40000000800 */
[----:B-1----:R-:W-:Y:S01]  /*5ac0*/  FFMA.FTZ R0, R214, UR5, -R4 ;  /* 0x00000005d6007c23 */ /* 0x002fe20008010804 */
[----:B------:R-:W-:Y:S01]  /*5ad0*/  FADD.FTZ R4, R234, R229 ;  /* 0x000000e5ea047221 */ /* 0x000fe20000010000 */
[----:B------:R-:W-:-:S04]  /*5ae0*/  IMAD.MOV.U32 R214, RZ, RZ, -0x1 ;  /* 0xffffffffffd67424 */ /* 0x000fc800078e00ff */
[----:B------:R1:W2:Y:S01]  /*5af0*/  MUFU.EX2 R240, R0 ;  /* 0x0000000000f07308 */ /* 0x0002a20000000800 */
[----:B------:R-:W-:Y:S01]  /*5b00*/  FADD.FTZ R9, R233, R4 ;  /* 0x00000004e9097221 */ /* 0x000fe20000010000 */
[----:B------:R-:W-:-:S03]  /*5b10*/  FADD.FTZ R4, R188, R2 ;  /* 0x00000002bc047221 */ /* 0x000fc60000010000 */
[----:B------:R-:W-:Y:S01]  /*5b20*/  FADD.FTZ R9, R100, R9 ;  /* 0x0000000964097221 */ /* 0x000fe20000010000 */
[----:B------:R-:W-:-:S03]  /*5b30*/  FADD.FTZ R4, R202, R4 ;  /* 0x00000004ca047221 */ /* 0x000fc60000010000 */
[----:B------:R-:W-:-:S04]  /*5b40*/  FADD.FTZ R9, R99, R9 ;  /* 0x0000000963097221 */ /* 0x000fc80000010000 */
[----:B------:R-:W-:Y:S01]  /*5b50*/  FADD.FTZ R9, R81, R9 ;  /* 0x0000000951097221 */ /* 0x000fe20000010000 */
[----:B-1----:R-:W-:Y:S01]  /*5b60*/  FADD.FTZ R0, R170, R169 ;  /* 0x000000a9aa007221 */ /* 0x002fe20000010000 */
[----:B---3--:R-:W-:Y:S02]  /*5b70*/  F2FP.BF16.F32.PACK_AB R169, R12, R20 ;  /* 0x000000140ca9723e */ /* 0x008fe400000010ff */
[----:B------:R-:W-:Y:S01]  /*5b80*/  F2FP.BF16.F32.PACK_AB R170, R239, R218 ;  /* 0x000000daefaa723e */ /* 0x000fe200000010ff */
[----:B------:R-:W-:Y:S01]  /*5b90*/  FADD.FTZ R2, R168, R0 ;  /* 0x00000000a8027221 */ /* 0x000fe20000010000 */
[----:B------:R-:W-:Y:S01]  /*5ba0*/  FADD.FTZ R0, R158, R3 ;  /* 0x000000039e007221 */ /* 0x000fe20000010000 */
[----:B------:R-:W-:Y:S02]  /*5bb0*/  F2FP.BF16.F32.PACK_AB R168, R219, R220 ;  /* 0x000000dcdba8723e */ /* 0x000fe400000010ff */
[----:B------:R-:W-:Y:S01]  /*5bc0*/  FADD.FTZ R3, R179, R2 ;  /* 0x00000002b3037221 */ /* 0x000fe20000010000 */
[----:B------:R-:W-:Y:S01]  /*5bd0*/  FADD.FTZ R0, R176, R0 ;  /* 0x00000000b0007221 */ /* 0x000fe20000010000 */
[----:B------:R-:W-:Y:S01]  /*5be0*/  FADD.FTZ R2, R204, R4 ;  /* 0x00000004cc027221 */ /* 0x000fe20000010000 */
[----:B--2---:R-:W-:Y:S01]  /*5bf0*/  F2FP.BF16.F32.PACK_AB R171, R240, R11 ;  /* 0x0000000bf0ab723e */ /* 0x004fe200000010ff */
[----:B------:R-:W-:Y:S01]  /*5c00*/  FADD.FTZ R3, R178, R3 ;  /* 0x00000003b2037221 */ /* 0x000fe20000010000 */
        /* <DEDUP_REMOVED lines=10> */
[C---:B------:R-:W-:Y:S01]  /*5cb0*/  HMMA.16816.F32.BF16 R144, R168.reuse, R152, R144 ;  /* 0x00000098a890723c */ /* 0x040fe20000041890 */
        /* <DEDUP_REMOVED lines=98> */
[----:B------:R-:W-:Y:S01]  /*62e0*/  HMMA.16816.F32.BF16 R156, R168, R16, R52 ;  /* 0x00000010a89c723c */ /* 0x000fe20000041834 */
[----:B------:R-:W-:-:S07]  /*62f0*/  FADD.FTZ R241, R241, R0 ;  /* 0x00000000f1f17221 */ /* 0x000fce0000010000 */
[----:B------:R-:W-:Y:S01]  /*6300*/  HMMA.16816.F32.BF16 R168, R168, R18, R32 ;  /* 0x00000012a8a8723c */ /* 0x000fe20000041820 */
[----:B------:R-:W-:-:S04]  /*6310*/  NOP ;  /* 0x0000000000007918 */ /* 0x000fc80000000000 */
[----:B------:R-:W-:-:S15]  /*6320*/  @!P6 BRA `(.L_x_39) ;  /* 0x0000004c006ce947 */ /* 0x000fde0003800000 */
[----:B------:R-:W-:Y:S01]  /*6330*/  VIADD R0, R232, 0xfffffffe ;  /* 0xfffffffee8007836 */ /* 0x000fe20000000000 */
[----:B------:R-:W-:-:S04]  /*6340*/  DEPBAR.LE SB0, 0x0 ;  /* 0x000080000000791a */ /* 0x000fc80000000000 */
[----:B------:R-:W-:Y:S01]  /*6350*/  IMAD.WIDE.U32 R2, R0, R118, RZ ;  /* 0x0000007600027225 */ /* 0x000fe200078e00ff */
[C---:B------:R-:W-:Y:S01]  /*6360*/  SHF.L.U64.HI R9, R118.reuse, 0x5, R119 ;  /* 0x0000000576097819 */ /* 0x040fe20000010277 */
[----:B------:R-:W1:Y:S02]  /*6370*/  S2R R234, SR_TID.X ;  /* 0x0000000000ea7919 */ /* 0x000e640000002100 */
[----:B------:R-:W-:Y:S01]  /*6380*/  IMAD.SHL.U32 R4, R118, 0x20, RZ ;  /* 0x0000002076047824 */ /* 0x000fe200078e00ff */
[----:B------:R-:W-:Y:S01]  /*6390*/  BAR.SYNC.DEFER_BLOCKING 0x0 ;  /* 0x0000000000007b1d */ /* 0x000fe20000010000 */
[----:B------:R-:W-:Y:S01]  /*63a0*/  IMAD R13, R0, R119, R3 ;  /* 0x00000077000d7224 */ /* 0x000fe200078e0203 */
[C---:B------:R-:W-:Y:S02]  /*63b0*/  LEA R16, P3, R2.reuse, R236, 0x8 ;  /* 0x000000ec02107211 */ /* 0x040fe400078640ff */
[C---:B------:R-:W-:Y:S02]  /*63c0*/  LEA R0, P0, R2.reuse, R4, 0x7 ;  /* 0x0000000402007211 */ /* 0x040fe400078038ff */
[----:B------:R-:W-:-:S02]  /*63d0*/  LEA.HI.X R17, R2, R235, R13, 0x8, P3 ;  /* 0x000000eb02117211 */ /* 0x000fc400018f440d */
[----:B------:R-:W-:Y:S02]  /*63e0*/  IADD3 R4, P1, PT, R0, R4, RZ ;  /* 0x0000000400047210 */ /* 0x000fe40007f3e0ff */
[----:B------:R-:W-:Y:S02]  /*63f0*/  LEA.HI.X R3, R2, R9, R13, 0x7, P0 ;  /* 0x0000000902037211 */ /* 0x000fe400000f3c0d */
[----:B------:R-:W-:Y:S02]  /*6400*/  LEA R11, P0, R118, R0, 0x6 ;  /* 0x00000000760b7211 */ /* 0x000fe400078030ff */
[-C--:B------:R-:W-:Y:S01]  /*6410*/  LEA R14, P2, R0, R236.reuse, 0x1 ;  /* 0x000000ec000e7211 */ /* 0x080fe200078408ff */
[----:B------:R-:W-:Y:S01]  /*6420*/  IMAD.X R9, R3, 0x1, R9, P1 ;  /* 0x0000000103097824 */ /* 0x000fe200008e0609 */
[----:B------:R-:W-:Y:S02]  /*6430*/  LEA R12, P1, R4, R236, 0x1 ;  /* 0x000000ec040c7211 */ /* 0x000fe400078208ff */
[----:B------:R-:W-:-:S02]  /*6440*/  LEA.HI.X R18, R118, R3, R119, 0x6, P0 ;  /* 0x0000000376127211 */ /* 0x000fc400000f3477 */
[C---:B------:R-:W-:Y:S02]  /*6450*/  LEA R10, P0, R11.reuse, R236, 0x1 ;  /* 0x000000ec0b0a7211 */ /* 0x040fe400078008ff */
[-C--:B------:R-:W-:Y:S02]  /*6460*/  LEA.HI.X R15, R0, R235.reuse, R3, 0x1, P2 ;  /* 0x000000eb000f7211 */ /* 0x080fe400010f0c03 */
[-C--:B------:R-:W-:Y:S01]  /*6470*/  LEA.HI.X R13, R4, R235.reuse, R9, 0x1, P1 ;  /* 0x000000eb040d7211 */ /* 0x080fe200008f0c09 */
[----:B------:R-:W-:Y:S01]  /*6480*/  @!PT LDS RZ, [RZ] ;  /* 0x00000000fffff984 */ /* 0x000fe20000000800 */
[----:B------:R-:W-:Y:S01]  /*6490*/  @!PT LDS RZ, [RZ] ;  /* 0x00000000fffff984 */ /* 0x000fe20000000800 */
[----:B------:R-:W-:Y:S01]  /*64a0*/  @!PT LDS RZ, [RZ] ;  /* 0x00000000fffff984 */ /* 0x000fe20000000800 */
[----:B------:R2:W-:Y:S01]  /*64b0*/  LDGSTS.E.BYPASS.LTC128B.128 [R215+0x4000], desc[UR12][R16.64] ;  /* 0x0400000010d77fae */ /* 0x0005e2000b981a0c */
[----:B------:R-:W-:Y:S01]  /*64c0*/  LEA.HI.X R11, R11, R235, R18, 0x1, P0 ;  /* 0x000000eb0b0b7211 */ /* 0x000fe200000f0c12 */
[----:B-1----:R-:W-:Y:S02]  /*64d0*/  IMAD.SHL.U32 R234, R234, 0x2, RZ ;  /* 0x00000002eaea7824 */ /* 0x002fe400078e00ff */
[----:B------:R-:W-:Y:S04]  /*64e0*/  LDGSTS.E.BYPASS.LTC128B.128 [R215+0x4800], desc[UR12][R14.64] ;  /* 0x048000000ed77fae */ /* 0x000fe8000b981a0c */
[----:B------:R1:W-:Y:S01]  /*64f0*/  LDGSTS.E.BYPASS.LTC128B.128 [R215+0x5000], desc[UR12][R12.64] ;  /* 0x050000000cd77fae */ /* 0x0003e2000b981a0c */
[----:B------:R-:W-:-:S03]  /*6500*/  LOP3.LUT R234, R234, 0x6, RZ, 0xc0, !PT ;  /* 0x00000006eaea7812 */ /* 0x000fc600078ec0ff */
[----:B------:R3:W-:Y:S02]  /*6510*/  LDGSTS.E.BYPASS.LTC128B.128 [R215+0x5800], desc[UR12][R10.64] ;  /* 0x058000000ad77fae */ /* 0x0007e4000b981a0c */
[----:B------:R-:W-:Y:S02]  /*6520*/  IMAD R0, R232, 0x80, R234 ;  /* 0x00000080e8007824 */ /* 0x000fe400078e02ea */
[----:B------:R-:W-:Y:S02]  /*6530*/  LDSM.16.M88.4 R68, [R209+0x3000] ;  /* 0x00300000d144783b */ /* 0x000fe40000000200 */
[C---:B------:R-:W-:Y:S02]  /*6540*/  VIADD R4, R0.reuse, 0xffffff39 ;  /* 0xffffff3900047836 */ /* 0x040fe40000000000 */
[----:B------:R-:W-:Y:S01]  /*6550*/  LDSM.16.M88.4 R64, [R209+0x3400] ;  /* 0x00340000d140783b */ /* 0x000fe20000000200 */
[C---:B------:R-:W-:Y:S02]  /*6560*/  VIADD R27, R0.reuse, 0xffffff61 ;  /* 0xffffff61001b7836 */ /* 0x040fe40000000000 */
[C---:B------:R-:W-:Y:S01]  /*6570*/  VIADD R26, R0.reuse, 0xffffff70 ;  /* 0xffffff70001a7836 */ /* 0x040fe20000000000 */
[----:B------:R-:W-:Y:S01]  /*6580*/  LDSM.16.M88.4 R60, [R209+0x3800] ;  /* 0x00380000d13c783b */ /* 0x000fe20000000200 */
[----:B------:R-:W-:-:S03]  /*6590*/  VIADD R25, R0, 0xffffff71 ;  /* 0xffffff7100197836 */ /* 0x000fc60000000000 */
[----:B------:R-:W-:Y:S04]  /*65a0*/  LDSM.16.M88.4 R56, [R209+0x3c00] ;  /* 0x003c0000d138783b */ /* 0x000fe80000000200 */
[----:B--2---:R-:W-:Y:S04]  /*65b0*/  LDSM.16.M88.4 R16, [R213+0x1000] ;  /* 0x00100000d510783b */ /* 0x004fe80000000200 */
[----:B-1----:R-:W1:Y:S01]  /*65c0*/  LDSM.16.M88.4 R12, [R212+0x1000] ;  /* 0x00100000d40c783b */ /* 0x002e620000000200 */
[----:B---3--:R-:W-:-:S03]  /*65d0*/  VIADD R11, R0, 0xffffff31 ;  /* 0xffffff31000b7836 */ /* 0x008fc60000000000 */
[----:B------:R-:W2:Y:S01]  /*65e0*/  LDSM.16.M88.4 R36, [R211+0x3000] ;  /* 0x00300000d324783b */ /* 0x000ea20000000200 */
[----:B------:R-:W-:-:S03]  /*65f0*/  VIADD R10, R0, 0xffffff38 ;  /* 0xffffff38000a7836 */ /* 0x000fc60000000000 */
[----:B------:R-:W3:Y:S04]  /*6600*/  LDSM.16.M88.4 R32, [R211+0x3400] ;  /* 0x00340000d320783b */ /* 0x000ee80000000200 */
[----:B------:R-:W4:Y:S04]  /*6610*/  LDSM.16.M88.4 R84, [R209+0x2000] ;  /* 0x00200000d154783b */ /* 0x000f280000000200 */
[----:B------:R-:W5:Y:S04]  /*6620*/  LDSM.16.M88.4 R80, [R209+0x2400] ;  /* 0x00240000d150783b */ /* 0x000f680000000200 */
[----:B------:R-:W5:Y:S04]  /*6630*/  LDSM.16.M88.4 R76, [R209+0x2800] ;  /* 0x00280000d14c783b */ /* 0x000f680000000200 */
[----:B------:R-:W5:Y:S04]  /*6640*/  LDSM.16.M88.4 R72, [R209+0x2c00] ;  /* 0x002c0000d148783b */ /* 0x000f680000000200 */
[----:B------:R-:W5:Y:S04]  /*6650*/  LDSM.16.M88.4 R28, [R211+0x3800] ;  /* 0x00380000d31c783b */ /* 0x000f680000000200 */
[----:B------:R-:W5:Y:S04]  /*6660*/  LDSM.16.M88.4 R88, [R211+0x3c00] ;  /* 0x003c0000d358783b */ /* 0x000f680000000200 */
[----:B------:R-:W5:Y:S01]  /*6670*/  LDSM.16.M88.4 R52, [R211+0x2000] ;  /* 0x00200000d334783b */ /* 0x000f620000000200 */
[C---:B-1----:R-:W-:Y:S03]  /*6680*/  HMMA.16816.F32.BF16 R108, R12.reuse, R68, RZ ;  /* 0x000000440c6c723c */ /* 0x042fe600000418ff */
[----:B------:R-:W1:Y:S04]  /*6690*/  LDSM.16.M88.4 R48, [R211+0x2400] ;  /* 0x00240000d330783b */ /* 0x000e680000000200 */
[----:B------:R-:W1:Y:S01]  /*66a0*/  LDSM.16.M88.4 R44, [R211+0x2800] ;  /* 0x00280000d32c783b */ /* 0x000e620000000200 */
[C---:B------:R-:W-:Y:S03]  /*66b0*/  HMMA.16816.F32.BF16 R104, R12.reuse, R64, RZ ;  /* 0x000000400c68723c */ /* 0x040fe600000418ff */
[----:B------:R-:W1:Y:S04]  /*66c0*/  LDSM.16.M88.4 R40, [R211+0x2c00] ;  /* 0x002c0000d328783b */ /* 0x000e680000000200 */
[----:B------:R-:W1:Y:S01]  /*66d0*/  LDSM.16.M88.4 R20, [R212] ;  /* 0x00000000d414783b */ /* 0x000e620000000200 */
[C---:B------:R-:W-:Y:S03]  /*66e0*/  HMMA.16816.F32.BF16 R100, R12.reuse, R60, RZ ;  /* 0x0000003c0c64723c */ /* 0x040fe600000418ff */
[----:B------:R-:W0:Y:S05]  /*66f0*/  LDGDEPBAR ;  /* 0x00000000000079af */ /* 0x000e2a0000000000 */
[----:B------:R-:W-:Y:S08]  /*6700*/  HMMA.16816.F32.BF16 R96, R12, R56, RZ ;  /* 0x000000380c60723c */ /* 0x000ff000000418ff */
[C---:B--2---:R-:W-:Y:S08]  /*6710*/  HMMA.16816.F32.BF16 R108, R16.reuse, R36, R108 ;  /* 0x00000024106c723c */ /* 0x044ff0000004186c */
[----:B---3--:R-:W-:Y:S08]  /*6720*/  HMMA.16816.F32.BF16 R104, R16, R32, R104 ;  /* 0x000000201068723c */ /* 0x008ff00000041868 */
[C---:B----4-:R-:W-:Y:S03]  /*6730*/  HMMA.16816.F32.BF16 R132, R12.reuse, R84, RZ ;  /* 0x000000540c84723c */ /* 0x050fe600000418ff */
[----:B------:R-:W-:Y:S04]  /*6740*/  STL.64 [R1+0x18], R108 ;  /* 0x0000186c01007387 */ /* 0x000fe80000100a00 */
[----:B------:R-:W-:Y:S01]  /*6750*/  STL.64 [R1+0x20], R110 ;  /* 0x0000206e01007387 */ /* 0x000fe20000100a00 */
[C---:B-----5:R-:W-:Y:S03]  /*6760*/  HMMA.16816.F32.BF16 R124, R12.reuse, R80, RZ ;  /* 0x000000500c7c723c */ /* 0x060fe600000418ff */
[----:B------:R-:W-:Y:S04]  /*6770*/  STL.64 [R1+0x28], R104 ;  /* 0x0000286801007387 */ /* 0x000fe80000100a00 */
[----:B------:R-:W-:Y:S01]  /*6780*/  STL.64 [R1+0x30], R106 ;  /* 0x0000306a01007387 */ /* 0x000fe20000100a00 */
        /* <DEDUP_REMOVED lines=10> */
[C---:B------:R-:W-:Y:S08]  /*6830*/  HMMA.16816.F32.BF16 R12, R16.reuse, R28, R100 ;  /* 0x0000001c100c723c */ /* 0x040ff00000041864 */
[C---:B------:R-:W-:Y:S08]  /*6840*/  HMMA.16816.F32.BF16 R96, R16.reuse, R88, R96 ;  /* 0x000000581060723c */ /* 0x040ff00000041860 */
[C---:B------:R-:W-:Y:S03]  /*6850*/  HMMA.16816.F32.BF16 R100, R16.reuse, R34, R176 ;  /* 0x000000221064723c */ /* 0x040fe600000418b0 */
[----:B------:R-:W-:Y:S04]  /*6860*/  STL.64 [R1+0x58], R12 ;  /* 0x0000580c01007387 */ /* 0x000fe80000100a00 */
[----:B------:R-:W-:Y:S01]  /*6870*/  STL.64 [R1+0x60], R14 ;  /* 0x0000600e01007387 */ /* 0x000fe20000100a00 */
[----:B------:R-:W-:Y:S03]  /*6880*/  HMMA.16816.F32.BF16 R196, R16, R52, R132 ;  /* 0x0000003410c4723c */ /* 0x000fe60000041884 */
[----:B------:R-:W2:Y:S01]  /*6890*/  LDSM.16.M88.4 R12, [R213] ;  /* 0x00000000d50c783b */ /* 0x000ea20000000200 */
[----:B------:R-:W-:-:S04]  /*68a0*/  DEPBAR.LE SB0, 0x0 ;  /* 0x000080000000791a */ /* 0x000fc80000000000 */
[----:B------:R-:W-:Y:S01]  /*68b0*/  STL.64 [R1+0x68], R96 ;  /* 0x0000686001007387 */ /* 0x000fe20000100a00 */
[C---:B-1----:R-:W-:Y:S03]  /*68c0*/  HMMA.16816.F32.BF16 R220, R16.reuse, R48, R124 ;  /* 0x0000003010dc723c */ /* 0x042fe6000004187c */
[----:B------:R1:W-:Y:S04]  /*68d0*/  STL.64 [R1+0x70], R98 ;  /* 0x0000706201007387 */ /* 0x0003e80000100a00 */
[----:B------:R-:W-:Y:S01]  /*68e0*/  STL.64 [R1+0x8], R100 ;  /* 0x0000086401007387 */ /* 0x000fe20000100a00 */
[C---:B------:R-:W-:Y:S03]  /*68f0*/  HMMA.16816.F32.BF16 R228, R16.reuse, R44, R120 ;  /* 0x0000002c10e4723c */ /* 0x040fe60000041878 */
[----:B------:R3:W-:Y:S05]  /*6900*/  STL.64 [R1+0x10], R102 ;  /* 0x0000106601007387 */ /* 0x0007ea0000100a00 */
[C---:B------:R-:W-:Y:S08]  /*6910*/  HMMA.16816.F32.BF16 R248, R16.reuse, R40, R112 ;  /* 0x0000002810f8723c */ /* 0x040ff00000041870 */
[C---:B------:R-:W-:Y:S08]  /*6920*/  HMMA.16816.F32.BF16 R200, R16.reuse, R54, R128 ;  /* 0x0000003610c8723c */ /* 0x040ff00000041880 */
[C---:B-1----:R-:W-:Y:S08]  /*6930*/  HMMA.16816.F32.BF16 R96, R16.reuse, R30, R172 ;  /* 0x0000001e1060723c */ /* 0x042ff000000418ac */
[C---:B------:R-:W-:Y:S08]  /*6940*/  HMMA.16816.F32.BF16 R192, R16.reuse, R50, R192 ;  /* 0x0000003210c0723c */ /* 0x040ff000000418c0 */
[C---:B------:R-:W-:Y:S03]  /*6950*/  HMMA.16816.F32.BF16 R188, R16.reuse, R46, R188 ;  /* 0x0000002e10bc723c */ /* 0x040fe600000418bc */
[----:B------:R-:W-:Y:S04]  /*6960*/  STL.64 [R1+0x38], R96 ;  /* 0x0000386001007387 */ /* 0x000fe80000100a00 */
[----:B------:R1:W-:Y:S01]  /*6970*/  STL.64 [R1+0x40], R98 ;  /* 0x0000406201007387 */ /* 0x0003e20000100a00 */
[C---:B------:R-:W-:Y:S08]  /*6980*/  HMMA.16816.F32.BF16 R204, R16.reuse, R42, R184 ;  /* 0x0000002a10cc723c */ /* 0x040ff000000418b8 */
[C---:B------:R-:W-:Y:S08]  /*6990*/  HMMA.16816.F32.BF16 R224, R16.reuse, R38, R180 ;  /* 0x0000002610e0723c */ /* 0x040ff000000418b4 */
[----:B------:R-:W-:Y:S08]  /*69a0*/  HMMA.16816.F32.BF16 R16, R16, R90, R92 ;  /* 0x0000005a1010723c */ /* 0x000ff0000004185c */
[C---:B------:R-:W-:Y:S08]  /*69b0*/  HMMA.16816.F32.BF16 R120, R20.reuse, R84, RZ ;  /* 0x000000541478723c */ /* 0x040ff000000418ff */
[C---:B------:R-:W-:Y:S03]  /*69c0*/  HMMA.16816.F32.BF16 R112, R20.reuse, R86, RZ ;  /* 0x000000561470723c */ /* 0x040fe600000418ff */
[----:B------:R-:W-:Y:S04]  /*69d0*/  STL.64 [R1+0x48], R16 ;  /* 0x0000481001007387 */ /* 0x000fe80000100a00 */
[----:B------:R4:W-:Y:S01]  /*69e0*/  STL.64 [R1+0x50], R18 ;  /* 0x0000501201007387 */ /* 0x0009e20000100a00 */
[C---:B------:R-:W-:Y:S08]  /*69f0*/  HMMA.16816.F32.BF16 R108, R20.reuse, R80, RZ ;  /* 0x00000050146c723c */ /* 0x040ff000000418ff */
[C---:B------:R-:W-:Y:S08]  /*6a00*/  HMMA.16816.F32.BF16 R104, R20.reuse, R82, RZ ;  /* 0x000000521468723c */ /* 0x040ff000000418ff */
[C---:B---3--:R-:W-:Y:S08]  /*6a10*/  HMMA.16816.F32.BF16 R100, R20.reuse, R76, RZ ;  /* 0x0000004c1464723c */ /* 0x048ff000000418ff */
[C---:B-1----:R-:W-:Y:S08]  /*6a20*/  HMMA.16816.F32.BF16 R96, R20.reuse, R78, RZ ;  /* 0x0000004e1460723c */ /* 0x042ff000000418ff */
[C---:B------:R-:W-:Y:S08]  /*6a30*/  HMMA.16816.F32.BF16 R92, R20.reuse, R72, RZ ;  /* 0x00000048145c723c */ /* 0x040ff000000418ff */
[C---:B------:R-:W-:Y:S08]  /*6a40*/  HMMA.16816.F32.BF16 R84, R20.reuse, R74, RZ ;  /* 0x0000004a1454723c */ /* 0x040ff000000418ff */
[C---:B------:R-:W-:Y:S08]  /*6a50*/  HMMA.16816.F32.BF16 R80, R20.reuse, R68, RZ ;  /* 0x000000441450723c */ /* 0x040ff000000418ff */
[C---:B------:R-:W-:Y:S08]  /*6a60*/  HMMA.16816.F32.BF16 R76, R20.reuse, R70, RZ ;  /* 0x00000046144c723c */ /* 0x040ff000000418ff */
[C---:B------:R-:W-:Y:S08]  /*6a70*/  HMMA.16816.F32.BF16 R72, R20.reuse, R64, RZ ;  /* 0x000000401448723c */ /* 0x040ff000000418ff */
[C---:B------:R-:W-:Y:S08]  /*6a80*/  HMMA.16816.F32.BF16 R68, R20.reuse, R66, RZ ;  /* 0x000000421444723c */ /* 0x040ff000000418ff */
[C---:B------:R-:W-:Y:S08]  /*6a90*/  HMMA.16816.F32.BF16 R64, R20.reuse, R60, RZ ;  /* 0x0000003c1440723c */ /* 0x040ff000000418ff */
[C---:B----4-:R-:W-:Y:S08]  /*6aa0*/  HMMA.16816.F32.BF16 R16, R20.reuse, R56, RZ ;  /* 0x000000381410723c */ /* 0x050ff000000418ff */
[C---:B------:R-:W-:Y:S08]  /*6ab0*/  HMMA.16816.F32.BF16 R60, R20.reuse, R62, RZ ;  /* 0x0000003e143c723c */ /* 0x040ff000000418ff */
[----:B------:R-:W-:Y:S08]  /*6ac0*/  HMMA.16816.F32.BF16 R20, R20, R58, RZ ;  /* 0x0000003a1414723c */ /* 0x000ff000000418ff */
[C---:B--2---:R-:W-:Y:S08]  /*6ad0*/  HMMA.16816.F32.BF16 R172, R12.reuse, R52, R120 ;  /* 0x000000340cac723c */ /* 0x044ff00000041878 */
[C---:B------:R-:W-:Y:S08]  /*6ae0*/  HMMA.16816.F32.BF16 R112, R12.reuse, R54, R112 ;  /* 0x000000360c70723c */ /* 0x040ff00000041870 */
[C---:B------:R-:W-:Y:S08]  /*6af0*/  HMMA.16816.F32.BF16 R132, R12.reuse, R48, R108 ;  /* 0x000000300c84723c */ /* 0x040ff0000004186c */
[----:B------:R-:W-:Y:S01]  /*6b00*/  HMMA.16816.F32.BF16 R120, R12, R40, R92 ;  /* 0x000000280c78723c */ /* 0x000fe2000004185c */
[----:B------:R-:W-:-:S02]  /*6b10*/  VIADD R40, R0, 0xffffff78 ;  /* 0xffffff7800287836 */ /* 0x000fc40000000000 */
[----:B------:R-:W-:-:S05]  /*6b20*/  VIADD R41, R0, 0xffffff79 ;  /* 0xffffff7900297836 */ /* 0x000fca0000000000 */
[----:B------:R-:W-:Y:S01]  /*6b30*/  HMMA.16816.F32.BF16 R92, R12, R38, R76 ;  /* 0x000000260c5c723c */ /* 0x000fe2000004184c */
[C---:B------:R-:W-:Y:S02]  /*6b40*/  VIADD R39, R0.reuse, 0xffffff00 ;  /* 0xffffff0000277836 */ /* 0x040fe40000000000 */
[----:B------:R-:W-:-:S03]  /*6b50*/  VIADD R38, R0, 0xffffff01 ;  /* 0xffffff0100267836 */ /* 0x000fc60000000000 */
[-C--:B------:R-:W-:Y:S02]  /*6b60*/  ISETP.GE.AND P2, PT, R39, R5.reuse, PT ;  /* 0x000000052700720c */ /* 0x080fe40003f46270 */
[C---:B------:R-:W-:Y:S01]  /*6b70*/  HMMA.16816.F32.BF16 R184, R12.reuse, R88, R16 ;  /* 0x000000580cb8723c */ /* 0x040fe20000041810 */
[-C--:B------:R-:W-:Y:S01]  /*6b80*/  ISETP.GE.AND P6, PT, R38, R5.reuse, PT ;  /* 0x000000052600720c */ /* 0x080fe20003fc6270 */
[----:B------:R-:W-:Y:S01]  /*6b90*/  VIADD R19, R0, 0xffffff11 ;  /* 0xffffff1100137836 */ /* 0x000fe20000000000 */
[----:B------:R-:W-:Y:S01]  /*6ba0*/  FSEL R48, R172, -INF , !P2 ;  /* 0xff800000ac307808 */ /* 0x000fe20005000000 */
[C---:B------:R-:W-:Y:S02]  /*6bb0*/  VIADD R18, R0.reuse, 0xffffff18 ;  /* 0xffffff1800127836 */ /* 0x040fe40000000000 */
[C---:B------:R-:W-:Y:S01]  /*6bc0*/  VIADD R17, R0.reuse, 0xffffff19 ;  /* 0xffffff1900117836 */ /* 0x040fe20000000000 */
[-C--:B------:R-:W-:Y:S01]  /*6bd0*/  ISETP.GE.AND P1, PT, R19, R5.reuse, PT ;  /* 0x000000051300720c */ /* 0x080fe20003f26270 */
[----:B------:R-:W-:Y:S01]  /*6be0*/  HMMA.16816.F32.BF16 R104, R12, R50, R104 ;  /* 0x000000320c68723c */ /* 0x000fe20000041868 */
[----:B------:R-:W-:Y:S01]  /*6bf0*/  VIADD R16, R0, 0xffffff20 ;  /* 0xffffff2000107836 */ /* 0x000fe20000000000 */
[----:B------:R-:W-:-:S02]  /*6c00*/  ISETP.GE.AND P0, PT, R18, R5, PT ;  /* 0x000000051200720c */ /* 0x000fc40003f06270 */
[----:B------:R-:W-:Y:S02]  /*6c10*/  ISETP.GE.AND P2, PT, R17, R5, PT ;  /* 0x000000051100720c */ /* 0x000fe40003f46270 */
[----:B------:R-:W-:Y:S02]  /*6c20*/  FSEL R51, R133, -INF , !P1 ;  /* 0xff80000085337808 */ /* 0x000fe40004800000 */
[----:B------:R-:W-:Y:S01]  /*6c30*/  HMMA.16816.F32.BF16 R128, R12, R36, R80 ;  /* 0x000000240c80723c */ /* 0x000fe20000041850 */
[C---:B------:R-:W-:Y:S02]  /*6c40*/  VIADD R37, R0.reuse, 0xffffff08 ;  /* 0xffffff0800257836 */ /* 0x040fe40000000000 */
[----:B------:R-:W-:-:S03]  /*6c50*/  VIADD R36, R0, 0xffffff40 ;  /* 0xffffff4000247836 */ /* 0x000fc60000000000 */
[-C--:B------:R-:W-:Y:S02]  /*6c60*/  ISETP.GE.AND P5, PT, R37, R5.reuse, PT ;  /* 0x000000052500720c */ /* 0x080fe40003fa6270 */
[C---:B------:R-:W-:Y:S01]  /*6c70*/  HMMA.16816.F32.BF16 R88, R12.reuse, R90, R20 ;  /* 0x0000005a0c58723c */ /* 0x040fe20000041814 */
[----:B------:R-:W-:Y:S01]  /*6c80*/  VIADD R21, R0, 0xffffff09 ;  /* 0xffffff0900157836 */ /* 0x000fe20000000000 */
[----:B------:R-:W-:Y:S01]  /*6c90*/  FSEL R54, R112, -INF , !P5 ;  /* 0xff80000070367808 */ /* 0x000fe20006800000 */
[----:B------:R-:W-:Y:S01]  /*6ca0*/  VIADD R20, R0, 0xffffff10 ;  /* 0xffffff1000147836 */ /* 0x000fe20000000000 */
[----:B------:R-:W-:Y:S01]  /*6cb0*/  FSEL R50, R104, -INF , !P0 ;  /* 0xff80000068327808 */ /* 0x000fe20004000000 */
[C---:B------:R-:W-:Y:S01]  /*6cc0*/  VIADD R23, R0.reuse, 0xffffff68 ;  /* 0xffffff6800177836 */ /* 0x040fe20000000000 */
[-C--:B------:R-:W-:Y:S01]  /*6cd0*/  ISETP.GE.AND P4, PT, R21, R5.reuse, PT ;  /* 0x000000051500720c */ /* 0x080fe20003f86270 */
[----:B------:R-:W-:Y:S01]  /*6ce0*/  VIADD R22, R0, 0xffffff69 ;  /* 0xffffff6900167836 */ /* 0x000fe20000000000 */
[----:B------:R-:W-:Y:S01]  /*6cf0*/  HMMA.16816.F32.BF16 R124, R12, R44, R100 ;  /* 0x0000002c0c7c723c */ /* 0x000fe20000041864 */
[----:B------:R-:W-:-:S02]  /*6d00*/  ISETP.GE.AND P3, PT, R20, R5, PT ;  /* 0x000000051400720c */ /* 0x000fc40003f66270 */
[----:B------:R-:W-:Y:S02]  /*6d10*/  FSEL R53, R113, -INF , !P4 ;  /* 0xff80000071357808 */ /* 0x000fe40006000000 */
[----:B------:R-:W-:Y:S02]  /*6d20*/  FSEL R52, R132, -INF , !P3 ;  /* 0xff80000084347808 */ /* 0x000fe40005800000 */
[----:B------:R-:W-:Y:S01]  /*6d30*/  FSEL R49, R105, -INF , !P2 ;  /* 0xff80000069317808 */ /* 0x000fe20005000000 */
[----:B------:R-:W-:Y:S01]  /*6d40*/  HMMA.16816.F32.BF16 R96, R12, R46, R96 ;  /* 0x0000002e0c60723c */ /* 0x000fe20000041860 */
[----:B------:R-:W-:Y:S02]  /*6d50*/  FSEL R47, R173, -INF , !P6 ;  /* 0xff800000ad2f7808 */ /* 0x000fe40007000000 */
[-C--:B------:R-:W-:Y:S02]  /*6d60*/  ISETP.GE.AND P6, PT, R16, R5.reuse, PT ;  /* 0x000000051000720c */ /* 0x080fe40003fc6270 */
[----:B------:R-:W-:-:S02]  /*6d70*/  ISETP.GE.AND P0, PT, R11, R5, PT ;  /* 0x000000050b00720c */ /* 0x000fc40003f06270 */
[-C--:B------:R-:W-:Y:S01]  /*6d80*/  ISETP.GE.AND P2, PT, R10, R5.reuse, PT ;  /* 0x000000050a00720c */ /* 0x080fe20003f46270 */
[C---:B------:R-:W-:Y:S01]  /*6d90*/  HMMA.16816.F32.BF16 R176, R12.reuse, R32, R72 ;  /* 0x000000200cb0723c */ /* 0x040fe20000041848 */
[C---:B------:R-:W-:Y:S01]  /*6da0*/  VIADD R33, R0.reuse, 0xffffff49 ;  /* 0xffffff4900217836 */ /* 0x040fe20000000000 */
[----:B------:R-:W-:Y:S01]  /*6db0*/  FSEL R59, R121, -INF , !P0 ;  /* 0xff800000793b7808 */ /* 0x000fe20004000000 */
[----:B------:R-:W-:Y:S01]  /*6dc0*/  VIADD R32, R0, 0xffffff50 ;  /* 0xffffff5000207836 */ /* 0x000fe20000000000 */
[----:B------:R-:W-:Y:S01]  /*6dd0*/  FSEL R55, R124, -INF , !P6 ;  /* 0xff8000007c377808 */ /* 0x000fe20007000000 */
[----:B------:R-:W-:Y:S01]  /*6de0*/  BAR.SYNC.DEFER_BLOCKING 0x0 ;  /* 0x0000000000007b1d */ /* 0x000fe20000010000 */
[-C--:B------:R-:W-:Y:S02]  /*6df0*/  ISETP.GE.AND P6, PT, R4, R5.reuse, PT ;  /* 0x000000050400720c */ /* 0x080fe40003fc6270 */
[----:B------:R-:W-:Y:S01]  /*6e00*/  HMMA.16816.F32.BF16 R180, R12, R28, R64 ;  /* 0x0000001c0cb4723c */ /* 0x000fe20000041840 */
[----:B------:R-:W-:Y:S01]  /*6e10*/  VIADD R29, R0, 0xffffff59 ;  /* 0xffffff59001d7836 */ /* 0x000fe20000000000 */
[----:B------:R-:W-:Y:S01]  /*6e20*/  ISETP.GE.AND P0, PT, R32, R5, PT ;  /* 0x000000052000720c */ /* 0x000fe20003f06270 */
[----:B------:R-:W-:-:S05]  /*6e30*/  VIADD R28, R0, 0xffffff60 ;  /* 0xffffff60001c7836 */ /* 0x000fca0000000000 */
[C---:B------:R-:W-:Y:S08]  /*6e40*/  HMMA.16816.F32.BF16 R84, R12.reuse, R42, R84 ;  /* 0x0000002a0c54723c */ /* 0x040ff00000041854 */
[----:B------:R-:W-:Y:S01]  /*6e50*/  HMMA.16816.F32.BF16 R100, R12, R34, R68 ;  /* 0x000000220c64723c */ /* 0x000fe20000041844 */
[----:B------:R-:W-:Y:S01]  /*6e60*/  VIADD R35, R0, 0xffffff41 ;  /* 0xffffff4100237836 */ /* 0x000fe20000000000 */
[----:B------:R-:W-:Y:S01]  /*6e70*/  FSEL R68, R176, -INF , !P0 ;  /* 0xff800000b0447808 */ /* 0x000fe20004000000 */
[----:B------:R-:W-:Y:S01]  /*6e80*/  VIADD R34, R0, 0xffffff48 ;  /* 0xffffff4800227836 */ /* 0x000fe20000000000 */
[----:B------:R-:W-:-:S04]  /*6e90*/  ISETP.GE.AND P0, PT, R25, R5, PT ;  /* 0x000000051900720c */ /* 0x000fc80003f06270 */
[----:B------:R-:W-:Y:S01]  /*6ea0*/  HMMA.16816.F32.BF16 R108, R12, R30, R60 ;  /* 0x0000001e0c6c723c */ /* 0x000fe2000004183c */
[C---:B------:R-:W-:Y:S01]  /*6eb0*/  VIADD R15, R0.reuse, 0xffffff21 ;  /* 0xffffff21000f7836 */ /* 0x040fe20000000000 */
[----:B------:R-:W-:Y:S01]  /*6ec0*/  FSEL R77, R185, -INF , !P0 ;  /* 0xff800000b94d7808 */ /* 0x000fe20004000000 */
[----:B------:R-:W-:Y:S01]  /*6ed0*/  VIADD R14, R0, 0xffffff28 ;  /* 0xffffff28000e7836 */ /* 0x000fe20000000000 */
[----:B------:R-:W-:Y:S01]  /*6ee0*/  FSEL R61, R84, -INF , !P2 ;  /* 0xff800000543d7808 */ /* 0x000fe20005000000 */
[C---:B------:R-:W-:Y:S01]  /*6ef0*/  VIADD R13, R0.reuse, 0xffffff29 ;  /* 0xffffff29000d7836 */ /* 0x040fe20000000000 */
[-C--:B------:R-:W-:Y:S01]  /*6f00*/  ISETP.GE.AND P5, PT, R15, R5.reuse, PT ;  /* 0x000000050f00720c */ /* 0x080fe20003fa6270 */
[----:B------:R-:W-:Y:S01]  /*6f10*/  VIADD R12, R0, 0xffffff30 ;  /* 0xffffff30000c7836 */ /* 0x000fe20000000000 */
[-C--:B------:R-:W-:Y:S01]  /*6f20*/  ISETP.GE.AND P4, PT, R14, R5.reuse, PT ;  /* 0x000000050e00720c */ /* 0x080fe20003f86270 */
[C---:B------:R-:W-:Y:S01]  /*6f30*/  VIADD R31, R0.reuse, 0xffffff51 ;  /* 0xffffff51001f7836 */ /* 0x040fe20000000000 */
[----:B------:R-:W-:Y:S01]  /*6f40*/  ISETP.GE.AND P3, PT, R13, R5, PT ;  /* 0x000000050d00720c */ /* 0x000fe20003f66270 */
[----:B------:R-:W-:Y:S01]  /*6f50*/  VIADD R30, R0, 0xffffff58 ;  /* 0xffffff58001e7836 */ /* 0x000fe20000000000 */
[----:B------:R-:W-:-:S02]  /*6f60*/  FMNMX3.FTZ R0, R138, R48, R47, !PT ;  /* 0x000000308a007276 */ /* 0x000fc4000781002f */
[----:B------:R-:W-:Y:S02]  /*6f70*/  FSEL R56, R125, -INF , !P5 ;  /* 0xff8000007d387808 */ /* 0x000fe40006800000 */
[----:B------:R-:W-:Y:S02]  /*6f80*/  FMNMX3.FTZ R0, R0, R54, R53, !PT ;  /* 0x0000003600007276 */ /* 0x000fe40007810035 */
[----:B------:R-:W-:Y:S02]  /*6f90*/  ISETP.GE.AND P1, PT, R12, R5, PT ;  /* 0x000000050c00720c */ /* 0x000fe40003f26270 */
[----:B------:R-:W-:Y:S02]  /*6fa0*/  FMNMX3.FTZ R0, R0, R52, R51, !PT ;  /* 0x0000003400007276 */ /* 0x000fe40007810033 */
[----:B------:R-:W-:Y:S02]  /*6fb0*/  FSEL R57, R96, -INF , !P4 ;  /* 0xff80000060397808 */ /* 0x000fe40006000000 */
[----:B------:R-:W-:-:S02]  /*6fc0*/  FMNMX3.FTZ R0, R0, R50, R49, !PT ;  /* 0x0000003200007276 */ /* 0x000fc40007810031 */
[----:B------:R-:W-:Y:S02]  /*6fd0*/  FSEL R58, R97, -INF , !P3 ;  /* 0xff800000613a7808 */ /* 0x000fe40005800000 */
[----:B------:R-:W-:Y:S02]  /*6fe0*/  FMNMX3.FTZ R0, R0, R55, R56, !PT ;  /* 0x0000003700007276 */ /* 0x000fe40007810038 */
[----:B------:R-:W-:Y:S02]  /*6ff0*/  FSEL R60, R120, -INF , !P1 ;  /* 0xff800000783c7808 */ /* 0x000fe40004800000 */
[----:B------:R-:W-:Y:S02]  /*7000*/  FMNMX3.FTZ R0, R0, R57, R58, !PT ;  /* 0x0000003900007276 */ /* 0x000fe4000781003a */
[-C--:B------:R-:W-:Y:S02]  /*7010*/  ISETP.GE.AND P5, PT, R36, R5.reuse, PT ;  /* 0x000000052400720c */ /* 0x080fe40003fa6270 */
[----:B------:R-:W-:-:S02]  /*7020*/  ISETP.GE.AND P4, PT, R35, R5, PT ;  /* 0x000000052300720c */ /* 0x000fc40003f86270 */
[----:B------:R-:W-:Y:S02]  /*7030*/  FSEL R62, R85, -INF , !P6 ;  /* 0xff800000553e7808 */ /* 0x000fe40007000000 */
[----:B------:R-:W-:Y:S02]  /*7040*/  FMNMX3.FTZ R0, R0, R60, R59, !PT ;  /* 0x0000003c00007276 */ /* 0x000fe4000781003b */
[-C--:B------:R-:W-:Y:S02]  /*7050*/  ISETP.GE.AND P3, PT, R34, R5.reuse, PT ;  /* 0x000000052200720c */ /* 0x080fe40003f66270 */
[----:B------:R-:W-:Y:S02]  /*7060*/  ISETP.GE.AND P1, PT, R33, R5, PT ;  /* 0x000000052100720c */ /* 0x000fe40003f26270 */
[----:B------:R-:W-:Y:S02]  /*7070*/  FSEL R63, R128, -INF , !P5 ;  /* 0xff800000803f7808 */ /* 0x000fe40006800000 */
[----:B------:R-:W-:-:S02]  /*7080*/  FSEL R64, R129, -INF , !P4 ;  /* 0xff80000081407808 */ /* 0x000fc40006000000 */
[----:B------:R-:W-:Y:S02]  /*7090*/  FMNMX3.FTZ R0, R0, R61, R62, !PT ;  /* 0x0000003d00007276 */ /* 0x000fe4000781003e */
[----:B------:R-:W-:Y:S02]  /*70a0*/  ISETP.GE.AND P2, PT, R31, R5, PT ;  /* 0x000000051f00720c */ /* 0x000fe40003f46270 */
[----:B------:R-:W-:Y:S02]  /*70b0*/  FSEL R65, R92, -INF , !P3 ;  /* 0xff8000005c417808 */ /* 0x000fe40005800000 */
[----:B------:R-:W-:Y:S02]  /*70c0*/  FSEL R67, R93, -INF , !P1 ;  /* 0xff8000005d437808 */ /* 0x000fe40004800000 */
[----:B------:R-:W-:Y:S02]  /*70d0*/  FMNMX3.FTZ R0, R0, R63, R64, !PT ;  /* 0x0000003f00007276 */ /* 0x000fe40007810040 */
[----:B------:R-:W-:-:S02]  /*70e0*/  ISETP.GE.AND P6, PT, R30, R5, PT ;  /* 0x000000051e00720c */ /* 0x000fc40003fc6270 */
[----:B------:R-:W-:Y:S02]  /*70f0*/  ISETP.GE.AND P5, PT, R29, R5, PT ;  /* 0x000000051d00720c */ /* 0x000fe40003fa6270 */
        /* <DEDUP_REMOVED lines=12> */
[----:B------:R-:W-:Y:S02]  /*71c0*/  ISETP.GE.AND P0, PT, R232, 0x3, PT ;  /* 0x00000003e800780c */ /* 0x000fe40003f06270 */
[----:B------:R-:W-:Y:S02]  /*71d0*/  ISETP.GE.AND P1, PT, R26, R5, PT ;  /* 0x000000051a00720c */ /* 0x000fe40003f26270 */
[----:B------:R-:W-:Y:S02]  /*71e0*/  FSEL R76, R108, -INF , !P2 ;  /* 0xff8000006c4c7808 */ /* 0x000fe40005000000 */
[----:B------:R-:W-:Y:S02]  /*71f0*/  FSEL R78, R109, -INF , !P5 ;  /* 0xff8000006d4e7808 */ /* 0x000fe40006800000 */
[----:B------:R-:W-:-:S02]  /*7200*/  FMNMX3.FTZ R0, R0, R72, R74, !PT ;  /* 0x0000004800007276 */ /* 0x000fc4000781004a */
[-C--:B------:R-:W-:Y:S02]  /*7210*/  ISETP.GE.AND P3, PT, R40, R5.reuse, PT ;  /* 0x000000052800720c */ /* 0x080fe40003f66270 */
[----:B------:R-:W-:Y:S02]  /*7220*/  ISETP.GE.AND P2, PT, R41, R5, PT ;  /* 0x000000052900720c */ /* 0x000fe40003f46270 */
[----:B------:R-:W-:Y:S02]  /*7230*/  FSEL R75, R184, -INF , !P1 ;  /* 0xff800000b84b7808 */ /* 0x000fe40004800000 */
[----:B------:R-:W-:Y:S02]  /*7240*/  FMNMX3.FTZ R0, R0, R76, R78, !PT ;  /* 0x0000004c00007276 */ /* 0x000fe4000781004e */
[----:B------:R-:W-:Y:S02]  /*7250*/  FSEL R79, R88, -INF , !P3 ;  /* 0xff800000584f7808 */ /* 0x000fe40005800000 */
[----:B------:R-:W-:-:S02]  /*7260*/  FSEL R243, R89, -INF , !P2 ;  /* 0xff80000059f37808 */ /* 0x000fc40005000000 */
[----:B------:R-:W-:-:S04]  /*7270*/  FMNMX3.FTZ R0, R0, R75, R77, !PT ;  /* 0x0000004b00007276 */ /* 0x000fc8000781004d */
[----:B------:R-:W-:Y:S01]  /*7280*/  FMNMX3.FTZ R46, R0, R79, R243, !PT ;  /* 0x0000004f002e7276 */ /* 0x000fe200078100f3 */
[----:B------:R-:W-:Y:S06]  /*7290*/  @!P0 BRA `(.L_x_40) ;  /* 0x00000000006c8947 */ /* 0x000fec0003800000 */
[----:B------:R-:W-:Y:S01]  /*72a0*/  VIADD R0, R232, 0xfffffffd ;  /* 0xfffffffde8007836 */ /* 0x000fe20000000000 */
[----:B------:R-:W-:-:S03]  /*72b0*/  SHF.L.U64.HI R9, R116, 0x5, R117 ;  /* 0x0000000574097819 */ /* 0x000fc60000010275 */
[----:B------:R-:W-:-:S04]  /*72c0*/  IMAD.WIDE.U32 R2, R0, R116, RZ ;  /* 0x0000007400027225 */ /* 0x000fc800078e00ff */
[----:B------:R-:W-:Y:S01]  /*72d0*/  IMAD R5, R0, R117, R3 ;  /* 0x0000007500057224 */ /* 0x000fe200078e0203 */
[----:B------:R-:W-:Y:S01]  /*72e0*/  LEA R42, P0, R2, R217, 0x8 ;  /* 0x000000d9022a7211 */ /* 0x000fe200078040ff */
[----:B------:R-:W-:-:S03]  /*72f0*/  IMAD.SHL.U32 R3, R116, 0x20, RZ ;  /* 0x0000002074037824 */ /* 0x000fc600078e00ff */
[C---:B------:R-:W-:Y:S02]  /*7300*/  LEA.HI.X R43, R2.reuse, R216, R5, 0x8, P0 ;  /* 0x000000d8022b7211 */ /* 0x040fe400000f4405 */
[----:B------:R-:W-:-:S03]  /*7310*/  LEA R0, P0, R2, R3, 0x7 ;  /* 0x0000000302007211 */ /* 0x000fc600078038ff */
[----:B------:R-:W-:Y:S01]  /*7320*/  @!PT LDS RZ, [RZ] ;  /* 0x00000000fffff984 */ /* 0x000fe20000000800 */
[----:B------:R-:W-:Y:S01]  /*7330*/  @!PT LDS RZ, [RZ] ;  /* 0x00000000fffff984 */ /* 0x000fe20000000800 */
[----:B------:R-:W-:Y:S01]  /*7340*/  @!PT LDS RZ, [RZ] ;  /* 0x00000000fffff984 */ /* 0x000fe20000000800 */
[----:B------:R1:W-:Y:S01]  /*7350*/  LDGSTS.E.BYPASS.LTC128B.128 [R215+0x2000], desc[UR12][R42.64] ;  /* 0x020000002ad77fae */ /* 0x0003e2000b981a0c */
[----:B------:R-:W-:Y:S02]  /*7360*/  LEA.HI.X R2, R2, R9, R5, 0x7, P0 ;  /* 0x0000000902027211 */ /* 0x000fe400000f3c05 */
[----:B------:R-:W-:Y:S02]  /*7370*/  LEA R5, P0, R116, R0, 0x6 ;  /* 0x0000000074057211 */ /* 0x000fe400078030ff */
[----:B------:R-:W-:Y:S02]  /*7380*/  LEA R44, P1, R0, R217, 0x1 ;  /* 0x000000d9002c7211 */ /* 0x000fe400078208ff */
[----:B------:R-:W-:Y:S02]  /*7390*/  LEA.HI.X R66, R116, R2, R117, 0x6, P0 ;  /* 0x0000000274427211 */ /* 0x000fe400000f3475 */
[C---:B------:R-:W-:Y:S02]  /*73a0*/  IADD3 R3, P0, PT, R0.reuse, R3, RZ ;  /* 0x0000000300037210 */ /* 0x040fe40007f1e0ff */
[----:B------:R-:W-:-:S03]  /*73b0*/  LEA.HI.X R45, R0, R216, R2, 0x1, P1 ;  /* 0x000000d8002d7211 */ /* 0x000fc600008f0c02 */
[----:B------:R-:W-:Y:S02]  /*73c0*/  IMAD.X R9, R2, 0x1, R9, P0 ;  /* 0x0000000102097824 */ /* 0x000fe400000e0609 */
[----:B------:R2:W-:Y:S01]  /*73d0*/  LDGSTS.E.BYPASS.LTC128B.128 [R215+0x2800], desc[UR12][R44.64] ;  /* 0x028000002cd77fae */ /* 0x0005e2000b981a0c */
[----:B-1----:R-:W-:-:S04]  /*73e0*/  LEA R42, P0, R3, R217, 0x1 ;  /* 0x000000d9032a7211 */ /* 0x002fc800078008ff */
[----:B------:R-:W-:Y:S02]  /*73f0*/  LEA.HI.X R43, R3, R216, R9, 0x1, P0 ;  /* 0x000000d8032b7211 */ /* 0x000fe400000f0c09 */
[----:B------:R-:W-:-:S03]  /*7400*/  LEA R2, P0, R5, R217, 0x1 ;  /* 0x000000d905027211 */ /* 0x000fc600078008ff */
[----:B------:R2:W-:Y:S01]  /*7410*/  LDGSTS.E.BYPASS.LTC128B.128 [R215+0x3000], desc[UR12][R42.64] ;  /* 0x030000002ad77fae */ /* 0x0005e2000b981a0c */
[----:B------:R-:W-:-:S05]  /*7420*/  LEA.HI.X R3, R5, R216, R66, 0x1, P0 ;  /* 0x000000d805037211 */ /* 0x000fca00000f0c42 */
[----:B------:R2:W-:Y:S04]  /*7430*/  LDGSTS.E.BYPASS.LTC128B.128 [R215+0x3800], desc[UR12][R2.64] ;  /* 0x0380000002d77fae */ /* 0x0005e8000b981a0c */
[----:B------:R-:W0:Y:S02]  /*7440*/  LDGDEPBAR ;  /* 0x00000000000079af */ /* 0x000e240000000000 */
.L_x_40:
[----:B------:R-:W3:Y:S04]  /*7450*/  LDL.LU R129, [R1+0x3c] ;  /* 0x00003c0001817983 */ /* 0x000ee80000300800 */
[----:B------:R-:W4:Y:S04]  /*7460*/  LDL.LU R132, [R1+0x40] ;  /* 0x0000400001847983 */ /* 0x000f280000300800 */
[----:B------:R-:W5:Y:S04]  /*7470*/  LDL.LU R125, [R1+0x44] ;  /* 0x00004400017d7983 */ /* 0x000f680000300800 */
[----:B------:R-:W3:Y:S04]  /*7480*/  LDL.LU R219, [R1+0x38] ;  /* 0x0000380001db7983 */ /* 0x000ee80000300800 */
        /* <DEDUP_REMOVED lines=8> */
[----:B--2---:R-:W2:Y:S04]  /*7510*/  LDL.LU R43, [R1+0x1c] ;  /* 0x00001c00012b7983 */ /* 0x004ea80000300800 */
[----:B------:R-:W4:Y:S04]  /*7520*/  LDL.LU R5, [R1+0x24] ;  /* 0x0000240001057983 */ /* 0x000f280000300800 */
[----:B------:R-:W3:Y:S04]  /*7530*/  LDL.LU R172, [R1+0x70] ;  /* 0x0000700001ac7983 */ /* 0x000ee80000300800 */
[----:B------:R-:W3:Y:S04]  /*7540*/  LDL.LU R173, [R1+0x74] ;  /* 0x0000740001ad7983 */ /* 0x000ee80000300800 */
[----:B------:R-:W3:Y:S04]  /*7550*/  LDL.LU R113, [R1+0x30] ;  /* 0x0000300001717983 */ /* 0x000ee80000300800 */
[----:B------:R-:W3:Y:S04]  /*7560*/  LDL.LU R104, [R1+0x2c] ;  /* 0x00002c0001687983 */ /* 0x000ee80000300800 */
[----:B------:R-:W3:Y:S04]  /*7570*/  LDL.LU R176, [R1+0x54] ;  /* 0x0000540001b07983 */ /* 0x000ee80000300800 */
[----:B------:R-:W3:Y:S04]  /*7580*/  LDL.LU R116, [R1+0x34] ;  /* 0x0000340001747983 */ /* 0x000ee80000300800 */
[----:B------:R-:W5:Y:S04]  /*7590*/  LDL.LU R45, [R1+0x28] ;  /* 0x00002800012d7983 */ /* 0x000f680000300800 */
[----:B------:R-:W3:Y:S04]  /*75a0*/  LDL.LU R3, [R1+0x18] ;  /* 0x0000180001037983 */ /* 0x000ee80000300800 */
[----:B------:R-:W3:Y:S04]  /*75b0*/  LDL.LU R44, [R1+0x20] ;  /* 0x00002000012c7983 */ /* 0x000ee80000300800 */
[----:B------:R-:W3:Y:S04]  /*75c0*/  LDL.LU R82, [R1+0x68] ;  /* 0x0000680001527983 */ /* 0x000ee80000300800 */
[----:B------:R-:W3:Y:S04]  /*75d0*/  LDL.LU R80, [R1+0x6c] ;  /* 0x00006c0001507983 */ /* 0x000ee80000300800 */
[----:B------:R-:W3:Y:S04]  /*75e0*/  LDL.LU R85, [R1+0x4c] ;  /* 0x00004c0001557983 */ /* 0x000ee80000300800 */
[----:B------:R-:W3:Y:S04]  /*75f0*/  LDL.LU R84, [R1+0x50] ;  /* 0x0000500001547983 */ /* 0x000ee80000300800 */
[----:B------:R-:W3:Y:S01]  /*7600*/  LDL.LU R73, [R1+0x48] ;  /* 0x0000480001497983 */ /* 0x000ee20000300800 */
[----:B------:R-:W-:-:S02]  /*7610*/  ISETP.GE.AND P5, PT, R38, R6, PT ;  /* 0x000000062600720c */ /* 0x000fc40003fa6270 */
[CC--:B------:R-:W-:Y:S01]  /*7620*/  ISETP.GE.AND P3, PT, R38.reuse, R7.reuse, PT ;  /* 0x000000072600720c */ /* 0x0c0fe20003f66270 */
[----:B------:R-:W1:Y:S01]  /*7630*/  SHFL.BFLY PT, R0, R46, 0x2, 0x1f ;  /* 0x0c401f002e007f89 */ /* 0x000e6200000e0000 */
[C---:B------:R-:W-:Y:S02]  /*7640*/  ISETP.GE.AND P6, PT, R39.reuse, R7, PT ;  /* 0x000000072700720c */ /* 0x040fe40003fc6270 */
[----:B------:R-:W-:Y:S02]  /*7650*/  ISETP.GE.AND P2, PT, R38, R8, PT ;  /* 0x000000082600720c */ /* 0x000fe40003f46270 */
[----:B------:R-:W-:Y:S02]  /*7660*/  FSEL R81, R196, -INF , !P6 ;  /* 0xff800000c4517808 */ /* 0x000fe40007000000 */
[C---:B------:R-:W-:Y:S02]  /*7670*/  ISETP.GE.AND P4, PT, R39.reuse, R6, PT ;  /* 0x000000062700720c */ /* 0x040fe40003f86270 */
[----:B------:R-:W-:-:S02]  /*7680*/  ISETP.GE.AND P0, PT, R39, R8, PT ;  /* 0x000000082700720c */ /* 0x000fc40003f06270 */
[----:B------:R-:W-:Y:S02]  /*7690*/  FSEL R38, R174, -INF , !P4 ;  /* 0xff800000ae267808 */ /* 0x000fe40006000000 */
[----:B------:R-:W-:Y:S02]  /*76a0*/  FSEL R83, R198, -INF , !P0 ;  /* 0xff800000c6537808 */ /* 0x000fe40004000000 */
[C---:B------:R-:W-:Y:S02]  /*76b0*/  ISETP.GE.AND P4, PT, R37.reuse, R6, PT ;  /* 0x000000062500720c */ /* 0x040fe40003f86270 */
[C---:B------:R-:W-:Y:S02]  /*76c0*/  ISETP.GE.AND P6, PT, R37.reuse, R7, PT ;  /* 0x000000072500720c */ /* 0x040fe40003fc6270 */
[----:B------:R-:W-:Y:S02]  /*76d0*/  ISETP.GE.AND P0, PT, R37, R8, PT ;  /* 0x000000082500720c */ /* 0x000fe40003f06270 */
[----:B------:R-:W-:-:S02]  /*76e0*/  FSEL R37, R114, -INF , !P4 ;  /* 0xff80000072257808 */ /* 0x000fc40006000000 */
[----:B------:R-:W-:Y:S02]  /*76f0*/  ISETP.GE.AND P4, PT, R17, R6, PT ;  /* 0x000000061100720c */ /* 0x000fe40003f86270 */
[----:B-1----:R-:W-:-:S05]  /*7700*/  FMNMX.FTZ R0, R46, R0, !PT ;  /* 0x000000002e007209 */ /* 0x002fca0007810000 */
[----:B------:R-:W1:Y:S02]  /*7710*/  SHFL.BFLY PT, R2, R0, 0x1, 0x1f ;  /* 0x0c201f0000027f89 */ /* 0x000e6400000e0000 */
[----:B-1----:R-:W-:Y:S02]  /*7720*/  FMNMX.FTZ R139, R0, R2, !PT ;  /* 0x00000002008b7209 */ /* 0x002fe40007810000 */
[----:B------:R-:W-:Y:S02]  /*7730*/  FSEL R2, R175, -INF , !P5 ;  /* 0xff800000af027808 */ /* 0x000fe40006800000 */
[C---:B------:R-:W-:Y:S01]  /*7740*/  FSETP.NEU.FTZ.AND P1, PT, R139.reuse, -INF , PT ;  /* 0xff8000008b00780b */ /* 0x040fe20003f3d000 */
[----:B------:R-:W-:Y:S01]  /*7750*/  FMUL.FTZ R0, R139, UR5 ;  /* 0x000000058b007c20 */ /* 0x000fe20008410000 */
[----:B------:R-:W-:-:S04]  /*7760*/  ISETP.GE.AND P5, PT, R19, R6, PT ;  /* 0x000000061300720c */ /* 0x000fc80003fa6270 */
[----:B------:R-:W-:-:S05]  /*7770*/  FSEL R9, R0, RZ, P1 ;  /* 0x000000ff00097208 */ /* 0x000fca0000800000 */
[----:B------:R-:W-:-:S04]  /*7780*/  FFMA.FTZ R0, R48, UR5, -R9 ;  /* 0x0000000530007c23 */ /* 0x000fc80008010809 */
[----:B------:R1:W-:Y:S02]  /*7790*/  MUFU.EX2 R244, R0 ;  /* 0x0000000000f47308 */ /* 0x0003e40000000800 */
[----:B-1----:R-:W-:-:S06]  /*77a0*/  FFMA.FTZ R0, R47, UR5, -R9 ;  /* 0x000000052f007c23 */ /* 0x002fcc0008010809 */
[----:B------:R1:W1:Y:S02]  /*77b0*/  MUFU.EX2 R42, R0 ;  /* 0x00000000002a7308 */ /* 0x0002640000000800 */
[----:B-1----:R-:W-:Y:S01]  /*77c0*/  FFMA.FTZ R0, R54, UR5, -R9 ;  /* 0x0000000536007c23 */ /* 0x002fe20008010809 */
[----:B------:R-:W-:Y:S01]  /*77d0*/  IMAD.MOV.U32 R198, RZ, RZ, R42 ;  /* 0x000000ffffc67224 */ /* 0x000fe200078e002a */
[----:B------:R-:W-:-:S04]  /*77e0*/  FSEL R42, R135, -INF , !P5 ;  /* 0xff800000872a7808 */ /* 0x000fc80006800000 */
[----:B------:R1:W-:Y:S01]  /*77f0*/  MUFU.EX2 R108, R0 ;  /* 0x00000000006c7308 */ /* 0x0003e20000000800 */
[----:B------:R-:W-:Y:S01]  /*7800*/  ISETP.GE.AND P5, PT, R21, R6, PT ;  /* 0x000000061500720c */ /* 0x000fe20003fa6270 */
[----:B-1----:R-:W-:-:S06]  /*7810*/  FFMA.FTZ R0, R53, UR5, -R9 ;  /* 0x0000000535007c23 */ /* 0x002fcc0008010809 */
[----:B------:R1:W-:Y:S02]  /*7820*/  MUFU.EX2 R184, R0 ;  /* 0x0000000000b87308 */ /* 0x0003e40000000800 */
[----:B-1----:R-:W-:-:S06]  /*7830*/  FFMA.FTZ R0, R52, UR5, -R9 ;  /* 0x0000000534007c23 */ /* 0x002fcc0008010809 */
[----:B------:R1:W-:Y:S02]  /*7840*/  MUFU.EX2 R181, R0 ;  /* 0x0000000000b57308 */ /* 0x0003e40000000800 */
[----:B-1----:R-:W-:-:S06]  /*7850*/  FFMA.FTZ R0, R51, UR5, -R9 ;  /* 0x0000000533007c23 */ /* 0x002fcc0008010809 */
[----:B------:R1:W-:Y:S02]  /*7860*/  MUFU.EX2 R180, R0 ;  /* 0x0000000000b47308 */ /* 0x0003e40000000800 */
[----:B-1----:R-:W-:Y:S01]  /*7870*/  FFMA.FTZ R0, R50, UR5, -R9 ;  /* 0x0000000532007c23 */ /* 0x002fe20008010809 */
[----:B------:R-:W-:Y:S02]  /*7880*/  FSEL R50, R202, -INF , !P0 ;  /* 0xff800000ca327808 */ /* 0x000fe40004000000 */
[----:B------:R-:W-:-:S03]  /*7890*/  ISETP.GE.AND P0, PT, R19, R8, PT ;  /* 0x000000081300720c */ /* 0x000fc60003f06270 */
[----:B------:R1:W1:Y:S02]  /*78a0*/  MUFU.EX2 R66, R0 ;  /* 0x0000000000427308 */ /* 0x0002640000000800 */
[----:B-1----:R-:W-:Y:S01]  /*78b0*/  FFMA.FTZ R0, R49, UR5, -R9 ;  /* 0x0000000531007c23 */ /* 0x002fe20008010809 */
[----:B------:R-:W-:Y:S01]  /*78c0*/  MOV R114, R66 ;  /* 0x0000004200727202 */ /* 0x000fe20000000f00 */
[----:B--2---:R-:W-:Y:S02]  /*78d0*/  IMAD.MOV.U32 R214, RZ, RZ, R43 ;  /* 0x000000ffffd67224 */ /* 0x004fe400078e002b */
[----:B----4-:R-:W-:Y:S01]  /*78e0*/  IMAD.MOV.U32 R96, RZ, RZ, R5 ;  /* 0x000000ffff607224 */ /* 0x010fe200078e0005 */
[----:B------:R-:W-:Y:S02]  /*78f0*/  FSEL R5, R115, -INF , !P5 ;  /* 0xff80000073057808 */ /* 0x000fe40006800000 */
[----:B------:R-:W-:-:S04]  /*7900*/  ISETP.GE.AND P5, PT, R4, R6, PT ;  /* 0x000000060400720c */ /* 0x000fc80003fa6270 */
[----:B------:R-:W-:Y:S02]  /*7910*/  FSEL R52, R87, -INF , !P5 ;  /* 0xff80000057347808 */ /* 0x000fe40006800000 */
[-C--:B------:R-:W-:Y:S02]  /*7920*/  ISETP.GE.AND P5, PT, R32, R6.reuse, PT ;  /* 0x000000062000720c */ /* 0x080fe40003fa6270 */
[----:B-----5:R-:W-:Y:S01]  /*7930*/  MOV R100, R45 ;  /* 0x0000002d00647202 */ /* 0x020fe20000000f00 */
[----:B---3--:R-:W-:Y:S02]  /*7940*/  IMAD.MOV.U32 R89, RZ, RZ, R3 ;  /* 0x000000ffff597224 */ /* 0x008fe400078e0003 */
[----:B------:R-:W-:Y:S01]  /*7950*/  FFMA.FTZ R3, R61, UR5, -R9 ;  /* 0x000000053d037c23 */ /* 0x000fe20008010809 */
[----:B------:R-:W-:Y:S02]  /*7960*/  FSEL R61, R178, -INF , !P5 ;  /* 0xff800000b23d7808 */ /* 0x000fe40006800000 */
[----:B------:R-:W-:Y:S01]  /*7970*/  ISETP.GE.AND P5, PT, R33, R6, PT ;  /* 0x000000062100720c */ /* 0x000fe20003fa6270 */
[----:B------:R-:W-:Y:S01]  /*7980*/  IMAD.MOV.U32 R175, RZ, RZ, R80 ;  /* 0x000000ffffaf7224 */ /* 0x000fe200078e0050 */
[----:B------:R-:W-:-:S02]  /*7990*/  FSEL R80, R197, -INF , !P3 ;  /* 0xff800000c5507808 */ /* 0x000fc40005800000 */
[----:B------:R-:W-:Y:S02]  /*79a0*/  MOV R197, R82 ;  /* 0x0000005200c57202 */ /* 0x000fe40000000f00 */
[----:B------:R-:W-:Y:S02]  /*79b0*/  FSEL R82, R199, -INF , !P2 ;  /* 0xff800000c7527808 */ /* 0x000fe40005000000 */
[-C--:B------:R-:W-:Y:S01]  /*79c0*/  ISETP.GE.AND P2, PT, R20, R6.reuse, PT ;  /* 0x000000061400720c */ /* 0x080fe20003f46270 */
[----:B------:R-:W-:Y:S01]  /*79d0*/  IMAD.MOV.U32 R177, RZ, RZ, R84 ;  /* 0x000000ffffb17224 */ /* 0x000fe200078e0054 */
[-C--:B------:R-:W-:Y:S02]  /*79e0*/  ISETP.GE.AND P3, PT, R16, R6.reuse, PT ;  /* 0x000000061000720c */ /* 0x080fe40003f66270 */
[----:B------:R-:W-:Y:S01]  /*79f0*/  FSEL R39, R134, -INF , !P2 ;  /* 0xff80000086277808 */ /* 0x000fe20005000000 */
[----:B------:R-:W-:Y:S01]  /*7a00*/  IMAD.MOV.U32 R196, RZ, RZ, R73 ;  /* 0x000000ffffc47224 */ /* 0x000fe200078e0049 */
[----:B------:R-:W-:Y:S01]  /*7a10*/  ISETP.GE.AND P2, PT, R15, R6, PT ;  /* 0x000000060f00720c */ /* 0x000fe20003f46270 */
[----:B------:R1:W2:Y:S01]  /*7a20*/  MUFU.EX2 R73, R0 ;  /* 0x0000000000497308 */ /* 0x0002a20000000800 */
[----:B------:R-:W-:Y:S01]  /*7a30*/  FSEL R45, R126, -INF , !P3 ;  /* 0xff8000007e2d7808 */ /* 0x000fe20005800000 */
[----:B------:R-:W-:Y:S01]  /*7a40*/  IMAD.MOV.U32 R134, RZ, RZ, R85 ;  /* 0x000000ffff867224 */ /* 0x000fe200078e0055 */
[----:B------:R-:W-:-:S02]  /*7a50*/  FSEL R47, R127, -INF , !P2 ;  /* 0xff8000007f2f7808 */ /* 0x000fc40005000000 */
[-C--:B------:R-:W-:Y:S02]  /*7a60*/  ISETP.GE.AND P2, PT, R11, R6.reuse, PT ;  /* 0x000000060b00720c */ /* 0x080fe40003f46270 */
[-C--:B------:R-:W-:Y:S01]  /*7a70*/  ISETP.GE.AND P3, PT, R12, R6.reuse, PT ;  /* 0x000000060c00720c */ /* 0x080fe20003f66270 */
[----:B------:R3:W-:Y:S03]  /*7a80*/  MUFU.EX2 R126, R3 ;  /* 0x00000003007e7308 */ /* 0x0007e60000000800 */
[----:B------:R-:W-:Y:S02]  /*7a90*/  FSEL R49, R122, -INF , !P3 ;  /* 0xff8000007a317808 */ /* 0x000fe40005800000 */
[-C--:B------:R-:W-:Y:S01]  /*7aa0*/  ISETP.GE.AND P3, PT, R14, R6.reuse, PT ;  /* 0x000000060e00720c */ /* 0x080fe20003f66270 */
[----:B-1----:R-:W-:Y:S01]  /*7ab0*/  FFMA.FTZ R0, R55, UR5, -R9 ;  /* 0x0000000537007c23 */ /* 0x002fe20008010809 */
[----:B------:R-:W-:Y:S01]  /*7ac0*/  FSEL R55, R123, -INF , !P2 ;  /* 0xff8000007b377808 */ /* 0x000fe20005000000 */
[----:B--2---:R-:W-:Y:S01]  /*7ad0*/  IMAD.MOV.U32 R122, RZ, RZ, R73 ;  /* 0x000000ffff7a7224 */ /* 0x004fe200078e0049 */
[----:B------:R-:W-:Y:S01]  /*7ae0*/  ISETP.GE.AND P2, PT, R18, R6, PT ;  /* 0x000000061200720c */ /* 0x000fe20003f46270 */
[----:B------:R1:W2:Y:S01]  /*7af0*/  MUFU.EX2 R174, R0 ;  /* 0x0000000000ae7308 */ /* 0x0002a20000000800 */
[----:B------:R-:W-:-:S02]  /*7b00*/  FSEL R46, R98, -INF , !P3 ;  /* 0xff800000622e7808 */ /* 0x000fc40005800000 */
[----:B------:R-:W-:Y:S01]  /*7b10*/  FSEL R43, R106, -INF , !P2 ;  /* 0xff8000006a2b7808 */ /* 0x000fe20005000000 */
[----:B---3--:R-:W-:Y:S01]  /*7b20*/  FFMA.FTZ R3, R62, UR5, -R9 ;  /* 0x000000053e037c23 */ /* 0x008fe20008010809 */
[----:B------:R-:W-:Y:S02]  /*7b30*/  MOV R106, R44 ;  /* 0x0000002c006a7202 */ /* 0x000fe40000000f00 */
[----:B------:R-:W-:Y:S01]  /*7b40*/  FSEL R44, R107, -INF , !P4 ;  /* 0xff8000006b2c7808 */ /* 0x000fe20006000000 */
[----:B------:R3:W-:Y:S01]  /*7b50*/  MUFU.EX2 R135, R3 ;  /* 0x0000000300877308 */ /* 0x0007e20000000800 */
[-C--:B------:R-:W-:Y:S01]  /*7b60*/  ISETP.GE.AND P2, PT, R13, R6.reuse, PT ;  /* 0x000000060d00720c */ /* 0x080fe20003f46270 */
[----:B------:R-:W-:Y:S01]  /*7b70*/  IMAD.MOV.U32 R107, RZ, RZ, R175 ;  /* 0x000000ffff6b7224 */ /* 0x000fe200078e00af */
[----:B------:R-:W-:Y:S01]  /*7b80*/  ISETP.GE.AND P3, PT, R10, R6, PT ;  /* 0x000000060a00720c */ /* 0x000fe20003f66270 */
[----:B------:R-:W-:Y:S01]  /*7b90*/  IMAD.MOV.U32 R175, RZ, RZ, R196 ;  /* 0x000000ffffaf7224 */ /* 0x000fe200078e00c4 */
[----:B------:R-:W-:-:S02]  /*7ba0*/  FSEL R48, R99, -INF , !P2 ;  /* 0xff80000063307808 */ /* 0x000fc40005000000 */
[----:B------:R-:W-:Y:S01]  /*7bb0*/  FSEL R53, R86, -INF , !P3 ;  /* 0xff80000056357808 */ /* 0x000fe20005800000 */
[--C-:B-1----:R-:W-:Y:S01]  /*7bc0*/  FFMA.FTZ R0, R56, UR5, -R9.reuse ;  /* 0x0000000538007c23 */ /* 0x102fe20008010809 */
[-C--:B------:R-:W-:Y:S02]  /*7bd0*/  ISETP.GE.AND P3, PT, R35, R6.reuse, PT ;  /* 0x000000062300720c */ /* 0x080fe40003f66270 */
[-C--:B------:R-:W-:Y:S01]  /*7be0*/  ISETP.GE.AND P4, PT, R36, R6.reuse, PT ;  /* 0x000000062400720c */ /* 0x080fe20003f86270 */
[----:B------:R1:W-:Y:S01]  /*7bf0*/  MUFU.EX2 R127, R0 ;  /* 0x00000000007f7308 */ /* 0x0003e20000000800 */
[----:B------:R-:W-:Y:S02]  /*7c00*/  FSEL R73, R131, -INF , !P3 ;  /* 0xff80000083497808 */ /* 0x000fe40005800000 */
[----:B------:R-:W-:Y:S01]  /*7c10*/  ISETP.GE.AND P3, PT, R34, R6, PT ;  /* 0x000000062200720c */ /* 0x000fe20003f66270 */
[----:B---3--:R-:W-:Y:S01]  /*7c20*/  FFMA.FTZ R3, R63, UR5, -R9 ;  /* 0x000000053f037c23 */ /* 0x008fe20008010809 */
[----:B------:R-:W-:-:S02]  /*7c30*/  ISETP.GE.AND P2, PT, R21, R7, PT ;  /* 0x000000071500720c */ /* 0x000fc40003f46270 */
[----:B------:R-:W-:Y:S01]  /*7c40*/  FSEL R66, R94, -INF , !P3 ;  /* 0xff8000005e427808 */ /* 0x000fe20005800000 */
[----:B------:R3:W-:Y:S01]  /*7c50*/  MUFU.EX2 R133, R3 ;  /* 0x0000000300857308 */ /* 0x0007e20000000800 */
[----:B------:R-:W-:Y:S02]  /*7c60*/  ISETP.GE.AND P3, PT, R31, R6, PT ;  /* 0x000000061f00720c */ /* 0x000fe40003f66270 */
[----:B------:R-:W-:Y:S02]  /*7c70*/  FSEL R63, R223, -INF , !P0 ;  /* 0xff800000df3f7808 */ /* 0x000fe40004000000 */
[----:B------:R-:W-:Y:S02]  /*7c80*/  ISETP.GE.AND P0, PT, R16, R7, PT ;  /* 0x000000071000720c */ /* 0x000fe40003f06270 */
[----:B------:R-:W-:Y:S01]  /*7c90*/  MOV R196, R132 ;  /* 0x0000008400c47202 */ /* 0x000fe20000000f00 */
[----:B------:R-:W-:Y:S02]  /*7ca0*/  IMAD.MOV.U32 R132, RZ, RZ, R125 ;  /* 0x000000ffff847224 */ /* 0x000fe400078e007d */
[----:B-1----:R-:W-:Y:S01]  /*7cb0*/  FFMA.FTZ R0, R57, UR5, -R9 ;  /* 0x0000000539007c23 */ /* 0x002fe20008010809 */
[----:B------:R-:W-:Y:S01]  /*7cc0*/  FSEL R57, R95, -INF , !P5 ;  /* 0xff8000005f397808 */ /* 0x000fe20006800000 */
[----:B------:R-:W-:Y:S01]  /*7cd0*/  IMAD.MOV.U32 R125, RZ, RZ, R124 ;  /* 0x000000ffff7d7224 */ /* 0x000fe200078e007c */
[----:B------:R-:W-:Y:S01]  /*7ce0*/  ISETP.GE.AND P5, PT, R28, R6, PT ;  /* 0x000000061c00720c */ /* 0x000fe20003fa6270 */
[----:B------:R1:W-:Y:S01]  /*7cf0*/  MUFU.EX2 R185, R0 ;  /* 0x0000000000b97308 */ /* 0x0003e20000000800 */
[----:B------:R-:W-:-:S02]  /*7d00*/  MOV R124, R117 ;  /* 0x00000075007c7202 */ /* 0x000fc40000000f00 */
[----:B------:R-:W-:Y:S01]  /*7d10*/  FSEL R84, R182, -INF , !P5 ;  /* 0xff800000b6547808 */ /* 0x000fe20006800000 */
[----:B---3--:R-:W-:Y:S01]  /*7d20*/  FFMA.FTZ R3, R64, UR5, -R9 ;  /* 0x0000000540037c23 */ /* 0x008fe20008010809 */
[-C--:B------:R-:W-:Y:S02]  /*7d30*/  ISETP.GE.AND P5, PT, R30, R6.reuse, PT ;  /* 0x000000061e00720c */ /* 0x080fe40003fa6270 */
[----:B------:R-:W-:Y:S01]  /*7d40*/  MOV R117, R93 ;  /* 0x0000005d00757202 */ /* 0x000fe20000000f00 */
[----:B------:R3:W-:Y:S01]  /*7d50*/  MUFU.EX2 R128, R3 ;  /* 0x0000000300807308 */ /* 0x0007e20000000800 */
[----:B------:R-:W-:Y:S02]  /*7d60*/  FSEL R54, R102, -INF , !P5 ;  /* 0xff80000066367808 */ /* 0x000fe40006800000 */
[----:B------:R-:W-:-:S04]  /*7d70*/  ISETP.GE.AND P5, PT, R26, R6, PT ;  /* 0x000000061a00720c */ /* 0x000fc80003fa6270 */
[----:B------:R-:W-:Y:S01]  /*7d80*/  FSEL R238, R186, -INF , !P5 ;  /* 0xff800000baee7808 */ /* 0x000fe20006800000 */
[----:B-1----:R-:W-:Y:S01]  /*7d90*/  FFMA.FTZ R0, R58, UR5, -R9 ;  /* 0x000000053a007c23 */ /* 0x002fe20008010809 */
[----:B------:R-:W-:-:S03]  /*7da0*/  ISETP.GE.AND P5, PT, R29, R6, PT ;  /* 0x000000061d00720c */ /* 0x000fc60003fa6270 */
[----:B------:R1:W-:Y:S01]  /*7db0*/  MUFU.EX2 R115, R0 ;  /* 0x0000000000737308 */ /* 0x0003e20000000800 */
[----:B------:R-:W-:Y:S02]  /*7dc0*/  FSEL R51, R103, -INF , !P5 ;  /* 0xff80000067337808 */ /* 0x000fe40006800000 */
[----:B------:R-:W-:Y:S01]  /*7dd0*/  ISETP.GE.AND P5, PT, R23, R6, PT ;  /* 0x000000061700720c */ /* 0x000fe20003fa6270 */
[----:B---3--:R-:W-:-:S03]  /*7de0*/  FFMA.FTZ R3, R65, UR5, -R9 ;  /* 0x0000000541037c23 */ /* 0x008fc60008010809 */
[----:B------:R-:W-:Y:S01]  /*7df0*/  FSEL R99, R110, -INF , !P5 ;  /* 0xff8000006e637808 */ /* 0x000fe20006800000 */
[----:B------:R3:W-:Y:S01]  /*7e00*/  MUFU.EX2 R121, R3 ;  /* 0x0000000300797308 */ /* 0x0007e20000000800 */
[----:B------:R-:W-:-:S04]  /*7e10*/  ISETP.GE.AND P5, PT, R40, R6, PT ;  /* 0x000000062800720c */ /* 0x000fc80003fa6270 */
[----:B------:R-:W-:Y:S02]  /*7e20*/  FSEL R233, R90, -INF , !P5 ;  /* 0xff8000005ae97808 */ /* 0x000fe40006800000 */
[-C--:B------:R-:W-:Y:S01]  /*7e30*/  ISETP.GE.AND P5, PT, R20, R7.reuse, PT ;  /* 0x000000071400720c */ /* 0x080fe20003fa6270 */
[--C-:B-1----:R-:W-:Y:S01]  /*7e40*/  FFMA.FTZ R0, R60, UR5, -R9.reuse ;  /* 0x000000053c007c23 */ /* 0x102fe20008010809 */
[----:B------:R-:W-:Y:S02]  /*7e50*/  FSEL R60, R130, -INF , !P4 ;  /* 0xff800000823c7808 */ /* 0x000fe40006000000 */
[----:B------:R-:W-:Y:S01]  /*7e60*/  ISETP.GE.AND P4, PT, R21, R8, PT ;  /* 0x000000081500720c */ /* 0x000fe20003f86270 */
[----:B------:R1:W-:Y:S01]  /*7e70*/  MUFU.EX2 R112, R0 ;  /* 0x0000000000707308 */ /* 0x0003e20000000800 */
[----:B------:R-:W-:Y:S02]  /*7e80*/  FSEL R21, R200, -INF , !P6 ;  /* 0xff800000c8157808 */ /* 0x000fe40007000000 */
[----:B------:R-:W-:Y:S01]  /*7e90*/  ISETP.GE.AND P6, PT, R19, R7, PT ;  /* 0x000000071300720c */ /* 0x000fe20003fc6270 */
[----:B---3--:R-:W-:Y:S01]  /*7ea0*/  FFMA.FTZ R3, R67, UR5, -R9 ;  /* 0x0000000543037c23 */ /* 0x008fe20008010809 */
[----:B------:R-:W-:-:S02]  /*7eb0*/  FSEL R19, R201, -INF , !P2 ;  /* 0xff800000c9137808 */ /* 0x000fc40005000000 */
[-C--:B------:R-:W-:Y:S01]  /*7ec0*/  ISETP.GE.AND P2, PT, R18, R7.reuse, PT ;  /* 0x000000071200720c */ /* 0x080fe20003f46270 */
[----:B------:R3:W-:Y:S01]  /*7ed0*/  MUFU.EX2 R101, R3 ;  /* 0x0000000300657308 */ /* 0x0007e20000000800 */
[----:B------:R-:W-:Y:S02]  /*7ee0*/  FSEL R67, R228, -INF , !P0 ;  /* 0xff800000e4437808 */ /* 0x000fe40004000000 */
[----:B------:R-:W-:Y:S02]  /*7ef0*/  ISETP.GE.AND P0, PT, R14, R8, PT ;  /* 0x000000080e00720c */ /* 0x000fe40003f06270 */
[----:B------:R-:W-:Y:S02]  /*7f00*/  FSEL R58, R192, -INF , !P2 ;  /* 0xff800000c03a7808 */ /* 0x000fe40005000000 */
[----:B------:R-:W-:Y:S01]  /*7f10*/  ISETP.GE.AND P2, PT, R15, R7, PT ;  /* 0x000000070f00720c */ /* 0x000fe20003f46270 */
[----:B-1----:R-:W-:Y:S01]  /*7f20*/  FFMA.FTZ R0, R59, UR5, -R9 ;  /* 0x000000053b007c23 */ /* 0x002fe20008010809 */
[----:B------:R-:W-:-:S02]  /*7f30*/  FSEL R59, R179, -INF , !P3 ;  /* 0xff800000b33b7808 */ /* 0x000fc40005800000 */
[-C--:B------:R-:W-:Y:S01]  /*7f40*/  ISETP.GE.AND P3, PT, R27, R6.reuse, PT ;  /* 0x000000061b00720c */ /* 0x080fe20003f66270 */
[----:B------:R1:W-:Y:S03]  /*7f50*/  MUFU.EX2 R123, R0 ;  /* 0x00000000007b7308 */ /* 0x0003e60000000800 */
[----:B------:R-:W-:Y:S01]  /*7f60*/  FSEL R92, R183, -INF , !P3 ;  /* 0xff800000b75c7808 */ /* 0x000fe20005800000 */
[----:B---3--:R-:W-:Y:S01]  /*7f70*/  FFMA.FTZ R3, R68, UR5, -R9 ;  /* 0x0000000544037c23 */ /* 0x008fe20008010809 */
[----:B------:R-:W-:Y:S02]  /*7f80*/  ISETP.GE.AND P3, PT, R25, R6, PT ;  /* 0x000000061900720c */ /* 0x000fe40003f66270 */
[----:B------:R-:W-:Y:S01]  /*7f90*/  FSEL R68, R229, -INF , !P2 ;  /* 0xff800000e5447808 */ /* 0x000fe20005000000 */
[----:B------:R3:W-:Y:S01]  /*7fa0*/  MUFU.EX2 R199, R3 ;  /* 0x0000000300c77308 */ /* 0x0007e20000000800 */
[----:B------:R-:W-:-:S02]  /*7fb0*/  FSEL R237, R187, -INF , !P3 ;  /* 0xff800000bbed7808 */ /* 0x000fc40005800000 */
[----:B------:R-:W-:Y:S02]  /*7fc0*/  ISETP.GE.AND P3, PT, R22, R6, PT ;  /* 0x000000061600720c */ /* 0x000fe40003f66270 */
[----:B------:R-:W-:Y:S02]  /*7fd0*/  ISETP.GE.AND P2, PT, R13, R8, PT ;  /* 0x000000080d00720c */ /* 0x000fe40003f46270 */
[----:B------:R-:W-:Y:S02]  /*7fe0*/  FSEL R131, R111, -INF , !P3 ;  /* 0xff8000006f837808 */ /* 0x000fe40005800000 */
[----:B-1----:R-:W-:Y:S02]  /*7ff0*/  FMNMX3.FTZ R0, R137, R38, R2, !PT ;  /* 0x0000002689007276 */ /* 0x002fe40007810002 */
[----:B------:R-:W-:Y:S02]  /*8000*/  ISETP.GE.AND P3, PT, R41, R6, PT ;  /* 0x000000062900720c */ /* 0x000fe40003f66270 */
[----:B------:R-:W-:-:S02]  /*8010*/  FMNMX3.FTZ R0, R0, R37, R5, !PT ;  /* 0x0000002500007276 */ /* 0x000fc40007810005 */
[----:B------:R-:W-:Y:S02]  /*8020*/  FSEL R234, R91, -INF , !P3 ;  /* 0xff8000005bea7808 */ /* 0x000fe40005800000 */
[----:B------:R-:W-:Y:S01]  /*8030*/  FMNMX3.FTZ R0, R0, R39, R42, !PT ;  /* 0x0000002700007276 */ /* 0x000fe2000781002a */
[----:B---3--:R-:W-:Y:S01]  /*8040*/  FFMA.FTZ R3, R69, UR5, -R9 ;  /* 0x0000000545037c23 */ /* 0x008fe20008010809 */
        /* <DEDUP_REMOVED lines=15> */
[----:B------:R-:W-:Y:S02]  /*8140*/  FSEL R18, R221, -INF , !P6 ;  /* 0xff800000dd127808 */ /* 0x000fe40007000000 */
[----:B------:R-:W-:Y:S02]  /*8150*/  FMNMX3.FTZ R0, R0, R66, R57, !PT ;  /* 0x0000004200007276 */ /* 0x000fe40007810039 */
[C---:B------:R-:W-:Y:S02]  /*8160*/  ISETP.GE.AND P3, PT, R17.reuse, R7, PT ;  /* 0x000000071100720c */ /* 0x040fe40003f66270 */
[----:B------:R-:W-:Y:S02]  /*8170*/  FMNMX3.FTZ R0, R0, R61, R59, !PT ;  /* 0x0000003d00007276 */ /* 0x000fe4000781003b */
[----:B------:R-:W-:-:S02]  /*8180*/  ISETP.GE.AND P6, PT, R17, R8, PT ;  /* 0x000000081100720c */ /* 0x000fc40003fc6270 */
[----:B------:R-:W-:Y:S02]  /*8190*/  FMNMX3.FTZ R0, R0, R54, R51, !PT ;  /* 0x0000003600007276 */ /* 0x000fe40007810033 */
[----:B------:R-:W-:Y:S02]  /*81a0*/  FSEL R17, R203, -INF , !P4 ;  /* 0xff800000cb117808 */ /* 0x000fe40006000000 */
[----:B------:R-:W-:Y:S01]  /*81b0*/  FMNMX3.FTZ R0, R0, R84, R92, !PT ;  /* 0x0000005400007276 */ /* 0x000fe2000781005c */
[----:B-1----:R-:W-:Y:S01]  /*81c0*/  FFMA.FTZ R3, R71, UR5, -R9 ;  /* 0x0000000547037c23 */ /* 0x002fe20008010809 */
[----:B------:R-:W-:Y:S02]  /*81d0*/  ISETP.GE.AND P4, PT, R16, R8, PT ;  /* 0x000000081000720c */ /* 0x000fe40003f86270 */
[----:B------:R-:W-:Y:S01]  /*81e0*/  FMNMX3.FTZ R0, R0, R99, R131, !PT ;  /* 0x0000006300007276 */ /* 0x000fe20007810083 */
[----:B------:R1:W-:Y:S01]  /*81f0*/  MUFU.EX2 R102, R3 ;  /* 0x0000000300667308 */ /* 0x0003e20000000800 */
[----:B------:R-:W-:-:S02]  /*8200*/  FSEL R71, R230, -INF , !P4 ;  /* 0xff800000e6477808 */ /* 0x000fc40006000000 */
[----:B------:R-:W-:Y:S02]  /*8210*/  FMNMX3.FTZ R0, R0, R238, R237, !PT ;  /* 0x000000ee00007276 */ /* 0x000fe400078100ed */
[----:B------:R-:W-:Y:S02]  /*8220*/  FSEL R56, R193, -INF , !P3 ;  /* 0xff800000c1387808 */ /* 0x000fe40005800000 */
[----:B------:R-:W-:Y:S02]  /*8230*/  FMNMX3.FTZ R0, R0, R233, R234, !PT ;  /* 0x000000e900007276 */ /* 0x000fe400078100ea */
[-C--:B------:R-:W-:Y:S02]  /*8240*/  ISETP.GE.AND P3, PT, R14, R7.reuse, PT ;  /* 0x000000070e00720c */ /* 0x080fe40003f66270 */
[----:B------:R-:W-:Y:S01]  /*8250*/  ISETP.GE.AND P4, PT, R13, R7, PT ;  /* 0x000000070d00720c */ /* 0x000fe20003f86270 */
[----:B------:R-:W3:Y:S01]  /*8260*/  SHFL.BFLY PT, R6, R0, 0x2, 0x1f ;  /* 0x0c401f0000067f89 */ /* 0x000ee200000e0000 */
[----:B------:R-:W-:-:S02]  /*8270*/  FSEL R69, R188, -INF , !P3 ;  /* 0xff800000bc457808 */ /* 0x000fc40005800000 */
[-C--:B------:R-:W-:Y:S01]  /*8280*/  ISETP.GE.AND P3, PT, R11, R7.reuse, PT ;  /* 0x000000070b00720c */ /* 0x080fe20003f66270 */
[----:B-1----:R-:W-:Y:S01]  /*8290*/  FFMA.FTZ R3, R72, UR5, -R9 ;  /* 0x0000000548037c23 */ /* 0x002fe20008010809 */
[----:B------:R-:W-:Y:S02]  /*82a0*/  FSEL R72, R231, -INF , !P5 ;  /* 0xff800000e7487808 */ /* 0x000fe40006800000 */
[C---:B------:R-:W-:Y:S01]  /*82b0*/  ISETP.GE.AND P5, PT, R12.reuse, R8, PT ;  /* 0x000000080c00720c */ /* 0x040fe20003fa6270 */
[----:B------:R1:W-:Y:S01]  /*82c0*/  MUFU.EX2 R186, R3 ;  /* 0x0000000300ba7308 */ /* 0x0003e20000000800 */
[----:B------:R-:W-:Y:S02]  /*82d0*/  FSEL R65, R195, -INF , !P6 ;  /* 0xff800000c3417808 */ /* 0x000fe40007000000 */
[----:B------:R-:W-:Y:S02]  /*82e0*/  FSEL R70, R189, -INF , !P4 ;  /* 0xff800000bd467808 */ /* 0x000fe40006000000 */
[----:B------:R-:W-:-:S02]  /*82f0*/  ISETP.GE.AND P6, PT, R12, R7, PT ;  /* 0x000000070c00720c */ /* 0x000fc40003fc6270 */
[-C--:B------:R-:W-:Y:S01]  /*8300*/  ISETP.GE.AND P4, PT, R10, R7.reuse, PT ;  /* 0x000000070a00720c */ /* 0x080fe20003f86270 */
[----:B------:R-:W-:Y:S01]  /*8310*/  LDSM.16.MT88.4 R12, [R208+0x4000] ;  /* 0x00400000d00c783b */ /* 0x000fe20000004200 */
[----:B------:R-:W-:Y:S02]  /*8320*/  FSEL R85, R250, -INF , !P5 ;  /* 0xff800000fa557808 */ /* 0x000fe40006800000 */
[----:B------:R-:W-:Y:S02]  /*8330*/  ISETP.GE.AND P5, PT, R4, R7, PT ;  /* 0x000000070400720c */ /* 0x000fe40003fa6270 */
[----:B--2---:R-:W-:Y:S02]  /*8340*/  MOV R111, R174 ;  /* 0x000000ae006f7202 */ /* 0x004fe40000000f00 */
[----:B---3--:R-:W-:Y:S01]  /*8350*/  FMNMX.FTZ R0, R0, R6, !PT ;  /* 0x0000000600007209 */ /* 0x008fe20007810000 */
[----:B-1----:R-:W-:Y:S01]  /*8360*/  FFMA.FTZ R3, R74, UR5, -R9 ;  /* 0x000000054a037c23 */ /* 0x002fe20008010809 */
[----:B------:R-:W-:-:S03]  /*8370*/  FSEL R74, R191, -INF , !P2 ;  /* 0xff800000bf4a7808 */ /* 0x000fc60005000000 */
[----:B------:R-:W1:Y:S01]  /*8380*/  SHFL.BFLY PT, R6, R0, 0x1, 0x1f ;  /* 0x0c201f0000067f89 */ /* 0x000e6200000e0000 */
[----:B------:R2:W3:Y:S01]  /*8390*/  MUFU.EX2 R187, R3 ;  /* 0x0000000300bb7308 */ /* 0x0004e20000000800 */
[----:B------:R-:W-:-:S04]  /*83a0*/  ISETP.GE.AND P2, PT, R36, R7, PT ;  /* 0x000000072400720c */ /* 0x000fc80003f46270 */
[----:B------:R-:W-:Y:S02]  /*83b0*/  FSEL R89, R89, -INF , !P2 ;  /* 0xff80000059597808 */ /* 0x000fe40005000000 */
[-C--:B------:R-:W-:Y:S01]  /*83c0*/  ISETP.GE.AND P2, PT, R34, R8.reuse, PT ;  /* 0x000000082200720c */ /* 0x080fe20003f46270 */
[----:B--2---:R-:W-:Y:S01]  /*83d0*/  FFMA.FTZ R3, R76, UR5, -R9 ;  /* 0x000000054c037c23 */ /* 0x004fe20008010809 */
[----:B------:R-:W-:Y:S01]  /*83e0*/  FSEL R76, R190, -INF , !P0 ;  /* 0xff800000be4c7808 */ /* 0x000fe20004000000 */
[----:B---3--:R-:W-:Y:S01]  /*83f0*/  IMAD.MOV.U32 R250, RZ, RZ, R187 ;  /* 0x000000fffffa7224 */ /* 0x008fe200078e00bb */
[----:B------:R-:W-:Y:S01]  /*8400*/  ISETP.GE.AND P0, PT, R11, R8, PT ;  /* 0x000000080b00720c */ /* 0x000fe20003f06270 */
[----:B------:R2:W3:Y:S01]  /*8410*/  MUFU.EX2 R103, R3 ;  /* 0x0000000300677308 */ /* 0x0004e20000000800 */
[----:B------:R-:W-:Y:S01]  /*8420*/  IMAD.MOV.U32 R190, RZ, RZ, R108 ;  /* 0x000000ffffbe7224 */ /* 0x000fe200078e006c */
[----:B-1----:R-:W-:Y:S01]  /*8430*/  FMNMX.FTZ R110, R0, R6, !PT ;  /* 0x00000006006e7209 */ /* 0x002fe20007810000 */
[----:B------:R-:W-:Y:S01]  /*8440*/  FFMA.FTZ R0, R77, UR5, -R9 ;  /* 0x000000054d007c23 */ /* 0x000fe20008010809 */
[----:B------:R-:W-:Y:S01]  /*8450*/  FSEL R86, R251, -INF , !P0 ;  /* 0xff800000fb567808 */ /* 0x000fe20004000000 */
[----:B------:R-:W-:Y:S01]  /*8460*/  IMAD.MOV.U32 R251, RZ, RZ, R102 ;  /* 0x000000fffffb7224 */ /* 0x000fe200078e0066 */
[----:B------:R-:W-:Y:S01]  /*8470*/  FSETP.NEU.FTZ.AND P0, PT, R110, -INF , PT ;  /* 0xff8000006e00780b */ /* 0x000fe20003f1d000 */
[----:B------:R-:W-:Y:S01]  /*8480*/  IMAD.MOV.U32 R102, RZ, RZ, R181 ;  /* 0x000000ffff667224 */ /* 0x000fe200078e00b5 */
[----:B------:R1:W-:Y:S01]  /*8490*/  MUFU.EX2 R229, R0 ;  /* 0x0000000000e57308 */ /* 0x0003e20000000800 */
[----:B------:R-:W-:-:S02]  /*84a0*/  FSEL R77, R249, -INF , !P3 ;  /* 0xff800000f94d7808 */ /* 0x000fc40005800000 */
[----:B------:R-:W-:Y:S02]  /*84b0*/  ISETP.GE.AND P3, PT, R4, R8, PT ;  /* 0x000000080400720c */ /* 0x000fe40003f66270 */
[----:B------:R-:W-:Y:S02]  /*84c0*/  MOV R249, R186 ;  /* 0x000000ba00f97202 */ /* 0x000fe40000000f00 */
[----:B------:R-:W-:Y:S01]  /*84d0*/  FSEL R88, R207, -INF , !P3 ;  /* 0xff800000cf587808 */ /* 0x000fe20005800000 */
[----:B--2---:R-:W-:Y:S01]  /*84e0*/  FFMA.FTZ R3, R78, UR5, -R9 ;  /* 0x000000054e037c23 */ /* 0x004fe20008010809 */
[----:B------:R-:W-:Y:S02]  /*84f0*/  ISETP.GE.AND P3, PT, R34, R7, PT ;  /* 0x000000072200720c */ /* 0x000fe40003f66270 */
[----:B------:R-:W-:Y:S01]  /*8500*/  FSEL R78, R204, -INF , !P4 ;  /* 0xff800000cc4e7808 */ /* 0x000fe20006000000 */
[----:B------:R2:W-:Y:S01]  /*8510*/  MUFU.EX2 R231, R3 ;  /* 0x0000000300e77308 */ /* 0x0005e20000000800 */
[----:B------:R-:W-:-:S02]  /*8520*/  FSEL R91, R224, -INF , !P3 ;  /* 0xff800000e05b7808 */ /* 0x000fc40005800000 */
[-C--:B------:R-:W-:Y:S01]  /*8530*/  ISETP.GE.AND P4, PT, R36, R8.reuse, PT ;  /* 0x000000082400720c */ /* 0x080fe20003f86270 */
[--C-:B-1----:R-:W-:Y:S01]  /*8540*/  FFMA.FTZ R0, R79, UR5, -R9.reuse ;  /* 0x000000054f007c23 */ /* 0x102fe20008010809 */
[----:B------:R-:W-:Y:S02]  /*8550*/  FSEL R79, R205, -INF , !P5 ;  /* 0xff800000cd4f7808 */ /* 0x000fe40006800000 */
[-C--:B------:R-:W-:Y:S01]  /*8560*/  ISETP.GE.AND P5, PT, R35, R8.reuse, PT ;  /* 0x000000082300720c */ /* 0x080fe20003fa6270 */
[----:B------:R-:W-:Y:S01]  /*8570*/  MUFU.EX2 R228, R0 ;  /* 0x0000000000e47308 */ /* 0x000fe20000000800 */
[----:B------:R-:W-:Y:S01]  /*8580*/  FSEL R95, R106, -INF , !P4 ;  /* 0xff8000006a5f7808 */ /* 0x000fe20006000000 */
[----:B------:R-:W-:Y:S01]  /*8590*/  IMAD.MOV.U32 R106, RZ, RZ, R114 ;  /* 0x000000ffff6a7224 */ /* 0x000fe200078e0072 */
[-C--:B------:R-:W-:Y:S02]  /*85a0*/  ISETP.GE.AND P4, PT, R33, R7.reuse, PT ;  /* 0x000000072100720c */ /* 0x080fe40003f86270 */
[----:B------:R-:W-:Y:S01]  /*85b0*/  FSEL R96, R96, -INF , !P5 ;  /* 0xff80000060607808 */ /* 0x000fe20006800000 */
[----:B------:R-:W-:Y:S01]  /*85c0*/  IMAD.MOV.U32 R94, RZ, RZ, R106 ;  /* 0x000000ffff5e7224 */ /* 0x000fe200078e006a */
[-C--:B------:R-:W-:Y:S01]  /*85d0*/  ISETP.GE.AND P5, PT, R32, R7.reuse, PT ;  /* 0x000000072000720c */ /* 0x080fe20003fa6270 */
[----:B--2---:R-:W-:Y:S01]  /*85e0*/  FFMA.FTZ R3, R75, UR5, -R9 ;  /* 0x000000054b037c23 */ /* 0x004fe20008010809 */
[----:B------:R-:W-:Y:S01]  /*85f0*/  FSEL R75, R248, -INF , !P6 ;  /* 0xff800000f84b7808 */ /* 0x000fe20007000000 */
[----:B---3--:R-:W-:Y:S01]  /*8600*/  IMAD.MOV.U32 R248, RZ, RZ, R103 ;  /* 0x000000fffff87224 */ /* 0x008fe200078e0067 */
[----:B------:R-:W-:Y:S01]  /*8610*/  ISETP.GE.AND P6, PT, R10, R8, PT ;  /* 0x000000080a00720c */ /* 0x000fe20003fc6270 */
[----:B------:R1:W-:Y:S01]  /*8620*/  MUFU.EX2 R230, R3 ;  /* 0x0000000300e67308 */ /* 0x0003e20000000800 */
[----:B------:R-:W-:Y:S01]  /*8630*/  FSEL R93, R225, -INF , !P4 ;  /* 0xff800000e15d7808 */ /* 0x000fe20006000000 */
[----:B------:R-:W-:Y:S01]  /*8640*/  IMAD.MOV.U32 R103, RZ, RZ, R185 ;  /* 0x000000ffff677224 */ /* 0x000fe200078e00b9 */
[----:B------:R-:W-:Y:S01]  /*8650*/  FSEL R87, R206, -INF , !P6 ;  /* 0xff800000ce577808 */ /* 0x000fe20007000000 */
[----:B------:R-:W-:Y:S01]  /*8660*/  FFMA.FTZ R9, R243, UR5, -R9 ;  /* 0x00000005f3097c23 */ /* 0x000fe20008010809 */
[----:B------:R-:W-:-:S02]  /*8670*/  ISETP.GE.AND P6, PT, R35, R7, PT ;  /* 0x000000072300720c */ /* 0x000fc40003fc6270 */
[-C--:B------:R-:W-:Y:S02]  /*8680*/  ISETP.GE.AND P4, PT, R31, R8.reuse, PT ;  /* 0x000000081f00720c */ /* 0x080fe40003f86270 */
[----:B------:R-:W-:Y:S01]  /*8690*/  FSEL R90, R214, -INF , !P6 ;  /* 0xff800000d65a7808 */ /* 0x000fe20007000000 */
[----:B------:R-:W-:Y:S01]  /*86a0*/  MUFU.EX2 R9, R9 ;  /* 0x0000000900097308 */ /* 0x000fe20000000800 */
[----:B------:R-:W-:Y:S02]  /*86b0*/  FSEL R100, R100, -INF , !P5 ;  /* 0xff80000064647808 */ /* 0x000fe40006800000 */
[----:B------:R-:W-:Y:S02]  /*86c0*/  ISETP.GE.AND P5, PT, R30, R8, PT ;  /* 0x000000081e00720c */ /* 0x000fe40003fa6270 */
[----:B------:R-:W-:Y:S01]  /*86d0*/  FSEL R116, R116, -INF , !P4 ;  /* 0xff80000074747808 */ /* 0x000fe20006000000 */
[----:B-1----:R-:W-:Y:S01]  /*86e0*/  FMUL.FTZ R3, R110, UR5 ;  /* 0x000000056e037c20 */ /* 0x002fe20008410000 */
[----:B------:R-:W-:-:S02]  /*86f0*/  ISETP.GE.AND P4, PT, R28, R7, PT ;  /* 0x000000071c00720c */ /* 0x000fc40003f86270 */
[----:B------:R-:W-:Y:S01]  /*8700*/  MOV R114, R122 ;  /* 0x0000007a00727202 */ /* 0x000fe20000000f00 */
[----:B------:R-:W-:Y:S01]  /*8710*/  IMAD.MOV.U32 R122, RZ, RZ, R127 ;  /* 0x000000ffff7a7224 */ /* 0x000fe200078e007f */
[----:B------:R-:W-:Y:S01]  /*8720*/  FSEL R3, R3, RZ, P0 ;  /* 0x000000ff03037208 */ /* 0x000fe20000000000 */
[----:B------:R-:W-:Y:S01]  /*8730*/  IMAD.MOV.U32 R127, RZ, RZ, R134 ;  /* 0x000000ffff7f7224 */ /* 0x000fe200078e0086 */
[----:B------:R-:W-:Y:S01]  /*8740*/  FSEL R117, R117, -INF , !P5 ;  /* 0xff80000075757808 */ /* 0x000fe20006800000 */
[----:B------:R-:W-:Y:S01]  /*8750*/  IMAD.MOV.U32 R106, RZ, RZ, R114 ;  /* 0x000000ffff6a7224 */ /* 0x000fe200078e0072 */
[----:B------:R-:W-:Y:S01]  /*8760*/  ISETP.GE.AND P5, PT, R27, R7, PT ;  /* 0x000000071b00720c */ /* 0x000fe20003fa6270 */
[--C-:B------:R-:W-:Y:S01]  /*8770*/  FFMA.FTZ R0, R38, UR5, -R3.reuse ;  /* 0x0000000526007c23 */ /* 0x100fe20008010803 */
[--C-:B------:R-:W-:Y:S01]  /*8780*/  FFMA.FTZ R2, R2, UR5, -R3.reuse ;  /* 0x0000000502027c23 */ /* 0x100fe20008010803 */
[----:B------:R-:W-:Y:S01]  /*8790*/  FSEL R125, R125, -INF , !P4 ;  /* 0xff8000007d7d7808 */ /* 0x000fe20006000000 */
[----:B------:R-:W-:Y:S01]  /*87a0*/  FFMA.FTZ R4, R47, UR5, -R3 ;  /* 0x000000052f047c23 */ /* 0x000fe20008010803 */
[----:B------:R1:W-:Y:S01]  /*87b0*/  MUFU.EX2 R192, R0 ;  /* 0x0000000000c07308 */ /* 0x0003e20000000800 */
[----:B------:R-:W-:Y:S01]  /*87c0*/  MOV R134, R197 ;  /* 0x000000c500867202 */ /* 0x000fe20000000f00 */
[----:B------:R-:W-:Y:S01]  /*87d0*/  IMAD.MOV.U32 R197, RZ, RZ, R105 ;  /* 0x000000ffffc57224 */ /* 0x000fe200078e0069 */
[-C--:B------:R-:W-:Y:S01]  /*87e0*/  ISETP.GE.AND P4, PT, R26, R7.reuse, PT ;  /* 0x000000071a00720c */ /* 0x080fe20003f86270 */
[----:B------:R-:W-:Y:S01]  /*87f0*/  IMAD.MOV.U32 R105, RZ, RZ, R97 ;  /* 0x000000ffff697224 */ /* 0x000fe200078e0061 */
[----:B------:R-:W-:Y:S01]  /*8800*/  FSEL R124, R124, -INF , !P5 ;  /* 0xff8000007c7c7808 */ /* 0x000fe20006800000 */
[----:B------:R-:W-:Y:S01]  /*8810*/  IMAD.MOV.U32 R36, RZ, RZ, R106 ;  /* 0x000000ffff247224 */ /* 0x000fe200078e006a */
[----:B------:R-:W-:Y:S01]  /*8820*/  ISETP.GE.AND P5, PT, R25, R7, PT ;  /* 0x000000071900720c */ /* 0x000fe20003fa6270 */
[----:B------:R2:W-:Y:S01]  /*8830*/  MUFU.EX2 R214, R2 ;  /* 0x0000000200d67308 */ /* 0x0005e20000000800 */
[----:B------:R-:W-:-:S02]  /*8840*/  FSEL R134, R134, -INF , !P4 ;  /* 0xff80000086867808 */ /* 0x000fc40006000000 */
[-C--:B------:R-:W-:Y:S02]  /*8850*/  ISETP.GE.AND P4, PT, R23, R7.reuse, PT ;  /* 0x000000071700720c */ /* 0x080fe40003f86270 */
[----:B------:R-:W-:Y:S01]  /*8860*/  FSEL R182, R107, -INF , !P5 ;  /* 0xff8000006bb67808 */ /* 0x000fe20006800000 */
[----:B------:R-:W-:Y:S01]  /*8870*/  IMAD.MOV.U32 R107, RZ, RZ, R127 ;  /* 0x000000ffff6b7224 */ /* 0x000fe200078e007f */
[----:B------:R-:W-:Y:S01]  /*8880*/  FSEL R127, R219, -INF , !P4 ;  /* 0xff800000db7f7808 */ /* 0x000fe20006000000 */
[----:B-1----:R-:W-:Y:S01]  /*8890*/  FFMA.FTZ R0, R37, UR5, -R3 ;  /* 0x0000000525007c23 */ /* 0x002fe20008010803 */
[-C--:B------:R-:W-:Y:S02]  /*88a0*/  ISETP.GE.AND P6, PT, R33, R8.reuse, PT ;  /* 0x000000082100720c */ /* 0x080fe40003fc6270 */
[----:B------:R-:W-:Y:S01]  /*88b0*/  ISETP.GE.AND P3, PT, R32, R8, PT ;  /* 0x000000082000720c */ /* 0x000fe20003f66270 */
[----:B------:R1:W-:Y:S01]  /*88c0*/  MUFU.EX2 R207, R0 ;  /* 0x0000000000cf7308 */ /* 0x0003e20000000800 */
[----:B------:R-:W-:Y:S01]  /*88d0*/  FSEL R97, R226, -INF , !P2 ;  /* 0xff800000e2617808 */ /* 0x000fe20005000000 */
[----:B------:R-:W-:Y:S01]  /*88e0*/  IMAD.MOV.U32 R226, RZ, RZ, R183 ;  /* 0x000000ffffe27224 */ /* 0x000fe200078e00b7 */
[-C--:B------:R-:W-:Y:S01]  /*88f0*/  ISETP.GE.AND P2, PT, R31, R7.reuse, PT ;  /* 0x000000071f00720c */ /* 0x080fe20003f46270 */
[----:B--2---:R-:W-:Y:S01]  /*8900*/  FFMA.FTZ R2, R42, UR5, -R3 ;  /* 0x000000052a027c23 */ /* 0x004fe20008010803 */
[----:B------:R-:W-:Y:S01]  /*8910*/  FSEL R98, R227, -INF , !P6 ;  /* 0xff800000e3627808 */ /* 0x000fe20007000000 */
[----:B------:R-:W-:Y:S01]  /*8920*/  IMAD.MOV.U32 R227, RZ, RZ, R199 ;  /* 0x000000ffffe37224 */ /* 0x000fe200078e00c7 */
[----:B------:R-:W-:Y:S01]  /*8930*/  FSEL R113, R113, -INF , !P3 ;  /* 0xff80000071717808 */ /* 0x000fe20005800000 */
[----:B------:R2:W-:Y:S01]  /*8940*/  MUFU.EX2 R222, R2 ;  /* 0x0000000200de7308 */ /* 0x0005e20000000800 */
[----:B------:R-:W-:-:S02]  /*8950*/  ISETP.GE.AND P6, PT, R30, R7, PT ;  /* 0x000000071e00720c */ /* 0x000fc40003fc6270 */
[-C--:B------:R-:W-:Y:S02]  /*8960*/  ISETP.GE.AND P3, PT, R29, R7.reuse, PT ;  /* 0x000000071d00720c */ /* 0x080fe40003f66270 */
[----:B------:R-:W-:Y:S02]  /*8970*/  FSEL R104, R104, -INF , !P2 ;  /* 0xff80000068687808 */ /* 0x000fe40005000000 */
[----:B------:R-:W-:Y:S01]  /*8980*/  FSEL R105, R105, -INF , !P6 ;  /* 0xff80000069697808 */ /* 0x000fe20007000000 */
[--C-:B-1----:R-:W-:Y:S01]  /*8990*/  FFMA.FTZ R0, R5, UR5, -R3.reuse ;  /* 0x0000000505007c23 */ /* 0x102fe20008010803 */
[----:B------:R-:W-:Y:S02]  /*89a0*/  FSEL R109, R109, -INF , !P3 ;  /* 0xff8000006d6d7808 */ /* 0x000fe40005800000 */
[----:B------:R-:W-:Y:S01]  /*89b0*/  MOV R114, R122 ;  /* 0x0000007a00727202 */ /* 0x000fe20000000f00 */
[----:B------:R1:W-:Y:S01]  /*89c0*/  MUFU.EX2 R224, R0 ;  /* 0x0000000000e07308 */ /* 0x0003e20000000800 */
[----:B------:R-:W-:Y:S01]  /*89d0*/  IMAD.MOV.U32 R122, RZ, RZ, R218 ;  /* 0x000000ffff7a7224 */ /* 0x000fe200078e00da */
[----:B------:R-:W-:Y:S01]  /*89e0*/  ISETP.GE.AND P4, PT, R22, R7, PT ;  /* 0x000000071600720c */ /* 0x000fe20003f86270 */
[----:B--2---:R-:W-:Y:S01]  /*89f0*/  FFMA.FTZ R2, R43, UR5, -R3 ;  /* 0x000000052b027c23 */ /* 0x004fe20008010803 */
[----:B------:R-:W-:Y:S01]  /*8a00*/  ISETP.GE.AND P2, PT, R29, R8, PT ;  /* 0x000000081d00720c */ /* 0x000fe20003f46270 */
[----:B------:R-:W-:Y:S01]  /*8a10*/  IMAD.MOV.U32 R38, RZ, RZ, R114 ;  /* 0x000000ffff267224 */ /* 0x000fe200078e0072 */
[----:B------:R-:W-:-:S02]  /*8a20*/  FSEL R129, R129, -INF , !P4 ;  /* 0xff80000081817808 */ /* 0x000fc40006000000 */
[----:B------:R2:W-:Y:S01]  /*8a30*/  MUFU.EX2 R221, R2 ;  /* 0x0000000200dd7308 */ /* 0x0005e20000000800 */
[-C--:B------:R-:W-:Y:S02]  /*8a40*/  ISETP.GE.AND P4, PT, R40, R7.reuse, PT ;  /* 0x000000072800720c */ /* 0x080fe40003f86270 */
[-C--:B------:R-:W-:Y:S02]  /*8a50*/  ISETP.GE.AND P6, PT, R28, R8.reuse, PT ;  /* 0x000000081c00720c */ /* 0x080fe40003fc6270 */
[----:B------:R-:W-:Y:S02]  /*8a60*/  FSEL R175, R175, -INF , !P4 ;  /* 0xff800000afaf7808 */ /* 0x000fe40006000000 */
[----:B------:R-:W-:Y:S01]  /*8a70*/  ISETP.GE.AND P4, PT, R41, R7, PT ;  /* 0x000000072900720c */ /* 0x000fe20003f86270 */
[----:B------:R3:W-:Y:S01]  /*8a80*/  MUFU.EX2 R218, R4 ;  /* 0x0000000400da7308 */ /* 0x0007e20000000800 */
[----:B-1----:R-:W-:Y:S01]  /*8a90*/  FFMA.FTZ R0, R39, UR5, -R3 ;  /* 0x0000000527007c23 */ /* 0x002fe20008010803 */
[----:B------:R-:W-:-:S02]  /*8aa0*/  ISETP.GE.AND P3, PT, R27, R8, PT ;  /* 0x000000081b00720c */ /* 0x000fc40003f66270 */
[----:B------:R-:W-:Y:S02]  /*8ab0*/  FSEL R178, R107, -INF , !P4 ;  /* 0xff8000006bb27808 */ /* 0x000fe40006000000 */
[----:B------:R-:W-:Y:S02]  /*8ac0*/  FSEL R107, R197, -INF , !P2 ;  /* 0xff800000c56b7808 */ /* 0x000fe40005000000 */
[----:B------:R1:W-:Y:S01]  /*8ad0*/  MUFU.EX2 R223, R0 ;  /* 0x0000000000df7308 */ /* 0x0003e20000000800 */
[----:B--2---:R-:W-:Y:S01]  /*8ae0*/  FFMA.FTZ R2, R44, UR5, -R3 ;  /* 0x000000052c027c23 */ /* 0x004fe20008010803 */
[----:B------:R-:W-:Y:S02]  /*8af0*/  MOV R197, R198 ;  /* 0x000000c600c57202 */ /* 0x000fe40000000f00 */
[----:B------:R-:W-:Y:S02]  /*8b00*/  ISETP.GE.AND P2, PT, R23, R8, PT ;  /* 0x000000081700720c */ /* 0x000fe40003f46270 */
[----:B------:R-:W-:-:S02]  /*8b10*/  FSEL R120, R120, -INF , !P6 ;  /* 0xff80000078787808 */ /* 0x000fc40007000000 */
[----:B------:R2:W-:Y:S01]  /*8b20*/  MUFU.EX2 R220, R2 ;  /* 0x0000000200dc7308 */ /* 0x0005e20000000800 */
[----:B---3--:R-:W-:Y:S01]  /*8b30*/  FFMA.FTZ R4, R46, UR5, -R3 ;  /* 0x000000052e047c23 */ /* 0x008fe20008010803 */
[-C--:B------:R-:W-:Y:S02]  /*8b40*/  ISETP.GE.AND P6, PT, R22, R8.reuse, PT ;  /* 0x000000081600720c */ /* 0x080fe40003fc6270 */
[----:B------:R-:W-:Y:S02]  /*8b50*/  FSEL R122, R122, -INF , !P3 ;  /* 0xff8000007a7a7808 */ /* 0x000fe40005800000 */
[----:B------:R-:W-:Y:S02]  /*8b60*/  FSEL R130, R196, -INF , !P2 ;  /* 0xff800000c4827808 */ /* 0x000fe40005000000 */
[----:B------:R-:W-:Y:S01]  /*8b70*/  MUFU.EX2 R206, R4 ;  /* 0x0000000400ce7308 */ /* 0x000fe20000000800 */
[----:B-1----:R-:W-:Y:S02]  /*8b80*/  FMNMX3.FTZ R0, R136, R81, R80, !PT ;  /* 0x0000005188007276 */ /* 0x002fe40007810050 */
[----:B------:R-:W-:-:S02]  /*8b90*/  ISETP.GE.AND P5, PT, R26, R8, PT ;  /* 0x000000081a00720c */ /* 0x000fc40003fa6270 */
[----:B------:R-:W-:Y:S02]  /*8ba0*/  FMNMX3.FTZ R0, R0, R21, R19, !PT ;  /* 0x0000001500007276 */ /* 0x000fe40007810013 */
[----:B------:R-:W-:Y:S02]  /*8bb0*/  ISETP.GE.AND P4, PT, R25, R8, PT ;  /* 0x000000081900720c */ /* 0x000fe40003f86270 */
[----:B------:R-:W-:Y:S01]  /*8bc0*/  FMNMX3.FTZ R0, R0, R20, R18, !PT ;  /* 0x0000001400007276 */ /* 0x000fe20007810012 */
[----:B--2---:R-:W-:Y:S01]  /*8bd0*/  FFMA.FTZ R2, R45, UR5, -R3 ;  /* 0x000000052d027c23 */ /* 0x004fe20008010803 */
[----:B------:R-:W-:Y:S02]  /*8be0*/  FSEL R132, R132, -INF , !P6 ;  /* 0xff80000084847808 */ /* 0x000fe40007000000 */
[----:B------:R-:W-:Y:S01]  /*8bf0*/  FMNMX3.FTZ R0, R0, R58, R56, !PT ;  /* 0x0000003a00007276 */ /* 0x000fe20007810038 */
[----:B------:R1:W-:Y:S01]  /*8c00*/  MUFU.EX2 R219, R2 ;  /* 0x0000000200db7308 */ /* 0x0003e20000000800 */
[----:B------:R-:W-:-:S02]  /*8c10*/  ISETP.GE.AND P3, PT, R40, R8, PT ;  /* 0x000000082800720c */ /* 0x000fc40003f66270 */
[----:B------:R-:W-:Y:S02]  /*8c20*/  FMNMX3.FTZ R0, R0, R67, R68, !PT ;  /* 0x0000004300007276 */ /* 0x000fe40007810044 */
[----:B------:R-:W-:Y:S02]  /*8c30*/  ISETP.GE.AND P2, PT, R41, R8, PT ;  /* 0x000000082900720c */ /* 0x000fe40003f46270 */
[----:B------:R-:W-:Y:S02]  /*8c40*/  FMNMX3.FTZ R0, R0, R69, R70, !PT ;  /* 0x0000004500007276 */ /* 0x000fe40007810046 */
[----:B------:R-:W-:Y:S02]  /*8c50*/  FSEL R172, R172, -INF , !P5 ;  /* 0xff800000acac7808 */ /* 0x000fe40006800000 */
[----:B------:R-:W-:Y:S02]  /*8c60*/  FMNMX3.FTZ R0, R0, R75, R77, !PT ;  /* 0x0000004b00007276 */ /* 0x000fe4000781004d */
[----:B------:R-:W-:-:S02]  /*8c70*/  FSEL R173, R173, -INF , !P4 ;  /* 0xff800000adad7808 */ /* 0x000fc40006000000 */
[----:B------:R-:W-:Y:S02]  /*8c80*/  FMNMX3.FTZ R0, R0, R78, R79, !PT ;  /* 0x0000004e00007276 */ /* 0x000fe4000781004f */
[----:B-1----:R-:W-:Y:S02]  /*8c90*/  FMNMX3.FTZ R2, R24, R83, R82, !PT ;  /* 0x0000005318027276 */ /* 0x002fe40007810052 */
[----:B------:R-:W-:Y:S02]  /*8ca0*/  FMNMX3.FTZ R0, R0, R89, R90, !PT ;  /* 0x0000005900007276 */ /* 0x000fe4000781005a */
[----:B------:R-:W-:Y:S02]  /*8cb0*/  FMNMX3.FTZ R2, R2, R50, R17, !PT ;  /* 0x0000003202027276 */ /* 0x000fe40007810011 */
[----:B------:R-:W-:Y:S02]  /*8cc0*/  FMNMX3.FTZ R0, R0, R91, R93, !PT ;  /* 0x0000005b00007276 */ /* 0x000fe4000781005d */
[----:B------:R-:W-:-:S02]  /*8cd0*/  FMNMX3.FTZ R2, R2, R62, R63, !PT ;  /* 0x0000003e02027276 */ /* 0x000fc4000781003f */
[----:B------:R-:W-:Y:S02]  /*8ce0*/  FMNMX3.FTZ R0, R0, R100, R104, !PT ;  /* 0x0000006400007276 */ /* 0x000fe40007810068 */
[----:B------:R-:W-:Y:S02]  /*8cf0*/  FMNMX3.FTZ R2, R2, R64, R65, !PT ;  /* 0x0000004002027276 */ /* 0x000fe40007810041 */
[----:B------:R-:W-:Y:S02]  /*8d00*/  FMNMX3.FTZ R0, R0, R105, R109, !PT ;  /* 0x0000006900007276 */ /* 0x000fe4000781006d */
[----:B------:R-:W-:Y:S02]  /*8d10*/  FMNMX3.FTZ R2, R2, R71, R72, !PT ;  /* 0x0000004702027276 */ /* 0x000fe40007810048 */
[----:B------:R-:W-:Y:S01]  /*8d20*/  FMNMX3.FTZ R4, R0, R125, R124, !PT ;  /* 0x0000007d00047276 */ /* 0x000fe2000781007c */
[----:B------:R-:W-:Y:S01]  /*8d30*/  FFMA.FTZ R0, R48, UR5, -R3 ;  /* 0x0000000530007c23 */ /* 0x000fe20008010803 */
[----:B------:R-:W-:-:S02]  /*8d40*/  FMNMX3.FTZ R2, R2, R76, R74, !PT ;  /* 0x0000004c02027276 */ /* 0x000fc4000781004a */
[----:B------:R-:W-:Y:S01]  /*8d50*/  FMNMX3.FTZ R4, R4, R127, R129, !PT ;  /* 0x0000007f04047276 */ /* 0x000fe20007810081 */
[----:B------:R1:W-:Y:S01]  /*8d60*/  MUFU.EX2 R205, R0 ;  /* 0x0000000000cd7308 */ /* 0x0003e20000000800 */
[----:B------:R-:W-:Y:S02]  /*8d70*/  FMNMX3.FTZ R2, R2, R85, R86, !PT ;  /* 0x0000005502027276 */ /* 0x000fe40007810056 */
[----:B------:R-:W-:Y:S02]  /*8d80*/  FSEL R177, R177, -INF , !P3 ;  /* 0xff800000b1b17808 */ /* 0x000fe40005800000 */
[----:B------:R-:W-:Y:S02]  /*8d90*/  FMNMX3.FTZ R2, R2, R87, R88, !PT ;  /* 0x0000005702027276 */ /* 0x000fe40007810058 */
[----:B------:R-:W-:Y:S02]  /*8da0*/  FSEL R176, R176, -INF , !P2 ;  /* 0xff800000b0b07808 */ /* 0x000fe40005000000 */
[----:B------:R-:W-:-:S02]  /*8db0*/  FMNMX3.FTZ R2, R2, R95, R96, !PT ;  /* 0x0000005f02027276 */ /* 0x000fc40007810060 */
[----:B------:R-:W-:Y:S02]  /*8dc0*/  MOV R114, R180 ;  /* 0x000000b400727202 */ /* 0x000fe40000000f00 */
[----:B------:R-:W-:Y:S02]  /*8dd0*/  FMNMX3.FTZ R2, R2, R97, R98, !PT ;  /* 0x0000006102027276 */ /* 0x000fe40007810062 */
[----:B------:R-:W-:Y:S02]  /*8de0*/  MOV R225, R179 ;  /* 0x000000b300e17202 */ /* 0x000fe40000000f00 */
[----:B-1----:R-:W-:Y:S01]  /*8df0*/  FMNMX3.FTZ R0, R4, R134, R182, !PT ;  /* 0x0000008604007276 */ /* 0x002fe200078100b6 */
[----:B------:R-:W-:Y:S01]  /*8e00*/  FFMA.FTZ R4, R49, UR5, -R3 ;  /* 0x0000000531047c23 */ /* 0x000fe20008010803 */
[----:B------:R-:W-:Y:S02]  /*8e10*/  FMNMX3.FTZ R2, R2, R113, R116, !PT ;  /* 0x0000007102027276 */ /* 0x000fe40007810074 */
[----:B------:R-:W-:Y:S01]  /*8e20*/  FMNMX3.FTZ R0, R0, R175, R178, !PT ;  /* 0x000000af00007276 */ /* 0x000fe200078100b2 */
[----:B------:R1:W-:Y:S01]  /*8e30*/  MUFU.EX2 R200, R4 ;  /* 0x0000000400c87308 */ /* 0x0003e20000000800 */
[----:B------:R-:W-:-:S02]  /*8e40*/  FMNMX3.FTZ R2, R2, R117, R107, !PT ;  /* 0x0000007502027276 */ /* 0x000fc4000781006b */
[----:B------:R-:W-:Y:S01]  /*8e50*/  FSEL R8, R110, RZ, P0 ;  /* 0x000000ff6e087208 */ /* 0x000fe20000000000 */
[----:B------:R-:W2:Y:S04]  /*8e60*/  SHFL.BFLY PT, R5, R0, 0x2, 0x1f ;  /* 0x0c401f0000057f89 */ /* 0x000ea800000e0000 */
[----:B------:R-:W-:-:S04]  /*8e70*/  FADD.FTZ R8, R137, -R8 ;  /* 0x8000000889087221 */ /* 0x000fc80000010000 */
[----:B------:R-:W-:Y:S01]  /*8e80*/  FMUL.FTZ R8, R8, UR5 ;  /* 0x0000000508087c20 */ /* 0x000fe20008410000 */
[----:B-1----:R-:W-:-:S04]  /*8e90*/  FFMA.FTZ R4, R55, UR5, -R3 ;  /* 0x0000000537047c23 */ /* 0x002fc80008010803 */
[----:B------:R1:W-:Y:S01]  /*8ea0*/  MUFU.EX2 R198, R4 ;  /* 0x0000000400c67308 */ /* 0x0003e20000000800 */
[----:B--2---:R-:W-:-:S05]  /*8eb0*/  FMNMX.FTZ R0, R0, R5, !PT ;  /* 0x0000000500007209 */ /* 0x004fca0007810000 */
[----:B------:R-:W2:Y:S01]  /*8ec0*/  SHFL.BFLY PT, R6, R0, 0x1, 0x1f ;  /* 0x0c201f0000067f89 */ /* 0x000ea200000e0000 */
[----:B-1----:R-:W-:-:S04]  /*8ed0*/  FFMA.FTZ R4, R53, UR5, -R3 ;  /* 0x0000000535047c23 */ /* 0x002fc80008010803 */
[----:B------:R1:W-:Y:S02]  /*8ee0*/  MUFU.EX2 R196, R4 ;  /* 0x0000000400c47308 */ /* 0x0003e40000000800 */
[----:B-1----:R-:W-:Y:S01]  /*8ef0*/  FMNMX3.FTZ R4, R2, R120, R122, !PT ;  /* 0x0000007802047276 */ /* 0x002fe2000781007a */
[----:B------:R-:W-:-:S03]  /*8f00*/  FFMA.FTZ R2, R52, UR5, -R3 ;  /* 0x0000000534027c23 */ /* 0x000fc60008010803 */
[----:B------:R-:W-:Y:S02]  /*8f10*/  FMNMX3.FTZ R4, R4, R130, R132, !PT ;  /* 0x0000008204047276 */ /* 0x000fe40007810084 */
[----:B------:R1:W-:Y:S02]  /*8f20*/  MUFU.EX2 R195, R2 ;  /* 0x0000000200c37308 */ /* 0x0003e40000000800 */
[----:B-1----:R-:W-:Y:S01]  /*8f30*/  FMNMX3.FTZ R2, R4, R172, R173, !PT ;  /* 0x000000ac04027276 */ /* 0x002fe200078100ad */
[----:B------:R-:W-:Y:S01]  /*8f40*/  FFMA.FTZ R4, R60, UR5, -R3 ;  /* 0x000000053c047c23 */ /* 0x000fe20008010803 */
[----:B------:R-:W-:Y:S02]  /*8f50*/  IMAD.MOV.U32 R60, RZ, RZ, R197 ;  /* 0x000000ffff3c7224 */ /* 0x000fe400078e00c5 */
[----:B------:R-:W-:Y:S02]  /*8f60*/  FMNMX3.FTZ R2, R2, R177, R176, !PT ;  /* 0x000000b102027276 */ /* 0x000fe400078100b0 */
[----:B------:R1:W-:Y:S03]  /*8f70*/  MUFU.EX2 R193, R4 ;  /* 0x0000000400c17308 */ /* 0x0003e60000000800 */
[----:B------:R-:W3:Y:S01]  /*8f80*/  SHFL.BFLY PT, R5, R2, 0x2, 0x1f ;  /* 0x0c401f0002057f89 */ /* 0x000ee200000e0000 */
[----:B-1----:R-:W-:Y:S01]  /*8f90*/  FFMA.FTZ R4, R73, UR5, -R3 ;  /* 0x0000000549047c23 */ /* 0x002fe20008010803 */
[----:B------:R-:W-:-:S03]  /*8fa0*/  MOV R73, R112 ;  /* 0x0000007000497202 */ /* 0x000fc60000000f00 */
[----:B------:R1:W-:Y:S02]  /*8fb0*/  MUFU.EX2 R194, R4 ;  /* 0x0000000400c27308 */ /* 0x0003e40000000800 */
[----:B-1----:R-:W-:Y:S01]  /*8fc0*/  FFMA.FTZ R4, R66, UR5, -R3 ;  /* 0x0000000542047c23 */ /* 0x002fe20008010803 */
[----:B------:R-:W-:-:S05]  /*8fd0*/  IMAD.MOV.U32 R66, RZ, RZ, R103 ;  /* 0x000000ffff427224 */ /* 0x000fca00078e0067 */
[----:B------:R1:W-:Y:S02]  /*8fe0*/  MUFU.EX2 R197, R4 ;  /* 0x0000000400c57308 */ /* 0x0003e40000000800 */
[----:B-1----:R-:W-:-:S06]  /*8ff0*/  FFMA.FTZ R4, R57, UR5, -R3 ;  /* 0x0000000539047c23 */ /* 0x002fcc0008010803 */
[----:B------:R1:W-:Y:S02]  /*9000*/  MUFU.EX2 R199, R4 ;  /* 0x0000000400c77308 */ /* 0x0003e40000000800 */
[----:B-1----:R-:W-:Y:S01]  /*9010*/  FFMA.FTZ R4, R61, UR5, -R3 ;  /* 0x000000053d047c23 */ /* 0x002fe20008010803 */
[----:B------:R-:W-:Y:S02]  /*9020*/  MOV R61, R94 ;  /* 0x0000005e003d7202 */ /* 0x000fe40000000f00 */
[----:B--2---:R-:W-:-:S03]  /*9030*/  FMNMX.FTZ R94, R0, R6, !PT ;  /* 0x00000006005e7209 */ /* 0x004fc60007810000 */
[----:B------:R1:W-:Y:S01]  /*9040*/  MUFU.EX2 R203, R4 ;  /* 0x0000000400cb7308 */ /* 0x0003e20000000800 */
[----:B---3--:R-:W-:Y:S02]  /*9050*/  FMNMX.FTZ R0, R2, R5, !PT ;  /* 0x0000000502007209 */ /* 0x008fe40007810000 */
[C---:B------:R-:W-:Y:S01]  /*9060*/  FSETP.NEU.FTZ.AND P3, PT, R94.reuse, -INF , PT ;  /* 0xff8000005e00780b */ /* 0x040fe20003f7d000 */
[C---:B------:R-:W-:Y:S02]  /*9070*/  FMUL.FTZ R2, R94.reuse, UR5 ;  /* 0x000000055e027c20 */ /* 0x040fe40008410000 */
[----:B------:R-:W2:Y:S01]  /*9080*/  SHFL.BFLY PT, R5, R0, 0x1, 0x1f ;  /* 0x0c201f0000057f89 */ /* 0x000ea200000e0000 */
[----:B------:R-:W-:Y:S02]  /*9090*/  FSEL R6, R94, RZ, P3 ;  /* 0x000000ff5e067208 */ /* 0x000fe40001800000 */
[----:B------:R-:W-:-:S03]  /*90a0*/  FSEL R2, R2, RZ, P3 ;  /* 0x000000ff02027208 */ /* 0x000fc60001800000 */
[----:B------:R-:W-:-:S04]  /*90b0*/  FADD.FTZ R6, R136, -R6 ;  /* 0x8000000688067221 */ /* 0x000fc80000010000 */
[----:B------:R-:W-:Y:S01]  /*90c0*/  FMUL.FTZ R6, R6, UR5 ;  /* 0x0000000506067c20 */ /* 0x000fe20008410000 */
[----:B-1----:R-:W-:-:S03]  /*90d0*/  FFMA.FTZ R4, R59, UR5, -R3 ;  /* 0x000000053b047c23 */ /* 0x002fc60008010803 */
[----:B------:R-:W1:Y:S08]  /*90e0*/  MUFU.EX2 R108, R6 ;  /* 0x00000006006c7308 */ /* 0x000e700000000800 */
[----:B------:R3:W-:Y:S01]  /*90f0*/  MUFU.EX2 R202, R4 ;  /* 0x0000000400ca7308 */ /* 0x0007e20000000800 */
[-C--:B-1----:R-:W-:Y:S01]  /*9100*/  FMUL.FTZ R140, R140, R108.reuse ;  /* 0x0000006c8c8c7220 */ /* 0x082fe20000410000 */
[-C--:B------:R-:W-:Y:S01]  /*9110*/  FMUL.FTZ R141, R141, R108.reuse ;  /* 0x0000006c8d8d7220 */ /* 0x080fe20000410000 */
[-C--:B------:R-:W-:Y:S01]  /*9120*/  FMUL.FTZ R160, R160, R108.reuse ;  /* 0x0000006ca0a07220 */ /* 0x080fe20000410000 */
[-C--:B------:R-:W-:Y:S01]  /*9130*/  FMUL.FTZ R161, R161, R108.reuse ;  /* 0x0000006ca1a17220 */ /* 0x080fe20000410000 */
[-C--:B------:R-:W-:Y:S01]  /*9140*/  FMUL.FTZ R148, R148, R108.reuse ;  /* 0x0000006c94947220 */ /* 0x080fe20000410000 */
[-C--:B------:R-:W-:Y:S01]  /*9150*/  FMUL.FTZ R149, R149, R108.reuse ;  /* 0x0000006c95957220 */ /* 0x080fe20000410000 */
[-C--:B------:R-:W-:Y:S01]  /*9160*/  FMUL.FTZ R164, R164, R108.reuse ;  /* 0x0000006ca4a47220 */ /* 0x080fe20000410000 */
[----:B------:R-:W-:Y:S01]  /*9170*/  FMUL.FTZ R165, R165, R108 ;  /* 0x0000006ca5a57220 */ /* 0x000fe20000410000 */
[----:B---3--:R-:W-:-:S04]  /*9180*/  FFMA.FTZ R4, R54, UR5, -R3 ;  /* 0x0000000536047c23 */ /* 0x008fc80008010803 */
[----:B------:R1:W-:Y:S02]  /*9190*/  MUFU.EX2 R201, R4 ;  /* 0x0000000400c97308 */ /* 0x0003e40000000800 */
[----:B-1----:R-:W-:-:S06]  /*91a0*/  FFMA.FTZ R4, R51, UR5, -R3 ;  /* 0x0000000533047c23 */ /* 0x002fcc0008010803 */
[----:B------:R1:W-:Y:S02]  /*91b0*/  MUFU.EX2 R204, R4 ;  /* 0x0000000400cc7308 */ /* 0x0003e40000000800 */
[----:B-1----:R-:W-:-:S06]  /*91c0*/  FFMA.FTZ R4, R81, UR5, -R2 ;  /* 0x0000000551047c23 */ /* 0x002fcc0008010802 */
        /* <DEDUP_REMOVED lines=10> */
[--C-:B---3--:R-:W-:Y:S01]  /*9270*/  FFMA.FTZ R4, R80, UR5, -R2.reuse ;  /* 0x0000000550047c23 */ /* 0x108fe20008010802 */
[----:B--2---:R-:W-:Y:S01]  /*9280*/  FMNMX.FTZ R80, R0, R5, !PT ;  /* 0x0000000500507209 */ /* 0x004fe20007810000 */
[----:B------:R-:W-:-:S02]  /*9290*/  FFMA.FTZ R0, R19, UR5, -R2 ;  /* 0x0000000513007c23 */ /* 0x000fc40008010802 */
[----:B------:R1:W-:Y:S01]  /*92a0*/  MUFU.EX2 R186, R4 ;  /* 0x0000000400ba7308 */ /* 0x0003e20000000800 */
[----:B------:R-:W-:-:S04]  /*92b0*/  FSETP.NEU.FTZ.AND P2, PT, R80, -INF , PT ;  /* 0xff8000005000780b */ /* 0x000fc80003f5d000 */
[----:B------:R-:W-:-:S03]  /*92c0*/  FSEL R5, R80, RZ, P2 ;  /* 0x000000ff50057208 */ /* 0x000fc60001000000 */
[----:B------:R2:W-:Y:S01]  /*92d0*/  MUFU.EX2 R188, R0 ;  /* 0x0000000000bc7308 */ /* 0x0005e20000000800 */
[----:B-1----:R-:W-:-:S07]  /*92e0*/  FFMA.FTZ R4, R21, UR5, -R2 ;  /* 0x0000000515047c23 */ /* 0x002fce0008010802 */
[----:B------:R1:W3:Y:S01]  /*92f0*/  MUFU.EX2 R187, R4 ;  /* 0x0000000400bb7308 */ /* 0x0002e20000000800 */
[----:B--2---:R-:W-:-:S05]  /*9300*/  FMUL.FTZ R0, R80, UR5 ;  /* 0x0000000550007c20 */ /* 0x004fca0008410000 */
[----:B------:R-:W-:-:S05]  /*9310*/  FSEL R0, R0, RZ, P2 ;  /* 0x000000ff00007208 */ /* 0x000fca0001000000 */
[--C-:B------:R-:W-:Y:S01]  /*9320*/  FFMA.FTZ R8, R63, UR5, -R0.reuse ;  /* 0x000000053f087c23 */ /* 0x100fe20008010800 */
[----:B------:R-:W-:Y:S01]  /*9330*/  FFMA.FTZ R10, R62, UR5, -R0 ;  /* 0x000000053e0a7c23 */ /* 0x000fe20008010800 */
[----:B------:R-:W-:Y:S02]  /*9340*/  IMAD.MOV.U32 R62, RZ, RZ, R190 ;  /* 0x000000ffff3e7224 */ /* 0x000fe400078e00be */
[----:B-1----:R-:W-:Y:S01]  /*9350*/  FFMA.FTZ R4, R20, UR5, -R2 ;  /* 0x0000000514047c23 */ /* 0x002fe20008010802 */
[----:B------:R-:W-:Y:S01]  /*9360*/  MOV R190, R184 ;  /* 0x000000b800be7202 */ /* 0x000fe20000000f00 */
[----:B------:R1:W-:Y:S01]  /*9370*/  MUFU.EX2 R137, R8 ;  /* 0x0000000800897308 */ /* 0x0003e20000000800 */
[----:B---3--:R-:W-:Y:S01]  /*9380*/  F2FP.BF16.F32.PACK_AB R6, R188, R187 ;  /* 0x000000bbbc06723e */ /* 0x008fe200000010ff */
[----:B------:R-:W-:Y:S06]  /*9390*/  LDSM.16.MT88.4 R20, [R210+0x4400] ;  /* 0x00440000d214783b */ /* 0x000fec0000004200 */
[----:B------:R2:W-:Y:S01]  /*93a0*/  MUFU.EX2 R189, R4 ;  /* 0x0000000400bd7308 */ /* 0x0005e20000000800 */
[----:B-1----:R-:W-:-:S07]  /*93b0*/  FFMA.FTZ R8, R64, UR5, -R0 ;  /* 0x0000000540087c23 */ /* 0x002fce0008010800 */
[----:B------:R1:W-:Y:S01]  /*93c0*/  MUFU.EX2 R136, R8 ;  /* 0x0000000800887308 */ /* 0x0003e20000000800 */
[----:B--2---:R-:W-:-:S07]  /*93d0*/  FFMA.FTZ R4, R18, UR5, -R2 ;  /* 0x0000000512047c23 */ /* 0x004fce0008010802 */
[----:B------:R2:W-:Y:S01]  /*93e0*/  MUFU.EX2 R191, R4 ;  /* 0x0000000400bf7308 */ /* 0x0005e20000000800 */
[--C-:B-1----:R-:W-:Y:S01]  /*93f0*/  FFMA.FTZ R8, R65, UR5, -R0.reuse ;  /* 0x0000000541087c23 */ /* 0x102fe20008010800 */
[----:B--2---:R-:W-:Y:S01]  /*9400*/  FFMA.FTZ R4, R83, UR5, -R0 ;  /* 0x0000000553047c23 */ /* 0x004fe20008010800 */
[----:B------:R-:W-:-:S05]  /*9410*/  IMAD.MOV.U32 R83, RZ, RZ, R101 ;  /* 0x000000ffff537224 */ /* 0x000fca00078e0065 */
[----:B------:R1:W-:Y:S02]  /*9420*/  MUFU.EX2 R174, R4 ;  /* 0x0000000400ae7308 */ /* 0x0003e40000000800 */
[----:B-1----:R-:W-:-:S06]  /*9430*/  FFMA.FTZ R4, R82, UR5, -R0 ;  /* 0x0000000552047c23 */ /* 0x002fcc0008010800 */
[----:B------:R1:W-:Y:S02]  /*9440*/  MUFU.EX2 R179, R4 ;  /* 0x0000000400b37308 */ /* 0x0003e40000000800 */
[----:B-1----:R-:W-:-:S06]  /*9450*/  FFMA.FTZ R4, R50, UR5, -R0 ;  /* 0x0000000532047c23 */ /* 0x002fcc0008010800 */
[----:B------:R1:W-:Y:S02]  /*9460*/  MUFU.EX2 R181, R4 ;  /* 0x0000000400b57308 */ /* 0x0003e40000000800 */
[----:B-1----:R-:W-:Y:S02]  /*9470*/  FFMA.FTZ R4, R17, UR5, -R0 ;  /* 0x0000000511047c23 */ /* 0x002fe40008010800 */
[----:B------:R-:W1:Y:S04]  /*9480*/  LDSM.16.MT88.4 R16, [R210+0x4000] ;  /* 0x00400000d210783b */ /* 0x000e680000004200 */
[----:B------:R2:W3:Y:S02]  /*9490*/  MUFU.EX2 R183, R4 ;  /* 0x0000000400b77308 */ /* 0x0004e40000000800 */
[----:B--2---:R-:W-:Y:S01]  /*94a0*/  FADD.FTZ R4, R24, -R5 ;  /* 0x8000000518047221 */ /* 0x004fe20000010000 */
[----:B------:R-:W-:Y:S01]  /*94b0*/  FSEL R5, R139, RZ, P1 ;  /* 0x000000ff8b057208 */ /* 0x000fe20000800000 */
[----:B------:R-:W2:Y:S01]  /*94c0*/  LDSM.16.MT88.4 R24, [R208+0x4400] ;  /* 0x00440000d018783b */ /* 0x000ea20000004200 */
[----:B---3--:R-:W-:Y:S01]  /*94d0*/  F2FP.BF16.F32.PACK_AB R7, R183, R181 ;  /* 0x000000b5b707723e */ /* 0x008fe200000010ff */
[----:B------:R-:W-:-:S02]  /*94e0*/  FMUL.FTZ R4, R4, UR5 ;  /* 0x0000000504047c20 */ /* 0x000fc40008410000 */
[----:B------:R-:W-:Y:S01]  /*94f0*/  FADD.FTZ R11, R138, -R5 ;  /* 0x800000058a0b7221 */ /* 0x000fe20000010000 */
[----:B------:R-:W-:Y:S01]  /*9500*/  F2FP.BF16.F32.PACK_AB R5, R179, R174 ;  /* 0x000000aeb305723e */ /* 0x000fe200000010ff */
[----:B------:R3:W4:Y:S02]  /*9510*/  MUFU.EX2 R106, R4 ;  /* 0x00000004006a7308 */ /* 0x0007240000000800 */
[----:B------:R-:W-:-:S06]  /*9520*/  FMUL.FTZ R11, R11, UR5 ;  /* 0x000000050b0b7c20 */ /* 0x000fcc0008410000 */
[----:B------:R-:W5:Y:S08]  /*9530*/  MUFU.EX2 R82, R11 ;  /* 0x0000000b00527308 */ /* 0x000f700000000800 */
[----:B------:R1:W2:Y:S01]  /*9540*/  MUFU.EX2 R138, R10 ;  /* 0x0000000a008a7308 */ /* 0x0002a20000000800 */
[----:B---3--:R-:W-:Y:S01]  /*9550*/  FFMA.FTZ R4, R58, UR5, -R2 ;  /* 0x000000053a047c23 */ /* 0x008fe20008010802 */
[-C--:B----4-:R-:W-:Y:S01]  /*9560*/  FMUL.FTZ R142, R142, R106.reuse ;  /* 0x0000006a8e8e7220 */ /* 0x090fe20000410000 */
[-C--:B------:R-:W-:Y:S01]  /*9570*/  FMUL.FTZ R143, R143, R106.reuse ;  /* 0x0000006a8f8f7220 */ /* 0x080fe20000410000 */
[-C--:B------:R-:W-:Y:S01]  /*9580*/  FMUL.FTZ R162, R162, R106.reuse ;  /* 0x0000006aa2a27220 */ /* 0x080fe20000410000 */
[-C--:B------:R-:W-:Y:S01]  /*9590*/  FMUL.FTZ R163, R163, R106.reuse ;  /* 0x0000006aa3a37220 */ /* 0x080fe20000410000 */
[-C--:B------:R-:W-:Y:S01]  /*95a0*/  FMUL.FTZ R150, R150, R106.reuse ;  /* 0x0000006a96967220 */ /* 0x080fe20000410000 */
[-C--:B------:R-:W-:Y:S01]  /*95b0*/  FMUL.FTZ R151, R151, R106.reuse ;  /* 0x0000006a97977220 */ /* 0x080fe20000410000 */
[----:B------:R3:W-:Y:S01]  /*95c0*/  MUFU.EX2 R185, R4 ;  /* 0x0000000400b97308 */ /* 0x0007e20000000800 */
[-C--:B------:R-:W-:Y:S01]  /*95d0*/  FMUL.FTZ R166, R166, R106.reuse ;  /* 0x0000006aa6a67220 */ /* 0x080fe20000410000 */
[----:B------:R-:W-:Y:S01]  /*95e0*/  FMUL.FTZ R167, R167, R106 ;  /* 0x0000006aa7a77220 */ /* 0x000fe20000410000 */
[-C--:B-----5:R-:W-:Y:S01]  /*95f0*/  FMUL.FTZ R144, R144, R82.reuse ;  /* 0x0000005290907220 */ /* 0x0a0fe20000410000 */
[-C--:B------:R-:W-:Y:S01]  /*9600*/  FMUL.FTZ R145, R145, R82.reuse ;  /* 0x0000005291917220 */ /* 0x080fe20000410000 */
[-C--:B------:R-:W-:Y:S01]  /*9610*/  FMUL.FTZ R152, R152, R82.reuse ;  /* 0x0000005298987220 */ /* 0x080fe20000410000 */
[-C--:B------:R-:W-:Y:S01]  /*9620*/  FMUL.FTZ R153, R153, R82.reuse ;  /* 0x0000005299997220 */ /* 0x080fe20000410000 */
[-C--:B------:R-:W-:Y:S01]  /*9630*/  FMUL.FTZ R156, R156, R82.reuse ;  /* 0x000000529c9c7220 */ /* 0x080fe20000410000 */
[-C--:B------:R-:W-:Y:S01]  /*9640*/  FMUL.FTZ R157, R157, R82.reuse ;  /* 0x000000529d9d7220 */ /* 0x080fe20000410000 */
[-C--:B------:R-:W-:Y:S01]  /*9650*/  FMUL.FTZ R168, R168, R82.reuse ;  /* 0x00000052a8a87220 */ /* 0x080fe20000410000 */
[----:B------:R-:W-:Y:S01]  /*9660*/  FMUL.FTZ R169, R169, R82 ;  /* 0x00000052a9a97220 */ /* 0x000fe20000410000 */
[----:B------:R-:W-:-:S02]  /*9670*/  IMAD.MOV.U32 R11, RZ, RZ, R36 ;  /* 0x000000ffff0b7224 */ /* 0x000fc400078e0024 */
[----:B-1----:R-:W-:Y:S02]  /*9680*/  IMAD.MOV.U32 R10, RZ, RZ, R38 ;  /* 0x000000ffff0a7224 */ /* 0x002fe400078e0026 */
[----:B---3--:R-:W-:-:S04]  /*9690*/  FFMA.FTZ R4, R56, UR5, -R2 ;  /* 0x0000000538047c23 */ /* 0x008fc80008010802 */
[----:B------:R1:W3:Y:S02]  /*96a0*/  MUFU.EX2 R184, R4 ;  /* 0x0000000400b87308 */ /* 0x0002e40000000800 */
[----:B-1----:R-:W-:-:S07]  /*96b0*/  F2FP.BF16.F32.PACK_AB R4, R186, R180 ;  /* 0x000000b4ba04723e */ /* 0x002fce00000010ff */
[----:B------:R-:W-:Y:S01]  /*96c0*/  HMMA.16816.F32.BF16 R32, R4, R12, R140 ;  /* 0x0000000c0420723c */ /* 0x000fe2000004188c */
[----:B------:R-:W-:Y:S01]  /*96d0*/  IMAD.MOV.U32 R141, RZ, RZ, R135 ;  /* 0x000000ffff8d7224 */ /* 0x000fe200078e0087 */
[----:B------:R-:W-:Y:S01]  /*96e0*/  MOV R143, R123 ;  /* 0x0000007b008f7202 */ /* 0x000fe20000000f00 */
[----:B------:R1:W4:Y:S01]  /*96f0*/  MUFU.EX2 R135, R8 ;  /* 0x0000000800877308 */ /* 0x0003220000000800 */
[----:B------:R-:W-:Y:S01]  /*9700*/  IMAD.MOV.U32 R142, RZ, RZ, R126 ;  /* 0x000000ffff8e7224 */ /* 0x000fe200078e007e */
[----:B------:R-:W-:-:S03]  /*9710*/  MOV R140, R133 ;  /* 0x00000085008c7202 */ /* 0x000fc60000000f00 */
[----:B------:R-:W-:Y:S01]  /*9720*/  HMMA.16816.F32.BF16 R48, R4, R16, R160 ;  /* 0x000000100430723c */ /* 0x000fe200000418a0 */
[----:B------:R-:W-:Y:S01]  /*9730*/  MOV R162, R190 ;  /* 0x000000be00a27202 */ /* 0x000fe20000000f00 */
[----:B------:R-:W-:Y:S01]  /*9740*/  IMAD.MOV.U32 R163, RZ, RZ, R111 ;  /* 0x000000ffffa37224 */ /* 0x000fe200078e006f */
[----:B------:R-:W-:-:S05]  /*9750*/  MOV R161, R102 ;  /* 0x0000006600a17202 */ /* 0x000fca0000000f00 */
[C---:B------:R-:W-:Y:S01]  /*9760*/  HMMA.16816.F32.BF16 R28, R4.reuse, R14, R148 ;  /* 0x0000000e041c723c */ /* 0x040fe20000041894 */
[----:B------:R-:W-:Y:S02]  /*9770*/  IMAD.MOV.U32 R149, RZ, RZ, R128 ;  /* 0x000000ffff957224 */ /* 0x000fe400078e0080 */
[----:B------:R-:W-:Y:S02]  /*9780*/  IMAD.MOV.U32 R148, RZ, RZ, R121 ;  /* 0x000000ffff947224 */ /* 0x000fe400078e0079 */
[----:B-1----:R-:W-:Y:S01]  /*9790*/  FFMA.FTZ R8, R84, UR5, -R3 ;  /* 0x0000000554087c23 */ /* 0x002fe20008010803 */
[----:B------:R-:W-:Y:S02]  /*97a0*/  IMAD.MOV.U32 R150, RZ, RZ, R114 ;  /* 0x000000ffff967224 */ /* 0x000fe400078e0072 */
[----:B------:R-:W-:Y:S01]  /*97b0*/  IMAD.MOV.U32 R151, RZ, RZ, R115 ;  /* 0x000000ffff977224 */ /* 0x000fe200078e0073 */
[----:B------:R1:W-:Y:S01]  /*97c0*/  MUFU.EX2 R190, R8 ;  /* 0x0000000800be7308 */ /* 0x0003e20000000800 */
[----:B------:R-:W-:Y:S01]  /*97d0*/  HMMA.16816.F32.BF16 R44, R4, R18, R164 ;  /* 0x00000012042c723c */ /* 0x000fe200000418a4 */
[----:B------:R-:W-:-:S02]  /*97e0*/  F2FP.BF16.F32.PACK_AB R4, R60, R244 ;  /* 0x000000f43c04723e */ /* 0x000fc400000010ff */
[----:B------:R-:W-:Y:S02]  /*97f0*/  F2FP.BF16.F32.PACK_AB R5, R214, R192 ;  /* 0x000000c0d605723e */ /* 0x000fe400000010ff */
[----:B------:R-:W-:Y:S02]  /*9800*/  F2FP.BF16.F32.PACK_AB R6, R162, R62 ;  /* 0x0000003ea206723e */ /* 0x000fe400000010ff */
[----:B------:R-:W-:-:S07]  /*9810*/  F2FP.BF16.F32.PACK_AB R7, R224, R207 ;  /* 0x000000cfe007723e */ /* 0x000fce00000010ff */
[----:B------:R-:W-:Y:S01]  /*9820*/  HMMA.16816.F32.BF16 R52, R4, R12, R144 ;  /* 0x0000000c0434723c */ /* 0x000fe20000041890 */
[----:B-1----:R-:W-:-:S04]  /*9830*/  FFMA.FTZ R8, R67, UR5, -R2 ;  /* 0x0000000543087c23 */ /* 0x002fc80008010802 */
[----:B------:R1:W-:Y:S03]  /*9840*/  MUFU.EX2 R128, R8 ;  /* 0x0000000800807308 */ /* 0x0003e60000000800 */
[C---:B------:R-:W-:Y:S01]  /*9850*/  HMMA.16816.F32.BF16 R152, R4.reuse, R14, R152 ;  /* 0x0000000e0498723c */ /* 0x040fe20000041898 */
[----:B------:R-:W5:Y:S07]  /*9860*/  LDSM.16.MT88.4 R12, [R208+0x4800] ;  /* 0x00480000d00c783b */ /* 0x000f6e0000004200 */
[----:B------:R-:W-:Y:S01]  /*9870*/  HMMA.16816.F32.BF16 R156, R4, R16, R156 ;  /* 0x00000010049c723c */ /* 0x000fe2000004189c */
[----:B-1----:R-:W-:-:S07]  /*9880*/  FFMA.FTZ R8, R68, UR5, -R2 ;  /* 0x0000000544087c23 */ /* 0x002fce0008010802 */
[----:B------:R-:W-:Y:S01]  /*9890*/  HMMA.16816.F32.BF16 R168, R4, R18, R168 ;  /* 0x0000001204a8723c */ /* 0x000fe200000418a8 */
[----:B------:R-:W1:Y:S01]  /*98a0*/  LDSM.16.MT88.4 R16, [R210+0x4800] ;  /* 0x00480000d210783b */ /* 0x000e620000004200 */
[----:B------:R-:W-:Y:S01]  /*98b0*/  F2FP.BF16.F32.PACK_AB R4, R191, R189 ;  /* 0x000000bdbf04723e */ /* 0x000fe200000010ff */
[----:B------:R5:W1:Y:S01]  /*98c0*/  MUFU.EX2 R126, R8 ;  /* 0x00000008007e7308 */ /* 0x000a620000000800 */
[----:B--2---:R-:W-:Y:S02]  /*98d0*/  F2FP.BF16.F32.PACK_AB R5, R137, R138 ;  /* 0x0000008a8905723e */ /* 0x004fe400000010ff */
[----:B---3--:R-:W-:Y:S02]  /*98e0*/  F2FP.BF16.F32.PACK_AB R6, R184, R185 ;  /* 0x000000b9b806723e */ /* 0x008fe400000010ff */
[----:B----4-:R-:W-:-:S07]  /*98f0*/  F2FP.BF16.F32.PACK_AB R7, R135, R136 ;  /* 0x000000888707723e */ /* 0x010fce00000010ff */
[----:B------:R-:W-:Y:S01]  /*9900*/  HMMA.16816.F32.BF16 R32, R4, R24, R32 ;  /* 0x000000180420723c */ /* 0x000fe20000041820 */
[----:B-----5:R-:W-:-:S07]  /*9910*/  FFMA.FTZ R8, R69, UR5, -R2 ;  /* 0x0000000545087c23 */ /* 0x020fce0008010802 */
[C---:B------:R-:W-:Y:S01]  /*9920*/  HMMA.16816.F32.BF16 R28, R4.reuse, R26, R28 ;  /* 0x0000001a041c723c */ /* 0x040fe2000004181c */
[----:B------:R2:W-:Y:S07]  /*9930*/  MUFU.EX2 R123, R8 ;  /* 0x00000008007b7308 */ /* 0x0005ee0000000800 */
[C---:B------:R-:W-:Y:S08]  /*9940*/  HMMA.16816.F32.BF16 R48, R4.reuse, R20, R48 ;  /* 0x000000140430723c */ /* 0x040ff00000041830 */
[----:B------:R-:W-:Y:S01]  /*9950*/  HMMA.16816.F32.BF16 R44, R4, R22, R44 ;  /* 0x00000016042c723c */ /* 0x000fe2000004182c */
[----:B------:R-:W-:Y:S01]  /*9960*/  F2FP.BF16.F32.PACK_AB R4, R150, R161 ;  /* 0x000000a19604723e */ /* 0x000fe200000010ff */
[----:B--2---:R-:W-:Y:S01]  /*9970*/  FFMA.FTZ R8, R70, UR5, -R2 ;  /* 0x0000000546087c23 */ /* 0x004fe20008010802 */
[----:B------:R-:W-:-:S02]  /*9980*/  F2FP.BF16.F32.PACK_AB R5, R222, R223 ;  /* 0x000000dfde05723e */ /* 0x000fc400000010ff */
[----:B------:R-:W-:Y:S01]  /*9990*/  F2FP.BF16.F32.PACK_AB R6, R11, R61 ;  /* 0x0000003d0b06723e */ /* 0x000fe200000010ff */
[----:B------:R2:W3:Y:S01]  /*99a0*/  MUFU.EX2 R121, R8 ;  /* 0x0000000800797308 */ /* 0x0004e20000000800 */
[----:B------:R-:W-:-:S07]  /*99b0*/  F2FP.BF16.F32.PACK_AB R7, R220, R221 ;  /* 0x000000dddc07723e */ /* 0x000fce00000010ff */
[C---:B------:R-:W-:Y:S08]  /*99c0*/  HMMA.16816.F32.BF16 R156, R4.reuse, R20, R156 ;  /* 0x00000014049c723c */ /* 0x040ff0000004189c */
[C---:B------:R-:W-:Y:S01]  /*99d0*/  HMMA.16816.F32.BF16 R168, R4.reuse, R22, R168 ;  /* 0x0000001604a8723c */ /* 0x040fe200000418a8 */
[----:B--2---:R-:W-:Y:S01]  /*99e0*/  FFMA.FTZ R8, R71, UR5, -R0 ;  /* 0x0000000547087c23 */ /* 0x004fe20008010800 */
[----:B------:R-:W2:Y:S03]  /*99f0*/  LDSM.16.MT88.4 R20, [R208+0x4c00] ;  /* 0x004c0000d014783b */ /* 0x000ea60000004200 */
[----:B------:R4:W-:Y:S03]  /*9a00*/  MUFU.EX2 R114, R8 ;  /* 0x0000000800727308 */ /* 0x0009e60000000800 */
[C---:B------:R-:W-:Y:S08]  /*9a10*/  HMMA.16816.F32.BF16 R52, R4.reuse, R24, R52 ;  /* 0x000000180434723c */ /* 0x040ff00000041834 */
[----:B------:R-:W-:Y:S01]  /*9a20*/  HMMA.16816.F32.BF16 R56, R4, R26, R152 ;  /* 0x0000001a0438723c */ /* 0x000fe20000041898 */
[----:B------:R-:W5:Y:S01]  /*9a30*/  LDSM.16.MT88.4 R24, [R210+0x4c00] ;  /* 0x004c0000d218783b */ /* 0x000f620000004200 */
[----:B-1----:R-:W-:-:S02]  /*9a40*/  F2FP.BF16.F32.PACK_AB R4, R126, R128 ;  /* 0x000000807e04723e */ /* 0x002fc400000010ff */
[----:B---3--:R-:W-:Y:S01]  /*9a50*/  F2FP.BF16.F32.PACK_AB R6, R121, R123 ;  /* 0x0000007b7906723e */ /* 0x008fe200000010ff */
[----:B------:R-:W-:Y:S01]  /*9a60*/  LDSM.16.MT88.4 R152, [R208+0x5c00] ;  /* 0x005c0000d098783b */ /* 0x000fe20000004200 */
[----:B----4-:R-:W-:-:S04]  /*9a70*/  FFMA.FTZ R8, R72, UR5, -R0 ;  /* 0x0000000548087c23 */ /* 0x010fc80008010800 */
[----:B------:R1:W3:Y:S02]  /*9a80*/  MUFU.EX2 R115, R8 ;  /* 0x0000000800737308 */ /* 0x0002e40000000800 */
[----:B-1----:R-:W-:Y:S01]  /*9a90*/  FFMA.FTZ R8, R76, UR5, -R0 ;  /* 0x000000054c087c23 */ /* 0x002fe20008010800 */
[----:B---3--:R-:W-:-:S05]  /*9aa0*/  F2FP.BF16.F32.PACK_AB R5, R115, R114 ;  /* 0x000000727305723e */ /* 0x008fca00000010ff */
[----:B------:R1:W-:Y:S02]  /*9ab0*/  MUFU.EX2 R112, R8 ;  /* 0x0000000800707308 */ /* 0x0003e40000000800 */
[----:B-1----:R-:W-:-:S06]  /*9ac0*/  FFMA.FTZ R8, R74, UR5, -R0 ;  /* 0x000000054a087c23 */ /* 0x002fcc0008010800 */
[----:B------:R1:W3:Y:S02]  /*9ad0*/  MUFU.EX2 R111, R8 ;  /* 0x00000008006f7308 */ /* 0x0002e40000000800 */
[----:B-1----:R-:W-:Y:S01]  /*9ae0*/  FFMA.FTZ R8, R92, UR5, -R3 ;  /* 0x000000055c087c23 */ /* 0x002fe20008010803 */
[----:B---3--:R-:W-:-:S05]  /*9af0*/  F2FP.BF16.F32.PACK_AB R7, R111, R112 ;  /* 0x000000706f07723e */ /* 0x008fca00000010ff */
[----:B------:R1:W-:Y:S02]  /*9b00*/  MUFU.EX2 R133, R8 ;  /* 0x0000000800857308 */ /* 0x0003e40000000800 */
[C---:B------:R-:W-:Y:S08]  /*9b10*/  HMMA.16816.F32.BF16 R40, R4.reuse, R12, R32 ;  /* 0x0000000c0428723c */ /* 0x040ff00000041820 */
        /* <DEDUP_REMOVED lines=10> */
[----:B------:R1:W3:Y:S02]  /*9bc0*/  MUFU.EX2 R102, R8 ;  /* 0x0000000800667308 */ /* 0x0002e40000000800 */
[C---:B------:R-:W-:Y:S08]  /*9bd0*/  HMMA.16816.F32.BF16 R52, R4.reuse, R12, R52 ;  /* 0x0000000c0434723c */ /* 0x040ff00000041834 */
[----:B------:R-:W-:Y:S01]  /*9be0*/  HMMA.16816.F32.BF16 R56, R4, R14, R56 ;  /* 0x0000000e0438723c */ /* 0x000fe20000041838 */
[----:B------:R-:W4:Y:S01]  /*9bf0*/  LDSM.16.MT88.4 R12, [R208+0x5000] ;  /* 0x00500000d00c783b */ /* 0x000f220000004200 */
[----:B-1----:R-:W-:-:S06]  /*9c00*/  FFMA.FTZ R8, R78, UR5, -R2 ;  /* 0x000000054e087c23 */ /* 0x002fcc0008010802 */
[C---:B------:R-:W-:Y:S01]  /*9c10*/  HMMA.16816.F32.BF16 R156, R4.reuse, R16, R156 ;  /* 0x00000010049c723c */ /* 0x040fe2000004189c */
[----:B------:R1:W-:Y:S07]  /*9c20*/  MUFU.EX2 R101, R8 ;  /* 0x0000000800657308 */ /* 0x0003ee0000000800 */
[----:B------:R-:W-:Y:S01]  /*9c30*/  HMMA.16816.F32.BF16 R44, R4, R18, R168 ;  /* 0x00000012042c723c */ /* 0x000fe200000418a8 */
[----:B------:R-:W4:Y:S01]  /*9c40*/  LDSM.16.MT88.4 R16, [R210+0x5000] ;  /* 0x00500000d210783b */ /* 0x000f220000004200 */
[----:B---3--:R-:W-:Y:S01]  /*9c50*/  F2FP.BF16.F32.PACK_AB R4, R102, R103 ;  /* 0x000000676604723e */ /* 0x008fe200000010ff */
[----:B------:R-:W-:Y:S01]  /*9c60*/  IMAD.MOV.U32 R168, RZ, RZ, R62 ;  /* 0x000000ffffa87224 */ /* 0x000fe200078e003e */
[----:B------:R-:W-:Y:S01]  /*9c70*/  MOV R171, R163 ;  /* 0x000000a300ab7202 */ /* 0x000fe20000000f00 */
[----:B------:R-:W-:Y:S01]  /*9c80*/  IMAD.MOV.U32 R170, RZ, RZ, R11 ;  /* 0x000000ffffaa7224 */ /* 0x000fe200078e000b */
[----:B------:R-:W-:Y:S01]  /*9c90*/  MOV R169, R10 ;  /* 0x0000000a00a97202 */ /* 0x000fe20000000f00 */
[--C-:B------:R-:W-:Y:S01]  /*9ca0*/  FFMA.FTZ R10, R237, UR5, -R3.reuse ;  /* 0x00000005ed0a7c23 */ /* 0x100fe20008010803 */
[----:B------:R-:W-:Y:S01]  /*9cb0*/  FFMA.FTZ R11, R233, UR5, -R3 ;  /* 0x00000005e90b7c23 */ /* 0x000fe20008010803 */
[----:B-1----:R-:W-:-:S04]  /*9cc0*/  FFMA.FTZ R8, R79, UR5, -R2 ;  /* 0x000000054f087c23 */ /* 0x002fc80008010802 */
[----:B------:R-:W-:Y:S08]  /*9cd0*/  MUFU.EX2 R10, R10 ;  /* 0x0000000a000a7308 */ /* 0x000ff00000000800 */
[----:B------:R1:W3:Y:S08]  /*9ce0*/  MUFU.EX2 R92, R8 ;  /* 0x00000008005c7308 */ /* 0x0002f00000000800 */
[----:B------:R-:W-:Y:S01]  /*9cf0*/  MUFU.EX2 R11, R11 ;  /* 0x0000000b000b7308 */ /* 0x000fe20000000800 */
[----:B-1----:R-:W-:Y:S01]  /*9d00*/  FFMA.FTZ R8, R85, UR5, -R0 ;  /* 0x0000000555087c23 */ /* 0x002fe20008010800 */
[----:B---3--:R-:W-:-:S06]  /*9d10*/  F2FP.BF16.F32.PACK_AB R6, R92, R101 ;  /* 0x000000655c06723e */ /* 0x008fcc00000010ff */
[----:B------:R1:W-:Y:S02]  /*9d20*/  MUFU.EX2 R84, R8 ;  /* 0x0000000800547308 */ /* 0x0003e40000000800 */
[----:B-1----:R-:W-:-:S06]  /*9d30*/  FFMA.FTZ R8, R86, UR5, -R0 ;  /* 0x0000000556087c23 */ /* 0x002fcc0008010800 */
[----:B------:R1:W3:Y:S02]  /*9d40*/  MUFU.EX2 R85, R8 ;  /* 0x0000000800557308 */ /* 0x0002e40000000800 */
[----:B-1----:R-:W-:Y:S01]  /*9d50*/  FFMA.FTZ R8, R87, UR5, -R0 ;  /* 0x0000000557087c23 */ /* 0x002fe20008010800 */
[----:B------:R-:W-:Y:S01]  /*9d60*/  IMAD.MOV.U32 R87, RZ, RZ, R83 ;  /* 0x000000ffff577224 */ /* 0x000fe200078e0053 */
[----:B---3--:R-:W-:-:S04]  /*9d70*/  F2FP.BF16.F32.PACK_AB R5, R85, R84 ;  /* 0x000000545505723e */ /* 0x008fc800000010ff */
[----:B------:R1:W-:Y:S02]  /*9d80*/  MUFU.EX2 R83, R8 ;  /* 0x0000000800537308 */ /* 0x0003e40000000800 */
[----:B-1----:R-:W-:Y:S01]  /*9d90*/  FFMA.FTZ R8, R88, UR5, -R0 ;  /* 0x0000000558087c23 */ /* 0x002fe20008010800 */
[----:B------:R-:W-:-:S05]  /*9da0*/  MOV R88, R148 ;  /* 0x0000009400587202 */ /* 0x000fca0000000f00 */
[----:B------:R1:W3:Y:S02]  /*9db0*/  MUFU.EX2 R79, R8 ;  /* 0x00000008004f7308 */ /* 0x0002e40000000800 */
[----:B-1----:R-:W-:Y:S01]  /*9dc0*/  FFMA.FTZ R8, R99, UR5, -R3 ;  /* 0x0000000563087c23 */ /* 0x002fe20008010803 */
[----:B---3--:R-:W-:Y:S01]  /*9dd0*/  F2FP.BF16.F32.PACK_AB R7, R79, R83 ;  /* 0x000000534f07723e */ /* 0x008fe200000010ff */
[----:B------:R-:W-:-:S04]  /*9de0*/  IMAD.MOV.U32 R99, RZ, RZ, R149 ;  /* 0x000000ffff637224 */ /* 0x000fc800078e0095 */
[----:B------:R1:W-:Y:S02]  /*9df0*/  MUFU.EX2 R86, R8 ;  /* 0x0000000800567308 */ /* 0x0003e40000000800 */
[C---:B--2---:R-:W-:Y:S08]  /*9e00*/  HMMA.16816.F32.BF16 R48, R4.reuse, R20, R40 ;  /* 0x000000140430723c */ /* 0x044ff00000041828 */
[----:B------:R-:W-:Y:S01]  /*9e10*/  HMMA.16816.F32.BF16 R40, R4, R22, R36 ;  /* 0x000000160428723c */ /* 0x000fe20000041824 */
[----:B-1----:R-:W-:Y:S01]  /*9e20*/  FFMA.FTZ R8, R89, UR5, -R2 ;  /* 0x0000000559087c23 */ /* 0x002fe20008010802 */
[----:B------:R-:W-:-:S06]  /*9e30*/  MOV R89, R140 ;  /* 0x0000008c00597202 */ /* 0x000fcc0000000f00 */
[C---:B-----5:R-:W-:Y:S01]  /*9e40*/  HMMA.16816.F32.BF16 R32, R4.reuse, R24, R32 ;  /* 0x000000180420723c */ /* 0x060fe20000041820 */
[----:B------:R1:W-:Y:S07]  /*9e50*/  MUFU.EX2 R78, R8 ;  /* 0x00000008004e7308 */ /* 0x0003ee0000000800 */
[----:B------:R-:W-:Y:S01]  /*9e60*/  HMMA.16816.F32.BF16 R28, R4, R26, R28 ;  /* 0x0000001a041c723c */ /* 0x000fe2000004181c */
[----:B------:R-:W-:Y:S02]  /*9e70*/  F2FP.BF16.F32.PACK_AB R5, R198, R200 ;  /* 0x000000c8c605723e */ /* 0x000fe400000010ff */
[----:B------:R-:W-:Y:S01]  /*9e80*/  F2FP.BF16.F32.PACK_AB R7, R195, R196 ;  /* 0x000000c4c307723e */ /* 0x000fe200000010ff */
[----:B-1----:R-:W-:Y:S01]  /*9e90*/  FFMA.FTZ R8, R90, UR5, -R2 ;  /* 0x000000055a087c23 */ /* 0x002fe20008010802 */
[----:B------:R-:W-:-:S03]  /*9ea0*/  IMAD.MOV.U32 R90, RZ, RZ, R141 ;  /* 0x000000ffff5a7224 */ /* 0x000fc600078e008d */
[----:B------:R1:W2:Y:S02]  /*9eb0*/  MUFU.EX2 R77, R8 ;  /* 0x00000008004d7308 */ /* 0x0002a40000000800 */
[----:B-1----:R-:W-:Y:S01]  /*9ec0*/  FFMA.FTZ R8, R91, UR5, -R2 ;  /* 0x000000055b087c23 */ /* 0x002fe20008010802 */
[----:B------:R-:W-:-:S05]  /*9ed0*/  MOV R91, R142 ;  /* 0x0000008e005b7202 */ /* 0x000fca0000000f00 */
[----:B------:R1:W-:Y:S01]  /*9ee0*/  MUFU.EX2 R76, R8 ;  /* 0x00000008004c7308 */ /* 0x0003e20000000800 */
[----:B------:R-:W-:Y:S01]  /*9ef0*/  F2FP.BF16.F32.PACK_AB R6, R90, R91 ;  /* 0x0000005b5a06723e */ /* 0x000fe200000010ff */
[----:B-1----:R-:W-:Y:S01]  /*9f00*/  FFMA.FTZ R8, R93, UR5, -R2 ;  /* 0x000000055d087c23 */ /* 0x002fe20008010802 */
[----:B------:R-:W-:-:S05]  /*9f10*/  IMAD.MOV.U32 R93, RZ, RZ, R143 ;  /* 0x000000ffff5d7224 */ /* 0x000fca00078e008f */
[----:B------:R1:W3:Y:S02]  /*9f20*/  MUFU.EX2 R74, R8 ;  /* 0x00000008004a7308 */ /* 0x0002e40000000800 */
[----:B-1----:R-:W-:Y:S01]  /*9f30*/  FFMA.FTZ R8, R95, UR5, -R0 ;  /* 0x000000055f087c23 */ /* 0x002fe20008010800 */
[----:B------:R-:W-:-:S05]  /*9f40*/  MOV R95, R73 ;  /* 0x00000049005f7202 */ /* 0x000fca0000000f00 */
[----:B------:R1:W-:Y:S01]  /*9f50*/  MUFU.EX2 R72, R8 ;  /* 0x0000000800487308 */ /* 0x0003e20000000800 */
[----:B------:R-:W-:-:S07]  /*9f60*/  F2FP.BF16.F32.PACK_AB R4, R93, R95 ;  /* 0x0000005f5d04723e */ /* 0x000fce00000010ff */
[C---:B------:R-:W-:Y:S08]  /*9f70*/  HMMA.16816.F32.BF16 R36, R4.reuse, R20, R52 ;  /* 0x000000140424723c */ /* 0x040ff00000041834 */
[----:B------:R-:W-:Y:S01]  /*9f80*/  HMMA.16816.F32.BF16 R52, R4, R22, R56 ;  /* 0x000000160434723c */ /* 0x000fe20000041838 */
[----:B-1----:R-:W-:Y:S01]  /*9f90*/  FFMA.FTZ R8, R96, UR5, -R0 ;  /* 0x0000000560087c23 */ /* 0x002fe20008010800 */
[----:B------:R-:W1:Y:S01]  /*9fa0*/  LDSM.16.MT88.4 R20, [R208+0x5400] ;  /* 0x00540000d014783b */ /* 0x000e620000004200 */
[----:B------:R-:W-:-:S02]  /*9fb0*/  MOV R96, R151 ;  /* 0x0000009700607202 */ /* 0x000fc40000000f00 */
[----:B------:R5:W4:Y:S03]  /*9fc0*/  MUFU.EX2 R73, R8 ;  /* 0x0000000800497308 */ /* 0x000b260000000800 */
[C---:B------:R-:W-:Y:S08]  /*9fd0*/  HMMA.16816.F32.BF16 R156, R4.reuse, R24, R156 ;  /* 0x00000018049c723c */ /* 0x040ff0000004189c */
[----:B------:R-:W-:Y:S01]  /*9fe0*/  HMMA.16816.F32.BF16 R44, R4, R26, R44 ;  /* 0x0000001a042c723c */ /* 0x000fe2000004182c */
[----:B------:R-:W1:Y:S01]  /*9ff0*/  LDSM.16.MT88.4 R24, [R210+0x5400] ;  /* 0x00540000d218783b */ /* 0x000e620000004200 */
[----:B--2---:R-:W-:-:S02]  /*a000*/  F2FP.BF16.F32.PACK_AB R4, R77, R78 ;  /* 0x0000004e4d04723e */ /* 0x004fc400000010ff */
[----:B---3--:R-:W-:Y:S01]  /*a010*/  F2FP.BF16.F32.PACK_AB R6, R74, R76 ;  /* 0x0000004c4a06723e */ /* 0x008fe200000010ff */
[--C-:B-----5:R-:W-:Y:S01]  /*a020*/  FFMA.FTZ R8, R97, UR5, -R0.reuse ;  /* 0x0000000561087c23 */ /* 0x120fe20008010800 */
[----:B------:R-:W-:Y:S02]  /*a030*/  MOV R97, R66 ;  /* 0x0000004200617202 */ /* 0x000fe40000000f00 */
[----:B----4-:R-:W-:Y:S01]  /*a040*/  F2FP.BF16.F32.PACK_AB R5, R73, R72 ;  /* 0x000000484905723e */ /* 0x010fe200000010ff */
[----:B------:R2:W-:Y:S02]  /*a050*/  MUFU.EX2 R71, R8 ;  /* 0x0000000800477308 */ /* 0x0005e40000000800 */
[----:B--2---:R-:W-:Y:S01]  /*a060*/  FFMA.FTZ R8, R98, UR5, -R0 ;  /* 0x0000000562087c23 */ /* 0x004fe20008010800 */
[----:B------:R-:W-:-:S05]  /*a070*/  MOV R98, R61 ;  /* 0x0000003d00627202 */ /* 0x000fca0000000f00 */
        /* <DEDUP_REMOVED lines=8> */
[----:B------:R-:W-:-:S06]  /*a100*/  MOV R100, R170 ;  /* 0x000000aa00647202 */ /* 0x000fcc0000000f00 */
[----:B------:R-:W-:Y:S01]  /*a110*/  HMMA.16816.F32.BF16 R32, R4, R18, R28 ;  /* 0x000000120420723c */ /* 0x000fe2000004181c */
[----:B------:R2:W-:Y:S01]  /*a120*/  MUFU.EX2 R69, R8 ;  /* 0x0000000800457308 */ /* 0x0005e20000000800 */
[----:B------:R-:W-:Y:S01]  /*a130*/  F2FP.BF16.F32.PACK_AB R170, R9, R228 ;  /* 0x000000e409aa723e */ /* 0x000fe200000010ff */
[----:B--2---:R-:W-:Y:S01]  /*a140*/  FFMA.FTZ R8, R104, UR5, -R2 ;  /* 0x0000000568087c23 */ /* 0x004fe20008010802 */
[----:B------:R-:W-:Y:S01]  /*a150*/  MOV R104, R98 ;  /* 0x0000006200687202 */ /* 0x000fe20000000f00 */
[----:B------:R-:W-:-:S04]  /*a160*/  IMAD.MOV.U32 R98, RZ, RZ, R169 ;  /* 0x000000ffff627224 */ /* 0x000fc800078e00a9 */
[----:B------:R2:W3:Y:S02]  /*a170*/  MUFU.EX2 R68, R8 ;  /* 0x0000000800447308 */ /* 0x0004e40000000800 */
[----:B--2---:R-:W-:Y:S01]  /*a180*/  FFMA.FTZ R8, R105, UR5, -R2 ;  /* 0x0000000569087c23 */ /* 0x004fe20008010802 */
[----:B------:R-:W-:Y:S02]  /*a190*/  IMAD.MOV.U32 R105, RZ, RZ, R150 ;  /* 0x000000ffff697224 */ /* 0x000fe400078e0096 */
[----:B------:R-:W-:Y:S03]  /*a1a0*/  HMMA.16816.F32.BF16 R148, R4, R14, R40 ;  /* 0x0000000e0494723c */ /* 0x000fe60000041828 */
[----:B------:R2:W-:Y:S01]  /*a1b0*/  MUFU.EX2 R67, R8 ;  /* 0x0000000800437308 */ /* 0x0005e20000000800 */
[----:B------:R-:W-:Y:S02]  /*a1c0*/  F2FP.BF16.F32.PACK_AB R4, R99, R89 ;  /* 0x000000596304723e */ /* 0x000fe400000010ff */
[----:B------:R-:W-:-:S02]  /*a1d0*/  F2FP.BF16.F32.PACK_AB R5, R194, R193 ;  /* 0x000000c1c205723e */ /* 0x000fc400000010ff */
[----:B------:R-:W-:Y:S02]  /*a1e0*/  F2FP.BF16.F32.PACK_AB R6, R87, R88 ;  /* 0x000000585706723e */ /* 0x000fe400000010ff */
[----:B------:R-:W-:-:S07]  /*a1f0*/  F2FP.BF16.F32.PACK_AB R7, R199, R197 ;  /* 0x000000c5c707723e */ /* 0x000fce00000010ff */
[----:B------:R-:W-:Y:S01]  /*a200*/  HMMA.16816.F32.BF16 R40, R4, R12, R36 ;  /* 0x0000000c0428723c */ /* 0x000fe20000041824 */
[----:B--2---:R-:W-:Y:S01]  /*a210*/  FFMA.FTZ R8, R109, UR5, -R2 ;  /* 0x000000056d087c23 */ /* 0x004fe20008010802 */
[----:B------:R-:W-:-:S03]  /*a220*/  IMAD.MOV.U32 R109, RZ, RZ, R161 ;  /* 0x000000ffff6d7224 */ /* 0x000fc600078e00a1 */
[----:B------:R2:W4:Y:S03]  /*a230*/  MUFU.EX2 R66, R8 ;  /* 0x0000000800427308 */ /* 0x0005260000000800 */
[C---:B------:R-:W-:Y:S08]  /*a240*/  HMMA.16816.F32.BF16 R12, R4.reuse, R14, R52 ;  /* 0x0000000e040c723c */ /* 0x040ff00000041834 */
[----:B------:R-:W-:Y:S01]  /*a250*/  HMMA.16816.F32.BF16 R36, R4, R16, R156 ;  /* 0x000000100424723c */ /* 0x000fe2000004189c */
[----:B--2---:R-:W-:-:S07]  /*a260*/  FFMA.FTZ R8, R113, UR5, -R0 ;  /* 0x0000000571087c23 */ /* 0x004fce0008010800 */
[----:B------:R-:W-:Y:S01]  /*a270*/  HMMA.16816.F32.BF16 R28, R4, R18, R44 ;  /* 0x00000012041c723c */ /* 0x000fe2000004182c */
[----:B---3--:R-:W-:Y:S01]  /*a280*/  F2FP.BF16.F32.PACK_AB R4, R68, R69 ;  /* 0x000000454404723e */ /* 0x008fe200000010ff */
[----:B------:R-:W2:Y:S01]  /*a290*/  LDSM.16.MT88.4 R16, [R208+0x5800] ;  /* 0x00580000d010783b */ /* 0x000ea20000004200 */
[----:B------:R3:W-:Y:S01]  /*a2a0*/  MUFU.EX2 R64, R8 ;  /* 0x0000000800407308 */ /* 0x0007e20000000800 */
[----:B----4-:R-:W-:Y:S01]  /*a2b0*/  F2FP.BF16.F32.PACK_AB R6, R66, R67 ;  /* 0x000000434206723e */ /* 0x010fe200000010ff */
[----:B------:R-:W-:Y:S02]  /*a2c0*/  IMAD.MOV.U32 R113, RZ, RZ, R162 ;  /* 0x000000ffff717224 */ /* 0x000fe400078e00a2 */
[----:B---3--:R-:W-:-:S04]  /*a2d0*/  FFMA.FTZ R8, R116, UR5, -R0 ;  /* 0x0000000574087c23 */ /* 0x008fc80008010800 */
[----:B------:R3:W4:Y:S02]  /*a2e0*/  MUFU.EX2 R65, R8 ;  /* 0x0000000800417308 */ /* 0x0007240000000800 */
[----:B---3--:R-:W-:Y:S01]  /*a2f0*/  FFMA.FTZ R8, R117, UR5, -R0 ;  /* 0x0000000575087c23 */ /* 0x008fe20008010800 */
[----:B----4-:R-:W-:-:S05]  /*a300*/  F2FP.BF16.F32.PACK_AB R5, R65, R64 ;  /* 0x000000404105723e */ /* 0x010fca00000010ff */
[----:B------:R3:W-:Y:S02]  /*a310*/  MUFU.EX2 R63, R8 ;  /* 0x00000008003f7308 */ /* 0x0007e40000000800 */
[----:B---3--:R-:W-:-:S06]  /*a320*/  FFMA.FTZ R8, R107, UR5, -R0 ;  /* 0x000000056b087c23 */ /* 0x008fcc0008010800 */
[----:B------:R3:W4:Y:S02]  /*a330*/  MUFU.EX2 R62, R8 ;  /* 0x00000008003e7308 */ /* 0x0007240000000800 */
[----:B---3--:R-:W-:Y:S01]  /*a340*/  FFMA.FTZ R8, R125, UR5, -R2 ;  /* 0x000000057d087c23 */ /* 0x008fe20008010802 */
[----:B----4-:R-:W-:-:S05]  /*a350*/  F2FP.BF16.F32.PACK_AB R7, R62, R63 ;  /* 0x0000003f3e07723e */ /* 0x010fca00000010ff */
[----:B------:R3:W-:Y:S02]  /*a360*/  MUFU.EX2 R61, R8 ;  /* 0x00000008003d7308 */ /* 0x0007e40000000800 */
[C---:B-1----:R-:W-:Y:S08]  /*a370*/  HMMA.16816.F32.BF16 R140, R4.reuse, R20, R140 ;  /* 0x00000014048c723c */ /* 0x042ff0000004188c */
[----:B------:R-:W-:Y:S01]  /*a380*/  HMMA.16816.F32.BF16 R148, R4, R22, R148 ;  /* 0x000000160494723c */ /* 0x000fe20000041894 */
[----:B---3--:R-:W-:-:S07]  /*a390*/  FFMA.FTZ R8, R124, UR5, -R2 ;  /* 0x000000057c087c23 */ /* 0x008fce0008010802 */
[C---:B------:R-:W-:Y:S01]  /*a3a0*/  HMMA.16816.F32.BF16 R48, R4.reuse, R24, R48 ;  /* 0x000000180430723c */ /* 0x040fe20000041830 */
[----:B------:R1:W3:Y:S07]  /*a3b0*/  MUFU.EX2 R60, R8 ;  /* 0x00000008003c7308 */ /* 0x0002ee0000000800 */
[----:B------:R-:W-:Y:S01]  /*a3c0*/  HMMA.16816.F32.BF16 R32, R4, R26, R32 ;  /* 0x0000001a0420723c */ /* 0x000fe20000041820 */
[----:B------:R-:W-:Y:S02]  /*a3d0*/  F2FP.BF16.F32.PACK_AB R4, R225, R227 ;  /* 0x000000e3e104723e */ /* 0x000fe400000010ff */
[----:B------:R-:W-:-:S02]  /*a3e0*/  F2FP.BF16.F32.PACK_AB R5, R202, R203 ;  /* 0x000000cbca05723e */ /* 0x000fc400000010ff */
[----:B------:R-:W-:Y:S02]  /*a3f0*/  F2FP.BF16.F32.PACK_AB R6, R251, R226 ;  /* 0x000000e2fb06723e */ /* 0x000fe400000010ff */
[----:B------:R-:W-:Y:S01]  /*a400*/  F2FP.BF16.F32.PACK_AB R7, R204, R201 ;  /* 0x000000c9cc07723e */ /* 0x000fe200000010ff */
[----:B-1----:R-:W-:-:S04]  /*a410*/  FFMA.FTZ R8, R127, UR5, -R2 ;  /* 0x000000057f087c23 */ /* 0x002fc80008010802 */
[----:B------:R1:W-:Y:S02]  /*a420*/  MUFU.EX2 R59, R8 ;  /* 0x00000008003b7308 */ /* 0x0003e40000000800 */
[----:B------:R-:W-:Y:S01]  /*a430*/  HMMA.16816.F32.BF16 R144, R4, R20, R40 ;  /* 0x000000140490723c */ /* 0x000fe20000041828 */
[----:B------:R-:W-:Y:S01]  /*a440*/  FFMA.FTZ R20, R234, UR5, -R3 ;  /* 0x00000005ea147c23 */ /* 0x000fe20008010803 */
[----:B------:R-:W-:-:S05]  /*a450*/  FFMA.FTZ R21, R240, R81, R192 ;  /* 0x00000051f0157223 */ /* 0x000fca00000100c0 */
[----:B------:R-:W-:Y:S01]  /*a460*/  MUFU.EX2 R20, R20 ;  /* 0x0000001400147308 */ /* 0x000fe20000000800 */
[----:B------:R-:W-:Y:S01]  /*a470*/  HMMA.16816.F32.BF16 R40, R4, R22, R12 ;  /* 0x000000160428723c */ /* 0x000fe2000004180c */
[----:B------:R-:W4:Y:S01]  /*a480*/  LDSM.16.MT88.4 R12, [R210+0x5800] ;  /* 0x00580000d20c783b */ /* 0x000f220000004200 */
[----:B-1----:R-:W-:-:S06]  /*a490*/  FFMA.FTZ R8, R129, UR5, -R2 ;  /* 0x0000000581087c23 */ /* 0x002fcc0008010802 */
[C---:B------:R-:W-:Y:S01]  /*a4a0*/  HMMA.16816.F32.BF16 R36, R4.reuse, R24, R36 ;  /* 0x000000180424723c */ /* 0x040fe20000041824 */
[----:B------:R1:W5:Y:S07]  /*a4b0*/  MUFU.EX2 R58, R8 ;  /* 0x00000008003a7308 */ /* 0x00036e0000000800 */
[----:B------:R-:W-:Y:S01]  /*a4c0*/  HMMA.16816.F32.BF16 R24, R4, R26, R28 ;  /* 0x0000001a0418723c */ /* 0x000fe2000004181c */
[----:B---3--:R-:W-:Y:S01]  /*a4d0*/  F2FP.BF16.F32.PACK_AB R4, R60, R61 ;  /* 0x0000003d3c04723e */ /* 0x008fe200000010ff */
[----:B------:R-:W3:Y:S01]  /*a4e0*/  LDSM.16.MT88.4 R28, [R210+0x5c00] ;  /* 0x005c0000d21c783b */ /* 0x000ee20000004200 */
[----:B-1----:R-:W-:Y:S01]  /*a4f0*/  FFMA.FTZ R8, R134, UR5, -R2 ;  /* 0x0000000586087c23 */ /* 0x002fe20008010802 */
[----:B-----5:R-:W-:-:S03]  /*a500*/  F2FP.BF16.F32.PACK_AB R6, R58, R59 ;  /* 0x0000003b3a06723e */ /* 0x020fc600000010ff */
[----:B------:R1:W-:Y:S02]  /*a510*/  MUFU.EX2 R57, R8 ;  /* 0x0000000800397308 */ /* 0x0003e40000000800 */
[----:B-1----:R-:W-:-:S06]  /*a520*/  FFMA.FTZ R8, R120, UR5, -R0 ;  /* 0x0000000578087c23 */ /* 0x002fcc0008010800 */
[----:B------:R1:W-:Y:S02]  /*a530*/  MUFU.EX2 R55, R8 ;  /* 0x0000000800377308 */ /* 0x0003e40000000800 */
[----:B-1----:R-:W-:-:S06]  /*a540*/  FFMA.FTZ R8, R122, UR5, -R0 ;  /* 0x000000057a087c23 */ /* 0x002fcc0008010800 */
[----:B------:R1:W5:Y:S02]  /*a550*/  MUFU.EX2 R56, R8 ;  /* 0x0000000800387308 */ /* 0x0003640000000800 */
[----:B-1----:R-:W-:Y:S01]  /*a560*/  FFMA.FTZ R8, R130, UR5, -R0 ;  /* 0x0000000582087c23 */ /* 0x002fe20008010800 */
[----:B-----5:R-:W-:-:S05]  /*a570*/  F2FP.BF16.F32.PACK_AB R5, R56, R55 ;  /* 0x000000373805723e */ /* 0x020fca00000010ff */
[----:B------:R1:W-:Y:S02]  /*a580*/  MUFU.EX2 R54, R8 ;  /* 0x0000000800367308 */ /* 0x0003e40000000800 */
[----:B-1----:R-:W-:-:S06]  /*a590*/  FFMA.FTZ R8, R132, UR5, -R0 ;  /* 0x0000000584087c23 */ /* 0x002fcc0008010800 */
[----:B------:R1:W5:Y:S02]  /*a5a0*/  MUFU.EX2 R52, R8 ;  /* 0x0000000800347308 */ /* 0x0003640000000800 */
[----:B-1----:R-:W-:Y:S01]  /*a5b0*/  FFMA.FTZ R8, R182, UR5, -R2 ;  /* 0x00000005b6087c23 */ /* 0x002fe20008010802 */
[----:B-----5:R-:W-:-:S05]  /*a5c0*/  F2FP.BF16.F32.PACK_AB R7, R52, R54 ;  /* 0x000000363407723e */ /* 0x020fca00000010ff */
[----:B------:R1:W5:Y:S02]  /*a5d0*/  MUFU.EX2 R53, R8 ;  /* 0x0000000800357308 */ /* 0x0003640000000800 */
[C---:B--2---:R-:W-:Y:S08]  /*a5e0*/  HMMA.16816.F32.BF16 R140, R4.reuse, R16, R140 ;  /* 0x00000010048c723c */ /* 0x044ff0000004188c */
[----:B------:R-:W-:Y:S01]  /*a5f0*/  HMMA.16816.F32.BF16 R148, R4, R18, R148 ;  /* 0x000000120494723c */ /* 0x000fe20000041894 */
[--C-:B-1----:R-:W-:Y:S01]  /*a600*/  FFMA.FTZ R8, R175, UR5, -R2.reuse ;  /* 0x00000005af087c23 */ /* 0x102fe20008010802 */
[----:B------:R-:W-:Y:S01]  /*a610*/  FFMA.FTZ R2, R178, UR5, -R2 ;  /* 0x00000005b2027c23 */ /* 0x000fe20008010802 */
[----:B-----5:R-:W-:-:S05]  /*a620*/  F2FP.BF16.F32.PACK_AB R164, R53, R57 ;  /* 0x0000003935a4723e */ /* 0x020fca00000010ff */
[C---:B----4-:R-:W-:Y:S01]  /*a630*/  HMMA.16816.F32.BF16 R160, R4.reuse, R12, R48 ;  /* 0x0000000c04a0723c */ /* 0x050fe20000041830 */
[----:B------:R1:W-:Y:S07]  /*a640*/  MUFU.EX2 R47, R8 ;  /* 0x00000008002f7308 */ /* 0x0003ee0000000800 */
[----:B------:R-:W-:Y:S01]  /*a650*/  HMMA.16816.F32.BF16 R32, R4, R14, R32 ;  /* 0x0000000e0420723c */ /* 0x000fe20000041820 */
[----:B------:R2:W4:Y:S01]  /*a660*/  MUFU.EX2 R46, R2 ;  /* 0x00000002002e7308 */ /* 0x0005220000000800 */
[----:B------:R-:W-:-:S02]  /*a670*/  F2FP.BF16.F32.PACK_AB R4, R250, R249 ;  /* 0x000000f9fa04723e */ /* 0x000fc400000010ff */
[----:B------:R-:W-:Y:S02]  /*a680*/  F2FP.BF16.F32.PACK_AB R5, R133, R190 ;  /* 0x000000be8505723e */ /* 0x000fe400000010ff */
[----:B------:R-:W-:Y:S02]  /*a690*/  F2FP.BF16.F32.PACK_AB R6, R231, R248 ;  /* 0x000000f8e706723e */ /* 0x000fe400000010ff */
[----:B------:R-:W-:Y:S01]  /*a6a0*/  F2FP.BF16.F32.PACK_AB R7, R75, R86 ;  /* 0x000000564b07723e */ /* 0x000fe200000010ff */
[----:B-1----:R-:W-:Y:S01]  /*a6b0*/  FFMA.FTZ R8, R238, UR5, -R3 ;  /* 0x00000005ee087c23 */ /* 0x002fe20008010803 */
[----:B------:R-:W-:-:S05]  /*a6c0*/  FFMA.FTZ R3, R239, R82, R244 ;  /* 0x00000052ef037223 */ /* 0x000fca00000100f4 */
[----:B------:R-:W-:Y:S01]  /*a6d0*/  HMMA.16816.F32.BF16 R144, R4, R16, R144 ;  /* 0x000000100490723c */ /* 0x000fe20000041890 */
[----:B------:R-:W1:Y:S01]  /*a6e0*/  MUFU.EX2 R8, R8 ;  /* 0x0000000800087308 */ /* 0x000e620000000800 */
[----:B--2---:R-:W-:Y:S01]  /*a6f0*/  FFMA.FTZ R2, R172, UR5, -R0 ;  /* 0x00000005ac027c23 */ /* 0x004fe20008010800 */
[----:B----4-:R-:W-:-:S05]  /*a700*/  F2FP.BF16.F32.PACK_AB R166, R46, R47 ;  /* 0x0000002f2ea6723e */ /* 0x010fca00000010ff */
[C---:B------:R-:W-:Y:S01]  /*a710*/  HMMA.16816.F32.BF16 R16, R4.reuse, R18, R40 ;  /* 0x000000120410723c */ /* 0x040fe20000041828 */
[----:B------:R2:W-:Y:S07]  /*a720*/  MUFU.EX2 R45, R2 ;  /* 0x00000002002d7308 */ /* 0x0005ee0000000800 */
[----:B------:R-:W-:Y:S01]  /*a730*/  HMMA.16816.F32.BF16 R36, R4, R12, R36 ;  /* 0x0000000c0424723c */ /* 0x000fe20000041824 */
[----:B-1----:R-:W-:-:S07]  /*a740*/  F2FP.BF16.F32.PACK_AB R169, R10, R8 ;  /* 0x000000080aa9723e */ /* 0x002fce00000010ff */
[----:B------:R-:W-:Y:S01]  /*a750*/  HMMA.16816.F32.BF16 R24, R4, R14, R24 ;  /* 0x0000000e0418723c */ /* 0x000fe20000041818 */
[----:B------:R-:W-:Y:S01]  /*a760*/  FADD.FTZ R4, R131, R3 ;  /* 0x0000000383047221 */ /* 0x000fe20000010000 */
[----:B--2---:R-:W-:Y:S01]  /*a770*/  FFMA.FTZ R2, R173, UR5, -R0 ;  /* 0x00000005ad027c23 */ /* 0x004fe20008010800 */
[----:B------:R-:W-:Y:S01]  /*a780*/  FADD.FTZ R3, R214, R21 ;  /* 0x00000015d6037221 */ /* 0x000fe20000010000 */
[----:B------:R-:W-:Y:S02]  /*a790*/  IMAD.MOV.U32 R131, RZ, RZ, R171 ;  /* 0x000000ffff837224 */ /* 0x000fe400078e00ab */
[----:B------:R-:W-:Y:S01]  /*a7a0*/  FADD.FTZ R5, R168, R4 ;  /* 0x00000004a8057221 */ /* 0x000fe20000010000 */
[----:B------:R1:W2:Y:S01]  /*a7b0*/  MUFU.EX2 R44, R2 ;  /* 0x00000002002c7308 */ /* 0x0002a20000000800 */
[----:B------:R-:W-:Y:S01]  /*a7c0*/  FADD.FTZ R4, R207, R3 ;  /* 0x00000003cf047221 */ /* 0x000fe20000010000 */
[----:B------:R-:W-:Y:S01]  /*a7d0*/  F2FP.BF16.F32.PACK_AB R168, R229, R230 ;  /* 0x000000e6e5a8723e */ /* 0x000fe200000010ff */
[----:B------:R-:W-:Y:S01]  /*a7e0*/  FADD.FTZ R5, R113, R5 ;  /* 0x0000000571057221 */ /* 0x000fe20000010000 */
[----:B------:R-:W-:-:S02]  /*a7f0*/  F2FP.BF16.F32.PACK_AB R171, R20, R11 ;  /* 0x0000000b14ab723e */ /* 0x000fc400000010ff */
[----:B------:R-:W-:Y:S01]  /*a800*/  VIMNMX R214, PT, PT, R232, 0x2, !PT ;  /* 0x00000002e8d67848 */ /* 0x000fe20007fe0100 */
[----:B------:R-:W-:-:S03]  /*a810*/  FADD.FTZ R5, R109, R5 ;  /* 0x000000056d057221 */ /* 0x000fc60000010000 */
[----:B------:R-:W-:Y:S01]  /*a820*/  IADD3 R214, PT, PT, R214, -0x3, RZ ;  /* 0xfffffffdd6d67810 */ /* 0x000fe20007ffe0ff */
[----:B------:R-:W-:Y:S01]  /*a830*/  HMMA.16816.F32.BF16 R144, R168, R152, R144 ;  /* 0x00000098a890723c */ /* 0x000fe20000041890 */
[--C-:B-1----:R-:W-:Y:S01]  /*a840*/  FFMA.FTZ R2, R177, UR5, -R0.reuse ;  /* 0x00000005b1027c23 */ /* 0x102fe20008010800 */
[----:B------:R-:W-:Y:S01]  /*a850*/  FFMA.FTZ R0, R176, UR5, -R0 ;  /* 0x00000005b0007c23 */ /* 0x000fe20008010800 */
[----:B--2---:R-:W-:-:S05]  /*a860*/  F2FP.BF16.F32.PACK_AB R165, R44, R45 ;  /* 0x0000002d2ca5723e */ /* 0x004fca00000010ff */
[----:B---3--:R-:W-:Y:S01]  /*a870*/  HMMA.16816.F32.BF16 R156, R168, R28, R36 ;  /* 0x0000001ca89c723c */ /* 0x008fe20000041824 */
[----:B------:R1:W-:Y:S08]  /*a880*/  MUFU.EX2 R23, R2 ;  /* 0x0000000200177308 */ /* 0x0003f00000000800 */
[----:B------:R2:W3:Y:S01]  /*a890*/  MUFU.EX2 R22, R0 ;  /* 0x0000000000167308 */ /* 0x0004e20000000800 */
[----:B-1----:R-:W-:-:S04]  /*a8a0*/  FFMA.FTZ R2, R242, R108, R180 ;  /* 0x0000006cf2027223 */ /* 0x002fc800000100b4 */
[----:B------:R-:W-:Y:S01]  /*a8b0*/  FADD.FTZ R2, R186, R2 ;  /* 0x00000002ba027221 */ /* 0x000fe20000010000 */
[----:B--2---:R-:W-:-:S03]  /*a8c0*/  FFMA.FTZ R0, R241, R106, R174 ;  /* 0x0000006af1007223 */ /* 0x004fc600000100ae */
[----:B------:R-:W-:Y:S01]  /*a8d0*/  FADD.FTZ R3, R187, R2 ;  /* 0x00000002bb037221 */ /* 0x000fe20000010000 */
[----:B---3--:R-:W-:Y:S01]  /*a8e0*/  F2FP.BF16.F32.PACK_AB R167, R22, R23 ;  /* 0x0000001716a7723e */ /* 0x008fe200000010ff */
[----:B------:R-:W-:Y:S02]  /*a8f0*/  FADD.FTZ R0, R179, R0 ;  /* 0x00000000b3007221 */ /* 0x000fe40000010000 */
[----:B------:R-:W-:Y:S02]  /*a900*/  FADD.FTZ R3, R188, R3 ;  /* 0x00000003bc037221 */ /* 0x000fe40000010000 */
[----:B------:R-:W-:Y:S01]  /*a910*/  FADD.FTZ R2, R181, R0 ;  /* 0x00000000b5027221 */ /* 0x000fe20000010000 */
[----:B------:R-:W-:Y:S01]  /*a920*/  FADD.FTZ R0, R224, R4 ;  /* 0x00000004e0007221 */ /* 0x000fe20000010000 */
[----:B------:R-:W-:Y:S01]  /*a930*/  FADD.FTZ R3, R189, R3 ;  /* 0x00000003bd037221 */ /* 0x000fe20000010000 */
[----:B------:R-:W-:Y:S01]  /*a940*/  HMMA.16816.F32.BF16 R140, R164, R152, R140 ;  /* 0x00000098a48c723c */ /* 0x000fe2000004188c */
[----:B------:R-:W-:Y:S01]  /*a950*/  FADD.FTZ R2, R183, R2 ;  /* 0x00000002b7027221 */ /* 0x000fe20000010000 */
[----:B------:R-:W-:Y:S01]  /*a960*/  FADD.FTZ R4, R223, R0 ;  /* 0x00000000df047221 */ /* 0x000fe20000010000 */
[----:B------:R-:W-:-:S02]  /*a970*/  FADD.FTZ R3, R191, R3 ;  /* 0x00000003bf037221 */ /* 0x000fc40000010000 */
        /* <DEDUP_REMOVED lines=112> */
[----:B------:R-:W-:Y:S01]  /*b080*/  MOV R136, R94 ;  /* 0x0000005e00887202 */ /* 0x000fe20000000f00 */
[----:B------:R-:W-:Y:S01]  /*b090*/  IMAD.MOV.U32 R137, RZ, RZ, R110 ;  /* 0x000000ffff897224 */ /* 0x000fe200078e006e */
[----:B------:R-:W-:Y:S01]  /*b0a0*/  MOV R138, R139 ;  /* 0x0000008b008a7202 */ /* 0x000fe20000000f00 */
[----:B------:R-:W-:Y:S01]  /*b0b0*/  HMMA.16816.F32.BF16 R168, R168, R30, R24 ;  /* 0x0000001ea8a8723c */ /* 0x000fe20000041818 */
[----:B------:R-:W-:-:S15]  /*b0c0*/  IMAD.MOV.U32 R24, RZ, RZ, R80 ;  /* 0x000000ffff187224 */ /* 0x000fde00078e0050 */
[----:B------:R-:W-:-:S04]  /*b0d0*/  NOP ;  /* 0x0000000000007918 */ /* 0x000fc80000000000 */
.L_x_39:
[----:B------:R-:W-:-:S13]  /*b0e0*/  ISETP.GE.AND P0, PT, R214, RZ, PT ;  /* 0x000000ffd600720c */ /* 0x000fda0003f06270 */
[----:B------:R-:W-:Y:S05]  /*b0f0*/  @!P0 BRA `(.L_x_41) ;  /* 0x0000003000ec8947 */ /* 0x000fea0003800000 */
[C-C-:B------:R-:W-:Y:S01]  /*b100*/  SHF.L.U64.HI R238, R118.reuse, 0x5, R119.reuse ;  /* 0x0000000576ee7819 */ /* 0x140fe20000010277 */
[C---:B------:R-:W-:Y:S01]  /*b110*/  IMAD.SHL.U32 R237, R118.reuse, 0x20, RZ ;  /* 0x0000002076ed7824 */ /* 0x040fe200078e00ff */
[C---:B------:R-:W-:Y:S01]  /*b120*/  SHF.L.U64.HI R243, R118.reuse, 0x6, R119 ;  /* 0x0000000676f37819 */ /* 0x040fe20000010277 */
[----:B------:R-:W-:Y:S01]  /*b130*/  IMAD.SHL.U32 R244, R118, 0x40, RZ ;  /* 0x0000004076f47824 */ /* 0x000fe200078e00ff */
[----:B------:R-:W-:Y:S01]  /*b140*/  MOV R135, R24 ;  /* 0x0000001800877202 */ /* 0x000fe20000000f00 */
[----:B------:R-:W-:Y:S01]  /*b150*/  IMAD.MOV.U32 R134, RZ, RZ, R136 ;  /* 0x000000ffff867224 */ /* 0x000fe200078e0088 */
[----:B------:R-:W-:Y:S01]  /*b160*/  MOV R133, R137 ;  /* 0x0000008900857202 */ /* 0x000fe20000000f00 */
[----:B------:R-:W-:Y:S01]  /*b170*/  IMAD.MOV.U32 R3, RZ, RZ, R138 ;  /* 0x000000ffff037224 */ /* 0x000fe200078e008a */
[----:B------:R-:W1:Y:S01]  /*b180*/  LDCU UR4, c[0x0][0x45c] ;  /* 0x00008b80ff0477ac */ /* 0x000e620008000800 */
[----:B------:R-:W2:Y:S01]  /*b190*/  LDCU.64 UR6, c[0x0][0x3c0] ;  /* 0x00007800ff0677ac */ /* 0x000ea20008000a00 */
[----:B------:R-:W-:Y:S05]  /*b1a0*/  BRA `(.L_x_42) ;  /* 0x0000000000747947 */ /* 0x000fea0003800000 */
.L_x_44:
[----:B------:R-:W1:Y:S01]  /*b1b0*/  LDC.64 R138, c[0x0][0x3b8] ;  /* 0x0000ee00ff8a7b82 */ /* 0x000e620000000a00 */
[----:B------:R-:W-:Y:S01]  /*b1c0*/  VIADD R0, R214, 0xffffffff ;  /* 0xffffffffd6007836 */ /* 0x000fe20000000000 */
[----:B-1----:R-:W-:Y:S03]  /*b1d0*/  SHF.L.U64.HI R173, R138, 0x5, R139 ;  /* 0x000000058aad7819 */ /* 0x002fe6000001028b */
[----:B------:R-:W-:Y:S04]  /*b1e0*/  IMAD.WIDE.U32 R136, R0, R138, RZ ;  /* 0x0000008a00887225 */ /* 0x000fe800078e00ff */
[----:B------:R-:W-:Y:S01]  /*b1f0*/  IMAD.SHL.U32 R132, R138, 0x20, RZ ;  /* 0x000000208a847824 */ /* 0x000fe200078e00ff */
[----:B------:R-:W-:Y:S01]  /*b200*/  LEA R174, P2, R136, R217, 0x8 ;  /* 0x000000d988ae7211 */ /* 0x000fe200078440ff */
[----:B------:R-:W-:Y:S03]  /*b210*/  IMAD R137, R0, R139, R137 ;  /* 0x0000008b00897224 */ /* 0x000fe600078e0289 */
[C---:B------:R-:W-:Y:S02]  /*b220*/  LEA R0, P0, R136.reuse, R132, 0x7 ;  /* 0x0000008488007211 */ /* 0x040fe400078038ff */
[C-C-:B------:R-:W-:Y:S02]  /*b230*/  LEA.HI.X R175, R136.reuse, R216, R137.reuse, 0x8, P2 ;  /* 0x000000d888af7211 */ /* 0x140fe400010f4489 */
[----:B------:R-:W-:Y:S02]  /*b240*/  LEA.HI.X R2, R136, R173, R137, 0x7, P0 ;  /* 0x000000ad88027211 */ /* 0x000fe400000f3c89 */
[----:B------:R-:W-:Y:S01]  /*b250*/  IADD3 R132, P0, PT, R0, R132, RZ ;  /* 0x0000008400847210 */ /* 0x000fe20007f1e0ff */
[----:B------:R-:W-:Y:S01]  /*b260*/  @!PT LDS RZ, [RZ] ;  /* 0x00000000fffff984 */ /* 0x000fe20000000800 */
[----:B------:R-:W-:Y:S01]  /*b270*/  @!PT LDS RZ, [RZ] ;  /* 0x00000000fffff984 */ /* 0x000fe20000000800 */
[----:B------:R-:W-:Y:S01]  /*b280*/  @!PT LDS RZ, [RZ] ;  /* 0x00000000fffff984 */ /* 0x000fe20000000800 */
[----:B------:R1:W-:Y:S01]  /*b290*/  LDGSTS.E.BYPASS.LTC128B.128 [R215+0x2000], desc[UR12][R174.64] ;  /* 0x02000000aed77fae */ /* 0x0003e2000b981a0c */
[----:B------:R-:W-:Y:S02]  /*b2a0*/  LEA R176, P1, R138, R0, 0x6 ;  /* 0x000000008ab07211 */ /* 0x000fe400078230ff */
[-C--:B------:R-:W-:Y:S01]  /*b2b0*/  LEA R172, P2, R0, R217.reuse, 0x1 ;  /* 0x000000d900ac7211 */ /* 0x080fe200078408ff */
[----:B------:R-:W-:Y:S01]  /*b2c0*/  IMAD.X R137, R2, 0x1, R173, P0 ;  /* 0x0000000102897824 */ /* 0x000fe200000e06ad */
[----:B------:R-:W-:Y:S02]  /*b2d0*/  LEA.HI.X R178, R138, R2, R139, 0x6, P1 ;  /* 0x000000028ab27211 */ /* 0x000fe400008f348b */
[-C--:B------:R-:W-:Y:S02]  /*b2e0*/  LEA R138, P1, R132, R217.reuse, 0x1 ;  /* 0x000000d9848a7211 */ /* 0x080fe400078208ff */
[-C--:B------:R-:W-:Y:S02]  /*b2f0*/  LEA.HI.X R173, R0, R216.reuse, R2, 0x1, P2 ;  /* 0x000000d800ad7211 */ /* 0x080fe400010f0c02 */
[----:B------:R-:W-:Y:S02]  /*b300*/  LEA R136, P0, R176, R217, 0x1 ;  /* 0x000000d9b0887211 */ /* 0x000fe400078008ff */
[-C--:B------:R-:W-:Y:S01]  /*b310*/  LEA.HI.X R139, R132, R216.reuse, R137, 0x1, P1 ;  /* 0x000000d8848b7211 */ /* 0x080fe200008f0c89 */
[----:B------:R1:W-:Y:S01]  /*b320*/  LDGSTS.E.BYPASS.LTC128B.128 [R215+0x2800], desc[UR12][R172.64] ;  /* 0x02800000acd77fae */ /* 0x0003e2000b981a0c */
[----:B------:R-:W-:Y:S03]  /*b330*/  LEA.HI.X R137, R176, R216, R178, 0x1, P0 ;  /* 0x000000d8b0897211 */ /* 0x000fe600000f0cb2 */
[----:B------:R1:W-:Y:S04]  /*b340*/  LDGSTS.E.BYPASS.LTC128B.128 [R215+0x3000], desc[UR12][R138.64] ;  /* 0x030000008ad77fae */ /* 0x0003e8000b981a0c */
[----:B------:R1:W-:Y:S04]  /*b350*/  LDGSTS.E.BYPASS.LTC128B.128 [R215+0x3800], desc[UR12][R136.64] ;  /* 0x0380000088d77fae */ /* 0x0003e8000b981a0c */
[----:B------:R-:W0:Y:S01]  /*b360*/  LDGDEPBAR ;  /* 0x00000000000079af */ /* 0x000e220000000000 */
[----:B------:R-:W-:Y:S05]  /*b370*/  BRA `(.L_x_43) ;  /* 0x0000000800a87947 */ /* 0x000fea0003800000 */
.L_x_42:
[----:B------:R-:W-:Y:S04]  /*b380*/  DEPBAR.LE SB0, 0x0 ;  /* 0x000080000000791a */ /* 0x000fe80000000000 */
[----:B------:R-:W-:Y:S01]  /*b390*/  BAR.SYNC.DEFER_BLOCKING 0x0 ;  /* 0x0000000000007b1d */ /* 0x000fe20000010000 */
[C---:B--2---:R-:W-:Y:S04]  /*b3a0*/  IMAD.WIDE.U32 R14, R214.reuse, UR6, RZ ;  /* 0x00000006d60e7c25 */ /* 0x044fe8000f8e00ff */
[----:B------:R-:W-:Y:S01]  /*b3b0*/  IMAD R5, R214, UR7, R15 ;  /* 0x00000007d6057c24 */ /* 0x000fe2000f8e020f */
[CC--:B------:R-:W-:Y:S02]  /*b3c0*/  LEA R10, P3, R14.reuse, R236.reuse, 0x8 ;  /* 0x000000ec0e0a7211 */ /* 0x0c0fe400078640ff */
[C---:B------:R-:W-:Y:S02]  /*b3d0*/  LEA R0, P0, R14.reuse, R237, 0x7 ;  /* 0x000000ed0e007211 */ /* 0x040fe400078038ff */
[--C-:B------:R-:W-:Y:S02]  /*b3e0*/  LEA.HI.X R11, R14, R235, R5.reuse, 0x8, P3 ;  /* 0x000000eb0e0b7211 */ /* 0x100fe400018f4405 */
[----:B------:R-:W-:Y:S02]  /*b3f0*/  LEA R8, P2, R0, R236, 0x1 ;  /* 0x000000ec00087211 */ /* 0x000fe400078408ff */
[----:B------:R-:W-:Y:S02]  /*b400*/  LEA.HI.X R2, R14, R238, R5, 0x7, P0 ;  /* 0x000000ee0e027211 */ /* 0x000fe400000f3c05 */
[C---:B------:R-:W-:Y:S02]  /*b410*/  IADD3 R7, P1, PT, R0.reuse, R237, RZ ;  /* 0x000000ed00077210 */ /* 0x040fe40007f3e0ff */
[CC--:B------:R-:W-:Y:S02]  /*b420*/  LEA.HI.X R9, R0.reuse, R235.reuse, R2, 0x1, P2 ;  /* 0x000000eb00097211 */ /* 0x0c0fe400010f0c02 */
[----:B------:R-:W-:Y:S01]  /*b430*/  IADD3 R12, P0, PT, R0, R244, RZ ;  /* 0x000000f4000c7210 */ /* 0x000fe20007f1e0ff */
[C---:B------:R-:W-:Y:S01]  /*b440*/  IMAD.X R13, R2.reuse, 0x1, R238, P1 ;  /* 0x00000001020d7824 */ /* 0x040fe200008e06ee */
[CC--:B------:R-:W-:Y:S01]  /*b450*/  LEA R6, P1, R7.reuse, R236.reuse, 0x1 ;  /* 0x000000ec07067211 */ /* 0x0c0fe200078208ff */
[----:B------:R-:W-:Y:S01]  /*b460*/  @!PT LDS RZ, [RZ] ;  /* 0x00000000fffff984 */ /* 0x000fe20000000800 */
[----:B------:R-:W-:Y:S01]  /*b470*/  @!PT LDS RZ, [RZ] ;  /* 0x00000000fffff984 */ /* 0x000fe20000000800 */
[----:B------:R-:W-:Y:S01]  /*b480*/  @!PT LDS RZ, [RZ] ;  /* 0x00000000fffff984 */ /* 0x000fe20000000800 */
[----:B------:R-:W-:Y:S02]  /*b490*/  LDGSTS.E.BYPASS.LTC128B.128 [R215+0x4000], desc[UR12][R10.64] ;  /* 0x040000000ad77fae */ /* 0x000fe4000b981a0c */
[----:B------:R-:W-:Y:S01]  /*b4a0*/  IMAD.X R15, R2, 0x1, R243, P0 ;  /* 0x00000001020f7824 */ /* 0x000fe200000e06f3 */
[-C--:B------:R-:W-:Y:S02]  /*b4b0*/  LEA.HI.X R7, R7, R235.reuse, R13, 0x1, P1 ;  /* 0x000000eb07077211 */ /* 0x080fe400008f0c0d */
[C---:B------:R-:W-:Y:S03]  /*b4c0*/  LEA R4, P0, R12.reuse, R236, 0x1 ;  /* 0x000000ec0c047211 */ /* 0x040fe600078008ff */
[----:B------:R-:W-:Y:S01]  /*b4d0*/  LDGSTS.E.BYPASS.LTC128B.128 [R215+0x4800], desc[UR12][R8.64] ;  /* 0x0480000008d77fae */ /* 0x000fe2000b981a0c */
[----:B------:R-:W-:Y:S02]  /*b4e0*/  LEA.HI.X R5, R12, R235, R15, 0x1, P0 ;  /* 0x000000eb0c057211 */ /* 0x000fe400000f0c0f */
[----:B------:R-:W-:Y:S05]  /*b4f0*/  ISETP.NE.AND P0, PT, R214, RZ, PT ;  /* 0x000000ffd600720c */ /* 0x000fea0003f05270 */
[----:B------:R-:W-:Y:S08]  /*b500*/  LDGSTS.E.BYPASS.LTC128B.128 [R215+0x5000], desc[UR12][R6.64] ;  /* 0x0500000006d77fae */ /* 0x000ff0000b981a0c */
[----:B------:R2:W-:Y:S08]  /*b510*/  LDGSTS.E.BYPASS.LTC128B.128 [R215+0x5800], desc[UR12][R4.64] ;  /* 0x0580000004d77fae */ /* 0x0005f0000b981a0c */
[----:B------:R-:W-:Y:S08]  /*b520*/  LDSM.16.M88.4 R128, [R212] ;  /* 0x00000000d480783b */ /* 0x000ff00000000200 */
[----:B------:R-:W2:Y:S08]  /*b530*/  LDSM.16.M88.4 R16, [R209+0x2000] ;  /* 0x00200000d110783b */ /* 0x000eb00000000200 */
[----:B------:R-:W3:Y:S08]  /*b540*/  LDSM.16.M88.4 R124, [R212+0x1000] ;  /* 0x00100000d47c783b */ /* 0x000ef00000000200 */
[----:B------:R-:W4:Y:S08]  /*b550*/  LDSM.16.M88.4 R32, [R209+0x2400] ;  /* 0x00240000d120783b */ /* 0x000f300000000200 */
[----:B------:R-:W0:Y:S08]  /*b560*/  LDGDEPBAR ;  /* 0x00000000000079af */ /* 0x000e300000000000 */
[----:B------:R-:W5:Y:S08]  /*b570*/  LDSM.16.M88.4 R48, [R209+0x2800] ;  /* 0x00280000d130783b */ /* 0x000f700000000200 */
[----:B------:R-:W1:Y:S01]  /*b580*/  LDSM.16.M88.4 R64, [R209+0x2c00] ;  /* 0x002c0000d140783b */ /* 0x000e620000000200 */
[-C--:B--2---:R-:W-:Y:S07]  /*b590*/  HMMA.16816.F32.BF16 R4, R128, R16.reuse, RZ ;  /* 0x000000108004723c */ /* 0x084fee00000418ff */
[----:B------:R-:W2:Y:S01]  /*b5a0*/  LDSM.16.M88.4 R80, [R209+0x3000] ;  /* 0x00300000d150783b */ /* 0x000ea20000000200 */
[C---:B---3--:R-:W-:Y:S07]  /*b5b0*/  HMMA.16816.F32.BF16 R8, R124.reuse, R16, RZ ;  /* 0x000000107c08723c */ /* 0x048fee00000418ff */
[----:B------:R-:W3:Y:S01]  /*b5c0*/  LDSM.16.M88.4 R96, [R209+0x3400] ;  /* 0x00340000d160783b */ /* 0x000ee20000000200 */
[-C--:B------:R-:W-:Y:S07]  /*b5d0*/  HMMA.16816.F32.BF16 R12, R124, R18.reuse, RZ ;  /* 0x000000127c0c723c */ /* 0x080fee00000418ff */
[----:B------:R-:W3:Y:S01]  /*b5e0*/  LDSM.16.M88.4 R112, [R209+0x3800] ;  /* 0x00380000d170783b */ /* 0x000ee20000000200 */
[C---:B------:R-:W-:Y:S07]  /*b5f0*/  HMMA.16816.F32.BF16 R16, R128.reuse, R18, RZ ;  /* 0x000000128010723c */ /* 0x040fee00000418ff */
[----:B------:R-:W3:Y:S01]  /*b600*/  LDSM.16.M88.4 R136, [R209+0x3c00] ;  /* 0x003c0000d188783b */ /* 0x000ee20000000200 */
[-C--:B----4-:R-:W-:Y:S07]  /*b610*/  HMMA.16816.F32.BF16 R20, R128, R32.reuse, RZ ;  /* 0x000000208014723c */ /* 0x090fee00000418ff */
[----:B------:R-:W-:Y:S01]  /*b620*/  LDSM.16.M88.4 R172, [R213] ;  /* 0x00000000d5ac783b */ /* 0x000fe20000000200 */
[C---:B------:R-:W-:Y:S07]  /*b630*/  HMMA.16816.F32.BF16 R24, R124.reuse, R32, RZ ;  /* 0x000000207c18723c */ /* 0x040fee00000418ff */
[----:B------:R-:W4:Y:S01]  /*b640*/  LDSM.16.M88.4 R176, [R211+0x2000] ;  /* 0x00200000d3b0783b */ /* 0x000f220000000200 */
[-C--:B------:R-:W-:Y:S07]  /*b650*/  HMMA.16816.F32.BF16 R28, R124, R34.reuse, RZ ;  /* 0x000000227c1c723c */ /* 0x080fee00000418ff */
[----:B------:R-:W4:Y:S01]  /*b660*/  LDSM.16.M88.4 R180, [R213+0x1000] ;  /* 0x00100000d5b4783b */ /* 0x000f220000000200 */
[C---:B------:R-:W-:Y:S07]  /*b670*/  HMMA.16816.F32.BF16 R32, R128.reuse, R34, RZ ;  /* 0x000000228020723c */ /* 0x040fee00000418ff */
[----:B------:R-:W4:Y:S01]  /*b680*/  LDSM.16.M88.4 R184, [R211+0x2400] ;  /* 0x00240000d3b8783b */ /* 0x000f220000000200 */
[-C--:B-----5:R-:W-:Y:S07]  /*b690*/  HMMA.16816.F32.BF16 R36, R128, R48.reuse, RZ ;  /* 0x000000308024723c */ /* 0x0a0fee00000418ff */
[----:B------:R-:W5:Y:S01]  /*b6a0*/  LDSM.16.M88.4 R188, [R211+0x2800] ;  /* 0x00280000d3bc783b */ /* 0x000f620000000200 */
[C---:B------:R-:W-:Y:S07]  /*b6b0*/  HMMA.16816.F32.BF16 R40, R124.reuse, R48, RZ ;  /* 0x000000307c28723c */ /* 0x040fee00000418ff */
[----:B------:R-:W5:Y:S01]  /*b6c0*/  LDSM.16.M88.4 R192, [R211+0x2c00] ;  /* 0x002c0000d3c0783b */ /* 0x000f620000000200 */
[-C--:B------:R-:W-:Y:S07]  /*b6d0*/  HMMA.16816.F32.BF16 R44, R124, R50.reuse, RZ ;  /* 0x000000327c2c723c */ /* 0x080fee00000418ff */
[----:B------:R-:W5:Y:S01]  /*b6e0*/  LDSM.16.M88.4 R196, [R211+0x3000] ;  /* 0x00300000d3c4783b */ /* 0x000f620000000200 */
[C---:B------:R-:W-:Y:S07]  /*b6f0*/  HMMA.16816.F32.BF16 R48, R128.reuse, R50, RZ ;  /* 0x000000328030723c */ /* 0x040fee00000418ff */
[----:B------:R-:W5:Y:S01]  /*b700*/  LDSM.16.M88.4 R200, [R211+0x3400] ;  /* 0x00340000d3c8783b */ /* 0x000f620000000200 */
[-C--:B-1----:R-:W-:Y:S07]  /*b710*/  HMMA.16816.F32.BF16 R52, R128, R64.reuse, RZ ;  /* 0x000000408034723c */ /* 0x082fee00000418ff */
[----:B------:R-:W1:Y:S01]  /*b720*/  LDSM.16.M88.4 R204, [R211+0x3800] ;  /* 0x00380000d3cc783b */ /* 0x000e620000000200 */
[C---:B------:R-:W-:Y:S08]  /*b730*/  HMMA.16816.F32.BF16 R56, R124.reuse, R64, RZ ;  /* 0x000000407c38723c */ /* 0x040ff000000418ff */
[-C--:B------:R-:W-:Y:S08]  /*b740*/  HMMA.16816.F32.BF16 R60, R124, R66.reuse, RZ ;  /* 0x000000427c3c723c */ /* 0x080ff000000418ff */
[C---:B------:R-:W-:Y:S08]  /*b750*/  HMMA.16816.F32.BF16 R64, R128.reuse, R66, RZ ;  /* 0x000000428040723c */ /* 0x040ff000000418ff */
[-C--:B--2---:R-:W-:Y:S08]  /*b760*/  HMMA.16816.F32.BF16 R68, R128, R80.reuse, RZ ;  /* 0x000000508044723c */ /* 0x084ff000000418ff */
[C---:B------:R-:W-:Y:S08]  /*b770*/  HMMA.16816.F32.BF16 R72, R124.reuse, R80, RZ ;  /* 0x000000507c48723c */ /* 0x040ff000000418ff */
[-C--:B------:R-:W-:Y:S08]  /*b780*/  HMMA.16816.F32.BF16 R76, R124, R82.reuse, RZ ;  /* 0x000000527c4c723c */ /* 0x080ff000000418ff */
[C---:B------:R-:W-:Y:S08]  /*b790*/  HMMA.16816.F32.BF16 R80, R128.reuse, R82, RZ ;  /* 0x000000528050723c */ /* 0x040ff000000418ff */
[-C--:B---3--:R-:W-:Y:S08]  /*b7a0*/  HMMA.16816.F32.BF16 R84, R128, R96.reuse, RZ ;  /* 0x000000608054723c */ /* 0x088ff000000418ff */
[C---:B------:R-:W-:Y:S08]  /*b7b0*/  HMMA.16816.F32.BF16 R88, R124.reuse, R96, RZ ;  /* 0x000000607c58723c */ /* 0x040ff000000418ff */
[-C--:B------:R-:W-:Y:S08]  /*b7c0*/  HMMA.16816.F32.BF16 R92, R124, R98.reuse, RZ ;  /* 0x000000627c5c723c */ /* 0x080ff000000418ff */
        /* <DEDUP_REMOVED lines=8> */
[----:B------:R-:W-:Y:S01]  /*b850*/  HMMA.16816.F32.BF16 R128, R128, R138, RZ ;  /* 0x0000008a8080723c */ /* 0x000fe200000418ff */
[----:B------:R-:W2:Y:S01]  /*b860*/  LDSM.16.M88.4 R136, [R211+0x3c00] ;  /* 0x003c0000d388783b */ /* 0x000ea20000000200 */
[----:B------:R-:W-:Y:S06]  /*b870*/  DEPBAR.LE SB0, 0x0 ;  /* 0x000080000000791a */ /* 0x000fec0000000000 */
[-C--:B----4-:R-:W-:Y:S01]  /*b880*/  HMMA.16816.F32.BF16 R4, R172, R176.reuse, R4 ;  /* 0x000000b0ac04723c */ /* 0x090fe20000041804 */
[----:B------:R-:W-:Y:S07]  /*b890*/  BAR.SYNC.DEFER_BLOCKING 0x0 ;  /* 0x0000000000007b1d */ /* 0x000fee0000010000 */
[C---:B------:R-:W-:Y:S08]  /*b8a0*/  HMMA.16816.F32.BF16 R8, R180.reuse, R176, R8 ;  /* 0x000000b0b408723c */ /* 0x040ff00000041808 */
[-C--:B------:R-:W-:Y:S03]  /*b8b0*/  HMMA.16816.F32.BF16 R12, R180, R178.reuse, R12 ;  /* 0x000000b2b40c723c */ /* 0x080fe6000004180c */
[----:B------:R-:W-:Y:S02]  /*b8c0*/  FMNMX3.FTZ R0, R3, R4, R5, !PT ;  /* 0x0000000403007276 */ /* 0x000fe40007810005 */
[----:B------:R-:W-:Y:S03]  /*b8d0*/  FMNMX3.FTZ R2, R133, R6, R7, !PT ;  /* 0x0000000685027276 */ /* 0x000fe60007810007 */
[C---:B------:R-:W-:Y:S08]  /*b8e0*/  HMMA.16816.F32.BF16 R16, R172.reuse, R178, R16 ;  /* 0x000000b2ac10723c */ /* 0x040ff00000041810 */
[-C--:B------:R-:W-:Y:S08]  /*b8f0*/  HMMA.16816.F32.BF16 R20, R172, R184.reuse, R20 ;  /* 0x000000b8ac14723c */ /* 0x080ff00000041814 */
[C---:B------:R-:W-:Y:S04]  /*b900*/  HMMA.16816.F32.BF16 R24, R180.reuse, R184, R24 ;  /* 0x000000b8b418723c */ /* 0x040fe80000041818 */
[----:B------:R-:W-:Y:S02]  /*b910*/  FMNMX3.FTZ R132, R0, R16, R17, !PT ;  /* 0x0000001000847276 */ /* 0x000fe40007810011 */
[----:B------:R-:W-:Y:S02]  /*b920*/  FMNMX3.FTZ R0, R2, R18, R19, !PT ;  /* 0x0000001202007276 */ /* 0x000fe40007810013 */
[-C--:B------:R-:W-:Y:S03]  /*b930*/  HMMA.16816.F32.BF16 R28, R180, R186.reuse, R28 ;  /* 0x000000bab41c723c */ /* 0x080fe6000004181c */
[----:B------:R-:W-:Y:S02]  /*b940*/  FMNMX3.FTZ R2, R132, R20, R21, !PT ;  /* 0x0000001484027276 */ /* 0x000fe40007810015 */
[----:B------:R-:W-:Y:S03]  /*b950*/  FMNMX3.FTZ R132, R134, R8, R9, !PT ;  /* 0x0000000886847276 */ /* 0x000fe60007810009 */
[C---:B------:R-:W-:Y:S08]  /*b960*/  HMMA.16816.F32.BF16 R32, R172.reuse, R186, R32 ;  /* 0x000000baac20723c */ /* 0x040ff00000041820 */
[-C--:B-----5:R-:W-:Y:S08]  /*b970*/  HMMA.16816.F32.BF16 R36, R172, R188.reuse, R36 ;  /* 0x000000bcac24723c */ /* 0x0a0ff00000041824 */
[C---:B------:R-:W-:Y:S08]  /*b980*/  HMMA.16816.F32.BF16 R40, R180.reuse, R188, R40 ;  /* 0x000000bcb428723c */ /* 0x040ff00000041828 */
[-C--:B------:R-:W-:Y:S08]  /*b990*/  HMMA.16816.F32.BF16 R44, R180, R190.reuse, R44 ;  /* 0x000000beb42c723c */ /* 0x080ff0000004182c */
        /* <DEDUP_REMOVED lines=13> */
[-C--:B-1----:R-:W-:Y:S08]  /*ba70*/  HMMA.16816.F32.BF16 R100, R172, R204.reuse, R100 ;  /* 0x000000ccac64723c */ /* 0x082ff00000041864 */
[C---:B------:R-:W-:Y:S08]  /*ba80*/  HMMA.16816.F32.BF16 R104, R180.reuse, R204, R104 ;  /* 0x000000ccb468723c */ /* 0x040ff00000041868 */
[-C--:B------:R-:W-:Y:S08]  /*ba90*/  HMMA.16816.F32.BF16 R108, R180, R206.reuse, R108 ;  /* 0x000000ceb46c723c */ /* 0x080ff0000004186c */
[C---:B------:R-:W-:Y:S08]  /*baa0*/  HMMA.16816.F32.BF16 R112, R172.reuse, R206, R112 ;  /* 0x000000ceac70723c */ /* 0x040ff00000041870 */
[-C--:B--2---:R-:W-:Y:S08]  /*bab0*/  HMMA.16816.F32.BF16 R116, R172, R136.reuse, R116 ;  /* 0x00000088ac74723c */ /* 0x084ff00000041874 */
[C---:B------:R-:W-:Y:S04]  /*bac0*/  HMMA.16816.F32.BF16 R120, R180.reuse, R136, R120 ;  /* 0x00000088b478723c */ /* 0x040fe80000041878 */
[----:B------:R-:W-:Y:S02]  /*bad0*/  FMNMX3.FTZ R136, R0, R22, R23, !PT ;  /* 0x0000001600887276 */ /* 0x000fe40007810017 */
[----:B------:R-:W-:Y:S02]  /*bae0*/  FMNMX3.FTZ R137, R2, R32, R33, !PT ;  /* 0x0000002002897276 */ /* 0x000fe40007810021 */
[----:B------:R-:W-:Y:S01]  /*baf0*/  FMNMX3.FTZ R0, R135, R10, R11, !PT ;  /* 0x0000000a87007276 */ /* 0x000fe2000781000b */
[-C--:B------:R-:W-:Y:S03]  /*bb00*/  HMMA.16816.F32.BF16 R124, R180, R138.reuse, R124 ;  /* 0x0000008ab47c723c */ /* 0x080fe6000004187c */
[----:B------:R-:W-:Y:S02]  /*bb10*/  FMNMX3.FTZ R2, R132, R12, R13, !PT ;  /* 0x0000000c84027276 */ /* 0x000fe4000781000d */
[----:B------:R-:W-:Y:S02]  /*bb20*/  FMNMX3.FTZ R132, R136, R34, R35, !PT ;  /* 0x0000002288847276 */ /* 0x000fe40007810023 */
[----:B------:R-:W-:Y:S01]  /*bb30*/  FMNMX3.FTZ R137, R137, R36, R37, !PT ;  /* 0x0000002489897276 */ /* 0x000fe20007810025 */
[----:B------:R-:W-:Y:S04]  /*bb40*/  HMMA.16816.F32.BF16 R128, R172, R138, R128 ;  /* 0x0000008aac80723c */ /* 0x000fe80000041880 */
[----:B------:R-:W-:Y:S02]  /*bb50*/  FMNMX3.FTZ R0, R0, R14, R15, !PT ;  /* 0x0000000e00007276 */ /* 0x000fe4000781000f */
        /* <DEDUP_REMOVED lines=42> */
[----:B------:R-:W-:Y:S01]  /*be00*/  FMNMX3.FTZ R177, R177, R128, R129, !PT ;  /* 0x00000080b1b17276 */ /* 0x000fe20007810081 */
[----:B------:R-:W-:Y:S06]  /*be10*/  @P0 BRA `(.L_x_44) ;  /* 0xfffffff000e40947 */ /* 0x000fec000383ffff */
.L_x_43:
[----:B-1----:R-:W-:Y:S01]  /*be20*/  FMNMX3.FTZ R136, R180, R130, R131, !PT ;  /* 0x00000082b4887276 */ /* 0x002fe20007810083 */
[----:B------:R-:W-:Y:S01]  /*be30*/  SHFL.BFLY PT, R138, R177, 0x2, 0x1f ;  /* 0x0c401f00b18a7f89 */ /* 0x000fe200000e0000 */
[----:B------:R-:W-:Y:S02]  /*be40*/  FMNMX3.FTZ R2, R179, R108, R109, !PT ;  /* 0x0000006cb3027276 */ /* 0x000fe4000781006d */
[----:B------:R-:W-:Y:S05]  /*be50*/  FMNMX3.FTZ R0, R181, R106, R107, !PT ;  /* 0x0000006ab5007276 */ /* 0x000fea000781006b */
[----:B------:R-:W-:Y:S01]  /*be60*/  SHFL.BFLY PT, R172, R136, 0x2, 0x1f ;  /* 0x0c401f0088ac7f89 */ /* 0x000fe200000e0000 */
[----:B------:R-:W-:Y:S02]  /*be70*/  FMNMX3.FTZ R2, R2, R120, R121, !PT ;  /* 0x0000007802027276 */ /* 0x000fe40007810079 */
        /* <DEDUP_REMOVED lines=9> */
[----:B------:R-:W-:Y:S01]  /*bf10*/  FMNMX.FTZ R136, R132, R137, !PT ;  /* 0x0000008984887209 */ /* 0x000fe20007810000 */
[----:B------:R-:W1:Y:S08]  /*bf20*/  SHFL.BFLY PT, R172, R174, 0x1, 0x1f ;  /* 0x0c201f00aeac7f89 */ /* 0x000e7000000e0000 */
[----:B------:R-:W2:Y:S08]  /*bf30*/  SHFL.BFLY PT, R139, R138, 0x1, 0x1f ;  /* 0x0c201f008a8b7f89 */ /* 0x000eb000000e0000 */
[----:B------:R-:W-:Y:S08]  /*bf40*/  SHFL.BFLY PT, R132, R2, 0x1, 0x1f ;  /* 0x0c201f0002847f89 */ /* 0x000ff000000e0000 */
[----:B------:R-:W3:Y:S01]  /*bf50*/  SHFL.BFLY PT, R173, R136, 0x1, 0x1f ;  /* 0x0c201f0088ad7f89 */ /* 0x000ee200000e0000 */
[----:B-1----:R-:W-:Y:S02]  /*bf60*/  FMNMX.FTZ R137, R174, R172, !PT ;  /* 0x000000acae897209 */ /* 0x002fe40007810000 */
[----:B--2---:R-:W-:Y:S04]  /*bf70*/  FMNMX.FTZ R138, R138, R139, !PT ;  /* 0x0000008b8a8a7209 */ /* 0x004fe80007810000 */
[C---:B------:R-:W-:Y:S01]  /*bf80*/  FSETP.NEU.FTZ.AND P0, PT, R138.reuse, -INF , PT ;  /* 0xff8000008a00780b */ /* 0x040fe20003f1d000 */
[----:B------:R-:W-:Y:S01]  /*bf90*/  FADD.FTZ R0, -R138, R3 ;  /* 0x000000038a007221 */ /* 0x000fe20000010100 */
[----:B---3--:R-:W-:Y:S03]  /*bfa0*/  FMNMX.FTZ R136, R136, R173, !PT ;  /* 0x000000ad88887209 */ /* 0x008fe60007810000 */
[----:B------:R-:W-:Y:S01]  /*bfb0*/  FMUL.FTZ R3, R0, UR4 ;  /* 0x0000000400037c20 */ /* 0x000fe20008410000 */
[C---:B------:R-:W-:Y:S03]  /*bfc0*/  FADD.FTZ R0, -R137.reuse, R133 ;  /* 0x0000008589007221 */ /* 0x040fe60000010100 */
[----:B------:R1:W2:Y:S01]  /*bfd0*/  MUFU.EX2 R139, R3 ;  /* 0x00000003008b7308 */ /* 0x0002a20000000800 */
[----:B------:R-:W-:Y:S01]  /*bfe0*/  FMUL.FTZ R172, R136, UR4 ;  /* 0x0000000488ac7c20 */ /* 0x000fe20008410000 */
[----:B-1----:R-:W-:Y:S01]  /*bff0*/  FMUL.FTZ R3, R0, UR4 ;  /* 0x0000000400037c20 */ /* 0x002fe20008410000 */
[----:B------:R-:W-:Y:S01]  /*c000*/  FADD.FTZ R0, -R136, R134 ;  /* 0x0000008688007221 */ /* 0x000fe20000010100 */
[----:B------:R-:W-:Y:S06]  /*c010*/  FMUL.FTZ R134, R137, UR4 ;  /* 0x0000000489867c20 */ /* 0x000fec0008410000 */
[----:B------:R1:W3:Y:S02]  /*c020*/  MUFU.EX2 R133, R3 ;  /* 0x0000000300857308 */ /* 0x0002e40000000800 */
[----:B-1----:R-:W-:Y:S01]  /*c030*/  FMNMX.FTZ R3, R2, R132, !PT ;  /* 0x0000008402037209 */ /* 0x002fe20007810000 */
[----:B------:R-:W-:Y:S01]  /*c040*/  FMUL.FTZ R132, R138, UR4 ;  /* 0x000000048a847c20 */ /* 0x000fe20008410000 */
[----:B------:R-:W-:Y:S03]  /*c050*/  FMUL.FTZ R2, R0, UR4 ;  /* 0x0000000400027c20 */ /* 0x000fe60008410000 */
[C---:B------:R-:W-:Y:S01]  /*c060*/  FADD.FTZ R0, -R3.reuse, R135 ;  /* 0x0000008703007221 */ /* 0x040fe20000010100 */
[----:B------:R-:W-:Y:S01]  /*c070*/  FSEL R132, R132, RZ, P0 ;  /* 0x000000ff84847208 */ /* 0x000fe20000000000 */
[----:B------:R-:W-:Y:S01]  /*c080*/  FMUL.FTZ R135, R3, UR4 ;  /* 0x0000000403877c20 */ /* 0x000fe20008410000 */
[----:B------:R-:W-:Y:S01]  /*c090*/  MUFU.EX2 R2, R2 ;  /* 0x0000000200027308 */ /* 0x000fe20000000800 */
[----:B------:R-:W-:Y:S01]  /*c0a0*/  FSETP.NEU.FTZ.AND P0, PT, R137, -INF , PT ;  /* 0xff8000008900780b */ /* 0x000fe20003f1d000 */
[----:B------:R-:W-:Y:S01]  /*c0b0*/  FMUL.FTZ R0, R0, UR4 ;  /* 0x0000000400007c20 */ /* 0x000fe20008410000 */
[--C-:B------:R-:W-:Y:S01]  /*c0c0*/  FFMA.FTZ R20, R20, UR4, -R132.reuse ;  /* 0x0000000414147c23 */ /* 0x100fe20008010884 */
[--C-:B------:R-:W-:Y:S01]  /*c0d0*/  FFMA.FTZ R21, R21, UR4, -R132.reuse ;  /* 0x0000000415157c23 */ /* 0x100fe20008010884 */
[--C-:B------:R-:W-:Y:S01]  /*c0e0*/  FFMA.FTZ R48, R48, UR4, -R132.reuse ;  /* 0x0000000430307c23 */ /* 0x100fe20008010884 */
[--C-:B------:R-:W-:Y:S01]  /*c0f0*/  FFMA.FTZ R49, R49, UR4, -R132.reuse ;  /* 0x0000000431317c23 */ /* 0x100fe20008010884 */
[--C-:B------:R-:W-:Y:S03]  /*c100*/  FFMA.FTZ R52, R52, UR4, -R132.reuse ;  /* 0x0000000434347c23 */ /* 0x100fe60008010884 */
[----:B------:R-:W-:Y:S01]  /*c110*/  MUFU.EX2 R186, R20 ;  /* 0x0000001400ba7308 */ /* 0x000fe20000000800 */
[--C-:B------:R-:W-:Y:S01]  /*c120*/  FFMA.FTZ R53, R53, UR4, -R132.reuse ;  /* 0x0000000435357c23 */ /* 0x100fe20008010884 */
[----:B------:R-:W-:Y:S01]  /*c130*/  FSEL R134, R134, RZ, P0 ;  /* 0x000000ff86867208 */ /* 0x000fe20000000000 */
[--C-:B------:R-:W-:Y:S01]  /*c140*/  FFMA.FTZ R16, R16, UR4, -R132.reuse ;  /* 0x0000000410107c23 */ /* 0x100fe20008010884 */
[--C-:B------:R-:W-:Y:S01]  /*c150*/  FFMA.FTZ R17, R17, UR4, -R132.reuse ;  /* 0x0000000411117c23 */ /* 0x100fe20008010884 */
[----:B------:R-:W-:Y:S01]  /*c160*/  FSETP.NEU.FTZ.AND P0, PT, R136, -INF , PT ;  /* 0xff8000008800780b */ /* 0x000fe20003f1d000 */
[----:B------:R-:W-:Y:S01]  /*c170*/  FFMA.FTZ R100, R100, UR4, -R132 ;  /* 0x0000000464647c23 */ /* 0x000fe20008010884 */
[--C-:B------:R-:W-:Y:S03]  /*c180*/  FFMA.FTZ R22, R22, UR4, -R134.reuse ;  /* 0x0000000416167c23 */ /* 0x100fe60008010886 */
[----:B------:R-:W-:Y:S01]  /*c190*/  MUFU.EX2 R198, R21 ;  /* 0x0000001500c67308 */ /* 0x000fe20000000800 */
[--C-:B------:R-:W-:Y:S01]  /*c1a0*/  FFMA.FTZ R23, R23, UR4, -R134.reuse ;  /* 0x0000000417177c23 */ /* 0x100fe20008010886 */
[--C-:B------:R-:W-:Y:S01]  /*c1b0*/  FFMA.FTZ R50, R50, UR4, -R134.reuse ;  /* 0x0000000432327c23 */ /* 0x100fe20008010886 */
[--C-:B------:R-:W-:Y:S01]  /*c1c0*/  FFMA.FTZ R51, R51, UR4, -R134.reuse ;  /* 0x0000000433337c23 */ /* 0x100fe20008010886 */
[--C-:B------:R-:W-:Y:S01]  /*c1d0*/  FFMA.FTZ R54, R54, UR4, -R134.reuse ;  /* 0x0000000436367c23 */ /* 0x100fe20008010886 */
[--C-:B------:R-:W-:Y:S01]  /*c1e0*/  FFMA.FTZ R55, R55, UR4, -R134.reuse ;  /* 0x0000000437377c23 */ /* 0x100fe20008010886 */
[----:B------:R-:W-:Y:S01]  /*c1f0*/  FSEL R172, R172, RZ, P0 ;  /* 0x000000ffacac7208 */ /* 0x000fe20000000000 */
[--C-:B------:R-:W-:Y:S03]  /*c200*/  FFMA.FTZ R18, R18, UR4, -R134.reuse ;  /* 0x0000000412127c23 */ /* 0x100fe60008010886 */
[----:B------:R-:W-:Y:S01]  /*c210*/  MUFU.EX2 R189, R22 ;  /* 0x0000001600bd7308 */ /* 0x000fe20000000800 */
[----:B------:R-:W-:Y:S01]  /*c220*/  FFMA.FTZ R19, R19, UR4, -R134 ;  /* 0x0000000413137c23 */ /* 0x000fe20008010886 */
[----:B------:R-:W-:Y:S01]  /*c230*/  FSETP.NEU.FTZ.AND P0, PT, R3, -INF , PT ;  /* 0xff8000000300780b */ /* 0x000fe20003f1d000 */
[--C-:B------:R-:W-:Y:S01]  /*c240*/  FFMA.FTZ R40, R40, UR4, -R172.reuse ;  /* 0x0000000428287c23 */ /* 0x100fe200080108ac */
[--C-:B------:R-:W-:Y:S01]  /*c250*/  FFMA.FTZ R41, R41, UR4, -R172.reuse ;  /* 0x0000000429297c23 */ /* 0x100fe200080108ac */
[--C-:B------:R-:W-:Y:S01]  /*c260*/  FFMA.FTZ R44, R44, UR4, -R172.reuse ;  /* 0x000000042c2c7c23 */ /* 0x100fe200080108ac */
[--C-:B------:R-:W-:Y:S01]  /*c270*/  FFMA.FTZ R45, R45, UR4, -R172.reuse ;  /* 0x000000042d2d7c23 */ /* 0x100fe200080108ac */
[----:B------:R-:W-:Y:S03]  /*c280*/  FSEL R135, R135, RZ, P0 ;  /* 0x000000ff87877208 */ /* 0x000fe60000000000 */
[----:B------:R1:W-:Y:S01]  /*c290*/  MUFU.EX2 R193, R23 ;  /* 0x0000001700c17308 */ /* 0x0003e20000000800 */
[--C-:B------:R-:W-:Y:S01]  /*c2a0*/  FFMA.FTZ R25, R25, UR4, -R172.reuse ;  /* 0x0000000419197c23 */ /* 0x100fe200080108ac */
[----:B------:R-:W-:Y:S01]  /*c2b0*/  FFMA.FTZ R28, R28, UR4, -R172 ;  /* 0x000000041c1c7c23 */ /* 0x000fe200080108ac */
[----:B------:R-:W-:Y:S01]  /*c2c0*/  FFMA.FTZ R101, R101, UR4, -R132 ;  /* 0x0000000465657c23 */ /* 0x000fe20008010884 */
[--C-:B------:R-:W-:Y:S01]  /*c2d0*/  FFMA.FTZ R42, R42, UR4, -R135.reuse ;  /* 0x000000042a2a7c23 */ /* 0x100fe20008010887 */
[--C-:B------:R-:W-:Y:S01]  /*c2e0*/  FFMA.FTZ R43, R43, UR4, -R135.reuse ;  /* 0x000000042b2b7c23 */ /* 0x100fe20008010887 */
[--C-:B------:R-:W-:Y:S01]  /*c2f0*/  FFMA.FTZ R46, R46, UR4, -R135.reuse ;  /* 0x000000042e2e7c23 */ /* 0x100fe20008010887 */
[--C-:B------:R-:W-:Y:S03]  /*c300*/  FFMA.FTZ R47, R47, UR4, -R135.reuse ;  /* 0x000000042f2f7c23 */ /* 0x100fe60008010887 */
        /* <DEDUP_REMOVED lines=8> */
[----:B------:R-:W-:Y:S01]  /*c390*/  MUFU.EX2 R200, R41 ;  /* 0x0000002900c87308 */ /* 0x000fe20000000800 */
[----:B-1----:R-:W1:Y:S01]  /*c3a0*/  LDSM.16.MT88.4 R20, [R208+0x4000] ;  /* 0x00400000d014783b */ /* 0x002e620000004200 */
[----:B------:R-:W-:Y:S01]  /*c3b0*/  FFMA.FTZ R115, R115, UR4, -R134 ;  /* 0x0000000473737c23 */ /* 0x000fe20008010886 */
[--C-:B------:R-:W-:Y:S01]  /*c3c0*/  FFMA.FTZ R4, R4, UR4, -R132.reuse ;  /* 0x0000000404047c23 */ /* 0x100fe20008010884 */
[----:B------:R-:W-:Y:S01]  /*c3d0*/  FFMA.FTZ R5, R5, UR4, -R132 ;  /* 0x0000000405057c23 */ /* 0x000fe20008010884 */
[--C-:B------:R-:W-:Y:S01]  /*c3e0*/  FFMA.FTZ R6, R6, UR4, -R134.reuse ;  /* 0x0000000406067c23 */ /* 0x100fe20008010886 */
[----:B------:R-:W-:Y:S01]  /*c3f0*/  FFMA.FTZ R7, R7, UR4, -R134 ;  /* 0x0000000407077c23 */ /* 0x000fe20008010886 */
[--C-:B------:R-:W-:Y:S03]  /*c400*/  FFMA.FTZ R36, R36, UR4, -R132.reuse ;  /* 0x0000000424247c23 */ /* 0x100fe60008010884 */
[----:B------:R-:W-:Y:S01]  /*c410*/  MUFU.EX2 R185, R42 ;  /* 0x0000002a00b97308 */ /* 0x000fe20000000800 */
[----:B------:R-:W-:Y:S01]  /*c420*/  FFMA.FTZ R37, R37, UR4, -R132 ;  /* 0x0000000425257c23 */ /* 0x000fe20008010884 */
[--C-:B------:R-:W-:Y:S01]  /*c430*/  FFMA.FTZ R38, R38, UR4, -R134.reuse ;  /* 0x0000000426267c23 */ /* 0x100fe20008010886 */
[----:B------:R-:W-:Y:S01]  /*c440*/  FFMA.FTZ R39, R39, UR4, -R134 ;  /* 0x0000000427277c23 */ /* 0x000fe20008010886 */
[--C-:B------:R-:W-:Y:S01]  /*c450*/  FFMA.FTZ R8, R8, UR4, -R172.reuse ;  /* 0x0000000408087c23 */ /* 0x100fe200080108ac */
[--C-:B------:R-:W-:Y:S01]  /*c460*/  FFMA.FTZ R9, R9, UR4, -R172.reuse ;  /* 0x0000000409097c23 */ /* 0x100fe200080108ac */
[--C-:B------:R-:W-:Y:S01]  /*c470*/  FFMA.FTZ R10, R10, UR4, -R135.reuse ;  /* 0x000000040a0a7c23 */ /* 0x100fe20008010887 */
[--C-:B------:R-:W-:Y:S03]  /*c480*/  FFMA.FTZ R11, R11, UR4, -R135.reuse ;  /* 0x000000040b0b7c23 */ /* 0x100fe60008010887 */
[----:B------:R4:W-:Y:S01]  /*c490*/  MUFU.EX2 R196, R43 ;  /* 0x0000002b00c47308 */ /* 0x0009e20000000800 */
[--C-:B------:R-:W-:Y:S01]  /*c4a0*/  FFMA.FTZ R12, R12, UR4, -R172.reuse ;  /* 0x000000040c0c7c23 */ /* 0x100fe200080108ac */
[----:B------:R-:W-:Y:S01]  /*c4b0*/  FFMA.FTZ R13, R13, UR4, -R172 ;  /* 0x000000040d0d7c23 */ /* 0x000fe200080108ac */
[--C-:B------:R-:W-:Y:S01]  /*c4c0*/  FFMA.FTZ R14, R14, UR4, -R135.reuse ;  /* 0x000000040e0e7c23 */ /* 0x100fe20008010887 */
[--C-:B------:R-:W-:Y:S01]  /*c4d0*/  FFMA.FTZ R15, R15, UR4, -R135.reuse ;  /* 0x000000040f0f7c23 */ /* 0x100fe20008010887 */
[--C-:B------:R-:W-:Y:S01]  /*c4e0*/  FFMA.FTZ R32, R32, UR4, -R132.reuse ;  /* 0x0000000420207c23 */ /* 0x100fe20008010884 */
[----:B------:R-:W-:Y:S01]  /*c4f0*/  FFMA.FTZ R33, R33, UR4, -R132 ;  /* 0x0000000421217c23 */ /* 0x000fe20008010884 */
[--C-:B------:R-:W-:Y:S03]  /*c500*/  FFMA.FTZ R34, R34, UR4, -R134.reuse ;  /* 0x0000000422227c23 */ /* 0x100fe60008010886 */
[----:B------:R2:W-:Y:S01]  /*c510*/  MUFU.EX2 R194, R4 ;  /* 0x0000000400c27308 */ /* 0x0005e20000000800 */
[----:B------:R-:W-:Y:S01]  /*c520*/  FFMA.FTZ R35, R35, UR4, -R134 ;  /* 0x0000000423237c23 */ /* 0x000fe20008010886 */
[--C-:B------:R-:W-:Y:S01]  /*c530*/  FFMA.FTZ R24, R24, UR4, -R172.reuse ;  /* 0x0000000418187c23 */ /* 0x100fe200080108ac */
[----:B------:R-:W-:Y:S01]  /*c540*/  FFMA.FTZ R29, R29, UR4, -R172 ;  /* 0x000000041d1d7c23 */ /* 0x000fe200080108ac */
[--C-:B------:R-:W-:Y:S01]  /*c550*/  FFMA.FTZ R30, R30, UR4, -R135.reuse ;  /* 0x000000041e1e7c23 */ /* 0x100fe20008010887 */
[--C-:B------:R-:W-:Y:S01]  /*c560*/  FFMA.FTZ R31, R31, UR4, -R135.reuse ;  /* 0x000000041f1f7c23 */ /* 0x100fe20008010887 */
[--C-:B------:R-:W-:Y:S01]  /*c570*/  FFMA.FTZ R64, R64, UR4, -R132.reuse ;  /* 0x0000000440407c23 */ /* 0x100fe20008010884 */
[----:B------:R-:W-:Y:S03]  /*c580*/  FFMA.FTZ R65, R65, UR4, -R132 ;  /* 0x0000000441417c23 */ /* 0x000fe60008010884 */
[----:B------:R5:W1:Y:S01]  /*c590*/  MUFU.EX2 R195, R5 ;  /* 0x0000000500c37308 */ /* 0x000a620000000800 */
[----:B----4-:R-:W4:Y:S01]  /*c5a0*/  LDSM.16.MT88.4 R40, [R210+0x4000] ;  /* 0x00400000d228783b */ /* 0x010f220000004200 */
[--C-:B------:R-:W-:Y:S01]  /*c5b0*/  FFMA.FTZ R66, R66, UR4, -R134.reuse ;  /* 0x0000000442427c23 */ /* 0x100fe20008010886 */
[----:B------:R-:W-:Y:S01]  /*c5c0*/  FFMA.FTZ R67, R67, UR4, -R134 ;  /* 0x0000000443437c23 */ /* 0x000fe20008010886 */
[--C-:B------:R-:W-:Y:S01]  /*c5d0*/  FFMA.FTZ R56, R56, UR4, -R172.reuse ;  /* 0x0000000438387c23 */ /* 0x100fe200080108ac */
[--C-:B------:R-:W-:Y:S01]  /*c5e0*/  FFMA.FTZ R57, R57, UR4, -R172.reuse ;  /* 0x0000000439397c23 */ /* 0x100fe200080108ac */
[--C-:B------:R-:W-:Y:S01]  /*c5f0*/  FFMA.FTZ R58, R58, UR4, -R135.reuse ;  /* 0x000000043a3a7c23 */ /* 0x100fe20008010887 */
[--C-:B------:R-:W-:Y:S03]  /*c600*/  FFMA.FTZ R59, R59, UR4, -R135.reuse ;  /* 0x000000043b3b7c23 */ /* 0x100fe60008010887 */
[----:B------:R3:W-:Y:S01]  /*c610*/  MUFU.EX2 R188, R6 ;  /* 0x0000000600bc7308 */ /* 0x0007e20000000800 */
[----:B--2---:R-:W-:Y:S01]  /*c620*/  FMUL.FTZ R4, R139, R144 ;  /* 0x000000908b047220 */ /* 0x004fe20000410000 */
[--C-:B------:R-:W-:Y:S01]  /*c630*/  FFMA.FTZ R60, R60, UR4, -R172.reuse ;  /* 0x000000043c3c7c23 */ /* 0x100fe200080108ac */
[----:B------:R-:W-:Y:S01]  /*c640*/  FFMA.FTZ R61, R61, UR4, -R172 ;  /* 0x000000043d3d7c23 */ /* 0x000fe200080108ac */
[--C-:B------:R-:W-:Y:S01]  /*c650*/  FFMA.FTZ R62, R62, UR4, -R135.reuse ;  /* 0x000000043e3e7c23 */ /* 0x100fe20008010887 */
[--C-:B------:R-:W-:Y:S01]  /*c660*/  FFMA.FTZ R63, R63, UR4, -R135.reuse ;  /* 0x000000043f3f7c23 */ /* 0x100fe20008010887 */
[--C-:B------:R-:W-:Y:S01]  /*c670*/  FFMA.FTZ R68, R68, UR4, -R132.reuse ;  /* 0x0000000444447c23 */ /* 0x100fe20008010884 */
[----:B------:R-:W-:Y:S03]  /*c680*/  FFMA.FTZ R69, R69, UR4, -R132 ;  /* 0x0000000445457c23 */ /* 0x000fe60008010884 */
[----:B------:R2:W4:Y:S01]  /*c690*/  MUFU.EX2 R191, R7 ;  /* 0x0000000700bf7308 */ /* 0x0005220000000800 */
[----:B-----5:R-:W-:Y:S01]  /*c6a0*/  FMUL.FTZ R5, R139, R145 ;  /* 0x000000918b057220 */ /* 0x020fe20000410000 */
[--C-:B------:R-:W-:Y:S01]  /*c6b0*/  FFMA.FTZ R70, R70, UR4, -R134.reuse ;  /* 0x0000000446467c23 */ /* 0x100fe20008010886 */
[----:B------:R-:W-:Y:S01]  /*c6c0*/  FFMA.FTZ R71, R71, UR4, -R134 ;  /* 0x0000000447477c23 */ /* 0x000fe20008010886 */
[--C-:B------:R-:W-:Y:S01]  /*c6d0*/  FFMA.FTZ R80, R80, UR4, -R132.reuse ;  /* 0x0000000450507c23 */ /* 0x100fe20008010884 */
[----:B------:R-:W-:Y:S01]  /*c6e0*/  FFMA.FTZ R81, R81, UR4, -R132 ;  /* 0x0000000451517c23 */ /* 0x000fe20008010884 */
[--C-:B------:R-:W-:Y:S01]  /*c6f0*/  FFMA.FTZ R82, R82, UR4, -R134.reuse ;  /* 0x0000000452527c23 */ /* 0x100fe20008010886 */
[----:B------:R-:W-:Y:S03]  /*c700*/  FFMA.FTZ R83, R83, UR4, -R134 ;  /* 0x0000000453537c23 */ /* 0x000fe60008010886 */
[----:B------:R5:W-:Y:S01]  /*c710*/  MUFU.EX2 R201, R16 ;  /* 0x0000001000c97308 */ /* 0x000be20000000800 */
[----:B---3--:R-:W-:Y:S01]  /*c720*/  FMUL.FTZ R6, R133, R146 ;  /* 0x0000009285067220 */ /* 0x008fe20000410000 */
[--C-:B------:R-:W-:Y:S01]  /*c730*/  FFMA.FTZ R72, R72, UR4, -R172.reuse ;  /* 0x0000000448487c23 */ /* 0x100fe200080108ac */
[--C-:B------:R-:W-:Y:S01]  /*c740*/  FFMA.FTZ R73, R73, UR4, -R172.reuse ;  /* 0x0000000449497c23 */ /* 0x100fe200080108ac */
[--C-:B------:R-:W-:Y:S01]  /*c750*/  FFMA.FTZ R74, R74, UR4, -R135.reuse ;  /* 0x000000044a4a7c23 */ /* 0x100fe20008010887 */
[--C-:B------:R-:W-:Y:S01]  /*c760*/  FFMA.FTZ R75, R75, UR4, -R135.reuse ;  /* 0x000000044b4b7c23 */ /* 0x100fe20008010887 */
[--C-:B------:R-:W-:Y:S01]  /*c770*/  FFMA.FTZ R76, R76, UR4, -R172.reuse ;  /* 0x000000044c4c7c23 */ /* 0x100fe200080108ac */
[----:B------:R-:W-:Y:S03]  /*c780*/  FFMA.FTZ R77, R77, UR4, -R172 ;  /* 0x000000044d4d7c23 */ /* 0x000fe600080108ac */
[----:B------:R3:W4:Y:S01]  /*c790*/  MUFU.EX2 R227, R17 ;  /* 0x0000001100e37308 */ /* 0x0007220000000800 */
[----:B--2---:R-:W-:Y:S01]  /*c7a0*/  FMUL.FTZ R7, R133, R147 ;  /* 0x0000009385077220 */ /* 0x004fe20000410000 */
[--C-:B------:R-:W-:Y:S01]  /*c7b0*/  FFMA.FTZ R78, R78, UR4, -R135.reuse ;  /* 0x000000044e4e7c23 */ /* 0x100fe20008010887 */
[--C-:B------:R-:W-:Y:S01]  /*c7c0*/  FFMA.FTZ R79, R79, UR4, -R135.reuse ;  /* 0x000000044f4f7c23 */ /* 0x100fe20008010887 */
[--C-:B------:R-:W-:Y:S01]  /*c7d0*/  FFMA.FTZ R84, R84, UR4, -R132.reuse ;  /* 0x0000000454547c23 */ /* 0x100fe20008010884 */
[----:B------:R-:W-:Y:S01]  /*c7e0*/  FFMA.FTZ R85, R85, UR4, -R132 ;  /* 0x0000000455557c23 */ /* 0x000fe20008010884 */
[--C-:B------:R-:W-:Y:S01]  /*c7f0*/  FFMA.FTZ R86, R86, UR4, -R134.reuse ;  /* 0x0000000456567c23 */ /* 0x100fe20008010886 */
[----:B------:R-:W-:Y:S03]  /*c800*/  FFMA.FTZ R87, R87, UR4, -R134 ;  /* 0x0000000457577c23 */ /* 0x000fe60008010886 */
[----:B------:R2:W-:Y:S01]  /*c810*/  MUFU.EX2 R202, R18 ;  /* 0x0000001200ca7308 */ /* 0x0005e20000000800 */
[----:B-----5:R-:W-:Y:S01]  /*c820*/  FMUL.FTZ R16, R139, R152 ;  /* 0x000000988b107220 */ /* 0x020fe20000410000 */
[--C-:B------:R-:W-:Y:S01]  /*c830*/  FFMA.FTZ R96, R96, UR4, -R132.reuse ;  /* 0x0000000460607c23 */ /* 0x100fe20008010884 */
[----:B------:R-:W-:Y:S01]  /*c840*/  FFMA.FTZ R97, R97, UR4, -R132 ;  /* 0x0000000461617c23 */ /* 0x000fe20008010884 */
[--C-:B------:R-:W-:Y:S01]  /*c850*/  FFMA.FTZ R98, R98, UR4, -R134.reuse ;  /* 0x0000000462627c23 */ /* 0x100fe20008010886 */
[----:B------:R-:W-:Y:S01]  /*c860*/  FFMA.FTZ R99, R99, UR4, -R134 ;  /* 0x0000000463637c23 */ /* 0x000fe20008010886 */
[--C-:B------:R-:W-:Y:S01]  /*c870*/  FFMA.FTZ R88, R88, UR4, -R172.reuse ;  /* 0x0000000458587c23 */ /* 0x100fe200080108ac */
[--C-:B------:R-:W-:Y:S03]  /*c880*/  FFMA.FTZ R89, R89, UR4, -R172.reuse ;  /* 0x0000000459597c23 */ /* 0x100fe600080108ac */
[----:B------:R5:W4:Y:S01]  /*c890*/  MUFU.EX2 R222, R19 ;  /* 0x0000001300de7308 */ /* 0x000b220000000800 */
[----:B---3--:R-:W-:Y:S01]  /*c8a0*/  FMUL.FTZ R17, R139, R153 ;  /* 0x000000998b117220 */ /* 0x008fe20000410000 */
[--C-:B------:R-:W-:Y:S01]  /*c8b0*/  FFMA.FTZ R90, R90, UR4, -R135.reuse ;  /* 0x000000045a5a7c23 */ /* 0x100fe20008010887 */
[--C-:B------:R-:W-:Y:S01]  /*c8c0*/  FFMA.FTZ R91, R91, UR4, -R135.reuse ;  /* 0x000000045b5b7c23 */ /* 0x100fe20008010887 */
[--C-:B------:R-:W-:Y:S01]  /*c8d0*/  FFMA.FTZ R92, R92, UR4, -R172.reuse ;  /* 0x000000045c5c7c23 */ /* 0x100fe200080108ac */
[--C-:B------:R-:W-:Y:S01]  /*c8e0*/  FFMA.FTZ R93, R93, UR4, -R172.reuse ;  /* 0x000000045d5d7c23 */ /* 0x100fe200080108ac */
[--C-:B------:R-:W-:Y:S01]  /*c8f0*/  FFMA.FTZ R94, R94, UR4, -R135.reuse ;  /* 0x000000045e5e7c23 */ /* 0x100fe20008010887 */
[--C-:B------:R-:W-:Y:S03]  /*c900*/  FFMA.FTZ R95, R95, UR4, -R135.reuse ;  /* 0x000000045f5f7c23 */ /* 0x100fe60008010887 */
[----:B------:R1:W-:Y:S01]  /*c910*/  MUFU.EX2 R223, R36 ;  /* 0x0000002400df7308 */ /* 0x0003e20000000800 */
[----:B--2---:R-:W-:Y:S01]  /*c920*/  FMUL.FTZ R18, R133, R154 ;  /* 0x0000009a85127220 */ /* 0x004fe20000410000 */
[--C-:B------:R-:W-:Y:S01]  /*c930*/  FFMA.FTZ R104, R104, UR4, -R172.reuse ;  /* 0x0000000468687c23 */ /* 0x100fe200080108ac */
[--C-:B------:R-:W-:Y:S01]  /*c940*/  FFMA.FTZ R105, R105, UR4, -R172.reuse ;  /* 0x0000000469697c23 */ /* 0x100fe200080108ac */
[--C-:B------:R-:W-:Y:S01]  /*c950*/  FFMA.FTZ R106, R106, UR4, -R135.reuse ;  /* 0x000000046a6a7c23 */ /* 0x100fe20008010887 */
[--C-:B------:R-:W-:Y:S01]  /*c960*/  FFMA.FTZ R107, R107, UR4, -R135.reuse ;  /* 0x000000046b6b7c23 */ /* 0x100fe20008010887 */
[--C-:B------:R-:W-:Y:S01]  /*c970*/  FFMA.FTZ R108, R108, UR4, -R172.reuse ;  /* 0x000000046c6c7c23 */ /* 0x100fe200080108ac */
[----:B------:R-:W-:Y:S03]  /*c980*/  FFMA.FTZ R109, R109, UR4, -R172 ;  /* 0x000000046d6d7c23 */ /* 0x000fe600080108ac */
[----:B------:R4:W-:Y:S01]  /*c990*/  MUFU.EX2 R232, R37 ;  /* 0x0000002500e87308 */ /* 0x0009e20000000800 */
[----:B-----5:R-:W-:Y:S01]  /*c9a0*/  FMUL.FTZ R19, R133, R155 ;  /* 0x0000009b85137220 */ /* 0x020fe20000410000 */
[--C-:B------:R-:W-:Y:S01]  /*c9b0*/  FFMA.FTZ R110, R110, UR4, -R135.reuse ;  /* 0x000000046e6e7c23 */ /* 0x100fe20008010887 */
[----:B------:R-:W-:Y:S01]  /*c9c0*/  LDSM.16.MT88.4 R152, [R208+0x5c00] ;  /* 0x005c0000d098783b */ /* 0x000fe20000004200 */
[--C-:B------:R-:W-:Y:S01]  /*c9d0*/  FFMA.FTZ R111, R111, UR4, -R135.reuse ;  /* 0x000000046f6f7c23 */ /* 0x100fe20008010887 */
[--C-:B------:R-:W-:Y:S01]  /*c9e0*/  FFMA.FTZ R116, R116, UR4, -R132.reuse ;  /* 0x0000000474747c23 */ /* 0x100fe20008010884 */
[----:B------:R-:W-:Y:S01]  /*c9f0*/  ISETP.NE.AND P0, PT, R214, RZ, PT ;  /* 0x000000ffd600720c */ /* 0x000fe20003f05270 */
[--C-:B------:R-:W-:Y:S03]  /*ca00*/  FFMA.FTZ R117, R117, UR4, -R132.reuse ;  /* 0x0000000475757c23 */ /* 0x100fe60008010884 */
[----:B------:R2:W-:Y:S01]  /*ca10*/  MUFU.EX2 R219, R38 ;  /* 0x0000002600db7308 */ /* 0x0005e20000000800 */
[----:B-1----:R-:W-:Y:S01]  /*ca20*/  F2FP.BF16.F32.PACK_AB R36, R195, R194 ;  /* 0x000000c2c324723e */ /* 0x002fe200000010ff */
[----:B------:R-:W-:Y:S01]  /*ca30*/  FFMA.FTZ R128, R128, UR4, -R132 ;  /* 0x0000000480807c23 */ /* 0x000fe20008010884 */
[----:B------:R-:W-:Y:S01]  /*ca40*/  IADD3 R214, PT, PT, R214, -0x1, RZ ;  /* 0xffffffffd6d67810 */ /* 0x000fe20007ffe0ff */
[--C-:B------:R-:W-:Y:S01]  /*ca50*/  FFMA.FTZ R118, R118, UR4, -R134.reuse ;  /* 0x0000000476767c23 */ /* 0x100fe20008010886 */
[--C-:B------:R-:W-:Y:S01]  /*ca60*/  FFMA.FTZ R119, R119, UR4, -R134.reuse ;  /* 0x0000000477777c23 */ /* 0x100fe20008010886 */
[----:B------:R-:W-:Y:S01]  /*ca70*/  FFMA.FTZ R130, R130, UR4, -R134 ;  /* 0x0000000482827c23 */ /* 0x000fe20008010886 */
[----:B------:R-:W-:Y:S03]  /*ca80*/  FFMA.FTZ R132, R129, UR4, -R132 ;  /* 0x0000000481847c23 */ /* 0x000fe60008010884 */
[----:B------:R1:W-:Y:S01]  /*ca90*/  MUFU.EX2 R226, R39 ;  /* 0x0000002700e27308 */ /* 0x0003e20000000800 */
[----:B----4-:R-:W-:Y:S01]  /*caa0*/  F2FP.BF16.F32.PACK_AB R37, R191, R188 ;  /* 0x000000bcbf25723e */ /* 0x010fe200000010ff */
[----:B------:R-:W-:Y:S01]  /*cab0*/  FFMA.FTZ R134, R131, UR4, -R134 ;  /* 0x0000000483867c23 */ /* 0x000fe20008010886 */
[--C-:B------:R-:W-:Y:S01]  /*cac0*/  FFMA.FTZ R120, R120, UR4, -R172.reuse ;  /* 0x0000000478787c23 */ /* 0x100fe200080108ac */
[--C-:B------:R-:W-:Y:S01]  /*cad0*/  FFMA.FTZ R121, R121, UR4, -R172.reuse ;  /* 0x0000000479797c23 */ /* 0x100fe200080108ac */
[--C-:B------:R-:W-:Y:S01]  /*cae0*/  FFMA.FTZ R124, R124, UR4, -R172.reuse ;  /* 0x000000047c7c7c23 */ /* 0x100fe200080108ac */
[--C-:B------:R-:W-:Y:S01]  /*caf0*/  FFMA.FTZ R122, R122, UR4, -R135.reuse ;  /* 0x000000047a7a7c23 */ /* 0x100fe20008010887 */
[--C-:B------:R-:W-:Y:S03]  /*cb00*/  FFMA.FTZ R123, R123, UR4, -R135.reuse ;  /* 0x000000047b7b7c23 */ /* 0x100fe60008010887 */
[----:B------:R-:W3:Y:S01]  /*cb10*/  MUFU.EX2 R0, R0 ;  /* 0x0000000000007308 */ /* 0x000ee20000000800 */
[----:B--2---:R-:W-:Y:S01]  /*cb20*/  F2FP.BF16.F32.PACK_AB R38, R227, R201 ;  /* 0x000000c9e326723e */ /* 0x004fe200000010ff */
[--C-:B------:R-:W-:Y:S01]  /*cb30*/  FFMA.FTZ R126, R126, UR4, -R135.reuse ;  /* 0x000000047e7e7c23 */ /* 0x100fe20008010887 */
[----:B------:R-:W-:Y:S01]  /*cb40*/  FFMA.FTZ R172, R125, UR4, -R172 ;  /* 0x000000047dac7c23 */ /* 0x000fe200080108ac */
[----:B------:R-:W-:Y:S06]  /*cb50*/  FFMA.FTZ R135, R127, UR4, -R135 ;  /* 0x000000047f877c23 */ /* 0x000fec0008010887 */
[----:B------:R2:W-:Y:S01]  /*cb60*/  MUFU.EX2 R175, R8 ;  /* 0x0000000800af7308 */ /* 0x0005e20000000800 */
[----:B-1----:R-:W-:Y:S09]  /*cb70*/  F2FP.BF16.F32.PACK_AB R39, R222, R202 ;  /* 0x000000cade27723e */ /* 0x002ff200000010ff */
[----:B------:R1:W4:Y:S01]  /*cb80*/  MUFU.EX2 R181, R9 ;  /* 0x0000000900b57308 */ /* 0x0003220000000800 */
[-C--:B------:R-:W-:Y:S09]  /*cb90*/  HMMA.16816.F32.BF16 R4, R36, R20.reuse, R4 ;  /* 0x000000142404723c */ /* 0x080ff20000041804 */
[----:B------:R3:W-:Y:S01]  /*cba0*/  MUFU.EX2 R173, R10 ;  /* 0x0000000a00ad7308 */ /* 0x0007e20000000800 */
[C---:B--2---:R-:W-:Y:S09]  /*cbb0*/  FMUL.FTZ R8, R2.reuse, R140 ;  /* 0x0000008c02087220 */ /* 0x044ff20000410000 */
[----:B------:R2:W5:Y:S01]  /*cbc0*/  MUFU.EX2 R177, R11 ;  /* 0x0000000b00b17308 */ /* 0x0005620000000800 */
[----:B-1----:R-:W-:Y:S09]  /*cbd0*/  FMUL.FTZ R9, R2, R141 ;  /* 0x0000008d02097220 */ /* 0x002ff20000410000 */
[----:B------:R1:W-:Y:S01]  /*cbe0*/  MUFU.EX2 R183, R12 ;  /* 0x0000000c00b77308 */ /* 0x0003e20000000800 */
[C---:B---3--:R-:W-:Y:S09]  /*cbf0*/  FMUL.FTZ R10, R0.reuse, R142 ;  /* 0x0000008e000a7220 */ /* 0x048ff20000410000 */
[----:B------:R3:W5:Y:S01]  /*cc00*/  MUFU.EX2 R192, R13 ;  /* 0x0000000d00c07308 */ /* 0x0007620000000800 */
[----:B--2---:R-:W-:Y:S09]  /*cc10*/  FMUL.FTZ R11, R0, R143 ;  /* 0x0000008f000b7220 */ /* 0x004ff20000410000 */
[----:B------:R2:W-:Y:S01]  /*cc20*/  MUFU.EX2 R184, R14 ;  /* 0x0000000e00b87308 */ /* 0x0005e20000000800 */
[C---:B-1----:R-:W-:Y:S09]  /*cc30*/  FMUL.FTZ R12, R2.reuse, R148 ;  /* 0x00000094020c7220 */ /* 0x042ff20000410000 */
[----:B------:R1:W5:Y:S01]  /*cc40*/  MUFU.EX2 R187, R15 ;  /* 0x0000000f00bb7308 */ /* 0x0003620000000800 */
[----:B---3--:R-:W-:Y:S09]  /*cc50*/  FMUL.FTZ R13, R2, R149 ;  /* 0x00000095020d7220 */ /* 0x008ff20000410000 */
[----:B------:R4:W-:Y:S01]  /*cc60*/  MUFU.EX2 R203, R32 ;  /* 0x0000002000cb7308 */ /* 0x0009e20000000800 */
[C---:B--2---:R-:W-:Y:S09]  /*cc70*/  FMUL.FTZ R14, R0.reuse, R150 ;  /* 0x00000096000e7220 */ /* 0x044ff20000410000 */
[----:B------:R5:W-:Y:S01]  /*cc80*/  MUFU.EX2 R218, R33 ;  /* 0x0000002100da7308 */ /* 0x000be20000000800 */
[----:B-1----:R-:W-:Y:S09]  /*cc90*/  FMUL.FTZ R15, R0, R151 ;  /* 0x00000097000f7220 */ /* 0x002ff20000410000 */
[----:B------:R1:W-:Y:S01]  /*cca0*/  MUFU.EX2 R197, R34 ;  /* 0x0000002200c57308 */ /* 0x0003e20000000800 */
[----:B----4-:R-:W-:Y:S09]  /*ccb0*/  F2FP.BF16.F32.PACK_AB R32, R181, R175 ;  /* 0x000000afb520723e */ /* 0x010ff200000010ff */
[----:B------:R2:W-:Y:S01]  /*ccc0*/  MUFU.EX2 R228, R35 ;  /* 0x0000002300e47308 */ /* 0x0005e20000000800 */
[----:B-----5:R-:W-:Y:S09]  /*ccd0*/  F2FP.BF16.F32.PACK_AB R33, R177, R173 ;  /* 0x000000adb121723e */ /* 0x020ff200000010ff */
[----:B------:R-:W-:Y:S01]  /*cce0*/  MUFU.EX2 R206, R44 ;  /* 0x0000002c00ce7308 */ /* 0x000fe20000000800 */
[----:B-1----:R-:W-:Y:S09]  /*ccf0*/  F2FP.BF16.F32.PACK_AB R34, R192, R183 ;  /* 0x000000b7c022723e */ /* 0x002ff200000010ff */
[----:B------:R-:W-:Y:S01]  /*cd00*/  MUFU.EX2 R220, R45 ;  /* 0x0000002d00dc7308 */ /* 0x000fe20000000800 */
[----:B--2---:R-:W-:Y:S09]  /*cd10*/  F2FP.BF16.F32.PACK_AB R35, R187, R184 ;  /* 0x000000b8bb23723e */ /* 0x004ff200000010ff */
[----:B------:R-:W-:Y:S01]  /*cd20*/  MUFU.EX2 R199, R46 ;  /* 0x0000002e00c77308 */ /* 0x000fe20000000800 */
[C---:B------:R-:W-:Y:S04]  /*cd30*/  HMMA.16816.F32.BF16 R8, R32.reuse, R20, R8 ;  /* 0x000000142008723c */ /* 0x040fe80000041808 */
[C---:B------:R-:W-:Y:S01]  /*cd40*/  FMUL.FTZ R20, R139.reuse, R156 ;  /* 0x0000009c8b147220 */ /* 0x040fe20000410000 */
[----:B------:R-:W-:Y:S04]  /*cd50*/  FMUL.FTZ R21, R139, R157 ;  /* 0x0000009d8b157220 */ /* 0x000fe80000410000 */
[----:B------:R1:W-:Y:S01]  /*cd60*/  MUFU.EX2 R205, R47 ;  /* 0x0000002f00cd7308 */ /* 0x0003e20000000800 */
[-C--:B------:R-:W-:Y:S09]  /*cd70*/  HMMA.16816.F32.BF16 R12, R32, R22.reuse, R12 ;  /* 0x00000016200c723c */ /* 0x080ff2000004180c */
[----:B------:R2:W-:Y:S01]  /*cd80*/  MUFU.EX2 R176, R24 ;  /* 0x0000001800b07308 */ /* 0x0005e20000000800 */
[C---:B------:R-:W-:Y:S04]  /*cd90*/  HMMA.16816.F32.BF16 R16, R36.reuse, R22, R16 ;  /* 0x000000162410723c */ /* 0x040fe80000041810 */
[C---:B------:R-:W-:Y:S01]  /*cda0*/  FMUL.FTZ R22, R133.reuse, R158 ;  /* 0x0000009e85167220 */ /* 0x040fe20000410000 */
[----:B------:R-:W-:Y:S04]  /*cdb0*/  FMUL.FTZ R23, R133, R159 ;  /* 0x0000009f85177220 */ /* 0x000fe80000410000 */
[----:B------:R3:W4:Y:S01]  /*cdc0*/  MUFU.EX2 R179, R25 ;  /* 0x0000001900b37308 */ /* 0x0007220000000800 */
[----:B-1----:R-:W1:Y:S02]  /*cdd0*/  LDSM.16.MT88.4 R44, [R208+0x4400] ;  /* 0x00440000d02c783b */ /* 0x002e640000004200 */
[-C--:B------:R-:W-:Y:S07]  /*cde0*/  HMMA.16816.F32.BF16 R20, R36, R40.reuse, R20 ;  /* 0x000000282414723c */ /* 0x080fee0000041814 */
[----:B------:R5:W-:Y:S01]  /*cdf0*/  MUFU.EX2 R174, R26 ;  /* 0x0000001a00ae7308 */ /* 0x000be20000000800 */
[C---:B--2---:R-:W-:Y:S09]  /*ce00*/  FMUL.FTZ R24, R2.reuse, R160 ;  /* 0x000000a002187220 */ /* 0x044ff20000410000 */
[----:B------:R2:W4:Y:S01]  /*ce10*/  MUFU.EX2 R180, R27 ;  /* 0x0000001b00b47308 */ /* 0x0005220000000800 */
[----:B---3--:R-:W-:Y:S09]  /*ce20*/  FMUL.FTZ R25, R2, R161 ;  /* 0x000000a102197220 */ /* 0x008ff20000410000 */
[----:B------:R3:W-:Y:S01]  /*ce30*/  MUFU.EX2 R182, R28 ;  /* 0x0000001c00b67308 */ /* 0x0007e20000000800 */
[C---:B-----5:R-:W-:Y:S09]  /*ce40*/  FMUL.FTZ R26, R0.reuse, R162 ;  /* 0x000000a2001a7220 */ /* 0x060ff20000410000 */
[----:B------:R5:W1:Y:S01]  /*ce50*/  MUFU.EX2 R204, R29 ;  /* 0x0000001d00cc7308 */ /* 0x000a620000000800 */
[----:B--2---:R-:W-:Y:S09]  /*ce60*/  FMUL.FTZ R27, R0, R163 ;  /* 0x000000a3001b7220 */ /* 0x004ff20000410000 */
[----:B------:R2:W-:Y:S01]  /*ce70*/  MUFU.EX2 R178, R30 ;  /* 0x0000001e00b27308 */ /* 0x0005e20000000800 */
[C---:B------:R-:W-:Y:S04]  /*ce80*/  HMMA.16816.F32.BF16 R24, R32.reuse, R40, R24 ;  /* 0x000000282018723c */ /* 0x040fe80000041818 */
[----:B----4-:R-:W-:Y:S01]  /*ce90*/  F2FP.BF16.F32.PACK_AB R40, R179, R176 ;  /* 0x000000b0b328723e */ /* 0x010fe200000010ff */
[----:B---3--:R-:W-:Y:S01]  /*cea0*/  FMUL.FTZ R28, R2, R164 ;  /* 0x000000a4021c7220 */ /* 0x008fe20000410000 */
[----:B------:R-:W-:Y:S03]  /*ceb0*/  F2FP.BF16.F32.PACK_AB R41, R180, R174 ;  /* 0x000000aeb429723e */ /* 0x000fe600000010ff */
[----:B------:R3:W4:Y:S01]  /*cec0*/  MUFU.EX2 R224, R31 ;  /* 0x0000001f00e07308 */ /* 0x0007220000000800 */
[C---:B-----5:R-:W-:Y:S01]  /*ced0*/  FMUL.FTZ R29, R2.reuse, R165 ;  /* 0x000000a5021d7220 */ /* 0x060fe20000410000 */
[----:B------:R-:W-:Y:S08]  /*cee0*/  FFMA.FTZ R2, R2, R242, R175 ;  /* 0x000000f202027223 */ /* 0x000ff000000100af */
[----:B------:R-:W-:Y:S01]  /*cef0*/  MUFU.EX2 R230, R48 ;  /* 0x0000003000e67308 */ /* 0x000fe20000000800 */
[C---:B--2---:R-:W-:Y:S09]  /*cf00*/  FMUL.FTZ R30, R0.reuse, R166 ;  /* 0x000000a6001e7220 */ /* 0x044ff20000410000 */
[----:B------:R-:W2:Y:S01]  /*cf10*/  MUFU.EX2 R234, R49 ;  /* 0x0000003100ea7308 */ /* 0x000ea20000000800 */
[C---:B---3--:R-:W-:Y:S01]  /*cf20*/  FMUL.FTZ R31, R0.reuse, R167 ;  /* 0x000000a7001f7220 */ /* 0x048fe20000410000 */
[----:B------:R-:W-:Y:S04]  /*cf30*/  FFMA.FTZ R0, R0, R241, R173 ;  /* 0x000000f100007223 */ /* 0x000fe800000100ad */
[----:B------:R-:W-:Y:S04]  /*cf40*/  FADD.FTZ R0, R177, R0 ;  /* 0x00000000b1007221 */ /* 0x000fe80000010000 */
[----:B------:R-:W-:Y:S01]  /*cf50*/  MUFU.EX2 R225, R50 ;  /* 0x0000003200e17308 */ /* 0x000fe20000000800 */
[-C--:B------:R-:W-:Y:S03]  /*cf60*/  HMMA.16816.F32.BF16 R28, R32, R42.reuse, R28 ;  /* 0x0000002a201c723c */ /* 0x080fe6000004181c */
[C---:B------:R-:W-:Y:S01]  /*cf70*/  FMUL.FTZ R32, R139.reuse, R168 ;  /* 0x000000a88b207220 */ /* 0x040fe20000410000 */
[----:B------:R-:W-:Y:S01]  /*cf80*/  FMUL.FTZ R33, R139, R169 ;  /* 0x000000a98b217220 */ /* 0x000fe20000410000 */
[C---:B------:R-:W-:Y:S01]  /*cf90*/  FMUL.FTZ R34, R133.reuse, R170 ;  /* 0x000000aa85227220 */ /* 0x040fe20000410000 */
[----:B------:R-:W-:Y:S03]  /*cfa0*/  FMUL.FTZ R35, R133, R171 ;  /* 0x000000ab85237220 */ /* 0x000fe60000410000 */
[----:B------:R3:W5:Y:S01]  /*cfb0*/  MUFU.EX2 R233, R51 ;  /* 0x0000003300e97308 */ /* 0x0007620000000800 */
[----:B------:R-:W-:Y:S01]  /*cfc0*/  FADD.FTZ R0, R184, R0 ;  /* 0x00000000b8007221 */ /* 0x000fe20000010000 */
[----:B------:R-:W-:Y:S01]  /*cfd0*/  FFMA.FTZ R139, R139, R239, R194 ;  /* 0x000000ef8b8b7223 */ /* 0x000fe200000100c2 */
[----:B------:R-:W-:Y:S01]  /*cfe0*/  FFMA.FTZ R133, R133, R240, R188 ;  /* 0x000000f085857223 */ /* 0x000fe200000100bc */
[----:B------:R-:W-:Y:S06]  /*cff0*/  HMMA.16816.F32.BF16 R32, R36, R42, R32 ;  /* 0x0000002a2420723c */ /* 0x000fec0000041820 */
[----:B------:R-:W-:Y:S01]  /*d000*/  MUFU.EX2 R221, R52 ;  /* 0x0000003400dd7308 */ /* 0x000fe20000000800 */
[----:B------:R-:W-:Y:S01]  /*d010*/  F2FP.BF16.F32.PACK_AB R36, R198, R186 ;  /* 0x000000bac624723e */ /* 0x000fe200000010ff */
[----:B------:R-:W-:Y:S01]  /*d020*/  FADD.FTZ R139, R195, R139 ;  /* 0x0000008bc38b7221 */ /* 0x000fe20000010000 */
[----:B------:R-:W-:Y:S02]  /*d030*/  F2FP.BF16.F32.PACK_AB R37, R193, R189 ;  /* 0x000000bdc125723e */ /* 0x000fe400000010ff */
[----:B------:R-:W-:Y:S05]  /*d040*/  F2FP.BF16.F32.PACK_AB R38, R218, R203 ;  /* 0x000000cbda26723e */ /* 0x000fea00000010ff */
[----:B------:R-:W-:Y:S01]  /*d050*/  MUFU.EX2 R229, R53 ;  /* 0x0000003500e57308 */ /* 0x000fe20000000800 */
[----:B---3--:R-:W3:Y:S01]  /*d060*/  LDSM.16.MT88.4 R48, [R210+0x4400] ;  /* 0x00440000d230783b */ /* 0x008ee20000004200 */
[----:B------:R-:W-:Y:S02]  /*d070*/  F2FP.BF16.F32.PACK_AB R39, R228, R197 ;  /* 0x000000c5e427723e */ /* 0x000fe400000010ff */
[----:B-1----:R-:W-:Y:S02]  /*d080*/  F2FP.BF16.F32.PACK_AB R42, R204, R182 ;  /* 0x000000b6cc2a723e */ /* 0x002fe400000010ff */
[----:B----4-:R-:W-:Y:S04]  /*d090*/  F2FP.BF16.F32.PACK_AB R43, R224, R178 ;  /* 0x000000b2e02b723e */ /* 0x010fe800000010ff */
[----:B------:R-:W-:Y:S01]  /*d0a0*/  MUFU.EX2 R207, R54 ;  /* 0x0000003600cf7308 */ /* 0x000fe20000000800 */
[-C--:B------:R-:W-:Y:S09]  /*d0b0*/  HMMA.16816.F32.BF16 R4, R36, R44.reuse, R4 ;  /* 0x0000002c2404723c */ /* 0x080ff20000041804 */
[----:B------:R1:W-:Y:S01]  /*d0c0*/  MUFU.EX2 R231, R55 ;  /* 0x0000003700e77308 */ /* 0x0003e20000000800 */
[C---:B------:R-:W-:Y:S09]  /*d0d0*/  HMMA.16816.F32.BF16 R8, R40.reuse, R44, R8 ;  /* 0x0000002c2808723c */ /* 0x040ff20000041808 */
[----:B------:R-:W-:Y:S01]  /*d0e0*/  MUFU.EX2 R64, R64 ;  /* 0x0000004000407308 */ /* 0x000fe20000000800 */
[-C--:B------:R-:W-:Y:S09]  /*d0f0*/  HMMA.16816.F32.BF16 R12, R40, R46.reuse, R12 ;  /* 0x0000002e280c723c */ /* 0x080ff2000004180c */
[----:B------:R-:W-:Y:S01]  /*d100*/  MUFU.EX2 R65, R65 ;  /* 0x0000004100417308 */ /* 0x000fe20000000800 */
[----:B-1----:R-:W-:Y:S01]  /*d110*/  LDSM.16.MT88.4 R52, [R210+0x5000] ;  /* 0x00500000d234783b */ /* 0x002fe20000004200 */
[C---:B------:R-:W-:Y:S08]  /*d120*/  HMMA.16816.F32.BF16 R16, R36.reuse, R46, R16 ;  /* 0x0000002e2410723c */ /* 0x040ff00000041810 */
[----:B------:R-:W-:Y:S01]  /*d130*/  MUFU.EX2 R66, R66 ;  /* 0x0000004200427308 */ /* 0x000fe20000000800 */
[----:B------:R-:W1:Y:S01]  /*d140*/  LDSM.16.MT88.4 R44, [R208+0x4800] ;  /* 0x00480000d02c783b */ /* 0x000e620000004200 */
[-C--:B---3--:R-:W-:Y:S08]  /*d150*/  HMMA.16816.F32.BF16 R20, R36, R48.reuse, R20 ;  /* 0x000000302414723c */ /* 0x088ff00000041814 */
[----:B------:R-:W-:Y:S01]  /*d160*/  MUFU.EX2 R67, R67 ;  /* 0x0000004300437308 */ /* 0x000fe20000000800 */
[C---:B------:R-:W-:Y:S09]  /*d170*/  HMMA.16816.F32.BF16 R24, R40.reuse, R48, R24 ;  /* 0x000000302818723c */ /* 0x040ff20000041818 */
[----:B------:R-:W-:Y:S01]  /*d180*/  MUFU.EX2 R56, R56 ;  /* 0x0000003800387308 */ /* 0x000fe20000000800 */
[-C--:B------:R-:W-:Y:S03]  /*d190*/  HMMA.16816.F32.BF16 R28, R40, R50.reuse, R28 ;  /* 0x00000032281c723c */ /* 0x080fe6000004181c */
[----:B------:R-:W-:Y:S02]  /*d1a0*/  F2FP.BF16.F32.PACK_AB R40, R200, R190 ;  /* 0x000000bec828723e */ /* 0x000fe400000010ff */
[----:B------:R-:W-:Y:S04]  /*d1b0*/  F2FP.BF16.F32.PACK_AB R41, R196, R185 ;  /* 0x000000b9c429723e */ /* 0x000fe800000010ff */
[----:B------:R-:W3:Y:S01]  /*d1c0*/  MUFU.EX2 R57, R57 ;  /* 0x0000003900397308 */ /* 0x000ee20000000800 */
[----:B------:R-:W-:Y:S01]  /*d1d0*/  F2FP.BF16.F32.PACK_AB R42, R220, R206 ;  /* 0x000000cedc2a723e */ /* 0x000fe200000010ff */
[----:B------:R-:W-:Y:S01]  /*d1e0*/  HMMA.16816.F32.BF16 R32, R36, R50, R32 ;  /* 0x000000322420723c */ /* 0x000fe20000041820 */
[----:B------:R-:W4:Y:S03]  /*d1f0*/  LDSM.16.MT88.4 R48, [R210+0x4800] ;  /* 0x00480000d230783b */ /* 0x000f260000004200 */
[----:B------:R-:W-:Y:S04]  /*d200*/  F2FP.BF16.F32.PACK_AB R36, R232, R223 ;  /* 0x000000dfe824723e */ /* 0x000fe800000010ff */
[----:B------:R-:W-:Y:S01]  /*d210*/  MUFU.EX2 R58, R58 ;  /* 0x0000003a003a7308 */ /* 0x000fe20000000800 */
[----:B------:R-:W-:Y:S02]  /*d220*/  F2FP.BF16.F32.PACK_AB R37, R226, R219 ;  /* 0x000000dbe225723e */ /* 0x000fe400000010ff */
[----:B--2---:R-:W-:Y:S02]  /*d230*/  F2FP.BF16.F32.PACK_AB R38, R234, R230 ;  /* 0x000000e6ea26723e */ /* 0x004fe400000010ff */
[----:B-----5:R-:W-:Y:S02]  /*d240*/  F2FP.BF16.F32.PACK_AB R39, R233, R225 ;  /* 0x000000e1e927723e */ /* 0x020fe400000010ff */
[----:B------:R-:W-:Y:S03]  /*d250*/  F2FP.BF16.F32.PACK_AB R43, R205, R199 ;  /* 0x000000c7cd2b723e */ /* 0x000fe600000010ff */
[----:B------:R-:W2:Y:S02]  /*d260*/  MUFU.EX2 R59, R59 ;  /* 0x0000003b003b7308 */ /* 0x000ea40000000800 */
[-C--:B-1----:R-:W-:Y:S08]  /*d270*/  HMMA.16816.F32.BF16 R4, R36, R44.reuse, R4 ;  /* 0x0000002c2404723c */ /* 0x082ff00000041804 */
[----:B------:R-:W-:Y:S01]  /*d280*/  MUFU.EX2 R60, R60 ;  /* 0x0000003c003c7308 */ /* 0x000fe20000000800 */
[C---:B------:R-:W-:Y:S09]  /*d290*/  HMMA.16816.F32.BF16 R8, R40.reuse, R44, R8 ;  /* 0x0000002c2808723c */ /* 0x040ff20000041808 */
[----:B------:R-:W1:Y:S01]  /*d2a0*/  MUFU.EX2 R61, R61 ;  /* 0x0000003d003d7308 */ /* 0x000e620000000800 */
[-C--:B------:R-:W-:Y:S09]  /*d2b0*/  HMMA.16816.F32.BF16 R12, R40, R46.reuse, R12 ;  /* 0x0000002e280c723c */ /* 0x080ff2000004180c */
[----:B------:R-:W-:Y:S01]  /*d2c0*/  MUFU.EX2 R62, R62 ;  /* 0x0000003e003e7308 */ /* 0x000fe20000000800 */
[C---:B------:R-:W-:Y:S01]  /*d2d0*/  HMMA.16816.F32.BF16 R16, R36.reuse, R46, R16 ;  /* 0x0000002e2410723c */ /* 0x040fe20000041810 */
[----:B------:R-:W5:Y:S08]  /*d2e0*/  LDSM.16.MT88.4 R44, [R208+0x4c00] ;  /* 0x004c0000d02c783b */ /* 0x000f700000004200 */
[----:B------:R-:W5:Y:S01]  /*d2f0*/  MUFU.EX2 R63, R63 ;  /* 0x0000003f003f7308 */ /* 0x000f620000000800 */
[-C--:B----4-:R-:W-:Y:S09]  /*d300*/  HMMA.16816.F32.BF16 R20, R36, R48.reuse, R20 ;  /* 0x000000302414723c */ /* 0x090ff20000041814 */
[----:B------:R-:W-:Y:S01]  /*d310*/  MUFU.EX2 R68, R68 ;  /* 0x0000004400447308 */ /* 0x000fe20000000800 */
[C---:B------:R-:W-:Y:S09]  /*d320*/  HMMA.16816.F32.BF16 R24, R40.reuse, R48, R24 ;  /* 0x000000302818723c */ /* 0x040ff20000041818 */
[----:B------:R-:W-:Y:S01]  /*d330*/  MUFU.EX2 R69, R69 ;  /* 0x0000004500457308 */ /* 0x000fe20000000800 */
[-C--:B------:R-:W-:Y:S03]  /*d340*/  HMMA.16816.F32.BF16 R28, R40, R50.reuse, R28 ;  /* 0x00000032281c723c */ /* 0x080fe6000004181c */
[----:B---3--:R-:W-:Y:S06]  /*d350*/  F2FP.BF16.F32.PACK_AB R40, R57, R56 ;  /* 0x000000383928723e */ /* 0x008fec00000010ff */
[----:B------:R-:W-:Y:S01]  /*d360*/  MUFU.EX2 R70, R70 ;  /* 0x0000004600467308 */ /* 0x000fe20000000800 */
[----:B--2---:R-:W-:Y:S02]  /*d370*/  F2FP.BF16.F32.PACK_AB R41, R59, R58 ;  /* 0x0000003a3b29723e */ /* 0x004fe400000010ff */
[----:B-1----:R-:W-:Y:S01]  /*d380*/  F2FP.BF16.F32.PACK_AB R42, R61, R60 ;  /* 0x0000003c3d2a723e */ /* 0x002fe200000010ff */
[----:B------:R-:W-:Y:S01]  /*d390*/  HMMA.16816.F32.BF16 R32, R36, R50, R32 ;  /* 0x000000322420723c */ /* 0x000fe20000041820 */
[----:B------:R-:W1:Y:S05]  /*d3a0*/  LDSM.16.MT88.4 R48, [R210+0x4c00] ;  /* 0x004c0000d230783b */ /* 0x000e6a0000004200 */
[----:B------:R-:W-:Y:S01]  /*d3b0*/  MUFU.EX2 R71, R71 ;  /* 0x0000004700477308 */ /* 0x000fe20000000800 */
[----:B------:R-:W-:Y:S02]  /*d3c0*/  F2FP.BF16.F32.PACK_AB R36, R229, R221 ;  /* 0x000000dde524723e */ /* 0x000fe400000010ff */
[----:B------:R-:W-:Y:S02]  /*d3d0*/  F2FP.BF16.F32.PACK_AB R37, R231, R207 ;  /* 0x000000cfe725723e */ /* 0x000fe400000010ff */
[----:B------:R-:W-:Y:S02]  /*d3e0*/  F2FP.BF16.F32.PACK_AB R38, R65, R64 ;  /* 0x000000404126723e */ /* 0x000fe400000010ff */
[----:B------:R-:W-:Y:S03]  /*d3f0*/  F2FP.BF16.F32.PACK_AB R39, R67, R66 ;  /* 0x000000424327723e */ /* 0x000fe600000010ff */
[----:B------:R-:W-:Y:S01]  /*d400*/  MUFU.EX2 R80, R80 ;  /* 0x0000005000507308 */ /* 0x000fe20000000800 */
[----:B-----5:R-:W-:Y:S03]  /*d410*/  F2FP.BF16.F32.PACK_AB R43, R63, R62 ;  /* 0x0000003e3f2b723e */ /* 0x020fe600000010ff */
[-C--:B------:R-:W-:Y:S06]  /*d420*/  HMMA.16816.F32.BF16 R4, R36, R44.reuse, R4 ;  /* 0x0000002c2404723c */ /* 0x080fec0000041804 */
[----:B------:R-:W-:Y:S02]  /*d430*/  MUFU.EX2 R81, R81 ;  /* 0x0000005100517308 */ /* 0x000fe40000000800 */
[C---:B------:R-:W-:Y:S08]  /*d440*/  HMMA.16816.F32.BF16 R8, R40.reuse, R44, R8 ;  /* 0x0000002c2808723c */ /* 0x040ff00000041808 */
[----:B------:R-:W-:Y:S01]  /*d450*/  MUFU.EX2 R82, R82 ;  /* 0x0000005200527308 */ /* 0x000fe20000000800 */
[-C--:B------:R-:W-:Y:S09]  /*d460*/  HMMA.16816.F32.BF16 R12, R40, R46.reuse, R12 ;  /* 0x0000002e280c723c */ /* 0x080ff2000004180c */
[----:B------:R-:W-:Y:S01]  /*d470*/  MUFU.EX2 R83, R83 ;  /* 0x0000005300537308 */ /* 0x000fe20000000800 */
[C---:B------:R-:W-:Y:S01]  /*d480*/  HMMA.16816.F32.BF16 R16, R36.reuse, R46, R16 ;  /* 0x0000002e2410723c */ /* 0x040fe20000041810 */
[----:B------:R-:W2:Y:S08]  /*d490*/  LDSM.16.MT88.4 R44, [R208+0x5000] ;  /* 0x00500000d02c783b */ /* 0x000eb00000004200 */
[----:B------:R-:W-:Y:S01]  /*d4a0*/  MUFU.EX2 R72, R72 ;  /* 0x0000004800487308 */ /* 0x000fe20000000800 */
[-C--:B-1----:R-:W-:Y:S09]  /*d4b0*/  HMMA.16816.F32.BF16 R20, R36, R48.reuse, R20 ;  /* 0x000000302414723c */ /* 0x082ff20000041814 */
[----:B------:R-:W1:Y:S01]  /*d4c0*/  MUFU.EX2 R73, R73 ;  /* 0x0000004900497308 */ /* 0x000e620000000800 */
[C---:B------:R-:W-:Y:S09]  /*d4d0*/  HMMA.16816.F32.BF16 R24, R40.reuse, R48, R24 ;  /* 0x000000302818723c */ /* 0x040ff20000041818 */
[----:B------:R-:W-:Y:S01]  /*d4e0*/  MUFU.EX2 R74, R74 ;  /* 0x0000004a004a7308 */ /* 0x000fe20000000800 */
[-C--:B------:R-:W-:Y:S09]  /*d4f0*/  HMMA.16816.F32.BF16 R28, R40, R50.reuse, R28 ;  /* 0x00000032281c723c */ /* 0x080ff2000004181c */
[----:B------:R-:W3:Y:S01]  /*d500*/  MUFU.EX2 R75, R75 ;  /* 0x0000004b004b7308 */ /* 0x000ee20000000800 */
[----:B-1----:R-:W-:Y:S01]  /*d510*/  F2FP.BF16.F32.PACK_AB R40, R73, R72 ;  /* 0x000000484928723e */ /* 0x002fe200000010ff */
[----:B------:R-:W-:Y:S01]  /*d520*/  HMMA.16816.F32.BF16 R32, R36, R50, R32 ;  /* 0x000000322420723c */ /* 0x000fe20000041820 */
[----:B------:R-:W-:Y:S07]  /*d530*/  LDSM.16.MT88.4 R48, [R210+0x5400] ;  /* 0x00540000d230783b */ /* 0x000fee0000004200 */
[----:B------:R-:W-:Y:S01]  /*d540*/  MUFU.EX2 R76, R76 ;  /* 0x0000004c004c7308 */ /* 0x000fe20000000800 */
[----:B------:R-:W-:Y:S02]  /*d550*/  F2FP.BF16.F32.PACK_AB R36, R69, R68 ;  /* 0x000000444524723e */ /* 0x000fe400000010ff */
[----:B------:R-:W-:Y:S02]  /*d560*/  F2FP.BF16.F32.PACK_AB R37, R71, R70 ;  /* 0x000000464725723e */ /* 0x000fe400000010ff */
[----:B------:R-:W-:Y:S05]  /*d570*/  F2FP.BF16.F32.PACK_AB R38, R81, R80 ;  /* 0x000000505126723e */ /* 0x000fea00000010ff */
[----:B------:R-:W1:Y:S01]  /*d580*/  MUFU.EX2 R77, R77 ;  /* 0x0000004d004d7308 */ /* 0x000e620000000800 */
[----:B------:R-:W-:Y:S02]  /*d590*/  F2FP.BF16.F32.PACK_AB R39, R83, R82 ;  /* 0x000000525327723e */ /* 0x000fe400000010ff */
[----:B---3--:R-:W-:Y:S07]  /*d5a0*/  F2FP.BF16.F32.PACK_AB R41, R75, R74 ;  /* 0x0000004a4b29723e */ /* 0x008fee00000010ff */
[----:B------:R-:W-:Y:S01]  /*d5b0*/  MUFU.EX2 R78, R78 ;  /* 0x0000004e004e7308 */ /* 0x000fe20000000800 */
[-C--:B--2---:R-:W-:Y:S09]  /*d5c0*/  HMMA.16816.F32.BF16 R4, R36, R44.reuse, R4 ;  /* 0x0000002c2404723c */ /* 0x084ff20000041804 */
[----:B------:R-:W2:Y:S01]  /*d5d0*/  MUFU.EX2 R79, R79 ;  /* 0x0000004f004f7308 */ /* 0x000ea20000000800 */
[----:B-1----:R-:W-:Y:S09]  /*d5e0*/  F2FP.BF16.F32.PACK_AB R42, R77, R76 ;  /* 0x0000004c4d2a723e */ /* 0x002ff200000010ff */
        /* <DEDUP_REMOVED lines=13> */
[C---:B------:R-:W-:Y:S04]  /*d6c0*/  HMMA.16816.F32.BF16 R24, R40.reuse, R52, R24 ;  /* 0x000000342818723c */ /* 0x040fe80000041818 */
[----:B------:R-:W-:Y:S05]  /*d6d0*/  FADD.FTZ R52, R187, R0 ;  /* 0x00000000bb347221 */ /* 0x000fea0000010000 */
[----:B------:R-:W5:Y:S01]  /*d6e0*/  MUFU.EX2 R99, R99 ;  /* 0x0000006300637308 */ /* 0x000f620000000800 */
[-C--:B------:R-:W-:Y:S09]  /*d6f0*/  HMMA.16816.F32.BF16 R28, R40, R54.reuse, R28 ;  /* 0x00000036281c723c */ /* 0x080ff2000004181c */
[----:B------:R-:W-:Y:S01]  /*d700*/  MUFU.EX2 R88, R88 ;  /* 0x0000005800587308 */ /* 0x000fe20000000800 */
[----:B------:R-:W-:Y:S04]  /*d710*/  HMMA.16816.F32.BF16 R32, R36, R54, R32 ;  /* 0x000000362420723c */ /* 0x000fe80000041820 */
[----:B-1----:R-:W-:Y:S01]  /*d720*/  F2FP.BF16.F32.PACK_AB R36, R85, R84 ;  /* 0x000000545524723e */ /* 0x002fe200000010ff */
[----:B------:R-:W-:Y:S01]  /*d730*/  FADD.FTZ R55, R181, R2 ;  /* 0x00000002b5377221 */ /* 0x000fe20000010000 */
[----:B--2---:R-:W-:Y:S03]  /*d740*/  F2FP.BF16.F32.PACK_AB R37, R87, R86 ;  /* 0x000000565725723e */ /* 0x004fe600000010ff */
[----:B------:R-:W1:Y:S01]  /*d750*/  MUFU.EX2 R89, R89 ;  /* 0x0000005900597308 */ /* 0x000e620000000800 */
[----:B----4-:R-:W-:Y:S01]  /*d760*/  F2FP.BF16.F32.PACK_AB R38, R97, R96 ;  /* 0x000000606126723e */ /* 0x010fe200000010ff */
[----:B------:R-:W-:Y:S01]  /*d770*/  FADD.FTZ R55, R183, R55 ;  /* 0x00000037b7377221 */ /* 0x000fe20000010000 */
[----:B-----5:R-:W-:Y:S01]  /*d780*/  F2FP.BF16.F32.PACK_AB R39, R99, R98 ;  /* 0x000000626327723e */ /* 0x020fe200000010ff */
[----:B------:R-:W-:Y:S01]  /*d790*/  FADD.FTZ R2, R201, R139 ;  /* 0x0000008bc9027221 */ /* 0x000fe20000010000 */
[----:B------:R-:W-:Y:S01]  /*d7a0*/  FADD.FTZ R54, R191, R133 ;  /* 0x00000085bf367221 */ /* 0x000fe20000010000 */
[----:B------:R-:W-:Y:S01]  /*d7b0*/  FADD.FTZ R55, R192, R55 ;  /* 0x00000037c0377221 */ /* 0x000fe20000010000 */
[----:B------:R-:W-:Y:S03]  /*d7c0*/  MOV R133, R137 ;  /* 0x0000008900857202 */ /* 0x000fe60000000f00 */
[----:B------:R-:W-:Y:S01]  /*d7d0*/  MUFU.EX2 R90, R90 ;  /* 0x0000005a005a7308 */ /* 0x000fe20000000800 */
[----:B------:R-:W-:Y:S01]  /*d7e0*/  FADD.FTZ R2, R227, R2 ;  /* 0x00000002e3027221 */ /* 0x000fe20000010000 */
[-C--:B---3--:R-:W-:Y:S03]  /*d7f0*/  HMMA.16816.F32.BF16 R4, R36, R44.reuse, R4 ;  /* 0x0000002c2404723c */ /* 0x088fe60000041804 */
[----:B------:R-:W-:Y:S01]  /*d800*/  FADD.FTZ R0, R176, R55 ;  /* 0x00000037b0007221 */ /* 0x000fe20000010000 */
[----:B------:R-:W-:Y:S01]  /*d810*/  FADD.FTZ R53, R186, R2 ;  /* 0x00000002ba357221 */ /* 0x000fe20000010000 */
[----:B------:R-:W-:Y:S03]  /*d820*/  FADD.FTZ R54, R202, R54 ;  /* 0x00000036ca367221 */ /* 0x000fe60000010000 */
[----:B------:R-:W2:Y:S01]  /*d830*/  MUFU.EX2 R91, R91 ;  /* 0x0000005b005b7308 */ /* 0x000ea20000000800 */
[----:B-1----:R-:W-:Y:S01]  /*d840*/  F2FP.BF16.F32.PACK_AB R40, R89, R88 ;  /* 0x000000585928723e */ /* 0x002fe200000010ff */
[----:B------:R-:W-:Y:S01]  /*d850*/  FADD.FTZ R53, R198, R53 ;  /* 0x00000035c6357221 */ /* 0x000fe20000010000 */
[----:B------:R-:W-:Y:S04]  /*d860*/  FADD.FTZ R54, R222, R54 ;  /* 0x00000036de367221 */ /* 0x000fe80000010000 */
[----:B------:R-:W-:Y:S03]  /*d870*/  FADD.FTZ R2, R189, R54 ;  /* 0x00000036bd027221 */ /* 0x000fe60000010000 */
[----:B------:R-:W-:Y:S10]  /*d880*/  MUFU.EX2 R92, R92 ;  /* 0x0000005c005c7308 */ /* 0x000ff40000000800 */
[----:B------:R-:W1:Y:S01]  /*d890*/  MUFU.EX2 R93, R93 ;  /* 0x0000005d005d7308 */ /* 0x000e620000000800 */
[----:B--2---:R-:W-:Y:S09]  /*d8a0*/  F2FP.BF16.F32.PACK_AB R41, R91, R90 ;  /* 0x0000005a5b29723e */ /* 0x004ff200000010ff */
[----:B------:R-:W-:Y:S10]  /*d8b0*/  MUFU.EX2 R94, R94 ;  /* 0x0000005e005e7308 */ /* 0x000ff40000000800 */
        /* <DEDUP_REMOVED lines=16> */
[----:B------:R-:W-:Y:S01]  /*d9c0*/  FADD.FTZ R48, R174, R52 ;  /* 0x00000034ae307221 */ /* 0x000fe20000010000 */
[----:B------:R-:W-:Y:S01]  /*d9d0*/  FADD.FTZ R49, R179, R0 ;  /* 0x00000000b3317221 */ /* 0x000fe20000010000 */
[----:B------:R-:W-:Y:S03]  /*d9e0*/  FADD.FTZ R52, R193, R2 ;  /* 0x00000002c1347221 */ /* 0x000fe60000010000 */
[----:B------:R-:W5:Y:S01]  /*d9f0*/  MUFU.EX2 R115, R115 ;  /* 0x0000007300737308 */ /* 0x000f620000000800 */
[-C--:B------:R-:W-:Y:S03]  /*da00*/  HMMA.16816.F32.BF16 R28, R40, R50.reuse, R28 ;  /* 0x00000032281c723c */ /* 0x080fe6000004181c */
[----:B------:R-:W-:Y:S01]  /*da10*/  FADD.FTZ R0, R180, R48 ;  /* 0x00000030b4007221 */ /* 0x000fe20000010000 */
[----:B------:R-:W-:Y:S01]  /*da20*/  FADD.FTZ R40, R182, R49 ;  /* 0x00000031b6287221 */ /* 0x000fe20000010000 */
[----:B------:R-:W-:Y:S01]  /*da30*/  FADD.FTZ R2, R203, R53 ;  /* 0x00000035cb027221 */ /* 0x000fe20000010000 */
[----:B------:R-:W-:Y:S03]  /*da40*/  FADD.FTZ R52, R197, R52 ;  /* 0x00000034c5347221 */ /* 0x000fe60000010000 */
        /* <DEDUP_REMOVED lines=13> */
[----:B------:R-:W-:Y:S03]  /*db20*/  FADD.FTZ R53, R190, R2 ;  /* 0x00000002be357221 */ /* 0x000fe60000010000 */
        /* <DEDUP_REMOVED lines=8> */
[----:B------:R-:W-:Y:S08]  /*dbb0*/  FADD.FTZ R0, R226, R54 ;  /* 0x00000036e2007221 */ /* 0x000ff00000010000 */
        /* <DEDUP_REMOVED lines=8> */
[----:B--2---:R-:W-:Y:S07]  /*dc40*/  F2FP.BF16.F32.PACK_AB R43, R111, R110 ;  /* 0x0000006e6f2b723e */ /* 0x004fee00000010ff */
[C---:B------:R-:W-:Y:S02]  /*dc50*/  HMMA.16816.F32.BF16 R8, R40.reuse, R44, R8 ;  /* 0x0000002c2808723c */ /* 0x040fe40000041808 */
[----:B------:R-:W-:Y:S02]  /*dc60*/  MUFU.EX2 R118, R118 ;  /* 0x0000007600767308 */ /* 0x000fe40000000800 */
[----:B------:R-:W-:Y:S01]  /*dc70*/  FADD.FTZ R44, R200, R53 ;  /* 0x00000035c82c7221 */ /* 0x000fe20000010000 */
[----:B------:R-:W-:Y:S01]  /*dc80*/  FADD.FTZ R45, R196, R52 ;  /* 0x00000034c42d7221 */ /* 0x000fe20000010000 */
[----:B------:R-:W-:Y:S01]  /*dc90*/  FADD.FTZ R53, R230, R2 ;  /* 0x00000002e6357221 */ /* 0x000fe20000010000 */
[----:B------:R-:W-:Y:S01]  /*dca0*/  FADD.FTZ R52, R225, R0 ;  /* 0x00000000e1347221 */ /* 0x000fe20000010000 */
[-C--:B------:R-:W-:Y:S04]  /*dcb0*/  HMMA.16816.F32.BF16 R12, R40, R46.reuse, R12 ;  /* 0x0000002e280c723c */ /* 0x080fe8000004180c */
[----:B------:R-:W2:Y:S01]  /*dcc0*/  MUFU.EX2 R119, R119 ;  /* 0x0000007700777308 */ /* 0x000ea20000000800 */
[----:B-1----:R-:W-:Y:S01]  /*dcd0*/  F2FP.BF16.F32.PACK_AB R168, R117, R116 ;  /* 0x0000007475a8723e */ /* 0x002fe200000010ff */
[----:B------:R-:W-:Y:S01]  /*dce0*/  FADD.FTZ R2, R206, R44 ;  /* 0x0000002cce027221 */ /* 0x000fe20000010000 */
[----:B------:R-:W-:Y:S01]  /*dcf0*/  FADD.FTZ R0, R199, R45 ;  /* 0x0000002dc7007221 */ /* 0x000fe20000010000 */
[----:B------:R-:W-:Y:S01]  /*dd00*/  FADD.FTZ R44, R234, R53 ;  /* 0x00000035ea2c7221 */ /* 0x000fe20000010000 */
[----:B------:R-:W-:Y:S01]  /*dd10*/  FADD.FTZ R45, R233, R52 ;  /* 0x00000034e92d7221 */ /* 0x000fe20000010000 */
[C---:B------:R-:W-:Y:S04]  /*dd20*/  HMMA.16816.F32.BF16 R16, R36.reuse, R46, R16 ;  /* 0x0000002e2410723c */ /* 0x040fe80000041810 */
[----:B------:R-:W-:Y:S01]  /*dd30*/  MUFU.EX2 R128, R128 ;  /* 0x0000008000807308 */ /* 0x000fe20000000800 */
[----:B------:R-:W-:Y:S01]  /*dd40*/  FADD.FTZ R53, R220, R2 ;  /* 0x00000002dc357221 */ /* 0x000fe20000010000 */
[----:B------:R-:W-:Y:S01]  /*dd50*/  FADD.FTZ R52, R205, R0 ;  /* 0x00000000cd347221 */ /* 0x000fe20000010000 */
[----:B------:R-:W-:Y:S01]  /*dd60*/  FADD.FTZ R0, R221, R44 ;  /* 0x0000002cdd007221 */ /* 0x000fe20000010000 */
[----:B------:R-:W-:Y:S01]  /*dd70*/  FADD.FTZ R2, R207, R45 ;  /* 0x0000002dcf027221 */ /* 0x000fe20000010000 */
[-C--:B------:R-:W-:Y:S05]  /*dd80*/  HMMA.16816.F32.BF16 R20, R36, R48.reuse, R20 ;  /* 0x000000302414723c */ /* 0x080fea0000041814 */
[----:B------:R-:W1:Y:S01]  /*dd90*/  MUFU.EX2 R132, R132 ;  /* 0x0000008400847308 */ /* 0x000e620000000800 */
[----:B--2---:R-:W-:Y:S01]  /*dda0*/  F2FP.BF16.F32.PACK_AB R169, R119, R118 ;  /* 0x0000007677a9723e */ /* 0x004fe200000010ff */
        /* <DEDUP_REMOVED lines=11> */
[----:B------:R-:W2:Y:S01]  /*de60*/  MUFU.EX2 R134, R134 ;  /* 0x0000008600867308 */ /* 0x000ea20000000800 */
[----:B-1----:R-:W-:Y:S01]  /*de70*/  F2FP.BF16.F32.PACK_AB R170, R132, R128 ;  /* 0x0000008084aa723e */ /* 0x002fe200000010ff */
[----:B------:R-:W-:Y:S01]  /*de80*/  FADD.FTZ R46, R60, R0 ;  /* 0x000000003c2e7221 */ /* 0x000fe20000010000 */
[----:B------:R-:W-:Y:S01]  /*de90*/  FADD.FTZ R0, R62, R44 ;  /* 0x0000002c3e007221 */ /* 0x000fe20000010000 */
[----:B------:R-:W-:Y:S01]  /*dea0*/  FADD.FTZ R2, R65, R45 ;  /* 0x0000002d41027221 */ /* 0x000fe20000010000 */
[----:B------:R-:W-:Y:S01]  /*deb0*/  FADD.FTZ R47, R67, R47 ;  /* 0x0000002f432f7221 */ /* 0x000fe20000010000 */
[----:B------:R-:W-:Y:S04]  /*dec0*/  HMMA.16816.F32.BF16 R32, R36, R50, R32 ;  /* 0x000000322420723c */ /* 0x000fe80000041820 */
[----:B------:R-:W-:Y:S01]  /*ded0*/  MUFU.EX2 R120, R120 ;  /* 0x0000007800787308 */ /* 0x000fe20000000800 */
[----:B------:R-:W1:Y:S01]  /*dee0*/  LDSM.16.MT88.4 R36, [R210+0x5c00] ;  /* 0x005c0000d224783b */ /* 0x000e620000004200 */
[----:B------:R-:W-:Y:S01]  /*def0*/  FADD.FTZ R46, R61, R46 ;  /* 0x0000002e3d2e7221 */ /* 0x000fe20000010000 */
[----:B------:R-:W-:Y:S01]  /*df00*/  FADD.FTZ R45, R63, R0 ;  /* 0x000000003f2d7221 */ /* 0x000fe20000010000 */
[----:B------:R-:W-:Y:S01]  /*df10*/  FADD.FTZ R44, R68, R2 ;  /* 0x00000002442c7221 */ /* 0x000fe20000010000 */
[----:B------:R-:W-:Y:S01]  /*df20*/  FADD.FTZ R2, R70, R47 ;  /* 0x0000002f46027221 */ /* 0x000fe20000010000 */
[----:B------:R-:W-:Y:S04]  /*df30*/  FADD.FTZ R0, R72, R46 ;  /* 0x0000002e48007221 */ /* 0x000fe80000010000 */
[----:B------:R-:W3:Y:S01]  /*df40*/  MUFU.EX2 R121, R121 ;  /* 0x0000007900797308 */ /* 0x000ee20000000800 */
[----:B--2---:R-:W-:Y:S01]  /*df50*/  F2FP.BF16.F32.PACK_AB R171, R134, R130 ;  /* 0x0000008286ab723e */ /* 0x004fe200000010ff */
[----:B------:R-:W-:Y:S01]  /*df60*/  FADD.FTZ R45, R74, R45 ;  /* 0x0000002d4a2d7221 */ /* 0x000fe20000010000 */
[----:B------:R-:W-:Y:S01]  /*df70*/  FADD.FTZ R2, R71, R2 ;  /* 0x0000000247027221 */ /* 0x000fe20000010000 */
[----:B------:R-:W-:Y:S01]  /*df80*/  FADD.FTZ R42, R73, R0 ;  /* 0x00000000492a7221 */ /* 0x000fe20000010000 */
[----:B------:R-:W-:Y:S01]  /*df90*/  FADD.FTZ R41, R69, R44 ;  /* 0x0000002c45297221 */ /* 0x000fe20000010000 */
[----:B------:R-:W-:Y:S01]  /*dfa0*/  FADD.FTZ R0, R75, R45 ;  /* 0x0000002d4b007221 */ /* 0x000fe20000010000 */
[----:B------:R-:W-:Y:S01]  /*dfb0*/  FADD.FTZ R40, R82, R2 ;  /* 0x0000000252287221 */ /* 0x000fe20000010000 */
[-C--:B------:R-:W-:Y:S02]  /*dfc0*/  HMMA.16816.F32.BF16 R144, R168, R152.reuse, R4 ;  /* 0x00000098a890723c */ /* 0x080fe40000041804 */
[----:B------:R-:W-:Y:S03]  /*dfd0*/  MUFU.EX2 R122, R122 ;  /* 0x0000007a007a7308 */ /* 0x000fe60000000800 */
[----:B------:R-:W-:Y:S01]  /*dfe0*/  FADD.FTZ R2, R76, R42 ;  /* 0x0000002a4c027221 */ /* 0x000fe20000010000 */
[----:B------:R-:W-:Y:S01]  /*dff0*/  FADD.FTZ R41, R80, R41 ;  /* 0x0000002950297221 */ /* 0x000fe20000010000 */
[----:B------:R-:W-:Y:S01]  /*e000*/  FADD.FTZ R0, R78, R0 ;  /* 0x000000004e007221 */ /* 0x000fe20000010000 */
[----:B------:R-:W-:Y:S04]  /*e010*/  FADD.FTZ R40, R83, R40 ;  /* 0x0000002853287221 */ /* 0x000fe80000010000 */
[----:B------:R-:W2:Y:S01]  /*e020*/  MUFU.EX2 R123, R123 ;  /* 0x0000007b007b7308 */ /* 0x000ea20000000800 */
[----:B---3--:R-:W-:Y:S01]  /*e030*/  F2FP.BF16.F32.PACK_AB R164, R121, R120 ;  /* 0x0000007879a4723e */ /* 0x008fe200000010ff */
[----:B------:R-:W-:Y:S01]  /*e040*/  FADD.FTZ R6, R77, R2 ;  /* 0x000000024d067221 */ /* 0x000fe20000010000 */
[----:B------:R-:W-:Y:S01]  /*e050*/  FADD.FTZ R4, R81, R41 ;  /* 0x0000002951047221 */ /* 0x000fe20000010000 */
[----:B------:R-:W-:Y:S01]  /*e060*/  FADD.FTZ R5, R79, R0 ;  /* 0x000000004f057221 */ /* 0x000fe20000010000 */
[----:B------:R-:W-:Y:S01]  /*e070*/  FADD.FTZ R2, R86, R40 ;  /* 0x0000002856027221 */ /* 0x000fe20000010000 */
[----:B------:R-:W-:Y:S01]  /*e080*/  FADD.FTZ R0, R88, R6 ;  /* 0x0000000658007221 */ /* 0x000fe20000010000 */
[----:B------:R-:W-:Y:S03]  /*e090*/  FADD.FTZ R4, R84, R4 ;  /* 0x0000000454047221 */ /* 0x000fe60000010000 */
[----:B------:R-:W-:Y:S01]  /*e0a0*/  MUFU.EX2 R124, R124 ;  /* 0x0000007c007c7308 */ /* 0x000fe20000000800 */
[----:B------:R-:W-:Y:S01]  /*e0b0*/  FADD.FTZ R5, R90, R5 ;  /* 0x000000055a057221 */ /* 0x000fe20000010000 */
[----:B------:R-:W-:Y:S01]  /*e0c0*/  FADD.FTZ R2, R87, R2 ;  /* 0x0000000257027221 */ /* 0x000fe20000010000 */
[----:B------:R-:W-:Y:S01]  /*e0d0*/  FADD.FTZ R6, R89, R0 ;  /* 0x0000000059067221 */ /* 0x000fe20000010000 */
[----:B------:R-:W-:Y:S01]  /*e0e0*/  FADD.FTZ R4, R85, R4 ;  /* 0x0000000455047221 */ /* 0x000fe20000010000 */
[----:B------:R-:W-:Y:S01]  /*e0f0*/  FADD.FTZ R0, R91, R5 ;  /* 0x000000055b007221 */ /* 0x000fe20000010000 */
[----:B------:R-:W-:Y:S01]  /*e100*/  FADD.FTZ R2, R98, R2 ;  /* 0x0000000262027221 */ /* 0x000fe20000010000 */
[----:B------:R-:W-:Y:S03]  /*e110*/  FADD.FTZ R5, R92, R6 ;  /* 0x000000065c057221 */ /* 0x000fe60000010000 */
[----:B------:R-:W3:Y:S01]  /*e120*/  MUFU.EX2 R172, R172 ;  /* 0x000000ac00ac7308 */ /* 0x000ee20000000800 */
[----:B--2---:R-:W-:Y:S01]  /*e130*/  F2FP.BF16.F32.PACK_AB R165, R123, R122 ;  /* 0x0000007a7ba5723e */ /* 0x004fe200000010ff */
        /* <DEDUP_REMOVED lines=11> */
[----:B------:R-:W-:Y:S02]  /*e1f0*/  FADD.FTZ R2, R105, R2 ;  /* 0x0000000269027221 */ /* 0x000fe40000010000 */
[----:B------:R-:W-:Y:S03]  /*e200*/  FADD.FTZ R0, R107, R0 ;  /* 0x000000006b007221 */ /* 0x000fe60000010000 */
[----:B------:R-:W2:Y:S01]  /*e210*/  MUFU.EX2 R135, R135 ;  /* 0x0000008700877308 */ /* 0x000ea20000000800 */
[----:B---3--:R-:W-:Y:S01]  /*e220*/  F2FP.BF16.F32.PACK_AB R166, R172, R124 ;  /* 0x0000007caca6723e */ /* 0x008fe200000010ff */
[----:B------:R-:W-:Y:S01]  /*e230*/  FADD.FTZ R6, R108, R2 ;  /* 0x000000026c067221 */ /* 0x000fe20000010000 */
[----:B--2---:R-:W-:Y:S07]  /*e240*/  F2FP.BF16.F32.PACK_AB R167, R135, R126 ;  /* 0x0000007e87a7723e */ /* 0x004fee00000010ff */
[C---:B------:R-:W-:Y:S04]  /*e250*/  HMMA.16816.F32.BF16 R140, R164.reuse, R152, R8 ;  /* 0x00000098a48c723c */ /* 0x040fe80000041808 */
[----:B------:R-:W-:Y:S01]  /*e260*/  FADD.FTZ R8, R101, R4 ;  /* 0x0000000465087221 */ /* 0x000fe20000010000 */
[----:B------:R-:W-:Y:S01]  /*e270*/  FADD.FTZ R4, R103, R5 ;  /* 0x0000000567047221 */ /* 0x000fe20000010000 */
[----:B------:R-:W-:Y:S01]  /*e280*/  FADD.FTZ R5, R110, R0 ;  /* 0x000000006e057221 */ /* 0x000fe20000010000 */
[----:B------:R-:W-:Y:S01]  /*e290*/  FADD.FTZ R0, R109, R6 ;  /* 0x000000066d007221 */ /* 0x000fe20000010000 */
[-C--:B------:R-:W-:Y:S03]  /*e2a0*/  HMMA.16816.F32.BF16 R148, R164, R154.reuse, R12 ;  /* 0x0000009aa494723c */ /* 0x080fe6000004180c */
[----:B------:R-:W-:Y:S01]  /*e2b0*/  FADD.FTZ R8, R112, R8 ;  /* 0x0000000870087221 */ /* 0x000fe20000010000 */
[----:B------:R-:W-:Y:S01]  /*e2c0*/  FADD.FTZ R7, R114, R4 ;  /* 0x0000000472077221 */ /* 0x000fe20000010000 */
[----:B------:R-:W-:Y:S01]  /*e2d0*/  FADD.FTZ R5, R111, R5 ;  /* 0x000000056f057221 */ /* 0x000fe20000010000 */
[----:B------:R-:W-:Y:S01]  /*e2e0*/  FADD.FTZ R6, R120, R0 ;  /* 0x0000000078067221 */ /* 0x000fe20000010000 */
[----:B------:R-:W-:Y:S01]  /*e2f0*/  FADD.FTZ R4, R113, R8 ;  /* 0x0000000871047221 */ /* 0x000fe20000010000 */
[C---:B------:R-:W-:Y:S04]  /*e300*/  HMMA.16816.F32.BF16 R152, R168.reuse, R154, R16 ;  /* 0x0000009aa898723c */ /* 0x040fe80000041810 */
[----:B------:R-:W-:Y:S01]  /*e310*/  FADD.FTZ R2, R115, R7 ;  /* 0x0000000773027221 */ /* 0x000fe20000010000 */
[----:B------:R-:W-:Y:S01]  /*e320*/  FADD.FTZ R4, R116, R4 ;  /* 0x0000000474047221 */ /* 0x000fe20000010000 */
[----:B------:R-:W-:Y:S01]  /*e330*/  FADD.FTZ R0, R122, R5 ;  /* 0x000000057a007221 */ /* 0x000fe20000010000 */
[----:B------:R-:W-:Y:S01]  /*e340*/  FADD.FTZ R5, R121, R6 ;  /* 0x0000000679057221 */ /* 0x000fe20000010000 */
[-C--:B-1----:R-:W-:Y:S03]  /*e350*/  HMMA.16816.F32.BF16 R156, R168, R36.reuse, R20 ;  /* 0x00000024a89c723c */ /* 0x082fe60000041814 */
[----:B------:R-:W-:Y:S01]  /*e360*/  FADD.FTZ R2, R118, R2 ;  /* 0x0000000276027221 */ /* 0x000fe20000010000 */
[----:B------:R-:W-:Y:S01]  /*e370*/  FADD.FTZ R4, R117, R4 ;  /* 0x0000000475047221 */ /* 0x000fe20000010000 */
[----:B------:R-:W-:Y:S02]  /*e380*/  FADD.FTZ R0, R123, R0 ;  /* 0x000000007b007221 */ /* 0x000fe40000010000 */
[----:B------:R-:W-:Y:S01]  /*e390*/  FADD.FTZ R2, R119, R2 ;  /* 0x0000000277027221 */ /* 0x000fe20000010000 */
        /* <DEDUP_REMOVED lines=8> */
[-C--:B------:R-:W-:Y:S01]  /*e420*/  MOV R24, R3.reuse ;  /* 0x0000000300187202 */ /* 0x080fe20000000f00 */
[----:B------:R-:W-:Y:S01]  /*e430*/  FADD.FTZ R239, R132, R6 ;  /* 0x0000000684ef7221 */ /* 0x000fe20000010000 */
[----:B------:R-:W-:Y:S01]  /*e440*/  MOV R135, R3 ;  /* 0x0000000300877202 */ /* 0x000fe20000000f00 */
[----:B------:R-:W-:Y:S04]  /*e450*/  HMMA.16816.F32.BF16 R168, R168, R38, R32 ;  /* 0x00000026a8a8723c */ /* 0x000fe80000041820 */
[----:B------:R-:W-:Y:S01]  /*e460*/  MOV R134, R136 ;  /* 0x0000008800867202 */ /* 0x000fe20000000f00 */
[----:B------:R-:W-:Y:S01]  /*e470*/  FADD.FTZ R242, R172, R2 ;  /* 0x00000002acf27221 */ /* 0x000fe20000010000 */
[----:B------:R-:W-:Y:S02]  /*e480*/  MOV R3, R138 ;  /* 0x0000008a00037202 */ /* 0x000fe40000000f00 */
[----:B------:R-:W-:Y:S01]  /*e490*/  @!UPT UIADD3 URZ, UPT, UPT, URZ, URZ, URZ ;  /* 0x000000fffffff290 */ /* 0x000fe2000fffe0ff */
[----:B------:R-:W-:Y:S11]  /*e4a0*/  @P0 BRA `(.L_x_42) ;  /* 0xffffffcc00b40947 */ /* 0x000ff6000383ffff */
.L_x_41:
[----:B------:R-:W2:Y:S01]  /*e4b0*/  LDL.64 R36, [R1] ;  /* 0x0000000001247983 */ /* 0x000ea20000100a00 */
[----:B------:R-:W1:Y:S01]  /*e4c0*/  S2UR UR4, SR_CgaCtaId ;  /* 0x00000000000479c3 */ /* 0x000e620000008800 */
[----:B------:R-:W-:Y:S01]  /*e4d0*/  UMOV UR5, 0x400 ;  /* 0x0000040000057882 */ /* 0x000fe20000000000 */
[----:B------:R-:W-:Y:S01]  /*e4e0*/  ISETP.NE.AND P2, PT, R245, -0x1, PT ;  /* 0xfffffffff500780c */ /* 0x000fe20003f45270 */
[----:B------:R-:W3:Y:S04]  /*e4f0*/  SHFL.BFLY PT, R4, R239, 0x2, 0x1f ;  /* 0x0c401f00ef047f89 */ /* 0x000ee800000e0000 */
[----:B------:R-:W4:Y:S01]  /*e500*/  SHFL.BFLY PT, R3, R240, 0x2, 0x1f ;  /* 0x0c401f00f0037f89 */ /* 0x000f2200000e0000 */
[----:B------:R-:W5:Y:S03]  /*e510*/  LDC.U8 R27, c[0x0][0x549] ;  /* 0x00015240ff1b7b82 */ /* 0x000f660000000000 */
[----:B------:R-:W5:Y:S04]  /*e520*/  SHFL.BFLY PT, R2, R242, 0x2, 0x1f ;  /* 0x0c401f00f2027f89 */ /* 0x000f6800000e0000 */
[----:B------:R-:W5:Y:S01]  /*e530*/  SHFL.BFLY PT, R0, R241, 0x2, 0x1f ;  /* 0x0c401f00f1007f89 */ /* 0x000f6200000e0000 */
[----:B------:R-:W2:Y:S01]  /*e540*/  LDC R32, c[0x0][0x434] ;  /* 0x00010d00ff207b82 */ /* 0x000ea20000000800 */
[----:B------:R-:W5:Y:S01]  /*e550*/  S2R R33, SR_TID.X ;  /* 0x0000000000217919 */ /* 0x000f620000002100 */
[----:B------:R-:W2:Y:S01]  /*e560*/  S2R R35, SR_CTAID.Y ;  /* 0x0000000000237919 */ /* 0x000ea20000002600 */
[----:B-1----:R-:W-:Y:S01]  /*e570*/  ULEA UR4, UR4, UR5, 0x18 ;  /* 0x0000000504047291 */ /* 0x002fe2000f8ec0ff */
[----:B---3--:R-:W-:Y:S01]  /*e580*/  FADD.FTZ R4, R4, R239 ;  /* 0x000000ef04047221 */ /* 0x008fe20000010000 */
[----:B------:R-:W1:Y:S01]  /*e590*/  S2R R34, SR_CTAID.Z ;  /* 0x0000000000227919 */ /* 0x000e620000002700 */
[----:B----4-:R-:W-:-:S03]  /*e5a0*/  FADD.FTZ R3, R3, R240 ;  /* 0x000000f003037221 */ /* 0x010fc60000010000 */
[----:B------:R-:W3:Y:S01]  /*e5b0*/  SHFL.BFLY PT, R19, R4, 0x1, 0x1f ;  /* 0x0c201f0004137f89 */ /* 0x000ee200000e0000 */
[----:B-----5:R-:W-:Y:S01]  /*e5c0*/  ISETP.NE.AND P1, PT, R27, RZ, PT ;  /* 0x000000ff1b00720c */ /* 0x020fe20003f25270 */
[----:B------:R-:W-:Y:S02]  /*e5d0*/  FADD.FTZ R2, R2, R242 ;  /* 0x000000f202027221 */ /* 0x000fe40000010000 */
[----:B------:R-:W4:Y:S01]  /*e5e0*/  SHFL.BFLY PT, R20, R3, 0x1, 0x1f ;  /* 0x0c201f0003147f89 */ /* 0x000f2200000e0000 */
[----:B------:R-:W-:-:S03]  /*e5f0*/  FADD.FTZ R0, R0, R241 ;  /* 0x000000f100007221 */ /* 0x000fc60000010000 */
[----:B------:R-:W5:Y:S04]  /*e600*/  SHFL.BFLY PT, R6, R2, 0x1, 0x1f ;  /* 0x0c201f0002067f89 */ /* 0x000f6800000e0000 */
[----:B------:R-:W1:Y:S01]  /*e610*/  SHFL.BFLY PT, R5, R0, 0x1, 0x1f ;  /* 0x0c201f0000057f89 */ /* 0x000e6200000e0000 */
[C---:B------:R-:W-:Y:S02]  /*e620*/  SHF.L.U32 R8, R33.reuse, 0x4, RZ ;  /* 0x0000000421087819 */ /* 0x040fe400000006ff */
[----:B------:R-:W-:Y:S01]  /*e630*/  SHF.L.U32 R26, R33, 0x2, RZ ;  /* 0x00000002211a7819 */ /* 0x000fe200000006ff */
[----:B---3--:R-:W-:-:S03]  /*e640*/  FADD.FTZ R19, R4, R19 ;  /* 0x0000001304137221 */ /* 0x008fc60000010000 */
[----:B------:R-:W-:Y:S01]  /*e650*/  LOP3.LUT R25, R26, 0x20, RZ, 0xc0, !PT ;  /* 0x000000201a197812 */ /* 0x000fe200078ec0ff */
[----:B------:R-:W3:Y:S01]  /*e660*/  MUFU.RCP R4, R19 ;  /* 0x0000001300047308 */ /* 0x000ee20000001000 */
[----:B----4-:R-:W-:Y:S01]  /*e670*/  FADD.FTZ R20, R3, R20 ;  /* 0x0000001403147221 */ /* 0x010fe20000010000 */
[----:B------:R-:W-:Y:S01]  /*e680*/  SHF.L.U32 R3, R33, 0x1, RZ ;  /* 0x0000000121037819 */ /* 0x000fe200000006ff */
[----:B-----5:R-:W-:Y:S01]  /*e690*/  FADD.FTZ R21, R2, R6 ;  /* 0x0000000602157221 */ /* 0x020fe20000010000 */
[----:B------:R-:W-:Y:S02]  /*e6a0*/  FSETP.NE.FTZ.AND P6, PT, R19, RZ, PT ;  /* 0x000000ff1300720b */ /* 0x000fe40003fd5000 */
[----:B------:R-:W-:Y:S01]  /*e6b0*/  LOP3.LUT R3, R3, 0x6, RZ, 0xc0, !PT ;  /* 0x0000000603037812 */ /* 0x000fe200078ec0ff */
[----:B-1----:R-:W-:Y:S01]  /*e6c0*/  FADD.FTZ R22, R0, R5 ;  /* 0x0000000500167221 */ /* 0x002fe20000010000 */
[----:B------:R-:W1:Y:S01]  /*e6d0*/  MUFU.RCP R7, R20 ;  /* 0x0000001400077308 */ /* 0x000e620000001000 */
[----:B------:R-:W-:-:S02]  /*e6e0*/  SHF.L.U32 R6, R33, 0x3, RZ ;  /* 0x0000000321067819 */ /* 0x000fc400000006ff */
[----:B------:R-:W-:Y:S02]  /*e6f0*/  LOP3.LUT R2, R3, 0x3e00, R8, 0xf8, !PT ;  /* 0x00003e0003027812 */ /* 0x000fe400078ef808 */
[----:B------:R-:W-:Y:S02]  /*e700*/  LOP3.LUT R3, R6, 0xc0, RZ, 0xc0, !PT ;  /* 0x000000c006037812 */ /* 0x000fe400078ec0ff */
[----:B------:R-:W-:Y:S01]  /*e710*/  FSETP.NE.FTZ.AND P5, PT, R20, RZ, PT ;  /* 0x000000ff1400720b */ /* 0x000fe20003fb5000 */
[----:B------:R-:W4:Y:S01]  /*e720*/  MUFU.RCP R5, R21 ;  /* 0x0000001500057308 */ /* 0x000f220000001000 */
[----:B------:R-:W-:Y:S02]  /*e730*/  LOP3.LUT R3, R3, 0x18, R33, 0xf8, !PT ;  /* 0x0000001803037812 */ /* 0x000fe400078ef821 */
[----:B------:R-:W-:Y:S02]  /*e740*/  FSETP.NE.FTZ.AND P3, PT, R22, RZ, PT ;  /* 0x000000ff1600720b */ /* 0x000fe40003f75000 */
[----:B------:R-:W-:-:S02]  /*e750*/  FSETP.NE.FTZ.AND P4, PT, R21, RZ, PT ;  /* 0x000000ff1500720b */ /* 0x000fc40003f95000 */
[----:B--2---:R-:W-:-:S04]  /*e760*/  SHF.L.U32 R0, R36, 0x5, RZ ;  /* 0x0000000524007819 */ /* 0x004fc800000006ff */
[----:B------:R-:W-:Y:S02]  /*e770*/  LOP3.LUT R2, R2, 0x20, R0, 0xf8, !PT ;  /* 0x0000002002027812 */ /* 0x000fe400078ef800 */
[----:B---3--:R-:W-:Y:S02]  /*e780*/  FSEL R0, R4, 1, P6 ;  /* 0x3f80000004007808 */ /* 0x008fe40003000000 */
[----:B------:R-:W2:Y:S01]  /*e790*/  MUFU.RCP R4, R22 ;  /* 0x0000001600047308 */ /* 0x000ea20000001000 */
[----:B------:R-:W-:Y:S02]  /*e7a0*/  LOP3.LUT R23, R2, R3, RZ, 0xfc, !PT ;  /* 0x0000000302177212 */ /* 0x000fe400078efcff */
[----:B-1----:R-:W-:Y:S01]  /*e7b0*/  FSEL R3, R7, 1, P5 ;  /* 0x3f80000007037808 */ /* 0x002fe20002800000 */
[C---:B------:R-:W-:Y:S01]  /*e7c0*/  FMUL.FTZ R144, R0.reuse, R144 ;  /* 0x0000009000907220 */ /* 0x040fe20000410000 */
[C---:B------:R-:W-:Y:S01]  /*e7d0*/  FMUL.FTZ R7, R0.reuse, R145 ;  /* 0x0000009100077220 */ /* 0x040fe20000410000 */
[C---:B------:R-:W-:Y:S01]  /*e7e0*/  FMUL.FTZ R152, R0.reuse, R152 ;  /* 0x0000009800987220 */ /* 0x040fe20000410000 */
[C---:B------:R-:W-:Y:S01]  /*e7f0*/  FMUL.FTZ R153, R0.reuse, R153 ;  /* 0x0000009900997220 */ /* 0x040fe20000410000 */
[C---:B------:R-:W-:Y:S01]  /*e800*/  FMUL.FTZ R156, R0.reuse, R156 ;  /* 0x0000009c009c7220 */ /* 0x040fe20000410000 */
[C---:B------:R-:W-:Y:S01]  /*e810*/  FMUL.FTZ R12, R0.reuse, R157 ;  /* 0x0000009d000c7220 */ /* 0x040fe20000410000 */
[C---:B------:R-:W-:Y:S01]  /*e820*/  FMUL.FTZ R168, R0.reuse, R168 ;  /* 0x000000a800a87220 */ /* 0x040fe20000410000 */
[----:B------:R-:W-:Y:S01]  /*e830*/  FMUL.FTZ R10, R0, R169 ;  /* 0x000000a9000a7220 */ /* 0x000fe20000410000 */
[----:B----4-:R-:W-:Y:S01]  /*e840*/  FSEL R2, R5, 1, P4 ;  /* 0x3f80000005027808 */ /* 0x010fe20002000000 */
[C---:B------:R-:W-:Y:S01]  /*e850*/  FMUL.FTZ R146, R3.reuse, R146 ;  /* 0x0000009203927220 */ /* 0x040fe20000410000 */
[C---:B------:R-:W-:Y:S01]  /*e860*/  FMUL.FTZ R6, R3.reuse, R147 ;  /* 0x0000009303067220 */ /* 0x040fe20000410000 */
[C---:B------:R-:W-:Y:S01]  /*e870*/  FMUL.FTZ R154, R3.reuse, R154 ;  /* 0x0000009a039a7220 */ /* 0x040fe20000410000 */
[----:B------:R-:W-:Y:S01]  /*e880*/  FMUL.FTZ R155, R3, R155 ;  /* 0x0000009b039b7220 */ /* 0x000fe20000410000 */
[----:B--2---:R-:W-:Y:S01]  /*e890*/  FSEL R0, R4, 1, P3 ;  /* 0x3f80000004007808 */ /* 0x004fe20001800000 */
[C---:B------:R-:W-:Y:S01]  /*e8a0*/  FMUL.FTZ R140, R2.reuse, R140 ;  /* 0x0000008c028c7220 */ /* 0x040fe20000410000 */
[C---:B------:R-:W-:Y:S01]  /*e8b0*/  FMUL.FTZ R5, R2.reuse, R141 ;  /* 0x0000008d02057220 */ /* 0x040fe20000410000 */
[C---:B------:R-:W-:Y:S01]  /*e8c0*/  FMUL.FTZ R148, R2.reuse, R148 ;  /* 0x0000009402947220 */ /* 0x040fe20000410000 */
[----:B------:R-:W-:Y:S01]  /*e8d0*/  FMUL.FTZ R14, R2, R149 ;  /* 0x00000095020e7220 */ /* 0x000fe20000410000 */
        /* <DEDUP_REMOVED lines=10> */
[C---:B------:R-:W-:Y:S01]  /*e980*/  FMUL.FTZ R11, R3.reuse, R159 ;  /* 0x0000009f030b7220 */ /* 0x040fe20000410000 */
[C---:B------:R-:W-:Y:S01]  /*e990*/  FMUL.FTZ R170, R3.reuse, R170 ;  /* 0x000000aa03aa7220 */ /* 0x040fe20000410000 */
[----:B------:R-:W-:Y:S01]  /*e9a0*/  FMUL.FTZ R9, R3, R171 ;  /* 0x000000ab03097220 */ /* 0x000fe20000410000 */
[C---:B------:R-:W-:Y:S01]  /*e9b0*/  FMUL.FTZ R160, R2.reuse, R160 ;  /* 0x000000a002a07220 */ /* 0x040fe20000410000 */
[C---:B------:R-:W-:Y:S01]  /*e9c0*/  FMUL.FTZ R18, R2.reuse, R161 ;  /* 0x000000a102127220 */ /* 0x040fe20000410000 */
[C---:B------:R-:W-:Y:S01]  /*e9d0*/  FMUL.FTZ R164, R2.reuse, R164 ;  /* 0x000000a402a47220 */ /* 0x040fe20000410000 */
[----:B------:R-:W-:Y:S01]  /*e9e0*/  FMUL.FTZ R16, R2, R165 ;  /* 0x000000a502107220 */ /* 0x000fe20000410000 */
[----:B------:R-:W-:-:S02]  /*e9f0*/  F2FP.BF16.F32.PACK_AB R7, R7, R144 ;  /* 0x000000900707723e */ /* 0x000fc400000010ff */
[----:B------:R-:W-:Y:S02]  /*ea00*/  F2FP.BF16.F32.PACK_AB R6, R6, R146 ;  /* 0x000000920606723e */ /* 0x000fe400000010ff */
[----:B------:R-:W-:Y:S01]  /*ea10*/  F2FP.BF16.F32.PACK_AB R4, R153, R152 ;  /* 0x000000989904723e */ /* 0x000fe200000010ff */
[----:B------:R1:W-:Y:S01]  /*ea20*/  STS [R0], R7 ;  /* 0x0000000700007388 */ /* 0x0003e20000000800 */
[----:B------:R-:W-:Y:S02]  /*ea30*/  F2FP.BF16.F32.PACK_AB R2, R155, R154 ;  /* 0x0000009a9b02723e */ /* 0x000fe400000010ff */
[----:B------:R-:W-:Y:S01]  /*ea40*/  IADD3 R3, PT, PT, R0, -R25, RZ ;  /* 0x8000001900037210 */ /* 0x000fe20007ffe0ff */
[----:B------:R2:W-:Y:S01]  /*ea50*/  STS [R0+0x200], R6 ;  /* 0x0002000600007388 */ /* 0x0005e20000000800 */
[----:B------:R-:W-:Y:S02]  /*ea60*/  F2FP.BF16.F32.PACK_AB R5, R5, R140 ;  /* 0x0000008c0505723e */ /* 0x000fe400000010ff */
[----:B------:R-:W-:Y:S01]  /*ea70*/  F2FP.BF16.F32.PACK_AB R8, R8, R142 ;  /* 0x0000008e0808723e */ /* 0x000fe200000010ff */
[----:B------:R3:W-:Y:S01]  /*ea80*/  STS [R3+0x10], R4 ;  /* 0x0000100403007388 */ /* 0x0007e20000000800 */
[----:B------:R-:W-:-:S02]  /*ea90*/  F2FP.BF16.F32.PACK_AB R14, R14, R148 ;  /* 0x000000940e0e723e */ /* 0x000fc400000010ff */
[----:B------:R-:W-:Y:S01]  /*eaa0*/  F2FP.BF16.F32.PACK_AB R13, R13, R150 ;  /* 0x000000960d0d723e */ /* 0x000fe200000010ff */
[----:B------:R4:W-:Y:S01]  /*eab0*/  STS [R3+0x210], R2 ;  /* 0x0002100203007388 */ /* 0x0009e20000000800 */
[----:B------:R-:W-:Y:S02]  /*eac0*/  F2FP.BF16.F32.PACK_AB R12, R12, R156 ;  /* 0x0000009c0c0c723e */ /* 0x000fe400000010ff */
[----:B------:R-:W-:Y:S01]  /*ead0*/  F2FP.BF16.F32.PACK_AB R11, R11, R158 ;  /* 0x0000009e0b0b723e */ /* 0x000fe200000010ff */
[----:B------:R-:W-:Y:S01]  /*eae0*/  STS [R0+0x1000], R5 ;  /* 0x0010000500007388 */ /* 0x000fe20000000800 */
[----:B------:R-:W-:Y:S02]  /*eaf0*/  F2FP.BF16.F32.PACK_AB R10, R10, R168 ;  /* 0x000000a80a0a723e */ /* 0x000fe400000010ff */
[----:B------:R-:W-:Y:S01]  /*eb00*/  F2FP.BF16.F32.PACK_AB R9, R9, R170 ;  /* 0x000000aa0909723e */ /* 0x000fe200000010ff */
[----:B------:R5:W-:Y:S01]  /*eb10*/  STS [R0+0x1200], R8 ;  /* 0x0012000800007388 */ /* 0x000be20000000800 */
[----:B------:R-:W-:-:S02]  /*eb20*/  F2FP.BF16.F32.PACK_AB R18, R18, R160 ;  /* 0x000000a01212723e */ /* 0x000fc400000010ff */
[----:B------:R-:W-:Y:S01]  /*eb30*/  F2FP.BF16.F32.PACK_AB R17, R17, R162 ;  /* 0x000000a21111723e */ /* 0x000fe200000010ff */
[----:B------:R-:W-:Y:S01]  /*eb40*/  STS [R3+0x1010], R14 ;  /* 0x0010100e03007388 */ /* 0x000fe20000000800 */
[----:B------:R-:W-:Y:S01]  /*eb50*/  F2FP.BF16.F32.PACK_AB R16, R16, R164 ;  /* 0x000000a41010723e */ /* 0x000fe200000010ff */
[----:B-1----:R-:W1:Y:S01]  /*eb60*/  @P5 LDC R7, c[0x0][0x458] ;  /* 0x00011600ff075b82 */ /* 0x002e620000000800 */
[----:B------:R-:W-:Y:S01]  /*eb70*/  F2FP.BF16.F32.PACK_AB R15, R15, R166 ;  /* 0x000000a60f0f723e */ /* 0x000fe200000010ff */
[----:B------:R5:W-:Y:S01]  /*eb80*/  STS [R3+0x1210], R13 ;  /* 0x0012100d03007388 */ /* 0x000be20000000800 */
[----:B--2---:R-:W-:-:S05]  /*eb90*/  LOP3.LUT R6, R26, 0x40, RZ, 0xc0, !PT ;  /* 0x000000401a067812 */ /* 0x004fca00078ec0ff */
[----:B---3--:R-:W2:Y:S01]  /*eba0*/  @P1 LDC R4, c[0x0][0x430] ;  /* 0x00010c00ff041b82 */ /* 0x008ea20000000800 */
[----:B----4-:R-:W-:Y:S02]  /*ebb0*/  IADD3 R2, PT, PT, R0, -R6, RZ ;  /* 0x8000000600027210 */ /* 0x010fe40007ffe0ff */
[----:B------:R3:W4:Y:S03]  /*ebc0*/  @P6 MUFU.LG2 R6, R19 ;  /* 0x0000001300066308 */ /* 0x0007260000000c00 */
[----:B------:R3:W-:Y:S01]  /*ebd0*/  STS [R2+0x20], R12 ;  /* 0x0000200c02007388 */ /* 0x0007e20000000800 */
[----:B-----5:R-:W-:-:S03]  /*ebe0*/  IADD3 R0, PT, PT, -R25, R2, RZ ;  /* 0x0000000219007210 */ /* 0x020fc60007ffe1ff */
[----:B------:R-:W-:Y:S01]  /*ebf0*/  STS [R2+0x220], R11 ;  /* 0x0002200b02007388 */ /* 0x000fe20000000800 */
[----:B------:R1:W1:Y:S03]  /*ec00*/  @P5 MUFU.LG2 R5, R20 ;  /* 0x0000001400055308 */ /* 0x0002660000000c00 */
[----:B------:R-:W-:Y:S01]  /*ec10*/  STS [R0+0x30], R10 ;  /* 0x0000300a00007388 */ /* 0x000fe20000000800 */
[----:B------:R-:W2:Y:S03]  /*ec20*/  LDC R3, c[0x0][0x434] ;  /* 0x00010d00ff037b82 */ /* 0x000ea60000000800 */
[----:B------:R5:W-:Y:S01]  /*ec30*/  STS [R0+0x230], R9 ;  /* 0x0002300900007388 */ /* 0x000be20000000800 */
[----:B------:R1:W1:Y:S03]  /*ec40*/  @P4 MUFU.LG2 R14, R21 ;  /* 0x00000015000e4308 */ /* 0x0002660000000c00 */
[----:B------:R-:W-:Y:S04]  /*ec50*/  STS [R2+0x1020], R18 ;  /* 0x0010201202007388 */ /* 0x000fe80000000800 */
[----:B------:R4:W-:Y:S04]  /*ec60*/  STS [R2+0x1220], R17 ;  /* 0x0012201102007388 */ /* 0x0009e80000000800 */
[----:B------:R-:W-:Y:S01]  /*ec70*/  STS [R0+0x1030], R16 ;  /* 0x0010301000007388 */ /* 0x000fe20000000800 */
[----:B---3--:R-:W3:Y:S03]  /*ec80*/  @!P2 LDC.64 R12, c[0x0][0x400] ;  /* 0x00010000ff0cab82 */ /* 0x008ee60000000a00 */
[----:B------:R1:W-:Y:S01]  /*ec90*/  STS [R0+0x1230], R15 ;  /* 0x0012300f00007388 */ /* 0x0003e20000000800 */
[----:B--2---:R-:W-:-:S04]  /*eca0*/  @P1 IMAD R3, R4, R32, RZ ;  /* 0x0000002004031224 */ /* 0x004fc800078e02ff */
[----:B-----5:R-:W2:Y:S08]  /*ecb0*/  @P2 LDC.64 R8, c[0x0][0x408] ;  /* 0x00010200ff082b82 */ /* 0x020eb00000000a00 */
[----:B------:R-:W2:Y:S01]  /*ecc0*/  @P1 LDC R4, c[0x0][0x430] ;  /* 0x00010c00ff041b82 */ /* 0x000ea20000000800 */
[----:B----4-:R-:W-:Y:S01]  /*ecd0*/  @P1 MOV R2, 0x1 ;  /* 0x0000000100021802 */ /* 0x010fe20000000f00 */
[----:B---3--:R-:W-:-:S06]  /*ece0*/  @!P2 IMAD.WIDE.U32 R10, R35, R12, RZ ;  /* 0x0000000c230aa225 */ /* 0x008fcc00078e00ff */
[----:B-1----:R-:W1:Y:S08]  /*ecf0*/  @P6 LDC R0, c[0x0][0x458] ;  /* 0x00011600ff006b82 */ /* 0x002e700000000800 */
[----:B------:R-:W3:Y:S01]  /*ed00*/  LDC.U8 R15, c[0x0][0x548] ;  /* 0x00015200ff0f7b82 */ /* 0x000ee20000000000 */
[----:B------:R-:W-:Y:S05]  /*ed10*/  @P1 BRA `(.L_x_45) ;  /* 0x0000000000201947 */ /* 0x000fea0003800000 */
[----:B---3--:R-:W-:Y:S01]  /*ed20*/  ISETP.NE.AND P0, PT, R15, RZ, PT ;  /* 0x000000ff0f00720c */ /* 0x008fe20003f05270 */
[----:B------:R-:W3:-:S12]  /*ed30*/  LDC R12, c[0x0][0x3e0] ;  /* 0x0000f800ff0c7b82 */ /* 0x000ed80000000800 */
[----:B------:R-:W3:Y:S01]  /*ed40*/  @P0 LDC R2, c[0x0][0x454] ;  /* 0x00011500ff020b82 */ /* 0x000ee20000000800 */
[----:B--2---:R-:W-:Y:S02]  /*ed50*/  @P0 MOV R4, 0x1 ;  /* 0x0000000100040802 */ /* 0x004fe40000000f00 */
[----:B------:R-:W-:-:S05]  /*ed60*/  @!P0 MOV R4, 0x1 ;  /* 0x0000000100048802 */ /* 0x000fca0000000f00 */
[----:B------:R-:W4:Y:S01]  /*ed70*/  @P0 LDC R3, c[0x0][0x454] ;  /* 0x00011500ff030b82 */ /* 0x000f220000000800 */
[-C--:B---3--:R-:W-:Y:S02]  /*ed80*/  @P0 IMAD R2, R2, R12.reuse, RZ ;  /* 0x0000000c02020224 */ /* 0x088fe400078e02ff */
[----:B------:R-:W-:-:S07]  /*ed90*/  @!P0 IMAD R2, R32, R12, RZ ;  /* 0x0000000c20028224 */ /* 0x000fce00078e02ff */
.L_x_45:
[----:B------:R-:W-:Y:S01]  /*eda0*/  BAR.SYNC.DEFER_BLOCKING 0x0 ;  /* 0x0000000000007b1d */ /* 0x000fe20000010000 */
[----:B------:R-:W-:Y:S01]  /*edb0*/  ISETP.NE.AND P0, PT, R245, -0x1, PT ;  /* 0xfffffffff500780c */ /* 0x000fe20003f05270 */
[----:B------:R-:W-:Y:S01]  /*edc0*/  @!P2 IMAD R27, R35, R13, R11 ;  /* 0x0000000d231ba224 */ /* 0x000fe200078e020b */
[----:B---3--:R-:W-:Y:S01]  /*edd0*/  ISETP.NE.AND P1, PT, R15, RZ, !P1 ;  /* 0x000000ff0f00720c */ /* 0x008fe20004f25270 */
[----:B------:R-:W-:Y:S01]  /*ede0*/  @P6 FMUL.FTZ R6, R6, 0.69314718246459960938 ;  /* 0x3f31721806066820 */ /* 0x000fe20000410000 */
[----:B------:R-:W-:-:S03]  /*edf0*/  MOV R26, 0x7f800000 ;  /* 0x7f800000001a7802 */ /* 0x000fc60000000f00 */
[----:B------:R-:W3:Y:S01]  /*ee00*/  @P4 LDC R13, c[0x0][0x458] ;  /* 0x00011600ff0d4b82 */ /* 0x000ee20000000800 */
[----:B------:R2:W5:Y:S01]  /*ee10*/  @P3 MUFU.LG2 R11, R22 ;  /* 0x00000016000b3308 */ /* 0x0005620000000c00 */
[----:B------:R-:W3:Y:S01]  /*ee20*/  S2R R16, SR_CTAID.X ;  /* 0x0000000000107919 */ /* 0x000ee20000002500 */
[----:B-1----:R-:W-:Y:S01]  /*ee30*/  @P6 FFMA.FTZ R26, R138, R0, R6 ;  /* 0x000000008a1a6223 */ /* 0x002fe20000010006 */
[----:B----4-:R-:W-:Y:S02]  /*ee40*/  IMAD R0, R34, R3, RZ ;  /* 0x0000000322007224 */ /* 0x010fe400078e02ff */
[----:B------:R-:W-:Y:S01]  /*ee50*/  @P5 FMUL.FTZ R5, R5, 0.69314718246459960938 ;  /* 0x3f31721805055820 */ /* 0x000fe20000410000 */
[----:B------:R-:W-:Y:S01]  /*ee60*/  MOV R25, 0x7f800000 ;  /* 0x7f80000000197802 */ /* 0x000fe20000000f00 */
[----:B------:R-:W-:Y:S01]  /*ee70*/  BSSY.RECONVERGENT B0, `(.L_x_46) ;  /* 0x0000040000007945 */ /* 0x000fe20003800200 */
[----:B------:R-:W1:Y:S01]  /*ee80*/  @P3 LDC R12, c[0x0][0x458] ;  /* 0x00011600ff0c3b82 */ /* 0x000e620000000800 */
[----:B------:R-:W-:Y:S01]  /*ee90*/  @P5 FFMA.FTZ R25, R137, R7, R5 ;  /* 0x0000000789195223 */ /* 0x000fe20000010005 */
[----:B------:R-:W-:-:S02]  /*eea0*/  @!P1 IMAD R0, R35, R2, R0 ;  /* 0x0000000223009224 */ /* 0x000fc400078e0200 */
[----:B------:R-:W-:Y:S01]  /*eeb0*/  @P4 FMUL.FTZ R7, R14, 0.69314718246459960938 ;  /* 0x3f3172180e074820 */ /* 0x000fe20000410000 */
[----:B------:R-:W-:Y:S02]  /*eec0*/  MOV R21, 0x7f800000 ;  /* 0x7f80000000157802 */ /* 0x000fe40000000f00 */
[----:B------:R-:W-:Y:S01]  /*eed0*/  MOV R20, 0x7f800000 ;  /* 0x7f80000000147802 */ /* 0x000fe20000000f00 */
[----:B------:R4:W1:Y:S01]  /*eee0*/  LDS.128 R28, [R215+0x1800] ;  /* 0x00180000d71c7984 */ /* 0x0008620000000c00 */
[----:B--2---:R-:W-:-:S04]  /*eef0*/  @P2 IMAD.WIDE.U32 R22, R245, R8, RZ ;  /* 0x00000008f5162225 */ /* 0x004fc800078e00ff */
[----:B-----5:R-:W-:Y:S01]  /*ef00*/  @P3 FMUL.FTZ R6, R11, 0.69314718246459960938 ;  /* 0x3f3172180b063820 */ /* 0x020fe20000410000 */
[----:B------:R-:W-:Y:S02]  /*ef10*/  @P2 IMAD R27, R245, R9, R23 ;  /* 0x00000009f51b2224 */ /* 0x000fe400078e0217 */
[----:B---3--:R-:W-:Y:S01]  /*ef20*/  @P4 FFMA.FTZ R21, R136, R13, R7 ;  /* 0x0000000d88154223 */ /* 0x008fe20000010007 */
[----:B------:R-:W-:Y:S01]  /*ef30*/  @!P0 IMAD R245, R35, R32, RZ ;  /* 0x0000002023f58224 */ /* 0x000fe200078e02ff */
[----:B------:R-:W-:Y:S02]  /*ef40*/  LOP3.LUT P0, RZ, R33, 0x3, RZ, 0xc0, !PT ;  /* 0x0000000321ff7812 */ /* 0x000fe4000780c0ff */
[----:B------:R-:W-:Y:S02]  /*ef50*/  @!P2 MOV R13, R10 ;  /* 0x0000000a000da202 */ /* 0x000fe40000000f00 */
[----:B------:R-:W-:Y:S02]  /*ef60*/  SHF.R.S32.HI R3, RZ, 0x1f, R245 ;  /* 0x0000001fff037819 */ /* 0x000fe400000114f5 */
[----:B------:R-:W-:Y:S01]  /*ef70*/  SEL R5, R245, RZ, P1 ;  /* 0x000000fff5057207 */ /* 0x000fe20000800000 */
[----:B-1----:R-:W-:Y:S01]  /*ef80*/  @P3 FFMA.FTZ R20, R24, R12, R6 ;  /* 0x0000000c18143223 */ /* 0x002fe20000010006 */
[----:B------:R-:W-:-:S02]  /*ef90*/  SHF.L.U32 R16, R16, 0x7, RZ ;  /* 0x0000000710107819 */ /* 0x000fc400000006ff */
[----:B------:R-:W-:-:S03]  /*efa0*/  SEL R3, R3, RZ, P1 ;  /* 0x000000ff03037207 */ /* 0x000fc60000800000 */
[----:B------:R-:W-:-:S05]  /*efb0*/  IMAD R2, R16, R4, RZ ;  /* 0x0000000410027224 */ /* 0x000fca00078e02ff */
[----:B------:R-:W-:Y:S02]  /*efc0*/  IADD3 R8, P5, P1, R2, R5, R0 ;  /* 0x0000000502087210 */ /* 0x000fe400079be000 */
[----:B------:R-:W-:Y:S02]  /*efd0*/  SHF.R.S32.HI R2, RZ, 0x1f, R2 ;  /* 0x0000001fff027819 */ /* 0x000fe40000011402 */
[----:B------:R-:W-:-:S04]  /*efe0*/  SHF.R.S32.HI R0, RZ, 0x1f, R0 ;  /* 0x0000001fff007819 */ /* 0x000fc80000011400 */
[----:B------:R-:W-:Y:S01]  /*eff0*/  IADD3.X R5, PT, PT, R2, R3, R0, P5, P1 ;  /* 0x0000000302057210 */ /* 0x000fe20002fe2400 */
[----:B----4-:R-:W-:Y:S06]  /*f000*/  @P0 BRA `(.L_x_47) ;  /* 0x0000000000980947 */ /* 0x010fec0003800000 */
[----:B------:R-:W-:-:S04]  /*f010*/  SHF.R.U32.HI R0, RZ, 0x1, R33 ;  /* 0x00000001ff007819 */ /* 0x000fc80000011621 */
[----:B------:R-:W-:-:S04]  /*f020*/  LOP3.LUT R0, R0, 0x30, RZ, 0xc0, !PT ;  /* 0x0000003000007812 */ /* 0x000fc800078ec0ff */
[----:B------:R-:W-:-:S04]  /*f030*/  LOP3.LUT R0, R0, 0x7, R36, 0xf8, !PT ;  /* 0x0000000700007812 */ /* 0x000fc800078ef824 */
[C---:B------:R-:W-:Y:S01]  /*f040*/  ISETP.GE.AND P6, PT, R0.reuse, R252, PT ;  /* 0x000000fc0000720c */ /* 0x040fe20003fc6270 */
[C---:B------:R-:W-:Y:S01]  /*f050*/  VIADD R2, R0.reuse, 0x8 ;  /* 0x0000000800027836 */ /* 0x040fe20000000000 */
[C---:B------:R-:W-:Y:S01]  /*f060*/  LOP3.LUT R6, R0.reuse, 0x40, RZ, 0xfc, !PT ;  /* 0x0000004000067812 */ /* 0x040fe200078efcff */
[----:B------:R-:W-:-:S03]  /*f070*/  VIADD R12, R0, 0x48 ;  /* 0x00000048000c7836 */ /* 0x000fc60000000000 */
[-C--:B------:R-:W-:Y:S02]  /*f080*/  ISETP.GE.AND P5, PT, R2, R252.reuse, PT ;  /* 0x000000fc0200720c */ /* 0x080fe40003fa6270 */
[-C--:B------:R-:W-:Y:S02]  /*f090*/  ISETP.GE.AND P4, PT, R6, R252.reuse, PT ;  /* 0x000000fc0600720c */ /* 0x080fe40003f86270 */
[----:B------:R-:W-:-:S03]  /*f0a0*/  ISETP.GE.AND P3, PT, R12, R252, PT ;  /* 0x000000fc0c00720c */ /* 0x000fc60003f66270 */
[----:B------:R-:W1:Y:S01]  /*f0b0*/  @!P6 LDC.64 R10, c[0x0][0x420] ;  /* 0x00010800ff0aeb82 */ /* 0x000e620000000a00 */
[----:B------:R-:W-:-:S05]  /*f0c0*/  @!P6 IMAD R3, R0, R4, RZ ;  /* 0x000000040003e224 */ /* 0x000fca00078e02ff */
[C---:B------:R-:W-:Y:S01]  /*f0d0*/  @!P6 IADD3 R0, P0, PT, R3.reuse, R8, RZ ;  /* 0x000000080300e210 */ /* 0x040fe20007f1e0ff */
[-C--:B------:R-:W-:Y:S01]  /*f0e0*/  @!P5 IMAD R2, R2, R4.reuse, RZ ;  /* 0x000000040202d224 */ /* 0x080fe200078e02ff */
[----:B------:R-:W2:Y:S01]  /*f0f0*/  @!P5 LDC.64 R14, c[0x0][0x420] ;  /* 0x00010800ff0edb82 */ /* 0x000ea20000000a00 */
[-C--:B------:R-:W-:Y:S01]  /*f100*/  @!P4 IMAD R9, R6, R4.reuse, RZ ;  /* 0x000000040609c224 */ /* 0x080fe200078e02ff */
[----:B------:R-:W-:Y:S01]  /*f110*/  @!P6 LEA.HI.X.SX32 R3, R3, R5, 0x1, P0 ;  /* 0x000000050303e211 */ /* 0x000fe200000f0eff */
[----:B------:R-:W-:Y:S01]  /*f120*/  @!P3 IMAD R12, R12, R4, RZ ;  /* 0x000000040c0cb224 */ /* 0x000fe200078e02ff */
[----:B------:R-:W-:-:S04]  /*f130*/  @!P5 IADD3 R7, P0, PT, R2, R8, RZ ;  /* 0x000000080207d210 */ /* 0x000fc80007f1e0ff */
[----:B------:R-:W3:Y:S01]  /*f140*/  @!P4 LDC.64 R16, c[0x0][0x420] ;  /* 0x00010800ff10cb82 */ /* 0x000ee20000000a00 */
[----:B------:R-:W-:-:S07]  /*f150*/  @!P5 LEA.HI.X.SX32 R2, R2, R5, 0x1, P0 ;  /* 0x000000050202d211 */ /* 0x000fce00000f0eff */
[----:B------:R-:W4:Y:S01]  /*f160*/  @!P3 LDC.64 R18, c[0x0][0x420] ;  /* 0x00010800ff12bb82 */ /* 0x000f220000000a00 */
[----:B-1----:R-:W-:-:S04]  /*f170*/  @!P6 LEA R10, P1, R0, R10, 0x2 ;  /* 0x0000000a000ae211 */ /* 0x002fc800078210ff */
[----:B------:R-:W-:Y:S02]  /*f180*/  @!P6 LEA.HI.X R11, R0, R11, R3, 0x2, P1 ;  /* 0x0000000b000be211 */ /* 0x000fe400008f1403 */
[----:B------:R-:W-:Y:S02]  /*f190*/  @!P4 IADD3 R0, P1, PT, R9, R8, RZ ;  /* 0x000000080900c210 */ /* 0x000fe40007f3e0ff */
[C---:B--2---:R-:W-:Y:S01]  /*f1a0*/  @!P5 LEA R6, P0, R7.reuse, R14, 0x2 ;  /* 0x0000000e0706d211 */ /* 0x044fe200078010ff */
[----:B------:R1:W-:Y:S03]  /*f1b0*/  @!P6 STG.E desc[UR12][R10.64], R26 ;  /* 0x0000001a0a00e986 */ /* 0x0003e6000c10190c */
[----:B------:R-:W-:Y:S02]  /*f1c0*/  @!P5 LEA.HI.X R7, R7, R15, R2, 0x2, P0 ;  /* 0x0000000f0707d211 */ /* 0x000fe400000f1402 */
[----:B------:R-:W-:-:S02]  /*f1d0*/  @!P3 IADD3 R3, P0, PT, R12, R8, RZ ;  /* 0x000000080c03b210 */ /* 0x000fc40007f1e0ff */
[-C--:B------:R-:W-:Y:S01]  /*f1e0*/  @!P4 LEA.HI.X.SX32 R2, R9, R5.reuse, 0x1, P1 ;  /* 0x000000050902c211 */ /* 0x080fe200008f0eff */
[----:B------:R1:W-:Y:S01]  /*f1f0*/  @!P5 STG.E desc[UR12][R6.64], R25 ;  /* 0x000000190600d986 */ /* 0x0003e2000c10190c */
[----:B---3--:R-:W-:Y:S02]  /*f200*/  @!P4 LEA R4, P1, R0, R16, 0x2 ;  /* 0x000000100004c211 */ /* 0x008fe400078210ff */
[----:B------:R-:W-:Y:S02]  /*f210*/  @!P3 LEA.HI.X.SX32 R8, R12, R5, 0x1, P0 ;  /* 0x000000050c08b211 */ /* 0x000fe400000f0eff */
[----:B------:R-:W-:Y:S02]  /*f220*/  @!P4 LEA.HI.X R5, R0, R17, R2, 0x2, P1 ;  /* 0x000000110005c211 */ /* 0x000fe400008f1402 */
[----:B----4-:R-:W-:-:S03]  /*f230*/  @!P3 LEA R2, P0, R3, R18, 0x2 ;  /* 0x000000120302b211 */ /* 0x010fc600078010ff */
[----:B------:R1:W-:Y:S01]  /*f240*/  @!P4 STG.E desc[UR12][R4.64], R21 ;  /* 0x000000150400c986 */ /* 0x0003e2000c10190c */
[----:B------:R-:W-:-:S05]  /*f250*/  @!P3 LEA.HI.X R3, R3, R19, R8, 0x2, P0 ;  /* 0x000000130303b211 */ /* 0x000fca00000f1408 */
[----:B------:R1:W-:Y:S04]  /*f260*/  @!P3 STG.E desc[UR12][R2.64], R20 ;  /* 0x000000140200b986 */ /* 0x0003e8000c10190c */
.L_x_47:
[----:B------:R-:W-:Y:S05]  /*f270*/  BSYNC.RECONVERGENT B0 ;  /* 0x0000000000007941 */ /* 0x000fea0003800200 */
.L_x_46:
[----:B-1----:R-:W2:Y:S01]  /*f280*/  LDL.LU R5, [R1+0x78] ;  /* 0x0000780001057983 */ /* 0x002ea20000300800 */
[----:B------:R-:W1:Y:S03]  /*f290*/  LDCU.64 UR4, c[0x0][0x410] ;  /* 0x00008200ff0477ac */ /* 0x000e660008000a00 */
[----:B------:R-:W3:Y:S04]  /*f2a0*/  LDL.LU R4, [R1+0x80] ;  /* 0x0000800001047983 */ /* 0x000ee80000300800 */
[----:B------:R-:W4:Y:S01]  /*f2b0*/  LDL.LU R0, [R1+0x7c] ;  /* 0x00007c0001007983 */ /* 0x000f220000300800 */
[----:B------:R-:W5:Y:S01]  /*f2c0*/  S2R R2, SR_TID.X ;  /* 0x0000000000027919 */ /* 0x000f620000002100 */
[----:B------:R-:W-:-:S02]  /*f2d0*/  @P2 IMAD.MOV.U32 R13, RZ, RZ, R22 ;  /* 0x000000ffff0d2224 */ /* 0x000fc400078e0016 */
[----:B-----5:R-:W-:-:S05]  /*f2e0*/  IMAD.SHL.U32 R2, R2, 0x8, RZ ;  /* 0x0000000802027824 */ /* 0x020fca00078e00ff */
[----:B------:R-:W-:-:S04]  /*f2f0*/  LOP3.LUT R2, R2, 0x18, RZ, 0xc0, !PT ;  /* 0x0000001802027812 */ /* 0x000fc800078ec0ff */
[----:B------:R-:W-:Y:S02]  /*f300*/  IADD3 R2, P0, PT, R2, R13, RZ ;  /* 0x0000000d02027210 */ /* 0x000fe40007f1e0ff */
[----:B------:R2:W2:Y:S01]  /*f310*/  LDS.128 R12, [R215] ;  /* 0x00000000d70c7984 */ /* 0x0004a20000000c00 */
[-C--:B------:R-:W-:Y:S02]  /*f320*/  ISETP.GE.AND P3, PT, R36, R252.reuse, PT ;  /* 0x000000fc2400720c */ /* 0x080fe40003f66270 */
[----:B------:R-:W-:Y:S02]  /*f330*/  IMAD.X R3, RZ, RZ, R27, P0 ;  /* 0x000000ffff037224 */ /* 0x000fe400000e061b */
[C---:B-1----:R-:W-:Y:S01]  /*f340*/  IMAD.WIDE.U32 R8, R34.reuse, UR4, R2 ;  /* 0x0000000422087c25 */ /* 0x042fe2000f8e0002 */
[----:B------:R-:W-:Y:S03]  /*f350*/  BSSY.RECONVERGENT B0, `(.L_x_48) ;  /* 0x0000010000007945 */ /* 0x000fe60003800200 */
[----:B------:R-:W-:Y:S01]  /*f360*/  IMAD R7, R34, UR5, R9 ;  /* 0x0000000522077c24 */ /* 0x000fe2000f8e0209 */
[----:B--2---:R-:W-:-:S02]  /*f370*/  ISETP.GE.AND P2, PT, R5, R252, PT ;  /* 0x000000fc0500720c */ /* 0x004fc40003f46270 */
[-C--:B---3--:R-:W-:Y:S02]  /*f380*/  ISETP.GE.AND P1, PT, R4, R252.reuse, PT ;  /* 0x000000fc0400720c */ /* 0x088fe40003f26270 */
[----:B----4-:R-:W-:Y:S01]  /*f390*/  ISETP.GE.AND P0, PT, R0, R252, PT ;  /* 0x000000fc0000720c */ /* 0x010fe20003f06270 */
        /* <DEDUP_REMOVED lines=10> */
[----:B------:R1:W-:Y:S02]  /*f440*/  STG.E.128 desc[UR12][R4.64], R12 ;  /* 0x0000000c04007986 */ /* 0x0003e4000c101d0c */
.L_x_49:
[----:B------:R-:W-:Y:S05]  /*f450*/  BSYNC.RECONVERGENT B0 ;  /* 0x0000000000007941 */ /* 0x000fea0003800200 */
.L_x_48:
[----:B-1----:R1:W2:Y:S01]  /*f460*/  LDS.128 R12, [R215+0x800] ;  /* 0x00080000d70c7984 */ /* 0x0022a20000000c00 */
[----:B------:R-:W-:Y:S04]  /*f470*/  BSSY.RECONVERGENT B0, `(.L_x_50) ;  /* 0x000000f000007945 */ /* 0x000fe80003800200 */
[----:B------:R-:W-:Y:S05]  /*f480*/  @P2 BRA `(.L_x_51) ;  /* 0x0000000000342947 */ /* 0x000fea0003800000 */
[----:B------:R-:W3:Y:S01]  /*f490*/  LDCU.64 UR6, c[0x0][0x408] ;  /* 0x00008100ff0677ac */ /* 0x000ee20008000a00 */
[----:B------:R-:W-:Y:S02]  /*f4a0*/  IADD3 R0, P2, PT, R246, 0x20, RZ ;  /* 0x00000020f6007810 */ /* 0x000fe40007f5e0ff */
[----:B------:R-:W-:Y:S01]  /*f4b0*/  MOV R3, R7 ;  /* 0x0000000700037202 */ /* 0x000fe20000000f00 */
[----:B------:R-:W4:Y:S02]  /*f4c0*/  LDCU.64 UR4, c[0x0][0x3f0] ;  /* 0x00007e00ff0477ac */ /* 0x000f240008000a00 */
[----:B------:R-:W-:-:S04]  /*f4d0*/  IMAD.X R2, RZ, RZ, R247, P2 ;  /* 0x000000ffff027224 */ /* 0x000fc800010e06f7 */
[----:B---3--:R-:W-:Y:S02]  /*f4e0*/  IMAD R4, R2, UR6, RZ ;  /* 0x0000000602047c24 */ /* 0x008fe4000f8e02ff */
[----:B------:R-:W-:-:S04]  /*f4f0*/  IMAD.MOV.U32 R2, RZ, RZ, R8 ;  /* 0x000000ffff027224 */ /* 0x000fc800078e0008 */
[----:B------:R-:W-:-:S04]  /*f500*/  IMAD.WIDE.U32 R2, R0, UR6, R2 ;  /* 0x0000000600027c25 */ /* 0x000fc8000f8e0002 */
[----:B------:R-:W-:Y:S01]  /*f510*/  IMAD R0, R0, UR7, R4 ;  /* 0x0000000700007c24 */ /* 0x000fe2000f8e0204 */
[----:B----4-:R-:W-:-:S04]  /*f520*/  LEA R4, P2, R2, UR4, 0x1 ;  /* 0x0000000402047c11 */ /* 0x010fc8000f8408ff */
[----:B------:R-:W-:-:S04]  /*f530*/  IADD3 R0, PT, PT, R0, R3, RZ ;  /* 0x0000000300007210 */ /* 0x000fc80007ffe0ff */
[----:B------:R-:W-:-:S05]  /*f540*/  LEA.HI.X R5, R2, UR5, R0, 0x1, P2 ;  /* 0x0000000502057c11 */ /* 0x000fca00090f0c00 */
[----:B--2---:R3:W-:Y:S02]  /*f550*/  STG.E.128 desc[UR12][R4.64], R12 ;  /* 0x0000000c04007986 */ /* 0x0047e4000c101d0c */
.L_x_51:
[----:B------:R-:W-:Y:S05]  /*f560*/  BSYNC.RECONVERGENT B0 ;  /* 0x0000000000007941 */ /* 0x000fea0003800200 */
.L_x_50:
[----:B--23--:R2:W3:Y:S01]  /*f570*/  LDS.128 R12, [R215+0x1000] ;  /* 0x00100000d70c7984 */ /* 0x00c4e20000000c00 */
[----:B------:R-:W-:Y:S04]  /*f580*/  BSSY.RECONVERGENT B0, `(.L_x_52) ;  /* 0x000000f000007945 */ /* 0x000fe80003800200 */
[----:B------:R-:W-:Y:S05]  /*f590*/  @P1 BRA `(.L_x_53) ;  /* 0x0000000000341947 */ /* 0x000fea0003800000 */
[----:B------:R-:W4:Y:S01]  /*f5a0*/  LDCU.64 UR6, c[0x0][0x408] ;  /* 0x00008100ff0677ac */ /* 0x000f220008000a00 */
[----:B------:R-:W-:Y:S02]  /*f5b0*/  IADD3 R0, P1, PT, R246, 0x40, RZ ;  /* 0x00000040f6007810 */ /* 0x000fe40007f3e0ff */
[----:B------:R-:W-:Y:S01]  /*f5c0*/  MOV R3, R7 ;  /* 0x0000000700037202 */ /* 0x000fe20000000f00 */
[----:B------:R-:W5:Y:S02]  /*f5d0*/  LDCU.64 UR4, c[0x0][0x3f0] ;  /* 0x00007e00ff0477ac */ /* 0x000f640008000a00 */
[----:B------:R-:W-:-:S04]  /*f5e0*/  IMAD.X R2, RZ, RZ, R247, P1 ;  /* 0x000000ffff027224 */ /* 0x000fc800008e06f7 */
[----:B----4-:R-:W-:Y:S02]  /*f5f0*/  IMAD R4, R2, UR6, RZ ;  /* 0x0000000602047c24 */ /* 0x010fe4000f8e02ff */
[----:B------:R-:W-:-:S04]  /*f600*/  IMAD.MOV.U32 R2, RZ, RZ, R8 ;  /* 0x000000ffff027224 */ /* 0x000fc800078e0008 */
[----:B------:R-:W-:-:S04]  /*f610*/  IMAD.WIDE.U32 R2, R0, UR6, R2 ;  /* 0x0000000600027c25 */ /* 0x000fc8000f8e0002 */
[----:B------:R-:W-:Y:S01]  /*f620*/  IMAD R0, R0, UR7, R4 ;  /* 0x0000000700007c24 */ /* 0x000fe2000f8e0204 */
[----:B-----5:R-:W-:-:S04]  /*f630*/  LEA R4, P1, R2, UR4, 0x1 ;  /* 0x0000000402047c11 */ /* 0x020fc8000f8208ff */
[----:B------:R-:W-:-:S04]  /*f640*/  IADD3 R0, PT, PT, R0, R3, RZ ;  /* 0x0000000300007210 */ /* 0x000fc80007ffe0ff */
[----:B------:R-:W-:-:S05]  /*f650*/  LEA.HI.X R5, R2, UR5, R0, 0x1, P1 ;  /* 0x0000000502057c11 */ /* 0x000fca00088f0c00 */
[----:B---3--:R4:W-:Y:S02]  /*f660*/  STG.E.128 desc[UR12][R4.64], R12 ;  /* 0x0000000c04007986 */ /* 0x0089e4000c101d0c */
.L_x_53:
[----:B------:R-:W-:Y:S05]  /*f670*/  BSYNC.RECONVERGENT B0 ;  /* 0x0000000000007941 */ /* 0x000fea0003800200 */
.L_x_52:
[----:B------:R-:W-:Y:S05]  /*f680*/  @P0 EXIT ;  /* 0x000000000000094d */ /* 0x000fea0003800000 */
[----:B------:R-:W5:Y:S01]  /*f690*/  LDCU.64 UR6, c[0x0][0x408] ;  /* 0x00008100ff0677ac */ /* 0x000f620008000a00 */
[----:B------:R-:W-:Y:S01]  /*f6a0*/  IADD3 R6, P0, PT, R246, 0x60, RZ ;  /* 0x00000060f6067810 */ /* 0x000fe20007f1e0ff */
[----:B------:R-:W-:Y:S01]  /*f6b0*/  IMAD.MOV.U32 R2, RZ, RZ, R8 ;  /* 0x000000ffff027224 */ /* 0x000fe200078e0008 */
[----:B------:R-:W-:Y:S01]  /*f6c0*/  MOV R3, R7 ;  /* 0x0000000700037202 */ /* 0x000fe20000000f00 */
[----:B------:R-:W1:Y:S02]  /*f6d0*/  LDCU.64 UR4, c[0x0][0x3f0] ;  /* 0x00007e00ff0477ac */ /* 0x000e640008000a00 */
[----:B------:R-:W-:-:S04]  /*f6e0*/  IMAD.X R0, RZ, RZ, R247, P0 ;  /* 0x000000ffff007224 */ /* 0x000fc800000e06f7 */
[----:B-----5:R-:W-:Y:S02]  /*f6f0*/  IMAD R0, R0, UR6, RZ ;  /* 0x0000000600007c24 */ /* 0x020fe4000f8e02ff */
[----:B----4-:R-:W-:-:S04]  /*f700*/  IMAD.WIDE.U32 R4, R6, UR6, R2 ;  /* 0x0000000606047c25 */ /* 0x010fc8000f8e0002 */
[----:B------:R-:W-:Y:S01]  /*f710*/  IMAD R0, R6, UR7, R0 ;  /* 0x0000000706007c24 */ /* 0x000fe2000f8e0200 */
[----:B-1----:R-:W-:-:S04]  /*f720*/  LEA R2, P0, R4, UR4, 0x1 ;  /* 0x0000000404027c11 */ /* 0x002fc8000f8008ff */
[----:B------:R-:W-:-:S04]  /*f730*/  IADD3 R0, PT, PT, R0, R5, RZ ;  /* 0x0000000500007210 */ /* 0x000fc80007ffe0ff */
[----:B------:R-:W-:-:S05]  /*f740*/  LEA.HI.X R3, R4, UR5, R0, 0x1, P0 ;  /* 0x0000000504037c11 */ /* 0x000fca00080f0c00 */
[----:B------:R-:W-:Y:S01]  /*f750*/  STG.E.128 desc[UR12][R2.64], R28 ;  /* 0x0000001c02007986 */ /* 0x000fe2000c101d0c */
[----:B------:R-:W-:Y:S05]  /*f760*/  EXIT ;  /* 0x000000000000794d */ /* 0x000fea0003800000 */
.L_x_54:
        /* <DEDUP_REMOVED lines=9> */
.L_x_726:


//--------------------- .text._ZN5flash16flash_fwd_kernelI23Flash_fwd_kernel_traitsILi32ELi128ELi128ELi4ELb0ELb0EN7cutlass10bfloat16_tE19Flash_kernel_traitsILi32ELi128ELi128ELi4ES3_EELb0ELb1ELb0ELb0ELb0ELb0ELb0ELb0EEEvNS_16Flash_fwd_paramsE --------------------------
	.section	.text._ZN5flash16flash_fwd_kernelI23Flash_fwd_kernel_traitsILi32ELi128ELi128ELi4ELb0ELb0EN7cutlass10bfloat16_tE19Flash_kernel_traitsILi32ELi128ELi128ELi4ES3_EELb0ELb1ELb0ELb0ELb0ELb0ELb0ELb0EEEvNS_16Flash_fwd_paramsE,"ax",@progbits
	.align	128
        .global         _ZN5flash16flash_fwd_kernelI23Flash_fwd_kernel_traitsILi32ELi128ELi128ELi4ELb0ELb0EN7cutlass10bfloat16_tE19Flash_kernel_traitsILi32ELi128ELi128ELi4ES3_EELb0ELb1ELb0ELb0ELb0ELb0ELb0ELb0EEEvNS_16Flash_fwd_paramsE
        .type           _ZN5flash16flash_fwd_kernelI23Flash_fwd_kernel_traitsILi32ELi128ELi128ELi4ELb0ELb0EN7cutlass10bfloat16_tE19Flash_kernel_traitsILi32ELi128ELi128ELi4ES3_EELb0ELb1ELb0ELb0ELb0ELb0ELb0ELb0EEEvNS_16Flash_fwd_paramsE,@function
        .size           _ZN5flash16flash_fwd_kernelI23Flash_fwd_kernel_traitsILi32ELi128ELi128ELi4ELb0ELb0EN7cutlass10bfloat16_tE19Flash_kernel_traitsILi32ELi128ELi128ELi4ES3_EELb0ELb1ELb0ELb0ELb0ELb0ELb0ELb0EEEvNS_16Flash_fwd_paramsE,(.L_x_727 - _ZN5flash16flash_fwd_kernelI23Flash_fwd_kernel_traitsILi32ELi128ELi128ELi4ELb0ELb0EN7cutlass10bfloat16_tE19Flash_kernel_traitsILi32ELi128ELi128ELi4ES3_EELb0ELb1ELb0ELb0ELb0ELb0ELb0ELb0EEEvNS_16Flash_fwd_paramsE)
        .other          _ZN5flash16flash_fwd_kernelI23Flash_fwd_kernel_traitsILi32ELi128ELi128ELi4ELb0ELb0EN7cutlass10bfloat16_tE19Flash_kernel_traitsILi32ELi128ELi128ELi4ES3_EELb0ELb1ELb0ELb0ELb0ELb0ELb0ELb0EEEvNS_16Flash_fwd_paramsE,@"STO_CUDA_ENTRY STV_DEFAULT"
_ZN5flash16flash_fwd_kernelI23Flash_fwd_kernel_traitsILi32ELi128ELi128ELi4ELb0ELb0EN7cutlass10bfloat16_tE19Flash_kernel_traitsILi32ELi128ELi128ELi4ES3_EELb0ELb1ELb0ELb0ELb0ELb0ELb0ELb0EEEvNS_16Flash_fwd_paramsE:
.text._ZN5flash16flash_fwd_kernelI23Flash_fwd_kernel_traitsILi32ELi128ELi128ELi4ELb0ELb0EN7cutlass10bfloat16_tE19Flash_kernel_traitsILi32ELi128ELi128ELi4ES3_EELb0ELb1ELb0ELb0ELb0ELb0ELb0ELb0EEEvNS_16Flash_fwd_paramsE:
        /* <DEDUP_REMOVED lines=52> */
.L_x_55:
        /* <DEDUP_REMOVED lines=25> */
[----:B------:R-:W3:Y:S01]  /*04d0*/  LDC R7, c[0x0][0x434] ;  /* 0x00010d00ff077b82 */ /* 0x000ee20000000800 */
[----:B-1----:R-:W-:-:S07]  /*04e0*/  ISETP.NE.AND P0, PT, R0, RZ, PT ;  /* 0x000000ff0000720c */ /* 0x002fce0003f05270 */
[----:B------:R-:W1:Y:S01]  /*04f0*/  @!P1 LDC.64 R8, c[0x0][0x400] ;  /* 0x00010000ff089b82 */ /* 0x000e620000000a00 */
[----:B--2---:R-:W-:-:S07]  /*0500*/  ISETP.NE.AND P2, PT, R4, RZ, !P0 ;  /* 0x000000ff0400720c */ /* 0x004fce0004745270 */
[----:B------:R-:W2:Y:S01]  /*0510*/  @P1 LDC.64 R10, c[0x0][0x408] ;  /* 0x00010200ff0a1b82 */ /* 0x000ea20000000a00 */
[----:B------:R-:W-:-:S07]  /*0520*/  @P0 IMAD.MOV.U32 R0, RZ, RZ, 0x1 ;  /* 0x00000001ff000424 */ /* 0x000fce00078e00ff */
[----:B------:R-:W4:Y:S08]  /*0530*/  @P0 LDC.64 R2, c[0x0][0x430] ;  /* 0x00010c00ff020b82 */ /* 0x000f300000000a00 */
[----:B------:R-:W1:Y:S01]  /*0540*/  @P0 LDC R16, c[0x0][0x430] ;  /* 0x00010c00ff100b82 */ /* 0x000e620000000800 */
[----:B----4-:R-:W-:Y:S01]  /*0550*/  @P0 IMAD R6, R2, R3, RZ ;  /* 0x0000000302060224 */ /* 0x010fe200078e02ff */
[----:B--23--:R-:W-:Y:S06]  /*0560*/  @P0 BRA `(.L_x_57) ;  /* 0x0000000000280947 */ /* 0x00cfec0003800000 */
[----:B------:R-:W-:Y:S01]  /*0570*/  ISETP.NE.AND P0, PT, R4, RZ, PT ;  /* 0x000000ff0400720c */ /* 0x000fe20003f05270 */
[----:B------:R-:W2:-:S12]  /*0580*/  LDC R3, c[0x0][0x3e0] ;  /* 0x0000f800ff037b82 */ /* 0x000e980000000800 */
[----:B------:R-:W3:Y:S01]  /*0590*/  @P0 LDC R6, c[0x0][0x454] ;  /* 0x00011500ff060b82 */ /* 0x000ee20000000800 */
[----:B-1----:R-:W-:Y:S02]  /*05a0*/  @P0 MOV R16, 0x1 ;  /* 0x0000000100100802 */ /* 0x002fe40000000f00 */
[----:B------:R-:W-:-:S05]  /*05b0*/  @!P0 MOV R16, 0x1 ;  /* 0x0000000100108802 */ /* 0x000fca0000000f00 */
[----:B------:R-:W2:Y:S08]  /*05c0*/  @P0 LDC R0, c[0x0][0x454] ;  /* 0x00011500ff000b82 */ /* 0x000eb00000000800 */
[----:B------:R-:W1:Y:S08]  /*05d0*/  @!P0 LDC R2, c[0x0][0x434] ;  /* 0x00010d00ff028b82 */ /* 0x000e700000000800 */
[----:B------:R-:W4:Y:S01]  /*05e0*/  @!P0 LDC R6, c[0x0][0x434] ;  /* 0x00010d00ff068b82 */ /* 0x000f220000000800 */
[----:B--2---:R-:W-:-:S02]  /*05f0*/  @P0 IMAD R0, R0, R3, RZ ;  /* 0x0000000300000224 */ /* 0x004fc400078e02ff */
[----:B-1-3--:R-:W-:-:S07]  /*0600*/  @!P0 IMAD R0, R2, R3, RZ ;  /* 0x0000000302008224 */ /* 0x00afce00078e02ff */
.L_x_57:
[----:B------:R-:W2:Y:S01]  /*0610*/  LDCU UR4, c[0x0][0x440] ;  /* 0x00008800ff0477ac */ /* 0x000ea20008000800 */
[C---:B-1----:R-:W-:Y:S01]  /*0620*/  @!P1 IMAD.WIDE.U32 R4, R25.reuse, R8, RZ ;  /* 0x0000000819049225 */ /* 0x042fe200078e00ff */
[C---:B------:R-:W-:Y:S01]  /*0630*/  ISETP.NE.AND P4, PT, R252.reuse, -0x1, PT ;  /* 0xfffffffffc00780c */ /* 0x040fe20003f85270 */
[----:B------:R-:W-:Y:S02]  /*0640*/  BSSY.RECONVERGENT B0, `(.L_x_58) ;  /* 0x000002d000007945 */ /* 0x000fe40003800200 */
[----:B------:R-:W-:Y:S02]  /*0650*/  @!P1 IMAD R9, R25, R9, R5 ;  /* 0x0000000919099224 */ /* 0x000fe400078e0205 */
[----:B------:R-:W-:-:S04]  /*0660*/  @P1 IMAD.WIDE.U32 R2, R252, R10, RZ ;  /* 0x0000000afc021225 */ /* 0x000fc800078e00ff */
[----:B------:R-:W-:Y:S02]  /*0670*/  IMAD.SHL.U32 R5, R51, 0x8, RZ ;  /* 0x0000000833057824 */ /* 0x000fe400078e00ff */
[----:B------:R-:W-:Y:S02]  /*0680*/  @P1 IMAD R9, R252, R11, R3 ;  /* 0x0000000bfc091224 */ /* 0x000fe400078e0203 */
[----:B------:R-:W-:Y:S01]  /*0690*/  @P1 IMAD.MOV.U32 R4, RZ, RZ, R2 ;  /* 0x000000ffff041224 */ /* 0x000fe200078e0002 */
[----:B------:R-:W-:Y:S01]  /*06a0*/  LOP3.LUT R3, R5, 0x18, RZ, 0xc0, !PT ;  /* 0x0000001805037812 */ /* 0x000fe200078ec0ff */
[----:B------:R-:W-:Y:S01]  /*06b0*/  IMAD R2, R25, R7, RZ ;  /* 0x0000000719027224 */ /* 0x000fe200078e02ff */
[----:B------:R-:W-:Y:S01]  /*06c0*/  MOV R5, RZ ;  /* 0x000000ff00057202 */ /* 0x000fe20000000f00 */
[----:B----4-:R-:W-:Y:S01]  /*06d0*/  IMAD R14, R22, R6, RZ ;  /* 0x00000006160e7224 */ /* 0x010fe200078e02ff */
[----:B--2---:R-:W-:Y:S01]  /*06e0*/  ISETP.GE.AND P0, PT, R3, UR4, PT ;  /* 0x0000000403007c0c */ /* 0x004fe2000bf06270 */
[----:B------:R-:W1:Y:S01]  /*06f0*/  LDCU.64 UR4, c[0x0][0x410] ;  /* 0x00008200ff0477ac */ /* 0x000e620008000a00 */
[----:B------:R-:W-:Y:S01]  /*0700*/  SEL R2, R2, R252, !P4 ;  /* 0x000000fc02027207 */ /* 0x000fe20006000000 */
[----:B------:R-:W-:Y:S01]  /*0710*/  @!P2 IMAD R14, R25, R0, R14 ;  /* 0x00000000190ea224 */ /* 0x000fe200078e020e */
[----:B------:R-:W-:Y:S01]  /*0720*/  ISETP.NE.AND P3, PT, R3, RZ, PT ;  /* 0x000000ff0300720c */ /* 0x000fe20003f65270 */
[----:B------:R-:W-:Y:S01]  /*0730*/  IMAD.IADD R0, R15, 0x1, -R24 ;  /* 0x000000010f007824 */ /* 0x000fe200078e0a18 */
[----:B------:R-:W-:-:S02]  /*0740*/  IADD3 R8, P1, PT, R3, R4, RZ ;  /* 0x0000000403087210 */ /* 0x000fc40007f3e0ff */
[----:B------:R-:W-:Y:S02]  /*0750*/  SHF.R.S32.HI R3, RZ, 0x1f, R2 ;  /* 0x0000001fff037819 */ /* 0x000fe40000011402 */
[----:B------:R-:W-:Y:S01]  /*0760*/  SHF.R.U32.HI R4, RZ, 0x2, R51 ;  /* 0x00000002ff047819 */ /* 0x000fe20000011633 */
[----:B------:R-:W-:Y:S01]  /*0770*/  IMAD.X R9, RZ, RZ, R9, P1 ;  /* 0x000000ffff097224 */ /* 0x000fe200008e0609 */
[----:B------:R-:W-:Y:S02]  /*0780*/  SEL R20, R2, RZ, P2 ;  /* 0x000000ff02147207 */ /* 0x000fe40001000000 */
[----:B------:R-:W-:Y:S01]  /*0790*/  SEL R21, R3, RZ, P2 ;  /* 0x000000ff03157207 */ /* 0x000fe20001000000 */
[C---:B------:R-:W-:Y:S01]  /*07a0*/  VIADD R17, R4.reuse, 0x20 ;  /* 0x0000002004117836 */ /* 0x040fe20000000000 */
[CC--:B------:R-:W-:Y:S01]  /*07b0*/  ISETP.GE.OR P2, PT, R4.reuse, R0.reuse, P0 ;  /* 0x000000000400720c */ /* 0x0c0fe20000746670 */
[C---:B------:R-:W-:Y:S01]  /*07c0*/  VIADD R19, R4.reuse, 0x60 ;  /* 0x0000006004137836 */ /* 0x040fe20000000000 */
[----:B------:R-:W-:Y:S01]  /*07d0*/  IADD3 R18, PT, PT, R4, 0x40, RZ ;  /* 0x0000004004127810 */ /* 0x000fe20007ffe0ff */
[----:B-1----:R-:W-:Y:S01]  /*07e0*/  IMAD.WIDE.U32 R8, R22, UR4, R8 ;  /* 0x0000000416087c25 */ /* 0x002fe2000f8e0008 */
[----:B------:R-:W-:-:S02]  /*07f0*/  ISETP.GE.OR P6, PT, R4, R0, P3 ;  /* 0x000000000400720c */ /* 0x000fc40001fc6670 */
[-C--:B------:R-:W-:Y:S01]  /*0800*/  ISETP.GE.OR P5, PT, R17, R0.reuse, P3 ;  /* 0x000000001100720c */ /* 0x080fe20001fa6670 */
[----:B------:R-:W-:Y:S01]  /*0810*/  IMAD R7, R22, UR5, R9 ;  /* 0x0000000516077c24 */ /* 0x000fe2000f8e0209 */
[-C--:B------:R-:W-:Y:S01]  /*0820*/  ISETP.GE.OR P4, PT, R18, R0.reuse, P3 ;  /* 0x000000001200720c */ /* 0x080fe20001f86670 */
[----:B------:R-:W-:Y:S01]  /*0830*/  IMAD.WIDE.U32 R2, R23, 0x80, R4 ;  /* 0x0000008017027825 */ /* 0x000fe200078e0004 */
[-C--:B------:R-:W-:Y:S02]  /*0840*/  ISETP.GE.OR P3, PT, R19, R0.reuse, P3 ;  /* 0x000000001300720c */ /* 0x080fe40001f66670 */
[----:B------:R-:W-:Y:S01]  /*0850*/  ISETP.GE.OR P1, PT, R17, R0, P0 ;  /* 0x000000001100720c */ /* 0x000fe20000726670 */
        /* <DEDUP_REMOVED lines=11> */
.L_x_59:
[----:B------:R-:W-:Y:S05]  /*0910*/  BSYNC.RECONVERGENT B0 ;  /* 0x0000000000007941 */ /* 0x000fea0003800200 */
.L_x_58:
[----:B------:R-:W-:Y:S01]  /*0920*/  BSSY.RECONVERGENT B0, `(.L_x_60) ;  /* 0x0000012000007945 */ /* 0x000fe20003800200 */
[----:B------:R-:W-:Y:S01]  /*0930*/  ISETP.GE.OR P2, PT, R18, R0, P0 ;  /* 0x000000001200720c */ /* 0x000fe20000746670 */
[----:B------:R-:W-:Y:S01]  /*0940*/  IMAD R15, R24, R16, RZ ;  /* 0x00000010180f7224 */ /* 0x000fe200078e02ff */
[----:B------:R-:W-:Y:S01]  /*0950*/  ISETP.GE.OR P0, PT, R19, R0, P0 ;  /* 0x000000001300720c */ /* 0x000fe20000706670 */
[----:B------:R-:W-:-:S12]  /*0960*/  @P1 BRA `(.L_x_61) ;  /* 0x0000000000341947 */ /* 0x000fd80003800000 */
        /* <DEDUP_REMOVED lines=13> */
.L_x_61:
[----:B------:R-:W-:Y:S05]  /*0a40*/  BSYNC.RECONVERGENT B0 ;  /* 0x0000000000007941 */ /* 0x000fea0003800200 */
.L_x_60:
        /* <DEDUP_REMOVED lines=15> */
.L_x_63:
[----:B------:R-:W-:Y:S05]  /*0b40*/  BSYNC.RECONVERGENT B0 ;  /* 0x0000000000007941 */ /* 0x000fea0003800200 */
.L_x_62:
        /* <DEDUP_REMOVED lines=17> */
.L_x_65:
[----:B------:R-:W-:Y:S05]  /*0c60*/  BSYNC.RECONVERGENT B0 ;  /* 0x0000000000007941 */ /* 0x000fea0003800200 */
.L_x_64:
        /* <DEDUP_REMOVED lines=11> */
.L_x_67:
[----:B------:R-:W-:Y:S05]  /*0d20*/  BSYNC.RECONVERGENT B0 ;  /* 0x0000000000007941 */ /* 0x000fea0003800200 */
.L_x_66:
        /* <DEDUP_REMOVED lines=10> */
.L_x_69:
[----:B------:R-:W-:Y:S05]  /*0dd0*/  BSYNC.RECONVERGENT B0 ;  /* 0x0000000000007941 */ /* 0x000fea0003800200 */
.L_x_68:
        /* <DEDUP_REMOVED lines=10> */
.L_x_71:
[----:B------:R-:W-:Y:S05]  /*0e80*/  BSYNC.RECONVERGENT B0 ;  /* 0x0000000000007941 */ /* 0x000fea0003800200 */
.L_x_70:
        /* <DEDUP_REMOVED lines=10> */
.L_x_56:
[----:B------:R-:W-:Y:S02]  /*0f30*/  ISETP.NE.AND P0, PT, R252, -0x1, PT ;  /* 0xfffffffffc00780c */ /* 0x000fe40003f05270 */
[----:B------:R-:W-:-:S11]  /*0f40*/  ISETP.NE.AND P2, PT, R11, -0x1, PT ;  /* 0xffffffff0b00780c */ /* 0x000fd60003f45270 */
[----:B------:R-:W1:Y:S08]  /*0f50*/  @!P0 LDC.64 R6, c[0x0][0x398] ;  /* 0x0000e600ff068b82 */ /* 0x000e700000000a00 */
[----:B------:R-:W2:Y:S01]  /*0f60*/  @P0 LDC.64 R8, c[0x0][0x3b0] ;  /* 0x0000ec00ff080b82 */ /* 0x000ea20000000a00 */
[----:B-1----:R-:W-:-:S04]  /*0f70*/  @!P0 IMAD.WIDE.U32 R4, R25, R6, RZ ;  /* 0x0000000619048225 */ /* 0x002fc800078e00ff */
[----:B------:R-:W-:Y:S01]  /*0f80*/  @!P0 IMAD R13, R25, R7, R5 ;  /* 0x00000007190d8224 */ /* 0x000fe200078e0205 */
[----:B------:R-:W-:Y:S01]  /*0f90*/  @!P0 MOV R12, R4 ;  /* 0x00000004000c8202 */ /* 0x000fe20000000f00 */
[----:B--2---:R-:W-:-:S04]  /*0fa0*/  @P0 IMAD.WIDE.U32 R2, R252, R8, RZ ;  /* 0x00000008fc020225 */ /* 0x004fc800078e00ff */
        /* <DEDUP_REMOVED lines=16> */
.L_x_72:
[----:B------:R-:W1:Y:S01]  /*10b0*/  LDC.64 R92, c[0x0][0x3b8] ;  /* 0x0000ee00ff5c7b82 */ /* 0x000e620000000a00 */
[----:B------:R-:W-:-:S05]  /*10c0*/  IADD3 R2, PT, PT, R10, R11, RZ ;  /* 0x0000000b0a027210 */ /* 0x000fca0007ffe0ff */
[C---:B-1----:R-:W-:Y:S02]  /*10d0*/  IMAD R0, R2.reuse, R93, RZ ;  /* 0x0000005d02007224 */ /* 0x042fe400078e02ff */
[----:B------:R-:W-:-:S05]  /*10e0*/  IMAD.WIDE.U32 R2, R2, R92, RZ ;  /* 0x0000005c02027225 */ /* 0x000fca00078e00ff */
[----:B------:R-:W-:Y:S02]  /*10f0*/  IADD3 R6, PT, PT, R3, R0, RZ ;  /* 0x0000000003067210 */ /* 0x000fe40007ffe0ff */
[----:B------:R-:W-:-:S07]  /*1100*/  MOV R5, R2 ;  /* 0x0000000200057202 */ /* 0x000fce0000000f00 */
.L_x_73:
        /* <DEDUP_REMOVED lines=39> */
.L_x_74:
[----:B------:R-:W1:Y:S01]  /*1380*/  LDC.64 R94, c[0x0][0x3c0] ;  /* 0x0000f000ff5e7b82 */ /* 0x000e620000000a00 */
[----:B------:R-:W-:-:S05]  /*1390*/  IADD3 R0, PT, PT, R10, R11, RZ ;  /* 0x0000000b0a007210 */ /* 0x000fca0007ffe0ff */
[C---:B-1----:R-:W-:Y:S02]  /*13a0*/  IMAD R4, R0.reuse, R95, RZ ;  /* 0x0000005f00047224 */ /* 0x042fe400078e02ff */
[----:B------:R-:W-:-:S05]  /*13b0*/  IMAD.WIDE.U32 R2, R0, R94, RZ ;  /* 0x0000005e00027225 */ /* 0x000fca00078e00ff */
[----:B------:R-:W-:-:S07]  /*13c0*/  IADD3 R0, PT, PT, R3, R4, RZ ;  /* 0x0000000403007210 */ /* 0x000fce0007ffe0ff */
.L_x_75:
[C---:B------:R-:W-:Y:S01]  /*13d0*/  IMAD.SHL.U32 R214, R51.reuse, 0x8, RZ ;  /* 0x0000000833d67824 */ /* 0x040fe200078e00ff */
[----:B------:R-:W1:Y:S01]  /*13e0*/  LDCU.128 UR4, c[0x0][0x3d0] ;  /* 0x00007a00ff0477ac */ /* 0x000e620008000c00 */
[C---:B------:R-:W-:Y:S01]  /*13f0*/  IMAD.SHL.U32 R16, R51.reuse, 0x20, RZ ;  /* 0x0000002033107824 */ /* 0x040fe200078e00ff */
[----:B------:R-:W-:Y:S01]  /*1400*/  SHF.R.U32.HI R26, RZ, 0x2, R51 ;  /* 0x00000002ff1a7819 */ /* 0x000fe20000011633 */
[----:B------:R-:W-:Y:S01]  /*1410*/  IMAD.SHL.U32 R3, R51, 0x4, RZ ;  /* 0x0000000433037824 */ /* 0x000fe200078e00ff */
[----:B------:R-:W-:Y:S01]  /*1420*/  LOP3.LUT R216, R214, 0x18, RZ, 0xc0, !PT ;  /* 0x00000018d6d87812 */ /* 0x000fe200078ec0ff */
[----:B------:R-:W2:Y:S01]  /*1430*/  S2UR UR16, SR_CgaCtaId ;  /* 0x00000000001079c3 */ /* 0x000ea20000008800 */
[----:B------:R-:W-:Y:S01]  /*1440*/  LOP3.LUT R14, R16, 0xc0, RZ, 0xc0, !PT ;  /* 0x000000c0100e7812 */ /* 0x000fe200078ec0ff */
[----:B------:R-:W3:Y:S01]  /*1450*/  LDCU.64 UR12, c[0x0][0x388] ;  /* 0x00007100ff0c77ac */ /* 0x000ee20008000a00 */
[----:B------:R-:W-:Y:S01]  /*1460*/  IADD3 R2, P0, PT, R216, R2, RZ ;  /* 0x00000002d8027210 */ /* 0x000fe20007f1e0ff */
[----:B------:R-:W-:Y:S01]  /*1470*/  BSSY.RECONVERGENT B0, `(.L_x_76) ;  /* 0x000003e000007945 */ /* 0x000fe20003800200 */
[----:B------:R-:W-:Y:S01]  /*1480*/  LOP3.LUT R14, R14, 0x18, R3, 0xf8, !PT ;  /* 0x000000180e0e7812 */ /* 0x000fe200078ef803 */
[----:B------:R-:W4:Y:S01]  /*1490*/  LDCU.64 UR10, c[0x0][0x390] ;  /* 0x00007200ff0a77ac */ /* 0x000f220008000a00 */
[----:B------:R-:W-:Y:S01]  /*14a0*/  MOV R27, RZ ;  /* 0x000000ff001b7202 */ /* 0x000fe20000000f00 */
[----:B------:R-:W-:Y:S01]  /*14b0*/  IMAD.X R3, RZ, RZ, R0, P0 ;  /* 0x000000ffff037224 */ /* 0x000fe200000e0600 */
[----:B------:R-:W-:Y:S01]  /*14c0*/  LOP3.LUT R0, R214, 0xd8, RZ, 0xc0, !PT ;  /* 0x000000d8d6007812 */ /* 0x000fe200078ec0ff */
[----:B------:R-:W5:Y:S01]  /*14d0*/  LDCU.64 UR8, c[0x0][0x3c8] ;  /* 0x00007900ff0877ac */ /* 0x000f620008000a00 */
[----:B------:R-:W-:Y:S01]  /*14e0*/  IADD3 R4, P1, PT, R216, R5, RZ ;  /* 0x00000005d8047210 */ /* 0x000fe20007f3e0ff */
[----:B------:R-:W-:Y:S01]  /*14f0*/  IMAD.WIDE.U32 R28, R23, 0x80, R26 ;  /* 0x00000080171c7825 */ /* 0x000fe200078e001a */
[----:B------:R-:W-:Y:S01]  /*1500*/  LOP3.LUT R0, R0, 0x18, R51, 0x78, !PT ;  /* 0x0000001800007812 */ /* 0x000fe200078e7833 */
[----:B------:R2:W-:Y:S01]  /*1510*/  STL.64 [R1+0x8], R26 ;  /* 0x0000081a01007387 */ /* 0x0005e20000100a00 */
[----:B------:R-:W-:Y:S01]  /*1520*/  IADD3 R11, PT, PT, -R24, R15, RZ ;  /* 0x0000000f180b7210 */ /* 0x000fe20007ffe1ff */
[----:B------:R-:W-:Y:S01]  /*1530*/  IMAD.X R5, RZ, RZ, R6, P1 ;  /* 0x000000ffff057224 */ /* 0x000fe200008e0606 */
[----:B------:R-:W-:Y:S01]  /*1540*/  LOP3.LUT R214, R0, 0x1f20, R214, 0xf8, !PT ;  /* 0x00001f2000d67812 */ /* 0x000fe200078ef8d6 */
[----:B------:R2:W-:Y:S01]  /*1550*/  STL.64 [R1], R28 ;  /* 0x0000001c01007387 */ /* 0x0005e20000100a00 */
[----:B------:R-:W-:Y:S01]  /*1560*/  SHF.R.S32.HI R0, RZ, 0x1f, R8 ;  /* 0x0000001fff007819 */ /* 0x000fe20000011408 */
[----:B------:R-:W-:Y:S01]  /*1570*/  IMAD.WIDE.U32 R2, R26, R94, R2 ;  /* 0x0000005e1a027225 */ /* 0x000fe200078e0002 */
[----:B------:R-:W-:Y:S01]  /*1580*/  IADD3 R6, P0, PT, R216, R12, RZ ;  /* 0x0000000cd8067210 */ /* 0x000fe20007f1e0ff */
[----:B------:R3:W-:Y:S01]  /*1590*/  STL [R1+0x10], R11 ;  /* 0x0000100b01007387 */ /* 0x0007e20000100800 */
[C---:B------:R-:W-:Y:S01]  /*15a0*/  ISETP.GE.AND P2, PT, R26.reuse, R11, PT ;  /* 0x0000000b1a00720c */ /* 0x040fe20003f46270 */
[----:B------:R-:W-:Y:S01]  /*15b0*/  IMAD.WIDE.U32 R4, R26, R92, R4 ;  /* 0x0000005c1a047225 */ /* 0x000fe200078e0004 */
[----:B------:R-:W-:Y:S01]  /*15c0*/  UMOV UR17, 0x400 ;  /* 0x0000040000117882 */ /* 0x000fe20000000000 */
[----:B------:R-:W-:-:S02]  /*15d0*/  SHF.R.U32.HI R17, RZ, 0x1, R51 ;  /* 0x00000001ff117819 */ /* 0x000fc40000011633 */
[----:B-1----:R-:W-:Y:S02]  /*15e0*/  IMAD R7, R0, UR4, RZ ;  /* 0x0000000400077c24 */ /* 0x002fe4000f8e02ff */
[----:B------:R-:W-:Y:S01]  /*15f0*/  IMAD R3, R26, R95, R3 ;  /* 0x0000005f1a037224 */ /* 0x000fe200078e0203 */
[----:B------:R-:W-:Y:S01]  /*1600*/  LOP3.LUT R208, R14, 0x8, R17, 0x78, !PT ;  /* 0x000000080ed07812 */ /* 0x000fe200078e7811 */
[----:B------:R-:W-:Y:S02]  /*1610*/  IMAD R0, R0, UR6, RZ ;  /* 0x0000000600007c24 */ /* 0x000fe4000f8e02ff */
[----:B------:R-:W-:Y:S02]  /*1620*/  IMAD R5, R26, R93, R5 ;  /* 0x0000005d1a057224 */ /* 0x000fe400078e0205 */
[C---:B------:R-:W-:Y:S02]  /*1630*/  IMAD R9, R8.reuse, UR7, R0 ;  /* 0x0000000708097c24 */ /* 0x040fe4000f8e0200 */
[----:B------:R-:W-:-:S04]  /*1640*/  IMAD.WIDE.U32 R2, R8, UR6, R2 ;  /* 0x0000000608027c25 */ /* 0x000fc8000f8e0002 */
[C---:B------:R-:W-:Y:S01]  /*1650*/  IMAD R10, R8.reuse, UR5, R7 ;  /* 0x00000005080a7c24 */ /* 0x040fe2000f8e0207 */
[----:B------:R-:W-:Y:S01]  /*1660*/  IADD3 R3, PT, PT, R3, R9, RZ ;  /* 0x0000000903037210 */ /* 0x000fe20007ffe0ff */
[----:B------:R-:W-:Y:S01]  /*1670*/  IMAD.WIDE.U32 R4, R8, UR4, R4 ;  /* 0x0000000408047c25 */ /* 0x000fe2000f8e0004 */
[----:B--2---:R-:W-:-:S03]  /*1680*/  ULEA UR4, UR16, UR17, 0x18 ;  /* 0x0000001110047291 */ /* 0x004fc6000f8ec0ff */
[----:B------:R-:W-:Y:S01]  /*1690*/  IMAD.X R7, RZ, RZ, R13, P0 ;  /* 0x000000ffff077224 */ /* 0x000fe200000e060d */
[----:B---3--:R-:W-:Y:S01]  /*16a0*/  LEA R237, P1, R4, UR12, 0x1 ;  /* 0x0000000c04ed7c11 */ /* 0x008fe2000f8208ff */
[----:B------:R-:W-:Y:S01]  /*16b0*/  IMAD.IADD R0, R5, 0x1, R10 ;  /* 0x0000000105007824 */ /* 0x000fe200078e020a */
[----:B----4-:R-:W-:Y:S01]  /*16c0*/  LEA R239, P0, R2, UR10, 0x1 ;  /* 0x0000000a02ef7c11 */ /* 0x010fe2000f8008ff */
[----:B-----5:R-:W-:Y:S01]  /*16d0*/  IMAD.WIDE.U32 R8, R22, UR8, R6 ;  /* 0x0000000816087c25 */ /* 0x020fe2000f8e0006 */
[----:B------:R-:W-:Y:S02]  /*16e0*/  LEA R214, R214, UR4, 0x1 ;  /* 0x00000004d6d67c11 */ /* 0x000fe4000f8e08ff */
[----:B------:R-:W-:Y:S01]  /*16f0*/  LEA.HI.X R236, R4, UR13, R0, 0x1, P1 ;  /* 0x0000000d04ec7c11 */ /* 0x000fe200088f0c00 */
[----:B------:R-:W-:Y:S01]  /*1700*/  IMAD R7, R22, UR9, R9 ;  /* 0x0000000916077c24 */ /* 0x000fe2000f8e0209 */
[----:B------:R-:W-:Y:S01]  /*1710*/  LEA.HI.X R238, R2, UR11, R3, 0x1, P0 ;  /* 0x0000000b02ee7c11 */ /* 0x000fe200080f0c03 */
[----:B------:R-:W-:Y:S06]  /*1720*/  @P2 BRA `(.L_x_77) ;  /* 0x0000000000482947 */ /* 0x000fec0003800000 */
[----:B------:R-:W1:Y:S02]  /*1730*/  LDCU UR5, c[0x0][0x440] ;  /* 0x00008800ff0577ac */ /* 0x000e640008000800 */
[----:B-1----:R-:W-:-:S13]  /*1740*/  ISETP.GE.AND P0, PT, R216, UR5, PT ;  /* 0x00000005d8007c0c */ /* 0x002fda000bf06270 */
[----:B------:R-:W-:Y:S05]  /*1750*/  @P0 BRA `(.L_x_78) ;  /* 0x0000000000380947 */ /* 0x000fea0003800000 */
        /* <DEDUP_REMOVED lines=9> */
[----:B------:R-:W-:Y:S01]  /*17f0*/  @!PT LDS RZ, [RZ] ;  /* 0x00000000fffff984 */ /* 0x000fe20000000800 */
[----:B------:R-:W-:Y:S01]  /*1800*/  @!PT LDS RZ, [RZ] ;  /* 0x00000000fffff984 */ /* 0x000fe20000000800 */
[----:B------:R-:W-:Y:S01]  /*1810*/  @!PT LDS RZ, [RZ] ;  /* 0x00000000fffff984 */ /* 0x000fe20000000800 */
[----:B------:R2:W-:Y:S01]  /*1820*/  LDGSTS.E.BYPASS.LTC128B.128 [R214], desc[UR14][R4.64] ;  /* 0x0000000004d67fae */ /* 0x0005e2000b981a0e */
[----:B------:R-:W-:Y:S05]  /*1830*/  BRA `(.L_x_77) ;  /* 0x0000000000047947 */ /* 0x000fea0003800000 */
.L_x_78:
[----:B------:R1:W-:Y:S02]  /*1840*/  STS.128 [R214], RZ ;  /* 0x000000ffd6007388 */ /* 0x0003e40000000c00 */
.L_x_77:
[----:B------:R-:W-:Y:S05]  /*1850*/  BSYNC.RECONVERGENT B0 ;  /* 0x0000000000007941 */ /* 0x000fea0003800200 */
.L_x_76:
[C---:B------:R-:W-:Y:S01]  /*1860*/  IADD3 R20, PT, PT, R26.reuse, 0x20, RZ ;  /* 0x000000201a147810 */ /* 0x040fe20007ffe0ff */
[C---:B------:R-:W-:Y:S01]  /*1870*/  VIADD R19, R26.reuse, 0x40 ;  /* 0x000000401a137836 */ /* 0x040fe20000000000 */
[----:B------:R-:W-:Y:S01]  /*1880*/  IADD3 R18, PT, PT, R26, 0x60, RZ ;  /* 0x000000601a127810 */ /* 0x000fe20007ffe0ff */
[----:B------:R-:W-:Y:S01]  /*1890*/  VIADD R49, R217, 0xffffffff ;  /* 0xffffffffd9317836 */ /* 0x000fe20000000000 */
[-C--:B------:R-:W-:Y:S01]  /*18a0*/  ISETP.GE.AND P0, PT, R20, R11.reuse, PT ;  /* 0x0000000b1400720c */ /* 0x080fe20003f06270 */
[----:B------:R3:W-:Y:S01]  /*18b0*/  STL [R1+0x14], R20 ;  /* 0x0000141401007387 */ /* 0x0007e20000100800 */
[C---:B------:R-:W-:Y:S01]  /*18c0*/  SHF.L.U64.HI R0, R92.reuse, 0x7, R93 ;  /* 0x000000075c007819 */ /* 0x040fe2000001025d */
[----:B------:R-:W-:Y:S01]  /*18d0*/  IMAD R12, R49, -0x80, R50 ;  /* 0xffffff80310c7824 */ /* 0x000fe200078e0232 */
[----:B------:R-:W-:Y:S01]  /*18e0*/  BSSY.RECONVERGENT B0, `(.L_x_79) ;  /* 0x000001e000007945 */ /* 0x000fe20003800200 */
[----:B------:R3:W-:Y:S01]  /*18f0*/  STL [R1+0x1c], R19 ;  /* 0x00001c1301007387 */ /* 0x0007e20000100800 */
[----:B------:R-:W-:Y:S01]  /*1900*/  IMAD.SHL.U32 R10, R92, 0x80, RZ ;  /* 0x000000805c0a7824 */ /* 0x000fe200078e00ff */
[----:B------:R-:W-:Y:S01]  /*1910*/  ISETP.GE.AND P2, PT, R19, R11, PT ;  /* 0x0000000b1300720c */ /* 0x000fe20003f46270 */
[----:B------:R-:W-:Y:S01]  /*1920*/  IMAD R13, R0, R49, RZ ;  /* 0x00000031000d7224 */ /* 0x000fe200078e02ff */
[----:B------:R3:W-:Y:S01]  /*1930*/  STL [R1+0x18], R18 ;  /* 0x0000181201007387 */ /* 0x0007e20000100800 */
[----:B------:R-:W-:Y:S01]  /*1940*/  ISETP.GE.AND P1, PT, R18, R11, PT ;  /* 0x0000000b1200720c */ /* 0x000fe20003f26270 */
[----:B------:R-:W-:Y:S01]  /*1950*/  IMAD.WIDE.U32 R10, R10, R49, RZ ;  /* 0x000000310a0a7225 */ /* 0x000fe200078e00ff */
[----:B------:R-:W-:Y:S01]  /*1960*/  ISETP.GE.AND P3, PT, R26, R12, PT ;  /* 0x0000000c1a00720c */ /* 0x000fe20003f66270 */
[----:B------:R-:W-:-:S12]  /*1970*/  @P0 BRA `(.L_x_80) ;  /* 0x0000000000500947 */ /* 0x000fd80003800000 */
[----:B------:R-:W4:Y:S02]  /*1980*/  LDCU UR5, c[0x0][0x440] ;  /* 0x00008800ff0577ac */ /* 0x000f240008000800 */
[----:B----4-:R-:W-:-:S13]  /*1990*/  ISETP.GE.AND P0, PT, R216, UR5, PT ;  /* 0x00000005d8007c0c */ /* 0x010fda000bf06270 */
[----:B------:R4:W-:Y:S01]  /*19a0*/  @P0 STS.128 [R214+0x800], RZ ;  /* 0x000800ffd6000388 */ /* 0x0009e20000000c00 */
[----:B------:R-:W-:Y:S05]  /*19b0*/  @P0 BRA `(.L_x_80) ;  /* 0x0000000000400947 */ /* 0x000fea0003800000 */
[----:B------:R-:W2:Y:S01]  /*19c0*/  LDCU.64 UR8, c[0x0][0x3b0] ;  /* 0x00007600ff0877ac */ /* 0x000ea20008000a00 */
[----:B------:R-:W-:Y:S02]  /*19d0*/  IADD3 R0, P0, PT, R28, 0x20, RZ ;  /* 0x000000201c007810 */ /* 0x000fe40007f1e0ff */
[----:B------:R-:W-:Y:S01]  /*19e0*/  MOV R3, R7 ;  /* 0x0000000700037202 */ /* 0x000fe20000000f00 */
[----:B------:R-:W5:Y:S02]  /*19f0*/  LDCU.64 UR6, c[0x0][0x380] ;  /* 0x00007000ff0677ac */ /* 0x000f640008000a00 */
[----:B------:R-:W-:-:S04]  /*1a00*/  IMAD.X R2, RZ, RZ, R29, P0 ;  /* 0x000000ffff027224 */ /* 0x000fc800000e061d */
[----:B--2---:R-:W-:Y:S02]  /*1a10*/  IMAD R4, R2, UR8, RZ ;  /* 0x0000000802047c24 */ /* 0x004fe4000f8e02ff */
[----:B------:R-:W-:-:S04]  /*1a20*/  IMAD.MOV.U32 R2, RZ, RZ, R8 ;  /* 0x000000ffff027224 */ /* 0x000fc800078e0008 */
[----:B------:R-:W-:-:S04]  /*1a30*/  IMAD.WIDE.U32 R2, R0, UR8, R2 ;  /* 0x0000000800027c25 */ /* 0x000fc8000f8e0002 */
[----:B------:R-:W-:Y:S01]  /*1a40*/  IMAD R0, R0, UR9, R4 ;  /* 0x0000000900007c24 */ /* 0x000fe2000f8e0204 */
[----:B-----5:R-:W-:-:S04]  /*1a50*/  LEA R4, P0, R2, UR6, 0x1 ;  /* 0x0000000602047c11 */ /* 0x020fc8000f8008ff */
[----:B------:R-:W-:-:S04]  /*1a60*/  IADD3 R0, PT, PT, R3, R0, RZ ;  /* 0x0000000003007210 */ /* 0x000fc80007ffe0ff */
[----:B------:R-:W-:-:S05]  /*1a70*/  LEA.HI.X R5, R2, UR7, R0, 0x1, P0 ;  /* 0x0000000702057c11 */ /* 0x000fca00080f0c00 */
[----:B------:R-:W-:Y:S01]  /*1a80*/  @!PT LDS RZ, [RZ] ;  /* 0x00000000fffff984 */ /* 0x000fe20000000800 */
[----:B------:R-:W-:Y:S01]  /*1a90*/  @!PT LDS RZ, [RZ] ;  /* 0x00000000fffff984 */ /* 0x000fe20000000800 */
[----:B------:R-:W-:Y:S01]  /*1aa0*/  @!PT LDS RZ, [RZ] ;  /* 0x00000000fffff984 */ /* 0x000fe20000000800 */
[----:B------:R2:W-:Y:S02]  /*1ab0*/  LDGSTS.E.BYPASS.LTC128B.128 [R214+0x800], desc[UR14][R4.64] ;  /* 0x0080000004d67fae */ /* 0x0005e4000b981a0e */
.L_x_80:
[----:B------:R-:W-:Y:S05]  /*1ac0*/  BSYNC.RECONVERGENT B0 ;  /* 0x0000000000007941 */ /* 0x000fea0003800200 */
.L_x_79:
[----:B------:R-:W-:Y:S04]  /*1ad0*/  BSSY.RECONVERGENT B0, `(.L_x_81) ;  /* 0x0000016000007945 */ /* 0x000fe80003800200 */
[----:B------:R-:W-:Y:S05]  /*1ae0*/  @P2 BRA `(.L_x_82) ;  /* 0x0000000000502947 */ /* 0x000fea0003800000 */
[----:B------:R-:W5:Y:S02]  /*1af0*/  LDCU UR5, c[0x0][0x440] ;  /* 0x00008800ff0577ac */ /* 0x000f640008000800 */
[----:B-----5:R-:W-:-:S13]  /*1b00*/  ISETP.GE.AND P0, PT, R216, UR5, PT ;  /* 0x00000005d8007c0c */ /* 0x020fda000bf06270 */
        /* <DEDUP_REMOVED lines=18> */
.L_x_82:
[----:B------:R-:W-:Y:S05]  /*1c30*/  BSYNC.RECONVERGENT B0 ;  /* 0x0000000000007941 */ /* 0x000fea0003800200 */
.L_x_81:
[----:B------:R-:W-:Y:S04]  /*1c40*/  BSSY.RECONVERGENT B0, `(.L_x_83) ;  /* 0x0000016000007945 */ /* 0x000fe80003800200 */
[----:B------:R-:W-:Y:S05]  /*1c50*/  @P1 BRA `(.L_x_84) ;  /* 0x0000000000501947 */ /* 0x000fea0003800000 */
[----:B------:R-:W5:Y:S02]  /*1c60*/  LDCU UR5, c[0x0][0x440] ;  /* 0x00008800ff0577ac */ /* 0x000f640008000800 */
[----:B-----5:R-:W-:-:S13]  /*1c70*/  ISETP.GE.AND P0, PT, R216, UR5, PT ;  /* 0x00000005d8007c0c */ /* 0x020fda000bf06270 */
[----:B------:R1:W-:Y:S01]  /*1c80*/  @P0 STS.128 [R214+0x1800], RZ ;  /* 0x001800ffd6000388 */ /* 0x0003e20000000c00 */
[----:B------:R-:W-:Y:S05]  /*1c90*/  @P0 BRA `(.L_x_84) ;  /* 0x0000000000400947 */ /* 0x000fea0003800000 */
[----:B------:R-:W5:Y:S01]  /*1ca0*/  LDCU.64 UR8, c[0x0][0x3b0] ;  /* 0x00007600ff0877ac */ /* 0x000f620008000a00 */
[----:B------:R-:W-:Y:S02]  /*1cb0*/  IADD3 R0, P0, PT, R28, 0x60, RZ ;  /* 0x000000601c007810 */ /* 0x000fe40007f1e0ff */
[----:B------:R-:W-:Y:S01]  /*1cc0*/  MOV R3, R7 ;  /* 0x0000000700037202 */ /* 0x000fe20000000f00 */
[----:B------:R-:W3:Y:S02]  /*1cd0*/  LDCU.64 UR6, c[0x0][0x380] ;  /* 0x00007000ff0677ac */ /* 0x000ee40008000a00 */
[----:B------:R-:W-:-:S04]  /*1ce0*/  IMAD.X R2, RZ, RZ, R29, P0 ;  /* 0x000000ffff027224 */ /* 0x000fc800000e061d */
[----:B-----5:R-:W-:Y:S02]  /*1cf0*/  IMAD R6, R2, UR8, RZ ;  /* 0x0000000802067c24 */ /* 0x020fe4000f8e02ff */
[----:B------:R-:W-:-:S04]  /*1d00*/  IMAD.MOV.U32 R2, RZ, RZ, R8 ;  /* 0x000000ffff027224 */ /* 0x000fc800078e0008 */
[----:B--2---:R-:W-:-:S04]  /*1d10*/  IMAD.WIDE.U32 R4, R0, UR8, R2 ;  /* 0x0000000800047c25 */ /* 0x004fc8000f8e0002 */
[----:B------:R-:W-:Y:S01]  /*1d20*/  IMAD R0, R0, UR9, R6 ;  /* 0x0000000900007c24 */ /* 0x000fe2000f8e0206 */
[----:B---3--:R-:W-:-:S04]  /*1d30*/  LEA R2, P0, R4, UR6, 0x1 ;  /* 0x0000000604027c11 */ /* 0x008fc8000f8008ff */
[----:B------:R-:W-:-:S04]  /*1d40*/  IADD3 R0, PT, PT, R5, R0, RZ ;  /* 0x0000000005007210 */ /* 0x000fc80007ffe0ff */
[----:B------:R-:W-:-:S05]  /*1d50*/  LEA.HI.X R3, R4, UR7, R0, 0x1, P0 ;  /* 0x0000000704037c11 */ /* 0x000fca00080f0c00 */
[----:B------:R-:W-:Y:S01]  /*1d60*/  @!PT LDS RZ, [RZ] ;  /* 0x00000000fffff984 */ /* 0x000fe20000000800 */
[----:B------:R-:W-:Y:S01]  /*1d70*/  @!PT LDS RZ, [RZ] ;  /* 0x00000000fffff984 */ /* 0x000fe20000000800 */
[----:B------:R-:W-:Y:S01]  /*1d80*/  @!PT LDS RZ, [RZ] ;  /* 0x00000000fffff984 */ /* 0x000fe20000000800 */
[----:B------:R2:W-:Y:S02]  /*1d90*/  LDGSTS.E.BYPASS.LTC128B.128 [R214+0x1800], desc[UR14][R2.64] ;  /* 0x0180000002d67fae */ /* 0x0005e4000b981a0e */
.L_x_84:
[----:B------:R-:W-:Y:S05]  /*1da0*/  BSYNC.RECONVERGENT B0 ;  /* 0x0000000000007941 */ /* 0x000fea0003800200 */
.L_x_83:
[----:B------:R-:W-:Y:S01]  /*1db0*/  BSSY.RECONVERGENT B0, `(.L_x_85) ;  /* 0x000000e000007945 */ /* 0x000fe20003800200 */
[----:B--2---:R-:W-:-:S03]  /*1dc0*/  IADD3 R5, PT, PT, R11, R13, RZ ;  /* 0x0000000d0b057210 */ /* 0x004fc60007ffe0ff */
[----:B------:R-:W-:Y:S05]  /*1dd0*/  @P3 BRA `(.L_x_86) ;  /* 0x00000000002c3947 */ /* 0x000fea0003800000 */
[----:B------:R-:W2:Y:S02]  /*1de0*/  LDCU UR5, c[0x0][0x440] ;  /* 0x00008800ff0577ac */ /* 0x000ea40008000800 */
[----:B--2---:R-:W-:-:S13]  /*1df0*/  ISETP.GE.AND P0, PT, R216, UR5, PT ;  /* 0x00000005d8007c0c */ /* 0x004fda000bf06270 */
[----:B------:R-:W-:Y:S05]  /*1e00*/  @P0 BRA `(.L_x_87) ;  /* 0x00000000001c0947 */ /* 0x000fea0003800000 */
[----:B------:R-:W-:-:S04]  /*1e10*/  LEA R2, P0, R10, R237, 0x1 ;  /* 0x000000ed0a027211 */ /* 0x000fc800078008ff */
[----:B------:R-:W-:-:S05]  /*1e20*/  LEA.HI.X R3, R10, R236, R5, 0x1, P0 ;  /* 0x000000ec0a037211 */ /* 0x000fca00000f0c05 */
[----:B------:R-:W-:Y:S01]  /*1e30*/  @!PT LDS RZ, [RZ] ;  /* 0x00000000fffff984 */ /* 0x000fe20000000800 */
[----:B------:R-:W-:Y:S01]  /*1e40*/  @!PT LDS RZ, [RZ] ;  /* 0x00000000fffff984 */ /* 0x000fe20000000800 */
[----:B------:R-:W-:Y:S01]  /*1e50*/  @!PT LDS RZ, [RZ] ;  /* 0x00000000fffff984 */ /* 0x000fe20000000800 */
[----:B------:R2:W-:Y:S01]  /*1e60*/  LDGSTS.E.BYPASS.LTC128B.128 [R214+0x2000], desc[UR14][R2.64] ;  /* 0x0200000002d67fae */ /* 0x0005e2000b981a0e */
[----:B------:R-:W-:Y:S05]  /*1e70*/  BRA `(.L_x_86) ;  /* 0x0000000000047947 */ /* 0x000fea0003800000 */
.L_x_87:
[----:B------:R2:W-:Y:S02]  /*1e80*/  STS.128 [R214+0x2000], RZ ;  /* 0x002000ffd6007388 */ /* 0x0005e40000000c00 */
.L_x_86:
[----:B------:R-:W-:Y:S05]  /*1e90*/  BSYNC.RECONVERGENT B0 ;  /* 0x0000000000007941 */ /* 0x000fea0003800200 */
.L_x_85:
[-C--:B------:R-:W-:Y:S01]  /*1ea0*/  ISETP.GE.AND P0, PT, R20, R12.reuse, PT ;  /* 0x0000000c1400720c */ /* 0x080fe20003f06270 */
[----:B------:R-:W-:Y:S01]  /*1eb0*/  BSSY.RECONVERGENT B0, `(.L_x_88) ;  /* 0x0000012000007945 */ /* 0x000fe20003800200 */
[-C--:B------:R-:W-:Y:S02]  /*1ec0*/  ISETP.GE.AND P2, PT, R19, R12.reuse, PT ;  /* 0x0000000c1300720c */ /* 0x080fe40003f46270 */
[----:B------:R-:W-:-:S09]  /*1ed0*/  ISETP.GE.AND P1, PT, R18, R12, PT ;  /* 0x0000000c1200720c */ /* 0x000fd20003f26270 */
[----:B------:R-:W-:Y:S05]  /*1ee0*/  @P0 BRA `(.L_x_89) ;  /* 0x0000000000380947 */ /* 0x000fea0003800000 */
[----:B------:R-:W5:Y:S02]  /*1ef0*/  LDCU UR5, c[0x0][0x440] ;  /* 0x00008800ff0577ac */ /* 0x000f640008000800 */
[----:B-----5:R-:W-:-:S13]  /*1f00*/  ISETP.GE.AND P0, PT, R216, UR5, PT ;  /* 0x00000005d8007c0c */ /* 0x020fda000bf06270 */
[----:B------:R1:W-:Y:S01]  /*1f10*/  @P0 STS.128 [R214+0x2800], RZ ;  /* 0x002800ffd6000388 */ /* 0x0003e20000000c00 */
[----:B------:R-:W-:Y:S05]  /*1f20*/  @P0 BRA `(.L_x_89) ;  /* 0x0000000000280947 */ /* 0x000fea0003800000 */
[----:B--2---:R-:W-:-:S04]  /*1f30*/  IMAD.WIDE.U32 R2, R92, 0x20, RZ ;  /* 0x000000205c027825 */ /* 0x004fc800078e00ff */
[----:B------:R-:W-:Y:S01]  /*1f40*/  IMAD.SHL.U32 R6, R93, 0x20, RZ ;  /* 0x000000205d067824 */ /* 0x000fe200078e00ff */
[----:B------:R-:W-:-:S04]  /*1f50*/  IADD3 R0, P0, PT, R10, R2, RZ ;  /* 0x000000020a007210 */ /* 0x000fc80007f1e0ff */
[----:B------:R-:W-:Y:S02]  /*1f60*/  IADD3.X R6, PT, PT, R5, R3, R6, P0, !PT ;  /* 0x0000000305067210 */ /* 0x000fe400007fe406 */
[----:B------:R-:W-:-:S04]  /*1f70*/  LEA R2, P0, R0, R237, 0x1 ;  /* 0x000000ed00027211 */ /* 0x000fc800078008ff */
[----:B------:R-:W-:-:S05]  /*1f80*/  LEA.HI.X R3, R0, R236, R6, 0x1, P0 ;  /* 0x000000ec00037211 */ /* 0x000fca00000f0c06 */
[----:B------:R-:W-:Y:S01]  /*1f90*/  @!PT LDS RZ, [RZ] ;  /* 0x00000000fffff984 */ /* 0x000fe20000000800 */
[----:B------:R-:W-:Y:S01]  /*1fa0*/  @!PT LDS RZ, [RZ] ;  /* 0x00000000fffff984 */ /* 0x000fe20000000800 */
[----:B------:R-:W-:Y:S01]  /*1fb0*/  @!PT LDS RZ, [RZ] ;  /* 0x00000000fffff984 */ /* 0x000fe20000000800 */
[----:B------:R2:W-:Y:S04]  /*1fc0*/  LDGSTS.E.BYPASS.LTC128B.128 [R214+0x2800], desc[UR14][R2.64] ;  /* 0x0280000002d67fae */ /* 0x0005e8000b981a0e */
.L_x_89:
[----:B------:R-:W-:Y:S05]  /*1fd0*/  BSYNC.RECONVERGENT B0 ;  /* 0x0000000000007941 */ /* 0x000fea0003800200 */
.L_x_88:
[----:B------:R-:W-:Y:S04]  /*1fe0*/  BSSY.RECONVERGENT B0, `(.L_x_90) ;  /* 0x000000e000007945 */ /* 0x000fe80003800200 */
[----:B------:R-:W-:Y:S05]  /*1ff0*/  @P2 BRA `(.L_x_91) ;  /* 0x0000000000302947 */ /* 0x000fea0003800000 */
[----:B------:R-:W5:Y:S02]  /*2000*/  LDCU UR5, c[0x0][0x440] ;  /* 0x00008800ff0577ac */ /* 0x000f640008000800 */
[----:B-----5:R-:W-:-:S13]  /*2010*/  ISETP.GE.AND P0, PT, R216, UR5, PT ;  /* 0x00000005d8007c0c */ /* 0x020fda000bf06270 */
[----:B------:R1:W-:Y:S01]  /*2020*/  @P0 STS.128 [R214+0x3000], RZ ;  /* 0x003000ffd6000388 */ /* 0x0003e20000000c00 */
[----:B------:R-:W-:Y:S05]  /*2030*/  @P0 BRA `(.L_x_91) ;  /* 0x0000000000200947 */ /* 0x000fea0003800000 */
[----:B------:R-:W-:-:S04]  /*2040*/  LEA R0, P0, R92, R10, 0x6 ;  /* 0x0000000a5c007211 */ /* 0x000fc800078030ff */
[----:B--2---:R-:W-:Y:S02]  /*2050*/  LEA.HI.X R3, R92, R5, R93, 0x6, P0 ;  /* 0x000000055c037211 */ /* 0x004fe400000f345d */
[----:B------:R-:W-:-:S04]  /*2060*/  LEA R2, P0, R0, R237, 0x1 ;  /* 0x000000ed00027211 */ /* 0x000fc800078008ff */
[----:B------:R-:W-:-:S05]  /*2070*/  LEA.HI.X R3, R0, R236, R3, 0x1, P0 ;  /* 0x000000ec00037211 */ /* 0x000fca00000f0c03 */
[----:B------:R-:W-:Y:S01]  /*2080*/  @!PT LDS RZ, [RZ] ;  /* 0x00000000fffff984 */ /* 0x000fe20000000800 */
[----:B------:R-:W-:Y:S01]  /*2090*/  @!PT LDS RZ, [RZ] ;  /* 0x00000000fffff984 */ /* 0x000fe20000000800 */
[----:B------:R-:W-:Y:S01]  /*20a0*/  @!PT LDS RZ, [RZ] ;  /* 0x00000000fffff984 */ /* 0x000fe20000000800 */
[----:B------:R2:W-:Y:S04]  /*20b0*/  LDGSTS.E.BYPASS.LTC128B.128 [R214+0x3000], desc[UR14][R2.64] ;  /* 0x0300000002d67fae */ /* 0x0005e8000b981a0e */
.L_x_91:
[----:B------:R-:W-:Y:S05]  /*20c0*/  BSYNC.RECONVERGENT B0 ;  /* 0x0000000000007941 */ /* 0x000fea0003800200 */
.L_x_90:
[----:B------:R-:W-:Y:S04]  /*20d0*/  BSSY.RECONVERGENT B0, `(.L_x_92) ;  /* 0x0000010000007945 */ /* 0x000fe80003800200 */
[----:B------:R-:W-:Y:S05]  /*20e0*/  @P1 BRA `(.L_x_93) ;  /* 0x0000000000381947 */ /* 0x000fea0003800000 */
[----:B------:R-:W5:Y:S02]  /*20f0*/  LDCU UR5, c[0x0][0x440] ;  /* 0x00008800ff0577ac */ /* 0x000f640008000800 */
[----:B-----5:R-:W-:-:S13]  /*2100*/  ISETP.GE.AND P0, PT, R216, UR5, PT ;  /* 0x00000005d8007c0c */ /* 0x020fda000bf06270 */
[----:B------:R1:W-:Y:S01]  /*2110*/  @P0 STS.128 [R214+0x3800], RZ ;  /* 0x003800ffd6000388 */ /* 0x0003e20000000c00 */
[----:B------:R-:W-:Y:S05]  /*2120*/  @P0 BRA `(.L_x_93) ;  /* 0x0000000000280947 */ /* 0x000fea0003800000 */
[----:B------:R-:W-:Y:S01]  /*2130*/  MOV R4, R10 ;  /* 0x0000000a00047202 */ /* 0x000fe20000000f00 */
[----:B------:R-:W-:-:S04]  /*2140*/  IMAD R0, R93, 0x60, RZ ;  /* 0x000000605d007824 */ /* 0x000fc800078e02ff */
[----:B--2---:R-:W-:-:S05]  /*2150*/  IMAD.WIDE.U32 R2, R92, 0x60, R4 ;  /* 0x000000605c027825 */ /* 0x004fca00078e0004 */
[----:B------:R-:W-:Y:S02]  /*2160*/  IADD3 R0, PT, PT, R3, R0, RZ ;  /* 0x0000000003007210 */ /* 0x000fe40007ffe0ff */
[----:B------:R-:W-:-:S04]  /*2170*/  LEA R4, P0, R2, R237, 0x1 ;  /* 0x000000ed02047211 */ /* 0x000fc800078008ff */
[----:B------:R-:W-:-:S05]  /*2180*/  LEA.HI.X R5, R2, R236, R0, 0x1, P0 ;  /* 0x000000ec02057211 */ /* 0x000fca00000f0c00 */
[----:B------:R-:W-:Y:S01]  /*2190*/  @!PT LDS RZ, [RZ] ;  /* 0x00000000fffff984 */ /* 0x000fe20000000800 */
[----:B------:R-:W-:Y:S01]  /*21a0*/  @!PT LDS RZ, [RZ] ;  /* 0x00000000fffff984 */ /* 0x000fe20000000800 */
[----:B------:R-:W-:Y:S01]  /*21b0*/  @!PT LDS RZ, [RZ] ;  /* 0x00000000fffff984 */ /* 0x000fe20000000800 */
[----:B------:R2:W-:Y:S04]  /*21c0*/  LDGSTS.E.BYPASS.LTC128B.128 [R214+0x3800], desc[UR14][R4.64] ;  /* 0x0380000004d67fae */ /* 0x0005e8000b981a0e */
.L_x_93:
[----:B------:R-:W-:Y:S05]  /*21d0*/  BSYNC.RECONVERGENT B0 ;  /* 0x0000000000007941 */ /* 0x000fea0003800200 */
.L_x_92:
[----:B------:R-:W0:Y:S01]  /*21e0*/  LDGDEPBAR ;  /* 0x00000000000079af */ /* 0x000e220000000000 */
[----:B--2---:R-:W-:Y:S01]  /*21f0*/  LOP3.LUT R2, R17, 0x1f0, RZ, 0xc0, !PT ;  /* 0x000001f011027812 */ /* 0x004fe200078ec0ff */
[C---:B------:R-:W-:Y:S01]  /*2200*/  IMAD.SHL.U32 R4, R94.reuse, 0x80, RZ ;  /* 0x000000805e047824 */ /* 0x040fe200078e00ff */
[----:B------:R-:W-:Y:S01]  /*2210*/  SHF.L.U64.HI R0, R94, 0x7, R95 ;  /* 0x000000075e007819 */ /* 0x000fe2000001025f */
[----:B------:R-:W-:Y:S01]  /*2220*/  BSSY.RECONVERGENT B0, `(.L_x_94) ;  /* 0x0000018000007945 */ /* 0x000fe20003800200 */
[----:B------:R-:W-:Y:S01]  /*2230*/  LOP3.LUT R3, R26, 0x7, RZ, 0xc0, !PT ;  /* 0x000000071a037812 */ /* 0x000fe200078ec0ff */
[----:B------:R-:W-:Y:S01]  /*2240*/  IMAD.WIDE.U32 R4, R4, R49, RZ ;  /* 0x0000003104047225 */ /* 0x000fe200078e00ff */
[----:B------:R-:W-:-:S03]  /*2250*/  IADD3 R2, PT, PT, R2, 0x1, R24 ;  /* 0x0000000102027810 */ /* 0x000fc60007ffe018 */
[----:B------:R-:W-:Y:S01]  /*2260*/  IMAD R0, R0, R49, RZ ;  /* 0x0000003100007224 */ /* 0x000fe200078e02ff */
[----:B------:R-:W-:-:S03]  /*2270*/  IADD3 R2, PT, PT, -R15, R2, R3 ;  /* 0x000000020f027210 */ /* 0x000fc60007ffe103 */
[----:B------:R-:W-:Y:S01]  /*2280*/  IMAD.IADD R7, R5, 0x1, R0 ;  /* 0x0000000105077824 */ /* 0x000fe200078e0200 */
[----:B------:R-:W-:Y:S01]  /*2290*/  IADD3 R48, PT, PT, R2, R48, R50 ;  /* 0x0000003002307210 */ /* 0x000fe20007ffe032 */
[----:B------:R-:W-:-:S04]  /*22a0*/  DEPBAR.LE SB0, 0x0 ;  /* 0x000080000000791a */ /* 0x000fc80000000000 */
[----:B------:R-:W-:Y:S06]  /*22b0*/  BAR.SYNC.DEFER_BLOCKING 0x0 ;  /* 0x0000000000007b1d */ /* 0x000fec0000010000 */
        /* <DEDUP_REMOVED lines=11> */
.L_x_96:
[----:B------:R2:W-:Y:S01]  /*2370*/  STS.128 [R214+0x4000], RZ ;  /* 0x004000ffd6007388 */ /* 0x0005e20000000c00 */
[----:B------:R-:W-:Y:S05]  /*2380*/  BRA `(.L_x_97) ;  /* 0x0000000000047947 */ /* 0x000fea0003800000 */
.L_x_95:
[----:B------:R2:W-:Y:S02]  /*2390*/  STS.128 [R214+0x4000], RZ ;  /* 0x004000ffd6007388 */ /* 0x0005e40000000c00 */
.L_x_97:
[----:B------:R-:W-:Y:S05]  /*23a0*/  BSYNC.RECONVERGENT B0 ;  /* 0x0000000000007941 */ /* 0x000fea0003800200 */
.L_x_94:
[----:B------:R-:W-:Y:S01]  /*23b0*/  ISETP.GE.AND P0, PT, R20, R12, PT ;  /* 0x0000000c1400720c */ /* 0x000fe20003f06270 */
[----:B--2---:R-:W-:Y:S01]  /*23c0*/  IMAD.SHL.U32 R2, R51, 0x10, RZ ;  /* 0x0000001033027824 */ /* 0x004fe200078e00ff */
[----:B------:R-:W-:Y:S01]  /*23d0*/  LOP3.LUT R210, R16, 0x120, RZ, 0xc0, !PT ;  /* 0x0000012010d27812 */ /* 0x000fe200078ec0ff */
[----:B------:R-:W-:Y:S01]  /*23e0*/  BSSY.RECONVERGENT B0, `(.L_x_98) ;  /* 0x0000019000007945 */ /* 0x000fe20003800200 */
[----:B------:R-:W-:Y:S02]  /*23f0*/  LOP3.LUT R3, R14, 0x8, R51, 0x78, !PT ;  /* 0x000000080e037812 */ /* 0x000fe400078e7833 */
[----:B------:R-:W-:Y:S02]  /*2400*/  LOP3.LUT R0, R2, 0x100, RZ, 0xc0, !PT ;  /* 0x0000010002007812 */ /* 0x000fe400078ec0ff */
[----:B------:R-:W-:Y:S02]  /*2410*/  LOP3.LUT R2, R210, 0x3e00, R2, 0xf8, !PT ;  /* 0x00003e00d2027812 */ /* 0x000fe400078ef802 */
[----:B------:R-:W-:-:S02]  /*2420*/  LOP3.LUT R0, R0, 0x20, R16, 0xf8, !PT ;  /* 0x0000002000007812 */ /* 0x000fc400078ef810 */
[-C--:B------:R-:W-:Y:S01]  /*2430*/  ISETP.GE.AND P2, PT, R19, R12.reuse, PT ;  /* 0x0000000c1300720c */ /* 0x080fe20003f46270 */
[----:B------:R2:W-:Y:S01]  /*2440*/  @P0 STS.128 [R214+0x4800], RZ ;  /* 0x004800ffd6000388 */ /* 0x0005e20000000c00 */
[----:B------:R-:W-:Y:S01]  /*2450*/  ISETP.GE.AND P1, PT, R18, R12, PT ;  /* 0x0000000c1200720c */ /* 0x000fe20003f26270 */
[----:B------:R-:W-:Y:S02]  /*2460*/  IMAD.IADD R0, R3, 0x1, R0 ;  /* 0x0000000103007824 */ /* 0x000fe400078e0200 */
[----:B------:R-:W-:Y:S01]  /*2470*/  IMAD.IADD R2, R208, 0x1, R2 ;  /* 0x00000001d0027824 */ /* 0x000fe200078e0202 */
[----:B------:R-:W-:Y:S09]  /*2480*/  @P0 BRA `(.L_x_99) ;  /* 0x0000000000380947 */ /* 0x000ff20003800000 */
[----:B------:R-:W5:Y:S02]  /*2490*/  LDCU UR5, c[0x0][0x440] ;  /* 0x00008800ff0577ac */ /* 0x000f640008000800 */
[----:B-----5:R-:W-:-:S13]  /*24a0*/  ISETP.GE.AND P0, PT, R216, UR5, PT ;  /* 0x00000005d8007c0c */ /* 0x020fda000bf06270 */
[----:B------:R1:W-:Y:S01]  /*24b0*/  @P0 STS.128 [R214+0x4800], RZ ;  /* 0x004800ffd6000388 */ /* 0x0003e20000000c00 */
[----:B------:R-:W-:Y:S05]  /*24c0*/  @P0 BRA `(.L_x_99) ;  /* 0x0000000000280947 */ /* 0x000fea0003800000 */
[----:B------:R-:W-:-:S04]  /*24d0*/  IMAD.WIDE.U32 R8, R94, 0x20, RZ ;  /* 0x000000205e087825 */ /* 0x000fc800078e00ff */
        /* <DEDUP_REMOVED lines=9> */
.L_x_99:
[----:B------:R-:W-:Y:S05]  /*2570*/  BSYNC.RECONVERGENT B0 ;  /* 0x0000000000007941 */ /* 0x000fea0003800200 */
.L_x_98:
[----:B------:R1:W-:Y:S01]  /*2580*/  @P2 STS.128 [R214+0x5000], RZ ;  /* 0x005000ffd6002388 */ /* 0x0003e20000000c00 */
[----:B------:R-:W-:Y:S01]  /*2590*/  BSSY.RECONVERGENT B0, `(.L_x_100) ;  /* 0x0000010000007945 */ /* 0x000fe20003800200 */
[----:B------:R-:W-:Y:S02]  /*25a0*/  LEA R212, R2, UR4, 0x1 ;  /* 0x0000000402d47c11 */ /* 0x000fe4000f8e08ff */
[----:B------:R-:W-:Y:S01]  /*25b0*/  LEA R209, R0, UR4, 0x1 ;  /* 0x0000000400d17c11 */ /* 0x000fe2000f8e08ff */
[----:B------:R-:W-:Y:S05]  /*25c0*/  @P2 BRA `(.L_x_101) ;  /* 0x0000000000302947 */ /* 0x000fea0003800000 */
[----:B------:R-:W5:Y:S02]  /*25d0*/  LDCU UR5, c[0x0][0x440] ;  /* 0x00008800ff0577ac */ /* 0x000f640008000800 */
[----:B-----5:R-:W-:-:S13]  /*25e0*/  ISETP.GE.AND P0, PT, R216, UR5, PT ;  /* 0x00000005d8007c0c */ /* 0x020fda000bf06270 */
[----:B------:R1:W-:Y:S01]  /*25f0*/  @P0 STS.128 [R214+0x5000], RZ ;  /* 0x005000ffd6000388 */ /* 0x0003e20000000c00 */
[----:B------:R-:W-:Y:S05]  /*2600*/  @P0 BRA `(.L_x_101) ;  /* 0x0000000000200947 */ /* 0x000fea0003800000 */
[----:B------:R-:W-:-:S04]  /*2610*/  LEA R0, P0, R94, R4, 0x6 ;  /* 0x000000045e007211 */ /* 0x000fc800078030ff */
[----:B------:R-:W-:Y:S02]  /*2620*/  LEA.HI.X R3, R94, R7, R95, 0x6, P0 ;  /* 0x000000075e037211 */ /* 0x000fe400000f345f */
[----:B------:R-:W-:-:S04]  /*2630*/  LEA R2, P0, R0, R239, 0x1 ;  /* 0x000000ef00027211 */ /* 0x000fc800078008ff */
[----:B------:R-:W-:-:S05]  /*2640*/  LEA.HI.X R3, R0, R238, R3, 0x1, P0 ;  /* 0x000000ee00037211 */ /* 0x000fca00000f0c03 */
[----:B------:R-:W-:Y:S01]  /*2650*/  @!PT LDS RZ, [RZ] ;  /* 0x00000000fffff984 */ /* 0x000fe20000000800 */
[----:B------:R-:W-:Y:S01]  /*2660*/  @!PT LDS RZ, [RZ] ;  /* 0x00000000fffff984 */ /* 0x000fe20000000800 */
[----:B------:R-:W-:Y:S01]  /*2670*/  @!PT LDS RZ, [RZ] ;  /* 0x00000000fffff984 */ /* 0x000fe20000000800 */
[----:B------:R1:W-:Y:S04]  /*2680*/  LDGSTS.E.BYPASS.LTC128B.128 [R214+0x5000], desc[UR14][R2.64] ;  /* 0x0500000002d67fae */ /* 0x0003e8000b981a0e */
.L_x_101:
[----:B------:R-:W-:Y:S05]  /*2690*/  BSYNC.RECONVERGENT B0 ;  /* 0x0000000000007941 */ /* 0x000fea0003800200 */
.L_x_100:
[----:B------:R1:W-:Y:S01]  /*26a0*/  @P1 STS.128 [R214+0x5800], RZ ;  /* 0x005800ffd6001388 */ /* 0x0003e20000000c00 */
        /* <DEDUP_REMOVED lines=8> */
[----:B-1----:R-:W-:-:S05]  /*2730*/  IMAD.WIDE.U32 R2, R94, 0x60, R6 ;  /* 0x000000605e027825 */ /* 0x002fca00078e0006 */
[----:B------:R-:W-:Y:S02]  /*2740*/  IADD3 R0, PT, PT, R3, R0, RZ ;  /* 0x0000000003007210 */ /* 0x000fe40007ffe0ff */
[----:B------:R-:W-:-:S04]  /*2750*/  LEA R4, P0, R2, R239, 0x1 ;  /* 0x000000ef02047211 */ /* 0x000fc800078008ff */
[----:B------:R-:W-:-:S05]  /*2760*/  LEA.HI.X R5, R2, R238, R0, 0x1, P0 ;  /* 0x000000ee02057211 */ /* 0x000fca00000f0c00 */
[----:B------:R-:W-:Y:S01]  /*2770*/  @!PT LDS RZ, [RZ] ;  /* 0x00000000fffff984 */ /* 0x000fe20000000800 */
[----:B------:R-:W-:Y:S01]  /*2780*/  @!PT LDS RZ, [RZ] ;  /* 0x00000000fffff984 */ /* 0x000fe20000000800 */
[----:B------:R-:W-:Y:S01]  /*2790*/  @!PT LDS RZ, [RZ] ;  /* 0x00000000fffff984 */ /* 0x000fe20000000800 */
[----:B------:R1:W-:Y:S04]  /*27a0*/  LDGSTS.E.BYPASS.LTC128B.128 [R214+0x5800], desc[UR14][R4.64] ;  /* 0x0580000004d67fae */ /* 0x0003e8000b981a0e */
.L_x_103:
[----:B------:R-:W-:Y:S05]  /*27b0*/  BSYNC.RECONVERGENT B0 ;  /* 0x0000000000007941 */ /* 0x000fea0003800200 */
.L_x_102:
[----:B---3--:R-:W-:Y:S01]  /*27c0*/  LDSM.16.M88.4 R16, [R212] ;  /* 0x00000000d410783b */ /* 0x008fe20000000200 */
[----:B------:R-:W-:Y:S01]  /*27d0*/  IMAD.MOV.U32 R0, RZ, RZ, 0x20 ;  /* 0x00000020ff007424 */ /* 0x000fe200078e00ff */
[C---:B------:R-:W-:Y:S01]  /*27e0*/  LOP3.LUT P0, RZ, R51.reuse, 0x4, RZ, 0xc0, !PT ;  /* 0x0000000433ff7812 */ /* 0x040fe2000780c0ff */
[----:B-1----:R-:W-:Y:S01]  /*27f0*/  IMAD.SHL.U32 R2, R51, 0x2, RZ ;  /* 0x0000000233027824 */ /* 0x002fe200078e00ff */
[----:B------:R-:W1:Y:S01]  /*2800*/  LDSM.16.M88.4 R4, [R209+0x2000] ;  /* 0x00200000d104783b */ /* 0x000e620000000200 */
[----:B------:R-:W-:Y:S02]  /*2810*/  ISETP.NE.AND P6, PT, R217, 0x1, PT ;  /* 0x00000001d900780c */ /* 0x000fe40003fc5270 */
[----:B------:R-:W-:Y:S01]  /*2820*/  SEL R0, R0, 0xffffffe0, !P0 ;  /* 0xffffffe000007807 */ /* 0x000fe20004000000 */
[----:B------:R-:W3:Y:S01]  /*2830*/  LDSM.16.M88.4 R12, [R212+0x1000] ;  /* 0x00100000d40c783b */ /* 0x000ee20000000200 */
[----:B------:R-:W-:-:S03]  /*2840*/  LOP3.LUT R3, R2, 0x6, RZ, 0xc0, !PT ;  /* 0x0000000602037812 */ /* 0x000fc600078ec0ff */
[----:B------:R-:W5:Y:S01]  /*2850*/  LDSM.16.M88.4 R80, [R209+0x2400] ;  /* 0x00240000d150783b */ /* 0x000f620000000200 */
[--C-:B------:R-:W-:Y:S02]  /*2860*/  IMAD.IADD R211, R209, 0x1, R0.reuse ;  /* 0x00000001d1d37824 */ /* 0x100fe400078e0200 */
[----:B------:R-:W-:Y:S01]  /*2870*/  IMAD.IADD R213, R212, 0x1, R0 ;  /* 0x00000001d4d57824 */ /* 0x000fe200078e0200 */
[----:B------:R-:W2:Y:S01]  /*2880*/  LDSM.16.M88.4 R76, [R209+0x2800] ;  /* 0x00280000d14c783b */ /* 0x000ea20000000200 */
[----:B------:R-:W-:-:S03]  /*2890*/  IMAD R2, R49, 0x80, R3 ;  /* 0x0000008031027824 */ /* 0x000fc600078e0203 */
[----:B------:R-:W4:Y:S04]  /*28a0*/  LDSM.16.M88.4 R72, [R209+0x2c00] ;  /* 0x002c0000d148783b */ /* 0x000f280000000200 */
[----:B------:R-:W4:Y:S04]  /*28b0*/  LDSM.16.M88.4 R68, [R209+0x3000] ;  /* 0x00300000d144783b */ /* 0x000f280000000200 */
[----:B------:R-:W4:Y:S04]  /*28c0*/  LDSM.16.M88.4 R60, [R209+0x3800] ;  /* 0x00380000d13c783b */ /* 0x000f280000000200 */
[----:B------:R-:W4:Y:S04]  /*28d0*/  LDSM.16.M88.4 R64, [R209+0x3400] ;  /* 0x00340000d140783b */ /* 0x000f280000000200 */
[----:B------:R-:W4:Y:S04]  /*28e0*/  LDSM.16.M88.4 R56, [R209+0x3c00] ;  /* 0x003c0000d138783b */ /* 0x000f280000000200 */
[----:B------:R-:W-:Y:S01]  /*28f0*/  LDSM.16.M88.4 R24, [R211+0x3800] ;  /* 0x00380000d318783b */ /* 0x000fe20000000200 */
[-C--:B-1----:R-:W-:Y:S03]  /*2900*/  HMMA.16816.F32.BF16 R180, R16, R4.reuse, RZ ;  /* 0x0000000410b4723c */ /* 0x082fe600000418ff */
[----:B------:R-:W-:Y:S04]  /*2910*/  LDSM.16.M88.4 R36, [R211+0x2c00] ;  /* 0x002c0000d324783b */ /* 0x000fe80000000200 */
[----:B------:R-:W-:Y:S01]  /*2920*/  LDSM.16.M88.4 R8, [R213] ;  /* 0x00000000d508783b */ /* 0x000fe20000000200 */
[C---:B---3--:R-:W-:Y:S03]  /*2930*/  HMMA.16816.F32.BF16 R176, R12.reuse, R4, RZ ;  /* 0x000000040cb0723c */ /* 0x048fe600000418ff */
[----:B------:R-:W-:Y:S04]  /*2940*/  LDSM.16.M88.4 R40, [R211+0x2800] ;  /* 0x00280000d328783b */ /* 0x000fe80000000200 */
[----:B------:R-:W-:Y:S01]  /*2950*/  LDSM.16.M88.4 R28, [R211+0x3400] ;  /* 0x00340000d31c783b */ /* 0x000fe20000000200 */
[-C--:B------:R-:W-:Y:S03]  /*2960*/  HMMA.16816.F32.BF16 R172, R12, R6.reuse, RZ ;  /* 0x000000060cac723c */ /* 0x080fe600000418ff */
[----:B------:R-:W-:Y:S04]  /*2970*/  LDSM.16.M88.4 R20, [R211+0x3c00] ;  /* 0x003c0000d314783b */ /* 0x000fe80000000200 */
[----:B------:R-:W-:Y:S01]  /*2980*/  LDSM.16.M88.4 R52, [R211+0x2000] ;  /* 0x00200000d334783b */ /* 0x000fe20000000200 */
[----:B------:R-:W-:Y:S03]  /*2990*/  HMMA.16816.F32.BF16 R168, R16, R6, RZ ;  /* 0x0000000610a8723c */ /* 0x000fe600000418ff */
[----:B------:R-:W1:Y:S04]  /*29a0*/  LDSM.16.M88.4 R4, [R213+0x1000] ;  /* 0x00100000d504783b */ /* 0x000e680000000200 */
[----:B------:R-:W-:Y:S01]  /*29b0*/  LDSM.16.M88.4 R44, [R211+0x2400] ;  /* 0x00240000d32c783b */ /* 0x000fe20000000200 */
[C---:B-----5:R-:W-:Y:S03]  /*29c0*/  HMMA.16816.F32.BF16 R164, R12.reuse, R80, RZ ;  /* 0x000000500ca4723c */ /* 0x060fe600000418ff */
[----:B------:R-:W3:Y:S04]  /*29d0*/  LDSM.16.M88.4 R32, [R211+0x3000] ;  /* 0x00300000d320783b */ /* 0x000ee80000000200 */
[----:B------:R-:W0:Y:S01]  /*29e0*/  LDGDEPBAR ;  /* 0x00000000000079af */ /* 0x000e220000000000 */
[C---:B--2---:R-:W-:Y:S08]  /*29f0*/  HMMA.16816.F32.BF16 R156, R12.reuse, R76, RZ ;  /* 0x0000004c0c9c723c */ /* 0x044ff000000418ff */
[C---:B------:R-:W-:Y:S08]  /*2a00*/  HMMA.16816.F32.BF16 R160, R12.reuse, R82, RZ ;  /* 0x000000520ca0723c */ /* 0x040ff000000418ff */
[----:B------:R-:W-:Y:S01]  /*2a10*/  HMMA.16816.F32.BF16 R152, R12, R78, RZ ;  /* 0x0000004e0c98723c */ /* 0x000fe200000418ff */
[----:B------:R-:W-:-:S07]  /*2a20*/  DEPBAR.LE SB0, 0x0 ;  /* 0x000080000000791a */ /* 0x000fce0000000000 */
[C---:B------:R-:W-:Y:S08]  /*2a30*/  HMMA.16816.F32.BF16 R108, R16.reuse, R80, RZ ;  /* 0x00000050106c723c */ /* 0x040ff000000418ff */
[C---:B------:R-:W-:Y:S08]  /*2a40*/  HMMA.16816.F32.BF16 R104, R16.reuse, R82, RZ ;  /* 0x000000521068723c */ /* 0x040ff000000418ff */
[C---:B------:R-:W-:Y:S08]  /*2a50*/  HMMA.16816.F32.BF16 R100, R16.reuse, R76, RZ ;  /* 0x0000004c1064723c */ /* 0x040ff000000418ff */
[----:B------:R-:W-:Y:S08]  /*2a60*/  HMMA.16816.F32.BF16 R96, R16, R78, RZ ;  /* 0x0000004e1060723c */ /* 0x000ff000000418ff */
[C---:B----4-:R-:W-:Y:S08]  /*2a70*/  HMMA.16816.F32.BF16 R148, R12.reuse, R72, RZ ;  /* 0x000000480c94723c */ /* 0x050ff000000418ff */
[C---:B------:R-:W-:Y:S08]  /*2a80*/  HMMA.16816.F32.BF16 R140, R12.reuse, R68, RZ ;  /* 0x000000440c8c723c */ /* 0x040ff000000418ff */
[C---:B------:R-:W-:Y:S08]  /*2a90*/  HMMA.16816.F32.BF16 R124, R12.reuse, R60, RZ ;  /* 0x0000003c0c7c723c */ /* 0x040ff000000418ff */
[C---:B------:R-:W-:Y:S08]  /*2aa0*/  HMMA.16816.F32.BF16 R144, R12.reuse, R74, RZ ;  /* 0x0000004a0c90723c */ /* 0x040ff000000418ff */
[----:B------:R-:W-:Y:S08]  /*2ab0*/  HMMA.16816.F32.BF16 R136, R12, R70, RZ ;  /* 0x000000460c88723c */ /* 0x000ff000000418ff */
[C---:B------:R-:W-:Y:S08]  /*2ac0*/  HMMA.16816.F32.BF16 R88, R16.reuse, R72, RZ ;  /* 0x000000481058723c */ /* 0x040ff000000418ff */
[C---:B------:R-:W-:Y:S08]  /*2ad0*/  HMMA.16816.F32.BF16 R84, R16.reuse, R74, RZ ;  /* 0x0000004a1054723c */ /* 0x040ff000000418ff */
[C---:B------:R-:W-:Y:S08]  /*2ae0*/  HMMA.16816.F32.BF16 R80, R16.reuse, R68, RZ ;  /* 0x000000441050723c */ /* 0x040ff000000418ff */
[----:B------:R-:W-:Y:S08]  /*2af0*/  HMMA.16816.F32.BF16 R76, R16, R70, RZ ;  /* 0x00000046104c723c */ /* 0x000ff000000418ff */
[C---:B------:R-:W-:Y:S08]  /*2b00*/  HMMA.16816.F32.BF16 R132, R12.reuse, R64, RZ ;  /* 0x000000400c84723c */ /* 0x040ff000000418ff */
[----:B------:R-:W-:Y:S08]  /*2b10*/  HMMA.16816.F32.BF16 R128, R12, R66, RZ ;  /* 0x000000420c80723c */ /* 0x000ff000000418ff */
[C---:B------:R-:W-:Y:S08]  /*2b20*/  HMMA.16816.F32.BF16 R72, R16.reuse, R64, RZ ;  /* 0x000000401048723c */ /* 0x040ff000000418ff */
[----:B------:R-:W-:Y:S08]  /*2b30*/  HMMA.16816.F32.BF16 R68, R16, R66, RZ ;  /* 0x000000421044723c */ /* 0x000ff000000418ff */
[C---:B------:R-:W-:Y:S08]  /*2b40*/  HMMA.16816.F32.BF16 R116, R12.reuse, R56, RZ ;  /* 0x000000380c74723c */ /* 0x040ff000000418ff */
[C---:B------:R-:W-:Y:S08]  /*2b50*/  HMMA.16816.F32.BF16 R120, R12.reuse, R62, RZ ;  /* 0x0000003e0c78723c */ /* 0x040ff000000418ff */
[----:B------:R-:W-:Y:S08]  /*2b60*/  HMMA.16816.F32.BF16 R112, R12, R58, RZ ;  /* 0x0000003a0c70723c */ /* 0x000ff000000418ff */
[C---:B------:R-:W-:Y:S08]  /*2b70*/  HMMA.16816.F32.BF16 R64, R16.reuse, R60, RZ ;  /* 0x0000003c1040723c */ /* 0x040ff000000418ff */
[C---:B------:R-:W-:Y:S08]  /*2b80*/  HMMA.16816.F32.BF16 R60, R16.reuse, R62, RZ ;  /* 0x0000003e103c723c */ /* 0x040ff000000418ff */
[C---:B------:R-:W-:Y:S08]  /*2b90*/  HMMA.16816.F32.BF16 R12, R16.reuse, R56, RZ ;  /* 0x00000038100c723c */ /* 0x040ff000000418ff */
[----:B------:R-:W-:Y:S08]  /*2ba0*/  HMMA.16816.F32.BF16 R16, R16, R58, RZ ;  /* 0x0000003a1010723c */ /* 0x000ff000000418ff */
[----:B-1----:R-:W-:Y:S08]  /*2bb0*/  HMMA.16816.F32.BF16 R224, R4, R24, R124 ;  /* 0x0000001804e0723c */ /* 0x002ff0000004187c */
[----:B------:R-:W-:Y:S08]  /*2bc0*/  HMMA.16816.F32.BF16 R124, R8, R36, R88 ;  /* 0x00000024087c723c */ /* 0x000ff00000041858 */
[C---:B------:R-:W-:Y:S08]  /*2bd0*/  HMMA.16816.F32.BF16 R184, R4.reuse, R40, R156 ;  /* 0x0000002804b8723c */ /* 0x040ff0000004189c */
[C---:B------:R-:W-:Y:S08]  /*2be0*/  HMMA.16816.F32.BF16 R200, R4.reuse, R28, R132 ;  /* 0x0000001c04c8723c */ /* 0x040ff00000041884 */
[C---:B------:R-:W-:Y:S08]  /*2bf0*/  HMMA.16816.F32.BF16 R232, R4.reuse, R20, R116 ;  /* 0x0000001404e8723c */ /* 0x040ff00000041874 */
[----:B------:R-:W-:Y:S08]  /*2c00*/  HMMA.16816.F32.BF16 R188, R4, R30, R128 ;  /* 0x0000001e04bc723c */ /* 0x000ff00000041880 */
[----:B------:R-:W-:Y:S08]  /*2c10*/  HMMA.16816.F32.BF16 R88, R8, R38, R84 ;  /* 0x000000260858723c */ /* 0x000ff00000041854 */
[C---:B------:R-:W-:Y:S08]  /*2c20*/  HMMA.16816.F32.BF16 R228, R4.reuse, R52, R176 ;  /* 0x0000003404e4723c */ /* 0x040ff000000418b0 */
[C---:B------:R-:W-:Y:S08]  /*2c30*/  HMMA.16816.F32.BF16 R192, R4.reuse, R36, R148 ;  /* 0x0000002404c0723c */ /* 0x040ff00000041894 */
[C---:B---3--:R-:W-:Y:S08]  /*2c40*/  HMMA.16816.F32.BF16 R196, R4.reuse, R32, R140 ;  /* 0x0000002004c4723c */ /* 0x048ff0000004188c */
[C---:B------:R-:W-:Y:S08]  /*2c50*/  HMMA.16816.F32.BF16 R156, R4.reuse, R38, R144 ;  /* 0x00000026049c723c */ /* 0x040ff00000041890 */
[----:B------:R-:W-:Y:S08]  /*2c60*/  HMMA.16816.F32.BF16 R204, R4, R26, R120 ;  /* 0x0000001a04cc723c */ /* 0x000ff00000041878 */
[C---:B------:R-:W-:Y:S08]  /*2c70*/  HMMA.16816.F32.BF16 R116, R8.reuse, R44, R108 ;  /* 0x0000002c0874723c */ /* 0x040ff0000004186c */
[C---:B------:R-:W-:Y:S08]  /*2c80*/  HMMA.16816.F32.BF16 R128, R8.reuse, R40, R100 ;  /* 0x000000280880723c */ /* 0x040ff00000041864 */
[C---:B------:R-:W-:Y:S08]  /*2c90*/  HMMA.16816.F32.BF16 R132, R8.reuse, R28, R72 ;  /* 0x0000001c0884723c */ /* 0x040ff00000041848 */
[----:B------:R-:W-:Y:S08]  /*2ca0*/  HMMA.16816.F32.BF16 R84, R8, R34, R76 ;  /* 0x000000220854723c */ /* 0x000ff0000004184c */
[C---:B------:R-:W-:Y:S08]  /*2cb0*/  HMMA.16816.F32.BF16 R164, R4.reuse, R44, R164 ;  /* 0x0000002c04a4723c */ /* 0x040ff000000418a4 */
[C---:B------:R-:W-:Y:S08]  /*2cc0*/  HMMA.16816.F32.BF16 R172, R4.reuse, R54, R172 ;  /* 0x0000003604ac723c */ /* 0x040ff000000418ac */
[C---:B------:R-:W-:Y:S08]  /*2cd0*/  HMMA.16816.F32.BF16 R160, R4.reuse, R46, R160 ;  /* 0x0000002e04a0723c */ /* 0x040ff000000418a0 */
[C---:B------:R-:W-:Y:S08]  /*2ce0*/  HMMA.16816.F32.BF16 R148, R4.reuse, R42, R152 ;  /* 0x0000002a0494723c */ /* 0x040ff00000041898 */
[C---:B------:R-:W-:Y:S08]  /*2cf0*/  HMMA.16816.F32.BF16 R176, R4.reuse, R34, R136 ;  /* 0x0000002204b0723c */ /* 0x040ff00000041888 */
[----:B------:R-:W-:Y:S01]  /*2d00*/  HMMA.16816.F32.BF16 R220, R4, R22, R112 ;  /* 0x0000001604dc723c */ /* 0x000fe20000041870 */
[----:B------:R-:W-:-:S02]  /*2d10*/  VIMNMX R5, PT, PT, R48, R50, PT ;  /* 0x0000003230057248 */ /* 0x000fc40003fe0100 */
[C-C-:B------:R-:W-:Y:S02]  /*2d20*/  VIADDMNMX R6, R48.reuse, 0x8, R50.reuse, PT ;  /* 0x0000000830067846 */ /* 0x140fe40003800132 */
[----:B------:R-:W-:-:S03]  /*2d30*/  VIADDMNMX R7, R48, 0x40, R50, PT ;  /* 0x0000004030077846 */ /* 0x000fc60003800132 */
        /* <DEDUP_REMOVED lines=9> */
[----:B------:R-:W-:Y:S01]  /*2dd0*/  HMMA.16816.F32.BF16 R76, R8, R22, R16 ;  /* 0x00000016084c723c */ /* 0x000fe20000041810 */
[----:B------:R-:W-:Y:S01]  /*2de0*/  VIADDMNMX R8, R48, 0x48, R50, PT ;  /* 0x0000004830087846 */ /* 0x000fe20003800132 */
[----:B------:R-:W-:Y:S06]  /*2df0*/  BAR.SYNC.DEFER_BLOCKING 0x0 ;  /* 0x0000000000007b1d */ /* 0x000fec0000010000 */
[----:B------:R-:W-:-:S12]  /*2e00*/  @!P6 BRA `(.L_x_104) ;  /* 0x0000000000bce947 */ /* 0x000fd80003800000 */
[----:B------:R-:W1:Y:S01]  /*2e10*/  LDCU UR5, c[0x0][0x440] ;  /* 0x00008800ff0577ac */ /* 0x000e620008000800 */
[----:B------:R-:W-:Y:S01]  /*2e20*/  VIADD R3, R217, 0xfffffffe ;  /* 0xfffffffed9037836 */ /* 0x000fe20000000000 */
[----:B------:R-:W-:Y:S03]  /*2e30*/  BSSY.RECONVERGENT B0, `(.L_x_105) ;  /* 0x000002b000007945 */ /* 0x000fe60003800200 */
[----:B------:R-:W-:-:S04]  /*2e40*/  IMAD.WIDE.U32 R12, R3, R92, RZ ;  /* 0x0000005c030c7225 */ /* 0x000fc800078e00ff */
[----:B------:R-:W-:Y:S02]  /*2e50*/  IMAD R3, R3, R93, R13 ;  /* 0x0000005d03037224 */ /* 0x000fe400078e020d */
[----:B------:R-:W-:-:S03]  /*2e60*/  IMAD.SHL.U32 R10, R12, 0x80, RZ ;  /* 0x000000800c0a7824 */ /* 0x000fc600078e00ff */
[----:B------:R-:W-:Y:S02]  /*2e70*/  SHF.L.U64.HI R11, R12, 0x7, R3 ;  /* 0x000000070c0b7819 */ /* 0x000fe40000010203 */
[C---:B-1----:R-:W-:Y:S02]  /*2e80*/  ISETP.GE.AND P0, PT, R216.reuse, UR5, PT ;  /* 0x00000005d8007c0c */ /* 0x042fe4000bf06270 */
[----:B------:R-:W-:-:S11]  /*2e90*/  ISETP.GE.AND P1, PT, R216, UR5, PT ;  /* 0x00000005d8007c0c */ /* 0x000fd6000bf26270 */
[CC--:B------:R-:W-:Y:S02]  /*2ea0*/  @!P0 LEA R3, P3, R92.reuse, R10.reuse, 0x5 ;  /* 0x0000000a5c038211 */ /* 0x0c0fe400078628ff */
[----:B------:R-:W-:Y:S02]  /*2eb0*/  @!P0 LEA R4, P2, R92, R10, 0x6 ;  /* 0x0000000a5c048211 */ /* 0x000fe400078430ff */
[----:B------:R-:W-:Y:S02]  /*2ec0*/  @!P1 LEA R16, P4, R10, R237, 0x1 ;  /* 0x000000ed0a109211 */ /* 0x000fe400078808ff */
[C-C-:B------:R-:W-:Y:S02]  /*2ed0*/  @!P0 LEA.HI.X R9, R92.reuse, R11, R93.reuse, 0x5, P3 ;  /* 0x0000000b5c098211 */ /* 0x140fe400018f2c5d */
[----:B------:R-:W-:Y:S02]  /*2ee0*/  @!P0 LEA R14, P3, R3, R237, 0x1 ;  /* 0x000000ed030e8211 */ /* 0x000fe400078608ff */
[----:B------:R-:W-:-:S02]  /*2ef0*/  @!P0 LEA.HI.X R13, R92, R11, R93, 0x6, P2 ;  /* 0x0000000b5c0d8211 */ /* 0x000fc400010f345d */
[----:B------:R-:W-:Y:S02]  /*2f00*/  @!P0 LEA R12, P2, R4, R237, 0x1 ;  /* 0x000000ed040c8211 */ /* 0x000fe400078408ff */
[-C--:B------:R-:W-:Y:S02]  /*2f10*/  @!P1 LEA.HI.X R17, R10, R236.reuse, R11, 0x1, P4 ;  /* 0x000000ec0a119211 */ /* 0x080fe400020f0c0b */
[-C--:B------:R-:W-:Y:S02]  /*2f20*/  @!P0 LEA.HI.X R15, R3, R236.reuse, R9, 0x1, P3 ;  /* 0x000000ec030f8211 */ /* 0x080fe400018f0c09 */
[----:B------:R-:W-:Y:S01]  /*2f30*/  @!P0 LEA.HI.X R13, R4, R236, R13, 0x1, P2 ;  /* 0x000000ec040d8211 */ /* 0x000fe200010f0c0d */
[----:B------:R-:W-:Y:S01]  /*2f40*/  @!PT LDS RZ, [RZ] ;  /* 0x00000000fffff984 */ /* 0x000fe20000000800 */
[----:B------:R-:W-:Y:S01]  /*2f50*/  @!PT LDS RZ, [RZ] ;  /* 0x00000000fffff984 */ /* 0x000fe20000000800 */
[----:B------:R-:W-:Y:S01]  /*2f60*/  @!PT LDS RZ, [RZ] ;  /* 0x00000000fffff984 */ /* 0x000fe20000000800 */
[----:B------:R1:W-:Y:S04]  /*2f70*/  @!P1 LDGSTS.E.BYPASS.LTC128B.128 [R214+0x2000], desc[UR14][R16.64] ;  /* 0x0200000010d69fae */ /* 0x0003e8000b981a0e */
[----:B------:R1:W-:Y:S04]  /*2f80*/  @P1 STS.128 [R214+0x2000], RZ ;  /* 0x002000ffd6001388 */ /* 0x0003e80000000c00 */
[----:B------:R1:W-:Y:S04]  /*2f90*/  @P0 STS.128 [R214+0x2800], RZ ;  /* 0x002800ffd6000388 */ /* 0x0003e80000000c00 */
[----:B------:R-:W-:Y:S01]  /*2fa0*/  @!PT LDS RZ, [RZ] ;  /* 0x00000000fffff984 */ /* 0x000fe20000000800 */
[----:B------:R-:W-:Y:S01]  /*2fb0*/  @!PT LDS RZ, [RZ] ;  /* 0x00000000fffff984 */ /* 0x000fe20000000800 */
[----:B------:R-:W-:Y:S01]  /*2fc0*/  @!PT LDS RZ, [RZ] ;  /* 0x00000000fffff984 */ /* 0x000fe20000000800 */
[----:B------:R1:W-:Y:S04]  /*2fd0*/  @!P0 LDGSTS.E.BYPASS.LTC128B.128 [R214+0x2800], desc[UR14][R14.64] ;  /* 0x028000000ed68fae */ /* 0x0003e8000b981a0e */
[----:B------:R1:W-:Y:S04]  /*2fe0*/  @P0 STS.128 [R214+0x3000], RZ ;  /* 0x003000ffd6000388 */ /* 0x0003e80000000c00 */
[----:B------:R-:W-:Y:S01]  /*2ff0*/  @!PT LDS RZ, [RZ] ;  /* 0x00000000fffff984 */ /* 0x000fe20000000800 */
[----:B------:R-:W-:Y:S01]  /*3000*/  @!PT LDS RZ, [RZ] ;  /* 0x00000000fffff984 */ /* 0x000fe20000000800 */
[----:B------:R-:W-:Y:S01]  /*3010*/  @!PT LDS RZ, [RZ] ;  /* 0x00000000fffff984 */ /* 0x000fe20000000800 */
[----:B------:R1:W-:Y:S04]  /*3020*/  @!P0 LDGSTS.E.BYPASS.LTC128B.128 [R214+0x3000], desc[UR14][R12.64] ;  /* 0x030000000cd68fae */ /* 0x0003e8000b981a0e */
[----:B------:R1:W-:Y:S01]  /*3030*/  @P0 STS.128 [R214+0x3800], RZ ;  /* 0x003800ffd6000388 */ /* 0x0003e20000000c00 */
[----:B------:R-:W-:Y:S05]  /*3040*/  @P0 BRA `(.L_x_106) ;  /* 0x0000000000240947 */ /* 0x000fea0003800000 */
[----:B------:R-:W-:Y:S02]  /*3050*/  IMAD R3, R93, 0x60, RZ ;  /* 0x000000605d037824 */ /* 0x000fe400078e02ff */
[----:B------:R-:W-:-:S05]  /*3060*/  IMAD.WIDE.U32 R10, R92, 0x60, R10 ;  /* 0x000000605c0a7825 */ /* 0x000fca00078e000a */
[----:B------:R-:W-:Y:S02]  /*3070*/  IADD3 R3, PT, PT, R3, R11, RZ ;  /* 0x0000000b03037210 */ /* 0x000fe40007ffe0ff */
[----:B-1----:R-:W-:-:S04]  /*3080*/  LEA R12, P0, R10, R237, 0x1 ;  /* 0x000000ed0a0c7211 */ /* 0x002fc800078008ff */
[----:B------:R-:W-:-:S05]  /*3090*/  LEA.HI.X R13, R10, R236, R3, 0x1, P0 ;  /* 0x000000ec0a0d7211 */ /* 0x000fca00000f0c03 */
[----:B------:R-:W-:Y:S01]  /*30a0*/  @!PT LDS RZ, [RZ] ;  /* 0x00000000fffff984 */ /* 0x000fe20000000800 */
[----:B------:R-:W-:Y:S01]  /*30b0*/  @!PT LDS RZ, [RZ] ;  /* 0x00000000fffff984 */ /* 0x000fe20000000800 */
[----:B------:R-:W-:Y:S01]  /*30c0*/  @!PT LDS RZ, [RZ] ;  /* 0x00000000fffff984 */ /* 0x000fe20000000800 */
[----:B------:R2:W-:Y:S04]  /*30d0*/  LDGSTS.E.BYPASS.LTC128B.128 [R214+0x3800], desc[UR14][R12.64] ;  /* 0x038000000cd67fae */ /* 0x0005e8000b981a0e */
.L_x_106:
[----:B------:R-:W-:Y:S05]  /*30e0*/  BSYNC.RECONVERGENT B0 ;  /* 0x0000000000007941 */ /* 0x000fea0003800200 */
.L_x_105:
[----:B------:R-:W0:Y:S02]  /*30f0*/  LDGDEPBAR ;  /* 0x00000000000079af */ /* 0x000e240000000000 */
.L_x_104:
[C---:B------:R-:W-:Y:S01]  /*3100*/  VIADD R54, R2.reuse, 0x1 ;  /* 0x0000000102367836 */ /* 0x040fe20000000000 */
[CC--:B------:R-:W-:Y:S01]  /*3110*/  ISETP.GE.AND P0, PT, R2.reuse, R5.reuse, PT ;  /* 0x000000050200720c */ /* 0x0c0fe20003f06270 */
[C---:B------:R-:W-:Y:S01]  /*3120*/  VIADD R25, R2.reuse, 0x8 ;  /* 0x0000000802197836 */ /* 0x040fe20000000000 */
[----:B------:R-:W3:Y:S01]  /*3130*/  LDCU UR5, c[0x0][0x45c] ;  /* 0x00008b80ff0577ac */ /* 0x000ee20008000800 */
[----:B------:R-:W-:Y:S01]  /*3140*/  VIADD R26, R2, 0x9 ;  /* 0x00000009021a7836 */ /* 0x000fe20000000000 */
[-C--:B------:R-:W-:Y:S01]  /*3150*/  ISETP.GE.AND P4, PT, R54, R5.reuse, PT ;  /* 0x000000053600720c */ /* 0x080fe20003f86270 */
[C---:B------:R-:W-:Y:S01]  /*3160*/  VIADD R28, R2.reuse, 0x10 ;  /* 0x00000010021c7836 */ /* 0x040fe20000000000 */
[-C--:B------:R-:W-:Y:S01]  /*3170*/  ISETP.GE.AND P3, PT, R25, R5.reuse, PT ;  /* 0x000000051900720c */ /* 0x080fe20003f66270 */
[----:B------:R-:W-:Y:S01]  /*3180*/  VIADD R29, R2, 0x11 ;  /* 0x00000011021d7836 */ /* 0x000fe20000000000 */
[----:B------:R-:W-:Y:S01]  /*3190*/  FSEL R9, R180, -INF , !P0 ;  /* 0xff800000b4097808 */ /* 0x000fe20004000000 */
        /* <DEDUP_REMOVED lines=13> */
[----:B-12---:R-:W-:Y:S01]  /*3270*/  FSEL R12, R73, -INF , !P2 ;  /* 0xff800000490c7808 */ /* 0x006fe20005000000 */
[----:B------:R-:W-:Y:S01]  /*3280*/  VIADD R52, R2, 0x31 ;  /* 0x0000003102347836 */ /* 0x000fe20000000000 */
        /* <DEDUP_REMOVED lines=25> */
[C---:B------:R-:W-:Y:S01]  /*3420*/  VIADD R69, R2.reuse, 0x68 ;  /* 0x0000006802457836 */ /* 0x040fe20000000000 */
        /* <DEDUP_REMOVED lines=9> */
[----:B------:R-:W-:Y:S01]  /*34c0*/  VIADD R114, R2, 0x79 ;  /* 0x0000007902727836 */ /* 0x000fe20000000000 */
[----:B------:R-:W-:Y:S01]  /*34d0*/  ISETP.GE.AND P2, PT, R55, R5, PT ;  /* 0x000000053700720c */ /* 0x000fe20003f46270 */
[----:B------:R-:W-:Y:S01]  /*34e0*/  IMAD.IADD R208, R208, 0x1, R210 ;  /* 0x00000001d0d07824 */ /* 0x000fe200078e02d2 */
        /* <DEDUP_REMOVED lines=14> */
[-C--:B------:R-:W-:Y:S02]  /*35d0*/  ISETP.GE.AND P2, PT, R61, R5.reuse, PT ;  /* 0x000000053d00720c */ /* 0x080fe40003f46270 */
[----:B------:R-:W-:Y:S02]  /*35e0*/  FSEL R30, R121, -INF , !P5 ;  /* 0xff800000791e7808 */ /* 0x000fe40006800000 */
[----:B------:R-:W-:Y:S02]  /*35f0*/  FSEL R31, R84, -INF , !P4 ;  /* 0xff800000541f7808 */ /* 0x000fe40006000000 */
[----:B------:R-:W-:Y:S02]  /*3600*/  FMNMX3.FTZ R3, R3, R22, R27, !PT ;  /* 0x0000001603037276 */ /* 0x000fe4000781001b */
[----:B------:R-:W-:-:S02]  /*3610*/  ISETP.GE.AND P1, PT, R62, R5, PT ;  /* 0x000000053e00720c */ /* 0x000fc40003f26270 */
[-C--:B------:R-:W-:Y:S02]  /*3620*/  ISETP.GE.AND P0, PT, R63, R5.reuse, PT ;  /* 0x000000053f00720c */ /* 0x080fe40003f06270 */
[----:B------:R-:W-:Y:S02]  /*3630*/  FSEL R33, R85, -INF , !P3 ;  /* 0xff80000055217808 */ /* 0x000fe40005800000 */
[----:B------:R-:W-:Y:S02]  /*3640*/  FSEL R35, R132, -INF , !P2 ;  /* 0xff80000084237808 */ /* 0x000fe40005000000 */
[----:B------:R-:W-:Y:S02]  /*3650*/  FMNMX3.FTZ R3, R3, R30, R31, !PT ;  /* 0x0000001e03037276 */ /* 0x000fe4000781001f */
[-C--:B------:R-:W-:Y:S02]  /*3660*/  ISETP.GE.AND P5, PT, R65, R5.reuse, PT ;  /* 0x000000054100720c */ /* 0x080fe40003fa6270 */
        /* <DEDUP_REMOVED lines=19> */
[----:B------:R-:W-:Y:S02]  /*37a0*/  ISETP.GE.AND P0, PT, R114, R5, PT ;  /* 0x000000057200720c */ /* 0x000fe40003f06270 */
[----:B------:R-:W-:Y:S02]  /*37b0*/  FSEL R44, R141, -INF , !P4 ;  /* 0xff8000008d2c7808 */ /* 0x000fe40006000000 */
[----:B------:R-:W-:Y:S02]  /*37c0*/  FSEL R46, R76, -INF , !P2 ;  /* 0xff8000004c2e7808 */ /* 0x000fe40005000000 */
[----:B------:R-:W-:Y:S02]  /*37d0*/  FMNMX3.FTZ R3, R3, R43, R45, !PT ;  /* 0x0000002b03037276 */ /* 0x000fe4000781002d */
[----:B------:R-:W-:Y:S02]  /*37e0*/  FSEL R47, R77, -INF , !P0 ;  /* 0xff8000004d2f7808 */ /* 0x000fe40004000000 */
[----:B------:R-:W-:-:S02]  /*37f0*/  FMNMX3.FTZ R3, R3, R44, R46, !PT ;  /* 0x0000002c03037276 */ /* 0x000fc4000781002e */
[C---:B------:R-:W-:Y:S02]  /*3800*/  ISETP.GE.AND P5, PT, R2.reuse, R6, PT ;  /* 0x000000060200720c */ /* 0x040fe40003fa6270 */
[----:B------:R-:W-:Y:S02]  /*3810*/  FMNMX.FTZ R3, R47, R3, !PT ;  /* 0x000000032f037209 */ /* 0x000fe40007810000 */
[CC--:B------:R-:W-:Y:S02]  /*3820*/  ISETP.GE.AND P4, PT, R2.reuse, R7.reuse, PT ;  /* 0x000000070200720c */ /* 0x0c0fe40003f86270 */
[----:B------:R-:W-:Y:S01]  /*3830*/  ISETP.GE.AND P1, PT, R2, R8, PT ;  /* 0x000000080200720c */ /* 0x000fe20003f26270 */
[----:B------:R-:W1:Y:S01]  /*3840*/  SHFL.BFLY PT, R4, R3, 0x2, 0x1f ;  /* 0x0c401f0003047f89 */ /* 0x000e6200000e0000 */
[C---:B------:R-:W-:Y:S02]  /*3850*/  ISETP.GE.AND P3, PT, R25.reuse, R6, PT ;  /* 0x000000061900720c */ /* 0x040fe40003f66270 */
[----:B------:R-:W-:-:S02]  /*3860*/  ISETP.GE.AND P2, PT, R25, R7, PT ;  /* 0x000000071900720c */ /* 0x000fc40003f46270 */
[----:B------:R-:W-:Y:S02]  /*3870*/  LEA R208, R208, UR4, 0x1 ;  /* 0x00000004d0d07c11 */ /* 0x000fe4000f8e08ff */
[----:B------:R-:W-:Y:S02]  /*3880*/  FSEL R68, R172, -INF , !P2 ;  /* 0xff800000ac447808 */ /* 0x000fe40005000000 */
[----:B------:R-:W-:Y:S01]  /*3890*/  ISETP.GE.AND P2, PT, R26, R7, PT ;  /* 0x000000071a00720c */ /* 0x000fe20003f46270 */
[----:B------:R-:W-:-:S03]  /*38a0*/  IMAD.IADD R210, R0, 0x1, R208 ;  /* 0x0000000100d27824 */ /* 0x000fc600078e02d0 */
[----:B------:R-:W-:Y:S02]  /*38b0*/  FSEL R67, R173, -INF , !P2 ;  /* 0xff800000ad437808 */ /* 0x000fe40005000000 */
[----:B------:R-:W-:Y:S02]  /*38c0*/  ISETP.GE.AND P2, PT, R28, R6, PT ;  /* 0x000000061c00720c */ /* 0x000fe40003f46270 */
[----:B-1----:R-:W-:-:S05]  /*38d0*/  FMNMX.FTZ R3, R3, R4, !PT ;  /* 0x0000000403037209 */ /* 0x002fca0007810000 */
[----:B------:R-:W1:Y:S02]  /*38e0*/  SHFL.BFLY PT, R4, R3, 0x1, 0x1f ;  /* 0x0c201f0003047f89 */ /* 0x000e6400000e0000 */
[----:B-1----:R-:W-:-:S04]  /*38f0*/  FMNMX.FTZ R138, R3, R4, !PT ;  /* 0x00000004038a7209 */ /* 0x002fc80007810000 */
[C---:B------:R-:W-:Y:S01]  /*3900*/  FSETP.NEU.FTZ.AND P0, PT, R138.reuse, -INF , PT ;  /* 0xff8000008a00780b */ /* 0x040fe20003f1d000 */
[----:B---3--:R-:W-:-:S05]  /*3910*/  FMUL.FTZ R3, R138, UR5 ;  /* 0x000000058a037c20 */ /* 0x008fca0008410000 */
[----:B------:R-:W-:Y:S02]  /*3920*/  FSEL R3, R3, RZ, P0 ;  /* 0x000000ff03037208 */ /* 0x000fe40000000000 */
[----:B------:R-:W-:-:S03]  /*3930*/  ISETP.GE.AND P0, PT, R25, R8, PT ;  /* 0x000000081900720c */ /* 0x000fc60003f06270 */
[--C-:B------:R-:W-:Y:S01]  /*3940*/  FFMA.FTZ R2, R14, UR5, -R3.reuse ;  /* 0x000000050e027c23 */ /* 0x100fe20008010803 */
[----:B------:R-:W-:Y:S01]  /*3950*/  FFMA.FTZ R4, R9, UR5, -R3 ;  /* 0x0000000509047c23 */ /* 0x000fe20008010803 */
[----:B------:R-:W-:Y:S02]  /*3960*/  FSEL R76, R174, -INF , !P0 ;  /* 0xff800000ae4c7808 */ /* 0x000fe40004000000 */
[----:B------:R1:W-:Y:S01]  /*3970*/  MUFU.EX2 R169, R2 ;  /* 0x0000000200a97308 */ /* 0x0003e20000000800 */
[----:B------:R-:W-:Y:S02]  /*3980*/  ISETP.GE.AND P0, PT, R26, R8, PT ;  /* 0x000000081a00720c */ /* 0x000fe40003f06270 */
[----:B------:R-:W-:Y:S02]  /*3990*/  FSEL R14, R118, -INF , !P2 ;  /* 0xff800000760e7808 */ /* 0x000fe40005000000 */
[----:B------:R-:W-:-:S03]  /*39a0*/  ISETP.GE.AND P2, PT, R29, R6, PT ;  /* 0x000000061d00720c */ /* 0x000fc60003f46270 */
[----:B------:R2:W-:Y:S01]  /*39b0*/  MUFU.EX2 R251, R4 ;  /* 0x0000000400fb7308 */ /* 0x0005e20000000800 */
[----:B-1----:R-:W-:-:S07]  /*39c0*/  FFMA.FTZ R2, R15, UR5, -R3 ;  /* 0x000000050f027c23 */ /* 0x002fce0008010803 */
[----:B------:R1:W-:Y:S01]  /*39d0*/  MUFU.EX2 R139, R2 ;  /* 0x00000002008b7308 */ /* 0x0003e20000000800 */
[----:B--2---:R-:W-:Y:S01]  /*39e0*/  FFMA.FTZ R4, R10, UR5, -R3 ;  /* 0x000000050a047c23 */ /* 0x004fe20008010803 */
[----:B------:R-:W-:Y:S02]  /*39f0*/  FSEL R10, R182, -INF , !P5 ;  /* 0xff800000b60a7808 */ /* 0x000fe40006800000 */
[----:B------:R-:W-:-:S04]  /*3a00*/  ISETP.GE.AND P5, PT, R61, R6, PT ;  /* 0x000000063d00720c */ /* 0x000fc80003fa6270 */
[----:B------:R2:W-:Y:S01]  /*3a10*/  MUFU.EX2 R249, R4 ;  /* 0x0000000400f97308 */ /* 0x0005e20000000800 */
[----:B-1----:R-:W-:Y:S01]  /*3a20*/  FFMA.FTZ R2, R16, UR5, -R3 ;  /* 0x0000000510027c23 */ /* 0x002fe20008010803 */
[----:B------:R-:W-:Y:S02]  /*3a30*/  FSEL R16, R119, -INF , !P2 ;  /* 0xff80000077107808 */ /* 0x000fe40005000000 */
[----:B------:R-:W-:-:S04]  /*3a40*/  ISETP.GE.AND P2, PT, R54, R6, PT ;  /* 0x000000063600720c */ /* 0x000fc80003f46270 */
[----:B------:R1:W-:Y:S01]  /*3a50*/  MUFU.EX2 R170, R2 ;  /* 0x0000000200aa7308 */ /* 0x0003e20000000800 */
[----:B--2---:R-:W-:Y:S01]  /*3a60*/  FFMA.FTZ R4, R11, UR5, -R3 ;  /* 0x000000050b047c23 */ /* 0x004fe20008010803 */
[----:B------:R-:W-:Y:S02]  /*3a70*/  FSEL R11, R183, -INF , !P2 ;  /* 0xff800000b70b7808 */ /* 0x000fe40005000000 */
[----:B------:R-:W-:-:S04]  /*3a80*/  ISETP.GE.AND P2, PT, R32, R7, PT ;  /* 0x000000072000720c */ /* 0x000fc80003f46270 */
[----:B------:R2:W-:Y:S01]  /*3a90*/  MUFU.EX2 R154, R4 ;  /* 0x00000004009a7308 */ /* 0x0005e20000000800 */
[----:B------:R-:W-:Y:S02]  /*3aa0*/  FSEL R72, R160, -INF , !P2 ;  /* 0xff800000a0487808 */ /* 0x000fe40005000000 */
[----:B------:R-:W-:Y:S01]  /*3ab0*/  ISETP.GE.AND P2, PT, R34, R8, PT ;  /* 0x000000082200720c */ /* 0x000fe20003f46270 */
[----:B-1----:R-:W-:-:S03]  /*3ac0*/  FFMA.FTZ R2, R17, UR5, -R3 ;  /* 0x0000000511027c23 */ /* 0x002fc60008010803 */
[----:B------:R-:W-:Y:S02]  /*3ad0*/  FSEL R89, R163, -INF , !P2 ;  /* 0xff800000a3597808 */ /* 0x000fe40005000000 */
[-C--:B------:R-:W-:Y:S01]  /*3ae0*/  ISETP.GE.AND P2, PT, R53, R6.reuse, PT ;  /* 0x000000063500720c */ /* 0x080fe20003f46270 */
[----:B------:R1:W-:Y:S01]  /*3af0*/  MUFU.EX2 R240, R2 ;  /* 0x0000000200f07308 */ /* 0x0003e20000000800 */
[----:B--2---:R-:W-:Y:S01]  /*3b00*/  FFMA.FTZ R4, R12, UR5, -R3 ;  /* 0x000000050c047c23 */ /* 0x004fe20008010803 */
[----:B------:R-:W-:Y:S02]  /*3b10*/  FSEL R12, R74, -INF , !P3 ;  /* 0xff8000004a0c7808 */ /* 0x000fe40005800000 */
[----:B------:R-:W-:-:S04]  /*3b20*/  ISETP.GE.AND P3, PT, R26, R6, PT ;  /* 0x000000061a00720c */ /* 0x000fc80003f66270 */
[----:B------:R2:W-:Y:S01]  /*3b30*/  MUFU.EX2 R155, R4 ;  /* 0x00000004009b7308 */ /* 0x0005e20000000800 */
[----:B------:R-:W-:Y:S02]  /*3b40*/  FSEL R25, R75, -INF , !P3 ;  /* 0xff8000004b197808 */ /* 0x000fe40005800000 */
[----:B------:R-:W-:Y:S02]  /*3b50*/  FSEL R75, R175, -INF , !P0 ;  /* 0xff800000af4b7808 */ /* 0x000fe40004000000 */
[-C--:B------:R-:W-:Y:S01]  /*3b60*/  ISETP.GE.AND P0, PT, R28, R8.reuse, PT ;  /* 0x000000081c00720c */ /* 0x080fe20003f06270 */
[----:B-1----:R-:W-:Y:S01]  /*3b70*/  FFMA.FTZ R2, R18, UR5, -R3 ;  /* 0x0000000512027c23 */ /* 0x002fe20008010803 */
[----:B------:R-:W-:Y:S02]  /*3b80*/  ISETP.GE.AND P3, PT, R28, R7, PT ;  /* 0x000000071c00720c */ /* 0x000fe40003f66270 */
[----:B------:R-:W-:Y:S01]  /*3b90*/  FSEL R83, R166, -INF , !P0 ;  /* 0xff800000a6537808 */ /* 0x000fe20004000000 */
[----:B------:R1:W-:Y:S01]  /*3ba0*/  MUFU.EX2 R242, R2 ;  /* 0x0000000200f27308 */ /* 0x0003e20000000800 */
[----:B------:R-:W-:-:S02]  /*3bb0*/  ISETP.GE.AND P0, PT, R29, R8, PT ;  /* 0x000000081d00720c */ /* 0x000fc40003f06270 */
[----:B------:R-:W-:Y:S01]  /*3bc0*/  FSEL R73, R164, -INF , !P3 ;  /* 0xff800000a4497808 */ /* 0x000fe20005800000 */
[----:B--2---:R-:W-:Y:S01]  /*3bd0*/  FFMA.FTZ R4, R13, UR5, -R3 ;  /* 0x000000050d047c23 */ /* 0x004fe20008010803 */
[----:B------:R-:W-:Y:S02]  /*3be0*/  FSEL R82, R167, -INF , !P0 ;  /* 0xff800000a7527808 */ /* 0x000fe40004000000 */
[----:B------:R-:W-:Y:S01]  /*3bf0*/  ISETP.GE.AND P0, PT, R32, R6, PT ;  /* 0x000000062000720c */ /* 0x000fe20003f06270 */
[----:B------:R2:W-:Y:S01]  /*3c00*/  MUFU.EX2 R168, R4 ;  /* 0x0000000400a87308 */ /* 0x0005e20000000800 */
[----:B------:R-:W-:Y:S02]  /*3c10*/  ISETP.GE.AND P3, PT, R29, R7, PT ;  /* 0x000000071d00720c */ /* 0x000fe40003f66270 */
[----:B------:R-:W-:Y:S02]  /*3c20*/  FSEL R15, R106, -INF , !P0 ;  /* 0xff8000006a0f7808 */ /* 0x000fe40004000000 */
[----:B------:R-:W-:-:S02]  /*3c30*/  FSEL R71, R165, -INF , !P3 ;  /* 0xff800000a5477808 */ /* 0x000fc40005800000 */
[----:B------:R-:W-:Y:S01]  /*3c40*/  ISETP.GE.AND P0, PT, R32, R8, PT ;  /* 0x000000082000720c */ /* 0x000fe20003f06270 */
[----:B-1----:R-:W-:Y:S01]  /*3c50*/  FFMA.FTZ R2, R21, UR5, -R3 ;  /* 0x0000000515027c23 */ /* 0x002fe20008010803 */
[-C--:B------:R-:W-:Y:S02]  /*3c60*/  ISETP.GE.AND P3, PT, R34, R6.reuse, PT ;  /* 0x000000062200720c */ /* 0x080fe40003f66270 */
[----:B------:R-:W-:Y:S01]  /*3c70*/  FSEL R88, R162, -INF , !P0 ;  /* 0xff800000a2587808 */ /* 0x000fe20004000000 */
[----:B------:R1:W-:Y:S01]  /*3c80*/  MUFU.EX2 R243, R2 ;  /* 0x0000000200f37308 */ /* 0x0003e20000000800 */
[----:B------:R-:W-:Y:S02]  /*3c90*/  FSEL R18, R107, -INF , !P3 ;  /* 0xff8000006b127808 */ /* 0x000fe40005800000 */
[----:B------:R-:W-:Y:S02]  /*3ca0*/  ISETP.GE.AND P0, PT, R38, R6, PT ;  /* 0x000000062600720c */ /* 0x000fe40003f06270 */
[----:B--2---:R-:W-:-:S02]  /*3cb0*/  FMNMX3.FTZ R4, R10, R11, R12, !PT ;  /* 0x0000000b0a047276 */ /* 0x004fc4000781000c */
[----:B------:R-:W-:Y:S02]  /*3cc0*/  ISETP.GE.AND P3, PT, R34, R7, PT ;  /* 0x000000072200720c */ /* 0x000fe40003f66270 */
[----:B------:R-:W-:Y:S02]  /*3cd0*/  FSEL R28, R126, -INF , !P2 ;  /* 0xff8000007e1c7808 */ /* 0x000fe40005000000 */
[----:B------:R-:W-:Y:S02]  /*3ce0*/  FSEL R74, R161, -INF , !P3 ;  /* 0xff800000a14a7808 */ /* 0x000fe40005800000 */
[-C--:B------:R-:W-:Y:S02]  /*3cf0*/  ISETP.GE.AND P3, PT, R49, R6.reuse, PT ;  /* 0x000000063100720c */ /* 0x080fe40003f66270 */
[----:B------:R-:W-:Y:S01]  /*3d00*/  ISETP.GE.AND P2, PT, R56, R6, PT ;  /* 0x000000063800720c */ /* 0x000fe20003f46270 */
[----:B-1----:R-:W-:Y:S01]  /*3d10*/  FFMA.FTZ R2, R20, UR5, -R3 ;  /* 0x0000000514027c23 */ /* 0x002fe20008010803 */
[----:B------:R-:W-:-:S02]  /*3d20*/  FSEL R20, R130, -INF , !P0 ;  /* 0xff80000082147808 */ /* 0x000fc40004000000 */
[-C--:B------:R-:W-:Y:S01]  /*3d30*/  ISETP.GE.AND P0, PT, R50, R6.reuse, PT ;  /* 0x000000063200720c */ /* 0x080fe20003f06270 */
[----:B------:R1:W-:Y:S01]  /*3d40*/  MUFU.EX2 R180, R2 ;  /* 0x0000000200b47308 */ /* 0x0003e20000000800 */
[----:B------:R-:W-:Y:S02]  /*3d50*/  FSEL R21, R131, -INF , !P3 ;  /* 0xff80000083157808 */ /* 0x000fe40005800000 */
[-C--:B------:R-:W-:Y:S02]  /*3d60*/  ISETP.GE.AND P3, PT, R51, R6.reuse, PT ;  /* 0x000000063300720c */ /* 0x080fe40003f66270 */
[----:B------:R-:W-:Y:S02]  /*3d70*/  FSEL R48, R122, -INF , !P2 ;  /* 0xff8000007a307808 */ /* 0x000fe40005000000 */
[----:B------:R-:W-:Y:S02]  /*3d80*/  FSEL R26, R99, -INF , !P3 ;  /* 0xff800000631a7808 */ /* 0x000fe40005800000 */
[----:B------:R-:W-:-:S02]  /*3d90*/  ISETP.GE.AND P3, PT, R57, R6, PT ;  /* 0x000000063900720c */ /* 0x000fc40003f66270 */
[-C--:B------:R-:W-:Y:S02]  /*3da0*/  ISETP.GE.AND P2, PT, R60, R6.reuse, PT ;  /* 0x000000063c00720c */ /* 0x080fe40003f46270 */
[----:B------:R-:W-:Y:S02]  /*3db0*/  FSEL R32, R91, -INF , !P3 ;  /* 0xff8000005b207808 */ /* 0x000fe40005800000 */
[-C--:B------:R-:W-:Y:S01]  /*3dc0*/  ISETP.GE.AND P3, PT, R59, R6.reuse, PT ;  /* 0x000000063b00720c */ /* 0x080fe20003f66270 */
[----:B-1----:R-:W-:Y:S01]  /*3dd0*/  FFMA.FTZ R2, R19, UR5, -R3 ;  /* 0x0000000513027c23 */ /* 0x002fe20008010803 */
[----:B------:R-:W-:Y:S02]  /*3de0*/  FSEL R19, R98, -INF , !P0 ;  /* 0xff80000062137808 */ /* 0x000fe40004000000 */
[----:B------:R-:W-:Y:S01]  /*3df0*/  ISETP.GE.AND P0, PT, R52, R6, PT ;  /* 0x000000063400720c */ /* 0x000fe20003f06270 */
[----:B------:R1:W-:Y:S03]  /*3e00*/  MUFU.EX2 R136, R2 ;  /* 0x0000000200887308 */ /* 0x0003e60000000800 */
[----:B------:R-:W-:-:S02]  /*3e10*/  FSEL R29, R127, -INF , !P0 ;  /* 0xff8000007f1d7808 */ /* 0x000fc40004000000 */
[----:B------:R-:W-:Y:S01]  /*3e20*/  ISETP.GE.AND P0, PT, R55, R6, PT ;  /* 0x000000063700720c */ /* 0x000fe20003f06270 */
[----:B-1----:R-:W-:-:S03]  /*3e30*/  FFMA.FTZ R2, R24, UR5, -R3 ;  /* 0x0000000518027c23 */ /* 0x002fc60008010803 */
[----:B------:R-:W-:Y:S02]  /*3e40*/  FSEL R24, R90, -INF , !P0 ;  /* 0xff8000005a187808 */ /* 0x000fe40004000000 */
[----:B------:R-:W-:Y:S01]  /*3e50*/  ISETP.GE.AND P0, PT, R58, R6, PT ;  /* 0x000000063a00720c */ /* 0x000fe20003f06270 */
[----:B------:R1:W-:Y:S03]  /*3e60*/  MUFU.EX2 R181, R2 ;  /* 0x0000000200b57308 */ /* 0x0003e60000000800 */
[----:B------:R-:W-:Y:S02]  /*3e70*/  FSEL R34, R123, -INF , !P0 ;  /* 0xff8000007b227808 */ /* 0x000fe40004000000 */
[----:B------:R-:W-:-:S04]  /*3e80*/  ISETP.GE.AND P0, PT, R38, R7, PT ;  /* 0x000000072600720c */ /* 0x000fc80003f06270 */
[----:B------:R-:W-:Y:S02]  /*3e90*/  FSEL R81, R184, -INF , !P0 ;  /* 0xff800000b8517808 */ /* 0x000fe40004000000 */
[----:B------:R-:W-:-:S04]  /*3ea0*/  ISETP.GE.AND P0, PT, R113, R6, PT ;  /* 0x000000067100720c */ /* 0x000fc80003f06270 */
[----:B------:R-:W-:Y:S01]  /*3eb0*/  FSEL R165, R78, -INF , !P0 ;  /* 0xff8000004ea57808 */ /* 0x000fe20004000000 */
[----:B-1----:R-:W-:Y:S01]  /*3ec0*/  FFMA.FTZ R2, R23, UR5, -R3 ;  /* 0x0000000517027c23 */ /* 0x002fe20008010803 */
[----:B------:R-:W-:Y:S02]  /*3ed0*/  FSEL R23, R86, -INF , !P2 ;  /* 0xff80000056177808 */ /* 0x000fe40005000000 */
[----:B------:R-:W-:Y:S01]  /*3ee0*/  ISETP.GE.AND P2, PT, R38, R8, PT ;  /* 0x000000082600720c */ /* 0x000fe20003f46270 */
[----:B------:R1:W-:Y:S01]  /*3ef0*/  MUFU.EX2 R129, R2 ;  /* 0x0000000200817308 */ /* 0x0003e20000000800 */
[----:B------:R-:W-:Y:S02]  /*3f00*/  FSEL R38, R134, -INF , !P5 ;  /* 0xff80000086267808 */ /* 0x000fe40006800000 */
[----:B------:R-:W-:Y:S02]  /*3f10*/  ISETP.GE.AND P5, PT, R63, R6, PT ;  /* 0x000000063f00720c */ /* 0x000fe40003fa6270 */
[----:B------:R-:W-:-:S02]  /*3f20*/  ISETP.GE.AND P0, PT, R49, R8, PT ;  /* 0x000000083100720c */ /* 0x000fc40003f06270 */
[----:B------:R-:W-:Y:S02]  /*3f30*/  FSEL R84, R102, -INF , !P5 ;  /* 0xff80000066547808 */ /* 0x000fe40006800000 */
[-C--:B------:R-:W-:Y:S02]  /*3f40*/  ISETP.GE.AND P5, PT, R64, R6.reuse, PT ;  /* 0x000000064000720c */ /* 0x080fe40003fa6270 */
[----:B------:R-:W-:Y:S02]  /*3f50*/  FSEL R86, R187, -INF , !P0 ;  /* 0xff800000bb567808 */ /* 0x000fe40004000000 */
[----:B------:R-:W-:Y:S02]  /*3f60*/  FSEL R116, R146, -INF , !P5 ;  /* 0xff80000092747808 */ /* 0x000fe40006800000 */
[----:B------:R-:W-:Y:S01]  /*3f70*/  ISETP.GE.AND P5, PT, R69, R6, PT ;  /* 0x000000064500720c */ /* 0x000fe20003fa6270 */
[----:B-1----:R-:W-:Y:S01]  /*3f80*/  FFMA.FTZ R2, R22, UR5, -R3 ;  /* 0x0000000516027c23 */ /* 0x002fe20008010803 */
[----:B------:R-:W-:-:S02]  /*3f90*/  FSEL R22, R87, -INF , !P3 ;  /* 0xff80000057167808 */ /* 0x000fc40005800000 */
[-C--:B------:R-:W-:Y:S01]  /*3fa0*/  ISETP.GE.AND P3, PT, R62, R6.reuse, PT ;  /* 0x000000063e00720c */ /* 0x080fe20003f66270 */
[----:B------:R1:W-:Y:S01]  /*3fb0*/  MUFU.EX2 R125, R2 ;  /* 0x00000002007d7308 */ /* 0x0003e20000000800 */
[----:B------:R-:W-:Y:S02]  /*3fc0*/  FSEL R152, R110, -INF , !P5 ;  /* 0xff8000006e987808 */ /* 0x000fe40006800000 */
[----:B------:R-:W-:Y:S02]  /*3fd0*/  ISETP.GE.AND P5, PT, R80, R6, PT ;  /* 0x000000065000720c */ /* 0x000fe40003fa6270 */
[----:B------:R-:W-:Y:S02]  /*3fe0*/  ISETP.GE.AND P0, PT, R51, R8, PT ;  /* 0x000000083300720c */ /* 0x000fe40003f06270 */
[----:B------:R-:W-:Y:S02]  /*3ff0*/  FSEL R167, R142, -INF , !P5 ;  /* 0xff8000008ea77808 */ /* 0x000fe40006800000 */
[----:B------:R-:W-:-:S02]  /*4000*/  FSEL R90, R151, -INF , !P0 ;  /* 0xff800000975a7808 */ /* 0x000fc40004000000 */
[----:B------:R-:W-:Y:S02]  /*4010*/  ISETP.GE.AND P0, PT, R52, R8, PT ;  /* 0x000000083400720c */ /* 0x000fe40003f06270 */
[----:B------:R-:W-:Y:S02]  /*4020*/  ISETP.GE.AND P5, PT, R49, R7, PT ;  /* 0x000000073100720c */ /* 0x000fe40003fa6270 */
[----:B------:R-:W-:Y:S02]  /*4030*/  FSEL R100, R195, -INF , !P0 ;  /* 0xff800000c3647808 */ /* 0x000fe40004000000 */
[----:B-1----:R-:W-:Y:S01]  /*4040*/  FMNMX3.FTZ R2, R4, R25, R14, !PT ;  /* 0x0000001904027276 */ /* 0x002fe2000781000e */
[----:B------:R-:W-:Y:S01]  /*4050*/  FFMA.FTZ R4, R27, UR5, -R3 ;  /* 0x000000051b047c23 */ /* 0x000fe20008010803 */
[----:B------:R-:W-:Y:S02]  /*4060*/  FSEL R27, R135, -INF , !P3 ;  /* 0xff800000871b7808 */ /* 0x000fe40005800000 */
[----:B------:R-:W-:Y:S01]  /*4070*/  FMNMX3.FTZ R2, R2, R16, R15, !PT ;  /* 0x0000001002027276 */ /* 0x000fe2000781000f */
[----:B------:R1:W-:Y:S01]  /*4080*/  MUFU.EX2 R132, R4 ;  /* 0x0000000400847308 */ /* 0x0003e20000000800 */
[----:B------:R-:W-:-:S02]  /*4090*/  ISETP.GE.AND P3, PT, R65, R6, PT ;  /* 0x000000064100720c */ /* 0x000fc40003f66270 */
[----:B------:R-:W-:Y:S02]  /*40a0*/  FMNMX3.FTZ R2, R2, R18, R20, !PT ;  /* 0x0000001202027276 */ /* 0x000fe40007810014 */
[----:B------:R-:W-:Y:S02]  /*40b0*/  FSEL R103, R103, -INF , !P3 ;  /* 0xff80000067677808 */ /* 0x000fe40005800000 */
[----:B------:R-:W-:Y:S02]  /*40c0*/  FMNMX3.FTZ R2, R2, R21, R19, !PT ;  /* 0x0000001502027276 */ /* 0x000fe40007810013 */
[----:B------:R-:W-:Y:S02]  /*40d0*/  ISETP.GE.AND P3, PT, R66, R6, PT ;  /* 0x000000064200720c */ /* 0x000fe40003f66270 */
[----:B------:R-:W-:Y:S02]  /*40e0*/  FMNMX3.FTZ R2, R2, R26, R28, !PT ;  /* 0x0000001a02027276 */ /* 0x000fe4000781001c */
[----:B------:R-:W-:-:S02]  /*40f0*/  FSEL R126, R147, -INF , !P3 ;  /* 0xff800000937e7808 */ /* 0x000fc40005800000 */
[----:B------:R-:W-:Y:S02]  /*4100*/  FMNMX3.FTZ R2, R2, R29, R24, !PT ;  /* 0x0000001d02027276 */ /* 0x000fe40007810018 */
[----:B------:R-:W-:Y:S01]  /*4110*/  ISETP.GE.AND P3, PT, R70, R6, PT ;  /* 0x000000064600720c */ /* 0x000fe20003f66270 */
[----:B-1----:R-:W-:Y:S01]  /*4120*/  FFMA.FTZ R4, R30, UR5, -R3 ;  /* 0x000000051e047c23 */ /* 0x002fe20008010803 */
[----:B------:R-:W-:Y:S02]  /*4130*/  FMNMX3.FTZ R2, R2, R32, R48, !PT ;  /* 0x0000002002027276 */ /* 0x000fe40007810030 */
[----:B------:R-:W-:Y:S01]  /*4140*/  FSEL R153, R111, -INF , !P3 ;  /* 0xff8000006f997808 */ /* 0x000fe20005800000 */
[----:B------:R1:W-:Y:S01]  /*4150*/  MUFU.EX2 R124, R4 ;  /* 0x00000004007c7308 */ /* 0x0003e20000000800 */
[----:B------:R-:W-:Y:S02]  /*4160*/  FMNMX3.FTZ R2, R2, R34, R23, !PT ;  /* 0x0000002202027276 */ /* 0x000fe40007810017 */
[----:B------:R-:W-:-:S02]  /*4170*/  ISETP.GE.AND P3, PT, R112, R6, PT ;  /* 0x000000067000720c */ /* 0x000fc40003f66270 */
[----:B------:R-:W-:Y:S02]  /*4180*/  FMNMX3.FTZ R2, R2, R22, R38, !PT ;  /* 0x0000001602027276 */ /* 0x000fe40007810026 */
[----:B------:R-:W-:Y:S02]  /*4190*/  FSEL R166, R143, -INF , !P3 ;  /* 0xff8000008fa67808 */ /* 0x000fe40005800000 */
[----:B------:R-:W-:Y:S02]  /*41a0*/  FMNMX3.FTZ R2, R2, R27, R84, !PT ;  /* 0x0000001b02027276 */ /* 0x000fe40007810054 */
[----:B------:R-:W-:Y:S02]  /*41b0*/  ISETP.GE.AND P3, PT, R114, R6, PT ;  /* 0x000000067200720c */ /* 0x000fe40003f66270 */
[----:B------:R-:W-:Y:S02]  /*41c0*/  FMNMX3.FTZ R2, R2, R103, R116, !PT ;  /* 0x0000006702027276 */ /* 0x000fe40007810074 */
[----:B------:R-:W-:-:S02]  /*41d0*/  FSEL R164, R79, -INF , !P3 ;  /* 0xff8000004fa47808 */ /* 0x000fc40005800000 */
[----:B------:R-:W-:Y:S01]  /*41e0*/  FMNMX3.FTZ R2, R2, R126, R152, !PT ;  /* 0x0000007e02027276 */ /* 0x000fe20007810098 */
[----:B-1----:R-:W-:Y:S01]  /*41f0*/  FFMA.FTZ R4, R31, UR5, -R3 ;  /* 0x000000051f047c23 */ /* 0x002fe20008010803 */
[----:B------:R-:W-:Y:S02]  /*4200*/  ISETP.GE.AND P0, PT, R55, R8, PT ;  /* 0x000000083700720c */ /* 0x000fe40003f06270 */
[----:B------:R-:W-:Y:S01]  /*4210*/  FMNMX3.FTZ R2, R2, R153, R167, !PT ;  /* 0x0000009902027276 */ /* 0x000fe200078100a7 */
[----:B------:R1:W-:Y:S01]  /*4220*/  MUFU.EX2 R128, R4 ;  /* 0x0000000400807308 */ /* 0x0003e20000000800 */
[----:B------:R-:W-:Y:S02]  /*4230*/  FSEL R101, R158, -INF , !P0 ;  /* 0xff8000009e657808 */ /* 0x000fe40004000000 */
[----:B------:R-:W-:Y:S02]  /*4240*/  FMNMX3.FTZ R2, R2, R166, R165, !PT ;  /* 0x000000a602027276 */ /* 0x000fe400078100a5 */
[----:B------:R-:W-:-:S02]  /*4250*/  ISETP.GE.AND P0, PT, R57, R8, PT ;  /* 0x000000083900720c */ /* 0x000fc40003f06270 */
[----:B------:R-:W-:Y:S02]  /*4260*/  FMNMX.FTZ R2, R164, R2, !PT ;  /* 0x00000002a4027209 */ /* 0x000fe40007810000 */
[----:B------:R-:W-:Y:S02]  /*4270*/  FSEL R102, R159, -INF , !P0 ;  /* 0xff8000009f667808 */ /* 0x000fe40004000000 */
[-C--:B------:R-:W-:Y:S01]  /*4280*/  ISETP.GE.AND P0, PT, R56, R8.reuse, PT ;  /* 0x000000083800720c */ /* 0x080fe20003f06270 */
[----:B------:R-:W2:Y:S01]  /*4290*/  SHFL.BFLY PT, R9, R2, 0x2, 0x1f ;  /* 0x0c401f0002097f89 */ /* 0x000ea200000e0000 */
[-C--:B------:R-:W-:Y:S02]  /*42a0*/  ISETP.GE.AND P3, PT, R50, R8.reuse, PT ;  /* 0x000000083200720c */ /* 0x080fe40003f66270 */
[----:B------:R-:W-:Y:S01]  /*42b0*/  FSEL R108, R198, -INF , !P0 ;  /* 0xff800000c66c7808 */ /* 0x000fe20004000000 */
[----:B-1----:R-:W-:Y:S01]  /*42c0*/  FFMA.FTZ R4, R33, UR5, -R3 ;  /* 0x0000000521047c23 */ /* 0x002fe20008010803 */
[----:B------:R-:W-:-:S02]  /*42d0*/  ISETP.GE.AND P0, PT, R58, R8, PT ;  /* 0x000000083a00720c */ /* 0x000fc40003f06270 */
[----:B------:R-:W-:Y:S01]  /*42e0*/  FSEL R85, R186, -INF , !P2 ;  /* 0xff800000ba557808 */ /* 0x000fe20005000000 */
[----:B------:R1:W-:Y:S01]  /*42f0*/  MUFU.EX2 R133, R4 ;  /* 0x0000000400857308 */ /* 0x0003e20000000800 */
[----:B------:R-:W-:Y:S02]  /*4300*/  FSEL R109, R199, -INF , !P0 ;  /* 0xff800000c76d7808 */ /* 0x000fe40004000000 */
[-C--:B------:R-:W-:Y:S02]  /*4310*/  ISETP.GE.AND P0, PT, R60, R8.reuse, PT ;  /* 0x000000083c00720c */ /* 0x080fe40003f06270 */
[----:B------:R-:W-:Y:S02]  /*4320*/  ISETP.GE.AND P2, PT, R50, R7, PT ;  /* 0x000000073200720c */ /* 0x000fe40003f46270 */
[----:B------:R-:W-:Y:S02]  /*4330*/  FSEL R110, R178, -INF , !P0 ;  /* 0xff800000b26e7808 */ /* 0x000fe40004000000 */
[----:B------:R-:W-:-:S02]  /*4340*/  ISETP.GE.AND P0, PT, R59, R8, PT ;  /* 0x000000083b00720c */ /* 0x000fc40003f06270 */
[----:B------:R-:W-:Y:S02]  /*4350*/  FSEL R87, R150, -INF , !P3 ;  /* 0xff80000096577808 */ /* 0x000fe40005800000 */
[----:B------:R-:W-:Y:S02]  /*4360*/  FSEL R111, R179, -INF , !P0 ;  /* 0xff800000b36f7808 */ /* 0x000fe40004000000 */
[----:B--2---:R-:W-:Y:S01]  /*4370*/  FMNMX.FTZ R2, R2, R9, !PT ;  /* 0x0000000902027209 */ /* 0x004fe20007810000 */
[----:B-1----:R-:W-:Y:S01]  /*4380*/  FFMA.FTZ R4, R35, UR5, -R3 ;  /* 0x0000000523047c23 */ /* 0x002fe20008010803 */
[----:B------:R-:W-:-:S03]  /*4390*/  ISETP.GE.AND P3, PT, R53, R8, PT ;  /* 0x000000083500720c */ /* 0x000fc60003f66270 */
[----:B------:R-:W1:Y:S01]  /*43a0*/  SHFL.BFLY PT, R9, R2, 0x1, 0x1f ;  /* 0x0c201f0002097f89 */ /* 0x000e6200000e0000 */
[----:B------:R2:W3:Y:S01]  /*43b0*/  MUFU.EX2 R171, R4 ;  /* 0x0000000400ab7308 */ /* 0x0004e20000000800 */
[----:B------:R-:W-:Y:S02]  /*43c0*/  FSEL R77, R185, -INF , !P5 ;  /* 0xff800000b94d7808 */ /* 0x000fe40006800000 */
[-C--:B------:R-:W-:Y:S02]  /*43d0*/  ISETP.GE.AND P5, PT, R51, R7.reuse, PT ;  /* 0x000000073300720c */ /* 0x080fe40003fa6270 */
[----:B------:R-:W-:Y:S02]  /*43e0*/  FSEL R78, R148, -INF , !P2 ;  /* 0xff800000944e7808 */ /* 0x000fe40005000000 */
[----:B------:R-:W-:Y:S02]  /*43f0*/  ISETP.GE.AND P2, PT, R53, R7, PT ;  /* 0x000000073500720c */ /* 0x000fe40003f46270 */
[----:B------:R-:W-:-:S02]  /*4400*/  FSEL R99, R194, -INF , !P3 ;  /* 0xff800000c2637808 */ /* 0x000fc40005800000 */
[----:B------:R-:W-:Y:S02]  /*4410*/  ISETP.GE.AND P3, PT, R54, R8, PT ;  /* 0x000000083600720c */ /* 0x000fe40003f66270 */
[----:B------:R-:W-:Y:S02]  /*4420*/  FSEL R79, R149, -INF , !P5 ;  /* 0xff800000954f7808 */ /* 0x000fe40006800000 */
[-C--:B------:R-:W-:Y:S01]  /*4430*/  ISETP.GE.AND P5, PT, R52, R7.reuse, PT ;  /* 0x000000073400720c */ /* 0x080fe20003fa6270 */
[----:B--2---:R-:W-:Y:S01]  /*4440*/  FFMA.FTZ R4, R36, UR5, -R3 ;  /* 0x0000000524047c23 */ /* 0x004fe20008010803 */
[----:B------:R-:W-:Y:S02]  /*4450*/  FSEL R91, R192, -INF , !P2 ;  /* 0xff800000c05b7808 */ /* 0x000fe40005000000 */
[----:B------:R-:W-:Y:S01]  /*4460*/  ISETP.GE.AND P2, PT, R54, R7, PT ;  /* 0x000000073600720c */ /* 0x000fe20003f46270 */
[----:B------:R2:W4:Y:S01]  /*4470*/  MUFU.EX2 R115, R4 ;  /* 0x0000000400737308 */ /* 0x0005220000000800 */
[----:B------:R-:W-:Y:S01]  /*4480*/  FSEL R17, R231, -INF , !P3 ;  /* 0xff800000e7117808 */ /* 0x000fe20005800000 */
[----:B---3--:R-:W-:Y:S01]  /*4490*/  IMAD.MOV.U32 R231, RZ, RZ, R171 ;  /* 0x000000ffffe77224 */ /* 0x008fe200078e00ab */
[----:B-1----:R-:W-:-:S02]  /*44a0*/  FMNMX.FTZ R137, R2, R9, !PT ;  /* 0x0000000902897209 */ /* 0x002fc40007810000 */
[----:B------:R-:W-:Y:S02]  /*44b0*/  FSEL R97, R193, -INF , !P5 ;  /* 0xff800000c1617808 */ /* 0x000fe40006800000 */
[C---:B------:R-:W-:Y:S01]  /*44c0*/  FSETP.NEU.FTZ.AND P0, PT, R137.reuse, -INF , PT ;  /* 0xff8000008900780b */ /* 0x040fe20003f1d000 */
[----:B------:R-:W-:Y:S01]  /*44d0*/  FMUL.FTZ R2, R137, UR5 ;  /* 0x0000000589027c20 */ /* 0x000fe20008410000 */
[-C--:B------:R-:W-:Y:S02]  /*44e0*/  ISETP.GE.AND P5, PT, R55, R7.reuse, PT ;  /* 0x000000073700720c */ /* 0x080fe40003fa6270 */
[----:B------:R-:W-:Y:S02]  /*44f0*/  FSEL R13, R229, -INF , !P2 ;  /* 0xff800000e50d7808 */ /* 0x000fe40005000000 */
[----:B------:R-:W-:Y:S02]  /*4500*/  FSEL R96, R156, -INF , !P5 ;  /* 0xff8000009c607808 */ /* 0x000fe40006800000 */
[-C--:B------:R-:W-:Y:S01]  /*4510*/  ISETP.GE.AND P5, PT, R57, R7.reuse, PT ;  /* 0x000000073900720c */ /* 0x080fe20003fa6270 */
[----:B--2---:R-:W-:Y:S01]  /*4520*/  FFMA.FTZ R4, R37, UR5, -R3 ;  /* 0x0000000525047c23 */ /* 0x004fe20008010803 */
[-C--:B------:R-:W-:Y:S01]  /*4530*/  ISETP.GE.AND P2, PT, R61, R7.reuse, PT ;  /* 0x000000073d00720c */ /* 0x080fe20003f46270 */
[----:B----4-:R-:W-:Y:S01]  /*4540*/  IMAD.MOV.U32 R229, RZ, RZ, R115 ;  /* 0x000000ffffe57224 */ /* 0x010fe200078e0073 */
[----:B------:R-:W-:Y:S01]  /*4550*/  FSEL R98, R157, -INF , !P5 ;  /* 0xff8000009d627808 */ /* 0x000fe20006800000 */
[----:B------:R1:W-:Y:S01]  /*4560*/  MUFU.EX2 R250, R4 ;  /* 0x0000000400fa7308 */ /* 0x0003e20000000800 */
[----:B------:R-:W-:-:S02]  /*4570*/  ISETP.GE.AND P5, PT, R56, R7, PT ;  /* 0x000000073800720c */ /* 0x000fc40003fa6270 */
[----:B------:R-:W-:Y:S02]  /*4580*/  FSEL R115, R200, -INF , !P2 ;  /* 0xff800000c8737808 */ /* 0x000fe40005000000 */
[----:B------:R-:W-:Y:S02]  /*4590*/  FSEL R104, R196, -INF , !P5 ;  /* 0xff800000c4687808 */ /* 0x000fe40006800000 */
[-C--:B------:R-:W-:Y:S02]  /*45a0*/  ISETP.GE.AND P5, PT, R58, R7.reuse, PT ;  /* 0x000000073a00720c */ /* 0x080fe40003fa6270 */
[-C--:B------:R-:W-:Y:S02]  /*45b0*/  ISETP.GE.AND P2, PT, R62, R7.reuse, PT ;  /* 0x000000073e00720c */ /* 0x080fe40003f46270 */
[----:B------:R-:W-:Y:S02]  /*45c0*/  FSEL R105, R197, -INF , !P5 ;  /* 0xff800000c5697808 */ /* 0x000fe40006800000 */
[----:B------:R-:W-:-:S02]  /*45d0*/  ISETP.GE.AND P5, PT, R60, R7, PT ;  /* 0x000000073c00720c */ /* 0x000fc40003fa6270 */
[----:B------:R-:W-:Y:S01]  /*45e0*/  FSEL R117, R201, -INF , !P2 ;  /* 0xff800000c9757808 */ /* 0x000fe20005000000 */
[----:B-1----:R-:W-:Y:S01]  /*45f0*/  FFMA.FTZ R4, R39, UR5, -R3 ;  /* 0x0000000527047c23 */ /* 0x002fe20008010803 */
[----:B------:R-:W-:Y:S02]  /*4600*/  FSEL R107, R176, -INF , !P5 ;  /* 0xff800000b06b7808 */ /* 0x000fe40006800000 */
[----:B------:R-:W-:Y:S01]  /*4610*/  ISETP.GE.AND P5, PT, R59, R7, PT ;  /* 0x000000073b00720c */ /* 0x000fe20003fa6270 */
[----:B------:R1:W-:Y:S01]  /*4620*/  MUFU.EX2 R248, R4 ;  /* 0x0000000400f87308 */ /* 0x0003e20000000800 */
[-C--:B------:R-:W-:Y:S02]  /*4630*/  ISETP.GE.AND P2, PT, R63, R8.reuse, PT ;  /* 0x000000083f00720c */ /* 0x080fe40003f46270 */
[----:B------:R-:W-:Y:S02]  /*4640*/  FSEL R106, R177, -INF , !P5 ;  /* 0xff800000b16a7808 */ /* 0x000fe40006800000 */
[----:B------:R-:W-:-:S02]  /*4650*/  ISETP.GE.AND P5, PT, R61, R8, PT ;  /* 0x000000083d00720c */ /* 0x000fc40003fa6270 */
[-C--:B------:R-:W-:Y:S02]  /*4660*/  ISETP.GE.AND P3, PT, R65, R8.reuse, PT ;  /* 0x000000084100720c */ /* 0x080fe40003f66270 */
[----:B------:R-:W-:Y:S02]  /*4670*/  FSEL R119, R202, -INF , !P5 ;  /* 0xff800000ca777808 */ /* 0x000fe40006800000 */
[----:B------:R-:W-:Y:S02]  /*4680*/  ISETP.GE.AND P5, PT, R63, R7, PT ;  /* 0x000000073f00720c */ /* 0x000fe40003fa6270 */
[----:B------:R-:W-:Y:S02]  /*4690*/  FSEL R121, R190, -INF , !P2 ;  /* 0xff800000be797808 */ /* 0x000fe40005000000 */
[----:B------:R-:W-:Y:S01]  /*46a0*/  ISETP.GE.AND P2, PT, R64, R8, PT ;  /* 0x000000084000720c */ /* 0x000fe20003f46270 */
[----:B-1----:R-:W-:Y:S01]  /*46b0*/  FFMA.FTZ R4, R41, UR5, -R3 ;  /* 0x0000000529047c23 */ /* 0x002fe20008010803 */
[----:B------:R-:W-:-:S02]  /*46c0*/  FSEL R122, R191, -INF , !P3 ;  /* 0xff800000bf7a7808 */ /* 0x000fc40005800000 */
[----:B------:R-:W-:Y:S01]  /*46d0*/  ISETP.GE.AND P3, PT, R69, R7, PT ;  /* 0x000000074500720c */ /* 0x000fe20003f66270 */
[----:B------:R1:W-:Y:S02]  /*46e0*/  MUFU.EX2 R247, R4 ;  /* 0x0000000400f77308 */ /* 0x0003e40000000800 */
[----:B-1----:R-:W-:-:S06]  /*46f0*/  FFMA.FTZ R4, R40, UR5, -R3 ;  /* 0x0000000528047c23 */ /* 0x002fcc0008010803 */
        /* <DEDUP_REMOVED lines=9> */
[--C-:B-1----:R-:W-:Y:S01]  /*4790*/  FFMA.FTZ R4, R46, UR5, -R3.reuse ;  /* 0x000000052e047c23 */ /* 0x102fe20008010803 */
[----:B------:R-:W-:-:S05]  /*47a0*/  FFMA.FTZ R3, R47, UR5, -R3 ;  /* 0x000000052f037c23 */ /* 0x000fca0008010803 */
[----:B------:R1:W-:Y:S08]  /*47b0*/  MUFU.EX2 R215, R4 ;  /* 0x0000000400d77308 */ /* 0x0003f00000000800 */
[----:B------:R2:W-:Y:S01]  /*47c0*/  MUFU.EX2 R241, R3 ;  /* 0x0000000300f17308 */ /* 0x0005e20000000800 */
[----:B-1----:R-:W-:Y:S02]  /*47d0*/  FSEL R4, R2, RZ, P0 ;  /* 0x000000ff02047208 */ /* 0x002fe40000000000 */
[----:B------:R-:W-:-:S03]  /*47e0*/  ISETP.GE.AND P0, PT, R62, R8, PT ;  /* 0x000000083e00720c */ /* 0x000fc60003f06270 */
[--C-:B------:R-:W-:Y:S01]  /*47f0*/  FFMA.FTZ R2, R10, UR5, -R4.reuse ;  /* 0x000000050a027c23 */ /* 0x100fe20008010804 */
[----:B------:R-:W-:Y:S01]  /*4800*/  FSEL R120, R203, -INF , !P0 ;  /* 0xff800000cb787808 */ /* 0x000fe20004000000 */
[----:B--2---:R-:W-:Y:S02]  /*4810*/  FFMA.FTZ R3, R25, UR5, -R4 ;  /* 0x0000000519037c23 */ /* 0x004fe40008010804 */
[----:B------:R1:W-:Y:S01]  /*4820*/  MUFU.EX2 R186, R2 ;  /* 0x0000000200ba7308 */ /* 0x0003e20000000800 */
[-C--:B------:R-:W-:Y:S02]  /*4830*/  ISETP.GE.AND P0, PT, R65, R7.reuse, PT ;  /* 0x000000074100720c */ /* 0x080fe40003f06270 */
[----:B------:R-:W-:Y:S02]  /*4840*/  FSEL R65, R188, -INF , !P5 ;  /* 0xff800000bc417808 */ /* 0x000fe40006800000 */
[-C--:B------:R-:W-:Y:S02]  /*4850*/  ISETP.GE.AND P5, PT, R64, R7.reuse, PT ;  /* 0x000000074000720c */ /* 0x080fe40003fa6270 */
[----:B------:R-:W-:Y:S01]  /*4860*/  FSEL R118, R189, -INF , !P0 ;  /* 0xff800000bd767808 */ /* 0x000fe20004000000 */
[----:B------:R2:W-:Y:S01]  /*4870*/  MUFU.EX2 R187, R3 ;  /* 0x0000000300bb7308 */ /* 0x0005e20000000800 */
[----:B------:R-:W-:Y:S01]  /*4880*/  FSEL R123, R224, -INF , !P5 ;  /* 0xff800000e07b7808 */ /* 0x000fe20006800000 */
[----:B------:R-:W-:Y:S01]  /*4890*/  IMAD.MOV.U32 R224, RZ, RZ, R128 ;  /* 0x000000ffffe07224 */ /* 0x000fe200078e0080 */
[----:B------:R-:W-:Y:S01]  /*48a0*/  FSEL R128, R226, -INF , !P2 ;  /* 0xff800000e2807808 */ /* 0x000fe20005000000 */
[----:B------:R-:W-:Y:S01]  /*48b0*/  IMAD.MOV.U32 R226, RZ, RZ, R124 ;  /* 0x000000ffffe27224 */ /* 0x000fe200078e007c */
[----:B------:R-:W-:-:S02]  /*48c0*/  ISETP.GE.AND P2, PT, R70, R7, PT ;  /* 0x000000074600720c */ /* 0x000fc40003f46270 */
[----:B------:R-:W-:Y:S01]  /*48d0*/  ISETP.GE.AND P0, PT, R66, R8, PT ;  /* 0x000000084200720c */ /* 0x000fe20003f06270 */
[--C-:B-1----:R-:W-:Y:S01]  /*48e0*/  FFMA.FTZ R2, R11, UR5, -R4.reuse ;  /* 0x000000050b027c23 */ /* 0x102fe20008010804 */
[----:B------:R-:W-:Y:S01]  /*48f0*/  FSEL R11, R230, -INF , !P1 ;  /* 0xff800000e60b7808 */ /* 0x000fe20004800000 */
[----:B------:R-:W-:Y:S01]  /*4900*/  IMAD.MOV.U32 R230, RZ, RZ, R125 ;  /* 0x000000ffffe67224 */ /* 0x000fe200078e007d */
[-C--:B------:R-:W-:Y:S01]  /*4910*/  ISETP.GE.AND P1, PT, R80, R7.reuse, PT ;  /* 0x000000075000720c */ /* 0x080fe20003f26270 */
[----:B------:R1:W-:Y:S01]  /*4920*/  MUFU.EX2 R171, R2 ;  /* 0x0000000200ab7308 */ /* 0x0003e20000000800 */
[----:B------:R-:W-:Y:S02]  /*4930*/  FSEL R125, R204, -INF , !P3 ;  /* 0xff800000cc7d7808 */ /* 0x000fe40005800000 */
[----:B------:R-:W-:Y:S01]  /*4940*/  FSEL R130, R232, -INF , !P1 ;  /* 0xff800000e8827808 */ /* 0x000fe20004800000 */
[----:B--2---:R-:W-:Y:S01]  /*4950*/  FFMA.FTZ R3, R14, UR5, -R4 ;  /* 0x000000050e037c23 */ /* 0x004fe20008010804 */
[----:B------:R-:W-:Y:S01]  /*4960*/  FSEL R127, R205, -INF , !P2 ;  /* 0xff800000cd7f7808 */ /* 0x000fe20005000000 */
[----:B------:R-:W-:Y:S01]  /*4970*/  IMAD.MOV.U32 R232, RZ, RZ, R129 ;  /* 0x000000ffffe87224 */ /* 0x000fe200078e0081 */
[-C--:B------:R-:W-:Y:S01]  /*4980*/  ISETP.GE.AND P1, PT, R113, R7.reuse, PT ;  /* 0x000000077100720c */ /* 0x080fe20003f26270 */
[----:B------:R2:W-:Y:S01]  /*4990*/  MUFU.EX2 R195, R3 ;  /* 0x0000000300c37308 */ /* 0x0005e20000000800 */
[----:B------:R-:W-:-:S02]  /*49a0*/  ISETP.GE.AND P2, PT, R112, R7, PT ;  /* 0x000000077000720c */ /* 0x000fc40003f46270 */
[-C--:B------:R-:W-:Y:S02]  /*49b0*/  ISETP.GE.AND P5, PT, R69, R8.reuse, PT ;  /* 0x000000084500720c */ /* 0x080fe40003fa6270 */
[----:B------:R-:W-:Y:S02]  /*49c0*/  ISETP.GE.AND P3, PT, R80, R8, PT ;  /* 0x000000085000720c */ /* 0x000fe40003f66270 */
[----:B------:R-:W-:Y:S01]  /*49d0*/  FSEL R80, R227, -INF , !P0 ;  /* 0xff800000e3507808 */ /* 0x000fe20004000000 */
[----:B------:R-:W-:Y:S02]  /*49e0*/  IMAD.MOV.U32 R227, RZ, RZ, R243 ;  /* 0x000000ffffe37224 */ /* 0x000fe400078e00f3 */
[--C-:B-1----:R-:W-:Y:S01]  /*49f0*/  FFMA.FTZ R2, R12, UR5, -R4.reuse ;  /* 0x000000050c027c23 */ /* 0x102fe20008010804 */
[----:B------:R-:W-:Y:S01]  /*4a00*/  FSEL R12, R228, -INF , !P4 ;  /* 0xff800000e40c7808 */ /* 0x000fe20006000000 */
[----:B------:R-:W-:Y:S01]  /*4a10*/  IMAD.MOV.U32 R228, RZ, RZ, R133 ;  /* 0x000000ffffe47224 */ /* 0x000fe200078e0085 */
[-C--:B------:R-:W-:Y:S01]  /*4a20*/  ISETP.GE.AND P4, PT, R66, R7.reuse, PT ;  /* 0x000000074200720c */ /* 0x080fe20003f86270 */
[----:B------:R1:W3:Y:S01]  /*4a30*/  MUFU.EX2 R185, R2 ;  /* 0x0000000200b97308 */ /* 0x0002e20000000800 */
[----:B------:R-:W-:Y:S01]  /*4a40*/  FSEL R133, R233, -INF , !P2 ;  /* 0xff800000e9857808 */ /* 0x000fe20005000000 */
[----:B------:R-:W-:Y:S01]  /*4a50*/  IMAD.MOV.U32 R233, RZ, RZ, R181 ;  /* 0x000000ffffe97224 */ /* 0x000fe200078e00b5 */
[----:B------:R-:W-:Y:S01]  /*4a60*/  FSEL R124, R225, -INF , !P4 ;  /* 0xff800000e17c7808 */ /* 0x000fe20006000000 */
[----:B--2---:R-:W-:Y:S01]  /*4a70*/  FFMA.FTZ R3, R16, UR5, -R4 ;  /* 0x0000000510037c23 */ /* 0x004fe20008010804 */
[----:B------:R-:W-:Y:S01]  /*4a80*/  IMAD.MOV.U32 R225, RZ, RZ, R132 ;  /* 0x000000ffffe17224 */ /* 0x000fe200078e0084 */
[----:B------:R-:W-:Y:S01]  /*4a90*/  FSEL R132, R220, -INF , !P1 ;  /* 0xff800000dc847808 */ /* 0x000fe20004800000 */
[----:B------:R-:W-:Y:S01]  /*4aa0*/  IMAD.MOV.U32 R220, RZ, RZ, R136 ;  /* 0x000000ffffdc7224 */ /* 0x000fe200078e0088 */
[----:B------:R2:W-:Y:S01]  /*4ab0*/  MUFU.EX2 R192, R3 ;  /* 0x0000000300c07308 */ /* 0x0005e20000000800 */
[----:B------:R-:W-:-:S02]  /*4ac0*/  ISETP.GE.AND P2, PT, R114, R7, PT ;  /* 0x000000077200720c */ /* 0x000fc40003f46270 */
[-C--:B------:R-:W-:Y:S02]  /*4ad0*/  ISETP.GE.AND P4, PT, R70, R8.reuse, PT ;  /* 0x000000084600720c */ /* 0x080fe40003f86270 */
[----:B------:R-:W-:Y:S01]  /*4ae0*/  FSEL R134, R221, -INF , !P2 ;  /* 0xff800000dd867808 */ /* 0x000fe20005000000 */
[----:B------:R-:W-:Y:S01]  /*4af0*/  IMAD.MOV.U32 R221, RZ, RZ, R180 ;  /* 0x000000ffffdd7224 */ /* 0x000fe200078e00b4 */
[----:B------:R-:W-:Y:S02]  /*4b00*/  ISETP.GE.AND P2, PT, R112, R8, PT ;  /* 0x000000087000720c */ /* 0x000fe40003f46270 */
[----:B-1----:R-:W-:Y:S02]  /*4b10*/  FMNMX3.FTZ R2, R12, R13, R68, !PT ;  /* 0x0000000d0c027276 */ /* 0x002fe40007810044 */
[----:B------:R-:W-:Y:S01]  /*4b20*/  FSEL R112, R206, -INF , !P5 ;  /* 0xff800000ce707808 */ /* 0x000fe20006800000 */
[----:B------:R-:W-:Y:S01]  /*4b30*/  IMAD.MOV.U32 R206, RZ, RZ, R242 ;  /* 0x000000ffffce7224 */ /* 0x000fe200078e00f2 */
[----:B------:R-:W-:-:S02]  /*4b40*/  FMNMX3.FTZ R2, R2, R67, R73, !PT ;  /* 0x0000004302027276 */ /* 0x000fc40007810049 */
[----:B------:R-:W-:Y:S02]  /*4b50*/  ISETP.GE.AND P1, PT, R113, R8, PT ;  /* 0x000000087100720c */ /* 0x000fe40003f26270 */
[----:B------:R-:W-:Y:S02]  /*4b60*/  FMNMX3.FTZ R2, R2, R71, R72, !PT ;  /* 0x0000004702027276 */ /* 0x000fe40007810048 */
[----:B--2---:R-:W-:Y:S02]  /*4b70*/  FMNMX3.FTZ R3, R11, R17, R76, !PT ;  /* 0x000000110b037276 */ /* 0x004fe4000781004c */
[----:B------:R-:W-:Y:S02]  /*4b80*/  FMNMX3.FTZ R2, R2, R74, R81, !PT ;  /* 0x0000004a02027276 */ /* 0x000fe40007810051 */
[----:B------:R-:W-:Y:S02]  /*4b90*/  ISETP.GE.AND P0, PT, R114, R8, PT ;  /* 0x000000087200720c */ /* 0x000fe40003f06270 */
[----:B------:R-:W-:-:S02]  /*4ba0*/  FMNMX3.FTZ R2, R2, R77, R78, !PT ;  /* 0x0000004d02027276 */ /* 0x000fc4000781004e */
[----:B------:R-:W-:Y:S01]  /*4bb0*/  FSEL R113, R207, -INF , !P4 ;  /* 0xff800000cf717808 */ /* 0x000fe20006000000 */
[----:B------:R-:W-:Y:S01]  /*4bc0*/  IMAD.MOV.U32 R207, RZ, RZ, R240 ;  /* 0x000000ffffcf7224 */ /* 0x000fe200078e00f0 */
[----:B------:R-:W-:Y:S02]  /*4bd0*/  FMNMX3.FTZ R2, R2, R79, R91, !PT ;  /* 0x0000004f02027276 */ /* 0x000fe4000781005b */
[----:B------:R-:W-:Y:S01]  /*4be0*/  FSEL R114, R234, -INF , !P3 ;  /* 0xff800000ea727808 */ /* 0x000fe20005800000 */
[----:B------:R-:W-:Y:S01]  /*4bf0*/  IMAD.MOV.U32 R234, RZ, RZ, R170 ;  /* 0x000000ffffea7224 */ /* 0x000fe200078e00aa */
[----:B------:R-:W-:Y:S01]  /*4c00*/  FMNMX3.FTZ R9, R2, R97, R96, !PT ;  /* 0x0000006102097276 */ /* 0x000fe20007810060 */
[----:B------:R-:W-:Y:S01]  /*4c10*/  FFMA.FTZ R2, R15, UR5, -R4 ;  /* 0x000000050f027c23 */ /* 0x000fe20008010804 */
[----:B------:R-:W-:Y:S01]  /*4c20*/  FSEL R135, R235, -INF , !P2 ;  /* 0xff800000eb877808 */ /* 0x000fe20005000000 */
[----:B------:R-:W-:Y:S01]  /*4c30*/  IMAD.MOV.U32 R235, RZ, RZ, R139 ;  /* 0x000000ffffeb7224 */ /* 0x000fe200078e008b */
[----:B------:R-:W-:Y:S01]  /*4c40*/  FMNMX3.FTZ R9, R9, R98, R104, !PT ;  /* 0x0000006209097276 */ /* 0x000fe20007810068 */
[----:B------:R1:W-:Y:S01]  /*4c50*/  MUFU.EX2 R198, R2 ;  /* 0x0000000200c67308 */ /* 0x0003e20000000800 */
[----:B------:R-:W-:Y:S01]  /*4c60*/  FSEL R139, R222, -INF , !P1 ;  /* 0xff800000de8b7808 */ /* 0x000fe20004800000 */
[----:B------:R-:W-:Y:S01]  /*4c70*/  IMAD.MOV.U32 R222, RZ, RZ, R169 ;  /* 0x000000ffffde7224 */ /* 0x000fe200078e00a9 */
[----:B------:R-:W-:Y:S01]  /*4c80*/  FSEL R157, R223, -INF , !P0 ;  /* 0xff800000df9d7808 */ /* 0x000fe20004000000 */
[----:B------:R-:W-:Y:S01]  /*4c90*/  IMAD.MOV.U32 R223, RZ, RZ, R168 ;  /* 0x000000ffffdf7224 */ /* 0x000fe200078e00a8 */
[----:B------:R-:W-:-:S02]  /*4ca0*/  F2FP.BF16.F32.PACK_AB R16, R249, R251 ;  /* 0x000000fbf910723e */ /* 0x000fc400000010ff */
[----:B-1----:R-:W-:Y:S02]  /*4cb0*/  FMNMX3.FTZ R2, R3, R75, R83, !PT ;  /* 0x0000004b03027276 */ /* 0x002fe40007810053 */
[----:B------:R-:W-:Y:S01]  /*4cc0*/  FMNMX3.FTZ R3, R9, R105, R107, !PT ;  /* 0x0000006909037276 */ /* 0x000fe2000781006b */
        /* <DEDUP_REMOVED lines=8> */
[----:B------:R-:W-:Y:S02]  /*4d50*/  FMNMX3.FTZ R2, R2, R90, R99, !PT ;  /* 0x0000005a02027276 */ /* 0x000fe40007810063 */
[----:B------:R-:W-:Y:S02]  /*4d60*/  FMNMX3.FTZ R3, R3, R124, R125, !PT ;  /* 0x0000007c03037276 */ /* 0x000fe4000781007d */
[----:B------:R-:W-:Y:S02]  /*4d70*/  FMNMX3.FTZ R2, R2, R100, R101, !PT ;  /* 0x0000006402027276 */ /* 0x000fe40007810065 */
[----:B------:R-:W-:Y:S01]  /*4d80*/  FMNMX3.FTZ R136, R3, R127, R130, !PT ;  /* 0x0000007f03887276 */ /* 0x000fe20007810082 */
[----:B------:R-:W-:Y:S01]  /*4d90*/  FFMA.FTZ R3, R19, UR5, -R4 ;  /* 0x0000000513037c23 */ /* 0x000fe20008010804 */
[----:B------:R-:W-:Y:S01]  /*4da0*/  FMNMX3.FTZ R2, R2, R102, R108, !PT ;  /* 0x0000006602027276 */ /* 0x000fe2000781006c */
[----:B-1----:R-:W-:Y:S01]  /*4db0*/  FFMA.FTZ R9, R20, UR5, -R4 ;  /* 0x0000000514097c23 */ /* 0x002fe20008010804 */
[----:B------:R-:W-:Y:S01]  /*4dc0*/  FMNMX3.FTZ R136, R136, R133, R132, !PT ;  /* 0x0000008588887276 */ /* 0x000fe20007810084 */
[----:B------:R1:W-:Y:S01]  /*4dd0*/  MUFU.EX2 R194, R3 ;  /* 0x0000000300c27308 */ /* 0x0003e20000000800 */
[----:B------:R-:W-:-:S02]  /*4de0*/  FMNMX3.FTZ R2, R2, R109, R110, !PT ;  /* 0x0000006d02027276 */ /* 0x000fc4000781006e */
[----:B------:R-:W-:Y:S02]  /*4df0*/  FMNMX.FTZ R136, R134, R136, !PT ;  /* 0x0000008886887209 */ /* 0x000fe40007810000 */
[----:B------:R-:W-:Y:S02]  /*4e00*/  FMNMX3.FTZ R2, R2, R111, R119, !PT ;  /* 0x0000006f02027276 */ /* 0x000fe40007810077 */
[----:B------:R-:W-:Y:S01]  /*4e10*/  F2FP.BF16.F32.PACK_AB R18, R155, R154 ;  /* 0x0000009a9b12723e */ /* 0x000fe200000010ff */
[----:B------:R2:W-:Y:S01]  /*4e20*/  MUFU.EX2 R197, R9 ;  /* 0x0000000900c57308 */ /* 0x0005e20000000800 */
[----:B------:R-:W-:Y:S02]  /*4e30*/  FMNMX3.FTZ R2, R2, R120, R121, !PT ;  /* 0x0000007802027276 */ /* 0x000fe40007810079 */
[----:B---3--:R-:W-:Y:S02]  /*4e40*/  F2FP.BF16.F32.PACK_AB R19, R187, R185 ;  /* 0x000000b9bb13723e */ /* 0x008fe400000010ff */
[----:B------:R-:W-:-:S04]  /*4e50*/  FMNMX3.FTZ R2, R2, R122, R128, !PT ;  /* 0x0000007a02027276 */ /* 0x000fc80007810080 */
[----:B------:R-:W-:Y:S01]  /*4e60*/  FMNMX3.FTZ R2, R2, R80, R112, !PT ;  /* 0x0000005002027276 */ /* 0x000fe20007810070 */
[----:B-1----:R-:W-:-:S03]  /*4e70*/  FFMA.FTZ R3, R26, UR5, -R4 ;  /* 0x000000051a037c23 */ /* 0x002fc60008010804 */
[----:B------:R-:W-:Y:S01]  /*4e80*/  FMNMX3.FTZ R2, R2, R113, R114, !PT ;  /* 0x0000007102027276 */ /* 0x000fe20007810072 */
[----:B------:R1:W-:Y:S01]  /*4e90*/  MUFU.EX2 R191, R3 ;  /* 0x0000000300bf7308 */ /* 0x0003e20000000800 */
[----:B--2---:R-:W-:Y:S02]  /*4ea0*/  FFMA.FTZ R9, R21, UR5, -R4 ;  /* 0x0000000515097c23 */ /* 0x004fe40008010804 */
[----:B------:R-:W-:-:S05]  /*4eb0*/  FMNMX3.FTZ R2, R2, R135, R139, !PT ;  /* 0x0000008702027276 */ /* 0x000fca000781008b */
[----:B------:R2:W-:Y:S01]  /*4ec0*/  MUFU.EX2 R201, R9 ;  /* 0x0000000900c97308 */ /* 0x0005e20000000800 */
[----:B------:R-:W-:Y:S01]  /*4ed0*/  FMNMX.FTZ R2, R157, R2, !PT ;  /* 0x000000029d027209 */ /* 0x000fe20007810000 */
[----:B-1----:R-:W-:-:S06]  /*4ee0*/  FFMA.FTZ R3, R28, UR5, -R4 ;  /* 0x000000051c037c23 */ /* 0x002fcc0008010804 */
[----:B------:R1:W-:Y:S01]  /*4ef0*/  MUFU.EX2 R190, R3 ;  /* 0x0000000300be7308 */ /* 0x0003e20000000800 */
[----:B--2---:R-:W2:Y:S01]  /*4f00*/  SHFL.BFLY PT, R9, R136, 0x2, 0x1f ;  /* 0x0c401f0088097f89 */ /* 0x004ea200000e0000 */
[----:B-1----:R-:W-:-:S03]  /*4f10*/  FFMA.FTZ R3, R29, UR5, -R4 ;  /* 0x000000051d037c23 */ /* 0x002fc60008010804 */
[----:B------:R-:W-:Y:S03]  /*4f20*/  LDSM.16.MT88.4 R28, [R210+0x4400] ;  /* 0x00440000d21c783b */ /* 0x000fe60000004200 */
[----:B------:R1:W-:Y:S01]  /*4f30*/  MUFU.EX2 R189, R3 ;  /* 0x0000000300bd7308 */ /* 0x0003e20000000800 */
[----:B--2---:R-:W-:Y:S02]  /*4f40*/  FMNMX.FTZ R136, R136, R9, !PT ;  /* 0x0000000988887209 */ /* 0x004fe40007810000 */
[----:B------:R-:W2:Y:S04]  /*4f50*/  SHFL.BFLY PT, R9, R2, 0x2, 0x1f ;  /* 0x0c401f0002097f89 */ /* 0x000ea800000e0000 */
[----:B------:R-:W3:Y:S01]  /*4f60*/  SHFL.BFLY PT, R10, R136, 0x1, 0x1f ;  /* 0x0c201f00880a7f89 */ /* 0x000ee200000e0000 */
[----:B-1----:R-:W-:-:S04]  /*4f70*/  FFMA.FTZ R3, R24, UR5, -R4 ;  /* 0x0000000518037c23 */ /* 0x002fc80008010804 */
[----:B------:R1:W-:Y:S01]  /*4f80*/  MUFU.EX2 R188, R3 ;  /* 0x0000000300bc7308 */ /* 0x0003e20000000800 */
[----:B--2---:R-:W-:Y:S01]  /*4f90*/  FMNMX.FTZ R2, R2, R9, !PT ;  /* 0x0000000902027209 */ /* 0x004fe20007810000 */
[--C-:B------:R-:W-:Y:S01]  /*4fa0*/  FFMA.FTZ R9, R38, UR5, -R4.reuse ;  /* 0x0000000526097c23 */ /* 0x100fe20008010804 */
[----:B---3--:R-:W-:Y:S01]  /*4fb0*/  FMNMX.FTZ R136, R136, R10, !PT ;  /* 0x0000000a88887209 */ /* 0x008fe20007810000 */
[----:B-1----:R-:W-:Y:S02]  /*4fc0*/  FFMA.FTZ R3, R32, UR5, -R4 ;  /* 0x0000000520037c23 */ /* 0x002fe40008010804 */
[----:B------:R-:W1:Y:S02]  /*4fd0*/  SHFL.BFLY PT, R10, R2, 0x1, 0x1f ;  /* 0x0c201f00020a7f89 */ /* 0x000e6400000e0000 */
[----:B------:R2:W-:Y:S01]  /*4fe0*/  MUFU.EX2 R203, R9 ;  /* 0x0000000900cb7308 */ /* 0x0005e20000000800 */
[----:B------:R-:W-:-:S07]  /*4ff0*/  FSETP.NEU.FTZ.AND P0, PT, R136, -INF , PT ;  /* 0xff8000008800780b */ /* 0x000fce0003f1d000 */
[----:B------:R3:W-:Y:S01]  /*5000*/  MUFU.EX2 R193, R3 ;  /* 0x0000000300c17308 */ /* 0x0007e20000000800 */
[--C-:B--2---:R-:W-:Y:S02]  /*5010*/  FFMA.FTZ R9, R27, UR5, -R4.reuse ;  /* 0x000000051b097c23 */ /* 0x104fe40008010804 */
[----:B------:R-:W-:Y:S05]  /*5020*/  LDSM.16.MT88.4 R24, [R208+0x4000] ;  /* 0x00400000d018783b */ /* 0x000fea0000004200 */
[----:B------:R-:W-:Y:S01]  /*5030*/  MUFU.EX2 R205, R9 ;  /* 0x0000000900cd7308 */ /* 0x000fe20000000800 */
[----:B-1----:R-:W-:Y:S01]  /*5040*/  FMNMX.FTZ R64, R2, R10, !PT ;  /* 0x0000000a02407209 */ /* 0x002fe20007810000 */
[----:B---3--:R-:W-:-:S06]  /*5050*/  FFMA.FTZ R3, R48, UR5, -R4 ;  /* 0x0000000530037c23 */ /* 0x008fcc0008010804 */
[----:B------:R1:W-:Y:S02]  /*5060*/  MUFU.EX2 R196, R3 ;  /* 0x0000000300c47308 */ /* 0x0003e40000000800 */
[--C-:B-1----:R-:W-:Y:S02]  /*5070*/  FFMA.FTZ R3, R34, UR5, -R4.reuse ;  /* 0x0000000522037c23 */ /* 0x102fe40008010804 */
[----:B------:R-:W-:Y:S04]  /*5080*/  LDSM.16.MT88.4 R32, [R208+0x4400] ;  /* 0x00440000d020783b */ /* 0x000fe80000004200 */
[----:B------:R1:W-:Y:S02]  /*5090*/  MUFU.EX2 R200, R3 ;  /* 0x0000000300c87308 */ /* 0x0003e40000000800 */
[----:B-1----:R-:W-:-:S06]  /*50a0*/  FFMA.FTZ R3, R23, UR5, -R4 ;  /* 0x0000000517037c23 */ /* 0x002fcc0008010804 */
[----:B------:R1:W-:Y:S02]  /*50b0*/  MUFU.EX2 R204, R3 ;  /* 0x0000000300cc7308 */ /* 0x0003e40000000800 */
[----:B-1----:R-:W-:Y:S02]  /*50c0*/  FFMA.FTZ R3, R22, UR5, -R4 ;  /* 0x0000000516037c23 */ /* 0x002fe40008010804 */
[----:B------:R-:W1:Y:S04]  /*50d0*/  LDSM.16.MT88.4 R20, [R210+0x4000] ;  /* 0x00400000d214783b */ /* 0x000e680000004200 */
[----:B------:R2:W-:Y:S02]  /*50e0*/  MUFU.EX2 R199, R3 ;  /* 0x0000000300c77308 */ /* 0x0005e40000000800 */
[----:B--2---:R-:W-:-:S05]  /*50f0*/  FMUL.FTZ R3, R136, UR5 ;  /* 0x0000000588037c20 */ /* 0x004fca0008410000 */
[----:B------:R-:W-:Y:S02]  /*5100*/  FSEL R3, R3, RZ, P0 ;  /* 0x000000ff03037208 */ /* 0x000fe40000000000 */
[----:B------:R-:W-:-:S03]  /*5110*/  FSETP.NEU.FTZ.AND P0, PT, R64, -INF , PT ;  /* 0xff8000004000780b */ /* 0x000fc60003f1d000 */
[--C-:B------:R-:W-:Y:S01]  /*5120*/  FFMA.FTZ R9, R12, UR5, -R3.reuse ;  /* 0x000000050c097c23 */ /* 0x100fe20008010803 */
[----:B------:R-:W-:-:S03]  /*5130*/  FFMA.FTZ R2, R68, UR5, -R3 ;  /* 0x0000000544027c23 */ /* 0x000fc60008010803 */
[----:B------:R2:W-:Y:S08]  /*5140*/  MUFU.EX2 R170, R9 ;  /* 0x0000000900aa7308 */ /* 0x0005f00000000800 */
[----:B------:R3:W-:Y:S01]  /*5150*/  MUFU.EX2 R168, R2 ;  /* 0x0000000200a87308 */ /* 0x0007e20000000800 */
[----:B--2---:R-:W-:-:S07]  /*5160*/  FFMA.FTZ R9, R13, UR5, -R3 ;  /* 0x000000050d097c23 */ /* 0x004fce0008010803 */
[----:B------:R2:W4:Y:S01]  /*5170*/  MUFU.EX2 R169, R9 ;  /* 0x0000000900a97308 */ /* 0x0005220000000800 */
[----:B---3--:R-:W-:-:S05]  /*5180*/  FMUL.FTZ R2, R64, UR5 ;  /* 0x0000000540027c20 */ /* 0x008fca0008410000 */
[----:B------:R-:W-:-:S05]  /*5190*/  FSEL R2, R2, RZ, P0 ;  /* 0x000000ff02027208 */ /* 0x000fca0000000000 */
[----:B------:R-:W-:Y:S01]  /*51a0*/  FFMA.FTZ R0, R17, UR5, -R2 ;  /* 0x0000000511007c23 */ /* 0x000fe20008010802 */
[----:B------:R-:W-:Y:S01]  /*51b0*/  F2FP.BF16.F32.PACK_AB R17, R171, R186 ;  /* 0x000000baab11723e */ /* 0x000fe200000010ff */
[----:B--2---:R-:W-:Y:S01]  /*51c0*/  FFMA.FTZ R9, R67, UR5, -R3 ;  /* 0x0000000543097c23 */ /* 0x004fe20008010803 */
[----:B----4-:R-:W-:-:S03]  /*51d0*/  F2FP.BF16.F32.PACK_AB R12, R169, R170 ;  /* 0x000000aaa90c723e */ /* 0x010fc600000010ff */
[----:B------:R2:W3:Y:S02]  /*51e0*/  MUFU.EX2 R180, R9 ;  /* 0x0000000900b47308 */ /* 0x0004e40000000800 */
[C---:B-1----:R-:W-:Y:S08]  /*51f0*/  HMMA.16816.F32.BF16 R60, R16.reuse, R20, RZ ;  /* 0x00000014103c723c */ /* 0x042ff000000418ff */
[----:B------:R-:W-:Y:S01]  /*5200*/  HMMA.16816.F32.BF16 R56, R16, R22, RZ ;  /* 0x000000161038723c */ /* 0x000fe200000418ff */
[----:B--2---:R-:W-:Y:S01]  /*5210*/  FFMA.FTZ R9, R11, UR5, -R2 ;  /* 0x000000050b097c23 */ /* 0x004fe20008010802 */
[----:B---3--:R-:W-:-:S06]  /*5220*/  F2FP.BF16.F32.PACK_AB R14, R180, R168 ;  /* 0x000000a8b40e723e */ /* 0x008fcc00000010ff */
[----:B------:R-:W-:Y:S01]  /*5230*/  HMMA.16816.F32.BF16 R52, R16, R24, RZ ;  /* 0x000000181034723c */ /* 0x000fe200000418ff */
        /* <DEDUP_REMOVED lines=16> */
[----:B------:R-:W3:Y:S01]  /*5340*/  LDSM.16.MT88.4 R20, [R210+0x4800] ;  /* 0x00480000d214783b */ /* 0x000ee20000004200 */
[----:B-1----:R-:W-:Y:S01]  /*5350*/  FFMA.FTZ R0, R72, UR5, -R3 ;  /* 0x0000000548007c23 */ /* 0x002fe20008010803 */
[----:B--2---:R-:W-:-:S03]  /*5360*/  F2FP.BF16.F32.PACK_AB R12, R181, R179 ;  /* 0x000000b3b50c723e */ /* 0x004fc600000010ff */
[----:B------:R1:W-:Y:S02]  /*5370*/  MUFU.EX2 R182, R0 ;  /* 0x0000000000b67308 */ /* 0x0003e40000000800 */
[----:B-1----:R-:W-:Y:S02]  /*5380*/  FFMA.FTZ R0, R74, UR5, -R3 ;  /* 0x000000054a007c23 */ /* 0x002fe40008010803 */
[----:B------:R-:W-:Y:S01]  /*5390*/  HMMA.16816.F32.BF16 R72, R16, R26, RZ ;  /* 0x0000001a1048723c */ /* 0x000fe200000418ff */
[----:B------:R-:W1:Y:S03]  /*53a0*/  LDSM.16.MT88.4 R16, [R208+0x4800] ;  /* 0x00480000d010783b */ /* 0x000e660000004200 */
[----:B------:R2:W4:Y:S02]  /*53b0*/  MUFU.EX2 R183, R0 ;  /* 0x0000000000b77308 */ /* 0x0005240000000800 */
[----:B--2---:R-:W-:Y:S01]  /*53c0*/  FFMA.FTZ R0, R83, UR5, -R2 ;  /* 0x0000000553007c23 */ /* 0x004fe20008010802 */
[----:B----4-:R-:W-:-:S05]  /*53d0*/  F2FP.BF16.F32.PACK_AB R14, R183, R182 ;  /* 0x000000b6b70e723e */ /* 0x010fca00000010ff */
[----:B------:R2:W-:Y:S02]  /*53e0*/  MUFU.EX2 R158, R0 ;  /* 0x00000000009e7308 */ /* 0x0005e40000000800 */
[----:B--2---:R-:W-:-:S06]  /*53f0*/  FFMA.FTZ R0, R82, UR5, -R2 ;  /* 0x0000000552007c23 */ /* 0x004fcc0008010802 */
        /* <DEDUP_REMOVED lines=9> */
[C---:B------:R-:W-:Y:S08]  /*5490*/  HMMA.16816.F32.BF16 R140, R12.reuse, R32, R48 ;  /* 0x000000200c8c723c */ /* 0x040ff00000041830 */
        /* <DEDUP_REMOVED lines=10> */
[----:B------:R2:W4:Y:S02]  /*5540*/  MUFU.EX2 R175, R0 ;  /* 0x0000000000af7308 */ /* 0x0005240000000800 */
[C---:B------:R-:W-:Y:S08]  /*5550*/  HMMA.16816.F32.BF16 R60, R12.reuse, R28, R60 ;  /* 0x0000001c0c3c723c */ /* 0x040ff0000004183c */
[----:B------:R-:W-:Y:S01]  /*5560*/  HMMA.16816.F32.BF16 R40, R12, R30, R56 ;  /* 0x0000001e0c28723c */ /* 0x000fe20000041838 */
[----:B------:R-:W5:Y:S01]  /*5570*/  LDSM.16.MT88.4 R28, [R210+0x4c00] ;  /* 0x004c0000d21c783b */ /* 0x000f620000004200 */
[----:B--2---:R-:W-:-:S06]  /*5580*/  FFMA.FTZ R0, R78, UR5, -R3 ;  /* 0x000000054e007c23 */ /* 0x004fcc0008010803 */
[C---:B------:R-:W-:Y:S01]  /*5590*/  HMMA.16816.F32.BF16 R48, R12.reuse, R32, R52 ;  /* 0x000000200c30723c */ /* 0x040fe20000041834 */
[----:B------:R2:W-:Y:S07]  /*55a0*/  MUFU.EX2 R173, R0 ;  /* 0x0000000000ad7308 */ /* 0x0005ee0000000800 */
[----:B------:R-:W-:Y:S01]  /*55b0*/  HMMA.16816.F32.BF16 R44, R12, R34, R72 ;  /* 0x000000220c2c723c */ /* 0x000fe20000041848 */
[----:B----4-:R-:W-:Y:S01]  /*55c0*/  F2FP.BF16.F32.PACK_AB R12, R175, R174 ;  /* 0x000000aeaf0c723e */ /* 0x010fe200000010ff */
[----:B--2---:R-:W-:-:S04]  /*55d0*/  FFMA.FTZ R0, R79, UR5, -R3 ;  /* 0x000000054f007c23 */ /* 0x004fc80008010803 */
        /* <DEDUP_REMOVED lines=12> */
[----:B----4-:R-:W-:Y:S01]  /*56a0*/  F2FP.BF16.F32.PACK_AB R15, R88, R129 ;  /* 0x00000081580f723e */ /* 0x010fe200000010ff */
[----:B------:R-:W-:-:S04]  /*56b0*/  IMAD.MOV.U32 R103, RZ, RZ, R155 ;  /* 0x000000ffff677224 */ /* 0x000fc800078e009b */
[----:B------:R2:W-:Y:S02]  /*56c0*/  MUFU.EX2 R90, R0 ;  /* 0x00000000005a7308 */ /* 0x0005e40000000800 */
[C---:B---3--:R-:W-:Y:S08]  /*56d0*/  HMMA.16816.F32.BF16 R68, R12.reuse, R20, R68 ;  /* 0x000000140c44723c */ /* 0x048ff00000041844 */
[----:B-1----:R-:W-:Y:S01]  /*56e0*/  HMMA.16816.F32.BF16 R140, R12, R16, R140 ;  /* 0x000000100c8c723c */ /* 0x002fe2000004188c */
[----:B--2---:R-:W-:Y:S01]  /*56f0*/  FFMA.FTZ R0, R91, UR5, -R3 ;  /* 0x000000055b007c23 */ /* 0x004fe20008010803 */
[----:B------:R-:W-:-:S06]  /*5700*/  IMAD.MOV.U32 R91, RZ, RZ, R154 ;  /* 0x000000ffff5b7224 */ /* 0x000fcc00078e009a */
[C---:B------:R-:W-:Y:S01]  /*5710*/  HMMA.16816.F32.BF16 R148, R12.reuse, R18, R24 ;  /* 0x000000120c94723c */ /* 0x040fe20000041818 */
[----:B------:R1:W-:Y:S01]  /*5720*/  MUFU.EX2 R87, R0 ;  /* 0x0000000000577308 */ /* 0x0003e20000000800 */
[----:B------:R-:W2:Y:S06]  /*5730*/  LDSM.16.MT88.4 R24, [R208+0x4c00] ;  /* 0x004c0000d018783b */ /* 0x000eac0000004200 */
        /* <DEDUP_REMOVED lines=14> */
[----:B---3--:R-:W-:Y:S01]  /*5820*/  F2FP.BF16.F32.PACK_AB R12, R86, R87 ;  /* 0x00000057560c723e */ /* 0x008fe200000010ff */
[----:B------:R-:W3:Y:S01]  /*5830*/  LDSM.16.MT88.4 R20, [R210+0x5000] ;  /* 0x00500000d214783b */ /* 0x000ee20000004200 */
[----:B-1----:R-:W-:-:S04]  /*5840*/  FFMA.FTZ R0, R98, UR5, -R3 ;  /* 0x0000000562007c23 */ /* 0x002fc80008010803 */
        /* <DEDUP_REMOVED lines=14> */
[C---:B------:R-:W-:Y:S08]  /*5930*/  HMMA.16816.F32.BF16 R160, R12.reuse, R28, R68 ;  /* 0x0000001c0ca0723c */ /* 0x040ff00000041844 */
[----:B--2---:R-:W-:Y:S01]  /*5940*/  HMMA.16816.F32.BF16 R140, R12, R24, R140 ;  /* 0x000000180c8c723c */ /* 0x004fe2000004188c */
        /* <DEDUP_REMOVED lines=12> */
[----:B------:R-:W5:Y:S01]  /*5a10*/  LDSM.16.MT88.4 R24, [R208+0x5400] ;  /* 0x00540000d018783b */ /* 0x000f620000004200 */
[----:B-1----:R-:W-:-:S06]  /*5a20*/  FFMA.FTZ R0, R107, UR5, -R3 ;  /* 0x000000056b007c23 */ /* 0x002fcc0008010803 */
[C---:B------:R-:W-:Y:S01]  /*5a30*/  HMMA.16816.F32.BF16 R44, R12.reuse, R28, R36 ;  /* 0x0000001c0c2c723c */ /* 0x040fe20000041824 */
[----:B------:R1:W-:Y:S07]  /*5a40*/  MUFU.EX2 R75, R0 ;  /* 0x00000000004b7308 */ /* 0x0003ee0000000800 */
        /* <DEDUP_REMOVED lines=32> */
[----:B------:R-:W3:Y:S01]  /*5c50*/  LDSM.16.MT88.4 R16, [R208+0x5800] ;  /* 0x00580000d010783b */ /* 0x000ee20000004200 */
[----:B-1----:R-:W-:-:S06]  /*5c60*/  FFMA.FTZ R0, R65, UR5, -R3 ;  /* 0x0000000541007c23 */ /* 0x002fcc0008010803 */
[C---:B------:R-:W-:Y:S01]  /*5c70*/  HMMA.16816.F32.BF16 R44, R12.reuse, R20, R44 ;  /* 0x000000140c2c723c */ /* 0x040fe2000004182c */
[----:B------:R1:W-:Y:S07]  /*5c80*/  MUFU.EX2 R66, R0 ;  /* 0x0000000000427308 */ /* 0x0003ee0000000800 */
[----:B------:R-:W-:Y:S01]  /*5c90*/  HMMA.16816.F32.BF16 R32, R12, R22, R40 ;  /* 0x000000160c20723c */ /* 0x000fe20000041828 */
[----:B--2---:R-:W-:Y:S01]  /*5ca0*/  F2FP.BF16.F32.PACK_AB R12, R67, R68 ;  /* 0x00000044430c723e */ /* 0x004fe200000010ff */
[----:B------:R-:W2:Y:S01]  /*5cb0*/  LDSM.16.MT88.4 R20, [R210+0x5800] ;  /* 0x00580000d214783b */ /* 0x000ea20000004200 */
        /* <DEDUP_REMOVED lines=26> */
[----:B------:R1:W4:Y:S02]  /*5e60*/  MUFU.EX2 R57, R0 ;  /* 0x0000000000397308 */ /* 0x0003240000000800 */
[C---:B------:R-:W-:Y:S08]  /*5e70*/  HMMA.16816.F32.BF16 R40, R12.reuse, R26, R48 ;  /* 0x0000001a0c28723c */ /* 0x040ff00000041830 */
[----:B------:R-:W-:Y:S01]  /*5e80*/  HMMA.16816.F32.BF16 R44, R12, R28, R44 ;  /* 0x0000001c0c2c723c */ /* 0x000fe2000004182c */
[----:B-1----:R-:W-:-:S07]  /*5e90*/  FFMA.FTZ R0, R125, UR5, -R3 ;  /* 0x000000057d007c23 */ /* 0x002fce0008010803 */
[C---:B------:R-:W-:Y:S01]  /*5ea0*/  HMMA.16816.F32.BF16 R28, R12.reuse, R30, R32 ;  /* 0x0000001e0c1c723c */ /* 0x040fe20000041820 */
[----:B------:R1:W-:Y:S07]  /*5eb0*/  MUFU.EX2 R56, R0 ;  /* 0x0000000000387308 */ /* 0x0003ee0000000800 */
[----:B------:R-:W-:Y:S01]  /*5ec0*/  HMMA.16816.F32.BF16 R144, R12, R24, R144 ;  /* 0x000000180c90723c */ /* 0x000fe20000041890 */
[----:B----4-:R-:W-:Y:S01]  /*5ed0*/  F2FP.BF16.F32.PACK_AB R12, R57, R58 ;  /* 0x0000003a390c723e */ /* 0x010fe200000010ff */
[----:B------:R-:W-:Y:S01]  /*5ee0*/  LDSM.16.MT88.4 R24, [R210+0x5c00] ;  /* 0x005c0000d218783b */ /* 0x000fe20000004200 */
        /* <DEDUP_REMOVED lines=13> */
[----:B----4-:R-:W-:Y:S01]  /*5fc0*/  F2FP.BF16.F32.PACK_AB R15, R51, R52 ;  /* 0x00000034330f723e */ /* 0x010fe200000010ff */
[----:B------:R-:W1:Y:S04]  /*5fd0*/  LDSM.16.MT88.4 R152, [R208+0x5c00] ;  /* 0x005c0000d098783b */ /* 0x000e680000004200 */
[----:B------:R4:W5:Y:S02]  /*5fe0*/  MUFU.EX2 R50, R0 ;  /* 0x0000000000327308 */ /* 0x0009640000000800 */
[C---:B---3--:R-:W-:Y:S08]  /*5ff0*/  HMMA.16816.F32.BF16 R140, R12.reuse, R16, R140 ;  /* 0x000000100c8c723c */ /* 0x048ff0000004188c */
[----:B------:R-:W-:Y:S01]  /*6000*/  HMMA.16816.F32.BF16 R148, R12, R18, R148 ;  /* 0x000000120c94723c */ /* 0x000fe20000041894 */
[----:B----4-:R-:W-:-:S07]  /*6010*/  FFMA.FTZ R0, R130, UR5, -R3 ;  /* 0x0000000582007c23 */ /* 0x010fce0008010803 */
[C---:B--2---:R-:W-:Y:S01]  /*6020*/  HMMA.16816.F32.BF16 R160, R12.reuse, R20, R160 ;  /* 0x000000140ca0723c */ /* 0x044fe200000418a0 */
[----:B------:R2:W-:Y:S07]  /*6030*/  MUFU.EX2 R49, R0 ;  /* 0x0000000000317308 */ /* 0x0005ee0000000800 */
[----:B------:R-:W-:Y:S01]  /*6040*/  HMMA.16816.F32.BF16 R36, R12, R22, R36 ;  /* 0x000000160c24723c */ /* 0x000fe20000041824 */
[----:B------:R-:W-:Y:S02]  /*6050*/  F2FP.BF16.F32.PACK_AB R12, R246, R247 ;  /* 0x000000f7f60c723e */ /* 0x000fe400000010ff */
[----:B------:R-:W-:-:S02]  /*6060*/  F2FP.BF16.F32.PACK_AB R13, R73, R83 ;  /* 0x00000053490d723e */ /* 0x000fc400000010ff */
[----:B------:R-:W-:Y:S02]  /*6070*/  F2FP.BF16.F32.PACK_AB R14, R244, R245 ;  /* 0x000000f5f40e723e */ /* 0x000fe400000010ff */
[----:B-----5:R-:W-:Y:S01]  /*6080*/  F2FP.BF16.F32.PACK_AB R15, R50, R62 ;  /* 0x0000003e320f723e */ /* 0x020fe200000010ff */
[----:B--2---:R-:W-:-:S04]  /*6090*/  FFMA.FTZ R0, R133, UR5, -R3 ;  /* 0x0000000585007c23 */ /* 0x004fc80008010803 */
[----:B------:R2:W3:Y:S02]  /*60a0*/  MUFU.EX2 R48, R0 ;  /* 0x0000000000307308 */ /* 0x0004e40000000800 */
[C---:B------:R-:W-:Y:S08]  /*60b0*/  HMMA.16816.F32.BF16 R44, R12.reuse, R20, R44 ;  /* 0x000000140c2c723c */ /* 0x040ff0000004182c */
[----:B------:R-:W-:Y:S01]  /*60c0*/  HMMA.16816.F32.BF16 R144, R12, R16, R144 ;  /* 0x000000100c90723c */ /* 0x000fe20000041890 */
[--C-:B--2---:R-:W-:Y:S01]  /*60d0*/  FFMA.FTZ R0, R132, UR5, -R3.reuse ;  /* 0x0000000584007c23 */ /* 0x104fe20008010803 */
[----:B------:R-:W-:-:S06]  /*60e0*/  FFMA.FTZ R3, R134, UR5, -R3 ;  /* 0x0000000586037c23 */ /* 0x000fcc0008010803 */
[C---:B------:R-:W-:Y:S01]  /*60f0*/  HMMA.16816.F32.BF16 R16, R12.reuse, R18, R40 ;  /* 0x000000120c10723c */ /* 0x040fe20000041828 */
[----:B------:R2:W-:Y:S07]  /*6100*/  MUFU.EX2 R35, R0 ;  /* 0x0000000000237308 */ /* 0x0005ee0000000800 */
[----:B------:R-:W-:Y:S01]  /*6110*/  HMMA.16816.F32.BF16 R28, R12, R22, R28 ;  /* 0x000000160c1c723c */ /* 0x000fe2000004181c */
[----:B------:R4:W-:Y:S01]  /*6120*/  MUFU.EX2 R243, R3 ;  /* 0x0000000300f37308 */ /* 0x0009e20000000800 */
[----:B--2---:R-:W-:-:S07]  /*6130*/  FFMA.FTZ R0, R114, UR5, -R2 ;  /* 0x0000000572007c23 */ /* 0x004fce0008010802 */
[----:B------:R2:W-:Y:S01]  /*6140*/  MUFU.EX2 R33, R0 ;  /* 0x0000000000217308 */ /* 0x0005e20000000800 */
[----:B----4-:R-:W-:Y:S01]  /*6150*/  FFMA.FTZ R3, R164, UR5, -R4 ;  /* 0x00000005a4037c23 */ /* 0x010fe20008010804 */
[----:B---3--:R-:W-:-:S06]  /*6160*/  F2FP.BF16.F32.PACK_AB R164, R48, R49 ;  /* 0x0000003130a4723e */ /* 0x008fcc00000010ff */
[----:B------:R3:W-:Y:S01]  /*6170*/  MUFU.EX2 R240, R3 ;  /* 0x0000000300f07308 */ /* 0x0007e20000000800 */
[----:B--2---:R-:W-:-:S07]  /*6180*/  FFMA.FTZ R0, R135, UR5, -R2 ;  /* 0x0000000587007c23 */ /* 0x004fce0008010802 */
[----:B------:R2:W4:Y:S01]  /*6190*/  MUFU.EX2 R34, R0 ;  /* 0x0000000000227308 */ /* 0x0005220000000800 */
[----:B---3--:R-:W-:-:S04]  /*61a0*/  FADD.FTZ R3, R186, R171 ;  /* 0x000000abba037221 */ /* 0x008fc80000010000 */
[----:B------:R-:W-:-:S04]  /*61b0*/  FADD.FTZ R3, R185, R3 ;  /* 0x00000003b9037221 */ /* 0x000fc80000010000 */
[----:B------:R-:W-:-:S04]  /*61c0*/  FADD.FTZ R3, R187, R3 ;  /* 0x00000003bb037221 */ /* 0x000fc80000010000 */
[----:B------:R-:W-:Y:S01]  /*61d0*/  FADD.FTZ R3, R195, R3 ;  /* 0x00000003c3037221 */ /* 0x000fe20000010000 */
[--C-:B--2---:R-:W-:Y:S01]  /*61e0*/  FFMA.FTZ R0, R139, UR5, -R2.reuse ;  /* 0x000000058b007c23 */ /* 0x104fe20008010802 */
[----:B------:R-:W-:-:S03]  /*61f0*/  FFMA.FTZ R2, R157, UR5, -R2 ;  /* 0x000000059d027c23 */ /* 0x000fc60008010802 */
[----:B------:R2:W-:Y:S08]  /*6200*/  MUFU.EX2 R32, R0 ;  /* 0x0000000000207308 */ /* 0x0005f00000000800 */
[----:B------:R3:W5:Y:S01]  /*6210*/  MUFU.EX2 R242, R2 ;  /* 0x0000000200f27308 */ /* 0x0007620000000800 */
[----:B--2---:R-:W-:-:S07]  /*6220*/  FFMA.FTZ R0, R167, UR5, -R4 ;  /* 0x00000005a7007c23 */ /* 0x004fce0008010804 */
[----:B------:R2:W-:Y:S01]  /*6230*/  MUFU.EX2 R20, R0 ;  /* 0x0000000000147308 */ /* 0x0005e20000000800 */
[----:B---3--:R-:W-:Y:S01]  /*6240*/  FFMA.FTZ R2, R165, UR5, -R4 ;  /* 0x00000005a5027c23 */ /* 0x008fe20008010804 */
[----:B----4-:R-:W-:Y:S02]  /*6250*/  F2FP.BF16.F32.PACK_AB R165, R34, R33 ;  /* 0x0000002122a5723e */ /* 0x010fe400000010ff */
[----:B-----5:R-:W-:-:S04]  /*6260*/  F2FP.BF16.F32.PACK_AB R167, R242, R32 ;  /* 0x00000020f2a7723e */ /* 0x020fc800000010ff */
[----:B------:R3:W4:Y:S01]  /*6270*/  MUFU.EX2 R11, R2 ;  /* 0x00000002000b7308 */ /* 0x0007220000000800 */
[----:B--2---:R-:W-:Y:S01]  /*6280*/  FFMA.FTZ R0, R166, UR5, -R4 ;  /* 0x00000005a6007c23 */ /* 0x004fe20008010804 */
[----:B------:R-:W-:Y:S01]  /*6290*/  FADD.FTZ R4, R251, R249 ;  /* 0x000000f9fb047221 */ /* 0x000fe20000010000 */
[----:B------:R-:W-:-:S05]  /*62a0*/  F2FP.BF16.F32.PACK_AB R166, R243, R35 ;  /* 0x00000023f3a6723e */ /* 0x000fca00000010ff */
[----:B------:R2:W5:Y:S01]  /*62b0*/  MUFU.EX2 R12, R0 ;  /* 0x00000000000c7308 */ /* 0x0005620000000800 */
[----:B------:R-:W-:Y:S01]  /*62c0*/  FADD.FTZ R4, R91, R4 ;  /* 0x000000045b047221 */ /* 0x000fe20000010000 */
[----:B---3--:R-:W-:-:S03]  /*62d0*/  FADD.FTZ R2, R170, R169 ;  /* 0x000000a9aa027221 */ /* 0x008fc60000010000 */
[----:B------:R-:W-:Y:S01]  /*62e0*/  FADD.FTZ R4, R103, R4 ;  /* 0x0000000467047221 */ /* 0x000fe20000010000 */
[----:B------:R-:W-:Y:S01]  /*62f0*/  F2FP.BF16.F32.PACK_AB R170, R241, R215 ;  /* 0x000000d7f1aa723e */ /* 0x000fe200000010ff */
[C---:B-1----:R-:W-:Y:S01]  /*6300*/  HMMA.16816.F32.BF16 R140, R164.reuse, R152, R140 ;  /* 0x00000098a48c723c */ /* 0x042fe2000004188c */
[----:B------:R-:W-:Y:S01]  /*6310*/  FADD.FTZ R2, R168, R2 ;  /* 0x00000002a8027221 */ /* 0x000fe20000010000 */
[----:B------:R-:W-:Y:S01]  /*6320*/  FADD.FTZ R4, R223, R4 ;  /* 0x00000004df047221 */ /* 0x000fe20000010000 */
[----:B------:R-:W-:Y:S02]  /*6330*/  F2FP.BF16.F32.PACK_AB R168, R218, R219 ;  /* 0x000000dbdaa8723e */ /* 0x000fe400000010ff */
[----:B------:R-:W-:Y:S01]  /*6340*/  FADD.FTZ R2, R180, R2 ;  /* 0x00000002b4027221 */ /* 0x000fe20000010000 */
[----:B----4-:R-:W-:Y:S02]  /*6350*/  F2FP.BF16.F32.PACK_AB R171, R240, R11 ;  /* 0x0000000bf0ab723e */ /* 0x010fe400000010ff */
[C---:B------:R-:W-:Y:S01]  /*6360*/  HMMA.16816.F32.BF16 R148, R164.reuse, R154, R148 ;  /* 0x0000009aa494723c */ /* 0x040fe20000041894 */
[----:B------:R-:W-:Y:S01]  /*6370*/  FADD.FTZ R2, R179, R2 ;  /* 0x00000002b3027221 */ /* 0x000fe20000010000 */
[----:B--2---:R-:W-:Y:S01]  /*6380*/  FADD.FTZ R0, R156, R9 ;  /* 0x000000099c007221 */ /* 0x004fe20000010000 */
        /* <DEDUP_REMOVED lines=18> */
[----:B-----5:R-:W-:Y:S01]  /*64b0*/  F2FP.BF16.F32.PACK_AB R169, R12, R20 ;  /* 0x000000140ca9723e */ /* 0x020fe200000010ff */
[----:B------:R-:W-:Y:S01]  /*64c0*/  FADD.FTZ R0, R159, R0 ;  /* 0x000000009f007221 */ /* 0x000fe20000010000 */
[----:B------:R-:W-:Y:S03]  /*64d0*/  HMMA.16816.F32.BF16 R160, R164, R24, R160 ;  /* 0x00000018a4a0723c */ /* 0x000fe600000418a0 */
[----:B------:R-:W-:-:S04]  /*64e0*/  FADD.FTZ R0, R176, R0 ;  /* 0x00000000b0007221 */ /* 0x000fc80000010000 */
        /* <DEDUP_REMOVED lines=94> */
[----:B------:R-:W-:-:S05]  /*6ad0*/  IMAD.MOV.U32 R215, RZ, RZ, -0x1 ;  /* 0xffffffffffd77424 */ /* 0x000fca00078e00ff */
[-C--:B------:R-:W-:Y:S08]  /*6ae0*/  HMMA.16816.F32.BF16 R164, R164, R26.reuse, R36 ;  /* 0x0000001aa4a4723c */ /* 0x080ff00000041824 */
[----:B------:R-:W-:Y:S01]  /*6af0*/  HMMA.16816.F32.BF16 R168, R168, R26, R28 ;  /* 0x0000001aa8a8723c */ /* 0x000fe2000004181c */
[----:B------:R-:W-:-:S04]  /*6b00*/  NOP ;  /* 0x0000000000007918 */ /* 0x000fc80000000000 */
[----:B------:R-:W-:-:S15]  /*6b10*/  @!P6 BRA `(.L_x_107) ;  /* 0x000000480098e947 */ /* 0x000fde0003800000 */
[----:B------:R-:W1:Y:S01]  /*6b20*/  LDCU UR4, c[0x0][0x440] ;  /* 0x00008800ff0477ac */ /* 0x000e620008000800 */
[----:B------:R-:W-:Y:S01]  /*6b30*/  VIADD R0, R217, 0xfffffffe ;  /* 0xfffffffed9007836 */ /* 0x000fe20000000000 */
[----:B------:R-:W-:-:S04]  /*6b40*/  DEPBAR.LE SB0, 0x0 ;  /* 0x000080000000791a */ /* 0x000fc80000000000 */
[C---:B------:R-:W-:Y:S01]  /*6b50*/  IMAD.WIDE.U32 R10, R0.reuse, R94, RZ ;  /* 0x0000005e000a7225 */ /* 0x040fe200078e00ff */
[----:B------:R-:W2:Y:S03]  /*6b60*/  S2R R139, SR_TID.X ;  /* 0x00000000008b7919 */ /* 0x000ea60000002100 */
[----:B------:R-:W-:Y:S02]  /*6b70*/  IMAD R0, R0, R95, R11 ;  /* 0x0000005f00007224 */ /* 0x000fe400078e020b */
[----:B------:R-:W-:-:S03]  /*6b80*/  IMAD.SHL.U32 R2, R10, 0x80, RZ ;  /* 0x000000800a027824 */ /* 0x000fc600078e00ff */
[----:B------:R-:W-:Y:S01]  /*6b90*/  SHF.L.U64.HI R3, R10, 0x7, R0 ;  /* 0x000000070a037819 */ /* 0x000fe20000010200 */
[----:B------:R-:W-:Y:S01]  /*6ba0*/  BAR.SYNC.DEFER_BLOCKING 0x0 ;  /* 0x0000000000007b1d */ /* 0x000fe20000010000 */
[----:B-1----:R-:W-:-:S13]  /*6bb0*/  ISETP.GE.AND P0, PT, R216, UR4, PT ;  /* 0x00000004d8007c0c */ /* 0x002fda000bf06270 */
[CC--:B------:R-:W-:Y:S02]  /*6bc0*/  @!P0 LEA R0, P2, R94.reuse, R2.reuse, 0x5 ;  /* 0x000000025e008211 */ /* 0x0c0fe400078428ff */
[C---:B------:R-:W-:Y:S02]  /*6bd0*/  @!P0 LEA R4, P1, R94.reuse, R2, 0x6 ;  /* 0x000000025e048211 */ /* 0x040fe400078230ff */
[--C-:B------:R-:W-:Y:S02]  /*6be0*/  @!P0 LEA.HI.X R9, R94, R3, R95.reuse, 0x5, P2 ;  /* 0x000000035e098211 */ /* 0x100fe400010f2c5f */
[-C--:B------:R-:W-:Y:S02]  /*6bf0*/  @!P0 LEA R14, P2, R0, R239.reuse, 0x1 ;  /* 0x000000ef000e8211 */ /* 0x080fe400078408ff */
[----:B------:R-:W-:Y:S01]  /*6c00*/  @!P0 LEA R16, P3, R2, R239, 0x1 ;  /* 0x000000ef02108211 */ /* 0x000fe200078608ff */
[----:B------:R-:W-:Y:S01]  /*6c10*/  @P0 STS.128 [R214+0x4000], RZ ;  /* 0x004000ffd6000388 */ /* 0x000fe20000000c00 */
[----:B------:R-:W-:Y:S01]  /*6c20*/  @!P0 LEA.HI.X R10, R94, R3, R95, 0x6, P1 ;  /* 0x000000035e0a8211 */ /* 0x000fe200008f345f */
[----:B--2---:R-:W-:Y:S01]  /*6c30*/  IMAD.SHL.U32 R139, R139, 0x2, RZ ;  /* 0x000000028b8b7824 */ /* 0x004fe200078e00ff */
[-C--:B------:R-:W-:Y:S01]  /*6c40*/  @!P0 LEA.HI.X R15, R0, R238.reuse, R9, 0x1, P2 ;  /* 0x000000ee000f8211 */ /* 0x080fe200010f0c09 */
[----:B------:R-:W-:Y:S01]  /*6c50*/  @!P0 IMAD R0, R95, 0x60, RZ ;  /* 0x000000605f008824 */ /* 0x000fe200078e02ff */
[--C-:B------:R-:W-:Y:S01]  /*6c60*/  @!P0 LEA.HI.X R17, R2, R238, R3.reuse, 0x1, P3 ;  /* 0x000000ee02118211 */ /* 0x100fe200018f0c03 */
[----:B------:R-:W-:Y:S01]  /*6c70*/  @!P0 IMAD.WIDE.U32 R2, R94, 0x60, R2 ;  /* 0x000000605e028825 */ /* 0x000fe200078e0002 */
[----:B------:R-:W-:-:S02]  /*6c80*/  @!P0 LEA R12, P1, R4, R239, 0x1 ;  /* 0x000000ef040c8211 */ /* 0x000fc400078208ff */
[----:B------:R-:W-:Y:S01]  /*6c90*/  LOP3.LUT R139, R139, 0x6, RZ, 0xc0, !PT ;  /* 0x000000068b8b7812 */ /* 0x000fe200078ec0ff */
[----:B------:R-:W-:Y:S01]  /*6ca0*/  @!P0 IMAD.IADD R0, R0, 0x1, R3 ;  /* 0x0000000100008824 */ /* 0x000fe200078e0203 */
[----:B------:R-:W-:Y:S01]  /*6cb0*/  @!P0 LEA.HI.X R13, R4, R238, R10, 0x1, P1 ;  /* 0x000000ee040d8211 */ /* 0x000fe200008f0c0a */
[----:B------:R-:W-:Y:S01]  /*6cc0*/  @!PT LDS RZ, [RZ] ;  /* 0x00000000fffff984 */ /* 0x000fe20000000800 */
[----:B------:R-:W-:Y:S01]  /*6cd0*/  @!PT LDS RZ, [RZ] ;  /* 0x00000000fffff984 */ /* 0x000fe20000000800 */
[----:B------:R-:W-:Y:S01]  /*6ce0*/  @!PT LDS RZ, [RZ] ;  /* 0x00000000fffff984 */ /* 0x000fe20000000800 */
[----:B------:R1:W-:Y:S01]  /*6cf0*/  @!P0 LDGSTS.E.BYPASS.LTC128B.128 [R214+0x4000], desc[UR14][R16.64] ;  /* 0x0400000010d68fae */ /* 0x0003e2000b981a0e */
[----:B------:R-:W-:-:S03]  /*6d00*/  @!P0 LEA R10, P1, R2, R239, 0x1 ;  /* 0x000000ef020a8211 */ /* 0x000fc600078208ff */
[----:B------:R-:W-:Y:S01]  /*6d10*/  @P0 STS.128 [R214+0x4800], RZ ;  /* 0x004800ffd6000388 */ /* 0x000fe20000000c00 */
[----:B------:R-:W-:Y:S01]  /*6d20*/  @!P0 LEA.HI.X R11, R2, R238, R0, 0x1, P1 ;  /* 0x000000ee020b8211 */ /* 0x000fe200008f0c00 */
[----:B------:R-:W-:Y:S02]  /*6d30*/  IMAD R0, R217, 0x80, R139 ;  /* 0x00000080d9007824 */ /* 0x000fe400078e028b */
[----:B------:R-:W-:Y:S01]  /*6d40*/  @!PT LDS RZ, [RZ] ;  /* 0x00000000fffff984 */ /* 0x000fe20000000800 */
[----:B------:R-:W-:Y:S01]  /*6d50*/  @!PT LDS RZ, [RZ] ;  /* 0x00000000fffff984 */ /* 0x000fe20000000800 */
[----:B------:R-:W-:Y:S01]  /*6d60*/  @!PT LDS RZ, [RZ] ;  /* 0x00000000fffff984 */ /* 0x000fe20000000800 */
[----:B------:R-:W-:Y:S02]  /*6d70*/  @!P0 LDGSTS.E.BYPASS.LTC128B.128 [R214+0x4800], desc[UR14][R14.64] ;  /* 0x048000000ed68fae */ /* 0x000fe4000b981a0e */
[C---:B------:R-:W-:Y:S02]  /*6d80*/  VIADD R2, R0.reuse, 0xffffff00 ;  /* 0xffffff0000027836 */ /* 0x040fe40000000000 */
[----:B------:R-:W-:Y:S01]  /*6d90*/  @P0 STS.128 [R214+0x5000], RZ ;  /* 0x005000ffd6000388 */ /* 0x000fe20000000c00 */
[----:B------:R-:W-:Y:S02]  /*6da0*/  VIADD R3, R0, 0xffffff01 ;  /* 0xffffff0100037836 */ /* 0x000fe40000000000 */
[C---:B------:R-:W-:Y:S01]  /*6db0*/  ISETP.GE.AND P2, PT, R2.reuse, R5, PT ;  /* 0x000000050200720c */ /* 0x040fe20003f46270 */
[----:B------:R-:W-:Y:S01]  /*6dc0*/  @!PT LDS RZ, [RZ] ;  /* 0x00000000fffff984 */ /* 0x000fe20000000800 */
[----:B------:R-:W-:Y:S01]  /*6dd0*/  @!PT LDS RZ, [RZ] ;  /* 0x00000000fffff984 */ /* 0x000fe20000000800 */
[----:B------:R-:W-:Y:S01]  /*6de0*/  @!PT LDS RZ, [RZ] ;  /* 0x00000000fffff984 */ /* 0x000fe20000000800 */
[----:B------:R2:W-:Y:S01]  /*6df0*/  @!P0 LDGSTS.E.BYPASS.LTC128B.128 [R214+0x5000], desc[UR14][R12.64] ;  /* 0x050000000cd68fae */ /* 0x0005e2000b981a0e */
[----:B------:R-:W-:Y:S01]  /*6e00*/  ISETP.GE.AND P1, PT, R2, R6, PT ;  /* 0x000000060200720c */ /* 0x000fe20003f26270 */
[----:B------:R-:W-:Y:S01]  /*6e10*/  VIADD R4, R0, 0xffffff19 ;  /* 0xffffff1900047836 */ /* 0x000fe20000000000 */
[C---:B------:R-:W-:Y:S01]  /*6e20*/  ISETP.GE.AND P5, PT, R2.reuse, R7, PT ;  /* 0x000000070200720c */ /* 0x040fe20003fa6270 */
[----:B------:R-:W-:Y:S01]  /*6e30*/  @P0 STS.128 [R214+0x5800], RZ ;  /* 0x005800ffd6000388 */ /* 0x000fe20000000c00 */
[----:B------:R-:W-:Y:S01]  /*6e40*/  ISETP.GE.AND P4, PT, R2, R8, PT ;  /* 0x000000080200720c */ /* 0x000fe20003f86270 */
[----:B------:R-:W-:Y:S01]  /*6e50*/  VIADD R2, R0, 0xffffff08 ;  /* 0xffffff0800027836 */ /* 0x000fe20000000000 */
[C---:B------:R-:W-:Y:S01]  /*6e60*/  ISETP.GE.AND P6, PT, R3.reuse, R5, PT ;  /* 0x000000050300720c */ /* 0x040fe20003fc6270 */
[----:B------:R-:W-:Y:S01]  /*6e70*/  @!PT LDS RZ, [RZ] ;  /* 0x00000000fffff984 */ /* 0x000fe20000000800 */
[----:B------:R-:W-:Y:S01]  /*6e80*/  @!PT LDS RZ, [RZ] ;  /* 0x00000000fffff984 */ /* 0x000fe20000000800 */
[----:B------:R-:W-:Y:S01]  /*6e90*/  @!PT LDS RZ, [RZ] ;  /* 0x00000000fffff984 */ /* 0x000fe20000000800 */
[----:B------:R3:W-:Y:S01]  /*6ea0*/  @!P0 LDGSTS.E.BYPASS.LTC128B.128 [R214+0x5800], desc[UR14][R10.64] ;  /* 0x058000000ad68fae */ /* 0x0007e2000b981a0e */
[----:B------:R-:W-:-:S03]  /*6eb0*/  ISETP.GE.AND P3, PT, R3, R6, PT ;  /* 0x000000060300720c */ /* 0x000fc60003f66270 */
[----:B------:R-:W-:Y:S04]  /*6ec0*/  LDSM.16.M88.4 R24, [R212] ;  /* 0x00000000d418783b */ /* 0x000fe80000000200 */
[----:B------:R-:W4:Y:S04]  /*6ed0*/  LDSM.16.M88.4 R40, [R209+0x2000] ;  /* 0x00200000d128783b */ /* 0x000f280000000200 */
[----:B-1----:R-:W-:Y:S04]  /*6ee0*/  LDSM.16.M88.4 R16, [R213] ;  /* 0x00000000d510783b */ /* 0x002fe80000000200 */
[----:B------:R-:W-:Y:S04]  /*6ef0*/  LDSM.16.M88.4 R32, [R211+0x2000] ;  /* 0x00200000d320783b */ /* 0x000fe80000000200 */
[----:B------:R-:W1:Y:S04]  /*6f00*/  LDSM.16.M88.4 R20, [R212+0x1000] ;  /* 0x00100000d414783b */ /* 0x000e680000000200 */
[----:B------:R-:W5:Y:S04]  /*6f10*/  LDSM.16.M88.4 R52, [R209+0x2800] ;  /* 0x00280000d134783b */ /* 0x000f680000000200 */
[----:B--2---:R-:W-:Y:S04]  /*6f20*/  LDSM.16.M88.4 R12, [R213+0x1000] ;  /* 0x00100000d50c783b */ /* 0x004fe80000000200 */
[----:B------:R-:W-:Y:S04]  /*6f30*/  LDSM.16.M88.4 R124, [R209+0x3800] ;  /* 0x00380000d17c783b */ /* 0x000fe80000000200 */
[----:B------:R-:W2:Y:S04]  /*6f40*/  LDSM.16.M88.4 R44, [R209+0x2400] ;  /* 0x00240000d12c783b */ /* 0x000ea80000000200 */
[----:B------:R-:W-:Y:S04]  /*6f50*/  LDSM.16.M88.4 R172, [R211+0x3800] ;  /* 0x00380000d3ac783b */ /* 0x000fe80000000200 */
[----:B------:R-:W-:Y:S01]  /*6f60*/  LDSM.16.M88.4 R48, [R211+0x2400] ;  /* 0x00240000d330783b */ /* 0x000fe20000000200 */
[-C--:B----4-:R-:W-:Y:S03]  /*6f70*/  HMMA.16816.F32.BF16 R36, R24, R40.reuse, RZ ;  /* 0x000000281824723c */ /* 0x090fe600000418ff */
[----:B------:R-:W-:Y:S04]  /*6f80*/  LDSM.16.M88.4 R108, [R209+0x3400] ;  /* 0x00340000d16c783b */ /* 0x000fe80000000200 */
[----:B------:R-:W4:Y:S04]  /*6f90*/  LDSM.16.M88.4 R128, [R209+0x3c00] ;  /* 0x003c0000d180783b */ /* 0x000f280000000200 */
[----:B------:R-:W-:Y:S01]  /*6fa0*/  LDSM.16.M88.4 R60, [R209+0x3000] ;  /* 0x00300000d13c783b */ /* 0x000fe20000000200 */
[----:B-1----:R-:W-:Y:S03]  /*6fb0*/  HMMA.16816.F32.BF16 R28, R20, R40, RZ ;  /* 0x00000028141c723c */ /* 0x002fe600000418ff */
[----:B------:R-:W-:Y:S04]  /*6fc0*/  LDSM.16.M88.4 R116, [R211+0x3400] ;  /* 0x00340000d374783b */ /* 0x000fe80000000200 */
[----:B------:R-:W-:Y:S01]  /*6fd0*/  LDSM.16.M88.4 R132, [R211+0x3c00] ;  /* 0x003c0000d384783b */ /* 0x000fe20000000200 */
[----:B------:R-:W-:Y:S03]  /*6fe0*/  HMMA.16816.F32.BF16 R184, R16, R32, R36 ;  /* 0x0000002010b8723c */ /* 0x000fe60000041824 */
[----:B------:R-:W1:Y:S04]  /*6ff0*/  LDSM.16.M88.4 R36, [R211+0x2800] ;  /* 0x00280000d324783b */ /* 0x000e680000000200 */
[----:B------:R-:W3:Y:S01]  /*7000*/  LDSM.16.M88.4 R104, [R211+0x3000] ;  /* 0x00300000d368783b */ /* 0x000ee20000000200 */
[-C--:B-----5:R-:W-:Y:S03]  /*7010*/  HMMA.16816.F32.BF16 R68, R20, R52.reuse, RZ ;  /* 0x000000341444723c */ /* 0x0a0fe600000418ff */
[----:B------:R-:W5:Y:S04]  /*7020*/  LDSM.16.M88.4 R56, [R209+0x2c00] ;  /* 0x002c0000d138783b */ /* 0x000f680000000200 */
[----:B------:R-:W0:Y:S01]  /*7030*/  LDGDEPBAR ;  /* 0x00000000000079af */ /* 0x000e220000000000 */
[----:B------:R-:W-:Y:S03]  /*7040*/  HMMA.16816.F32.BF16 R72, R24, R52, RZ ;  /* 0x000000341848723c */ /* 0x000fe600000418ff */
[----:B------:R-:W-:-:S02]  /*7050*/  FSEL R95, R187, -INF , !P3 ;  /* 0xff800000bb5f7808 */ /* 0x000fc40005800000 */
[----:B------:R-:W-:-:S03]  /*7060*/  ISETP.GE.AND P3, PT, R2, R5, PT ;  /* 0x000000050200720c */ /* 0x000fc60003f66270 */
[-C--:B--2---:R-:W-:Y:S08]  /*7070*/  HMMA.16816.F32.BF16 R80, R24, R44.reuse, RZ ;  /* 0x0000002c1850723c */ /* 0x084ff000000418ff */
[----:B------:R-:W-:Y:S08]  /*7080*/  HMMA.16816.F32.BF16 R76, R20, R44, RZ ;  /* 0x0000002c144c723c */ /* 0x000ff000000418ff */
[----:B----4-:R-:W-:Y:S08]  /*7090*/  HMMA.16816.F32.BF16 R100, R24, R128, RZ ;  /* 0x000000801864723c */ /* 0x010ff000000418ff */
[----:B-1----:R-:W-:Y:S08]  /*70a0*/  HMMA.16816.F32.BF16 R192, R12, R36, R68 ;  /* 0x000000240cc0723c */ /* 0x002ff00000041844 */
[----:B------:R-:W-:Y:S08]  /*70b0*/  HMMA.16816.F32.BF16 R68, R20, R124, RZ ;  /* 0x0000007c1444723c */ /* 0x000ff000000418ff */
[----:B------:R-:W-:Y:S08]  /*70c0*/  HMMA.16816.F32.BF16 R196, R16, R36, R72 ;  /* 0x0000002410c4723c */ /* 0x000ff00000041848 */
[----:B------:R-:W-:Y:S08]  /*70d0*/  HMMA.16816.F32.BF16 R72, R24, R124, RZ ;  /* 0x0000007c1848723c */ /* 0x000ff000000418ff */
[----:B------:R-:W-:Y:S08]  /*70e0*/  HMMA.16816.F32.BF16 R228, R12, R172, R68 ;  /* 0x000000ac0ce4723c */ /* 0x000ff00000041844 */
[----:B------:R-:W-:Y:S08]  /*70f0*/  HMMA.16816.F32.BF16 R68, R20, R42, RZ ;  /* 0x0000002a1444723c */ /* 0x000ff000000418ff */
[----:B------:R-:W-:Y:S08]  /*7100*/  HMMA.16816.F32.BF16 R188, R16, R48, R80 ;  /* 0x0000003010bc723c */ /* 0x000ff00000041850 */
[----:B------:R-:W-:Y:S08]  /*7110*/  HMMA.16816.F32.BF16 R80, R24, R108, RZ ;  /* 0x0000006c1850723c */ /* 0x000ff000000418ff */
[----:B------:R-:W-:Y:S08]  /*7120*/  HMMA.16816.F32.BF16 R96, R20, R128, RZ ;  /* 0x000000801460723c */ /* 0x000ff000000418ff */
[----:B------:R-:W-:Y:S01]  /*7130*/  HMMA.16816.F32.BF16 R176, R12, R32, R28 ;  /* 0x000000200cb0723c */ /* 0x000fe2000004181c */
[----:B------:R-:W1:Y:S01]  /*7140*/  LDSM.16.M88.4 R28, [R211+0x2c00] ;  /* 0x002c0000d31c783b */ /* 0x000e620000000200 */
[----:B------:R-:W-:-:S06]  /*7150*/  DEPBAR.LE SB0, 0x0 ;  /* 0x000080000000791a */ /* 0x000fcc0000000000 */
[----:B------:R-:W-:Y:S08]  /*7160*/  HMMA.16816.F32.BF16 R180, R12, R48, R76 ;  /* 0x000000300cb4723c */ /* 0x000ff0000004184c */
[-C--:B------:R-:W-:Y:S08]  /*7170*/  HMMA.16816.F32.BF16 R88, R24, R60.reuse, RZ ;  /* 0x0000003c1858723c */ /* 0x080ff000000418ff */
[C---:B------:R-:W-:Y:S08]  /*7180*/  HMMA.16816.F32.BF16 R84, R20.reuse, R60, RZ ;  /* 0x0000003c1454723c */ /* 0x040ff000000418ff */
[----:B------:R-:W-:Y:S01]  /*7190*/  HMMA.16816.F32.BF16 R76, R20, R108, RZ ;  /* 0x0000006c144c723c */ /* 0x000fe200000418ff */
[----:B------:R-:W-:-:S02]  /*71a0*/  FSEL R109, R178, -INF , !P4 ;  /* 0xff800000b26d7808 */ /* 0x000fc40006000000 */
[----:B------:R-:W-:-:S05]  /*71b0*/  ISETP.GE.AND P4, PT, R2, R8, PT ;  /* 0x000000080200720c */ /* 0x000fca0003f86270 */
[----:B------:R-:W-:Y:S08]  /*71c0*/  HMMA.16816.F32.BF16 R232, R16, R172, R72 ;  /* 0x000000ac10e8723c */ /* 0x000ff00000041848 */
[----:B------:R-:W-:Y:S08]  /*71d0*/  HMMA.16816.F32.BF16 R68, R12, R34, R68 ;  /* 0x000000220c44723c */ /* 0x000ff00000041844 */
[----:B------:R-:W-:Y:S08]  /*71e0*/  HMMA.16816.F32.BF16 R72, R24, R42, RZ ;  /* 0x0000002a1848723c */ /* 0x000ff000000418ff */
[----:B------:R-:W-:Y:S08]  /*71f0*/  HMMA.16816.F32.BF16 R40, R20, R46, RZ ;  /* 0x0000002e1428723c */ /* 0x000ff000000418ff */
[----:B------:R-:W-:Y:S01]  /*7200*/  HMMA.16816.F32.BF16 R224, R16, R116, R80 ;  /* 0x0000007410e0723c */ /* 0x000fe20000041850 */
[----:B------:R-:W-:-:S02]  /*7210*/  FSEL R80, R185, -INF , !P6 ;  /* 0xff800000b9507808 */ /* 0x000fc40007000000 */
[----:B------:R-:W-:Y:S02]  /*7220*/  FSEL R83, R184, -INF , !P2 ;  /* 0xff800000b8537808 */ /* 0x000fe40005000000 */
[----:B------:R-:W-:Y:S02]  /*7230*/  ISETP.GE.AND P6, PT, R2, R6, PT ;  /* 0x000000060200720c */ /* 0x000fe40003fc6270 */
[-C--:B------:R-:W-:Y:S01]  /*7240*/  ISETP.GE.AND P2, PT, R3, R7.reuse, PT ;  /* 0x000000070300720c */ /* 0x080fe20003f46270 */
[----:B------:R-:W-:Y:S01]  /*7250*/  HMMA.16816.F32.BF16 R244, R16, R132, R100 ;  /* 0x0000008410f4723c */ /* 0x000fe20000041864 */
[----:B------:R-:W-:Y:S02]  /*7260*/  FSEL R102, R176, -INF , !P5 ;  /* 0xff800000b0667808 */ /* 0x000fe40006800000 */
[----:B------:R-:W-:Y:S01]  /*7270*/  ISETP.GE.AND P5, PT, R2, R7, PT ;  /* 0x000000070200720c */ /* 0x000fe20003fa6270 */
[----:B------:R-:W-:Y:S01]  /*7280*/  VIADD R2, R0, 0xffffff10 ;  /* 0xffffff1000027836 */ /* 0x000fe20000000000 */
[----:B------:R-:W-:-:S02]  /*7290*/  FSEL R100, R177, -INF , !P2 ;  /* 0xff800000b1647808 */ /* 0x000fc40005000000 */
[----:B------:R-:W-:Y:S01]  /*72a0*/  FSEL R108, R68, -INF , !P5 ;  /* 0xff800000446c7808 */ /* 0x000fe20006800000 */
[----:B------:R-:W-:Y:S01]  /*72b0*/  HMMA.16816.F32.BF16 R248, R12, R132, R96 ;  /* 0x000000840cf8723c */ /* 0x000fe20000041860 */
[----:B------:R-:W-:Y:S02]  /*72c0*/  FSEL R96, R186, -INF , !P1 ;  /* 0xff800000ba607808 */ /* 0x000fe40004800000 */
[----:B------:R-:W-:Y:S01]  /*72d0*/  ISETP.GE.AND P1, PT, R3, R8, PT ;  /* 0x000000080300720c */ /* 0x000fe20003f26270 */
[----:B------:R-:W-:Y:S01]  /*72e0*/  VIADD R3, R0, 0xffffff09 ;  /* 0xffffff0900037836 */ /* 0x000fe20000000000 */
[C---:B------:R-:W-:Y:S02]  /*72f0*/  ISETP.GE.AND P2, PT, R2.reuse, R6, PT ;  /* 0x000000060200720c */ /* 0x040fe40003f46270 */
[----:B------:R-:W-:Y:S01]  /*7300*/  ISETP.GE.AND P5, PT, R2, R7, PT ;  /* 0x000000070200720c */ /* 0x000fe20003fa6270 */
[----:B---3--:R-:W-:Y:S01]  /*7310*/  HMMA.16816.F32.BF16 R204, R16, R104, R88 ;  /* 0x0000006810cc723c */ /* 0x008fe20000041858 */
[----:B------:R-:W-:-:S02]  /*7320*/  FSEL R94, R190, -INF , !P2 ;  /* 0xff800000be5e7808 */ /* 0x000fc40005000000 */
[----:B------:R-:W-:-:S05]  /*7330*/  FSEL R101, R180, -INF , !P5 ;  /* 0xff800000b4657808 */ /* 0x000fca0006800000 */
[----:B------:R-:W-:Y:S01]  /*7340*/  HMMA.16816.F32.BF16 R200, R12, R104, R84 ;  /* 0x000000680cc8723c */ /* 0x000fe20000041854 */
[----:B------:R-:W-:Y:S01]  /*7350*/  FSEL R105, R179, -INF , !P1 ;  /* 0xff800000b3697808 */ /* 0x000fe20004800000 */
[----:B------:R-:W-:Y:S01]  /*7360*/  BAR.SYNC.DEFER_BLOCKING 0x0 ;  /* 0x0000000000007b1d */ /* 0x000fe20000010000 */
[----:B------:R-:W-:-:S05]  /*7370*/  ISETP.GE.AND P1, PT, R2, R5, PT ;  /* 0x000000050200720c */ /* 0x000fca0003f26270 */
[----:B------:R-:W-:Y:S01]  /*7380*/  HMMA.16816.F32.BF16 R220, R12, R116, R76 ;  /* 0x000000740cdc723c */ /* 0x000fe2000004184c */
[----:B------:R-:W-:Y:S02]  /*7390*/  FSEL R116, R70, -INF , !P4 ;  /* 0xff80000046747808 */ /* 0x000fe40006000000 */
[----:B------:R-:W-:Y:S01]  /*73a0*/  ISETP.GE.AND P4, PT, R2, R8, PT ;  /* 0x000000080200720c */ /* 0x000fe20003f86270 */
[----:B------:R-:W-:Y:S01]  /*73b0*/  VIADD R2, R0, 0xffffff11 ;  /* 0xffffff1100027836 */ /* 0x000fe20000000000 */
[----:B------:R-:W-:Y:S02]  /*73c0*/  FSEL R78, R188, -INF , !P1 ;  /* 0xff800000bc4e7808 */ /* 0x000fe40004800000 */
[----:B------:R-:W-:Y:S01]  /*73d0*/  FSEL R182, R182, -INF , !P4 ;  /* 0xff800000b6b67808 */ /* 0x000fe20006000000 */
[----:B------:R-:W-:Y:S01]  /*73e0*/  HMMA.16816.F32.BF16 R72, R16, R34, R72 ;  /* 0x000000221048723c */ /* 0x000fe20000041848 */
[C---:B------:R-:W-:Y:S02]  /*73f0*/  ISETP.GE.AND P2, PT, R2.reuse, R5, PT ;  /* 0x000000050200720c */ /* 0x040fe40003f46270 */
[----:B------:R-:W-:-:S02]  /*7400*/  ISETP.GE.AND P5, PT, R2, R6, PT ;  /* 0x000000060200720c */ /* 0x000fc40003fa6270 */
[----:B------:R-:W-:Y:S02]  /*7410*/  FSEL R77, R189, -INF , !P2 ;  /* 0xff800000bd4d7808 */ /* 0x000fe40005000000 */
[CC--:B------:R-:W-:Y:S01]  /*7420*/  ISETP.GE.AND P4, PT, R2.reuse, R7.reuse, PT ;  /* 0x000000070200720c */ /* 0x0c0fe20003f86270 */
[----:B------:R-:W-:Y:S01]  /*7430*/  HMMA.16816.F32.BF16 R32, R12, R50, R40 ;  /* 0x000000320c20723c */ /* 0x000fe20000041828 */
[-C--:B------:R-:W-:Y:S01]  /*7440*/  ISETP.GE.AND P2, PT, R2, R8.reuse, PT ;  /* 0x000000080200720c */ /* 0x080fe20003f46270 */
[----:B------:R-:W-:Y:S01]  /*7450*/  VIADD R2, R0, 0xffffff18 ;  /* 0xffffff1800027836 */ /* 0x000fe20000000000 */
[----:B------:R-:W-:Y:S02]  /*7460*/  ISETP.GE.AND P1, PT, R3, R7, PT ;  /* 0x000000070300720c */ /* 0x000fe40003f26270 */
[----:B------:R-:W-:Y:S02]  /*7470*/  FSEL R98, R181, -INF , !P4 ;  /* 0xff800000b5627808 */ /* 0x000fe40006000000 */
[----:B------:R-:W-:Y:S01]  /*7480*/  ISETP.GE.AND P4, PT, R3, R8, PT ;  /* 0x000000080300720c */ /* 0x000fe20003f86270 */
[----:B------:R-:W-:Y:S01]  /*7490*/  HMMA.16816.F32.BF16 R44, R24, R46, RZ ;  /* 0x0000002e182c723c */ /* 0x000fe200000418ff */
[----:B------:R-:W-:-:S02]  /*74a0*/  FSEL R183, R183, -INF , !P2 ;  /* 0xff800000b7b77808 */ /* 0x000fc40005000000 */
[----:B------:R-:W-:Y:S02]  /*74b0*/  ISETP.GE.AND P2, PT, R2, R7, PT ;  /* 0x000000070200720c */ /* 0x000fe40003f46270 */
[----:B------:R-:W-:Y:S02]  /*74c0*/  FSEL R91, R191, -INF , !P5 ;  /* 0xff800000bf5b7808 */ /* 0x000fe40006800000 */
[----:B------:R-:W-:Y:S01]  /*74d0*/  FSEL R97, R69, -INF , !P1 ;  /* 0xff80000045617808 */ /* 0x000fe20004800000 */
[----:B------:R-:W-:Y:S01]  /*74e0*/  HMMA.16816.F32.BF16 R40, R20, R54, RZ ;  /* 0x000000361428723c */ /* 0x000fe200000418ff */
[C---:B------:R-:W-:Y:S02]  /*74f0*/  ISETP.GE.AND P1, PT, R3.reuse, R5, PT ;  /* 0x000000050300720c */ /* 0x040fe40003f26270 */
[----:B------:R-:W-:Y:S01]  /*7500*/  ISETP.GE.AND P5, PT, R3, R6, PT ;  /* 0x000000060300720c */ /* 0x000fe20003fa6270 */
[----:B------:R-:W-:Y:S01]  /*7510*/  VIADD R3, R0, 0xffffff20 ;  /* 0xffffff2000037836 */ /* 0x000fe20000000000 */
[----:B------:R-:W-:-:S02]  /*7520*/  FSEL R99, R71, -INF , !P4 ;  /* 0xff80000047637808 */ /* 0x000fc40006000000 */
[----:B------:R-:W-:Y:S01]  /*7530*/  FSEL R76, R72, -INF , !P3 ;  /* 0xff800000484c7808 */ /* 0x000fe20005800000 */
[-C--:B-----5:R-:W-:Y:S01]  /*7540*/  HMMA.16816.F32.BF16 R120, R24, R56.reuse, RZ ;  /* 0x000000381878723c */ /* 0x0a0fe200000418ff */
[-C--:B------:R-:W-:Y:S02]  /*7550*/  ISETP.GE.AND P3, PT, R2, R8.reuse, PT ;  /* 0x000000080200720c */ /* 0x080fe40003f66270 */
[----:B------:R-:W-:Y:S02]  /*7560*/  ISETP.GE.AND P4, PT, R4, R7, PT ;  /* 0x000000070400720c */ /* 0x000fe40003f86270 */
[----:B------:R-:W-:Y:S02]  /*7570*/  FSEL R104, R32, -INF , !P2 ;  /* 0xff80000020687808 */ /* 0x000fe40005000000 */
[----:B------:R-:W-:Y:S01]  /*7580*/  ISETP.GE.AND P2, PT, R4, R8, PT ;  /* 0x000000080400720c */ /* 0x000fe20003f46270 */
[----:B------:R-:W-:Y:S01]  /*7590*/  HMMA.16816.F32.BF16 R112, R20, R56, RZ ;  /* 0x000000381470723c */ /* 0x000fe200000418ff */
[----:B------:R-:W-:-:S02]  /*75a0*/  FSEL R117, R34, -INF , !P3 ;  /* 0xff80000022757808 */ /* 0x000fc40005800000 */
[----:B------:R-:W-:Y:S02]  /*75b0*/  FSEL R103, R33, -INF , !P4 ;  /* 0xff80000021677808 */ /* 0x000fe40006000000 */
[----:B------:R-:W-:Y:S02]  /*75c0*/  FSEL R87, R74, -INF , !P6 ;  /* 0xff8000004a577808 */ /* 0x000fe40007000000 */
[CC--:B------:R-:W-:Y:S01]  /*75d0*/  ISETP.GE.AND P3, PT, R2.reuse, R5.reuse, PT ;  /* 0x000000050200720c */ /* 0x0c0fe20003f66270 */
[----:B------:R-:W-:Y:S01]  /*75e0*/  HMMA.16816.F32.BF16 R44, R16, R50, R44 ;  /* 0x00000032102c723c */ /* 0x000fe2000004182c */
[----:B------:R-:W-:Y:S01]  /*75f0*/  ISETP.GE.AND P4, PT, R2, R6, PT ;  /* 0x000000060200720c */ /* 0x000fe20003f86270 */
[----:B------:R-:W-:Y:S01]  /*7600*/  VIADD R2, R0, 0xffffff21 ;  /* 0xffffff2100027836 */ /* 0x000fe20000000000 */
[----:B------:R-:W-:Y:S02]  /*7610*/  FSEL R124, R35, -INF , !P2 ;  /* 0xff800000237c7808 */ /* 0x000fe40005000000 */
[----:B------:R-:W-:-:S02]  /*7620*/  ISETP.GE.AND P6, PT, R3, R5, PT ;  /* 0x000000050300720c */ /* 0x000fc40003fc6270 */
[----:B------:R-:W-:Y:S01]  /*7630*/  ISETP.GE.AND P2, PT, R3, R6, PT ;  /* 0x000000060300720c */ /* 0x000fe20003f46270 */
[----:B------:R-:W-:Y:S01]  /*7640*/  HMMA.16816.F32.BF16 R40, R12, R38, R40 ;  /* 0x000000260c28723c */ /* 0x000fe20000041828 */
[----:B------:R-:W-:Y:S02]  /*7650*/  FSEL R70, R73, -INF , !P1 ;  /* 0xff80000049467808 */ /* 0x000fe40004800000 */
[----:B------:R-:W-:Y:S02]  /*7660*/  FSEL R72, R196, -INF , !P6 ;  /* 0xff800000c4487808 */ /* 0x000fe40007000000 */
[C---:B------:R-:W-:Y:S02]  /*7670*/  ISETP.GE.AND P1, PT, R3.reuse, R7, PT ;  /* 0x000000070300720c */ /* 0x040fe40003f26270 */
[----:B------:R-:W-:Y:S01]  /*7680*/  ISETP.GE.AND P6, PT, R3, R8, PT ;  /* 0x000000080300720c */ /* 0x000fe20003fc6270 */
[----:B------:R-:W-:Y:S01]  /*7690*/  HMMA.16816.F32.BF16 R52, R24, R54, RZ ;  /* 0x000000361834723c */ /* 0x000fe200000418ff */
[----:B------:R-:W-:Y:S01]  /*76a0*/  FSEL R90, R198, -INF , !P2 ;  /* 0xff800000c65a7808 */ /* 0x000fe20005000000 */
[----:B------:R-:W-:Y:S01]  /*76b0*/  VIADD R3, R0, 0xffffff30 ;  /* 0xffffff3000037836 */ /* 0x000fe20000000000 */
[----:B------:R-:W-:-:S02]  /*76c0*/  ISETP.GE.AND P2, PT, R2, R5, PT ;  /* 0x000000050200720c */ /* 0x000fc40003f46270 */
[----:B------:R-:W-:Y:S02]  /*76d0*/  FSEL R192, R192, -INF , !P1 ;  /* 0xff800000c0c07808 */ /* 0x000fe40004800000 */
[----:B------:R-:W-:Y:S01]  /*76e0*/  FSEL R194, R194, -INF , !P6 ;  /* 0xff800000c2c27808 */ /* 0x000fe20007000000 */
[----:B------:R-:W-:Y:S01]  /*76f0*/  HMMA.16816.F32.BF16 R32, R20, R58, RZ ;  /* 0x0000003a1420723c */ /* 0x000fe200000418ff */
[C---:B------:R-:W-:Y:S02]  /*7700*/  ISETP.GE.AND P1, PT, R2.reuse, R6, PT ;  /* 0x000000060200720c */ /* 0x040fe40003f26270 */
[C---:B------:R-:W-:Y:S02]  /*7710*/  ISETP.GE.AND P6, PT, R2.reuse, R7, PT ;  /* 0x000000070200720c */ /* 0x040fe40003fc6270 */
[----:B------:R-:W-:Y:S02]  /*7720*/  FSEL R71, R197, -INF , !P2 ;  /* 0xff800000c5477808 */ /* 0x000fe40005000000 */
[----:B------:R-:W-:Y:S01]  /*7730*/  ISETP.GE.AND P2, PT, R2, R8, PT ;  /* 0x000000080200720c */ /* 0x000fe20003f46270 */
[----:B-1----:R-:W-:Y:S01]  /*7740*/  HMMA.16816.F32.BF16 R120, R16, R28, R120 ;  /* 0x0000001c1078723c */ /* 0x002fe20000041878 */
[----:B------:R-:W-:Y:S01]  /*7750*/  VIADD R2, R0, 0xffffff28 ;  /* 0xffffff2800027836 */ /* 0x000fe20000000000 */
[----:B------:R-:W-:-:S02]  /*7760*/  FSEL R89, R199, -INF , !P1 ;  /* 0xff800000c7597808 */ /* 0x000fc40004800000 */
[----:B------:R-:W-:Y:S02]  /*7770*/  FSEL R193, R193, -INF , !P6 ;  /* 0xff800000c1c17808 */ /* 0x000fe40007000000 */
[C---:B------:R-:W-:Y:S02]  /*7780*/  ISETP.GE.AND P1, PT, R4.reuse, R5, PT ;  /* 0x000000050400720c */ /* 0x040fe40003f26270 */
[----:B------:R-:W-:Y:S01]  /*7790*/  HMMA.16816.F32.BF16 R56, R24, R58, RZ ;  /* 0x0000003a1838723c */ /* 0x000fe200000418ff */
[----:B------:R-:W-:Y:S01]  /*77a0*/  ISETP.GE.AND P6, PT, R4, R6, PT ;  /* 0x000000060400720c */ /* 0x000fe20003fc6270 */
[----:B------:R-:W-:Y:S01]  /*77b0*/  VIADD R4, R0, 0xffffff29 ;  /* 0xffffff2900047836 */ /* 0x000fe20000000000 */
[----:B------:R-:W-:Y:S02]  /*77c0*/  FSEL R195, R195, -INF , !P2 ;  /* 0xff800000c3c37808 */ /* 0x000fe40005000000 */
[----:B------:R-:W-:Y:S02]  /*77d0*/  ISETP.GE.AND P2, PT, R2, R7, PT ;  /* 0x000000070200720c */ /* 0x000fe40003f46270 */
[----:B------:R-:W-:Y:S01]  /*77e0*/  FSEL R82, R75, -INF , !P5 ;  /* 0xff8000004b527808 */ /* 0x000fe20006800000 */
[----:B------:R-:W-:Y:S01]  /*77f0*/  HMMA.16816.F32.BF16 R112, R12, R28, R112 ;  /* 0x0000001c0c70723c */ /* 0x000fe20000041870 */
[----:B------:R-:W-:-:S02]  /*7800*/  FSEL R69, R44, -INF , !P3 ;  /* 0xff8000002c457808 */ /* 0x000fc40005800000 */
[-C--:B------:R-:W-:Y:S02]  /*7810*/  ISETP.GE.AND P3, PT, R2, R8.reuse, PT ;  /* 0x000000080200720c */ /* 0x080fe40003f66270 */
[----:B------:R-:W-:Y:S02]  /*7820*/  ISETP.GE.AND P5, PT, R4, R7, PT ;  /* 0x000000070400720c */ /* 0x000fe40003fa6270 */
[----:B------:R-:W-:Y:S01]  /*7830*/  FSEL R125, R40, -INF , !P2 ;  /* 0xff800000287d7808 */ /* 0x000fe20005000000 */
[----:B------:R-:W-:Y:S01]  /*7840*/  HMMA.16816.F32.BF16 R52, R16, R38, R52 ;  /* 0x000000261034723c */ /* 0x000fe20000041834 */
[----:B------:R-:W-:Y:S02]  /*7850*/  ISETP.GE.AND P2, PT, R4, R8, PT ;  /* 0x000000080400720c */ /* 0x000fe40003f46270 */
[----:B------:R-:W-:Y:S02]  /*7860*/  FSEL R129, R42, -INF , !P3 ;  /* 0xff8000002a817808 */ /* 0x000fe40005800000 */
[----:B------:R-:W-:-:S02]  /*7870*/  FSEL R128, R41, -INF , !P5 ;  /* 0xff80000029807808 */ /* 0x000fc40006800000 */
[----:B------:R-:W-:Y:S01]  /*7880*/  FSEL R81, R46, -INF , !P4 ;  /* 0xff8000002e517808 */ /* 0x000fe20006000000 */
[-C--:B------:R-:W-:Y:S01]  /*7890*/  HMMA.16816.F32.BF16 R32, R12, R30.reuse, R32 ;  /* 0x0000001e0c20723c */ /* 0x080fe20000041820 */
[CC--:B------:R-:W-:Y:S02]  /*78a0*/  ISETP.GE.AND P3, PT, R2.reuse, R5.reuse, PT ;  /* 0x000000050200720c */ /* 0x0c0fe40003f66270 */
[-C--:B------:R-:W-:Y:S01]  /*78b0*/  ISETP.GE.AND P5, PT, R2, R6.reuse, PT ;  /* 0x000000060200720c */ /* 0x080fe20003fa6270 */
[----:B------:R-:W-:Y:S01]  /*78c0*/  VIADD R2, R0, 0xffffff31 ;  /* 0xffffff3100027836 */ /* 0x000fe20000000000 */
[----:B------:R-:W-:Y:S02]  /*78d0*/  FSEL R132, R43, -INF , !P2 ;  /* 0xff8000002b847808 */ /* 0x000fe40005000000 */
[C---:B------:R-:W-:Y:S01]  /*78e0*/  ISETP.GE.AND P4, PT, R3.reuse, R5, PT ;  /* 0x000000050300720c */ /* 0x040fe20003f86270 */
[----:B------:R-:W-:Y:S01]  /*78f0*/  HMMA.16816.F32.BF16 R56, R16, R30, R56 ;  /* 0x0000001e1038723c */ /* 0x000fe20000041838 */
[----:B------:R-:W-:-:S02]  /*7900*/  ISETP.GE.AND P2, PT, R3, R6, PT ;  /* 0x000000060300720c */ /* 0x000fc40003f46270 */
[----:B------:R-:W-:Y:S02]  /*7910*/  FSEL R66, R45, -INF , !P1 ;  /* 0xff8000002d427808 */ /* 0x000fe40004800000 */
[----:B------:R-:W-:Y:S02]  /*7920*/  FSEL R68, R120, -INF , !P4 ;  /* 0xff80000078447808 */ /* 0x000fe40006000000 */
[C---:B------:R-:W-:Y:S01]  /*7930*/  ISETP.GE.AND P1, PT, R3.reuse, R7, PT ;  /* 0x000000070300720c */ /* 0x040fe20003f26270 */
[----:B------:R-:W-:Y:S01]  /*7940*/  HMMA.16816.F32.BF16 R28, R20, R62, RZ ;  /* 0x0000003e141c723c */ /* 0x000fe200000418ff */
[----:B------:R-:W-:Y:S01]  /*7950*/  ISETP.GE.AND P4, PT, R3, R8, PT ;  /* 0x000000080300720c */ /* 0x000fe20003f86270 */
[----:B------:R-:W-:Y:S01]  /*7960*/  VIADD R3, R0, 0xffffff40 ;  /* 0xffffff4000037836 */ /* 0x000fe20000000000 */
[----:B------:R-:W-:Y:S02]  /*7970*/  FSEL R88, R122, -INF , !P2 ;  /* 0xff8000007a587808 */ /* 0x000fe40005000000 */
[----:B------:R-:W-:-:S02]  /*7980*/  ISETP.GE.AND P2, PT, R2, R5, PT ;  /* 0x000000050200720c */ /* 0x000fc40003f46270 */
[----:B------:R-:W-:Y:S01]  /*7990*/  FSEL R120, R112, -INF , !P1 ;  /* 0xff80000070787808 */ /* 0x000fe20004800000 */
[C---:B------:R-:W-:Y:S01]  /*79a0*/  HMMA.16816.F32.BF16 R60, R24.reuse, R62, RZ ;  /* 0x0000003e183c723c */ /* 0x040fe200000418ff */
[----:B------:R-:W-:Y:S02]  /*79b0*/  FSEL R122, R114, -INF , !P4 ;  /* 0xff800000727a7808 */ /* 0x000fe40006000000 */
[C---:B------:R-:W-:Y:S02]  /*79c0*/  ISETP.GE.AND P1, PT, R2.reuse, R6, PT ;  /* 0x000000060200720c */ /* 0x040fe40003f26270 */
[C---:B------:R-:W-:Y:S02]  /*79d0*/  ISETP.GE.AND P4, PT, R2.reuse, R7, PT ;  /* 0x000000070200720c */ /* 0x040fe40003f86270 */
[----:B------:R-:W-:Y:S01]  /*79e0*/  FSEL R67, R121, -INF , !P2 ;  /* 0xff80000079437808 */ /* 0x000fe20005000000 */
[----:B------:R-:W-:Y:S01]  /*79f0*/  HMMA.16816.F32.BF16 R36, R24, R126, RZ ;  /* 0x0000007e1824723c */ /* 0x000fe200000418ff */
[----:B------:R-:W-:Y:S01]  /*7a00*/  ISETP.GE.AND P2, PT, R2, R8, PT ;  /* 0x000000080200720c */ /* 0x000fe20003f46270 */
[----:B------:R-:W-:Y:S01]  /*7a10*/  VIADD R2, R0, 0xffffff38 ;  /* 0xffffff3800027836 */ /* 0x000fe20000000000 */
[----:B------:R-:W-:-:S02]  /*7a20*/  FSEL R86, R123, -INF , !P1 ;  /* 0xff8000007b567808 */ /* 0x000fc40004800000 */
[----:B------:R-:W-:Y:S02]  /*7a30*/  FSEL R114, R113, -INF , !P4 ;  /* 0xff80000071727808 */ /* 0x000fe40006000000 */
[C---:B------:R-:W-:Y:S01]  /*7a40*/  ISETP.GE.AND P1, PT, R4.reuse, R5, PT ;  /* 0x000000050400720c */ /* 0x040fe20003f26270 */
[-C--:B------:R-:W-:Y:S01]  /*7a50*/  HMMA.16816.F32.BF16 R28, R12, R106.reuse, R28 ;  /* 0x0000006a0c1c723c */ /* 0x080fe2000004181c */
        /* <DEDUP_REMOVED lines=9> */
[----:B------:R-:W-:Y:S02]  /*7af0*/  FSEL R112, R32, -INF , !P2 ;  /* 0xff80000020707808 */ /* 0x000fe40005000000 */
[----:B------:R-:W-:Y:S02]  /*7b00*/  ISETP.GE.AND P2, PT, R4, R8, PT ;  /* 0x000000080400720c */ /* 0x000fe40003f46270 */
[----:B------:R-:W-:Y:S02]  /*7b10*/  FSEL R123, R34, -INF , !P3 ;  /* 0xff800000227b7808 */ /* 0x000fe40005800000 */
[----:B------:R-:W-:-:S02]  /*7b20*/  FSEL R113, R33, -INF , !P6 ;  /* 0xff80000021717808 */ /* 0x000fc40007000000 */
[CC--:B------:R-:W-:Y:S02]  /*7b30*/  ISETP.GE.AND P3, PT, R2.reuse, R5.reuse, PT ;  /* 0x000000050200720c */ /* 0x0c0fe40003f66270 */
[-C--:B------:R-:W-:Y:S01]  /*7b40*/  ISETP.GE.AND P6, PT, R2, R6.reuse, PT ;  /* 0x000000060200720c */ /* 0x080fe20003fc6270 */
[----:B------:R-:W-:Y:S01]  /*7b50*/  VIADD R2, R0, 0xffffff41 ;  /* 0xffffff4100027836 */ /* 0x000fe20000000000 */
[----:B------:R-:W-:Y:S02]  /*7b60*/  FSEL R139, R35, -INF , !P2 ;  /* 0xff800000238b7808 */ /* 0x000fe40005000000 */
[----:B------:R-:W-:Y:S01]  /*7b70*/  FSEL R75, R54, -INF , !P5 ;  /* 0xff800000364b7808 */ /* 0x000fe20006800000 */
[----:B------:R-:W-:Y:S01]  /*7b80*/  HMMA.16816.F32.BF16 R32, R20, R110, RZ ;  /* 0x0000006e1420723c */ /* 0x000fe200000418ff */
[C---:B------:R-:W-:Y:S02]  /*7b90*/  ISETP.GE.AND P5, PT, R3.reuse, R5, PT ;  /* 0x000000050300720c */ /* 0x040fe40003fa6270 */
[----:B------:R-:W-:-:S02]  /*7ba0*/  ISETP.GE.AND P2, PT, R3, R6, PT ;  /* 0x000000060300720c */ /* 0x000fc40003f46270 */
[----:B------:R-:W-:Y:S02]  /*7bb0*/  FSEL R51, R53, -INF , !P1 ;  /* 0xff80000035337808 */ /* 0x000fe40004800000 */
[----:B------:R-:W-:Y:S02]  /*7bc0*/  FSEL R54, R204, -INF , !P5 ;  /* 0xff800000cc367808 */ /* 0x000fe40006800000 */
[----:B------:R-:W-:Y:S02]  /*7bd0*/  FSEL R85, R206, -INF , !P2 ;  /* 0xff800000ce557808 */ /* 0x000fe40005000000 */
[C---:B------:R-:W-:Y:S02]  /*7be0*/  ISETP.GE.AND P1, PT, R3.reuse, R7, PT ;  /* 0x000000070300720c */ /* 0x040fe40003f26270 */
[----:B------:R-:W-:Y:S01]  /*7bf0*/  ISETP.GE.AND P5, PT, R3, R8, PT ;  /* 0x000000080300720c */ /* 0x000fe20003fa6270 */
[----:B------:R-:W-:Y:S01]  /*7c00*/  VIADD R3, R0, 0xffffff50 ;  /* 0xffffff5000037836 */ /* 0x000fe20000000000 */
[----:B------:R-:W-:-:S02]  /*7c10*/  ISETP.GE.AND P2, PT, R2, R5, PT ;  /* 0x000000050200720c */ /* 0x000fc40003f46270 */
[----:B------:R-:W-:Y:S02]  /*7c20*/  FSEL R200, R200, -INF , !P1 ;  /* 0xff800000c8c87808 */ /* 0x000fe40004800000 */
[----:B------:R-:W-:Y:S01]  /*7c30*/  FSEL R202, R202, -INF , !P5 ;  /* 0xff800000caca7808 */ /* 0x000fe20006800000 */
[----:B------:R-:W-:Y:S01]  /*7c40*/  HMMA.16816.F32.BF16 R32, R12, R118, R32 ;  /* 0x000000760c20723c */ /* 0x000fe20000041820 */
[----:B------:R-:W-:Y:S02]  /*7c50*/  FSEL R53, R205, -INF , !P2 ;  /* 0xff800000cd357808 */ /* 0x000fe40005000000 */
[C---:B------:R-:W-:Y:S02]  /*7c60*/  ISETP.GE.AND P1, PT, R2.reuse, R6, PT ;  /* 0x000000060200720c */ /* 0x040fe40003f26270 */
[C---:B------:R-:W-:Y:S02]  /*7c70*/  ISETP.GE.AND P5, PT, R2.reuse, R7, PT ;  /* 0x000000070200720c */ /* 0x040fe40003fa6270 */
[----:B------:R-:W-:Y:S01]  /*7c80*/  ISETP.GE.AND P2, PT, R2, R8, PT ;  /* 0x000000080200720c */ /* 0x000fe20003f46270 */
[----:B------:R-:W-:Y:S01]  /*7c90*/  VIADD R2, R0, 0xffffff48 ;  /* 0xffffff4800027836 */ /* 0x000fe20000000000 */
[----:B------:R-:W-:-:S02]  /*7ca0*/  FSEL R84, R207, -INF , !P1 ;  /* 0xff800000cf547808 */ /* 0x000fc40004800000 */
[----:B------:R-:W-:Y:S02]  /*7cb0*/  FSEL R201, R201, -INF , !P5 ;  /* 0xff800000c9c97808 */ /* 0x000fe40006800000 */
[C---:B------:R-:W-:Y:S02]  /*7cc0*/  ISETP.GE.AND P1, PT, R4.reuse, R5, PT ;  /* 0x000000050400720c */ /* 0x040fe40003f26270 */
[----:B------:R-:W-:Y:S01]  /*7cd0*/  ISETP.GE.AND P5, PT, R4, R6, PT ;  /* 0x000000060400720c */ /* 0x000fe20003fa6270 */
[----:B------:R-:W-:Y:S01]  /*7ce0*/  VIADD R4, R0, 0xffffff49 ;  /* 0xffffff4900047836 */ /* 0x000fe20000000000 */
[----:B------:R-:W-:Y:S02]  /*7cf0*/  FSEL R203, R203, -INF , !P2 ;  /* 0xff800000cbcb7808 */ /* 0x000fe40005000000 */
[----:B------:R-:W-:Y:S02]  /*7d00*/  ISETP.GE.AND P2, PT, R2, R7, PT ;  /* 0x000000070200720c */ /* 0x000fe40003f46270 */
[----:B------:R-:W-:-:S02]  /*7d10*/  FSEL R73, R55, -INF , !P4 ;  /* 0xff80000037497808 */ /* 0x000fc40006000000 */
[----:B------:R-:W-:Y:S02]  /*7d20*/  FSEL R49, R56, -INF , !P3 ;  /* 0xff80000038317808 */ /* 0x000fe40005800000 */
[----:B------:R-:W-:Y:S02]  /*7d30*/  FSEL R121, R28, -INF , !P2 ;  /* 0xff8000001c797808 */ /* 0x000fe40005000000 */
[-C--:B------:R-:W-:Y:S02]  /*7d40*/  ISETP.GE.AND P3, PT, R2, R8.reuse, PT ;  /* 0x000000080200720c */ /* 0x080fe40003f66270 */
[C---:B------:R-:W-:Y:S02]  /*7d50*/  ISETP.GE.AND P4, PT, R4.reuse, R7, PT ;  /* 0x000000070400720c */ /* 0x040fe40003f86270 */
[----:B------:R-:W-:Y:S02]  /*7d60*/  ISETP.GE.AND P2, PT, R4, R8, PT ;  /* 0x000000080400720c */ /* 0x000fe40003f46270 */
[----:B------:R-:W-:-:S02]  /*7d70*/  FSEL R172, R30, -INF , !P3 ;  /* 0xff8000001eac7808 */ /* 0x000fc40005800000 */
[----:B------:R-:W-:Y:S02]  /*7d80*/  FSEL R133, R29, -INF , !P4 ;  /* 0xff8000001d857808 */ /* 0x000fe40006000000 */
[----:B------:R-:W-:Y:S02]  /*7d90*/  FSEL R173, R31, -INF , !P2 ;  /* 0xff8000001fad7808 */ /* 0x000fe40005000000 */
[----:B------:R-:W-:Y:S01]  /*7da0*/  HMMA.16816.F32.BF16 R28, R24, R110, RZ ;  /* 0x0000006e181c723c */ /* 0x000fe200000418ff */
[----:B------:R-:W-:Y:S02]  /*7db0*/  FSEL R58, R58, -INF , !P6 ;  /* 0xff8000003a3a7808 */ /* 0x000fe40007000000 */
[CC--:B------:R-:W-:Y:S02]  /*7dc0*/  ISETP.GE.AND P3, PT, R2.reuse, R5.reuse, PT ;  /* 0x000000050200720c */ /* 0x0c0fe40003f66270 */
[----:B------:R-:W-:Y:S01]  /*7dd0*/  ISETP.GE.AND P4, PT, R2, R6, PT ;  /* 0x000000060200720c */ /* 0x000fe20003f86270 */
[----:B------:R-:W-:Y:S01]  /*7de0*/  VIADD R2, R0, 0xffffff51 ;  /* 0xffffff5100027836 */ /* 0x000fe20000000000 */
[----:B------:R-:W-:-:S02]  /*7df0*/  ISETP.GE.AND P6, PT, R3, R5, PT ;  /* 0x000000050300720c */ /* 0x000fc40003fc6270 */
[----:B------:R-:W-:Y:S02]  /*7e00*/  ISETP.GE.AND P2, PT, R3, R6, PT ;  /* 0x000000060300720c */ /* 0x000fe40003f46270 */
[----:B------:R-:W-:Y:S02]  /*7e10*/  FSEL R48, R57, -INF , !P1 ;  /* 0xff80000039307808 */ /* 0x000fe40004800000 */
[----:B------:R-:W-:Y:S02]  /*7e20*/  FSEL R52, R224, -INF , !P6 ;  /* 0xff800000e0347808 */ /* 0x000fe40007000000 */
[C---:B------:R-:W-:Y:S02]  /*7e30*/  ISETP.GE.AND P1, PT, R3.reuse, R7, PT ;  /* 0x000000070300720c */ /* 0x040fe40003f26270 */
[----:B------:R-:W-:Y:S01]  /*7e40*/  ISETP.GE.AND P6, PT, R3, R8, PT ;  /* 0x000000080300720c */ /* 0x000fe20003fc6270 */
[----:B------:R-:W-:Y:S01]  /*7e50*/  VIADD R3, R0, 0xffffff60 ;  /* 0xffffff6000037836 */ /* 0x000fe20000000000 */
[----:B------:R-:W-:Y:S01]  /*7e60*/  FSEL R79, R226, -INF , !P2 ;  /* 0xff800000e24f7808 */ /* 0x000fe20005000000 */
[----:B------:R-:W-:Y:S01]  /*7e70*/  HMMA.16816.F32.BF16 R40, R16, R118, R28 ;  /* 0x000000761028723c */ /* 0x000fe2000004181c */
[----:B------:R-:W-:-:S02]  /*7e80*/  ISETP.GE.AND P2, PT, R2, R5, PT ;  /* 0x000000050200720c */ /* 0x000fc40003f46270 */
[----:B------:R-:W-:Y:S02]  /*7e90*/  FSEL R220, R220, -INF , !P1 ;  /* 0xff800000dcdc7808 */ /* 0x000fe40004800000 */
[----:B------:R-:W-:Y:S02]  /*7ea0*/  FSEL R222, R222, -INF , !P6 ;  /* 0xff800000dede7808 */ /* 0x000fe40007000000 */
[C---:B------:R-:W-:Y:S01]  /*7eb0*/  ISETP.GE.AND P1, PT, R2.reuse, R6, PT ;  /* 0x000000060200720c */ /* 0x040fe20003f26270 */
[C---:B------:R-:W-:Y:S01]  /*7ec0*/  HMMA.16816.F32.BF16 R28, R20.reuse, R126, RZ ;  /* 0x0000007e141c723c */ /* 0x040fe200000418ff */
[C---:B------:R-:W-:Y:S02]  /*7ed0*/  ISETP.GE.AND P6, PT, R2.reuse, R7, PT ;  /* 0x000000070200720c */ /* 0x040fe40003fc6270 */
[----:B------:R-:W-:Y:S02]  /*7ee0*/  FSEL R50, R225, -INF , !P2 ;  /* 0xff800000e1327808 */ /* 0x000fe40005000000 */
[----:B------:R-:W-:Y:S01]  /*7ef0*/  ISETP.GE.AND P2, PT, R2, R8, PT ;  /* 0x000000080200720c */ /* 0x000fe20003f46270 */
[----:B------:R-:W-:Y:S01]  /*7f00*/  VIADD R2, R0, 0xffffff58 ;  /* 0xffffff5800027836 */ /* 0x000fe20000000000 */
[----:B------:R-:W-:Y:S01]  /*7f10*/  FSEL R57, R227, -INF , !P1 ;  /* 0xff800000e3397808 */ /* 0x000fe20004800000 */
[----:B------:R-:W-:Y:S01]  /*7f20*/  HMMA.16816.F32.BF16 R20, R20, R130, RZ ;  /* 0x000000821414723c */ /* 0x000fe200000418ff */
[----:B------:R-:W-:-:S02]  /*7f30*/  FSEL R221, R221, -INF , !P6 ;  /* 0xff800000dddd7808 */ /* 0x000fc40007000000 */
[C---:B------:R-:W-:Y:S02]  /*7f40*/  ISETP.GE.AND P1, PT, R4.reuse, R5, PT ;  /* 0x000000050400720c */ /* 0x040fe40003f26270 */
[----:B------:R-:W-:Y:S01]  /*7f50*/  ISETP.GE.AND P6, PT, R4, R6, PT ;  /* 0x000000060400720c */ /* 0x000fe20003fc6270 */
[----:B------:R-:W-:Y:S01]  /*7f60*/  VIADD R4, R0, 0xffffff59 ;  /* 0xffffff5900047836 */ /* 0x000fe20000000000 */
[----:B------:R-:W-:Y:S02]  /*7f70*/  FSEL R47, R60, -INF , !P3 ;  /* 0xff8000003c2f7808 */ /* 0x000fe40005800000 */
[----:B------:R-:W-:Y:S02]  /*7f80*/  ISETP.GE.AND P3, PT, R2, R8, PT ;  /* 0x000000080200720c */ /* 0x000fe40003f66270 */
[----:B------:R-:W-:Y:S02]  /*7f90*/  FSEL R223, R223, -INF , !P2 ;  /* 0xff800000dfdf7808 */ /* 0x000fe40005000000 */
        /* <DEDUP_REMOVED lines=8> */
[----:B------:R-:W-:Y:S02]  /*8020*/  FSEL R56, R62, -INF , !P4 ;  /* 0xff8000003e387808 */ /* 0x000fe40006000000 */
[CC--:B------:R-:W-:Y:S02]  /*8030*/  ISETP.GE.AND P2, PT, R2.reuse, R5.reuse, PT ;  /* 0x000000050200720c */ /* 0x0c0fe40003f46270 */
[-C--:B------:R-:W-:Y:S01]  /*8040*/  ISETP.GE.AND P5, PT, R2, R6.reuse, PT ;  /* 0x000000060200720c */ /* 0x080fe20003fa6270 */
[----:B------:R-:W-:Y:S01]  /*8050*/  VIADD R2, R0, 0xffffff61 ;  /* 0xffffff6100027836 */ /* 0x000fe20000000000 */
[----:B------:R-:W-:Y:S02]  /*8060*/  FSEL R177, R35, -INF , !P3 ;  /* 0xff80000023b17808 */ /* 0x000fe40005800000 */
[C---:B------:R-:W-:Y:S01]  /*8070*/  ISETP.GE.AND P4, PT, R3.reuse, R5, PT ;  /* 0x000000050300720c */ /* 0x040fe20003f86270 */
[----:B------:R-:W-:Y:S01]  /*8080*/  HMMA.16816.F32.BF16 R32, R24, R130, RZ ;  /* 0x000000821820723c */ /* 0x000fe200000418ff */
[----:B------:R-:W-:-:S02]  /*8090*/  ISETP.GE.AND P3, PT, R3, R6, PT ;  /* 0x000000060300720c */ /* 0x000fc40003f66270 */
[----:B------:R-:W-:Y:S02]  /*80a0*/  FSEL R44, R61, -INF , !P1 ;  /* 0xff8000003d2c7808 */ /* 0x000fe40004800000 */
[----:B------:R-:W-:Y:S02]  /*80b0*/  FSEL R45, R232, -INF , !P4 ;  /* 0xff800000e82d7808 */ /* 0x000fe40006000000 */
[C---:B------:R-:W-:Y:S01]  /*80c0*/  ISETP.GE.AND P1, PT, R3.reuse, R7, PT ;  /* 0x000000070300720c */ /* 0x040fe20003f26270 */
[----:B------:R-:W-:Y:S01]  /*80d0*/  HMMA.16816.F32.BF16 R24, R12, R174, R28 ;  /* 0x000000ae0c18723c */ /* 0x000fe2000004181c */
[----:B------:R-:W-:Y:S01]  /*80e0*/  ISETP.GE.AND P4, PT, R3, R8, PT ;  /* 0x000000080300720c */ /* 0x000fe20003f86270 */
[----:B------:R-:W-:Y:S01]  /*80f0*/  VIADD R3, R0, 0xffffff70 ;  /* 0xffffff7000037836 */ /* 0x000fe20000000000 */
[----:B------:R-:W-:Y:S02]  /*8100*/  FSEL R106, R234, -INF , !P3 ;  /* 0xff800000ea6a7808 */ /* 0x000fe40005800000 */
[----:B------:R-:W-:-:S02]  /*8110*/  ISETP.GE.AND P3, PT, R2, R5, PT ;  /* 0x000000050200720c */ /* 0x000fc40003f66270 */
[----:B------:R-:W-:Y:S01]  /*8120*/  FSEL R55, R63, -INF , !P6 ;  /* 0xff8000003f377808 */ /* 0x000fe20007000000 */
[C---:B------:R-:W-:Y:S01]  /*8130*/  HMMA.16816.F32.BF16 R12, R16.reuse, R174, R36 ;  /* 0x000000ae100c723c */ /* 0x040fe20000041824 */
[----:B------:R-:W-:Y:S02]  /*8140*/  FSEL R46, R233, -INF , !P3 ;  /* 0xff800000e92e7808 */ /* 0x000fe40005800000 */
[----:B------:R-:W-:Y:S02]  /*8150*/  FSEL R228, R228, -INF , !P1 ;  /* 0xff800000e4e47808 */ /* 0x000fe40004800000 */
[C---:B------:R-:W-:Y:S02]  /*8160*/  ISETP.GE.AND P3, PT, R2.reuse, R8, PT ;  /* 0x000000080200720c */ /* 0x040fe40003f66270 */
[----:B------:R-:W-:Y:S01]  /*8170*/  ISETP.GE.AND P6, PT, R3, R5, PT ;  /* 0x000000050300720c */ /* 0x000fe20003fc6270 */
[----:B------:R-:W-:Y:S01]  /*8180*/  HMMA.16816.F32.BF16 R16, R16, R134, R32 ;  /* 0x000000861010723c */ /* 0x000fe20000041820 */
[----:B------:R-:W-:-:S02]  /*8190*/  ISETP.GE.AND P1, PT, R2, R6, PT ;  /* 0x000000060200720c */ /* 0x000fc40003f26270 */
[----:B------:R-:W-:Y:S02]  /*81a0*/  FSEL R230, R230, -INF , !P4 ;  /* 0xff800000e6e67808 */ /* 0x000fe40006000000 */
[----:B------:R-:W-:Y:S02]  /*81b0*/  FSEL R11, R40, -INF , !P2 ;  /* 0xff800000280b7808 */ /* 0x000fe40005000000 */
[----:B------:R-:W-:Y:S01]  /*81c0*/  ISETP.GE.AND P4, PT, R2, R7, PT ;  /* 0x000000070200720c */ /* 0x000fe20003f86270 */
[----:B------:R-:W-:Y:S01]  /*81d0*/  VIADD R2, R0, 0xffffff71 ;  /* 0xffffff7100027836 */ /* 0x000fe20000000000 */
[----:B------:R-:W-:Y:S02]  /*81e0*/  FSEL R231, R231, -INF , !P3 ;  /* 0xff800000e7e77808 */ /* 0x000fe40005800000 */
[----:B------:R-:W-:Y:S02]  /*81f0*/  FSEL R40, R244, -INF , !P6 ;  /* 0xff800000f4287808 */ /* 0x000fe40007000000 */
[----:B------:R-:W-:-:S02]  /*8200*/  FSEL R235, R235, -INF , !P1 ;  /* 0xff800000ebeb7808 */ /* 0x000fc40004800000 */
[C---:B------:R-:W-:Y:S02]  /*8210*/  ISETP.GE.AND P3, PT, R3.reuse, R6, PT ;  /* 0x000000060300720c */ /* 0x040fe40003f66270 */
[C---:B------:R-:W-:Y:S02]  /*8220*/  ISETP.GE.AND P2, PT, R3.reuse, R7, PT ;  /* 0x000000070300720c */ /* 0x040fe40003f46270 */
[----:B------:R-:W-:Y:S01]  /*8230*/  ISETP.GE.AND P6, PT, R3, R8, PT ;  /* 0x000000080300720c */ /* 0x000fe20003fc6270 */
[----:B------:R-:W-:Y:S01]  /*8240*/  VIADD R3, R0, 0xffffff69 ;  /* 0xffffff6900037836 */ /* 0x000fe20000000000 */
[-C--:B------:R-:W-:Y:S02]  /*8250*/  ISETP.GE.AND P1, PT, R4, R5.reuse, PT ;  /* 0x000000050400720c */ /* 0x080fe40003f26270 */
[----:B------:R-:W-:Y:S02]  /*8260*/  FSEL R246, R246, -INF , !P3 ;  /* 0xff800000f6f67808 */ /* 0x000fe40005800000 */
[----:B------:R-:W-:-:S02]  /*8270*/  ISETP.GE.AND P3, PT, R2, R5, PT ;  /* 0x000000050200720c */ /* 0x000fc40003f66270 */
[----:B------:R-:W-:Y:S02]  /*8280*/  FSEL R41, R41, -INF , !P1 ;  /* 0xff80000029297808 */ /* 0x000fe40004800000 */
[----:B------:R-:W-:Y:S02]  /*8290*/  ISETP.GE.AND P1, PT, R3, R7, PT ;  /* 0x000000070300720c */ /* 0x000fe40003f26270 */
[----:B------:R-:W-:Y:S02]  /*82a0*/  FSEL R248, R248, -INF , !P2 ;  /* 0xff800000f8f87808 */ /* 0x000fe40005000000 */
[----:B------:R-:W-:Y:S02]  /*82b0*/  FSEL R250, R250, -INF , !P6 ;  /* 0xff800000fafa7808 */ /* 0x000fe40007000000 */
[----:B------:R-:W-:Y:S02]  /*82c0*/  FSEL R28, R245, -INF , !P3 ;  /* 0xff800000f51c7808 */ /* 0x000fe40005800000 */
[----:B------:R-:W-:-:S02]  /*82d0*/  FSEL R229, R229, -INF , !P4 ;  /* 0xff800000e5e57808 */ /* 0x000fc40006000000 */
[C---:B------:R-:W-:Y:S02]  /*82e0*/  ISETP.GE.AND P2, PT, R2.reuse, R6, PT ;  /* 0x000000060200720c */ /* 0x040fe40003f46270 */
[C---:B------:R-:W-:Y:S02]  /*82f0*/  ISETP.GE.AND P6, PT, R2.reuse, R7, PT ;  /* 0x000000070200720c */ /* 0x040fe40003fc6270 */
[----:B------:R-:W-:Y:S01]  /*8300*/  ISETP.GE.AND P3, PT, R2, R8, PT ;  /* 0x000000080200720c */ /* 0x000fe20003f66270 */
[----:B------:R-:W-:Y:S01]  /*8310*/  VIADD R2, R0, 0xffffff78 ;  /* 0xffffff7800027836 */ /* 0x000fe20000000000 */
[----:B------:R-:W-:Y:S02]  /*8320*/  FSEL R111, R25, -INF , !P1 ;  /* 0xff800000196f7808 */ /* 0x000fe40004800000 */
[----:B------:R-:W-:Y:S01]  /*8330*/  ISETP.GE.AND P4, PT, R4, R6, PT ;  /* 0x000000060400720c */ /* 0x000fe20003f86270 */
[C---:B------:R-:W-:Y:S01]  /*8340*/  VIADD R4, R0.reuse, 0xffffff68 ;  /* 0xffffff6800047836 */ /* 0x040fe20000000000 */
[----:B------:R-:W-:Y:S01]  /*8350*/  ISETP.GE.AND P1, PT, R3, R5, PT ;  /* 0x000000050300720c */ /* 0x000fe20003f26270 */
[----:B------:R-:W-:Y:S01]  /*8360*/  VIADD R0, R0, 0xffffff79 ;  /* 0xffffff7900007836 */ /* 0x000fe20000000000 */
[----:B------:R-:W-:-:S02]  /*8370*/  FSEL R247, R247, -INF , !P2 ;  /* 0xff800000f7f77808 */ /* 0x000fc40005000000 */
[----:B------:R-:W-:Y:S02]  /*8380*/  FSEL R13, R13, -INF , !P1 ;  /* 0xff8000000d0d7808 */ /* 0x000fe40004800000 */
[----:B------:R-:W-:Y:S02]  /*8390*/  ISETP.GE.AND P1, PT, R2, R8, PT ;  /* 0x000000080200720c */ /* 0x000fe40003f26270 */
[----:B------:R-:W-:Y:S02]  /*83a0*/  ISETP.GE.AND P2, PT, R4, R7, PT ;  /* 0x000000070400720c */ /* 0x000fe40003f46270 */
[----:B------:R-:W-:Y:S02]  /*83b0*/  FSEL R134, R22, -INF , !P1 ;  /* 0xff80000016867808 */ /* 0x000fe40004800000 */
[----:B------:R-:W-:Y:S02]  /*83c0*/  FSEL R42, R42, -INF , !P5 ;  /* 0xff8000002a2a7808 */ /* 0x000fe40006800000 */
[----:B------:R-:W-:-:S02]  /*83d0*/  FSEL R110, R24, -INF , !P2 ;  /* 0xff800000186e7808 */ /* 0x000fc40005000000 */
[----:B------:R-:W-:Y:S02]  /*83e0*/  ISETP.GE.AND P1, PT, R217, 0x3, PT ;  /* 0x00000003d900780c */ /* 0x000fe40003f26270 */
[----:B------:R-:W-:Y:S02]  /*83f0*/  ISETP.GE.AND P5, PT, R2, R7, PT ;  /* 0x000000070200720c */ /* 0x000fe40003fa6270 */
[----:B------:R-:W-:Y:S02]  /*8400*/  ISETP.GE.AND P2, PT, R4, R8, PT ;  /* 0x000000080400720c */ /* 0x000fe40003f46270 */
[----:B------:R-:W-:Y:S02]  /*8410*/  FSEL R249, R249, -INF , !P6 ;  /* 0xff800000f9f97808 */ /* 0x000fe40007000000 */
[----:B------:R-:W-:Y:S02]  /*8420*/  FSEL R251, R251, -INF , !P3 ;  /* 0xff800000fbfb7808 */ /* 0x000fe40005800000 */
[----:B------:R-:W-:-:S02]  /*8430*/  FSEL R60, R43, -INF , !P4 ;  /* 0xff8000002b3c7808 */ /* 0x000fc40006000000 */
[----:B------:R-:W-:Y:S02]  /*8440*/  FSEL R174, R20, -INF , !P5 ;  /* 0xff80000014ae7808 */ /* 0x000fe40006800000 */
[----:B------:R-:W-:Y:S02]  /*8450*/  FSEL R127, R26, -INF , !P2 ;  /* 0xff8000001a7f7808 */ /* 0x000fe40005000000 */
[----:B------:R-:W-:Y:S02]  /*8460*/  ISETP.GE.AND P6, PT, R0, R7, PT ;  /* 0x000000070000720c */ /* 0x000fe40003fc6270 */
[C---:B------:R-:W-:Y:S02]  /*8470*/  ISETP.GE.AND P4, PT, R4.reuse, R5, PT ;  /* 0x000000050400720c */ /* 0x040fe40003f86270 */
[----:B------:R-:W-:Y:S02]  /*8480*/  ISETP.GE.AND P3, PT, R4, R6, PT ;  /* 0x000000060400720c */ /* 0x000fe40003f66270 */
[----:B------:R-:W-:-:S02]  /*8490*/  ISETP.GE.AND P5, PT, R3, R8, PT ;  /* 0x000000080300720c */ /* 0x000fc40003fa6270 */
[----:B------:R-:W-:Y:S02]  /*84a0*/  ISETP.GE.AND P2, PT, R3, R6, PT ;  /* 0x000000060300720c */ /* 0x000fe40003f46270 */
[----:B------:R-:W-:Y:S02]  /*84b0*/  FSEL R126, R27, -INF , !P5 ;  /* 0xff8000001b7e7808 */ /* 0x000fe40006800000 */
[----:B------:R-:W-:Y:S02]  /*84c0*/  FSEL R130, R21, -INF , !P6 ;  /* 0xff80000015827808 */ /* 0x000fe40007000000 */
[----:B------:R-:W-:Y:S02]  /*84d0*/  FSEL R12, R12, -INF , !P4 ;  /* 0xff8000000c0c7808 */ /* 0x000fe40006000000 */
[----:B------:R-:W-:Y:S02]  /*84e0*/  FSEL R63, R14, -INF , !P3 ;  /* 0xff8000000e3f7808 */ /* 0x000fe40005800000 */
[----:B------:R-:W-:-:S02]  /*84f0*/  FSEL R107, R15, -INF , !P2 ;  /* 0xff8000000f6b7808 */ /* 0x000fc40005000000 */
[-C--:B------:R-:W-:Y:S02]  /*8500*/  ISETP.GE.AND P6, PT, R2, R5.reuse, PT ;  /* 0x000000050200720c */ /* 0x080fe40003fc6270 */
[----:B------:R-:W-:Y:S02]  /*8510*/  ISETP.GE.AND P5, PT, R0, R5, PT ;  /* 0x000000050000720c */ /* 0x000fe40003fa6270 */
[-C--:B------:R-:W-:Y:S02]  /*8520*/  ISETP.GE.AND P4, PT, R2, R6.reuse, PT ;  /* 0x000000060200720c */ /* 0x080fe40003f86270 */
[C---:B------:R-:W-:Y:S02]  /*8530*/  ISETP.GE.AND P3, PT, R0.reuse, R6, PT ;  /* 0x000000060000720c */ /* 0x040fe40003f66270 */
[----:B------:R-:W-:Y:S02]  /*8540*/  ISETP.GE.AND P2, PT, R0, R8, PT ;  /* 0x000000080000720c */ /* 0x000fe40003f46270 */
[----:B------:R-:W-:-:S02]  /*8550*/  FSEL R16, R16, -INF , !P6 ;  /* 0xff80000010107808 */ /* 0x000fc40007000000 */
[----:B------:R-:W-:Y:S02]  /*8560*/  FSEL R131, R23, -INF , !P2 ;  /* 0xff80000017837808 */ /* 0x000fe40005000000 */
[----:B------:R-:W-:Y:S02]  /*8570*/  FSEL R17, R17, -INF , !P5 ;  /* 0xff80000011117808 */ /* 0x000fe40006800000 */
[----:B------:R-:W-:Y:S02]  /*8580*/  FSEL R135, R18, -INF , !P4 ;  /* 0xff80000012877808 */ /* 0x000fe40006000000 */
[----:B------:R-:W-:Y:S01]  /*8590*/  FSEL R175, R19, -INF , !P3 ;  /* 0xff80000013af7808 */ /* 0x000fe20005800000 */
[----:B------:R-:W-:Y:S06]  /*85a0*/  @!P1 BRA `(.L_x_108) ;  /* 0x0000000000e09947 */ /* 0x000fec0003800000 */
[C---:B------:R-:W-:Y:S01]  /*85b0*/  @!P0 VIADD R6, R217.reuse, 0xfffffffd ;  /* 0xfffffffdd9068836 */ /* 0x040fe20000000000 */
[----:B------:R1:W-:Y:S01]  /*85c0*/  @P0 STS.128 [R214+0x2000], RZ ;  /* 0x002000ffd6000388 */ /* 0x0003e20000000c00 */
[----:B------:R-:W-:Y:S01]  /*85d0*/  @!P0 VIADD R0, R217, 0xfffffffd ;  /* 0xfffffffdd9008836 */ /* 0x000fe20000000000 */
[----:B------:R-:W-:Y:S01]  /*85e0*/  BSSY.RECONVERGENT B0, `(.L_x_109) ;  /* 0x0000033000007945 */ /* 0x000fe20003800200 */
[----:B------:R-:W-:-:S04]  /*85f0*/  @!P0 IMAD.WIDE.U32 R2, R6, R92, RZ ;  /* 0x0000005c06028225 */ /* 0x000fc800078e00ff */
[----:B------:R-:W-:-:S04]  /*8600*/  @!P0 IMAD.WIDE.U32 R4, R0, R92, RZ ;  /* 0x0000005c00048225 */ /* 0x000fc800078e00ff */
[-C--:B------:R-:W-:Y:S02]  /*8610*/  @!P0 IMAD R3, R6, R93.reuse, R3 ;  /* 0x0000005d06038224 */ /* 0x080fe400078e0203 */
[----:B------:R-:W-:Y:S02]  /*8620*/  @!P0 IMAD R0, R0, R93, R5 ;  /* 0x0000005d00008224 */ /* 0x000fe400078e0205 */
[C---:B------:R-:W-:Y:S01]  /*8630*/  @!P0 IMAD.SHL.U32 R7, R2.reuse, 0x80, RZ ;  /* 0x0000008002078824 */ /* 0x040fe200078e00ff */
[----:B------:R-:W-:Y:S01]  /*8640*/  @!P0 SHF.L.U64.HI R10, R2, 0x7, R3 ;  /* 0x00000007020a8819 */ /* 0x000fe20000010203 */
[C---:B------:R-:W-:Y:S01]  /*8650*/  @!P0 IMAD.SHL.U32 R5, R4.reuse, 0x80, RZ ;  /* 0x0000008004058824 */ /* 0x040fe200078e00ff */
[----:B------:R-:W-:Y:S01]  /*8660*/  @!P0 SHF.L.U64.HI R4, R4, 0x7, R0 ;  /* 0x0000000704048819 */ /* 0x000fe20000010200 */
[----:B------:R-:W-:Y:S01]  /*8670*/  @!P0 IMAD.WIDE.U32 R2, R6, R92, RZ ;  /* 0x0000005c06028225 */ /* 0x000fe200078e00ff */
[C---:B------:R-:W-:Y:S02]  /*8680*/  @!P0 LEA R0, P2, R92.reuse, R7, 0x5 ;  /* 0x000000075c008211 */ /* 0x040fe400078428ff */
[----:B------:R-:W-:Y:S01]  /*8690*/  @!P0 LEA R5, P1, R92, R5, 0x6 ;  /* 0x000000055c058211 */ /* 0x000fe200078230ff */
[----:B------:R-:W-:Y:S01]  /*86a0*/  @!P0 IMAD R7, R6, R93, R3 ;  /* 0x0000005d06078224 */ /* 0x000fe200078e0203 */
[----:B------:R-:W-:-:S02]  /*86b0*/  @!P0 LEA R8, P3, R2, R237, 0x8 ;  /* 0x000000ed02088211 */ /* 0x000fc400078640ff */
[--C-:B------:R-:W-:Y:S02]  /*86c0*/  @!P0 LEA.HI.X R10, R92, R10, R93.reuse, 0x5, P2 ;  /* 0x0000000a5c0a8211 */ /* 0x100fe400010f2c5d */
[-C--:B------:R-:W-:Y:S02]  /*86d0*/  @!P0 LEA R6, P2, R0, R237.reuse, 0x1 ;  /* 0x000000ed00068211 */ /* 0x080fe400078408ff */
[----:B------:R-:W-:Y:S02]  /*86e0*/  @!P0 LEA.HI.X R3, R92, R4, R93, 0x6, P1 ;  /* 0x000000045c038211 */ /* 0x000fe400008f345d */
[----:B------:R-:W-:Y:S02]  /*86f0*/  @!P0 LEA R4, P1, R5, R237, 0x1 ;  /* 0x000000ed05048211 */ /* 0x000fe400078208ff */
[-C--:B------:R-:W-:Y:S02]  /*8700*/  @!P0 LEA.HI.X R9, R2, R236.reuse, R7, 0x8, P3 ;  /* 0x000000ec02098211 */ /* 0x080fe400018f4407 */
[----:B------:R-:W-:-:S02]  /*8710*/  @!P0 LEA.HI.X R7, R0, R236, R10, 0x1, P2 ;  /* 0x000000ec00078211 */ /* 0x000fc400010f0c0a */
[----:B------:R-:W-:Y:S01]  /*8720*/  @!P0 LEA.HI.X R5, R5, R236, R3, 0x1, P1 ;  /* 0x000000ec05058211 */ /* 0x000fe200008f0c03 */
        /* <DEDUP_REMOVED lines=16> */
[----:B------:R-:W-:-:S05]  /*8830*/  IADD3 R0, PT, PT, R217, -0x3, RZ ;  /* 0xfffffffdd9007810 */ /* 0x000fca0007ffe0ff */
[----:B------:R-:W-:-:S04]  /*8840*/  IMAD.WIDE.U32 R2, R0, R92, RZ ;  /* 0x0000005c00027225 */ /* 0x000fc800078e00ff */
[----:B------:R-:W-:Y:S01]  /*8850*/  IMAD R0, R0, R93, R3 ;  /* 0x0000005d00007224 */ /* 0x000fe200078e0203 */
[----:B-1----:R-:W-:-:S04]  /*8860*/  SHF.L.U32 R4, R2, 0x7, RZ ;  /* 0x0000000702047819 */ /* 0x002fc800000006ff */
[----:B------:R-:W-:Y:S01]  /*8870*/  SHF.L.U64.HI R5, R2, 0x7, R0 ;  /* 0x0000000702057819 */ /* 0x000fe20000010200 */
[----:B------:R-:W-:Y:S02]  /*8880*/  IMAD R0, R93, 0x60, RZ ;  /* 0x000000605d007824 */ /* 0x000fe400078e02ff */
[----:B------:R-:W-:-:S05]  /*8890*/  IMAD.WIDE.U32 R2, R92, 0x60, R4 ;  /* 0x000000605c027825 */ /* 0x000fca00078e0004 */
[----:B------:R-:W-:Y:S02]  /*88a0*/  IADD3 R0, PT, PT, R0, R3, RZ ;  /* 0x0000000300007210 */ /* 0x000fe40007ffe0ff */
[----:B------:R-:W-:-:S04]  /*88b0*/  LEA R4, P0, R2, R237, 0x1 ;  /* 0x000000ed02047211 */ /* 0x000fc800078008ff */
[----:B------:R-:W-:-:S05]  /*88c0*/  LEA.HI.X R5, R2, R236, R0, 0x1, P0 ;  /* 0x000000ec02057211 */ /* 0x000fca00000f0c00 */
[----:B------:R-:W-:Y:S01]  /*88d0*/  @!PT LDS RZ, [RZ] ;  /* 0x00000000fffff984 */ /* 0x000fe20000000800 */
[----:B------:R-:W-:Y:S01]  /*88e0*/  @!PT LDS RZ, [RZ] ;  /* 0x00000000fffff984 */ /* 0x000fe20000000800 */
[----:B------:R-:W-:Y:S01]  /*88f0*/  @!PT LDS RZ, [RZ] ;  /* 0x00000000fffff984 */ /* 0x000fe20000000800 */
[----:B------:R2:W-:Y:S04]  /*8900*/  LDGSTS.E.BYPASS.LTC128B.128 [R214+0x3800], desc[UR14][R4.64] ;  /* 0x0380000004d67fae */ /* 0x0005e8000b981a0e */
.L_x_110:
[----:B------:R-:W-:Y:S05]  /*8910*/  BSYNC.RECONVERGENT B0 ;  /* 0x0000000000007941 */ /* 0x000fea0003800200 */
.L_x_109:
[----:B------:R-:W0:Y:S02]  /*8920*/  LDGDEPBAR ;  /* 0x00000000000079af */ /* 0x000e240000000000 */
.L_x_108:
[----:B------:R-:W-:Y:S01]  /*8930*/  FMNMX3.FTZ R0, R138, R83, R80, !PT ;  /* 0x000000538a007276 */ /* 0x000fe20007810050 */
[----:B------:R-:W-:Y:S03]  /*8940*/  LDSM.16.MT88.4 R24, [R208+0x4400] ;  /* 0x00440000d018783b */ /* 0x000fe60000004200 */
[----:B------:R-:W-:-:S04]  /*8950*/  FMNMX3.FTZ R0, R0, R76, R70, !PT ;  /* 0x0000004c00007276 */ /* 0x000fc80007810046 */
        /* <DEDUP_REMOVED lines=13> */
[----:B------:R-:W-:-:S05]  /*8a30*/  FMNMX3.FTZ R0, R0, R16, R17, !PT ;  /* 0x0000001000007276 */ /* 0x000fca0007810011 */
[----:B------:R-:W3:Y:S02]  /*8a40*/  SHFL.BFLY PT, R2, R0, 0x2, 0x1f ;  /* 0x0c401f0000027f89 */ /* 0x000ee400000e0000 */
[----:B---3--:R-:W-:-:S05]  /*8a50*/  FMNMX.FTZ R0, R0, R2, !PT ;  /* 0x0000000200007209 */ /* 0x008fca0007810000 */
[----:B------:R-:W3:Y:S02]  /*8a60*/  SHFL.BFLY PT, R2, R0, 0x1, 0x1f ;  /* 0x0c201f0000027f89 */ /* 0x000ee400000e0000 */
[----:B---3--:R-:W-:-:S04]  /*8a70*/  FMNMX.FTZ R62, R0, R2, !PT ;  /* 0x00000002003e7209 */ /* 0x008fc80007810000 */
[C---:B------:R-:W-:Y:S01]  /*8a80*/  FSETP.NEU.FTZ.AND P3, PT, R62.reuse, -INF , PT ;  /* 0xff8000003e00780b */ /* 0x040fe20003f7d000 */
[----:B------:R-:W-:-:S05]  /*8a90*/  FMUL.FTZ R0, R62, UR5 ;  /* 0x000000053e007c20 */ /* 0x000fca0008410000 */
[----:B------:R-:W-:-:S05]  /*8aa0*/  FSEL R0, R0, RZ, P3 ;  /* 0x000000ff00007208 */ /* 0x000fca0001800000 */
[--C-:B------:R-:W-:Y:S01]  /*8ab0*/  FFMA.FTZ R2, R83, UR5, -R0.reuse ;  /* 0x0000000553027c23 */ /* 0x100fe20008010800 */
[----:B------:R-:W-:-:S03]  /*8ac0*/  FFMA.FTZ R3, R51, UR5, -R0 ;  /* 0x0000000533037c23 */ /* 0x000fc60008010800 */
[----:B------:R3:W-:Y:S08]  /*8ad0*/  MUFU.EX2 R234, R2 ;  /* 0x0000000200ea7308 */ /* 0x0007f00000000800 */
[----:B------:R4:W5:Y:S01]  /*8ae0*/  MUFU.EX2 R21, R3 ;  /* 0x0000000300157308 */ /* 0x0009620000000800 */
[----:B---3--:R-:W-:-:S07]  /*8af0*/  FFMA.FTZ R2, R80, UR5, -R0 ;  /* 0x0000000550027c23 */ /* 0x008fce0008010800 */
[----:B------:R3:W-:Y:S01]  /*8b00*/  MUFU.EX2 R244, R2 ;  /* 0x0000000200f47308 */ /* 0x0007e20000000800 */
[----:B----4-:R-:W-:-:S07]  /*8b10*/  FFMA.FTZ R3, R68, UR5, -R0 ;  /* 0x0000000544037c23 */ /* 0x010fce0008010800 */
[----:B------:R4:W-:Y:S01]  /*8b20*/  MUFU.EX2 R83, R3 ;  /* 0x0000000300537308 */ /* 0x0009e20000000800 */
[----:B---3--:R-:W-:-:S07]  /*8b30*/  FFMA.FTZ R2, R76, UR5, -R0 ;  /* 0x000000054c027c23 */ /* 0x008fce0008010800 */
[----:B------:R3:W-:Y:S01]  /*8b40*/  MUFU.EX2 R245, R2 ;  /* 0x0000000200f57308 */ /* 0x0007e20000000800 */
[--C-:B----4-:R-:W-:Y:S01]  /*8b50*/  FFMA.FTZ R3, R67, UR5, -R0.reuse ;  /* 0x0000000543037c23 */ /* 0x110fe20008010800 */
[----:B---3--:R-:W-:-:S06]  /*8b60*/  FFMA.FTZ R2, R70, UR5, -R0 ;  /* 0x0000000546027c23 */ /* 0x008fcc0008010800 */
[----:B------:R3:W-:Y:S02]  /*8b70*/  MUFU.EX2 R80, R2 ;  /* 0x0000000200507308 */ /* 0x0007e40000000800 */
        /* <DEDUP_REMOVED lines=11> */
[----:B------:R3:W-:Y:S08]  /*8c30*/  MUFU.EX2 R71, R3 ;  /* 0x0000000300477308 */ /* 0x0007f00000000800 */
[----:B------:R4:W-:Y:S01]  /*8c40*/  MUFU.EX2 R72, R2 ;  /* 0x0000000200487308 */ /* 0x0009e20000000800 */
[--C-:B---3--:R-:W-:Y:S01]  /*8c50*/  FFMA.FTZ R3, R49, UR5, -R0.reuse ;  /* 0x0000000531037c23 */ /* 0x108fe20008010800 */
[----:B----4-:R-:W-:-:S06]  /*8c60*/  FFMA.FTZ R2, R65, UR5, -R0 ;  /* 0x0000000541027c23 */ /* 0x010fcc0008010800 */
[----:B------:R3:W-:Y:S08]  /*8c70*/  MUFU.EX2 R65, R3 ;  /* 0x0000000300417308 */ /* 0x0007f00000000800 */
[----:B------:R4:W-:Y:S01]  /*8c80*/  MUFU.EX2 R76, R2 ;  /* 0x00000002004c7308 */ /* 0x0009e20000000800 */
[----:B---3--:R-:W-:-:S07]  /*8c90*/  FFMA.FTZ R3, R48, UR5, -R0 ;  /* 0x0000000530037c23 */ /* 0x008fce0008010800 */
[----:B------:R3:W-:Y:S01]  /*8ca0*/  MUFU.EX2 R68, R3 ;  /* 0x0000000300447308 */ /* 0x0007e20000000800 */
[----:B----4-:R-:W-:-:S04]  /*8cb0*/  FMNMX3.FTZ R2, R137, R96, R95, !PT ;  /* 0x0000006089027276 */ /* 0x010fc8000781005f */
[----:B------:R-:W-:-:S04]  /*8cc0*/  FMNMX3.FTZ R2, R2, R87, R82, !PT ;  /* 0x0000005702027276 */ /* 0x000fc80007810052 */
[----:B------:R-:W-:-:S04]  /*8cd0*/  FMNMX3.FTZ R2, R2, R94, R91, !PT ;  /* 0x0000005e02027276 */ /* 0x000fc8000781005b */
[----:B------:R-:W-:Y:S01]  /*8ce0*/  FMNMX3.FTZ R2, R2, R81, R74, !PT ;  /* 0x0000005102027276 */ /* 0x000fe2000781004a */
[----:B---3--:R-:W-:-:S03]  /*8cf0*/  FFMA.FTZ R3, R54, UR5, -R0 ;  /* 0x0000000536037c23 */ /* 0x008fc60008010800 */
[----:B------:R-:W-:Y:S01]  /*8d00*/  FMNMX3.FTZ R2, R2, R90, R89, !PT ;  /* 0x0000005a02027276 */ /* 0x000fe20007810059 */
[----:B------:R3:W-:Y:S03]  /*8d10*/  MUFU.EX2 R67, R3 ;  /* 0x0000000300437308 */ /* 0x0007e60000000800 */
[----:B------:R-:W-:-:S04]  /*8d20*/  FMNMX3.FTZ R2, R2, R75, R73, !PT ;  /* 0x0000004b02027276 */ /* 0x000fc80007810049 */
[----:B------:R-:W-:-:S04]  /*8d30*/  FMNMX3.FTZ R2, R2, R88, R86, !PT ;  /* 0x0000005802027276 */ /* 0x000fc80007810056 */
[----:B------:R-:W-:-:S04]  /*8d40*/  FMNMX3.FTZ R2, R2, R58, R59, !PT ;  /* 0x0000003a02027276 */ /* 0x000fc8000781003b */
[----:B------:R-:W-:Y:S01]  /*8d50*/  FMNMX3.FTZ R2, R2, R85, R84, !PT ;  /* 0x0000005502027276 */ /* 0x000fe20007810054 */
[----:B---3--:R-:W-:-:S03]  /*8d60*/  FFMA.FTZ R3, R53, UR5, -R0 ;  /* 0x0000000535037c23 */ /* 0x008fc60008010800 */
[----:B------:R-:W-:Y:S01]  /*8d70*/  FMNMX3.FTZ R2, R2, R56, R55, !PT ;  /* 0x0000003802027276 */ /* 0x000fe20007810037 */
[----:B------:R3:W4:Y:S03]  /*8d80*/  MUFU.EX2 R53, R3 ;  /* 0x0000000300357308 */ /* 0x0007260000000800 */
[----:B------:R-:W-:-:S04]  /*8d90*/  FMNMX3.FTZ R2, R2, R79, R57, !PT ;  /* 0x0000004f02027276 */ /* 0x000fc80007810039 */
[----:B------:R-:W-:-:S04]  /*8da0*/  FMNMX3.FTZ R2, R2, R42, R60, !PT ;  /* 0x0000002a02027276 */ /* 0x000fc8000781003c */
[----:B------:R-:W-:-:S04]  /*8db0*/  FMNMX3.FTZ R2, R2, R106, R235, !PT ;  /* 0x0000006a02027276 */ /* 0x000fc800078100eb */
[----:B------:R-:W-:Y:S01]  /*8dc0*/  FMNMX3.FTZ R2, R2, R63, R107, !PT ;  /* 0x0000003f02027276 */ /* 0x000fe2000781006b */
[----:B---3--:R-:W-:-:S03]  /*8dd0*/  FFMA.FTZ R3, R47, UR5, -R0 ;  /* 0x000000052f037c23 */ /* 0x008fc60008010800 */
[----:B------:R-:W-:Y:S01]  /*8de0*/  FMNMX3.FTZ R2, R2, R246, R247, !PT ;  /* 0x000000f602027276 */ /* 0x000fe200078100f7 */
[----:B------:R3:W4:Y:S03]  /*8df0*/  MUFU.EX2 R54, R3 ;  /* 0x0000000300367308 */ /* 0x0007260000000800 */
[----:B------:R-:W-:-:S05]  /*8e00*/  FMNMX3.FTZ R2, R2, R135, R175, !PT ;  /* 0x0000008702027276 */ /* 0x000fca00078100af */
[----:B-12---:R-:W1:Y:S01]  /*8e10*/  SHFL.BFLY PT, R4, R2, 0x2, 0x1f ;  /* 0x0c401f0002047f89 */ /* 0x006e6200000e0000 */
[----:B---3--:R-:W-:Y:S01]  /*8e20*/  FFMA.FTZ R3, R44, UR5, -R0 ;  /* 0x000000052c037c23 */ /* 0x008fe20008010800 */
[----:B-----5:R-:W-:-:S03]  /*8e30*/  MOV R44, R21 ;  /* 0x00000015002c7202 */ /* 0x020fc60000000f00 */
[----:B------:R2:W-:Y:S01]  /*8e40*/  MUFU.EX2 R47, R3 ;  /* 0x00000003002f7308 */ /* 0x0005e20000000800 */
[----:B-1----:R-:W-:-:S05]  /*8e50*/  FMNMX.FTZ R2, R2, R4, !PT ;  /* 0x0000000402027209 */ /* 0x002fca0007810000 */
[----:B------:R-:W1:Y:S01]  /*8e60*/  SHFL.BFLY PT, R4, R2, 0x1, 0x1f ;  /* 0x0c201f0002047f89 */ /* 0x000e6200000e0000 */
[----:B--2---:R-:W-:-:S04]  /*8e70*/  FFMA.FTZ R3, R52, UR5, -R0 ;  /* 0x0000000534037c23 */ /* 0x004fc80008010800 */
[----:B------:R2:W-:Y:S02]  /*8e80*/  MUFU.EX2 R18, R3 ;  /* 0x0000000300127308 */ /* 0x0005e40000000800 */
[--C-:B--2---:R-:W-:Y:S01]  /*8e90*/  FFMA.FTZ R3, R50, UR5, -R0.reuse ;  /* 0x0000000532037c23 */ /* 0x104fe20008010800 */
[----:B-1----:R-:W-:Y:S01]  /*8ea0*/  FMNMX.FTZ R61, R2, R4, !PT ;  /* 0x00000004023d7209 */ /* 0x002fe20007810000 */
[----:B------:R-:W-:-:S04]  /*8eb0*/  FFMA.FTZ R2, R16, UR5, -R0 ;  /* 0x0000000510027c23 */ /* 0x000fc80008010800 */
[----:B------:R1:W-:Y:S01]  /*8ec0*/  MUFU.EX2 R19, R3 ;  /* 0x0000000300137308 */ /* 0x0003e20000000800 */
[----:B------:R-:W-:-:S07]  /*8ed0*/  FSETP.NEU.FTZ.AND P2, PT, R61, -INF , PT ;  /* 0xff8000003d00780b */ /* 0x000fce0003f5d000 */
[----:B------:R2:W-:Y:S01]  /*8ee0*/  MUFU.EX2 R7, R2 ;  /* 0x0000000200077308 */ /* 0x0005e20000000800 */
[----:B-1----:R-:W-:-:S07]  /*8ef0*/  FFMA.FTZ R3, R11, UR5, -R0 ;  /* 0x000000050b037c23 */ /* 0x002fce0008010800 */
[----:B------:R1:W-:Y:S01]  /*8f00*/  MUFU.EX2 R92, R3 ;  /* 0x00000003005c7308 */ /* 0x0003e20000000800 */
[----:B--2---:R-:W-:Y:S01]  /*8f10*/  FMNMX3.FTZ R2, R136, R102, R100, !PT ;  /* 0x0000006688027276 */ /* 0x004fe20007810064 */
        /* <DEDUP_REMOVED lines=8> */
[--C-:B-1----:R-:W-:Y:S02]  /*8fa0*/  FFMA.FTZ R3, R13, UR5, -R0.reuse ;  /* 0x000000050d037c23 */ /* 0x102fe40008010800 */
[----:B------:R-:W-:Y:S04]  /*8fb0*/  LDSM.16.MT88.4 R12, [R208+0x4000] ;  /* 0x00400000d00c783b */ /* 0x000fe80000004200 */
[----:B------:R1:W-:Y:S02]  /*8fc0*/  MUFU.EX2 R20, R3 ;  /* 0x0000000300147308 */ /* 0x0003e40000000800 */
[----:B-1----:R-:W-:-:S06]  /*8fd0*/  FFMA.FTZ R3, R40, UR5, -R0 ;  /* 0x0000000528037c23 */ /* 0x002fcc0008010800 */
[----:B------:R1:W-:Y:S02]  /*8fe0*/  MUFU.EX2 R22, R3 ;  /* 0x0000000300167308 */ /* 0x0003e40000000800 */
[--C-:B-1----:R-:W-:Y:S01]  /*8ff0*/  FFMA.FTZ R3, R28, UR5, -R0.reuse ;  /* 0x000000051c037c23 */ /* 0x102fe20008010800 */
[----:B------:R-:W-:Y:S01]  /*9000*/  FFMA.FTZ R0, R17, UR5, -R0 ;  /* 0x0000000511007c23 */ /* 0x000fe20008010800 */
[----:B------:R-:W-:Y:S04]  /*9010*/  LDSM.16.MT88.4 R28, [R210+0x4000] ;  /* 0x00400000d21c783b */ /* 0x000fe80000004200 */
[----:B------:R1:W-:Y:S08]  /*9020*/  MUFU.EX2 R23, R3 ;  /* 0x0000000300177308 */ /* 0x0003f00000000800 */
[----:B------:R2:W-:Y:S01]  /*9030*/  MUFU.EX2 R8, R0 ;  /* 0x0000000000087308 */ /* 0x0005e20000000800 */
[----:B-1----:R-:W-:-:S05]  /*9040*/  FMUL.FTZ R3, R61, UR5 ;  /* 0x000000053d037c20 */ /* 0x002fca0008410000 */
[----:B------:R-:W-:-:S05]  /*9050*/  FSEL R3, R3, RZ, P2 ;  /* 0x000000ff03037208 */ /* 0x000fca0001000000 */
[--C-:B--2---:R-:W-:Y:S01]  /*9060*/  FFMA.FTZ R0, R96, UR5, -R3.reuse ;  /* 0x0000000560007c23 */ /* 0x104fe20008010803 */
[----:B------:R-:W-:-:S03]  /*9070*/  FFMA.FTZ R4, R90, UR5, -R3 ;  /* 0x000000055a047c23 */ /* 0x000fc60008010803 */
[----:B------:R1:W-:Y:S08]  /*9080*/  MUFU.EX2 R186, R0 ;  /* 0x0000000000ba7308 */ /* 0x0003f00000000800 */
[----:B------:R2:W-:Y:S01]  /*9090*/  MUFU.EX2 R207, R4 ;  /* 0x0000000400cf7308 */ /* 0x0005e20000000800 */
[----:B-1----:R-:W-:-:S07]  /*90a0*/  FFMA.FTZ R0, R95, UR5, -R3 ;  /* 0x000000055f007c23 */ /* 0x002fce0008010803 */
[----:B------:R1:W-:Y:S01]  /*90b0*/  MUFU.EX2 R188, R0 ;  /* 0x0000000000bc7308 */ /* 0x0003e20000000800 */
[----:B--2---:R-:W-:-:S07]  /*90c0*/  FFMA.FTZ R4, R89, UR5, -R3 ;  /* 0x0000000559047c23 */ /* 0x004fce0008010803 */
[----:B------:R2:W-:Y:S01]  /*90d0*/  MUFU.EX2 R205, R4 ;  /* 0x0000000400cd7308 */ /* 0x0005e20000000800 */
[----:B-1----:R-:W-:Y:S01]  /*90e0*/  FFMA.FTZ R0, R87, UR5, -R3 ;  /* 0x0000000557007c23 */ /* 0x002fe20008010803 */
[----:B----4-:R-:W-:-:S06]  /*90f0*/  MOV R87, R53 ;  /* 0x0000003500577202 */ /* 0x010fcc0000000f00 */
[----:B------:R1:W-:Y:S01]  /*9100*/  MUFU.EX2 R198, R0 ;  /* 0x0000000000c67308 */ /* 0x0003e20000000800 */
[----:B--2---:R-:W-:-:S07]  /*9110*/  FFMA.FTZ R4, R75, UR5, -R3 ;  /* 0x000000054b047c23 */ /* 0x004fce0008010803 */
[----:B------:R-:W-:Y:S01]  /*9120*/  MUFU.EX2 R199, R4 ;  /* 0x0000000400c77308 */ /* 0x000fe20000000800 */
[----:B-1----:R-:W-:Y:S01]  /*9130*/  FFMA.FTZ R0, R82, UR5, -R3 ;  /* 0x0000000552007c23 */ /* 0x002fe20008010803 */
[----:B------:R-:W-:-:S06]  /*9140*/  MOV R82, R54 ;  /* 0x0000003600527202 */ /* 0x000fcc0000000f00 */
[----:B------:R1:W-:Y:S02]  /*9150*/  MUFU.EX2 R232, R0 ;  /* 0x0000000000e87308 */ /* 0x0003e40000000800 */
[----:B-1----:R-:W-:Y:S01]  /*9160*/  FMNMX3.FTZ R0, R2, R108, R97, !PT ;  /* 0x0000006c02007276 */ /* 0x002fe20007810061 */
[----:B------:R-:W-:-:S03]  /*9170*/  FFMA.FTZ R2, R94, UR5, -R3 ;  /* 0x000000055e027c23 */ /* 0x000fc60008010803 */
[----:B------:R-:W-:Y:S02]  /*9180*/  FMNMX3.FTZ R0, R0, R101, R98, !PT ;  /* 0x0000006500007276 */ /* 0x000fe40007810062 */
[----:B------:R1:W-:Y:S02]  /*9190*/  MUFU.EX2 R227, R2 ;  /* 0x0000000200e37308 */ /* 0x0003e40000000800 */
[----:B------:R-:W-:-:S04]  /*91a0*/  FMNMX3.FTZ R0, R0, R104, R103, !PT ;  /* 0x0000006800007276 */ /* 0x000fc80007810067 */
[----:B------:R-:W-:-:S04]  /*91b0*/  FMNMX3.FTZ R0, R0, R192, R193, !PT ;  /* 0x000000c000007276 */ /* 0x000fc800078100c1 */
[----:B------:R-:W-:-:S04]  /*91c0*/  FMNMX3.FTZ R0, R0, R125, R128, !PT ;  /* 0x0000007d00007276 */ /* 0x000fc80007810080 */
[----:B------:R-:W-:Y:S01]  /*91d0*/  FMNMX3.FTZ R0, R0, R120, R114, !PT ;  /* 0x0000007800007276 */ /* 0x000fe20007810072 */
[----:B-1----:R-:W-:-:S04]  /*91e0*/  FFMA.FTZ R2, R91, UR5, -R3 ;  /* 0x000000055b027c23 */ /* 0x002fc80008010803 */
[----:B------:R1:W-:Y:S02]  /*91f0*/  MUFU.EX2 R226, R2 ;  /* 0x0000000200e27308 */ /* 0x0003e40000000800 */
[----:B-1----:R-:W-:Y:S01]  /*9200*/  FFMA.FTZ R2, R81, UR5, -R3 ;  /* 0x0000000551027c23 */ /* 0x002fe20008010803 */
[----:B------:R-:W-:-:S05]  /*9210*/  MOV R81, R44 ;  /* 0x0000002c00517202 */ /* 0x000fca0000000f00 */
        /* <DEDUP_REMOVED lines=8> */
[----:B------:R-:W-:Y:S02]  /*92a0*/  FMNMX3.FTZ R2, R2, R228, R229, !PT ;  /* 0x000000e402027276 */ /* 0x000fe400078100e5 */
[----:B-1----:R-:W-:Y:S02]  /*92b0*/  FMNMX3.FTZ R0, R64, R109, R105, !PT ;  /* 0x0000006d40007276 */ /* 0x002fe40007810069 */
[----:B------:R-:W-:Y:S02]  /*92c0*/  FMNMX3.FTZ R2, R2, R110, R111, !PT ;  /* 0x0000006e02027276 */ /* 0x000fe4000781006f */
[----:B------:R-:W-:Y:S02]  /*92d0*/  FMNMX3.FTZ R0, R0, R116, R99, !PT ;  /* 0x0000007400007276 */ /* 0x000fe40007810063 */
[----:B------:R-:W-:Y:S02]  /*92e0*/  FMNMX3.FTZ R2, R2, R248, R249, !PT ;  /* 0x000000f802027276 */ /* 0x000fe400078100f9 */
[----:B------:R-:W-:-:S04]  /*92f0*/  FMNMX3.FTZ R0, R0, R182, R183, !PT ;  /* 0x000000b600007276 */ /* 0x000fc800078100b7 */
[----:B------:R-:W-:-:S04]  /*9300*/  FMNMX3.FTZ R0, R0, R117, R124, !PT ;  /* 0x0000007500007276 */ /* 0x000fc8000781007c */
[----:B------:R-:W-:-:S04]  /*9310*/  FMNMX3.FTZ R0, R0, R194, R195, !PT ;  /* 0x000000c200007276 */ /* 0x000fc800078100c3 */
[----:B------:R-:W-:-:S04]  /*9320*/  FMNMX3.FTZ R0, R0, R129, R132, !PT ;  /* 0x0000008100007276 */ /* 0x000fc80007810084 */
[----:B------:R-:W-:Y:S02]  /*9330*/  FMNMX3.FTZ R4, R0, R122, R115, !PT ;  /* 0x0000007a00047276 */ /* 0x000fe40007810073 */
[----:B------:R-:W-:Y:S01]  /*9340*/  FMNMX3.FTZ R0, R2, R174, R130, !PT ;  /* 0x000000ae02007276 */ /* 0x000fe20007810082 */
[----:B------:R-:W-:Y:S01]  /*9350*/  FFMA.FTZ R2, R73, UR5, -R3 ;  /* 0x0000000549027c23 */ /* 0x000fe20008010803 */
[----:B------:R-:W-:-:S03]  /*9360*/  FMNMX3.FTZ R4, R4, R123, R139, !PT ;  /* 0x0000007b04047276 */ /* 0x000fc6000781008b */
[----:B------:R1:W-:Y:S01]  /*9370*/  MUFU.EX2 R197, R2 ;  /* 0x0000000200c57308 */ /* 0x0003e20000000800 */
[----:B------:R-:W2:Y:S01]  /*9380*/  SHFL.BFLY PT, R5, R0, 0x2, 0x1f ;  /* 0x0c401f0000057f89 */ /* 0x000ea200000e0000 */
[----:B-1----:R-:W-:Y:S01]  /*9390*/  FMNMX3.FTZ R2, R4, R202, R203, !PT ;  /* 0x000000ca04027276 */ /* 0x002fe200078100cb */
[----:B------:R-:W-:-:S03]  /*93a0*/  FFMA.FTZ R4, R88, UR5, -R3 ;  /* 0x0000000558047c23 */ /* 0x000fc60008010803 */
[----:B------:R-:W-:Y:S02]  /*93b0*/  FMNMX3.FTZ R2, R2, R172, R173, !PT ;  /* 0x000000ac02027276 */ /* 0x000fe400078100ad */
[----:B------:R1:W-:Y:S02]  /*93c0*/  MUFU.EX2 R196, R4 ;  /* 0x0000000400c47308 */ /* 0x0003e40000000800 */
[----:B------:R-:W-:Y:S02]  /*93d0*/  FMNMX3.FTZ R2, R2, R222, R223, !PT ;  /* 0x000000de02027276 */ /* 0x000fe400078100df */
[----:B--2---:R-:W-:Y:S02]  /*93e0*/  FMNMX.FTZ R0, R0, R5, !PT ;  /* 0x0000000500007209 */ /* 0x004fe40007810000 */
[----:B------:R-:W-:-:S03]  /*93f0*/  FMNMX3.FTZ R2, R2, R176, R177, !PT ;  /* 0x000000b002027276 */ /* 0x000fc600078100b1 */
        /* <DEDUP_REMOVED lines=8> */
[----:B------:R-:W-:-:S03]  /*9480*/  FFMA.FTZ R4, R59, UR5, -R3 ;  /* 0x000000053b047c23 */ /* 0x000fc60008010803 */
[----:B------:R-:W-:Y:S02]  /*9490*/  FMNMX3.FTZ R2, R2, R134, R131, !PT ;  /* 0x0000008602027276 */ /* 0x000fe40007810083 */
[----:B------:R1:W-:Y:S03]  /*94a0*/  MUFU.EX2 R187, R4 ;  /* 0x0000000400bb7308 */ /* 0x0003e60000000800 */
[----:B------:R-:W3:Y:S01]  /*94b0*/  SHFL.BFLY PT, R5, R2, 0x2, 0x1f ;  /* 0x0c401f0002057f89 */ /* 0x000ee200000e0000 */
[----:B-1----:R-:W-:-:S04]  /*94c0*/  FFMA.FTZ R4, R85, UR5, -R3 ;  /* 0x0000000555047c23 */ /* 0x002fc80008010803 */
[----:B------:R1:W-:Y:S02]  /*94d0*/  MUFU.EX2 R189, R4 ;  /* 0x0000000400bd7308 */ /* 0x0003e40000000800 */
[----:B-1----:R-:W-:-:S06]  /*94e0*/  FFMA.FTZ R4, R84, UR5, -R3 ;  /* 0x0000000554047c23 */ /* 0x002fcc0008010803 */
[----:B------:R1:W-:Y:S02]  /*94f0*/  MUFU.EX2 R204, R4 ;  /* 0x0000000400cc7308 */ /* 0x0003e40000000800 */
[----:B-1----:R-:W-:Y:S01]  /*9500*/  FFMA.FTZ R4, R56, UR5, -R3 ;  /* 0x0000000538047c23 */ /* 0x002fe20008010803 */
[----:B--2---:R-:W-:Y:S02]  /*9510*/  FMNMX.FTZ R56, R0, R6, !PT ;  /* 0x0000000600387209 */ /* 0x004fe40007810000 */
[----:B---3--:R-:W-:-:S03]  /*9520*/  FMNMX.FTZ R0, R2, R5, !PT ;  /* 0x0000000502007209 */ /* 0x008fc60007810000 */
[----:B------:R1:W-:Y:S01]  /*9530*/  MUFU.EX2 R206, R4 ;  /* 0x0000000400ce7308 */ /* 0x0003e20000000800 */
[C---:B------:R-:W-:Y:S01]  /*9540*/  FSETP.NEU.FTZ.AND P1, PT, R56.reuse, -INF , PT ;  /* 0xff8000003800780b */ /* 0x040fe20003f3d000 */
[C---:B------:R-:W-:Y:S01]  /*9550*/  FMUL.FTZ R2, R56.reuse, UR5 ;  /* 0x0000000538027c20 */ /* 0x040fe20008410000 */
[----:B------:R-:W2:Y:S02]  /*9560*/  SHFL.BFLY PT, R5, R0, 0x1, 0x1f ;  /* 0x0c201f0000057f89 */ /* 0x000ea400000e0000 */
[----:B------:R-:W-:Y:S02]  /*9570*/  FSEL R6, R56, RZ, P1 ;  /* 0x000000ff38067208 */ /* 0x000fe40000800000 */
[----:B------:R-:W-:-:S03]  /*9580*/  FSEL R2, R2, RZ, P1 ;  /* 0x000000ff02027208 */ /* 0x000fc60000800000 */
[----:B------:R-:W-:-:S04]  /*9590*/  FADD.FTZ R6, R136, -R6 ;  /* 0x8000000688067221 */ /* 0x000fc80000010000 */
[----:B------:R-:W-:Y:S01]  /*95a0*/  FMUL.FTZ R6, R6, UR5 ;  /* 0x0000000506067c20 */ /* 0x000fe20008410000 */
[----:B-1----:R-:W-:-:S03]  /*95b0*/  FFMA.FTZ R4, R55, UR5, -R3 ;  /* 0x0000000537047c23 */ /* 0x002fc60008010803 */
[----:B------:R-:W1:Y:S08]  /*95c0*/  MUFU.EX2 R58, R6 ;  /* 0x00000006003a7308 */ /* 0x000e700000000800 */
[----:B------:R3:W-:Y:S01]  /*95d0*/  MUFU.EX2 R219, R4 ;  /* 0x0000000400db7308 */ /* 0x0007e20000000800 */
[----:B--2---:R-:W-:Y:S01]  /*95e0*/  FMNMX.FTZ R11, R0, R5, !PT ;  /* 0x00000005000b7209 */ /* 0x004fe20007810000 */
[----:B------:R-:W-:-:S03]  /*95f0*/  FFMA.FTZ R0, R97, UR5, -R2 ;  /* 0x0000000561007c23 */ /* 0x000fc60008010802 */
[----:B------:R-:W-:-:S03]  /*9600*/  FSETP.NEU.FTZ.AND P0, PT, R11, -INF , PT ;  /* 0xff8000000b00780b */ /* 0x000fc60003f1d000 */
[----:B------:R2:W-:Y:S01]  /*9610*/  MUFU.EX2 R181, R0 ;  /* 0x0000000000b57308 */ /* 0x0005e20000000800 */
[-C--:B-1----:R-:W-:Y:S01]  /*9620*/  FMUL.FTZ R140, R140, R58.reuse ;  /* 0x0000003a8c8c7220 */ /* 0x082fe20000410000 */
[----:B------:R-:W-:Y:S01]  /*9630*/  FSEL R5, R11, RZ, P0 ;  /* 0x000000ff0b057208 */ /* 0x000fe20000000000 */
[-C--:B------:R-:W-:Y:S01]  /*9640*/  FMUL.FTZ R141, R141, R58.reuse ;  /* 0x0000003a8d8d7220 */ /* 0x080fe20000410000 */
[-C--:B------:R-:W-:Y:S01]  /*9650*/  FMUL.FTZ R148, R148, R58.reuse ;  /* 0x0000003a94947220 */ /* 0x080fe20000410000 */
[-C--:B------:R-:W-:Y:S01]  /*9660*/  FMUL.FTZ R149, R149, R58.reuse ;  /* 0x0000003a95957220 */ /* 0x080fe20000410000 */
[-C--:B------:R-:W-:Y:S01]  /*9670*/  FMUL.FTZ R160, R160, R58.reuse ;  /* 0x0000003aa0a07220 */ /* 0x080fe20000410000 */
[-C--:B------:R-:W-:Y:S01]  /*9680*/  FMUL.FTZ R161, R161, R58.reuse ;  /* 0x0000003aa1a17220 */ /* 0x080fe20000410000 */
[-C--:B------:R-:W-:Y:S01]  /*9690*/  FMUL.FTZ R164, R164, R58.reuse ;  /* 0x0000003aa4a47220 */ /* 0x080fe20000410000 */
[----:B---3--:R-:W-:Y:S01]  /*96a0*/  FFMA.FTZ R4, R79, UR5, -R3 ;  /* 0x000000054f047c23 */ /* 0x008fe20008010803 */
[----:B------:R-:W-:-:S03]  /*96b0*/  FMUL.FTZ R165, R165, R58 ;  /* 0x0000003aa5a57220 */ /* 0x000fc60000410000 */
[----:B------:R1:W-:Y:S01]  /*96c0*/  MUFU.EX2 R218, R4 ;  /* 0x0000000400da7308 */ /* 0x0003e20000000800 */
[----:B--2---:R-:W-:-:S05]  /*96d0*/  FMUL.FTZ R0, R11, UR5 ;  /* 0x000000050b007c20 */ /* 0x004fca0008410000 */
[----:B------:R-:W-:-:S05]  /*96e0*/  FSEL R0, R0, RZ, P0 ;  /* 0x000000ff00007208 */ /* 0x000fca0000000000 */
[----:B------:R-:W-:Y:S01]  /*96f0*/  FFMA.FTZ R9, R182, UR5, -R0 ;  /* 0x00000005b6097c23 */ /* 0x000fe20008010800 */
[----:B------:R-:W-:Y:S01]  /*9700*/  MOV R182, R7 ;  /* 0x0000000700b67202 */ /* 0x000fe20000000f00 */
[----:B-1----:R-:W-:-:S04]  /*9710*/  FFMA.FTZ R4, R57, UR5, -R3 ;  /* 0x0000000539047c23 */ /* 0x002fc80008010803 */
        /* <DEDUP_REMOVED lines=8> */
[----:B------:R1:W2:Y:S02]  /*97a0*/  MUFU.EX2 R180, R4 ;  /* 0x0000000400b47308 */ /* 0x0002a40000000800 */
[----:B-1----:R-:W-:Y:S01]  /*97b0*/  FFMA.FTZ R4, R101, UR5, -R2 ;  /* 0x0000000565047c23 */ /* 0x002fe20008010802 */
[----:B--2---:R-:W-:-:S05]  /*97c0*/  F2FP.BF16.F32.PACK_AB R6, R181, R180 ;  /* 0x000000b4b506723e */ /* 0x004fca00000010ff */
        /* <DEDUP_REMOVED lines=11> */
[----:B-1----:R-:W-:Y:S01]  /*9880*/  FADD.FTZ R4, R64, -R5 ;  /* 0x8000000540047221 */ /* 0x002fe20000010000 */
[----:B------:R-:W-:Y:S02]  /*9890*/  FSEL R5, R62, RZ, P3 ;  /* 0x000000ff3e057208 */ /* 0x000fe40001800000 */
[----:B--2---:R-:W-:Y:S01]  /*98a0*/  F2FP.BF16.F32.PACK_AB R7, R109, R116 ;  /* 0x000000746d07723e */ /* 0x004fe200000010ff */
[----:B------:R-:W-:Y:S02]  /*98b0*/  FMUL.FTZ R4, R4, UR5 ;  /* 0x0000000504047c20 */ /* 0x000fe40008410000 */
[----:B------:R-:W-:Y:S01]  /*98c0*/  FADD.FTZ R10, R138, -R5 ;  /* 0x800000058a0a7221 */ /* 0x000fe20000010000 */
[----:B------:R-:W-:Y:S01]  /*98d0*/  MOV R138, R8 ;  /* 0x00000008008a7202 */ /* 0x000fe20000000f00 */
[----:B------:R1:W2:Y:S01]  /*98e0*/  MUFU.EX2 R57, R4 ;  /* 0x0000000400397308 */ /* 0x0002a20000000800 */
[----:B------:R-:W-:Y:S01]  /*98f0*/  FSEL R8, R61, RZ, P2 ;  /* 0x000000ff3d087208 */ /* 0x000fe20001000000 */
[----:B------:R-:W-:Y:S01]  /*9900*/  FMUL.FTZ R10, R10, UR5 ;  /* 0x000000050a0a7c20 */ /* 0x000fe20008410000 */
[----:B------:R-:W-:-:S03]  /*9910*/  F2FP.BF16.F32.PACK_AB R5, R105, R108 ;  /* 0x0000006c6905723e */ /* 0x000fc600000010ff */
[----:B------:R-:W-:Y:S01]  /*9920*/  FADD.FTZ R8, R137, -R8 ;  /* 0x8000000889087221 */ /* 0x000fe20000010000 */
[----:B------:R-:W-:-:S03]  /*9930*/  MOV R137, R23 ;  /* 0x0000001700897202 */ /* 0x000fc60000000f00 */
[----:B------:R-:W-:Y:S01]  /*9940*/  FMUL.FTZ R8, R8, UR5 ;  /* 0x0000000508087c20 */ /* 0x000fe20008410000 */
[--C-:B-1----:R-:W-:Y:S01]  /*9950*/  FFMA.FTZ R4, R104, UR5, -R2.reuse ;  /* 0x0000000568047c23 */ /* 0x102fe20008010802 */
[-C--:B--2---:R-:W-:Y:S01]  /*9960*/  FMUL.FTZ R142, R142, R57.reuse ;  /* 0x000000398e8e7220 */ /* 0x084fe20000410000 */
[-C--:B------:R-:W-:Y:S01]  /*9970*/  FMUL.FTZ R143, R143, R57.reuse ;  /* 0x000000398f8f7220 */ /* 0x080fe20000410000 */
[-C--:B------:R-:W-:Y:S01]  /*9980*/  FMUL.FTZ R150, R150, R57.reuse ;  /* 0x0000003996967220 */ /* 0x080fe20000410000 */
[----:B------:R1:W-:Y:S01]  /*9990*/  MUFU.EX2 R136, R4 ;  /* 0x0000000400887308 */ /* 0x0003e20000000800 */
[-C--:B------:R-:W-:Y:S01]  /*99a0*/  FMUL.FTZ R151, R151, R57.reuse ;  /* 0x0000003997977220 */ /* 0x080fe20000410000 */
[-C--:B------:R-:W-:Y:S01]  /*99b0*/  FMUL.FTZ R162, R162, R57.reuse ;  /* 0x00000039a2a27220 */ /* 0x080fe20000410000 */
[-C--:B------:R-:W-:Y:S01]  /*99c0*/  FMUL.FTZ R163, R163, R57.reuse ;  /* 0x00000039a3a37220 */ /* 0x080fe20000410000 */
[-C--:B------:R-:W-:Y:S01]  /*99d0*/  FMUL.FTZ R166, R166, R57.reuse ;  /* 0x00000039a6a67220 */ /* 0x080fe20000410000 */
[----:B------:R-:W-:Y:S01]  /*99e0*/  FMUL.FTZ R167, R167, R57 ;  /* 0x00000039a7a77220 */ /* 0x000fe20000410000 */
[----:B-1----:R-:W-:-:S02]  /*99f0*/  FFMA.FTZ R4, R103, UR5, -R2 ;  /* 0x0000000567047c23 */ /* 0x002fc40008010802 */
[----:B------:R-:W-:Y:S08]  /*9a00*/  MUFU.EX2 R103, R9 ;  /* 0x0000000900677308 */ /* 0x000ff00000000800 */
[----:B------:R-:W1:Y:S08]  /*9a10*/  MUFU.EX2 R9, R10 ;  /* 0x0000000a00097308 */ /* 0x000e700000000800 */
[----:B------:R2:W3:Y:S08]  /*9a20*/  MUFU.EX2 R10, R8 ;  /* 0x00000008000a7308 */ /* 0x0004f00000000800 */
        /* <DEDUP_REMOVED lines=8> */
[-C--:B------:R-:W-:Y:S01]  /*9ab0*/  FMUL.FTZ R169, R169, R9.reuse ;  /* 0x00000009a9a97220 */ /* 0x080fe20000410000 */
[----:B--2---:R-:W-:Y:S01]  /*9ac0*/  FFMA.FTZ R8, R183, UR5, -R0 ;  /* 0x00000005b7087c23 */ /* 0x004fe20008010800 */
[----:B------:R-:W-:Y:S01]  /*9ad0*/  MOV R183, R22 ;  /* 0x0000001600b77202 */ /* 0x000fe20000000f00 */
[-C--:B---3--:R-:W-:Y:S01]  /*9ae0*/  FMUL.FTZ R158, R158, R10.reuse ;  /* 0x0000000a9e9e7220 */ /* 0x088fe20000410000 */
[-C--:B------:R-:W-:Y:S01]  /*9af0*/  FMUL.FTZ R159, R159, R10.reuse ;  /* 0x0000000a9f9f7220 */ /* 0x080fe20000410000 */
[----:B------:R1:W2:Y:S01]  /*9b00*/  MUFU.EX2 R102, R8 ;  /* 0x0000000800667308 */ /* 0x0002a20000000800 */
[-C--:B------:R-:W-:Y:S01]  /*9b10*/  FMUL.FTZ R146, R146, R10.reuse ;  /* 0x0000000a92927220 */ /* 0x080fe20000410000 */
[-C--:B------:R-:W-:Y:S01]  /*9b20*/  FMUL.FTZ R147, R147, R10.reuse ;  /* 0x0000000a93937220 */ /* 0x080fe20000410000 */
[----:B------:R-:W-:Y:S01]  /*9b30*/  FMUL.FTZ R154, R154, R10 ;  /* 0x0000000a9a9a7220 */ /* 0x000fe20000410000 */
[----:B----4-:R-:W-:Y:S01]  /*9b40*/  F2FP.BF16.F32.PACK_AB R4, R179, R178 ;  /* 0x000000b2b304723e */ /* 0x010fe200000010ff */
[-C--:B------:R-:W-:Y:S01]  /*9b50*/  FMUL.FTZ R155, R155, R10.reuse ;  /* 0x0000000a9b9b7220 */ /* 0x080fe20000410000 */
[-C--:B------:R-:W-:Y:S01]  /*9b60*/  FMUL.FTZ R170, R170, R10.reuse ;  /* 0x0000000aaaaa7220 */ /* 0x080fe20000410000 */
[-C--:B------:R-:W-:Y:S01]  /*9b70*/  FMUL.FTZ R171, R171, R10.reuse ;  /* 0x0000000aabab7220 */ /* 0x080fe20000410000 */
[----:B------:R-:W-:Y:S01]  /*9b80*/  FFMA.FTZ R9, R241, R9, R234 ;  /* 0x00000009f1097223 */ /* 0x000fe200000100ea */
[----:B------:R-:W-:-:S02]  /*9b90*/  FFMA.FTZ R10, R240, R10, R186 ;  /* 0x0000000af00a7223 */ /* 0x000fc400000100ba */
[----:B------:R-:W-:Y:S01]  /*9ba0*/  HMMA.16816.F32.BF16 R40, R4, R12, R140 ;  /* 0x0000000c0428723c */ /* 0x000fe2000004188c */
[----:B-1----:R-:W-:-:S07]  /*9bb0*/  FFMA.FTZ R8, R117, UR5, -R0 ;  /* 0x0000000575087c23 */ /* 0x002fce0008010800 */
[C---:B------:R-:W-:Y:S01]  /*9bc0*/  HMMA.16816.F32.BF16 R36, R4.reuse, R14, R148 ;  /* 0x0000000e0424723c */ /* 0x040fe20000041894 */
[----:B------:R1:W-:Y:S07]  /*9bd0*/  MUFU.EX2 R101, R8 ;  /* 0x0000000800657308 */ /* 0x0003ee0000000800 */
[C---:B------:R-:W-:Y:S08]  /*9be0*/  HMMA.16816.F32.BF16 R160, R4.reuse, R28, R160 ;  /* 0x0000001c04a0723c */ /* 0x040ff000000418a0 */
[----:B------:R-:W-:Y:S01]  /*9bf0*/  HMMA.16816.F32.BF16 R32, R4, R30, R164 ;  /* 0x0000001e0420723c */ /* 0x000fe200000418a4 */
[----:B------:R-:W-:Y:S01]  /*9c00*/  F2FP.BF16.F32.PACK_AB R4, R244, R234 ;  /* 0x000000eaf404723e */ /* 0x000fe200000010ff */
[----:B-1----:R-:W-:Y:S01]  /*9c10*/  FFMA.FTZ R8, R124, UR5, -R0 ;  /* 0x000000057c087c23 */ /* 0x002fe20008010800 */
[----:B------:R-:W-:-:S02]  /*9c20*/  MOV R124, R20 ;  /* 0x00000014007c7202 */ /* 0x000fc40000000f00 */
[----:B------:R-:W1:Y:S01]  /*9c30*/  LDSM.16.MT88.4 R20, [R210+0x4400] ;  /* 0x00440000d214783b */ /* 0x000e620000004200 */
[----:B------:R3:W4:Y:S01]  /*9c40*/  MUFU.EX2 R100, R8 ;  /* 0x0000000800647308 */ /* 0x0007220000000800 */
[----:B------:R-:W-:Y:S02]  /*9c50*/  F2FP.BF16.F32.PACK_AB R5, R188, R186 ;  /* 0x000000babc05723e */ /* 0x000fe400000010ff */
[----:B------:R-:W-:Y:S02]  /*9c60*/  F2FP.BF16.F32.PACK_AB R6, R80, R245 ;  /* 0x000000f55006723e */ /* 0x000fe400000010ff */
[----:B------:R-:W-:-:S07]  /*9c70*/  F2FP.BF16.F32.PACK_AB R7, R232, R198 ;  /* 0x000000c6e807723e */ /* 0x000fce00000010ff */
[----:B------:R-:W-:Y:S01]  /*9c80*/  HMMA.16816.F32.BF16 R156, R4, R28, R156 ;  /* 0x0000001c049c723c */ /* 0x000fe2000004189c */
[----:B---3--:R-:W-:-:S07]  /*9c90*/  FFMA.FTZ R8, R60, UR5, -R3 ;  /* 0x000000053c087c23 */ /* 0x008fce0008010803 */
[C---:B------:R-:W-:Y:S01]  /*9ca0*/  HMMA.16816.F32.BF16 R48, R4.reuse, R12, R144 ;  /* 0x0000000c0430723c */ /* 0x040fe20000041890 */
[----:B------:R3:W-:Y:S07]  /*9cb0*/  MUFU.EX2 R117, R8 ;  /* 0x0000000800757308 */ /* 0x0007ee0000000800 */
[C---:B------:R-:W-:Y:S01]  /*9cc0*/  HMMA.16816.F32.BF16 R152, R4.reuse, R14, R152 ;  /* 0x0000000e0498723c */ /* 0x040fe20000041898 */
[----:B------:R-:W5:Y:S07]  /*9cd0*/  LDSM.16.MT88.4 R12, [R208+0x4800] ;  /* 0x00480000d00c783b */ /* 0x000f6e0000004200 */
[----:B------:R-:W-:Y:S01]  /*9ce0*/  HMMA.16816.F32.BF16 R28, R4, R30, R168 ;  /* 0x0000001e041c723c */ /* 0x000fe200000418a8 */
[----:B------:R-:W-:Y:S01]  /*9cf0*/  F2FP.BF16.F32.PACK_AB R4, R185, R184 ;  /* 0x000000b8b904723e */ /* 0x000fe200000010ff */
[----:B---3--:R-:W-:Y:S01]  /*9d00*/  FFMA.FTZ R8, R192, UR5, -R2 ;  /* 0x00000005c0087c23 */ /* 0x008fe20008010802 */
[----:B--2---:R-:W-:-:S02]  /*9d10*/  F2FP.BF16.F32.PACK_AB R5, R102, R103 ;  /* 0x000000676605723e */ /* 0x004fc400000010ff */
[----:B------:R-:W-:Y:S01]  /*9d20*/  F2FP.BF16.F32.PACK_AB R6, R104, R136 ;  /* 0x000000886806723e */ /* 0x000fe200000010ff */
[----:B------:R2:W-:Y:S01]  /*9d30*/  MUFU.EX2 R98, R8 ;  /* 0x0000000800627308 */ /* 0x0005e20000000800 */
[----:B----4-:R-:W-:Y:S02]  /*9d40*/  F2FP.BF16.F32.PACK_AB R7, R100, R101 ;  /* 0x000000656407723e */ /* 0x010fe400000010ff */
[----:B------:R-:W-:Y:S02]  /*9d50*/  MOV R192, R46 ;  /* 0x0000002e00c07202 */ /* 0x000fe40000000f00 */
[----:B------:R-:W-:Y:S02]  /*9d60*/  F2FP.BF16.F32.PACK_AB R168, R137, R183 ;  /* 0x000000b789a8723e */ /* 0x000fe400000010ff */
[----:B------:R-:W-:Y:S01]  /*9d70*/  F2FP.BF16.F32.PACK_AB R170, R138, R182 ;  /* 0x000000b68aaa723e */ /* 0x000fe200000010ff */
[C---:B------:R-:W-:Y:S08]  /*9d80*/  HMMA.16816.F32.BF16 R40, R4.reuse, R24, R40 ;  /* 0x000000180428723c */ /* 0x040ff00000041828 */
[----:B------:R-:W-:Y:S01]  /*9d90*/  HMMA.16816.F32.BF16 R36, R4, R26, R36 ;  /* 0x0000001a0424723c */ /* 0x000fe20000041824 */
[----:B--2---:R-:W-:Y:S01]  /*9da0*/  FFMA.FTZ R8, R193, UR5, -R2 ;  /* 0x00000005c1087c23 */ /* 0x004fe20008010802 */
[----:B------:R-:W-:-:S03]  /*9db0*/  MOV R193, R45 ;  /* 0x0000002d00c17202 */ /* 0x000fc60000000f00 */
[----:B------:R2:W3:Y:S03]  /*9dc0*/  MUFU.EX2 R97, R8 ;  /* 0x0000000800617308 */ /* 0x0004e60000000800 */
[C---:B-1----:R-:W-:Y:S08]  /*9dd0*/  HMMA.16816.F32.BF16 R160, R4.reuse, R20, R160 ;  /* 0x0000001404a0723c */ /* 0x042ff000000418a0 */
[----:B------:R-:W-:Y:S01]  /*9de0*/  HMMA.16816.F32.BF16 R32, R4, R22, R32 ;  /* 0x000000160420723c */ /* 0x000fe20000041820 */
[----:B------:R-:W-:-:S02]  /*9df0*/  F2FP.BF16.F32.PACK_AB R4, R78, R70 ;  /* 0x000000464e04723e */ /* 0x000fc400000010ff */
[----:B------:R-:W-:Y:S02]  /*9e00*/  F2FP.BF16.F32.PACK_AB R5, R226, R227 ;  /* 0x000000e3e205723e */ /* 0x000fe400000010ff */
[----:B------:R-:W-:Y:S01]  /*9e10*/  F2FP.BF16.F32.PACK_AB R6, R69, R77 ;  /* 0x0000004d4506723e */ /* 0x000fe200000010ff */
[--C-:B--2---:R-:W-:Y:S01]  /*9e20*/  FFMA.FTZ R8, R125, UR5, -R2.reuse ;  /* 0x000000057d087c23 */ /* 0x104fe20008010802 */
[----:B------:R-:W-:Y:S02]  /*9e30*/  F2FP.BF16.F32.PACK_AB R7, R224, R225 ;  /* 0x000000e1e007723e */ /* 0x000fe400000010ff */
[----:B------:R-:W-:Y:S01]  /*9e40*/  MOV R125, R52 ;  /* 0x00000034007d7202 */ /* 0x000fe20000000f00 */
[----:B------:R1:W-:Y:S04]  /*9e50*/  MUFU.EX2 R96, R8 ;  /* 0x0000000800607308 */ /* 0x0003e80000000800 */
[C---:B------:R-:W-:Y:S08]  /*9e60*/  HMMA.16816.F32.BF16 R48, R4.reuse, R24, R48 ;  /* 0x000000180430723c */ /* 0x040ff00000041830 */
[----:B------:R-:W-:Y:S01]  /*9e70*/  HMMA.16816.F32.BF16 R52, R4, R26, R152 ;  /* 0x0000001a0434723c */ /* 0x000fe20000041898 */
[----:B------:R-:W-:Y:S01]  /*9e80*/  LDSM.16.MT88.4 R24, [R210+0x4c00] ;  /* 0x004c0000d218783b */ /* 0x000fe20000004200 */
[----:B-1----:R-:W-:Y:S01]  /*9e90*/  FFMA.FTZ R8, R128, UR5, -R2 ;  /* 0x0000000580087c23 */ /* 0x002fe20008010802 */
[----:B------:R-:W-:-:S02]  /*9ea0*/  MOV R128, R93 ;  /* 0x0000005d00807202 */ /* 0x000fc40000000f00 */
[----:B------:R-:W-:Y:S03]  /*9eb0*/  LDSM.16.MT88.4 R152, [R208+0x5c00] ;  /* 0x005c0000d098783b */ /* 0x000fe60000004200 */
[----:B------:R-:W-:Y:S01]  /*9ec0*/  HMMA.16816.F32.BF16 R28, R4, R22, R28 ;  /* 0x00000016041c723c */ /* 0x000fe2000004181c */
[----:B------:R1:W-:Y:S02]  /*9ed0*/  MUFU.EX2 R95, R8 ;  /* 0x00000008005f7308 */ /* 0x0003e40000000800 */
[----:B-1----:R-:W-:Y:S01]  /*9ee0*/  FFMA.FTZ R8, R194, UR5, -R0 ;  /* 0x00000005c2087c23 */ /* 0x002fe20008010800 */
[----:B------:R-:W-:-:S05]  /*9ef0*/  MOV R194, R92 ;  /* 0x0000005c00c27202 */ /* 0x000fca0000000f00 */
[----:B------:R1:W-:Y:S02]  /*9f00*/  MUFU.EX2 R93, R8 ;  /* 0x00000008005d7308 */ /* 0x0003e40000000800 */
[----:B-1----:R-:W-:Y:S01]  /*9f10*/  FFMA.FTZ R8, R195, UR5, -R0 ;  /* 0x00000005c3087c23 */ /* 0x002fe20008010800 */
[----:B------:R-:W-:-:S05]  /*9f20*/  MOV R195, R19 ;  /* 0x0000001300c37202 */ /* 0x000fca0000000f00 */
[----:B------:R1:W2:Y:S02]  /*9f30*/  MUFU.EX2 R94, R8 ;  /* 0x00000008005e7308 */ /* 0x0002a40000000800 */
[--C-:B-1----:R-:W-:Y:S01]  /*9f40*/  FFMA.FTZ R8, R129, UR5, -R0.reuse ;  /* 0x0000000581087c23 */ /* 0x102fe20008010800 */
[----:B------:R-:W-:Y:S02]  /*9f50*/  MOV R129, R18 ;  /* 0x0000001200817202 */ /* 0x000fe40000000f00 */
[----:B------:R-:W1:Y:S03]  /*9f60*/  LDSM.16.MT88.4 R16, [R210+0x4800] ;  /* 0x00480000d210783b */ /* 0x000e660000004200 */
[----:B------:R4:W-:Y:S02]  /*9f70*/  MUFU.EX2 R92, R8 ;  /* 0x00000008005c7308 */ /* 0x0009e40000000800 */
[----:B----4-:R-:W-:Y:S01]  /*9f80*/  FFMA.FTZ R8, R132, UR5, -R0 ;  /* 0x0000000584087c23 */ /* 0x010fe20008010800 */
[----:B------:R-:W-:-:S02]  /*9f90*/  MOV R132, R47 ;  /* 0x0000002f00847202 */ /* 0x000fc40000000f00 */
[----:B------:R-:W-:Y:S03]  /*9fa0*/  HMMA.16816.F32.BF16 R44, R4, R20, R156 ;  /* 0x00000014042c723c */ /* 0x000fe6000004189c */
[----:B------:R4:W5:Y:S01]  /*9fb0*/  MUFU.EX2 R91, R8 ;  /* 0x00000008005b7308 */ /* 0x0009620000000800 */
[----:B------:R-:W-:Y:S01]  /*9fc0*/  MOV R157, R81 ;  /* 0x00000051009d7202 */ /* 0x000fe20000000f00 */
[----:B------:R-:W1:Y:S01]  /*9fd0*/  LDSM.16.MT88.4 R20, [R208+0x4c00] ;  /* 0x004c0000d014783b */ /* 0x000e620000004200 */
[----:B------:R-:W-:Y:S02]  /*9fe0*/  MOV R158, R78 ;  /* 0x0000004e009e7202 */ /* 0x000fe40000000f00 */
[----:B---3--:R-:W-:Y:S02]  /*9ff0*/  F2FP.BF16.F32.PACK_AB R4, R97, R98 ;  /* 0x000000626104723e */ /* 0x008fe400000010ff */
[----:B--2---:R-:W-:-:S02]  /*a000*/  F2FP.BF16.F32.PACK_AB R5, R94, R93 ;  /* 0x0000005d5e05723e */ /* 0x004fc400000010ff */
[----:B------:R-:W-:Y:S02]  /*a010*/  F2FP.BF16.F32.PACK_AB R6, R95, R96 ;  /* 0x000000605f06723e */ /* 0x000fe400000010ff */
[----:B------:R-:W-:Y:S02]  /*a020*/  MOV R159, R77 ;  /* 0x0000004d009f7202 */ /* 0x000fe40000000f00 */
[----:B------:R-:W-:Y:S01]  /*a030*/  MOV R156, R70 ;  /* 0x00000046009c7202 */ /* 0x000fe20000000f00 */
[----:B----4-:R-:W-:Y:S01]  /*a040*/  FFMA.FTZ R8, R106, UR5, -R3 ;  /* 0x000000056a087c23 */ /* 0x010fe20008010803 */
[----:B------:R-:W-:Y:S02]  /*a050*/  MOV R106, R82 ;  /* 0x00000052006a7202 */ /* 0x000fe40000000f00 */
[----:B-----5:R-:W-:Y:S01]  /*a060*/  F2FP.BF16.F32.PACK_AB R7, R91, R92 ;  /* 0x0000005c5b07723e */ /* 0x020fe200000010ff */
[----:B------:R2:W-:Y:S06]  /*a070*/  MUFU.EX2 R99, R8 ;  /* 0x0000000800637308 */ /* 0x0005ec0000000800 */
[C---:B------:R-:W-:Y:S08]  /*a080*/  HMMA.16816.F32.BF16 R40, R4.reuse, R12, R40 ;  /* 0x0000000c0428723c */ /* 0x040ff00000041828 */
[----:B------:R-:W-:Y:S01]  /*a090*/  HMMA.16816.F32.BF16 R36, R4, R14, R36 ;  /* 0x0000000e0424723c */ /* 0x000fe20000041824 */
[----:B--2---:R-:W-:Y:S01]  /*a0a0*/  FFMA.FTZ R8, R120, UR5, -R2 ;  /* 0x0000000578087c23 */ /* 0x004fe20008010802 */
[----:B------:R-:W-:-:S03]  /*a0b0*/  MOV R120, R87 ;  /* 0x0000005700787202 */ /* 0x000fc60000000f00 */
[----:B------:R2:W-:Y:S03]  /*a0c0*/  MUFU.EX2 R90, R8 ;  /* 0x00000008005a7308 */ /* 0x0005e60000000800 */
[C---:B-1----:R-:W-:Y:S08]  /*a0d0*/  HMMA.16816.F32.BF16 R160, R4.reuse, R16, R160 ;  /* 0x0000001004a0723c */ /* 0x042ff000000418a0 */
[----:B------:R-:W-:Y:S01]  /*a0e0*/  HMMA.16816.F32.BF16 R32, R4, R18, R32 ;  /* 0x000000120420723c */ /* 0x000fe20000041820 */
[----:B------:R-:W-:-:S02]  /*a0f0*/  F2FP.BF16.F32.PACK_AB R6, R157, R76 ;  /* 0x0000004c9d06723e */ /* 0x000fc400000010ff */
[----:B------:R-:W-:Y:S02]  /*a100*/  F2FP.BF16.F32.PACK_AB R4, R72, R66 ;  /* 0x000000424804723e */ /* 0x000fe400000010ff */
[----:B------:R-:W-:Y:S02]  /*a110*/  F2FP.BF16.F32.PACK_AB R5, R205, R207 ;  /* 0x000000cfcd05723e */ /* 0x000fe400000010ff */
[----:B------:R-:W-:Y:S01]  /*a120*/  F2FP.BF16.F32.PACK_AB R7, R197, R199 ;  /* 0x000000c7c507723e */ /* 0x000fe200000010ff */
[----:B--2---:R-:W-:Y:S01]  /*a130*/  FFMA.FTZ R8, R114, UR5, -R2 ;  /* 0x0000000572087c23 */ /* 0x004fe20008010802 */
[----:B------:R-:W-:-:S03]  /*a140*/  MOV R114, R67 ;  /* 0x0000004300727202 */ /* 0x000fc60000000f00 */
[----:B------:R1:W2:Y:S02]  /*a150*/  MUFU.EX2 R89, R8 ;  /* 0x0000000800597308 */ /* 0x0002a40000000800 */
[C---:B------:R-:W-:Y:S08]  /*a160*/  HMMA.16816.F32.BF16 R48, R4.reuse, R12, R48 ;  /* 0x0000000c0430723c */ /* 0x040ff00000041830 */
[----:B------:R-:W-:Y:S01]  /*a170*/  HMMA.16816.F32.BF16 R52, R4, R14, R52 ;  /* 0x0000000e0434723c */ /* 0x000fe20000041834 */
[----:B------:R-:W3:Y:S01]  /*a180*/  LDSM.16.MT88.4 R12, [R208+0x5000] ;  /* 0x00500000d00c783b */ /* 0x000ee20000004200 */
[----:B-1----:R-:W-:-:S06]  /*a190*/  FFMA.FTZ R8, R112, UR5, -R2 ;  /* 0x0000000570087c23 */ /* 0x002fcc0008010802 */
[C---:B------:R-:W-:Y:S01]  /*a1a0*/  HMMA.16816.F32.BF16 R44, R4.reuse, R16, R44 ;  /* 0x00000010042c723c */ /* 0x040fe2000004182c */
[----:B------:R-:W-:Y:S01]  /*a1b0*/  MOV R112, R68 ;  /* 0x0000004400707202 */ /* 0x000fe20000000f00 */
[----:B------:R1:W-:Y:S06]  /*a1c0*/  MUFU.EX2 R87, R8 ;  /* 0x0000000800577308 */ /* 0x0003ec0000000800 */
[----:B------:R-:W-:Y:S01]  /*a1d0*/  HMMA.16816.F32.BF16 R28, R4, R18, R28 ;  /* 0x00000012041c723c */ /* 0x000fe2000004181c */
[----:B------:R-:W4:Y:S01]  /*a1e0*/  LDSM.16.MT88.4 R16, [R210+0x5000] ;  /* 0x00500000d210783b */ /* 0x000f220000004200 */
[----:B--2---:R-:W-:Y:S01]  /*a1f0*/  F2FP.BF16.F32.PACK_AB R4, R89, R90 ;  /* 0x0000005a5904723e */ /* 0x004fe200000010ff */
[----:B-1----:R-:W-:Y:S01]  /*a200*/  FFMA.FTZ R8, R113, UR5, -R2 ;  /* 0x0000000571087c23 */ /* 0x002fe20008010802 */
[----:B------:R-:W-:-:S03]  /*a210*/  MOV R113, R65 ;  /* 0x0000004100717202 */ /* 0x000fc60000000f00 */
[----:B------:R1:W2:Y:S02]  /*a220*/  MUFU.EX2 R86, R8 ;  /* 0x0000000800567308 */ /* 0x0002a40000000800 */
[----:B-1----:R-:W-:Y:S01]  /*a230*/  FFMA.FTZ R8, R122, UR5, -R0 ;  /* 0x000000057a087c23 */ /* 0x002fe20008010800 */
[----:B------:R-:W-:Y:S02]  /*a240*/  MOV R122, R71 ;  /* 0x00000047007a7202 */ /* 0x000fe40000000f00 */
[----:B--2---:R-:W-:-:S03]  /*a250*/  F2FP.BF16.F32.PACK_AB R6, R86, R87 ;  /* 0x000000575606723e */ /* 0x004fc600000010ff */
[----:B------:R1:W-:Y:S02]  /*a260*/  MUFU.EX2 R84, R8 ;  /* 0x0000000800547308 */ /* 0x0003e40000000800 */
[----:B-1----:R-:W-:Y:S01]  /*a270*/  FFMA.FTZ R8, R115, UR5, -R0 ;  /* 0x0000000573087c23 */ /* 0x002fe20008010800 */
[----:B------:R-:W-:-:S05]  /*a280*/  MOV R115, R83 ;  /* 0x0000005300737202 */ /* 0x000fca0000000f00 */
        /* <DEDUP_REMOVED lines=11> */
[----:B------:R1:W-:Y:S04]  /*a340*/  MUFU.EX2 R88, R8 ;  /* 0x0000000800587308 */ /* 0x0003e80000000800 */
[C---:B------:R-:W-:Y:S08]  /*a350*/  HMMA.16816.F32.BF16 R140, R4.reuse, R20, R40 ;  /* 0x00000014048c723c */ /* 0x040ff00000041828 */
[----:B------:R-:W-:Y:S01]  /*a360*/  HMMA.16816.F32.BF16 R36, R4, R22, R36 ;  /* 0x000000160424723c */ /* 0x000fe20000041824 */
[----:B-1----:R-:W-:Y:S01]  /*a370*/  FFMA.FTZ R8, R200, UR5, -R2 ;  /* 0x00000005c8087c23 */ /* 0x002fe20008010802 */
[----:B------:R-:W-:-:S03]  /*a380*/  MOV R200, R66 ;  /* 0x0000004200c87202 */ /* 0x000fc60000000f00 */
[----:B------:R1:W-:Y:S03]  /*a390*/  MUFU.EX2 R81, R8 ;  /* 0x0000000800517308 */ /* 0x0003e60000000800 */
[C---:B------:R-:W-:Y:S08]  /*a3a0*/  HMMA.16816.F32.BF16 R160, R4.reuse, R24, R160 ;  /* 0x0000001804a0723c */ /* 0x040ff000000418a0 */
[----:B------:R-:W-:Y:S01]  /*a3b0*/  HMMA.16816.F32.BF16 R32, R4, R26, R32 ;  /* 0x0000001a0420723c */ /* 0x000fe20000041820 */
[----:B------:R-:W-:-:S02]  /*a3c0*/  F2FP.BF16.F32.PACK_AB R4, R122, R115 ;  /* 0x000000737a04723e */ /* 0x000fc400000010ff */
[----:B------:R-:W-:Y:S02]  /*a3d0*/  F2FP.BF16.F32.PACK_AB R5, R191, R196 ;  /* 0x000000c4bf05723e */ /* 0x000fe400000010ff */
[----:B------:R-:W-:Y:S02]  /*a3e0*/  F2FP.BF16.F32.PACK_AB R6, R112, R113 ;  /* 0x000000717006723e */ /* 0x000fe400000010ff */
[----:B------:R-:W-:Y:S01]  /*a3f0*/  F2FP.BF16.F32.PACK_AB R7, R187, R190 ;  /* 0x000000bebb07723e */ /* 0x000fe200000010ff */
[----:B-1----:R-:W-:Y:S01]  /*a400*/  FFMA.FTZ R8, R201, UR5, -R2 ;  /* 0x00000005c9087c23 */ /* 0x002fe20008010802 */
[----:B------:R-:W-:-:S03]  /*a410*/  MOV R201, R69 ;  /* 0x0000004500c97202 */ /* 0x000fc60000000f00 */
        /* <DEDUP_REMOVED lines=25> */
[C---:B---3--:R-:W-:Y:S08]  /*a5b0*/  HMMA.16816.F32.BF16 R140, R4.reuse, R12, R140 ;  /* 0x0000000c048c723c */ /* 0x048ff0000004188c */
[----:B------:R-:W-:Y:S01]  /*a5c0*/  HMMA.16816.F32.BF16 R36, R4, R14, R36 ;  /* 0x0000000e0424723c */ /* 0x000fe20000041824 */
[----:B-1----:R-:W-:-:S07]  /*a5d0*/  FFMA.FTZ R8, R220, UR5, -R2 ;  /* 0x00000005dc087c23 */ /* 0x002fce0008010802 */
[C---:B----4-:R-:W-:Y:S01]  /*a5e0*/  HMMA.16816.F32.BF16 R160, R4.reuse, R16, R160 ;  /* 0x0000001004a0723c */ /* 0x050fe200000418a0 */
        /* <DEDUP_REMOVED lines=10> */
[----:B------:R-:W-:Y:S01]  /*a690*/  LDSM.16.MT88.4 R12, [R210+0x5800] ;  /* 0x00580000d20c783b */ /* 0x000fe20000004200 */
[----:B-1----:R-:W-:-:S06]  /*a6a0*/  FFMA.FTZ R8, R118, UR5, -R2 ;  /* 0x0000000576087c23 */ /* 0x002fcc0008010802 */
[C---:B------:R-:W-:Y:S01]  /*a6b0*/  HMMA.16816.F32.BF16 R40, R4.reuse, R16, R40 ;  /* 0x000000100428723c */ /* 0x040fe20000041828 */
[----:B------:R1:W-:Y:S07]  /*a6c0*/  MUFU.EX2 R70, R8 ;  /* 0x0000000800467308 */ /* 0x0003ee0000000800 */
[----:B------:R-:W-:Y:S01]  /*a6d0*/  HMMA.16816.F32.BF16 R28, R4, R18, R28 ;  /* 0x00000012041c723c */ /* 0x000fe2000004181c */
[----:B--2---:R-:W-:Y:S01]  /*a6e0*/  F2FP.BF16.F32.PACK_AB R4, R71, R72 ;  /* 0x000000484704723e */ /* 0x004fe200000010ff */
[----:B------:R-:W2:Y:S01]  /*a6f0*/  LDSM.16.MT88.4 R16, [R208+0x5800] ;  /* 0x00580000d010783b */ /* 0x000ea20000004200 */
[----:B-1----:R-:W-:-:S04]  /*a700*/  FFMA.FTZ R8, R119, UR5, -R2 ;  /* 0x0000000577087c23 */ /* 0x002fc80008010802 */
        /* <DEDUP_REMOVED lines=28> */
[----:B-1----:R-:W-:-:S07]  /*a8d0*/  FFMA.FTZ R8, R110, UR5, -R2 ;  /* 0x000000056e087c23 */ /* 0x002fce0008010802 */
[C---:B------:R-:W-:Y:S01]  /*a8e0*/  HMMA.16816.F32.BF16 R40, R4.reuse, R24, R40 ;  /* 0x000000180428723c */ /* 0x040fe20000041828 */
[----:B------:R1:W-:Y:S07]  /*a8f0*/  MUFU.EX2 R59, R8 ;  /* 0x00000008003b7308 */ /* 0x0003ee0000000800 */
[----:B------:R-:W-:Y:S01]  /*a900*/  HMMA.16816.F32.BF16 R24, R4, R26, R28 ;  /* 0x0000001a0418723c */ /* 0x000fe2000004181c */
[----:B---3--:R-:W-:Y:S01]  /*a910*/  F2FP.BF16.F32.PACK_AB R4, R60, R63 ;  /* 0x0000003f3c04723e */ /* 0x008fe200000010ff */
        /* <DEDUP_REMOVED lines=15> */
[C---:B--2---:R-:W-:Y:S08]  /*aa10*/  HMMA.16816.F32.BF16 R148, R4.reuse, R18, R36 ;  /* 0x000000120494723c */ /* 0x044ff00000041824 */
[----:B------:R-:W-:Y:S01]  /*aa20*/  HMMA.16816.F32.BF16 R140, R4, R16, R140 ;  /* 0x00000010048c723c */ /* 0x000fe2000004188c */
[----:B-1----:R-:W-:-:S07]  /*aa30*/  FFMA.FTZ R8, R249, UR5, -R2 ;  /* 0x00000005f9087c23 */ /* 0x002fce0008010802 */
[C---:B------:R-:W-:Y:S01]  /*aa40*/  HMMA.16816.F32.BF16 R160, R4.reuse, R12, R160 ;  /* 0x0000000c04a0723c */ /* 0x040fe200000418a0 */
[----:B------:R1:W2:Y:S07]  /*aa50*/  MUFU.EX2 R49, R8 ;  /* 0x0000000800317308 */ /* 0x0002ae0000000800 */
[----:B------:R-:W-:Y:S01]  /*aa60*/  HMMA.16816.F32.BF16 R32, R4, R14, R32 ;  /* 0x0000000e0420723c */ /* 0x000fe20000041820 */
[----:B------:R-:W-:Y:S02]  /*aa70*/  F2FP.BF16.F32.PACK_AB R4, R193, R125 ;  /* 0x0000007dc104723e */ /* 0x000fe400000010ff */
[----:B------:R-:W-:-:S02]  /*aa80*/  F2FP.BF16.F32.PACK_AB R5, R88, R99 ;  /* 0x000000635805723e */ /* 0x000fc400000010ff */
[----:B------:R-:W-:Y:S02]  /*aa90*/  F2FP.BF16.F32.PACK_AB R6, R124, R192 ;  /* 0x000000c07c06723e */ /* 0x000fe400000010ff */
[----:B------:R-:W-:Y:S01]  /*aaa0*/  F2FP.BF16.F32.PACK_AB R7, R67, R77 ;  /* 0x0000004d4307723e */ /* 0x000fe200000010ff */
[--C-:B-1----:R-:W-:Y:S01]  /*aab0*/  FFMA.FTZ R8, R174, UR5, -R2.reuse ;  /* 0x00000005ae087c23 */ /* 0x102fe20008010802 */
[----:B------:R-:W-:Y:S01]  /*aac0*/  FFMA.FTZ R2, R130, UR5, -R2 ;  /* 0x0000000582027c23 */ /* 0x000fe20008010802 */
[----:B--2---:R-:W-:Y:S02]  /*aad0*/  F2FP.BF16.F32.PACK_AB R164, R49, R50 ;  /* 0x0000003231a4723e */ /* 0x004fe400000010ff */
[----:B------:R1:W-:Y:S02]  /*aae0*/  MUFU.EX2 R48, R8 ;  /* 0x0000000800307308 */ /* 0x0003e40000000800 */
[C---:B------:R-:W-:Y:S06]  /*aaf0*/  HMMA.16816.F32.BF16 R40, R4.reuse, R12, R40 ;  /* 0x0000000c0428723c */ /* 0x040fec0000041828 */
[----:B------:R2:W3:Y:S02]  /*ab00*/  MUFU.EX2 R37, R2 ;  /* 0x0000000200257308 */ /* 0x0004e40000000800 */
[----:B------:R-:W-:Y:S01]  /*ab10*/  HMMA.16816.F32.BF16 R144, R4, R16, R44 ;  /* 0x000000100490723c */ /* 0x000fe2000004182c */
[----:B-1----:R-:W-:-:S07]  /*ab20*/  FFMA.FTZ R8, R134, UR5, -R0 ;  /* 0x0000000586087c23 */ /* 0x002fce0008010800 */
[----:B------:R-:W-:Y:S01]  /*ab30*/  HMMA.16816.F32.BF16 R20, R4, R18, R20 ;  /* 0x000000120414723c */ /* 0x000fe20000041814 */
[----:B------:R-:W1:Y:S01]  /*ab40*/  LDSM.16.MT88.4 R16, [R210+0x5c00] ;  /* 0x005c0000d210783b */ /* 0x000e620000004200 */
[----:B------:R4:W-:Y:S01]  /*ab50*/  MUFU.EX2 R30, R8 ;  /* 0x00000008001e7308 */ /* 0x0009e20000000800 */
[----:B--2---:R-:W-:-:S05]  /*ab60*/  FFMA.FTZ R2, R250, UR5, -R0 ;  /* 0x00000005fa027c23 */ /* 0x004fca0008010800 */
[----:B------:R-:W-:Y:S01]  /*ab70*/  HMMA.16816.F32.BF16 R24, R4, R14, R24 ;  /* 0x0000000e0418723c */ /* 0x000fe20000041818 */
[----:B------:R-:W-:Y:S01]  /*ab80*/  FADD.FTZ R4, R244, R9 ;  /* 0x00000009f4047221 */ /* 0x000fe20000010000 */
[----:B---3--:R-:W-:Y:S01]  /*ab90*/  F2FP.BF16.F32.PACK_AB R166, R37, R48 ;  /* 0x0000003025a6723e */ /* 0x008fe200000010ff */
[----:B------:R2:W-:Y:S01]  /*aba0*/  MUFU.EX2 R36, R2 ;  /* 0x0000000200247308 */ /* 0x0005e20000000800 */
[----:B----4-:R-:W-:Y:S01]  /*abb0*/  FFMA.FTZ R8, R243, R58, R178 ;  /* 0x0000003af3087223 */ /* 0x010fe200000100b2 */
[--C-:B--2---:R-:W-:Y:S01]  /*abc0*/  FFMA.FTZ R2, R251, UR5, -R0.reuse ;  /* 0x00000005fb027c23 */ /* 0x104fe20008010800 */
[----:B------:R-:W-:-:S05]  /*abd0*/  FFMA.FTZ R0, R131, UR5, -R0 ;  /* 0x0000000583007c23 */ /* 0x000fca0008010800 */
[----:B------:R2:W3:Y:S08]  /*abe0*/  MUFU.EX2 R31, R2 ;  /* 0x00000002001f7308 */ /* 0x0004f00000000800 */
[----:B------:R4:W5:Y:S01]  /*abf0*/  MUFU.EX2 R29, R0 ;  /* 0x00000000001d7308 */ /* 0x0009620000000800 */
[----:B--2---:R-:W-:Y:S01]  /*ac00*/  FFMA.FTZ R2, R242, R57, R108 ;  /* 0x00000039f2027223 */ /* 0x004fe2000001006c */
[----:B---3--:R-:W-:-:S03]  /*ac10*/  F2FP.BF16.F32.PACK_AB R165, R31, R36 ;  /* 0x000000241fa5723e */ /* 0x008fc600000010ff */
[----:B------:R-:W-:Y:S01]  /*ac20*/  FADD.FTZ R5, R105, R2 ;  /* 0x0000000269057221 */ /* 0x000fe20000010000 */
[----:B------:R-:W-:Y:S01]  /*ac30*/  FADD.FTZ R2, R245, R4 ;  /* 0x00000004f5027221 */ /* 0x000fe20000010000 */
[----:B----4-:R-:W-:-:S03]  /*ac40*/  FFMA.FTZ R0, R246, UR5, -R3 ;  /* 0x00000005f6007c23 */ /* 0x010fc60008010803 */
[----:B------:R-:W-:Y:S01]  /*ac50*/  FADD.FTZ R2, R139, R2 ;  /* 0x000000028b027221 */ /* 0x000fe20000010000 */
[----:B------:R-:W-:Y:S01]  /*ac60*/  MOV R139, R123 ;  /* 0x0000007b008b7202 */ /* 0x000fe20000000f00 */
[----:B------:R2:W-:Y:S01]  /*ac70*/  MUFU.EX2 R28, R0 ;  /* 0x00000000001c7308 */ /* 0x0005e20000000800 */
[----:B------:R-:W-:Y:S02]  /*ac80*/  MOV R123, R157 ;  /* 0x0000009d007b7202 */ /* 0x000fe40000000f00 */
[----:B-----5:R-:W-:-:S07]  /*ac90*/  F2FP.BF16.F32.PACK_AB R167, R29, R30 ;  /* 0x0000001e1da7723e */ /* 0x020fce00000010ff */
[----:B------:R-:W-:Y:S01]  /*aca0*/  HMMA.16816.F32.BF16 R140, R164, R152, R140 ;  /* 0x00000098a48c723c */ /* 0x000fe2000004188c */
[----:B--2---:R-:W-:-:S07]  /*acb0*/  FFMA.FTZ R0, R247, UR5, -R3 ;  /* 0x00000005f7007c23 */ /* 0x004fce0008010803 */
[C---:B------:R-:W-:Y:S01]  /*acc0*/  HMMA.16816.F32.BF16 R148, R164.reuse, R154, R148 ;  /* 0x0000009aa494723c */ /* 0x040fe20000041894 */
[----:B------:R2:W3:Y:S07]  /*acd0*/  MUFU.EX2 R13, R0 ;  /* 0x00000000000d7308 */ /* 0x0004ee0000000800 */
[C---:B-1----:R-:W-:Y:S08]  /*ace0*/  HMMA.16816.F32.BF16 R160, R164.reuse, R16, R160 ;  /* 0x00000010a4a0723c */ /* 0x042ff000000418a0 */
[----:B------:R-:W-:Y:S01]  /*acf0*/  HMMA.16816.F32.BF16 R164, R164, R18, R32 ;  /* 0x00000012a4a4723c */ /* 0x000fe20000041820 */
[--C-:B--2---:R-:W-:Y:S01]  /*ad00*/  FFMA.FTZ R0, R135, UR5, -R3.reuse ;  /* 0x0000000587007c23 */ /* 0x104fe20008010803 */
[----:B------:R-:W-:Y:S01]  /*ad10*/  FFMA.FTZ R3, R175, UR5, -R3 ;  /* 0x00000005af037c23 */ /* 0x000fe20008010803 */
[----:B---3--:R-:W-:-:S02]  /*ad20*/  F2FP.BF16.F32.PACK_AB R169, R13, R28 ;  /* 0x0000001c0da9723e */ /* 0x008fc400000010ff */
[----:B------:R1:W-:Y:S08]  /*ad30*/  MUFU.EX2 R12, R0 ;  /* 0x00000000000c7308 */ /* 0x0003f00000000800 */
[----:B------:R2:W3:Y:S01]  /*ad40*/  MUFU.EX2 R240, R3 ;  /* 0x0000000300f07308 */ /* 0x0004e20000000800 */
[----:B-1----:R-:W-:-:S04]  /*ad50*/  FADD.FTZ R0, R179, R8 ;  /* 0x00000008b3007221 */ /* 0x002fc80000010000 */
[----:B------:R-:W-:Y:S01]  /*ad60*/  FADD.FTZ R7, R180, R0 ;  /* 0x00000000b4077221 */ /* 0x000fe20000010000 */
[----:B--2---:R-:W-:-:S03]  /*ad70*/  FADD.FTZ R3, R188, R10 ;  /* 0x0000000abc037221 */ /* 0x004fc60000010000 */
[----:B------:R-:W-:Y:S01]  /*ad80*/  FADD.FTZ R7, R181, R7 ;  /* 0x00000007b5077221 */ /* 0x000fe20000010000 */
[----:B---3--:R-:W-:Y:S01]  /*ad90*/  F2FP.BF16.F32.PACK_AB R171, R240, R12 ;  /* 0x0000000cf0ab723e */ /* 0x008fe200000010ff */
[----:B------:R-:W-:Y:S01]  /*ada0*/  FADD.FTZ R4, R198, R3 ;  /* 0x00000003c6047221 */ /* 0x000fe20000010000 */
[----:B------:R-:W-:Y:S01]  /*adb0*/  FADD.FTZ R3, R116, R5 ;  /* 0x0000000574037221 */ /* 0x000fe20000010000 */
[----:B------:R-:W-:Y:S02]  /*adc0*/  FADD.FTZ R5, R156, R2 ;  /* 0x000000029c057221 */ /* 0x000fe40000010000 */
        /* <DEDUP_REMOVED lines=113> */
[----:B------:R-:W-:Y:S01]  /*b4e0*/  VIMNMX R215, PT, PT, R217, 0x2, !PT ;  /* 0x00000002d9d77848 */ /* 0x000fe20007fe0100 */
[----:B------:R-:W-:Y:S01]  /*b4f0*/  FADD.FTZ R241, R138, R4 ;  /* 0x000000048af17221 */ /* 0x000fe20000010000 */
[----:B------:R-:W-:Y:S01]  /*b500*/  FADD.FTZ R240, R240, R3 ;  /* 0x00000003f0f07221 */ /* 0x000fe20000010000 */
[----:B------:R-:W-:Y:S01]  /*b510*/  FADD.FTZ R243, R37, R2 ;  /* 0x0000000225f37221 */ /* 0x000fe20000010000 */
[----:B------:R-:W-:Y:S01]  /*b520*/  FADD.FTZ R242, R29, R0 ;  /* 0x000000001df27221 */ /* 0x000fe20000010000 */
[----:B------:R-:W-:-:S02]  /*b530*/  IADD3 R215, PT, PT, R215, -0x3, RZ ;  /* 0xfffffffdd7d77810 */ /* 0x000fc40007ffe0ff */
[----:B------:R-:W-:Y:S02]  /*b540*/  MOV R64, R11 ;  /* 0x0000000b00407202 */ /* 0x000fe40000000f00 */
[----:B------:R-:W-:Y:S02]  /*b550*/  MOV R136, R56 ;  /* 0x0000003800887202 */ /* 0x000fe40000000f00 */
[----:B------:R-:W-:Y:S02]  /*b560*/  MOV R137, R61 ;  /* 0x0000003d00897202 */ /* 0x000fe40000000f00 */
[----:B------:R-:W-:-:S07]  /*b570*/  MOV R138, R62 ;  /* 0x0000003e008a7202 */ /* 0x000fce0000000f00 */
.L_x_107:
[----:B------:R-:W-:-:S13]  /*b580*/  ISETP.GE.AND P0, PT, R215, RZ, PT ;  /* 0x000000ffd700720c */ /* 0x000fda0003f06270 */
[----:B------:R-:W-:Y:S05]  /*b590*/  @!P0 BRA `(.L_x_111) ;  /* 0x0000003400ac8947 */ /* 0x000fea0003800000 */
[----:B------:R-:W1:Y:S01]  /*b5a0*/  LDC.64 R218, c[0x0][0x3c0] ;  /* 0x0000f000ffda7b82 */ /* 0x000e620000000a00 */
[----:B------:R-:W2:Y:S01]  /*b5b0*/  LDCU UR6, c[0x0][0x440] ;  /* 0x00008800ff0677ac */ /* 0x000ea20008000800 */
[----:B------:R-:W-:Y:S01]  /*b5c0*/  IMAD.MOV.U32 R135, RZ, RZ, R64 ;  /* 0x000000ffff877224 */ /* 0x000fe200078e0040 */
[----:B------:R-:W-:Y:S01]  /*b5d0*/  MOV R133, R137 ;  /* 0x0000008900857202 */ /* 0x000fe20000000f00 */
[----:B------:R-:W-:Y:S01]  /*b5e0*/  IMAD.MOV.U32 R134, RZ, RZ, R136 ;  /* 0x000000ffff867224 */ /* 0x000fe200078e0088 */
[----:B------:R-:W-:Y:S01]  /*b5f0*/  MOV R3, R138 ;  /* 0x0000008a00037202 */ /* 0x000fe20000000f00 */
[----:B------:R-:W3:Y:S01]  /*b600*/  LDCU UR5, c[0x0][0x440] ;  /* 0x00008800ff0577ac */ /* 0x000ee20008000800 */
[----:B------:R-:W4:Y:S01]  /*b610*/  LDCU UR4, c[0x0][0x45c] ;  /* 0x00008b80ff0477ac */ /* 0x000f220008000800 */
[----:B--2---:R-:W-:Y:S01]  /*b620*/  ISETP.GE.AND P1, PT, R216, UR6, PT ;  /* 0x00000006d8007c0c */ /* 0x004fe2000bf26270 */
[----:B------:R-:W-:-:S12]  /*b630*/  BRA `(.L_x_112) ;  /* 0x0000000000f47947 */ /* 0x000fd80003800000 */
.L_x_114:
[C---:B------:R-:W-:Y:S01]  /*b640*/  @!P0 VIADD R0, R215.reuse, 0xffffffff ;  /* 0xffffffffd7008836 */ /* 0x040fe20000000000 */
[----:B------:R-:W1:Y:S01]  /*b650*/  @!P0 LDC.64 R174, c[0x0][0x3b8] ;  /* 0x0000ee00ffae8b82 */ /* 0x000e620000000a00 */
[C---:B------:R-:W-:Y:S01]  /*b660*/  @!P0 VIADD R2, R215.reuse, 0xffffffff ;  /* 0xffffffffd7028836 */ /* 0x040fe20000000000 */
[----:B------:R-:W-:Y:S06]  /*b670*/  ISETP.GE.AND P1, PT, R216, UR5, PT ;  /* 0x00000005d8007c0c */ /* 0x000fec000bf26270 */
[----:B------:R-:W2:Y:S07]  /*b680*/  @!P0 LDC.64 R178, c[0x0][0x3b8] ;  /* 0x0000ee00ffb28b82 */ /* 0x000eae0000000a00 */
[----:B------:R-:W-:Y:S01]  /*b690*/  @!P1 VIADD R132, R215, 0xffffffff ;  /* 0xffffffffd7849836 */ /* 0x000fe20000000000 */
[----:B------:R-:W3:Y:S08]  /*b6a0*/  @!P0 LDC.64 R176, c[0x0][0x3b8] ;  /* 0x0000ee00ffb08b82 */ /* 0x000ef00000000a00 */
[----:B------:R-:W4:Y:S02]  /*b6b0*/  @!P1 LDC.64 R182, c[0x0][0x3b8] ;  /* 0x0000ee00ffb69b82 */ /* 0x000f240000000a00 */
[----:B----4-:R-:W-:Y:S04]  /*b6c0*/  @!P1 IMAD.WIDE.U32 R172, R132, R182, RZ ;  /* 0x000000b684ac9225 */ /* 0x010fe800078e00ff */
[C---:B-1----:R-:W-:Y:S04]  /*b6d0*/  @!P0 IMAD.WIDE.U32 R136, R0.reuse, R174, RZ ;  /* 0x000000ae00888225 */ /* 0x042fe800078e00ff */
[----:B------:R-:W-:Y:S01]  /*b6e0*/  @!P0 IMAD R137, R0, R175, R137 ;  /* 0x000000af00898224 */ /* 0x000fe200078e0289 */
[----:B------:R-:W-:Y:S01]  /*b6f0*/  @!P0 SHF.L.U32 R180, R136, 0x7, RZ ;  /* 0x0000000788b48819 */ /* 0x000fe200000006ff */
[----:B---3--:R-:W-:Y:S03]  /*b700*/  @!P0 IMAD.WIDE.U32 R138, R2, R176, RZ ;  /* 0x000000b0028a8225 */ /* 0x008fe600078e00ff */
[----:B------:R-:W-:Y:S01]  /*b710*/  @!P0 SHF.L.U64.HI R184, R136, 0x7, R137 ;  /* 0x0000000788b88819 */ /* 0x000fe20000010289 */
[----:B--2---:R-:W-:Y:S01]  /*b720*/  @!P0 IMAD.WIDE.U32 R136, R0, R178, RZ ;  /* 0x000000b200888225 */ /* 0x004fe200078e00ff */
[----:B------:R-:W-:Y:S03]  /*b730*/  @!P0 LEA R180, P2, R174, R180, 0x5 ;  /* 0x000000b4aeb48211 */ /* 0x000fe600078428ff */
[----:B------:R-:W-:Y:S01]  /*b740*/  @!P0 IMAD R137, R0, R179, R137 ;  /* 0x000000b300898224 */ /* 0x000fe200078e0289 */
[----:B------:R-:W-:Y:S01]  /*b750*/  @!P0 LEA.HI.X R184, R174, R184, R175, 0x5, P2 ;  /* 0x000000b8aeb88211 */ /* 0x000fe200010f2caf */
[----:B------:R-:W-:Y:S02]  /*b760*/  @!P0 IMAD R139, R2, R177, R139 ;  /* 0x000000b1028b8224 */ /* 0x000fe400078e028b */
[----:B------:R-:W-:Y:S01]  /*b770*/  @!P0 IMAD.SHL.U32 R0, R138, 0x80, RZ ;  /* 0x000000808a008824 */ /* 0x000fe200078e00ff */
[----:B------:R-:W-:Y:S01]  /*b780*/  @!P0 SHF.L.U64.HI R175, R136, 0x7, R137 ;  /* 0x0000000788af8819 */ /* 0x000fe20000010289 */
[----:B------:R-:W-:Y:S01]  /*b790*/  @!P1 IMAD R173, R132, R183, R173 ;  /* 0x000000b784ad9224 */ /* 0x000fe200078e02ad */
[----:B------:R-:W-:Y:S01]  /*b7a0*/  @!P0 SHF.L.U64.HI R139, R138, 0x7, R139 ;  /* 0x000000078a8b8819 */ /* 0x000fe2000001028b */
[----:B------:R-:W-:Y:S01]  /*b7b0*/  @!P0 IMAD R2, R179, 0x60, RZ ;  /* 0x00000060b3028824 */ /* 0x000fe200078e02ff */
[----:B------:R-:W-:Y:S01]  /*b7c0*/  @!P1 LEA R179, P4, R172, R237, 0x8 ;  /* 0x000000edacb39211 */ /* 0x000fe200078840ff */
[----:B------:R-:W-:Y:S01]  /*b7d0*/  @!P0 IMAD.SHL.U32 R174, R136, 0x80, RZ ;  /* 0x0000008088ae8824 */ /* 0x000fe200078e00ff */
[----:B------:R-:W-:Y:S02]  /*b7e0*/  @!P0 LEA R0, P2, R176, R0, 0x6 ;  /* 0x00000000b0008211 */ /* 0x000fe400078430ff */
[----:B------:R-:W-:Y:S01]  /*b7f0*/  @!P1 LEA.HI.X R132, R172, R236, R173, 0x8, P4 ;  /* 0x000000ecac849211 */ /* 0x000fe200020f44ad */
[----:B------:R-:W-:Y:S01]  /*b800*/  @!P0 IMAD.WIDE.U32 R136, R178, 0x60, R174 ;  /* 0x00000060b2888825 */ /* 0x000fe200078e00ae */
[----:B------:R-:W-:Y:S02]  /*b810*/  @!P0 LEA.HI.X R176, R176, R139, R177, 0x6, P2 ;  /* 0x0000008bb0b08211 */ /* 0x000fe400010f34b1 */
[CC--:B------:R-:W-:Y:S02]  /*b820*/  @!P0 LEA R172, P2, R0.reuse, R237.reuse, 0x1 ;  /* 0x000000ed00ac8211 */ /* 0x0c0fe400078408ff */
[----:B------:R-:W-:Y:S02]  /*b830*/  @!P1 MOV R177, R132 ;  /* 0x0000008400b19202 */ /* 0x000fe40000000f00 */
[-C--:B------:R-:W-:Y:S01]  /*b840*/  @!P0 LEA.HI.X R173, R0, R236.reuse, R176, 0x1, P2 ;  /* 0x000000ec00ad8211 */ /* 0x080fe200010f0cb0 */
[----:B------:R-:W-:Y:S01]  /*b850*/  @!P1 IMAD.MOV.U32 R176, RZ, RZ, R179 ;  /* 0x000000ffffb09224 */ /* 0x000fe200078e00b3 */
[----:B------:R-:W-:Y:S02]  /*b860*/  @!P0 LEA R174, P3, R180, R237, 0x1 ;  /* 0x000000edb4ae8211 */ /* 0x000fe400078608ff */
[----:B------:R-:W-:Y:S02]  /*b870*/  @!P0 IADD3 R2, PT, PT, R2, R137, RZ ;  /* 0x0000008902028210 */ /* 0x000fe40007ffe0ff */
[----:B------:R-:W-:Y:S01]  /*b880*/  @!PT LDS RZ, [RZ] ;  /* 0x00000000fffff984 */ /* 0x000fe20000000800 */
[----:B------:R-:W-:Y:S01]  /*b890*/  @!PT LDS RZ, [RZ] ;  /* 0x00000000fffff984 */ /* 0x000fe20000000800 */
[----:B------:R-:W-:Y:S01]  /*b8a0*/  @!PT LDS RZ, [RZ] ;  /* 0x00000000fffff984 */ /* 0x000fe20000000800 */
[----:B------:R1:W-:Y:S01]  /*b8b0*/  @!P1 LDGSTS.E.BYPASS.LTC128B.128 [R214+0x2000], desc[UR14][R176.64] ;  /* 0x02000000b0d69fae */ /* 0x0003e2000b981a0e */
[-C--:B------:R-:W-:Y:S02]  /*b8c0*/  @!P0 LEA.HI.X R175, R180, R236.reuse, R184, 0x1, P3 ;  /* 0x000000ecb4af8211 */ /* 0x080fe400018f0cb8 */
[C---:B------:R-:W-:Y:S02]  /*b8d0*/  @!P0 LEA R138, P3, R136.reuse, R237, 0x1 ;  /* 0x000000ed888a8211 */ /* 0x040fe400078608ff */
[----:B------:R1:W-:Y:S02]  /*b8e0*/  @P1 STS.128 [R214+0x2000], RZ ;  /* 0x002000ffd6001388 */ /* 0x0003e40000000c00 */
[----:B------:R-:W-:Y:S03]  /*b8f0*/  @!P0 LEA.HI.X R139, R136, R236, R2, 0x1, P3 ;  /* 0x000000ec888b8211 */ /* 0x000fe600018f0c02 */
[----:B------:R1:W-:Y:S05]  /*b900*/  @P0 STS.128 [R214+0x2800], RZ ;  /* 0x002800ffd6000388 */ /* 0x0003ea0000000c00 */
[----:B------:R-:W-:Y:S01]  /*b910*/  @!PT LDS RZ, [RZ] ;  /* 0x00000000fffff984 */ /* 0x000fe20000000800 */
[----:B------:R-:W-:Y:S01]  /*b920*/  @!PT LDS RZ, [RZ] ;  /* 0x00000000fffff984 */ /* 0x000fe20000000800 */
[----:B------:R-:W-:Y:S01]  /*b930*/  @!PT LDS RZ, [RZ] ;  /* 0x00000000fffff984 */ /* 0x000fe20000000800 */
[----:B------:R1:W-:Y:S05]  /*b940*/  @!P0 LDGSTS.E.BYPASS.LTC128B.128 [R214+0x2800], desc[UR14][R174.64] ;  /* 0x02800000aed68fae */ /* 0x0003ea000b981a0e */
        /* <DEDUP_REMOVED lines=10> */
[----:B------:R-:W0:Y:S01]  /*b9f0*/  LDGDEPBAR ;  /* 0x00000000000079af */ /* 0x000e220000000000 */
[----:B------:R-:W-:Y:S05]  /*ba00*/  BRA `(.L_x_113) ;  /* 0x0000000800ec7947 */ /* 0x000fea0003800000 */
.L_x_112:
[----:B------:R-:W-:Y:S04]  /*ba10*/  DEPBAR.LE SB0, 0x0 ;  /* 0x000080000000791a */ /* 0x000fe80000000000 */
[----:B------:R-:W-:Y:S01]  /*ba20*/  BAR.SYNC.DEFER_BLOCKING 0x0 ;  /* 0x0000000000007b1d */ /* 0x000fe20000010000 */
[C---:B-1----:R-:W-:Y:S01]  /*ba30*/  IMAD.WIDE.U32 R6, R215.reuse, R218, RZ ;  /* 0x000000dad7067225 */ /* 0x042fe200078e00ff */
[----:B---3--:R-:W-:Y:S03]  /*ba40*/  ISETP.GE.AND P0, PT, R216, UR5, PT ;  /* 0x00000005d8007c0c */ /* 0x008fe6000bf06270 */
[----:B------:R-:W-:Y:S02]  /*ba50*/  IMAD.SHL.U32 R4, R6, 0x80, RZ ;  /* 0x0000008006047824 */ /* 0x000fe400078e00ff */
[----:B------:R-:W-:Y:S03]  /*ba60*/  IMAD R7, R215, R219, R7 ;  /* 0x000000dbd7077224 */ /* 0x000fe600078e0207 */
[----:B------:R-:W-:Y:S02]  /*ba70*/  @!P1 LEA R12, P4, R4, R239, 0x1 ;  /* 0x000000ef040c9211 */ /* 0x000fe400078808ff */
[----:B------:R-:W-:Y:S03]  /*ba80*/  SHF.L.U64.HI R5, R6, 0x7, R7 ;  /* 0x0000000706057819 */ /* 0x000fe60000010207 */
[----:B------:R-:W-:Y:S02]  /*ba90*/  @!P0 LEA R0, P3, R218, R4, 0x5 ;  /* 0x00000004da008211 */ /* 0x000fe400078628ff */
[----:B------:R-:W-:Y:S02]  /*baa0*/  @!P1 LEA.HI.X R13, R4, R238, R5, 0x1, P4 ;  /* 0x000000ee040d9211 */ /* 0x000fe400020f0c05 */
[--C-:B------:R-:W-:Y:S02]  /*bab0*/  @!P0 LEA.HI.X R6, R218, R5, R219.reuse, 0x5, P3 ;  /* 0x00000005da068211 */ /* 0x100fe400018f2cdb */
[----:B------:R-:W-:Y:S02]  /*bac0*/  @!P0 LEA R10, P3, R0, R239, 0x1 ;  /* 0x000000ef000a8211 */ /* 0x000fe400078608ff */
[----:B------:R-:W-:Y:S01]  /*bad0*/  @!P0 LEA R2, P2, R218, R4, 0x6 ;  /* 0x00000004da028211 */ /* 0x000fe200078430ff */
[----:B------:R-:W-:Y:S01]  /*bae0*/  @!PT LDS RZ, [RZ] ;  /* 0x00000000fffff984 */ /* 0x000fe20000000800 */
[----:B------:R-:W-:Y:S01]  /*baf0*/  @!PT LDS RZ, [RZ] ;  /* 0x00000000fffff984 */ /* 0x000fe20000000800 */
[----:B------:R-:W-:Y:S01]  /*bb00*/  @!PT LDS RZ, [RZ] ;  /* 0x00000000fffff984 */ /* 0x000fe20000000800 */
[----:B------:R-:W-:Y:S01]  /*bb10*/  @!P1 LDGSTS.E.BYPASS.LTC128B.128 [R214+0x4000], desc[UR14][R12.64] ;  /* 0x040000000cd69fae */ /* 0x000fe2000b981a0e */
[-C--:B------:R-:W-:Y:S01]  /*bb20*/  @!P0 LEA.HI.X R11, R0, R238.reuse, R6, 0x1, P3 ;  /* 0x000000ee000b8211 */ /* 0x080fe200018f0c06 */
[----:B------:R-:W-:Y:S01]  /*bb30*/  @!P0 IMAD R0, R219, 0x60, RZ ;  /* 0x00000060db008824 */ /* 0x000fe200078e02ff */
[C---:B------:R-:W-:Y:S01]  /*bb40*/  @!P0 LEA.HI.X R7, R218.reuse, R5, R219, 0x6, P2 ;  /* 0x00000005da078211 */ /* 0x040fe200010f34db */
[----:B------:R-:W-:Y:S01]  /*bb50*/  @!P0 IMAD.WIDE.U32 R4, R218, 0x60, R4 ;  /* 0x00000060da048825 */ /* 0x000fe200078e0004 */
[CC--:B------:R-:W-:Y:S03]  /*bb60*/  @!P0 LEA R8, P2, R2.reuse, R239.reuse, 0x1 ;  /* 0x000000ef02088211 */ /* 0x0c0fe600078408ff */
[----:B------:R-:W-:Y:S01]  /*bb70*/  @P1 STS.128 [R214+0x4000], RZ ;  /* 0x004000ffd6001388 */ /* 0x000fe20000000c00 */
[-C--:B------:R-:W-:Y:S01]  /*bb80*/  @!P0 LEA.HI.X R9, R2, R238.reuse, R7, 0x1, P2 ;  /* 0x000000ee02098211 */ /* 0x080fe200010f0c07 */
[----:B------:R-:W-:Y:S01]  /*bb90*/  @!P0 IMAD.IADD R0, R0, 0x1, R5 ;  /* 0x0000000100008824 */ /* 0x000fe200078e0205 */
[C---:B------:R-:W-:Y:S04]  /*bba0*/  @!P0 LEA R6, P2, R4.reuse, R239, 0x1 ;  /* 0x000000ef04068211 */ /* 0x040fe800078408ff */
[----:B------:R-:W-:Y:S01]  /*bbb0*/  @!P0 LEA.HI.X R7, R4, R238, R0, 0x1, P2 ;  /* 0x000000ee04078211 */ /* 0x000fe200010f0c00 */
[----:B------:R-:W-:Y:S01]  /*bbc0*/  @P0 STS.128 [R214+0x4800], RZ ;  /* 0x004800ffd6000388 */ /* 0x000fe20000000c00 */
[----:B------:R-:W-:Y:S07]  /*bbd0*/  ISETP.NE.AND P2, PT, R215, RZ, PT ;  /* 0x000000ffd700720c */ /* 0x000fee0003f45270 */
[----:B------:R-:W-:Y:S01]  /*bbe0*/  @!PT LDS RZ, [RZ] ;  /* 0x00000000fffff984 */ /* 0x000fe20000000800 */
[----:B------:R-:W-:Y:S01]  /*bbf0*/  @!PT LDS RZ, [RZ] ;  /* 0x00000000fffff984 */ /* 0x000fe20000000800 */
[----:B------:R-:W-:Y:S01]  /*bc00*/  @!PT LDS RZ, [RZ] ;  /* 0x00000000fffff984 */ /* 0x000fe20000000800 */
[----:B------:R-:W-:Y:S08]  /*bc10*/  @!P0 LDGSTS.E.BYPASS.LTC128B.128 [R214+0x4800], desc[UR14][R10.64] ;  /* 0x048000000ad68fae */ /* 0x000ff0000b981a0e */
[----:B------:R-:W-:Y:S08]  /*bc20*/  @P0 STS.128 [R214+0x5000], RZ ;  /* 0x005000ffd6000388 */ /* 0x000ff00000000c00 */
        /* <DEDUP_REMOVED lines=8> */
[----:B------:R1:W-:Y:S08]  /*bcb0*/  @!P0 LDGSTS.E.BYPASS.LTC128B.128 [R214+0x5800], desc[UR14][R6.64] ;  /* 0x0580000006d68fae */ /* 0x0003f0000b981a0e */
[----:B------:R-:W-:Y:S08]  /*bcc0*/  LDSM.16.M88.4 R128, [R212] ;  /* 0x00000000d480783b */ /* 0x000ff00000000200 */
[----:B------:R-:W1:Y:S08]  /*bcd0*/  LDSM.16.M88.4 R16, [R209+0x2000] ;  /* 0x00200000d110783b */ /* 0x000e700000000200 */
[----:B------:R-:W2:Y:S08]  /*bce0*/  LDSM.16.M88.4 R124, [R212+0x1000] ;  /* 0x00100000d47c783b */ /* 0x000eb00000000200 */
[----:B------:R-:W3:Y:S08]  /*bcf0*/  LDSM.16.M88.4 R32, [R209+0x2400] ;  /* 0x00240000d120783b */ /* 0x000ef00000000200 */
[----:B------:R-:W0:Y:S08]  /*bd00*/  LDGDEPBAR ;  /* 0x00000000000079af */ /* 0x000e300000000000 */
[----:B------:R-:W5:Y:S08]  /*bd10*/  LDSM.16.M88.4 R48, [R209+0x2800] ;  /* 0x00280000d130783b */ /* 0x000f700000000200 */
[----:B------:R-:W4:Y:S01]  /*bd20*/  LDSM.16.M88.4 R64, [R209+0x2c00] ;  /* 0x002c0000d140783b */ /* 0x000f220000000200 */
[-C--:B-1----:R-:W-:Y:S07]  /*bd30*/  HMMA.16816.F32.BF16 R4, R128, R16.reuse, RZ ;  /* 0x000000108004723c */ /* 0x082fee00000418ff */
[----:B------:R-:W1:Y:S01]  /*bd40*/  LDSM.16.M88.4 R80, [R209+0x3000] ;  /* 0x00300000d150783b */ /* 0x000e620000000200 */
[C---:B--2---:R-:W-:Y:S07]  /*bd50*/  HMMA.16816.F32.BF16 R8, R124.reuse, R16, RZ ;  /* 0x000000107c08723c */ /* 0x044fee00000418ff */
[----:B------:R-:W2:Y:S01]  /*bd60*/  LDSM.16.M88.4 R96, [R209+0x3400] ;  /* 0x00340000d160783b */ /* 0x000ea20000000200 */
[-C--:B------:R-:W-:Y:S07]  /*bd70*/  HMMA.16816.F32.BF16 R12, R124, R18.reuse, RZ ;  /* 0x000000127c0c723c */ /* 0x080fee00000418ff */
[----:B------:R-:W2:Y:S01]  /*bd80*/  LDSM.16.M88.4 R112, [R209+0x3800] ;  /* 0x00380000d170783b */ /* 0x000ea20000000200 */
[C---:B------:R-:W-:Y:S07]  /*bd90*/  HMMA.16816.F32.BF16 R16, R128.reuse, R18, RZ ;  /* 0x000000128010723c */ /* 0x040fee00000418ff */
[----:B------:R-:W2:Y:S01]  /*bda0*/  LDSM.16.M88.4 R136, [R209+0x3c00] ;  /* 0x003c0000d188783b */ /* 0x000ea20000000200 */
[-C--:B---3--:R-:W-:Y:S07]  /*bdb0*/  HMMA.16816.F32.BF16 R20, R128, R32.reuse, RZ ;  /* 0x000000208014723c */ /* 0x088fee00000418ff */
[----:B------:R-:W-:Y:S01]  /*bdc0*/  LDSM.16.M88.4 R172, [R213] ;  /* 0x00000000d5ac783b */ /* 0x000fe20000000200 */
[C---:B------:R-:W-:Y:S07]  /*bdd0*/  HMMA.16816.F32.BF16 R24, R124.reuse, R32, RZ ;  /* 0x000000207c18723c */ /* 0x040fee00000418ff */
[----:B------:R-:W3:Y:S01]  /*bde0*/  LDSM.16.M88.4 R176, [R211+0x2000] ;  /* 0x00200000d3b0783b */ /* 0x000ee20000000200 */
[-C--:B------:R-:W-:Y:S07]  /*bdf0*/  HMMA.16816.F32.BF16 R28, R124, R34.reuse, RZ ;  /* 0x000000227c1c723c */ /* 0x080fee00000418ff */
[----:B------:R-:W3:Y:S01]  /*be00*/  LDSM.16.M88.4 R180, [R213+0x1000] ;  /* 0x00100000d5b4783b */ /* 0x000ee20000000200 */
[C---:B------:R-:W-:Y:S07]  /*be10*/  HMMA.16816.F32.BF16 R32, R128.reuse, R34, RZ ;  /* 0x000000228020723c */ /* 0x040fee00000418ff */
[----:B------:R-:W3:Y:S01]  /*be20*/  LDSM.16.M88.4 R184, [R211+0x2400] ;  /* 0x00240000d3b8783b */ /* 0x000ee20000000200 */
        /* <DEDUP_REMOVED lines=8> */
[-C--:B----4-:R-:W-:Y:S07]  /*beb0*/  HMMA.16816.F32.BF16 R52, R128, R64.reuse, RZ ;  /* 0x000000408034723c */ /* 0x090fee00000418ff */
[----:B------:R-:W4:Y:S01]  /*bec0*/  LDSM.16.M88.4 R204, [R211+0x3800] ;  /* 0x00380000d3cc783b */ /* 0x000f220000000200 */
[C---:B------:R-:W-:Y:S08]  /*bed0*/  HMMA.16816.F32.BF16 R56, R124.reuse, R64, RZ ;  /* 0x000000407c38723c */ /* 0x040ff000000418ff */
[-C--:B------:R-:W-:Y:S08]  /*bee0*/  HMMA.16816.F32.BF16 R60, R124, R66.reuse, RZ ;  /* 0x000000427c3c723c */ /* 0x080ff000000418ff */
[C---:B------:R-:W-:Y:S08]  /*bef0*/  HMMA.16816.F32.BF16 R64, R128.reuse, R66, RZ ;  /* 0x000000428040723c */ /* 0x040ff000000418ff */
[-C--:B-1----:R-:W-:Y:S08]  /*bf00*/  HMMA.16816.F32.BF16 R68, R128, R80.reuse, RZ ;  /* 0x000000508044723c */ /* 0x082ff000000418ff */
[C---:B------:R-:W-:Y:S08]  /*bf10*/  HMMA.16816.F32.BF16 R72, R124.reuse, R80, RZ ;  /* 0x000000507c48723c */ /* 0x040ff000000418ff */
[-C--:B------:R-:W-:Y:S08]  /*bf20*/  HMMA.16816.F32.BF16 R76, R124, R82.reuse, RZ ;  /* 0x000000527c4c723c */ /* 0x080ff000000418ff */
[C---:B------:R-:W-:Y:S08]  /*bf30*/  HMMA.16816.F32.BF16 R80, R128.reuse, R82, RZ ;  /* 0x000000528050723c */ /* 0x040ff000000418ff */
[-C--:B--2---:R-:W-:Y:S08]  /*bf40*/  HMMA.16816.F32.BF16 R84, R128, R96.reuse, RZ ;  /* 0x000000608054723c */ /* 0x084ff000000418ff */
        /* <DEDUP_REMOVED lines=11> */
[----:B------:R-:W1:Y:S01]  /*c000*/  LDSM.16.M88.4 R136, [R211+0x3c00] ;  /* 0x003c0000d388783b */ /* 0x000e620000000200 */
[----:B------:R-:W-:Y:S06]  /*c010*/  DEPBAR.LE SB0, 0x0 ;  /* 0x000080000000791a */ /* 0x000fec0000000000 */
[-C--:B---3--:R-:W-:Y:S01]  /*c020*/  HMMA.16816.F32.BF16 R4, R172, R176.reuse, R4 ;  /* 0x000000b0ac04723c */ /* 0x088fe20000041804 */
        /* <DEDUP_REMOVED lines=30> */
[-C--:B----4-:R-:W-:Y:S08]  /*c210*/  HMMA.16816.F32.BF16 R100, R172, R204.reuse, R100 ;  /* 0x000000ccac64723c */ /* 0x090ff00000041864 */
[C---:B------:R-:W-:Y:S08]  /*c220*/  HMMA.16816.F32.BF16 R104, R180.reuse, R204, R104 ;  /* 0x000000ccb468723c */ /* 0x040ff00000041868 */
[-C--:B------:R-:W-:Y:S08]  /*c230*/  HMMA.16816.F32.BF16 R108, R180, R206.reuse, R108 ;  /* 0x000000ceb46c723c */ /* 0x080ff0000004186c */
[C---:B------:R-:W-:Y:S08]  /*c240*/  HMMA.16816.F32.BF16 R112, R172.reuse, R206, R112 ;  /* 0x000000ceac70723c */ /* 0x040ff00000041870 */
[-C--:B-1----:R-:W-:Y:S08]  /*c250*/  HMMA.16816.F32.BF16 R116, R172, R136.reuse, R116 ;  /* 0x00000088ac74723c */ /* 0x082ff00000041874 */
        /* <DEDUP_REMOVED lines=54> */
.L_x_113:
[----:B------:R-:W-:Y:S01]  /*c5c0*/  FMNMX3.FTZ R136, R186, R130, R131, !PT ;  /* 0x00000082ba887276 */ /* 0x000fe20007810083 */
[----:B-1----:R-:W-:Y:S01]  /*c5d0*/  SHFL.BFLY PT, R138, R181, 0x2, 0x1f ;  /* 0x0c401f00b58a7f89 */ /* 0x002fe200000e0000 */
        /* <DEDUP_REMOVED lines=19> */
[----:B--2---:R-:W-:Y:S03]  /*c710*/  FMNMX.FTZ R138, R138, R139, !PT ;  /* 0x0000008b8a8a7209 */ /* 0x004fe60007810000 */
[C---:B------:R-:W-:Y:S01]  /*c720*/  FMUL.FTZ R172, R137.reuse, UR4 ;  /* 0x0000000489ac7c20 */ /* 0x040fe20008410000 */
[C---:B------:R-:W-:Y:S01]  /*c730*/  FSETP.NEU.FTZ.AND P0, PT, R138.reuse, -INF , PT ;  /* 0xff8000008a00780b */ /* 0x040fe20003f1d000 */
[----:B------:R-:W-:Y:S01]  /*c740*/  FADD.FTZ R0, -R138, R3 ;  /* 0x000000038a007221 */ /* 0x000fe20000010100 */
[----:B---3--:R-:W-:Y:S03]  /*c750*/  FMNMX.FTZ R136, R136, R173, !PT ;  /* 0x000000ad88887209 */ /* 0x008fe60007810000 */
[----:B------:R-:W-:Y:S01]  /*c760*/  FMUL.FTZ R3, R0, UR4 ;  /* 0x0000000400037c20 */ /* 0x000fe20008410000 */
[----:B------:R-:W-:Y:S03]  /*c770*/  FADD.FTZ R0, -R137, R133 ;  /* 0x0000008589007221 */ /* 0x000fe60000010100 */
[----:B------:R1:W2:Y:S02]  /*c780*/  MUFU.EX2 R139, R3 ;  /* 0x00000003008b7308 */ /* 0x0002a40000000800 */
[----:B-1----:R-:W-:Y:S01]  /*c790*/  FMUL.FTZ R3, R0, UR4 ;  /* 0x0000000400037c20 */ /* 0x002fe20008410000 */
[----:B------:R-:W-:Y:S07]  /*c7a0*/  FADD.FTZ R0, -R136, R134 ;  /* 0x0000008688007221 */ /* 0x000fee0000010100 */
[----:B------:R1:W3:Y:S02]  /*c7b0*/  MUFU.EX2 R133, R3 ;  /* 0x0000000300857308 */ /* 0x0002e40000000800 */
[----:B-1----:R-:W-:Y:S01]  /*c7c0*/  FMNMX.FTZ R3, R2, R132, !PT ;  /* 0x0000008402037209 */ /* 0x002fe20007810000 */
[----:B------:R-:W-:Y:S01]  /*c7d0*/  FMUL.FTZ R132, R138, UR4 ;  /* 0x000000048a847c20 */ /* 0x000fe20008410000 */
[----:B------:R-:W-:Y:S03]  /*c7e0*/  FMUL.FTZ R2, R0, UR4 ;  /* 0x0000000400027c20 */ /* 0x000fe60008410000 */
[C---:B------:R-:W-:Y:S01]  /*c7f0*/  FMUL.FTZ R134, R3.reuse, UR4 ;  /* 0x0000000403867c20 */ /* 0x040fe20008410000 */
[----:B------:R-:W-:Y:S01]  /*c800*/  FSEL R132, R132, RZ, P0 ;  /* 0x000000ff84847208 */ /* 0x000fe20000000000 */
[----:B------:R-:W-:Y:S01]  /*c810*/  FADD.FTZ R0, -R3, R135 ;  /* 0x0000008703007221 */ /* 0x000fe20000010100 */
[----:B------:R-:W-:Y:S01]  /*c820*/  MUFU.EX2 R2, R2 ;  /* 0x0000000200027308 */ /* 0x000fe20000000800 */
[----:B------:R-:W-:Y:S01]  /*c830*/  FSETP.NEU.FTZ.AND P0, PT, R137, -INF , PT ;  /* 0xff8000008900780b */ /* 0x000fe20003f1d000 */
[----:B------:R-:W-:Y:S01]  /*c840*/  FMUL.FTZ R135, R136, UR4 ;  /* 0x0000000488877c20 */ /* 0x000fe20008410000 */
[--C-:B------:R-:W-:Y:S01]  /*c850*/  FFMA.FTZ R20, R20, UR4, -R132.reuse ;  /* 0x0000000414147c23 */ /* 0x100fe20008010884 */
[--C-:B------:R-:W-:Y:S01]  /*c860*/  FFMA.FTZ R21, R21, UR4, -R132.reuse ;  /* 0x0000000415157c23 */ /* 0x100fe20008010884 */
[--C-:B------:R-:W-:Y:S01]  /*c870*/  FFMA.FTZ R48, R48, UR4, -R132.reuse ;  /* 0x0000000430307c23 */ /* 0x100fe20008010884 */
[--C-:B------:R-:W-:Y:S01]  /*c880*/  FFMA.FTZ R49, R49, UR4, -R132.reuse ;  /* 0x0000000431317c23 */ /* 0x100fe20008010884 */
[----:B------:R-:W-:Y:S03]  /*c890*/  FSEL R172, R172, RZ, P0 ;  /* 0x000000ffacac7208 */ /* 0x000fe60000000000 */
[----:B------:R-:W-:Y:S01]  /*c8a0*/  MUFU.EX2 R186, R20 ;  /* 0x0000001400ba7308 */ /* 0x000fe20000000800 */
[--C-:B------:R-:W-:Y:S01]  /*c8b0*/  FFMA.FTZ R16, R16, UR4, -R132.reuse ;  /* 0x0000000410107c23 */ /* 0x100fe20008010884 */
[----:B------:R-:W-:Y:S01]  /*c8c0*/  FFMA.FTZ R17, R17, UR4, -R132 ;  /* 0x0000000411117c23 */ /* 0x000fe20008010884 */
[----:B------:R-:W-:Y:S01]  /*c8d0*/  FSETP.NEU.FTZ.AND P0, PT, R136, -INF , PT ;  /* 0xff8000008800780b */ /* 0x000fe20003f1d000 */
[--C-:B------:R-:W-:Y:S01]  /*c8e0*/  FFMA.FTZ R22, R22, UR4, -R172.reuse ;  /* 0x0000000416167c23 */ /* 0x100fe200080108ac */
[--C-:B------:R-:W-:Y:S01]  /*c8f0*/  FFMA.FTZ R23, R23, UR4, -R172.reuse ;  /* 0x0000000417177c23 */ /* 0x100fe200080108ac */
[--C-:B------:R-:W-:Y:S01]  /*c900*/  FFMA.FTZ R50, R50, UR4, -R172.reuse ;  /* 0x0000000432327c23 */ /* 0x100fe200080108ac */
[--C-:B------:R-:W-:Y:S03]  /*c910*/  FFMA.FTZ R51, R51, UR4, -R172.reuse ;  /* 0x0000000433337c23 */ /* 0x100fe600080108ac */
[----:B------:R-:W-:Y:S01]  /*c920*/  MUFU.EX2 R198, R21 ;  /* 0x0000001500c67308 */ /* 0x000fe20000000800 */
[----:B------:R-:W-:Y:S01]  /*c930*/  FSEL R135, R135, RZ, P0 ;  /* 0x000000ff87877208 */ /* 0x000fe20000000000 */
[--C-:B------:R-:W-:Y:S01]  /*c940*/  FFMA.FTZ R18, R18, UR4, -R172.reuse ;  /* 0x0000000412127c23 */ /* 0x100fe200080108ac */
[----:B------:R-:W-:Y:S01]  /*c950*/  FFMA.FTZ R19, R19, UR4, -R172 ;  /* 0x0000000413137c23 */ /* 0x000fe200080108ac */
[----:B------:R-:W-:Y:S01]  /*c960*/  FSETP.NEU.FTZ.AND P0, PT, R3, -INF , PT ;  /* 0xff8000000300780b */ /* 0x000fe20003f1d000 */
[--C-:B------:R-:W-:Y:S01]  /*c970*/  FFMA.FTZ R52, R52, UR4, -R132.reuse ;  /* 0x0000000434347c23 */ /* 0x100fe20008010884 */
[--C-:B------:R-:W-:Y:S01]  /*c980*/  FFMA.FTZ R40, R40, UR4, -R135.reuse ;  /* 0x0000000428287c23 */ /* 0x100fe20008010887 */
[--C-:B------:R-:W-:Y:S03]  /*c990*/  FFMA.FTZ R41, R41, UR4, -R135.reuse ;  /* 0x0000000429297c23 */ /* 0x100fe60008010887 */
[----:B------:R-:W-:Y:S01]  /*c9a0*/  MUFU.EX2 R189, R22 ;  /* 0x0000001600bd7308 */ /* 0x000fe20000000800 */
[--C-:B------:R-:W-:Y:S01]  /*c9b0*/  FFMA.FTZ R44, R44, UR4, -R135.reuse ;  /* 0x000000042c2c7c23 */ /* 0x100fe20008010887 */
[--C-:B------:R-:W-:Y:S01]  /*c9c0*/  FFMA.FTZ R45, R45, UR4, -R135.reuse ;  /* 0x000000042d2d7c23 */ /* 0x100fe20008010887 */
[----:B------:R-:W-:Y:S01]  /*c9d0*/  FSEL R134, R134, RZ, P0 ;  /* 0x000000ff86867208 */ /* 0x000fe20000000000 */
[--C-:B------:R-:W-:Y:S01]  /*c9e0*/  FFMA.FTZ R25, R25, UR4, -R135.reuse ;  /* 0x0000000419197c23 */ /* 0x100fe20008010887 */
[--C-:B------:R-:W-:Y:S01]  /*c9f0*/  FFMA.FTZ R28, R28, UR4, -R135.reuse ;  /* 0x000000041c1c7c23 */ /* 0x100fe20008010887 */
[--C-:B------:R-:W-:Y:S01]  /*ca00*/  FFMA.FTZ R100, R100, UR4, -R132.reuse ;  /* 0x0000000464647c23 */ /* 0x100fe20008010884 */
[----:B------:R-:W-:Y:S03]  /*ca10*/  FFMA.FTZ R101, R101, UR4, -R132 ;  /* 0x0000000465657c23 */ /* 0x000fe60008010884 */
[----:B------:R1:W-:Y:S01]  /*ca20*/  MUFU.EX2 R193, R23 ;  /* 0x0000001700c17308 */ /* 0x0003e20000000800 */
[--C-:B------:R-:W-:Y:S01]  /*ca30*/  FFMA.FTZ R42, R42, UR4, -R134.reuse ;  /* 0x000000042a2a7c23 */ /* 0x100fe20008010886 */
[--C-:B------:R-:W-:Y:S01]  /*ca40*/  FFMA.FTZ R43, R43, UR4, -R134.reuse ;  /* 0x000000042b2b7c23 */ /* 0x100fe20008010886 */
[--C-:B------:R-:W-:Y:S01]  /*ca50*/  FFMA.FTZ R46, R46, UR4, -R134.reuse ;  /* 0x000000042e2e7c23 */ /* 0x100fe20008010886 */
[--C-:B------:R-:W-:Y:S01]  /*ca60*/  FFMA.FTZ R47, R47, UR4, -R134.reuse ;  /* 0x000000042f2f7c23 */ /* 0x100fe20008010886 */
        /* <DEDUP_REMOVED lines=8> */
[----:B------:R-:W-:Y:S01]  /*caf0*/  FFMA.FTZ R115, R115, UR4, -R172 ;  /* 0x0000000473737c23 */ /* 0x000fe200080108ac */
[--C-:B------:R-:W-:Y:S01]  /*cb00*/  FFMA.FTZ R4, R4, UR4, -R132.reuse ;  /* 0x0000000404047c23 */ /* 0x100fe20008010884 */
[----:B------:R-:W-:Y:S03]  /*cb10*/  FFMA.FTZ R5, R5, UR4, -R132 ;  /* 0x0000000405057c23 */ /* 0x000fe60008010884 */
[----:B------:R-:W-:Y:S01]  /*cb20*/  MUFU.EX2 R200, R41 ;  /* 0x0000002900c87308 */ /* 0x000fe20000000800 */
[----:B-1----:R-:W1:Y:S01]  /*cb30*/  LDSM.16.MT88.4 R20, [R208+0x4000] ;  /* 0x00400000d014783b */ /* 0x002e620000004200 */
[--C-:B------:R-:W-:Y:S01]  /*cb40*/  FFMA.FTZ R6, R6, UR4, -R172.reuse ;  /* 0x0000000406067c23 */ /* 0x100fe200080108ac */
[----:B------:R-:W-:Y:S01]  /*cb50*/  FFMA.FTZ R7, R7, UR4, -R172 ;  /* 0x0000000407077c23 */ /* 0x000fe200080108ac */
[--C-:B------:R-:W-:Y:S01]  /*cb60*/  FFMA.FTZ R36, R36, UR4, -R132.reuse ;  /* 0x0000000424247c23 */ /* 0x100fe20008010884 */
[----:B------:R-:W-:Y:S01]  /*cb70*/  FFMA.FTZ R37, R37, UR4, -R132 ;  /* 0x0000000425257c23 */ /* 0x000fe20008010884 */
[--C-:B------:R-:W-:Y:S01]  /*cb80*/  FFMA.FTZ R38, R38, UR4, -R172.reuse ;  /* 0x0000000426267c23 */ /* 0x100fe200080108ac */
[----:B------:R-:W-:Y:S03]  /*cb90*/  FFMA.FTZ R39, R39, UR4, -R172 ;  /* 0x0000000427277c23 */ /* 0x000fe600080108ac */
[----:B------:R-:W-:Y:S01]  /*cba0*/  MUFU.EX2 R185, R42 ;  /* 0x0000002a00b97308 */ /* 0x000fe20000000800 */
[--C-:B------:R-:W-:Y:S01]  /*cbb0*/  FFMA.FTZ R8, R8, UR4, -R135.reuse ;  /* 0x0000000408087c23 */ /* 0x100fe20008010887 */
[--C-:B------:R-:W-:Y:S01]  /*cbc0*/  FFMA.FTZ R9, R9, UR4, -R135.reuse ;  /* 0x0000000409097c23 */ /* 0x100fe20008010887 */
[--C-:B------:R-:W-:Y:S01]  /*cbd0*/  FFMA.FTZ R10, R10, UR4, -R134.reuse ;  /* 0x000000040a0a7c23 */ /* 0x100fe20008010886 */
[--C-:B------:R-:W-:Y:S01]  /*cbe0*/  FFMA.FTZ R11, R11, UR4, -R134.reuse ;  /* 0x000000040b0b7c23 */ /* 0x100fe20008010886 */
[--C-:B------:R-:W-:Y:S01]  /*cbf0*/  FFMA.FTZ R12, R12, UR4, -R135.reuse ;  /* 0x000000040c0c7c23 */ /* 0x100fe20008010887 */
[--C-:B------:R-:W-:Y:S01]  /*cc00*/  FFMA.FTZ R13, R13, UR4, -R135.reuse ;  /* 0x000000040d0d7c23 */ /* 0x100fe20008010887 */
[--C-:B------:R-:W-:Y:S03]  /*cc10*/  FFMA.FTZ R14, R14, UR4, -R134.reuse ;  /* 0x000000040e0e7c23 */ /* 0x100fe60008010886 */
[----:B------:R4:W-:Y:S01]  /*cc20*/  MUFU.EX2 R196, R43 ;  /* 0x0000002b00c47308 */ /* 0x0009e20000000800 */
[----:B------:R-:W-:Y:S01]  /*cc30*/  FFMA.FTZ R15, R15, UR4, -R134 ;  /* 0x000000040f0f7c23 */ /* 0x000fe20008010886 */
[--C-:B------:R-:W-:Y:S01]  /*cc40*/  FFMA.FTZ R32, R32, UR4, -R132.reuse ;  /* 0x0000000420207c23 */ /* 0x100fe20008010884 */
[----:B------:R-:W-:Y:S01]  /*cc50*/  FFMA.FTZ R33, R33, UR4, -R132 ;  /* 0x0000000421217c23 */ /* 0x000fe20008010884 */
[--C-:B------:R-:W-:Y:S01]  /*cc60*/  FFMA.FTZ R34, R34, UR4, -R172.reuse ;  /* 0x0000000422227c23 */ /* 0x100fe200080108ac */
[----:B------:R-:W-:Y:S01]  /*cc70*/  FFMA.FTZ R35, R35, UR4, -R172 ;  /* 0x0000000423237c23 */ /* 0x000fe200080108ac */
[--C-:B------:R-:W-:Y:S01]  /*cc80*/  FFMA.FTZ R24, R24, UR4, -R135.reuse ;  /* 0x0000000418187c23 */ /* 0x100fe20008010887 */
[--C-:B------:R-:W-:Y:S03]  /*cc90*/  FFMA.FTZ R29, R29, UR4, -R135.reuse ;  /* 0x000000041d1d7c23 */ /* 0x100fe60008010887 */
[----:B------:R2:W-:Y:S01]  /*cca0*/  MUFU.EX2 R194, R4 ;  /* 0x0000000400c27308 */ /* 0x0005e20000000800 */
[--C-:B------:R-:W-:Y:S01]  /*ccb0*/  FFMA.FTZ R30, R30, UR4, -R134.reuse ;  /* 0x000000041e1e7c23 */ /* 0x100fe20008010886 */
[----:B------:R-:W-:Y:S01]  /*ccc0*/  FFMA.FTZ R31, R31, UR4, -R134 ;  /* 0x000000041f1f7c23 */ /* 0x000fe20008010886 */
[--C-:B------:R-:W-:Y:S01]  /*ccd0*/  FFMA.FTZ R64, R64, UR4, -R132.reuse ;  /* 0x0000000440407c23 */ /* 0x100fe20008010884 */
[----:B------:R-:W-:Y:S01]  /*cce0*/  FFMA.FTZ R65, R65, UR4, -R132 ;  /* 0x0000000441417c23 */ /* 0x000fe20008010884 */
[--C-:B------:R-:W-:Y:S01]  /*ccf0*/  FFMA.FTZ R66, R66, UR4, -R172.reuse ;  /* 0x0000000442427c23 */ /* 0x100fe200080108ac */
[----:B------:R-:W-:Y:S01]  /*cd00*/  FFMA.FTZ R67, R67, UR4, -R172 ;  /* 0x0000000443437c23 */ /* 0x000fe200080108ac */
        /* <DEDUP_REMOVED lines=14> */
[----:B------:R-:W-:Y:S01]  /*cdf0*/  FFMA.FTZ R63, R63, UR4, -R134 ;  /* 0x000000043f3f7c23 */ /* 0x000fe20008010886 */
        /* <DEDUP_REMOVED lines=17> */
[--C-:B------:R-:W-:Y:S03]  /*cf10*/  FFMA.FTZ R77, R77, UR4, -R135.reuse ;  /* 0x000000044d4d7c23 */ /* 0x100fe60008010887 */
[----:B------:R3:W4:Y:S01]  /*cf20*/  MUFU.EX2 R228, R17 ;  /* 0x0000001100e47308 */ /* 0x0007220000000800 */
[----:B--2---:R-:W-:Y:S01]  /*cf30*/  FMUL.FTZ R7, R133, R147 ;  /* 0x0000009385077220 */ /* 0x004fe20000410000 */
[--C-:B------:R-:W-:Y:S01]  /*cf40*/  FFMA.FTZ R78, R78, UR4, -R134.reuse ;  /* 0x000000044e4e7c23 */ /* 0x100fe20008010886 */
[----:B------:R-:W-:Y:S01]  /*cf50*/  FFMA.FTZ R79, R79, UR4, -R134 ;  /* 0x000000044f4f7c23 */ /* 0x000fe20008010886 */
        /* <DEDUP_REMOVED lines=22> */
[----:B------:R-:W-:Y:S01]  /*d0c0*/  FMUL.FTZ R0, R0, UR4 ;  /* 0x0000000400007c20 */ /* 0x000fe20008410000 */
[--C-:B------:R-:W-:Y:S01]  /*d0d0*/  FFMA.FTZ R104, R104, UR4, -R135.reuse ;  /* 0x0000000468687c23 */ /* 0x100fe20008010887 */
[--C-:B------:R-:W-:Y:S01]  /*d0e0*/  FFMA.FTZ R105, R105, UR4, -R135.reuse ;  /* 0x0000000469697c23 */ /* 0x100fe20008010887 */
[--C-:B------:R-:W-:Y:S01]  /*d0f0*/  FFMA.FTZ R106, R106, UR4, -R134.reuse ;  /* 0x000000046a6a7c23 */ /* 0x100fe20008010886 */
[--C-:B------:R-:W-:Y:S01]  /*d100*/  FFMA.FTZ R107, R107, UR4, -R134.reuse ;  /* 0x000000046b6b7c23 */ /* 0x100fe20008010886 */
[--C-:B------:R-:W-:Y:S03]  /*d110*/  FFMA.FTZ R108, R108, UR4, -R135.reuse ;  /* 0x000000046c6c7c23 */ /* 0x100fe60008010887 */
[----:B------:R4:W-:Y:S01]  /*d120*/  MUFU.EX2 R233, R37 ;  /* 0x0000002500e97308 */ /* 0x0009e20000000800 */
[----:B-----5:R-:W-:Y:S01]  /*d130*/  FMUL.FTZ R19, R133, R155 ;  /* 0x0000009b85137220 */ /* 0x020fe20000410000 */
[--C-:B------:R-:W-:Y:S01]  /*d140*/  FFMA.FTZ R109, R109, UR4, -R135.reuse ;  /* 0x000000046d6d7c23 */ /* 0x100fe20008010887 */
[----:B------:R-:W-:Y:S01]  /*d150*/  LDSM.16.MT88.4 R152, [R208+0x5c00] ;  /* 0x005c0000d098783b */ /* 0x000fe20000004200 */
[--C-:B------:R-:W-:Y:S01]  /*d160*/  FFMA.FTZ R110, R110, UR4, -R134.reuse ;  /* 0x000000046e6e7c23 */ /* 0x100fe20008010886 */
[----:B------:R-:W-:Y:S01]  /*d170*/  FFMA.FTZ R111, R111, UR4, -R134 ;  /* 0x000000046f6f7c23 */ /* 0x000fe20008010886 */
[--C-:B------:R-:W-:Y:S01]  /*d180*/  FFMA.FTZ R116, R116, UR4, -R132.reuse ;  /* 0x0000000474747c23 */ /* 0x100fe20008010884 */
[----:B------:R-:W-:Y:S03]  /*d190*/  ISETP.NE.AND P0, PT, R215, RZ, PT ;  /* 0x000000ffd700720c */ /* 0x000fe60003f05270 */
[----:B------:R2:W-:Y:S01]  /*d1a0*/  MUFU.EX2 R220, R38 ;  /* 0x0000002600dc7308 */ /* 0x0005e20000000800 */
[----:B-1----:R-:W-:Y:S01]  /*d1b0*/  F2FP.BF16.F32.PACK_AB R36, R195, R194 ;  /* 0x000000c2c324723e */ /* 0x002fe200000010ff */
[--C-:B------:R-:W-:Y:S01]  /*d1c0*/  FFMA.FTZ R117, R117, UR4, -R132.reuse ;  /* 0x0000000475757c23 */ /* 0x100fe20008010884 */
[----:B------:R-:W-:Y:S01]  /*d1d0*/  IADD3 R215, PT, PT, R215, -0x1, RZ ;  /* 0xffffffffd7d77810 */ /* 0x000fe20007ffe0ff */
[----:B------:R-:W-:Y:S01]  /*d1e0*/  FFMA.FTZ R128, R128, UR4, -R132 ;  /* 0x0000000480807c23 */ /* 0x000fe20008010884 */
[--C-:B------:R-:W-:Y:S01]  /*d1f0*/  FFMA.FTZ R118, R118, UR4, -R172.reuse ;  /* 0x0000000476767c23 */ /* 0x100fe200080108ac */
[--C-:B------:R-:W-:Y:S01]  /*d200*/  FFMA.FTZ R119, R119, UR4, -R172.reuse ;  /* 0x0000000477777c23 */ /* 0x100fe200080108ac */
[----:B------:R-:W-:Y:S03]  /*d210*/  FFMA.FTZ R130, R130, UR4, -R172 ;  /* 0x0000000482827c23 */ /* 0x000fe600080108ac */
[----:B------:R1:W-:Y:S01]  /*d220*/  MUFU.EX2 R227, R39 ;  /* 0x0000002700e37308 */ /* 0x0003e20000000800 */
[----:B----4-:R-:W-:Y:S01]  /*d230*/  F2FP.BF16.F32.PACK_AB R37, R191, R188 ;  /* 0x000000bcbf25723e */ /* 0x010fe200000010ff */
[----:B------:R-:W-:Y:S01]  /*d240*/  FFMA.FTZ R132, R129, UR4, -R132 ;  /* 0x0000000481847c23 */ /* 0x000fe20008010884 */
[----:B------:R-:W-:Y:S01]  /*d250*/  FFMA.FTZ R172, R131, UR4, -R172 ;  /* 0x0000000483ac7c23 */ /* 0x000fe200080108ac */
[--C-:B------:R-:W-:Y:S01]  /*d260*/  FFMA.FTZ R120, R120, UR4, -R135.reuse ;  /* 0x0000000478787c23 */ /* 0x100fe20008010887 */
[--C-:B------:R-:W-:Y:S01]  /*d270*/  FFMA.FTZ R121, R121, UR4, -R135.reuse ;  /* 0x0000000479797c23 */ /* 0x100fe20008010887 */
[--C-:B------:R-:W-:Y:S01]  /*d280*/  FFMA.FTZ R124, R124, UR4, -R135.reuse ;  /* 0x000000047c7c7c23 */ /* 0x100fe20008010887 */
[--C-:B------:R-:W-:Y:S03]  /*d290*/  FFMA.FTZ R122, R122, UR4, -R134.reuse ;  /* 0x000000047a7a7c23 */ /* 0x100fe60008010886 */
[----:B------:R-:W3:Y:S01]  /*d2a0*/  MUFU.EX2 R0, R0 ;  /* 0x0000000000007308 */ /* 0x000ee20000000800 */
[----:B--2---:R-:W-:Y:S01]  /*d2b0*/  F2FP.BF16.F32.PACK_AB R38, R228, R201 ;  /* 0x000000c9e426723e */ /* 0x004fe200000010ff */
[--C-:B------:R-:W-:Y:S01]  /*d2c0*/  FFMA.FTZ R123, R123, UR4, -R134.reuse ;  /* 0x000000047b7b7c23 */ /* 0x100fe20008010886 */
[--C-:B------:R-:W-:Y:S01]  /*d2d0*/  FFMA.FTZ R126, R126, UR4, -R134.reuse ;  /* 0x000000047e7e7c23 */ /* 0x100fe20008010886 */
[----:B------:R-:W-:Y:S01]  /*d2e0*/  FFMA.FTZ R135, R125, UR4, -R135 ;  /* 0x000000047d877c23 */ /* 0x000fe20008010887 */
[----:B------:R-:W-:Y:S05]  /*d2f0*/  FFMA.FTZ R134, R127, UR4, -R134 ;  /* 0x000000047f867c23 */ /* 0x000fea0008010886 */
        /* <DEDUP_REMOVED lines=74> */
[----:B------:R2:W-:Y:S01]  /*d7a0*/  MUFU.EX2 R222, R52 ;  /* 0x0000003400de7308 */ /* 0x0005e20000000800 */
        /* <DEDUP_REMOVED lines=9> */
[----:B------:R1:W-:Y:S01]  /*d840*/  MUFU.EX2 R207, R54 ;  /* 0x0000003600cf7308 */ /* 0x0003e20000000800 */
[-C--:B------:R-:W-:Y:S03]  /*d850*/  HMMA.16816.F32.BF16 R4, R36, R44.reuse, R4 ;  /* 0x0000002c2404723c */ /* 0x080fe60000041804 */
[----:B--2---:R-:W-:Y:S06]  /*d860*/  FADD.FTZ R52, R187, R0 ;  /* 0x00000000bb347221 */ /* 0x004fec0000010000 */
[----:B------:R2:W-:Y:S01]  /*d870*/  MUFU.EX2 R232, R55 ;  /* 0x0000003700e87308 */ /* 0x0005e20000000800 */
[C---:B------:R-:W-:Y:S09]  /*d880*/  HMMA.16816.F32.BF16 R8, R40.reuse, R44, R8 ;  /* 0x0000002c2808723c */ /* 0x040ff20000041808 */
[----:B------:R-:W-:Y:S01]  /*d890*/  MUFU.EX2 R64, R64 ;  /* 0x0000004000407308 */ /* 0x000fe20000000800 */
[-C--:B------:R-:W-:Y:S03]  /*d8a0*/  HMMA.16816.F32.BF16 R12, R40, R46.reuse, R12 ;  /* 0x0000002e280c723c */ /* 0x080fe6000004180c */
[----:B-1----:R-:W-:Y:S01]  /*d8b0*/  FADD.FTZ R54, R191, R133 ;  /* 0x00000085bf367221 */ /* 0x002fe20000010000 */
[----:B------:R-:W-:Y:S05]  /*d8c0*/  MOV R133, R137 ;  /* 0x0000008900857202 */ /* 0x000fea0000000f00 */
[----:B------:R-:W-:Y:S01]  /*d8d0*/  MUFU.EX2 R65, R65 ;  /* 0x0000004100417308 */ /* 0x000fe20000000800 */
[C---:B------:R-:W-:Y:S01]  /*d8e0*/  HMMA.16816.F32.BF16 R16, R36.reuse, R46, R16 ;  /* 0x0000002e2410723c */ /* 0x040fe20000041810 */
[----:B------:R-:W1:Y:S03]  /*d8f0*/  LDSM.16.MT88.4 R44, [R208+0x4800] ;  /* 0x00480000d02c783b */ /* 0x000e660000004200 */
[----:B--2---:R-:W-:Y:S01]  /*d900*/  FADD.FTZ R55, R181, R2 ;  /* 0x00000002b5377221 */ /* 0x004fe20000010000 */
[----:B------:R-:W-:Y:S01]  /*d910*/  FADD.FTZ R2, R201, R139 ;  /* 0x0000008bc9027221 */ /* 0x000fe20000010000 */
[----:B------:R-:W-:Y:S03]  /*d920*/  FADD.FTZ R54, R202, R54 ;  /* 0x00000036ca367221 */ /* 0x000fe60000010000 */
[----:B------:R-:W-:Y:S01]  /*d930*/  MUFU.EX2 R66, R66 ;  /* 0x0000004200427308 */ /* 0x000fe20000000800 */
[-C--:B---3--:R-:W-:Y:S03]  /*d940*/  HMMA.16816.F32.BF16 R20, R36, R48.reuse, R20 ;  /* 0x000000302414723c */ /* 0x088fe60000041814 */
[----:B------:R-:W-:Y:S01]  /*d950*/  FADD.FTZ R55, R183, R55 ;  /* 0x00000037b7377221 */ /* 0x000fe20000010000 */
[----:B------:R-:W-:Y:S01]  /*d960*/  FADD.FTZ R2, R228, R2 ;  /* 0x00000002e4027221 */ /* 0x000fe20000010000 */
[----:B------:R-:W-:Y:S04]  /*d970*/  FADD.FTZ R54, R223, R54 ;  /* 0x00000036df367221 */ /* 0x000fe80000010000 */
[----:B------:R-:W-:Y:S01]  /*d980*/  MUFU.EX2 R67, R67 ;  /* 0x0000004300437308 */ /* 0x000fe20000000800 */
[C---:B------:R-:W-:Y:S04]  /*d990*/  HMMA.16816.F32.BF16 R24, R40.reuse, R48, R24 ;  /* 0x000000302818723c */ /* 0x040fe80000041818 */
[----:B------:R-:W-:Y:S01]  /*d9a0*/  FADD.FTZ R55, R192, R55 ;  /* 0x00000037c0377221 */ /* 0x000fe20000010000 */
[----:B------:R-:W-:Y:S01]  /*d9b0*/  FADD.FTZ R53, R186, R2 ;  /* 0x00000002ba357221 */ /* 0x000fe20000010000 */
[----:B------:R-:W-:Y:S03]  /*d9c0*/  FADD.FTZ R2, R189, R54 ;  /* 0x00000036bd027221 */ /* 0x000fe60000010000 */
[----:B------:R-:W-:Y:S01]  /*d9d0*/  MUFU.EX2 R56, R56 ;  /* 0x0000003800387308 */ /* 0x000fe20000000800 */
[-C--:B------:R-:W-:Y:S03]  /*d9e0*/  HMMA.16816.F32.BF16 R28, R40, R50.reuse, R28 ;  /* 0x00000032281c723c */ /* 0x080fe6000004181c */
[----:B------:R-:W-:Y:S01]  /*d9f0*/  F2FP.BF16.F32.PACK_AB R40, R200, R190 ;  /* 0x000000bec828723e */ /* 0x000fe200000010ff */
[----:B------:R-:W-:Y:S01]  /*da00*/  FADD.FTZ R0, R176, R55 ;  /* 0x00000037b0007221 */ /* 0x000fe20000010000 */
[----:B------:R-:W-:Y:S01]  /*da10*/  F2FP.BF16.F32.PACK_AB R41, R196, R185 ;  /* 0x000000b9c429723e */ /* 0x000fe200000010ff */
[----:B------:R-:W-:Y:S03]  /*da20*/  FADD.FTZ R53, R198, R53 ;  /* 0x00000035c6357221 */ /* 0x000fe60000010000 */
[----:B------:R-:W2:Y:S01]  /*da30*/  MUFU.EX2 R57, R57 ;  /* 0x0000003900397308 */ /* 0x000ea20000000800 */
[----:B------:R-:W-:Y:S01]  /*da40*/  HMMA.16816.F32.BF16 R32, R36, R50, R32 ;  /* 0x000000322420723c */ /* 0x000fe20000041820 */
[----:B------:R-:W3:Y:S03]  /*da50*/  LDSM.16.MT88.4 R48, [R210+0x4800] ;  /* 0x00480000d230783b */ /* 0x000ee60000004200 */
[----:B------:R-:W-:Y:S02]  /*da60*/  F2FP.BF16.F32.PACK_AB R36, R233, R224 ;  /* 0x000000e0e924723e */ /* 0x000fe400000010ff */
[----:B------:R-:W-:Y:S03]  /*da70*/  F2FP.BF16.F32.PACK_AB R37, R227, R220 ;  /* 0x000000dce325723e */ /* 0x000fe600000010ff */
[----:B------:R-:W-:Y:S01]  /*da80*/  MUFU.EX2 R58, R58 ;  /* 0x0000003a003a7308 */ /* 0x000fe20000000800 */
[----:B------:R-:W-:Y:S02]  /*da90*/  F2FP.BF16.F32.PACK_AB R38, R235, R231 ;  /* 0x000000e7eb26723e */ /* 0x000fe400000010ff */
[----:B-----5:R-:W-:Y:S02]  /*daa0*/  F2FP.BF16.F32.PACK_AB R39, R234, R226 ;  /* 0x000000e2ea27723e */ /* 0x020fe400000010ff */
[----:B------:R-:W-:Y:S02]  /*dab0*/  F2FP.BF16.F32.PACK_AB R42, R221, R206 ;  /* 0x000000cedd2a723e */ /* 0x000fe400000010ff */
[----:B------:R-:W-:Y:S03]  /*dac0*/  F2FP.BF16.F32.PACK_AB R43, R205, R199 ;  /* 0x000000c7cd2b723e */ /* 0x000fe600000010ff */
[----:B------:R-:W4:Y:S01]  /*dad0*/  MUFU.EX2 R59, R59 ;  /* 0x0000003b003b7308 */ /* 0x000f220000000800 */
[-C--:B-1----:R-:W-:Y:S09]  /*dae0*/  HMMA.16816.F32.BF16 R4, R36, R44.reuse, R4 ;  /* 0x0000002c2404723c */ /* 0x082ff20000041804 */
        /* <DEDUP_REMOVED lines=8> */
[-C--:B---3--:R-:W-:Y:S09]  /*db70*/  HMMA.16816.F32.BF16 R20, R36, R48.reuse, R20 ;  /* 0x000000302414723c */ /* 0x088ff20000041814 */
[----:B------:R-:W-:Y:S01]  /*db80*/  MUFU.EX2 R68, R68 ;  /* 0x0000004400447308 */ /* 0x000fe20000000800 */
[C---:B------:R-:W-:Y:S09]  /*db90*/  HMMA.16816.F32.BF16 R24, R40.reuse, R48, R24 ;  /* 0x000000302818723c */ /* 0x040ff20000041818 */
[----:B------:R-:W-:Y:S01]  /*dba0*/  MUFU.EX2 R69, R69 ;  /* 0x0000004500457308 */ /* 0x000fe20000000800 */
[-C--:B------:R-:W-:Y:S03]  /*dbb0*/  HMMA.16816.F32.BF16 R28, R40, R50.reuse, R28 ;  /* 0x00000032281c723c */ /* 0x080fe6000004181c */
[----:B--2---:R-:W-:Y:S02]  /*dbc0*/  F2FP.BF16.F32.PACK_AB R40, R57, R56 ;  /* 0x000000383928723e */ /* 0x004fe400000010ff */
[----:B----4-:R-:W-:Y:S04]  /*dbd0*/  F2FP.BF16.F32.PACK_AB R41, R59, R58 ;  /* 0x0000003a3b29723e */ /* 0x010fe800000010ff */
[----:B------:R-:W-:Y:S01]  /*dbe0*/  MUFU.EX2 R70, R70 ;  /* 0x0000004600467308 */ /* 0x000fe20000000800 */
[----:B-1----:R-:W-:Y:S01]  /*dbf0*/  F2FP.BF16.F32.PACK_AB R42, R61, R60 ;  /* 0x0000003c3d2a723e */ /* 0x002fe200000010ff */
[----:B------:R-:W-:Y:S01]  /*dc00*/  HMMA.16816.F32.BF16 R32, R36, R50, R32 ;  /* 0x000000322420723c */ /* 0x000fe20000041820 */
[----:B------:R-:W1:Y:S03]  /*dc10*/  LDSM.16.MT88.4 R48, [R210+0x4c00] ;  /* 0x004c0000d230783b */ /* 0x000e660000004200 */
[----:B------:R-:W-:Y:S04]  /*dc20*/  F2FP.BF16.F32.PACK_AB R36, R230, R222 ;  /* 0x000000dee624723e */ /* 0x000fe800000010ff */
[----:B------:R-:W-:Y:S01]  /*dc30*/  MUFU.EX2 R71, R71 ;  /* 0x0000004700477308 */ /* 0x000fe20000000800 */
[----:B------:R-:W-:Y:S02]  /*dc40*/  F2FP.BF16.F32.PACK_AB R37, R232, R207 ;  /* 0x000000cfe825723e */ /* 0x000fe400000010ff */
[----:B------:R-:W-:Y:S02]  /*dc50*/  F2FP.BF16.F32.PACK_AB R38, R65, R64 ;  /* 0x000000404126723e */ /* 0x000fe400000010ff */
[----:B------:R-:W-:Y:S02]  /*dc60*/  F2FP.BF16.F32.PACK_AB R39, R67, R66 ;  /* 0x000000424327723e */ /* 0x000fe400000010ff */
[----:B-----5:R-:W-:Y:S03]  /*dc70*/  F2FP.BF16.F32.PACK_AB R43, R63, R62 ;  /* 0x0000003e3f2b723e */ /* 0x020fe600000010ff */
[----:B------:R-:W-:Y:S02]  /*dc80*/  MUFU.EX2 R80, R80 ;  /* 0x0000005000507308 */ /* 0x000fe40000000800 */
[-C--:B------:R-:W-:Y:S08]  /*dc90*/  HMMA.16816.F32.BF16 R4, R36, R44.reuse, R4 ;  /* 0x0000002c2404723c */ /* 0x080ff00000041804 */
[----:B------:R-:W-:Y:S01]  /*dca0*/  MUFU.EX2 R81, R81 ;  /* 0x0000005100517308 */ /* 0x000fe20000000800 */
[C---:B------:R-:W-:Y:S09]  /*dcb0*/  HMMA.16816.F32.BF16 R8, R40.reuse, R44, R8 ;  /* 0x0000002c2808723c */ /* 0x040ff20000041808 */
        /* <DEDUP_REMOVED lines=14> */
[----:B------:R-:W1:Y:S07]  /*dda0*/  LDSM.16.MT88.4 R48, [R210+0x5000] ;  /* 0x00500000d230783b */ /* 0x000e6e0000004200 */
[----:B------:R-:W-:Y:S01]  /*ddb0*/  MUFU.EX2 R76, R76 ;  /* 0x0000004c004c7308 */ /* 0x000fe20000000800 */
[----:B------:R-:W-:Y:S02]  /*ddc0*/  F2FP.BF16.F32.PACK_AB R36, R69, R68 ;  /* 0x000000444524723e */ /* 0x000fe400000010ff */
[----:B------:R-:W-:Y:S02]  /*ddd0*/  F2FP.BF16.F32.PACK_AB R37, R71, R70 ;  /* 0x000000464725723e */ /* 0x000fe400000010ff */
[----:B------:R-:W-:Y:S02]  /*dde0*/  F2FP.BF16.F32.PACK_AB R38, R81, R80 ;  /* 0x000000505126723e */ /* 0x000fe400000010ff */
[----:B------:R-:W-:Y:S03]  /*ddf0*/  F2FP.BF16.F32.PACK_AB R39, R83, R82 ;  /* 0x000000525327723e */ /* 0x000fe600000010ff */
[----:B------:R-:W4:Y:S01]  /*de00*/  MUFU.EX2 R77, R77 ;  /* 0x0000004d004d7308 */ /* 0x000f220000000800 */
[----:B---3--:R-:W-:Y:S03]  /*de10*/  F2FP.BF16.F32.PACK_AB R41, R75, R74 ;  /* 0x0000004a4b29723e */ /* 0x008fe600000010ff */
[-C--:B--2---:R-:W-:Y:S06]  /*de20*/  HMMA.16816.F32.BF16 R4, R36, R44.reuse, R4 ;  /* 0x0000002c2404723c */ /* 0x084fec0000041804 */
[----:B------:R-:W-:Y:S10]  /*de30*/  MUFU.EX2 R78, R78 ;  /* 0x0000004e004e7308 */ /* 0x000ff40000000800 */
[----:B------:R-:W2:Y:S01]  /*de40*/  MUFU.EX2 R79, R79 ;  /* 0x0000004f004f7308 */ /* 0x000ea20000000800 */
[----:B----4-:R-:W-:Y:S09]  /*de50*/  F2FP.BF16.F32.PACK_AB R42, R77, R76 ;  /* 0x0000004c4d2a723e */ /* 0x010ff200000010ff */
[----:B------:R-:W-:Y:S10]  /*de60*/  MUFU.EX2 R84, R84 ;  /* 0x0000005400547308 */ /* 0x000ff40000000800 */
[----:B------:R-:W3:Y:S01]  /*de70*/  MUFU.EX2 R85, R85 ;  /* 0x0000005500557308 */ /* 0x000ee20000000800 */
[----:B--2---:R-:W-:Y:S09]  /*de80*/  F2FP.BF16.F32.PACK_AB R43, R79, R78 ;  /* 0x0000004e4f2b723e */ /* 0x004ff200000010ff */
[----:B------:R-:W-:Y:S01]  /*de90*/  MUFU.EX2 R86, R86 ;  /* 0x0000005600567308 */ /* 0x000fe20000000800 */
[C---:B------:R-:W-:Y:S09]  /*dea0*/  HMMA.16816.F32.BF16 R8, R40.reuse, R44, R8 ;  /* 0x0000002c2808723c */ /* 0x040ff20000041808 */
[----:B------:R-:W2:Y:S01]  /*deb0*/  MUFU.EX2 R87, R87 ;  /* 0x0000005700577308 */ /* 0x000ea20000000800 */
[-C--:B------:R-:W-:Y:S09]  /*dec0*/  HMMA.16816.F32.BF16 R12, R40, R46.reuse, R12 ;  /* 0x0000002e280c723c */ /* 0x080ff2000004180c */
[----:B------:R-:W-:Y:S01]  /*ded0*/  MUFU.EX2 R96, R96 ;  /* 0x0000006000607308 */ /* 0x000fe20000000800 */
[C---:B------:R-:W-:Y:S01]  /*dee0*/  HMMA.16816.F32.BF16 R16, R36.reuse, R46, R16 ;  /* 0x0000002e2410723c */ /* 0x040fe20000041810 */
[----:B------:R-:W4:Y:S08]  /*def0*/  LDSM.16.MT88.4 R44, [R208+0x5400] ;  /* 0x00540000d02c783b */ /* 0x000f300000004200 */
[----:B------:R-:W5:Y:S01]  /*df00*/  MUFU.EX2 R97, R97 ;  /* 0x0000006100617308 */ /* 0x000f620000000800 */
[-C--:B-1----:R-:W-:Y:S09]  /*df10*/  HMMA.16816.F32.BF16 R20, R36, R48.reuse, R20 ;  /* 0x000000302414723c */ /* 0x082ff20000041814 */
[----:B------:R-:W-:Y:S01]  /*df20*/  MUFU.EX2 R98, R98 ;  /* 0x0000006200627308 */ /* 0x000fe20000000800 */
[C---:B------:R-:W-:Y:S09]  /*df30*/  HMMA.16816.F32.BF16 R24, R40.reuse, R48, R24 ;  /* 0x000000302818723c */ /* 0x040ff20000041818 */
[----:B------:R-:W1:Y:S01]  /*df40*/  MUFU.EX2 R99, R99 ;  /* 0x0000006300637308 */ /* 0x000e620000000800 */
[-C--:B------:R-:W-:Y:S09]  /*df50*/  HMMA.16816.F32.BF16 R28, R40, R50.reuse, R28 ;  /* 0x00000032281c723c */ /* 0x080ff2000004181c */
[----:B------:R-:W-:Y:S01]  /*df60*/  MUFU.EX2 R88, R88 ;  /* 0x0000005800587308 */ /* 0x000fe20000000800 */
[----:B------:R-:W-:Y:S01]  /*df70*/  HMMA.16816.F32.BF16 R32, R36, R50, R32 ;  /* 0x000000322420723c */ /* 0x000fe20000041820 */
[----:B------:R-:W4:Y:S03]  /*df80*/  LDSM.16.MT88.4 R48, [R210+0x5400] ;  /* 0x00540000d230783b */ /* 0x000f260000004200 */
[----:B---3--:R-:W-:Y:S02]  /*df90*/  F2FP.BF16.F32.PACK_AB R36, R85, R84 ;  /* 0x000000545524723e */ /* 0x008fe400000010ff */
[----:B--2---:R-:W-:Y:S03]  /*dfa0*/  F2FP.BF16.F32.PACK_AB R37, R87, R86 ;  /* 0x000000565725723e */ /* 0x004fe600000010ff */
[----:B------:R-:W2:Y:S01]  /*dfb0*/  MUFU.EX2 R89, R89 ;  /* 0x0000005900597308 */ /* 0x000ea20000000800 */
[----:B-----5:R-:W-:Y:S02]  /*dfc0*/  F2FP.BF16.F32.PACK_AB R38, R97, R96 ;  /* 0x000000606126723e */ /* 0x020fe400000010ff */
[----:B-1----:R-:W-:Y:S07]  /*dfd0*/  F2FP.BF16.F32.PACK_AB R39, R99, R98 ;  /* 0x000000626327723e */ /* 0x002fee00000010ff */
[----:B------:R-:W-:Y:S01]  /*dfe0*/  MUFU.EX2 R90, R90 ;  /* 0x0000005a005a7308 */ /* 0x000fe20000000800 */
[-C--:B----4-:R-:W-:Y:S09]  /*dff0*/  HMMA.16816.F32.BF16 R4, R36, R44.reuse, R4 ;  /* 0x0000002c2404723c */ /* 0x090ff20000041804 */
        /* <DEDUP_REMOVED lines=8> */
[----:B------:R-:W-:Y:S10]  /*e080*/  MUFU.EX2 R100, R100 ;  /* 0x0000006400647308 */ /* 0x000ff40000000800 */
[----:B------:R-:W2:Y:S01]  /*e090*/  MUFU.EX2 R101, R101 ;  /* 0x0000006500657308 */ /* 0x000ea20000000800 */
[----:B-1----:R-:W-:Y:S09]  /*e0a0*/  F2FP.BF16.F32.PACK_AB R43, R95, R94 ;  /* 0x0000005e5f2b723e */ /* 0x002ff200000010ff */
        /* <DEDUP_REMOVED lines=142> */
[-C--:B------:R-:W-:Y:S02]  /*e990*/  MOV R64, R3.reuse ;  /* 0x0000000300407202 */ /* 0x080fe40000000f00 */
[----:B------:R-:W-:Y:S03]  /*e9a0*/  FADD.FTZ R2, R105, R2 ;  /* 0x0000000269027221 */ /* 0x000fe60000010000 */
[----:B------:R-:W2:Y:S01]  /*e9b0*/  MUFU.EX2 R134, R134 ;  /* 0x0000008600867308 */ /* 0x000ea20000000800 */
[----:B---3--:R-:W-:Y:S01]  /*e9c0*/  F2FP.BF16.F32.PACK_AB R166, R135, R124 ;  /* 0x0000007c87a6723e */ /* 0x008fe200000010ff */
[----:B------:R-:W-:Y:S01]  /*e9d0*/  FADD.FTZ R0, R107, R0 ;  /* 0x000000006b007221 */ /* 0x000fe20000010000 */
        /* <DEDUP_REMOVED lines=31> */
[----:B------:R-:W-:Y:S01]  /*ebd0*/  MOV R135, R3 ;  /* 0x0000000300877202 */ /* 0x000fe20000000f00 */
[----:B------:R-:W-:Y:S01]  /*ebe0*/  FADD.FTZ R241, R132, R6 ;  /* 0x0000000684f17221 */ /* 0x000fe20000010000 */
[----:B------:R-:W-:Y:S01]  /*ebf0*/  FADD.FTZ R240, R172, R4 ;  /* 0x00000004acf07221 */ /* 0x000fe20000010000 */
[----:B------:R-:W-:Y:S04]  /*ec00*/  HMMA.16816.F32.BF16 R168, R168, R38, R32 ;  /* 0x00000026a8a8723c */ /* 0x000fe80000041820 */
[----:B------:R-:W-:Y:S02]  /*ec10*/  MOV R134, R136 ;  /* 0x0000008800867202 */ /* 0x000fe40000000f00 */
[----:B------:R-:W-:Y:S02]  /*ec20*/  MOV R3, R138 ;  /* 0x0000008a00037202 */ /* 0x000fe40000000f00 */
[----:B------:R-:W-:Y:S01]  /*ec30*/  @!UPT UIADD3 URZ, UPT, UPT, URZ, URZ, URZ ;  /* 0x000000fffffff290 */ /* 0x000fe2000fffe0ff */
[----:B------:R-:W-:Y:S11]  /*ec40*/  @P0 BRA `(.L_x_112) ;  /* 0xffffffcc00700947 */ /* 0x000ff6000383ffff */
.L_x_111:
[----:B------:R-:W2:Y:S01]  /*ec50*/  LDL.64 R36, [R1+0x8] ;  /* 0x0000080001247983 */ /* 0x000ea20000100a00 */
        /* <DEDUP_REMOVED lines=22> */
[C---:B------:R-:W-:Y:S02]  /*edc0*/  SHF.L.U32 R8, R31.reuse, 0x4, RZ ;  /* 0x000000041f087819 */ /* 0x040fe400000006ff */
[----:B------:R-:W-:Y:S01]  /*edd0*/  SHF.L.U32 R25, R31, 0x2, RZ ;  /* 0x000000021f197819 */ /* 0x000fe200000006ff */
[----:B---3--:R-:W-:-:S03]  /*ede0*/  FADD.FTZ R19, R4, R19 ;  /* 0x0000001304137221 */ /* 0x008fc60000010000 */
[----:B------:R-:W-:Y:S01]  /*edf0*/  LOP3.LUT R24, R25, 0x20, RZ, 0xc0, !PT ;  /* 0x0000002019187812 */ /* 0x000fe200078ec0ff */
[----:B------:R-:W3:Y:S01]  /*ee00*/  MUFU.RCP R4, R19 ;  /* 0x0000001300047308 */ /* 0x000ee20000001000 */
[----:B----4-:R-:W-:Y:S01]  /*ee10*/  FADD.FTZ R20, R3, R6 ;  /* 0x0000000603147221 */ /* 0x010fe20000010000 */
[----:B------:R-:W-:Y:S01]  /*ee20*/  LOP3.LUT R3, R9, 0x6, RZ, 0xc0, !PT ;  /* 0x0000000609037812 */ /* 0x000fe200078ec0ff */
[----:B-----5:R-:W-:Y:S01]  /*ee30*/  FADD.FTZ R22, R0, R7 ;  /* 0x0000000700167221 */ /* 0x020fe20000010000 */
[----:B------:R-:W-:Y:S02]  /*ee40*/  FSETP.NE.FTZ.AND P6, PT, R19, RZ, PT ;  /* 0x000000ff1300720b */ /* 0x000fe40003fd5000 */
[----:B------:R-:W-:Y:S01]  /*ee50*/  LOP3.LUT R3, R3, 0x3e00, R8, 0xf8, !PT ;  /* 0x00003e0003037812 */ /* 0x000fe200078ef808 */
[----:B-1----:R-:W-:Y:S01]  /*ee60*/  FADD.FTZ R21, R2, R5 ;  /* 0x0000000502157221 */ /* 0x002fe20000010000 */
[----:B------:R-:W1:Y:S01]  /*ee70*/  MUFU.RCP R6, R20 ;  /* 0x0000001400067308 */ /* 0x000e620000001000 */
[----:B------:R-:W-:-:S02]  /*ee80*/  SHF.L.U32 R8, R31, 0x3, RZ ;  /* 0x000000031f087819 */ /* 0x000fc400000006ff */
[----:B------:R-:W-:Y:S02]  /*ee90*/  FSETP.NE.FTZ.AND P5, PT, R20, RZ, PT ;  /* 0x000000ff1400720b */ /* 0x000fe40003fb5000 */
[----:B------:R-:W-:Y:S02]  /*eea0*/  LOP3.LUT R7, R8, 0xc0, RZ, 0xc0, !PT ;  /* 0x000000c008077812 */ /* 0x000fe400078ec0ff */
[----:B------:R-:W-:Y:S01]  /*eeb0*/  FSETP.NE.FTZ.AND P3, PT, R22, RZ, PT ;  /* 0x000000ff1600720b */ /* 0x000fe20003f75000 */
[----:B------:R-:W4:Y:S01]  /*eec0*/  MUFU.RCP R5, R21 ;  /* 0x0000001500057308 */ /* 0x000f220000001000 */
[----:B------:R-:W-:Y:S02]  /*eed0*/  FSETP.NE.FTZ.AND P4, PT, R21, RZ, PT ;  /* 0x000000ff1500720b */ /* 0x000fe40003f95000 */
[----:B--2---:R-:W-:-:S04]  /*eee0*/  SHF.L.U32 R0, R36, 0x5, RZ ;  /* 0x0000000524007819 */ /* 0x004fc800000006ff */
[----:B------:R-:W-:Y:S02]  /*eef0*/  LOP3.LUT R2, R3, 0x20, R0, 0xf8, !PT ;  /* 0x0000002003027812 */ /* 0x000fe400078ef800 */
[----:B---3--:R-:W-:Y:S02]  /*ef00*/  FSEL R0, R4, 1, P6 ;  /* 0x3f80000004007808 */ /* 0x008fe40003000000 */
[----:B------:R-:W2:Y:S01]  /*ef10*/  MUFU.RCP R4, R22 ;  /* 0x0000001600047308 */ /* 0x000ea20000001000 */
[----:B------:R-:W-:Y:S02]  /*ef20*/  LOP3.LUT R3, R7, 0x18, R31, 0xf8, !PT ;  /* 0x0000001807037812 */ /* 0x000fe400078ef81f */
[C---:B------:R-:W-:Y:S01]  /*ef30*/  FMUL.FTZ R144, R0.reuse, R144 ;  /* 0x0000009000907220 */ /* 0x040fe20000410000 */
[----:B------:R-:W-:Y:S01]  /*ef40*/  FMUL.FTZ R7, R0, R145 ;  /* 0x0000009100077220 */ /* 0x000fe20000410000 */
[----:B------:R-:W-:Y:S01]  /*ef50*/  LOP3.LUT R23, R2, R3, RZ, 0xfc, !PT ;  /* 0x0000000302177212 */ /* 0x000fe200078efcff */
[----:B------:R-:W-:Y:S01]  /*ef60*/  FMUL.FTZ R152, R0, R152 ;  /* 0x0000009800987220 */ /* 0x000fe20000410000 */
[----:B-1----:R-:W-:Y:S01]  /*ef70*/  FSEL R3, R6, 1, P5 ;  /* 0x3f80000006037808 */ /* 0x002fe20002800000 */
        /* <DEDUP_REMOVED lines=9> */
[----:B--2---:R-:W-:Y:S01]  /*f010*/  FSEL R0, R4, 1, P3 ;  /* 0x3f80000004007808 */ /* 0x004fe20001800000 */
[----:B------:R-:W-:Y:S01]  /*f020*/  FMUL.FTZ R155, R3, R155 ;  /* 0x0000009b039b7220 */ /* 0x000fe20000410000 */
        /* <DEDUP_REMOVED lines=42> */
[----:B------:R5:W-:Y:S01]  /*f2d0*/  STS [R3+0x1010], R14 ;  /* 0x0010100e03007388 */ /* 0x000be20000000800 */
        /* <DEDUP_REMOVED lines=11> */
[----:B------:R1:W1:Y:S01]  /*f390*/  @P5 MUFU.LG2 R5, R20 ;  /* 0x0000001400055308 */ /* 0x0002620000000c00 */
[----:B------:R-:W2:Y:S02]  /*f3a0*/  LDC R14, c[0x0][0x434] ;  /* 0x00010d00ff0e7b82 */ /* 0x000ea40000000800 */
[----:B------:R5:W-:Y:S04]  /*f3b0*/  STS [R0+0x30], R10 ;  /* 0x0000300a00007388 */ /* 0x000be80000000800 */
[----:B------:R4:W-:Y:S02]  /*f3c0*/  STS [R0+0x230], R9 ;  /* 0x0002300900007388 */ /* 0x0009e40000000800 */
[----:B------:R-:W2:Y:S02]  /*f3d0*/  LDC R3, c[0x0][0x434] ;  /* 0x00010d00ff037b82 */ /* 0x000ea40000000800 */
[----:B------:R-:W-:Y:S04]  /*f3e0*/  STS [R2+0x1020], R18 ;  /* 0x0010201202007388 */ /* 0x000fe80000000800 */
[----:B------:R1:W-:Y:S02]  /*f3f0*/  STS [R2+0x1220], R17 ;  /* 0x0012201102007388 */ /* 0x0003e40000000800 */
[----:B------:R-:W1:Y:S02]  /*f400*/  LDC.U8 R13, c[0x0][0x548] ;  /* 0x00015200ff0d7b82 */ /* 0x000e640000000000 */
[----:B------:R-:W-:Y:S01]  /*f410*/  STS [R0+0x1030], R16 ;  /* 0x0010301000007388 */ /* 0x000fe20000000800 */
[----:B---3--:R3:W1:Y:S03]  /*f420*/  @P4 MUFU.LG2 R12, R21 ;  /* 0x00000015000c4308 */ /* 0x0086660000000c00 */
[----:B------:R3:W-:Y:S02]  /*f430*/  STS [R0+0x1230], R15 ;  /* 0x0012300f00007388 */ /* 0x0007e40000000800 */
[----:B-----5:R-:W5:Y:S01]  /*f440*/  @!P2 LDC.64 R10, c[0x0][0x400] ;  /* 0x00010000ff0aab82 */ /* 0x020f620000000a00 */
[----:B--2---:R-:W-:-:S07]  /*f450*/  @P1 IMAD R3, R4, R14, RZ ;  /* 0x0000000e04031224 */ /* 0x004fce00078e02ff */
[----:B----4-:R-:W2:Y:S01]  /*f460*/  @P2 LDC.64 R8, c[0x0][0x408] ;  /* 0x00010200ff082b82 */ /* 0x010ea20000000a00 */
[----:B-1----:R-:W-:-:S07]  /*f470*/  @P1 MOV R2, 0x1 ;  /* 0x0000000100021802 */ /* 0x002fce0000000f00 */
[----:B------:R-:W1:Y:S08]  /*f480*/  @P1 LDC R4, c[0x0][0x430] ;  /* 0x00010c00ff041b82 */ /* 0x000e700000000800 */
[----:B---3--:R-:W3:Y:S01]  /*f490*/  @P6 LDC R0, c[0x0][0x458] ;  /* 0x00011600ff006b82 */ /* 0x008ee20000000800 */
[----:B-----5:R-:W-:Y:S01]  /*f4a0*/  @!P2 IMAD.WIDE.U32 R24, R38, R10, RZ ;  /* 0x0000000a2618a225 */ /* 0x020fe200078e00ff */
[----:B------:R-:W-:Y:S06]  /*f4b0*/  @P1 BRA `(.L_x_115) ;  /* 0x0000000000201947 */ /* 0x000fec0003800000 */
[----:B------:R-:W-:Y:S01]  /*f4c0*/  ISETP.NE.AND P0, PT, R13, RZ, PT ;  /* 0x000000ff0d00720c */ /* 0x000fe20003f05270 */
[----:B------:R-:W4:-:S12]  /*f4d0*/  LDC R10, c[0x0][0x3e0] ;  /* 0x0000f800ff0a7b82 */ /* 0x000f180000000800 */
[----:B------:R-:W4:Y:S01]  /*f4e0*/  @P0 LDC R2, c[0x0][0x454] ;  /* 0x00011500ff020b82 */ /* 0x000f220000000800 */
[----:B-1----:R-:W-:Y:S02]  /*f4f0*/  @P0 MOV R4, 0x1 ;  /* 0x0000000100040802 */ /* 0x002fe40000000f00 */
[----:B------:R-:W-:-:S05]  /*f500*/  @!P0 MOV R4, 0x1 ;  /* 0x0000000100048802 */ /* 0x000fca0000000f00 */
[----:B------:R-:W1:Y:S01]  /*f510*/  @P0 LDC R3, c[0x0][0x454] ;  /* 0x00011500ff030b82 */ /* 0x000e620000000800 */
[-C--:B----4-:R-:W-:Y:S02]  /*f520*/  @P0 IMAD R2, R2, R10.reuse, RZ ;  /* 0x0000000a02020224 */ /* 0x090fe400078e02ff */
[----:B------:R-:W-:-:S07]  /*f530*/  @!P0 IMAD R2, R14, R10, RZ ;  /* 0x0000000a0e028224 */ /* 0x000fce00078e02ff */
.L_x_115:
[----:B------:R4:W5:Y:S01]  /*f540*/  LDL R30, [R1+0x10] ;  /* 0x00001000011e7983 */ /* 0x0009620000100800 */
[----:B------:R-:W-:Y:S01]  /*f550*/  ISETP.NE.AND P0, PT, R252, -0x1, PT ;  /* 0xfffffffffc00780c */ /* 0x000fe20003f05270 */
[----:B------:R-:W-:Y:S01]  /*f560*/  @!P2 IMAD R28, R38, R11, R25 ;  /* 0x0000000b261ca224 */ /* 0x000fe200078e0219 */
[----:B------:R-:W-:Y:S01]  /*f570*/  ISETP.NE.AND P1, PT, R13, RZ, !P1 ;  /* 0x000000ff0d00720c */ /* 0x000fe20004f25270 */
[----:B------:R-:W-:Y:S01]  /*f580*/  BAR.SYNC.DEFER_BLOCKING 0x0 ;  /* 0x0000000000007b1d */ /* 0x000fe20000010000 */
[----:B------:R-:W-:Y:S01]  /*f590*/  @P6 FMUL.FTZ R6, R6, 0.69314718246459960938 ;  /* 0x3f31721806066820 */ /* 0x000fe20000410000 */
[----:B------:R-:W-:Y:S01]  /*f5a0*/  MOV R27, 0x7f800000 ;  /* 0x7f800000001b7802 */ /* 0x000fe20000000f00 */
[----:B------:R-:W-:Y:S01]  /*f5b0*/  @P5 FMUL.FTZ R5, R5, 0.69314718246459960938 ;  /* 0x3f31721805055820 */ /* 0x000fe20000410000 */
[----:B------:R-:W-:Y:S01]  /*f5c0*/  MOV R26, 0x7f800000 ;  /* 0x7f800000001a7802 */ /* 0x000fe20000000f00 */
[----:B---3--:R-:W-:-:S03]  /*f5d0*/  @P6 FFMA.FTZ R27, R138, R0, R6 ;  /* 0x000000008a1b6223 */ /* 0x008fc60000010006 */
[----:B------:R-:W3:Y:S01]  /*f5e0*/  @P4 LDC R13, c[0x0][0x458] ;  /* 0x00011600ff0d4b82 */ /* 0x000ee20000000800 */
[----:B------:R2:W4:Y:S01]  /*f5f0*/  @P3 MUFU.LG2 R10, R22 ;  /* 0x00000016000a3308 */ /* 0x0005220000000c00 */
[----:B------:R-:W3:Y:S01]  /*f600*/  S2R R15, SR_CTAID.X ;  /* 0x00000000000f7919 */ /* 0x000ee20000002500 */
[----:B-1----:R-:W-:Y:S02]  /*f610*/  IMAD R0, R29, R3, RZ ;  /* 0x000000031d007224 */ /* 0x002fe400078e02ff */
[----:B------:R-:W-:Y:S01]  /*f620*/  @P5 FFMA.FTZ R26, R137, R7, R5 ;  /* 0x00000007891a5223 */ /* 0x000fe20000010005 */
[----:B------:R-:W-:Y:S01]  /*f630*/  @P4 FMUL.FTZ R7, R12, 0.69314718246459960938 ;  /* 0x3f3172180c074820 */ /* 0x000fe20000410000 */
[----:B------:R-:W-:Y:S01]  /*f640*/  BSSY.RECONVERGENT B0, `(.L_x_116) ;  /* 0x000003d000007945 */ /* 0x000fe20003800200 */
[----:B------:R-:W-:Y:S01]  /*f650*/  @!P1 IMAD R0, R38, R2, R0 ;  /* 0x0000000226009224 */ /* 0x000fe200078e0200 */
[----:B------:R-:W1:Y:S01]  /*f660*/  @P3 LDC R11, c[0x0][0x458] ;  /* 0x00011600ff0b3b82 */ /* 0x000e620000000800 */
[----:B------:R-:W-:-:S02]  /*f670*/  MOV R19, 0x7f800000 ;  /* 0x7f80000000137802 */ /* 0x000fc40000000f00 */
[----:B------:R-:W-:Y:S01]  /*f680*/  MOV R18, 0x7f800000 ;  /* 0x7f80000000127802 */ /* 0x000fe20000000f00 */
[----:B------:R1:W1:Y:S01]  /*f690*/  LDS.128 R32, [R214+0x1800] ;  /* 0x00180000d6207984 */ /* 0x0002620000000c00 */
[----:B--2---:R-:W-:-:S04]  /*f6a0*/  @P2 IMAD.WIDE.U32 R22, R252, R8, RZ ;  /* 0x00000008fc162225 */ /* 0x004fc800078e00ff */
[----:B----4-:R-:W-:Y:S01]  /*f6b0*/  @P3 FMUL.FTZ R6, R10, 0.69314718246459960938 ;  /* 0x3f3172180a063820 */ /* 0x010fe20000410000 */
[----:B------:R-:W-:Y:S02]  /*f6c0*/  @P2 IMAD R28, R252, R9, R23 ;  /* 0x00000009fc1c2224 */ /* 0x000fe400078e0217 */
[----:B---3--:R-:W-:Y:S01]  /*f6d0*/  @P4 FFMA.FTZ R19, R136, R13, R7 ;  /* 0x0000000d88134223 */ /* 0x008fe20000010007 */
[----:B------:R-:W-:Y:S01]  /*f6e0*/  @!P0 IMAD R252, R38, R14, RZ ;  /* 0x0000000e26fc8224 */ /* 0x000fe200078e02ff */
[----:B------:R-:W-:-:S04]  /*f6f0*/  LOP3.LUT P0, RZ, R31, 0x3, RZ, 0xc0, !PT ;  /* 0x000000031fff7812 */ /* 0x000fc8000780c0ff */
[----:B------:R-:W-:Y:S02]  /*f700*/  SHF.R.S32.HI R3, RZ, 0x1f, R252 ;  /* 0x0000001fff037819 */ /* 0x000fe400000114fc */
[----:B------:R-:W-:Y:S01]  /*f710*/  SEL R5, R252, RZ, P1 ;  /* 0x000000fffc057207 */ /* 0x000fe20000800000 */
[----:B-1----:R-:W-:Y:S01]  /*f720*/  @P3 FFMA.FTZ R18, R64, R11, R6 ;  /* 0x0000000b40123223 */ /* 0x002fe20000010006 */
[----:B------:R-:W-:Y:S02]  /*f730*/  SHF.L.U32 R15, R15, 0x7, RZ ;  /* 0x000000070f0f7819 */ /* 0x000fe400000006ff */
[----:B------:R-:W-:-:S03]  /*f740*/  SEL R3, R3, RZ, P1 ;  /* 0x000000ff03037207 */ /* 0x000fc60000800000 */
[----:B------:R-:W-:-:S05]  /*f750*/  IMAD R2, R15, R4, RZ ;  /* 0x000000040f027224 */ /* 0x000fca00078e02ff */
[----:B------:R-:W-:Y:S02]  /*f760*/  IADD3 R8, P5, P1, R2, R5, R0 ;  /* 0x0000000502087210 */ /* 0x000fe400079be000 */
[----:B------:R-:W-:Y:S02]  /*f770*/  SHF.R.S32.HI R2, RZ, 0x1f, R2 ;  /* 0x0000001fff027819 */ /* 0x000fe40000011402 */
[----:B------:R-:W-:-:S04]  /*f780*/  SHF.R.S32.HI R0, RZ, 0x1f, R0 ;  /* 0x0000001fff007819 */ /* 0x000fc80000011400 */
[----:B------:R-:W-:Y:S01]  /*f790*/  IADD3.X R5, PT, PT, R2, R3, R0, P5, P1 ;  /* 0x0000000302057210 */ /* 0x000fe20002fe2400 */
[----:B------:R-:W-:Y:S06]  /*f7a0*/  @P0 BRA `(.L_x_117) ;  /* 0x0000000000980947 */ /* 0x000fec0003800000 */
[----:B------:R-:W-:-:S04]  /*f7b0*/  SHF.R.U32.HI R0, RZ, 0x1, R31 ;  /* 0x00000001ff007819 */ /* 0x000fc8000001161f */
[----:B------:R-:W-:-:S04]  /*f7c0*/  LOP3.LUT R0, R0, 0x30, RZ, 0xc0, !PT ;  /* 0x0000003000007812 */ /* 0x000fc800078ec0ff */
[----:B------:R-:W-:-:S04]  /*f7d0*/  LOP3.LUT R0, R0, 0x7, R36, 0xf8, !PT ;  /* 0x0000000700007812 */ /* 0x000fc800078ef824 */
[C---:B-----5:R-:W-:Y:S01]  /*f7e0*/  ISETP.GE.AND P6, PT, R0.reuse, R30, PT ;  /* 0x0000001e0000720c */ /* 0x060fe20003fc6270 */
        /* <DEDUP_REMOVED lines=34> */
.L_x_117:
[----:B------:R-:W-:Y:S05]  /*fa10*/  BSYNC.RECONVERGENT B0 ;  /* 0x0000000000007941 */ /* 0x000fea0003800200 */
.L_x_116:
[----:B-1----:R-:W2:Y:S01]  /*fa20*/  LDL.LU R5, [R1+0x14] ;  /* 0x0000140001057983 */ /* 0x002ea20000300800 */
[----:B------:R-:W1:Y:S03]  /*fa30*/  LDCU UR6, c[0x0][0x440] ;  /* 0x00008800ff0677ac */ /* 0x000e660008000800 */
[----:B------:R-:W3:Y:S01]  /*fa40*/  LDL.LU R4, [R1+0x1c] ;  /* 0x00001c0001047983 */ /* 0x000ee20000300800 */
[----:B------:R-:W4:Y:S03]  /*fa50*/  LDCU.64 UR4, c[0x0][0x410] ;  /* 0x00008200ff0477ac */ /* 0x000f260008000a00 */
[----:B------:R-:W3:Y:S04]  /*fa60*/  LDL.LU R0, [R1+0x18] ;  /* 0x0000180001007983 */ /* 0x000ee80000300800 */
[----:B------:R2:W5:Y:S01]  /*fa70*/  LDL.64 R10, [R1] ;  /* 0x00000000010a7983 */ /* 0x0005620000100a00 */
[----:B------:R-:W-:Y:S01]  /*fa80*/  @!P2 IMAD.MOV.U32 R2, RZ, RZ, R24 ;  /* 0x000000ffff02a224 */ /* 0x000fe200078e0018 */
[----:B------:R-:W-:Y:S01]  /*fa90*/  BSSY.RECONVERGENT B0, `(.L_x_118) ;  /* 0x0000017000007945 */ /* 0x000fe20003800200 */
[----:B------:R-:W-:Y:S01]  /*faa0*/  @P2 IMAD.MOV.U32 R2, RZ, RZ, R22 ;  /* 0x000000ffff022224 */ /* 0x000fe200078e0016 */
[----:B------:R2:W2:Y:S01]  /*fab0*/  LDS.128 R12, [R214] ;  /* 0x00000000d60c7984 */ /* 0x0004a20000000c00 */
[----:B-1----:R-:W-:-:S03]  /*fac0*/  ISETP.GE.AND P0, PT, R216, UR6, PT ;  /* 0x00000006d8007c0c */ /* 0x002fc6000bf06270 */
[----:B------:R-:W-:Y:S02]  /*fad0*/  IADD3 R2, P1, PT, R216, R2, RZ ;  /* 0x00000002d8027210 */ /* 0x000fe40007f3e0ff */
[----:B-----5:R-:W-:-:S03]  /*fae0*/  ISETP.GE.OR P3, PT, R36, R30, P0 ;  /* 0x0000001e2400720c */ /* 0x020fc60000766670 */
[----:B------:R-:W-:Y:S02]  /*faf0*/  IMAD.X R3, RZ, RZ, R28, P1 ;  /* 0x000000ffff037224 */ /* 0x000fe400008e061c */
[----:B----4-:R-:W-:-:S04]  /*fb00*/  IMAD.WIDE.U32 R8, R29, UR4, R2 ;  /* 0x000000041d087c25 */ /* 0x010fc8000f8e0002 */
[----:B------:R-:W-:Y:S01]  /*fb10*/  IMAD R7, R29, UR5, R9 ;  /* 0x000000051d077c24 */ /* 0x000fe2000f8e0209 */
[-C--:B--2---:R-:W-:Y:S02]  /*fb20*/  ISETP.GE.OR P2, PT, R5, R30.reuse, P0 ;  /* 0x0000001e0500720c */ /* 0x084fe40000746670 */
[-C--:B---3--:R-:W-:Y:S02]  /*fb30*/  ISETP.GE.OR P1, PT, R4, R30.reuse, P0 ;  /* 0x0000001e0400720c */ /* 0x088fe40000726670 */
        /* <DEDUP_REMOVED lines=12> */
.L_x_119:
[----:B------:R-:W-:Y:S05]  /*fc00*/  BSYNC.RECONVERGENT B0 ;  /* 0x0000000000007941 */ /* 0x000fea0003800200 */
.L_x_118:
        /* <DEDUP_REMOVED lines=16> */
.L_x_121:
[----:B------:R-:W-:Y:S05]  /*fd10*/  BSYNC.RECONVERGENT B0 ;  /* 0x0000000000007941 */ /* 0x000fea0003800200 */
.L_x_120:
        /* <DEDUP_REMOVED lines=16> */
.L_x_123:
[----:B------:R-:W-:Y:S05]  /*fe20*/  BSYNC.RECONVERGENT B0 ;  /* 0x0000000000007941 */ /* 0x000fea0003800200 */
.L_x_122:
        /* <DEDUP_REMOVED lines=15> */
.L_x_124:
        /* <DEDUP_REMOVED lines=14> */
.L_x_727:


//--------------------- .text._ZN5flash16flash_fwd_kernelI23Flash_fwd_kernel_traitsILi32ELi128ELi128ELi4ELb0ELb0EN7cutlass10bfloat16_tE19Flash_kernel_traitsILi32ELi128ELi128ELi4ES3_EELb0ELb1ELb0ELb1ELb0ELb0ELb0ELb0EEEvNS_16Flash_fwd_paramsE --------------------------
	.section	.text._ZN5flash16flash_fwd_kernelI23Flash_fwd_kernel_traitsILi32ELi128ELi128ELi4ELb0ELb0EN7cutlass10bfloat16_tE19Flash_kernel_traitsILi32ELi128ELi128ELi4ES3_EELb0ELb1ELb0ELb1ELb0ELb0ELb0ELb0EEEvNS_16Flash_fwd_paramsE,"ax",@progbits
	.align	128
        .global         _ZN5flash16flash_fwd_kernelI23Flash_fwd_kernel_traitsILi32ELi128ELi128ELi4ELb0ELb0EN7cutlass10bfloat16_tE19Flash_kernel_traitsILi32ELi128ELi128ELi4ES3_EELb0ELb1ELb0ELb1ELb0ELb0ELb0ELb0EEEvNS_16Flash_fwd_paramsE
        .type           _ZN5flash16flash_fwd_kernelI23Flash_fwd_kernel_traitsILi32ELi128ELi128ELi4ELb0ELb0EN7cutlass10bfloat16_tE19Flash_kernel_traitsILi32ELi128ELi128ELi4ES3_EELb0ELb1ELb0ELb1ELb0ELb0ELb0ELb0EEEvNS_16Flash_fwd_paramsE,@function
        .size           _ZN5flash16flash_fwd_kernelI23Flash_fwd_kernel_traitsILi32ELi128ELi128ELi4ELb0ELb0EN7cutlass10bfloat16_tE19Flash_kernel_traitsILi32ELi128ELi128ELi4ES3_EELb0ELb1ELb0ELb1ELb0ELb0ELb0ELb0EEEvNS_16Flash_fwd_paramsE,(.L_x_728 - _ZN5flash16flash_fwd_kernelI23Flash_fwd_kernel_traitsILi32ELi128ELi128ELi4ELb0ELb0EN7cutlass10bfloat16_tE19Flash_kernel_traitsILi32ELi128ELi128ELi4ES3_EELb0ELb1ELb0ELb1ELb0ELb0ELb0ELb0EEEvNS_16Flash_fwd_paramsE)
        .other          _ZN5flash16flash_fwd_kernelI23Flash_fwd_kernel_traitsILi32ELi128ELi128ELi4ELb0ELb0EN7cutlass10bfloat16_tE19Flash_kernel_traitsILi32ELi128ELi128ELi4ES3_EELb0ELb1ELb0ELb1ELb0ELb0ELb0ELb0EEEvNS_16Flash_fwd_paramsE,@"STO_CUDA_ENTRY STV_DEFAULT"
_ZN5flash16flash_fwd_kernelI23Flash_fwd_kernel_traitsILi32ELi128ELi128ELi4ELb0ELb0EN7cutlass10bfloat16_tE19Flash_kernel_traitsILi32ELi128ELi128ELi4ES3_EELb0ELb1ELb0ELb1ELb0ELb0ELb0ELb0EEEvNS_16Flash_fwd_paramsE:
.text._ZN5flash16flash_fwd_kernelI23Flash_fwd_kernel_traitsILi32ELi128ELi128ELi4ELb0ELb0EN7cutlass10bfloat16_tE19Flash_kernel_traitsILi32ELi128ELi128ELi4ES3_EELb0ELb1ELb0ELb1ELb0ELb0ELb0ELb0EEEvNS_16Flash_fwd_paramsE:
[----:B------:R-:W-:Y:S08]  /*0000*/  LDC R1, c[0x0][0x37c] ;  /* 0x0000df00ff017b82 */ /* 0x000ff00000000800 */
[----:B------:R-:W1:Y:S01]  /*0010*/  LDC.64 R2, c[0x0][0x460] ;  /* 0x00011800ff027b82 */ /* 0x000e620000000a00 */
[----:B------:R-:W2:Y:S01]  /*0020*/  S2R R230, SR_CTAID.Y ;  /* 0x0000000000e67919 */ /* 0x000ea20000002600 */
[----:B------:R-:W3:Y:S01]  /*0030*/  LDCU.64 UR4, c[0x0][0x478] ;  /* 0x00008f00ff0477ac */ /* 0x000ee20008000a00 */
[----:B------:R-:W-:Y:S01]  /*0040*/  IMAD.MOV.U32 R228, RZ, RZ, -0x1 ;  /* 0xffffffffffe47424 */ /* 0x000fe200078e00ff */
[----:B------:R-:W4:Y:S04]  /*0050*/  LDCU.64 UR16, c[0x0][0x358] ;  /* 0x00006b00ff1077ac */ /* 0x000f280008000a00 */
[----:B------:R-:W2:Y:S01]  /*0060*/  LDC.64 R4, c[0x0][0x460] ;  /* 0x00011800ff047b82 */ /* 0x000ea20000000a00 */
[----:B------:R-:W4:Y:S01]  /*0070*/  LDCU.64 UR6, c[0x0][0x470] ;  /* 0x00008e00ff0677ac */ /* 0x000f220008000a00 */
[----:B---3--:R-:W-:-:S02]  /*0080*/  ISETP.NE.U32.AND P2, PT, RZ, UR4, PT ;  /* 0x00000004ff007c0c */ /* 0x008fc4000bf45070 */
[C---:B-1----:R-:W-:Y:S02]  /*0090*/  ISETP.NE.U32.AND P0, PT, R2.reuse, RZ, PT ;  /* 0x000000ff0200720c */ /* 0x042fe40003f05070 */
[----:B------:R-:W-:Y:S02]  /*00a0*/  ISETP.NE.U32.AND P4, PT, R2, RZ, PT ;  /* 0x000000ff0200720c */ /* 0x000fe40003f85070 */
[C---:B------:R-:W-:Y:S02]  /*00b0*/  ISETP.NE.AND.EX P0, PT, R3.reuse, RZ, PT, P0 ;  /* 0x000000ff0300720c */ /* 0x040fe40003f05300 */
[----:B------:R-:W-:Y:S02]  /*00c0*/  ISETP.NE.AND.EX P4, PT, R3, RZ, PT, P4 ;  /* 0x000000ff0300720c */ /* 0x000fe40003f85340 */
[----:B------:R-:W-:Y:S01]  /*00d0*/  ISETP.NE.AND.EX P2, PT, RZ, UR5, PT, P2 ;  /* 0x00000005ff007c0c */ /* 0x000fe2000bf45320 */
[----:B--2---:R-:W-:-:S04]  /*00e0*/  IMAD.WIDE.U32 R4, R230, 0x4, R4 ;  /* 0x00000004e6047825 */ /* 0x004fc800078e0004 */
[----:B------:R-:W-:Y:S01]  /*00f0*/  IMAD.SHL.U32 R8, R230, 0x4, RZ ;  /* 0x00000004e6087824 */ /* 0x000fe200078e00ff */
[----:B------:R-:W-:Y:S02]  /*0100*/  SHF.R.U32.HI R2, RZ, 0x1e, R230 ;  /* 0x0000001eff027819 */ /* 0x000fe400000116e6 */
[----:B----4-:R-:W-:Y:S01]  /*0110*/  ISETP.NE.U32.AND P3, PT, RZ, UR6, PT ;  /* 0x00000006ff007c0c */ /* 0x010fe2000bf65070 */
[----:B------:R-:W2:Y:S03]  /*0120*/  @P0 LDG.E R228, desc[UR16][R4.64] ;  /* 0x0000001004e40981 */ /* 0x000ea6000c1e1900 */
[----:B------:R-:W-:Y:S01]  /*0130*/  ISETP.NE.AND.EX P3, PT, RZ, UR7, PT, P3 ;  /* 0x00000007ff007c0c */ /* 0x000fe2000bf65330 */
[----:B------:R1:W2:Y:S01]  /*0140*/  @P4 LDG.E R10, desc[UR16][R4.64+0x4] ;  /* 0x00000410040a4981 */ /* 0x0002a2000c1e1900 */
[----:B------:R-:W-:Y:S01]  /*0150*/  @P2 IADD3 R160, P0, PT, R8, UR4, RZ ;  /* 0x0000000408a02c10 */ /* 0x000fe2000ff1e0ff */
[----:B------:R-:W-:Y:S01]  /*0160*/  IMAD.MOV.U32 R0, RZ, RZ, RZ ;  /* 0x000000ffff007224 */ /* 0x000fe200078e00ff */
[----:B------:R-:W3:Y:S02]  /*0170*/  S2R R18, SR_CTAID.X ;  /* 0x0000000000127919 */ /* 0x000ee40000002500 */
[----:B------:R-:W-:Y:S01]  /*0180*/  @P2 IADD3.X R161, PT, PT, R2, UR5, RZ, P0, !PT ;  /* 0x0000000502a12c10 */ /* 0x000fe200087fe4ff */
[----:B------:R-:W4:Y:S04]  /*0190*/  @!P4 LDC R12, c[0x0][0x434] ;  /* 0x00010d00ff0ccb82 */ /* 0x000f280000000800 */
[----:B------:R-:W5:Y:S04]  /*01a0*/  @P2 LDG.E R160, desc[UR16][R160.64] ;  /* 0x00000010a0a02981 */ /* 0x000f68000c1e1900 */
[----:B------:R-:W2:Y:S01]  /*01b0*/  @!P2 LDC R6, c[0x0][0x43c] ;  /* 0x00010f00ff06ab82 */ /* 0x000ea20000000800 */
[----:B-1----:R-:W-:-:S04]  /*01c0*/  @P3 IADD3 R4, P1, PT, R8, UR6, RZ ;  /* 0x0000000608043c10 */ /* 0x002fc8000ff3e0ff */
[----:B------:R-:W-:-:S05]  /*01d0*/  @P3 IADD3.X R5, PT, PT, R2, UR7, RZ, P1, !PT ;  /* 0x0000000702053c10 */ /* 0x000fca0008ffe4ff */
[----:B------:R1:W5:Y:S02]  /*01e0*/  @P3 LDG.E R0, desc[UR16][R4.64] ;  /* 0x0000001004003981 */ /* 0x000364000c1e1900 */
[----:B-1----:R-:W1:Y:S01]  /*01f0*/  LDC.64 R4, c[0x0][0x468] ;  /* 0x00011a00ff047b82 */ /* 0x002e620000000a00 */
[----:B------:R-:W3:Y:S01]  /*0200*/  LDCU.U8 UR4, c[0x0][0x532] ;  /* 0x0000a640ff0477ac */ /* 0x000ee20008000000 */
[----:B-1----:R-:W-:-:S05]  /*0210*/  IADD3 R8, P0, PT, R8, R4, RZ ;  /* 0x0000000408087210 */ /* 0x002fca0007f1e0ff */
[----:B------:R-:W-:Y:S01]  /*0220*/  IMAD.X R9, R2, 0x1, R5, P0 ;  /* 0x0000000102097824 */ /* 0x000fe200000e0605 */
[C---:B------:R-:W-:Y:S01]  /*0230*/  ISETP.NE.U32.AND P0, PT, R4.reuse, RZ, PT ;  /* 0x000000ff0400720c */ /* 0x040fe20003f05070 */
[----:B------:R-:W1:Y:S03]  /*0240*/  @!P2 LDC.64 R2, c[0x0][0x488] ;  /* 0x00012200ff02ab82 */ /* 0x000e660000000a00 */
[----:B------:R-:W-:Y:S02]  /*0250*/  ISETP.NE.AND.EX P0, PT, R5, RZ, PT, P0 ;  /* 0x000000ff0500720c */ /* 0x000fe40003f05300 */
[----:B------:R-:W-:Y:S02]  /*0260*/  ISETP.EQ.U32.AND P3, PT, R4, RZ, PT ;  /* 0x000000ff0400720c */ /* 0x000fe40003f62070 */
[----:B---3--:R-:W-:-:S09]  /*0270*/  ISETP.NE.AND P1, PT, RZ, UR4, PT ;  /* 0x00000004ff007c0c */ /* 0x008fd2000bf25270 */
[----:B------:R-:W3:Y:S01]  /*0280*/  @!P0 LDC R4, c[0x0][0x438] ;  /* 0x00010e00ff048b82 */ /* 0x000ee20000000800 */
[----:B------:R-:W-:Y:S01]  /*0290*/  ISETP.EQ.OR.EX P3, PT, R5, RZ, !P1, P3 ;  /* 0x000000ff0500720c */ /* 0x000fe20004f62730 */
[----:B------:R-:W-:Y:S02]  /*02a0*/  IMAD.MOV.U32 R7, RZ, RZ, -0x1 ;  /* 0xffffffffff077424 */ /* 0x000fe400078e00ff */
[----:B------:R-:W-:-:S10]  /*02b0*/  IMAD.SHL.U32 R11, R18, 0x80, RZ ;  /* 0x00000080120b7824 */ /* 0x000fd400078e00ff */
[----:B------:R1:W5:Y:S01]  /*02c0*/  @!P3 LDG.E R7, desc[UR16][R8.64] ;  /* 0x000000100807b981 */ /* 0x000362000c1e1900 */
[----:B--2---:R-:W-:-:S05]  /*02d0*/  @P4 IMAD.IADD R12, R10, 0x1, -R228 ;  /* 0x000000010a0c4824 */ /* 0x004fca00078e0ae4 */
[----:B----4-:R-:W-:Y:S01]  /*02e0*/  ISETP.GT.AND P3, PT, R12, R11, PT ;  /* 0x0000000b0c00720c */ /* 0x010fe20003f64270 */
[----:B-1-3--:R-:W-:-:S12]  /*02f0*/  @!P0 BRA `(.L_x_125) ;  /* 0x00000000000c8947 */ /* 0x00afd80003800000 */
[----:B------:R-:W2:Y:S02]  /*0300*/  @P1 LDG.E R4, desc[UR16][R8.64+0x4] ;  /* 0x0000041008041981 */ /* 0x000ea4000c1e1900 */
[----:B--2--5:R-:W-:-:S06]  /*0310*/  @P1 IADD3 R4, PT, PT, R4, -R7, RZ ;  /* 0x8000000704041210 */ /* 0x024fcc0007ffe0ff */
[----:B------:R1:W5:Y:S02]  /*0320*/  @!P1 LDG.E R4, desc[UR16][R8.64] ;  /* 0x0000001008049981 */ /* 0x000364000c1e1900 */
.L_x_125:
[----:B------:R-:W-:Y:S05]  /*0330*/  @!P3 EXIT ;  /* 0x000000000000b94d */ /* 0x000fea0003800000 */
[----:B------:R-:W2:Y:S01]  /*0340*/  LDC R152, c[0x0][0x508] ;  /* 0x00014200ff987b82 */ /* 0x000ea20000000800 */
[----:B------:R-:W-:Y:S01]  /*0350*/  @!P2 ISETP.NE.U32.AND P0, PT, R2, RZ, PT ;  /* 0x000000ff0200a20c */ /* 0x000fe20003f05070 */
[----:B-----5:R-:W-:Y:S01]  /*0360*/  @P2 IMAD.IADD R160, R160, 0x1, -R0 ;  /* 0x00000001a0a02824 */ /* 0x020fe200078e0a00 */
[----:B------:R-:W3:Y:S02]  /*0370*/  S2R R16, SR_CTAID.Z ;  /* 0x0000000000107919 */ /* 0x000ee40000002700 */
[----:B------:R-:W-:Y:S01]  /*0380*/  @!P2 ISETP.NE.AND.EX P0, PT, R3, RZ, PT, P0 ;  /* 0x000000ff0300a20c */ /* 0x000fe20003f05300 */
[----:B------:R-:W-:Y:S01]  /*0390*/  VIADD R3, R18, 0x1 ;  /* 0x0000000112037836 */ /* 0x000fe20000000000 */
[----:B------:R-:W4:Y:S02]  /*03a0*/  S2R R229, SR_TID.X ;  /* 0x0000000000e57919 */ /* 0x000f240000002100 */
[----:B------:R-:W-:Y:S01]  /*03b0*/  @!P2 SEL R6, R6, RZ, P0 ;  /* 0x000000ff0606a207 */ /* 0x000fe20000000000 */
[----:B------:R-:W-:-:S03]  /*03c0*/  IMAD R3, R3, 0x80, -R12 ;  /* 0x0000008003037824 */ /* 0x000fc600078e0a0c */
[----:B------:R-:W-:-:S05]  /*03d0*/  @!P2 IADD3 R160, PT, PT, R6, R4, -R0 ;  /* 0x0000000406a0a210 */ /* 0x000fca0007ffe800 */
[----:B------:R-:W-:-:S05]  /*03e0*/  VIADD R5, R160, 0x7f ;  /* 0x0000007fa0057836 */ /* 0x000fca0000000000 */
        /* <DEDUP_REMOVED lines=10> */
[----:B------:R-:W2:Y:S01]  /*0490*/  LDC.U8 R0, c[0x0][0x549] ;  /* 0x00015240ff007b82 */ /* 0x000ea20000000000 */
[----:B------:R-:W-:-:S07]  /*04a0*/  ISETP.NE.AND P1, PT, R228, -0x1, PT ;  /* 0xffffffffe400780c */ /* 0x000fce0003f25270 */
[----:B-1----:R-:W1:Y:S08]  /*04b0*/  LDC.U8 R8, c[0x0][0x548] ;  /* 0x00015200ff087b82 */ /* 0x002e700000000000 */
[----:B------:R-:W3:Y:S01]  /*04c0*/  @!P1 LDC.64 R6, c[0x0][0x400] ;  /* 0x00010000ff069b82 */ /* 0x000ee20000000a00 */
[----:B--2---:R-:W-:-:S07]  /*04d0*/  ISETP.NE.AND P0, PT, R0, RZ, PT ;  /* 0x000000ff0000720c */ /* 0x004fce0003f05270 */
[----:B------:R-:W2:Y:S01]  /*04e0*/  @P1 LDC.64 R4, c[0x0][0x408] ;  /* 0x00010200ff041b82 */ /* 0x000ea20000000a00 */
[----:B-1----:R-:W-:-:S07]  /*04f0*/  ISETP.NE.AND P2, PT, R8, RZ, !P0 ;  /* 0x000000ff0800720c */ /* 0x002fce0004745270 */
[----:B------:R-:W1:Y:S08]  /*0500*/  LDC R0, c[0x0][0x434] ;  /* 0x00010d00ff007b82 */ /* 0x000e700000000800 */
[----:B------:R-:W4:Y:S08]  /*0510*/  @P0 LDC.64 R2, c[0x0][0x430] ;  /* 0x00010c00ff020b82 */ /* 0x000f300000000a00 */
[----:B------:R-:W1:Y:S01]  /*0520*/  @P0 LDC R9, c[0x0][0x430] ;  /* 0x00010c00ff090b82 */ /* 0x000e620000000800 */
[----:B----4-:R-:W-:-:S02]  /*0530*/  @P0 IMAD R3, R2, R3, RZ ;  /* 0x0000000302030224 */ /* 0x010fc400078e02ff */
[----:B------:R-:W-:Y:S01]  /*0540*/  @P0 IMAD.MOV.U32 R2, RZ, RZ, 0x1 ;  /* 0x00000001ff020424 */ /* 0x000fe200078e00ff */
        /* <DEDUP_REMOVED lines=11> */
.L_x_127:
[----:B------:R-:W2:Y:S01]  /*0600*/  LDCU UR4, c[0x0][0x440] ;  /* 0x00008800ff0477ac */ /* 0x000ea20008000800 */
[C---:B------:R-:W-:Y:S01]  /*0610*/  @P1 IMAD.WIDE.U32 R20, R228.reuse, R4, RZ ;  /* 0x00000004e4141225 */ /* 0x040fe200078e00ff */
[----:B------:R-:W-:Y:S01]  /*0620*/  ISETP.NE.AND P4, PT, R228, -0x1, PT ;  /* 0xffffffffe400780c */ /* 0x000fe20003f85270 */
[----:B------:R-:W-:Y:S02]  /*0630*/  BSSY.RECONVERGENT B0, `(.L_x_128) ;  /* 0x000002d000007945 */ /* 0x000fe40003800200 */
[----:B------:R-:W-:Y:S02]  /*0640*/  IMAD.SHL.U32 R4, R229, 0x8, RZ ;  /* 0x00000008e5047824 */ /* 0x000fe400078e00ff */
[C---:B-1----:R-:W-:Y:S02]  /*0650*/  IMAD R0, R230.reuse, R0, RZ ;  /* 0x00000000e6007224 */ /* 0x042fe400078e02ff */
[----:B------:R-:W-:Y:S01]  /*0660*/  @!P1 IMAD.WIDE.U32 R14, R230, R6, RZ ;  /* 0x00000006e60e9225 */ /* 0x000fe200078e00ff */
[----:B------:R-:W-:-:S02]  /*0670*/  LOP3.LUT R4, R4, 0x18, RZ, 0xc0, !PT ;  /* 0x0000001804047812 */ /* 0x000fc400078ec0ff */
[----:B------:R-:W-:Y:S01]  /*0680*/  SEL R0, R0, R228, !P4 ;  /* 0x000000e400007207 */ /* 0x000fe20006000000 */
[----:B------:R-:W-:Y:S01]  /*0690*/  @P1 IMAD.MOV.U32 R14, RZ, RZ, R20 ;  /* 0x000000ffff0e1224 */ /* 0x000fe200078e0014 */
[----:B------:R-:W-:Y:S01]  /*06a0*/  SHF.R.U32.HI R6, RZ, 0x2, R229 ;  /* 0x00000002ff067819 */ /* 0x000fe200000116e5 */
[----:B----4-:R-:W-:Y:S01]  /*06b0*/  IMAD R3, R16, R3, RZ ;  /* 0x0000000310037224 */ /* 0x010fe200078e02ff */
[----:B------:R-:W-:Y:S01]  /*06c0*/  SHF.R.S32.HI R8, RZ, 0x1f, R0 ;  /* 0x0000001fff087819 */ /* 0x000fe20000011400 */
[----:B------:R-:W-:Y:S01]  /*06d0*/  IMAD.IADD R12, R12, 0x1, -R11 ;  /* 0x000000010c0c7824 */ /* 0x000fe200078e0a0b */
[----:B--2---:R-:W-:Y:S01]  /*06e0*/  ISETP.GE.AND P0, PT, R4, UR4, PT ;  /* 0x0000000404007c0c */ /* 0x004fe2000bf06270 */
[----:B------:R-:W1:Y:S01]  /*06f0*/  LDCU.64 UR4, c[0x0][0x410] ;  /* 0x00008200ff0477ac */ /* 0x000e620008000a00 */
[----:B------:R-:W-:Y:S01]  /*0700*/  @!P1 IMAD R7, R230, R7, R15 ;  /* 0x00000007e6079224 */ /* 0x000fe200078e020f */
[----:B------:R-:W-:Y:S01]  /*0710*/  SEL R0, R0, RZ, P2 ;  /* 0x000000ff00007207 */ /* 0x000fe20001000000 */
[----:B------:R-:W-:Y:S01]  /*0720*/  @P1 IMAD R7, R228, R5, R21 ;  /* 0x00000005e4071224 */ /* 0x000fe200078e0215 */
[----:B------:R-:W-:Y:S01]  /*0730*/  IADD3 R14, P1, PT, R4, R14, RZ ;  /* 0x0000000e040e7210 */ /* 0x000fe20007f3e0ff */
[----:B------:R-:W-:Y:S01]  /*0740*/  @!P2 IMAD R3, R230, R2, R3 ;  /* 0x00000002e603a224 */ /* 0x000fe200078e0203 */
[----:B------:R-:W-:Y:S01]  /*0750*/  SEL R8, R8, RZ, P2 ;  /* 0x000000ff08087207 */ /* 0x000fe20001000000 */
[C---:B------:R-:W-:Y:S01]  /*0760*/  VIADD R5, R6.reuse, 0x20 ;  /* 0x0000002006057836 */ /* 0x040fe20000000000 */
[----:B------:R-:W-:Y:S01]  /*0770*/  ISETP.GE.OR P2, PT, R6, R12, P0 ;  /* 0x0000000c0600720c */ /* 0x000fe20000746670 */
[----:B------:R-:W-:Y:S01]  /*0780*/  IMAD.X R15, RZ, RZ, R7, P1 ;  /* 0x000000ffff0f7224 */ /* 0x000fe200008e0607 */
[----:B------:R-:W-:Y:S01]  /*0790*/  ISETP.NE.AND P3, PT, R4, RZ, PT ;  /* 0x000000ff0400720c */ /* 0x000fe20003f65270 */
[C---:B------:R-:W-:Y:S01]  /*07a0*/  VIADD R2, R6.reuse, 0x60 ;  /* 0x0000006006027836 */ /* 0x040fe20000000000 */
[----:B------:R-:W-:-:S02]  /*07b0*/  IADD3 R4, PT, PT, R6, 0x40, RZ ;  /* 0x0000004006047810 */ /* 0x000fc40007ffe0ff */
[----:B------:R-:W-:Y:S02]  /*07c0*/  MOV R7, RZ ;  /* 0x000000ff00077202 */ /* 0x000fe40000000f00 */
[-C--:B------:R-:W-:Y:S01]  /*07d0*/  ISETP.GE.OR P6, PT, R6, R12.reuse, P3 ;  /* 0x0000000c0600720c */ /* 0x080fe20001fc6670 */
[----:B-1----:R-:W-:Y:S01]  /*07e0*/  IMAD.WIDE.U32 R14, R16, UR4, R14 ;  /* 0x00000004100e7c25 */ /* 0x002fe2000f8e000e */
[CC--:B------:R-:W-:Y:S02]  /*07f0*/  ISETP.GE.OR P5, PT, R5.reuse, R12.reuse, P3 ;  /* 0x0000000c0500720c */ /* 0x0c0fe40001fa6670 */
[-C--:B------:R-:W-:Y:S01]  /*0800*/  ISETP.GE.OR P4, PT, R4, R12.reuse, P3 ;  /* 0x0000000c0400720c */ /* 0x080fe20001f86670 */
[----:B------:R-:W-:Y:S01]  /*0810*/  IMAD R17, R16, UR5, R15 ;  /* 0x0000000510117c24 */ /* 0x000fe2000f8e020f */
[-C--:B------:R-:W-:Y:S01]  /*0820*/  ISETP.GE.OR P3, PT, R2, R12.reuse, P3 ;  /* 0x0000000c0200720c */ /* 0x080fe20001f66670 */
[----:B------:R-:W-:Y:S01]  /*0830*/  IMAD.WIDE.U32 R18, R18, 0x80, R6 ;  /* 0x0000008012127825 */ /* 0x000fe200078e0006 */
        /* <DEDUP_REMOVED lines=12> */
.L_x_129:
[----:B------:R-:W-:Y:S05]  /*0900*/  BSYNC.RECONVERGENT B0 ;  /* 0x0000000000007941 */ /* 0x000fea0003800200 */
.L_x_128:
[----:B------:R-:W-:Y:S01]  /*0910*/  BSSY.RECONVERGENT B0, `(.L_x_130) ;  /* 0x0000012000007945 */ /* 0x000fe20003800200 */
[-C--:B------:R-:W-:Y:S02]  /*0920*/  ISETP.GE.OR P2, PT, R4, R12.reuse, P0 ;  /* 0x0000000c0400720c */ /* 0x080fe40000746670 */
[----:B------:R-:W-:Y:S01]  /*0930*/  ISETP.GE.OR P0, PT, R2, R12, P0 ;  /* 0x0000000c0200720c */ /* 0x000fe20000706670 */
[----:B------:R-:W-:Y:S01]  /*0940*/  IMAD R12, R11, R9, RZ ;  /* 0x000000090b0c7224 */ /* 0x000fe200078e02ff */
[----:B------:R-:W-:Y:S11]  /*0950*/  @P1 BRA `(.L_x_131) ;  /* 0x0000000000341947 */ /* 0x000ff60003800000 */
[----:B------:R-:W2:Y:S01]  /*0960*/  LDCU.64 UR6, c[0x0][0x408] ;  /* 0x00008100ff0677ac */ /* 0x000ea20008000a00 */
[----:B------:R-:W-:Y:S01]  /*0970*/  IADD3 R11, P1, PT, R18, 0x20, RZ ;  /* 0x00000020120b7810 */ /* 0x000fe20007f3e0ff */
[----:B------:R-:W-:Y:S01]  /*0980*/  IMAD.MOV.U32 R20, RZ, RZ, R14 ;  /* 0x000000ffff147224 */ /* 0x000fe200078e000e */
[----:B------:R-:W-:Y:S01]  /*0990*/  MOV R21, R17 ;  /* 0x0000001100157202 */ /* 0x000fe20000000f00 */
[----:B------:R-:W1:Y:S02]  /*09a0*/  LDCU.64 UR4, c[0x0][0x3f0] ;  /* 0x00007e00ff0477ac */ /* 0x000e640008000a00 */
[----:B------:R-:W-:-:S04]  /*09b0*/  IMAD.X R10, RZ, RZ, R19, P1 ;  /* 0x000000ffff0a7224 */ /* 0x000fc800008e0613 */
[----:B--2---:R-:W-:Y:S02]  /*09c0*/  IMAD R10, R10, UR6, RZ ;  /* 0x000000060a0a7c24 */ /* 0x004fe4000f8e02ff */
[----:B------:R-:W-:-:S04]  /*09d0*/  IMAD.WIDE.U32 R20, R11, UR6, R20 ;  /* 0x000000060b147c25 */ /* 0x000fc8000f8e0014 */
[----:B------:R-:W-:Y:S01]  /*09e0*/  IMAD R10, R11, UR7, R10 ;  /* 0x000000070b0a7c24 */ /* 0x000fe2000f8e020a */
[----:B-1----:R-:W-:-:S04]  /*09f0*/  LEA R22, P1, R20, UR4, 0x1 ;  /* 0x0000000414167c11 */ /* 0x002fc8000f8208ff */
[----:B------:R-:W-:-:S04]  /*0a00*/  IADD3 R10, PT, PT, R21, R10, RZ ;  /* 0x0000000a150a7210 */ /* 0x000fc80007ffe0ff */
[----:B------:R-:W-:-:S05]  /*0a10*/  LEA.HI.X R23, R20, UR5, R10, 0x1, P1 ;  /* 0x0000000514177c11 */ /* 0x000fca00088f0c0a */
[----:B------:R2:W-:Y:S02]  /*0a20*/  STG.E.128 desc[UR16][R22.64], RZ ;  /* 0x000000ff16007986 */ /* 0x0005e4000c101d10 */
.L_x_131:
[----:B------:R-:W-:Y:S05]  /*0a30*/  BSYNC.RECONVERGENT B0 ;  /* 0x0000000000007941 */ /* 0x000fea0003800200 */
.L_x_130:
[----:B------:R-:W-:Y:S04]  /*0a40*/  BSSY.RECONVERGENT B0, `(.L_x_132) ;  /* 0x000000f000007945 */ /* 0x000fe80003800200 */
[----:B------:R-:W-:Y:S05]  /*0a50*/  @P2 BRA `(.L_x_133) ;  /* 0x0000000000342947 */ /* 0x000fea0003800000 */
[----:B------:R-:W3:Y:S01]  /*0a60*/  LDCU.64 UR6, c[0x0][0x408] ;  /* 0x00008100ff0677ac */ /* 0x000ee20008000a00 */
[----:B------:R-:W-:Y:S01]  /*0a70*/  IADD3 R11, P1, PT, R18, 0x40, RZ ;  /* 0x00000040120b7810 */ /* 0x000fe20007f3e0ff */
[----:B------:R-:W-:Y:S01]  /*0a80*/  IMAD.MOV.U32 R20, RZ, RZ, R14 ;  /* 0x000000ffff147224 */ /* 0x000fe200078e000e */
[----:B------:R-:W-:Y:S01]  /*0a90*/  MOV R21, R17 ;  /* 0x0000001100157202 */ /* 0x000fe20000000f00 */
[----:B------:R-:W1:Y:S02]  /*0aa0*/  LDCU.64 UR4, c[0x0][0x3f0] ;  /* 0x00007e00ff0477ac */ /* 0x000e640008000a00 */
[----:B------:R-:W-:-:S04]  /*0ab0*/  IMAD.X R10, RZ, RZ, R19, P1 ;  /* 0x000000ffff0a7224 */ /* 0x000fc800008e0613 */
[----:B---3--:R-:W-:Y:S02]  /*0ac0*/  IMAD R10, R10, UR6, RZ ;  /* 0x000000060a0a7c24 */ /* 0x008fe4000f8e02ff */
[----:B------:R-:W-:-:S04]  /*0ad0*/  IMAD.WIDE.U32 R20, R11, UR6, R20 ;  /* 0x000000060b147c25 */ /* 0x000fc8000f8e0014 */
[----:B------:R-:W-:Y:S01]  /*0ae0*/  IMAD R10, R11, UR7, R10 ;  /* 0x000000070b0a7c24 */ /* 0x000fe2000f8e020a */
[----:B-12---:R-:W-:-:S04]  /*0af0*/  LEA R22, P1, R20, UR4, 0x1 ;  /* 0x0000000414167c11 */ /* 0x006fc8000f8208ff */
[----:B------:R-:W-:-:S04]  /*0b00*/  IADD3 R10, PT, PT, R21, R10, RZ ;  /* 0x0000000a150a7210 */ /* 0x000fc80007ffe0ff */
[----:B------:R-:W-:-:S05]  /*0b10*/  LEA.HI.X R23, R20, UR5, R10, 0x1, P1 ;  /* 0x0000000514177c11 */ /* 0x000fca00088f0c0a */
[----:B------:R3:W-:Y:S02]  /*0b20*/  STG.E.128 desc[UR16][R22.64], RZ ;  /* 0x000000ff16007986 */ /* 0x0007e4000c101d10 */
.L_x_133:
[----:B------:R-:W-:Y:S05]  /*0b30*/  BSYNC.RECONVERGENT B0 ;  /* 0x0000000000007941 */ /* 0x000fea0003800200 */
.L_x_132:
[----:B------:R-:W-:Y:S01]  /*0b40*/  BSSY.RECONVERGENT B0, `(.L_x_134) ;  /* 0x0000011000007945 */ /* 0x000fe20003800200 */
[--C-:B------:R-:W-:Y:S02]  /*0b50*/  IADD3 R0, P2, P1, R12, R0, R3.reuse ;  /* 0x000000000c007210 */ /* 0x100fe4000795e003 */
[----:B------:R-:W-:Y:S02]  /*0b60*/  SHF.R.S32.HI R12, RZ, 0x1f, R12 ;  /* 0x0000001fff0c7819 */ /* 0x000fe4000001140c */
[----:B------:R-:W-:Y:S01]  /*0b70*/  SHF.R.S32.HI R10, RZ, 0x1f, R3 ;  /* 0x0000001fff0a7819 */ /* 0x000fe20000011403 */
[----:B------:R-:W-:Y:S08]  /*0b80*/  @P0 BRA `(.L_x_135) ;  /* 0x0000000000300947 */ /* 0x000ff00003800000 */
        /* <DEDUP_REMOVED lines=12> */
.L_x_135:
[----:B------:R-:W-:Y:S05]  /*0c50*/  BSYNC.RECONVERGENT B0 ;  /* 0x0000000000007941 */ /* 0x000fea0003800200 */
.L_x_134:
[----:B------:R-:W-:Y:S01]  /*0c60*/  BSSY.RECONVERGENT B0, `(.L_x_136) ;  /* 0x000000b000007945 */ /* 0x000fe20003800200 */
[----:B------:R-:W-:-:S03]  /*0c70*/  IADD3.X R8, PT, PT, R12, R8, R10, P2, P1 ;  /* 0x000000080c087210 */ /* 0x000fc600017e240a */
[----:B------:R-:W-:Y:S05]  /*0c80*/  @P6 BRA `(.L_x_137) ;  /* 0x0000000000206947 */ /* 0x000fea0003800000 */
[----:B------:R-:W5:Y:S01]  /*0c90*/  LDCU.64 UR4, c[0x0][0x420] ;  /* 0x00008400ff0477ac */ /* 0x000f620008000a00 */
[----:B------:R-:W-:-:S05]  /*0ca0*/  IMAD R3, R6, R9, RZ ;  /* 0x0000000906037224 */ /* 0x000fca00078e02ff */
[----:B------:R-:W-:-:S04]  /*0cb0*/  IADD3 R6, P0, PT, R3, R0, RZ ;  /* 0x0000000003067210 */ /* 0x000fc80007f1e0ff */
[----:B------:R-:W-:Y:S02]  /*0cc0*/  LEA.HI.X.SX32 R3, R3, R8, 0x1, P0 ;  /* 0x0000000803037211 */ /* 0x000fe400000f0eff */
[----:B-----5:R-:W-:-:S04]  /*0cd0*/  LEA R10, P0, R6, UR4, 0x2 ;  /* 0x00000004060a7c11 */ /* 0x020fc8000f8010ff */
[----:B------:R-:W-:Y:S01]  /*0ce0*/  LEA.HI.X R11, R6, UR5, R3, 0x2, P0 ;  /* 0x00000005060b7c11 */ /* 0x000fe200080f1403 */
[----:B------:R-:W-:-:S05]  /*0cf0*/  IMAD.MOV.U32 R3, RZ, RZ, 0x7f800000 ;  /* 0x7f800000ff037424 */ /* 0x000fca00078e00ff */
[----:B------:R1:W-:Y:S03]  /*0d00*/  STG.E desc[UR16][R10.64], R3 ;  /* 0x000000030a007986 */ /* 0x0003e6000c101910 */
.L_x_137:
[----:B------:R-:W-:Y:S05]  /*0d10*/  BSYNC.RECONVERGENT B0 ;  /* 0x0000000000007941 */ /* 0x000fea0003800200 */
.L_x_136:
[----:B------:R-:W-:Y:S04]  /*0d20*/  BSSY.RECONVERGENT B0, `(.L_x_138) ;  /* 0x000000a000007945 */ /* 0x000fe80003800200 */
[----:B------:R-:W-:Y:S05]  /*0d30*/  @P5 BRA `(.L_x_139) ;  /* 0x0000000000205947 */ /* 0x000fea0003800000 */
[----:B------:R-:W5:Y:S01]  /*0d40*/  LDCU.64 UR4, c[0x0][0x420] ;  /* 0x00008400ff0477ac */ /* 0x000f620008000a00 */
[----:B-1----:R-:W-:-:S05]  /*0d50*/  IMAD R3, R5, R9, RZ ;  /* 0x0000000905037224 */ /* 0x002fca00078e02ff */
[----:B------:R-:W-:-:S04]  /*0d60*/  IADD3 R5, P0, PT, R3, R0, RZ ;  /* 0x0000000003057210 */ /* 0x000fc80007f1e0ff */
[----:B------:R-:W-:Y:S02]  /*0d70*/  LEA.HI.X.SX32 R3, R3, R8, 0x1, P0 ;  /* 0x0000000803037211 */ /* 0x000fe400000f0eff */
[----:B-----5:R-:W-:-:S04]  /*0d80*/  LEA R6, P0, R5, UR4, 0x2 ;  /* 0x0000000405067c11 */ /* 0x020fc8000f8010ff */
[----:B------:R-:W-:Y:S01]  /*0d90*/  LEA.HI.X R7, R5, UR5, R3, 0x2, P0 ;  /* 0x0000000505077c11 */ /* 0x000fe200080f1403 */
[----:B------:R-:W-:-:S05]  /*0da0*/  IMAD.MOV.U32 R3, RZ, RZ, 0x7f800000 ;  /* 0x7f800000ff037424 */ /* 0x000fca00078e00ff */
[----:B------:R1:W-:Y:S03]  /*0db0*/  STG.E desc[UR16][R6.64], R3 ;  /* 0x0000000306007986 */ /* 0x0003e6000c101910 */
.L_x_139:
[----:B------:R-:W-:Y:S05]  /*0dc0*/  BSYNC.RECONVERGENT B0 ;  /* 0x0000000000007941 */ /* 0x000fea0003800200 */
.L_x_138:
        /* <DEDUP_REMOVED lines=10> */
.L_x_141:
[----:B------:R-:W-:Y:S05]  /*0e70*/  BSYNC.RECONVERGENT B0 ;  /* 0x0000000000007941 */ /* 0x000fea0003800200 */
.L_x_140:
[----:B------:R-:W-:Y:S05]  /*0e80*/  @P3 EXIT ;  /* 0x000000000000394d */ /* 0x000fea0003800000 */
[----:B------:R-:W5:Y:S01]  /*0e90*/  LDCU.64 UR4, c[0x0][0x420] ;  /* 0x00008400ff0477ac */ /* 0x000f620008000a00 */
[----:B------:R-:W-:-:S05]  /*0ea0*/  IMAD R2, R2, R9, RZ ;  /* 0x0000000902027224 */ /* 0x000fca00078e02ff */
[----:B------:R-:W-:-:S04]  /*0eb0*/  IADD3 R0, P0, PT, R2, R0, RZ ;  /* 0x0000000002007210 */ /* 0x000fc80007f1e0ff */
[----:B------:R-:W-:Y:S02]  /*0ec0*/  LEA.HI.X.SX32 R2, R2, R8, 0x1, P0 ;  /* 0x0000000802027211 */ /* 0x000fe400000f0eff */
[----:B-----5:R-:W-:-:S04]  /*0ed0*/  LEA R4, P0, R0, UR4, 0x2 ;  /* 0x0000000400047c11 */ /* 0x020fc8000f8010ff */
[----:B------:R-:W-:Y:S01]  /*0ee0*/  LEA.HI.X R5, R0, UR5, R2, 0x2, P0 ;  /* 0x0000000500057c11 */ /* 0x000fe200080f1402 */
[----:B------:R-:W-:-:S05]  /*0ef0*/  IMAD.MOV.U32 R0, RZ, RZ, 0x7f800000 ;  /* 0x7f800000ff007424 */ /* 0x000fca00078e00ff */
[----:B------:R-:W-:Y:S01]  /*0f00*/  STG.E desc[UR16][R4.64], R0 ;  /* 0x0000000004007986 */ /* 0x000fe2000c101910 */
[----:B------:R-:W-:Y:S05]  /*0f10*/  EXIT ;  /* 0x000000000000794d */ /* 0x000fea0003800000 */
.L_x_126:
[----:B------:R-:W-:Y:S02]  /*0f20*/  ISETP.NE.AND P0, PT, R228, -0x1, PT ;  /* 0xffffffffe400780c */ /* 0x000fe40003f05270 */
[----:B------:R-:W-:-:S11]  /*0f30*/  ISETP.NE.AND P2, PT, R7, -0x1, PT ;  /* 0xffffffff0700780c */ /* 0x000fd60003f45270 */
[----:B------:R-:W2:Y:S08]  /*0f40*/  @!P0 LDC.64 R4, c[0x0][0x398] ;  /* 0x0000e600ff048b82 */ /* 0x000eb00000000a00 */
[----:B------:R-:W1:Y:S01]  /*0f50*/  @P0 LDC.64 R2, c[0x0][0x3b0] ;  /* 0x0000ec00ff020b82 */ /* 0x000e620000000a00 */
[----:B--2---:R-:W-:-:S04]  /*0f60*/  @!P0 IMAD.WIDE.U32 R20, R230, R4, RZ ;  /* 0x00000004e6148225 */ /* 0x004fc800078e00ff */
[----:B------:R-:W-:Y:S02]  /*0f70*/  @!P0 IMAD R5, R230, R5, R21 ;  /* 0x00000005e6058224 */ /* 0x000fe400078e0215 */
[----:B-1----:R-:W-:-:S04]  /*0f80*/  @P0 IMAD.WIDE.U32 R8, R228, R2, RZ ;  /* 0x00000002e4080225 */ /* 0x002fc800078e00ff */
        /* <DEDUP_REMOVED lines=15> */
.L_x_142:
[----:B------:R-:W1:Y:S01]  /*1080*/  LDC.64 R2, c[0x0][0x3b8] ;  /* 0x0000ee00ff027b82 */ /* 0x000e620000000a00 */
[----:B------:R-:W-:-:S05]  /*1090*/  IADD3 R8, PT, PT, R0, R7, RZ ;  /* 0x0000000700087210 */ /* 0x000fca0007ffe0ff */
[C---:B-1----:R-:W-:Y:S02]  /*10a0*/  IMAD R6, R8.reuse, R3, RZ ;  /* 0x0000000308067224 */ /* 0x042fe400078e02ff */
[----:B------:R-:W-:-:S05]  /*10b0*/  IMAD.WIDE.U32 R8, R8, R2, RZ ;  /* 0x0000000208087225 */ /* 0x000fca00078e00ff */
[----:B------:R-:W-:-:S07]  /*10c0*/  IADD3 R6, PT, PT, R9, R6, RZ ;  /* 0x0000000609067210 */ /* 0x000fce0007ffe0ff */
.L_x_143:
[----:B------:R-:W1:Y:S02]  /*10d0*/  LDC R9, c[0x0][0x3e8] ;  /* 0x0000fa00ff097b82 */ /* 0x000e640000000800 */
[----:B-1----:R-:W-:-:S04]  /*10e0*/  IABS R13, R9 ;  /* 0x00000009000d7213 */ /* 0x002fc80000000000 */
[----:B------:R-:W1:Y:S08]  /*10f0*/  I2F.RP R14, R13 ;  /* 0x0000000d000e7306 */ /* 0x000e700000209400 */
[----:B-1----:R-:W1:Y:S02]  /*1100*/  MUFU.RCP R14, R14 ;  /* 0x0000000e000e7308 */ /* 0x002e640000001000 */
[----:B-1----:R-:W-:-:S06]  /*1110*/  VIADD R14, R14, 0xffffffe ;  /* 0x0ffffffe0e0e7836 */ /* 0x002fcc0000000000 */
[----:B------:R-:W1:Y:S02]  /*1120*/  F2I.FTZ.U32.TRUNC.NTZ R15, R14 ;  /* 0x0000000e000f7305 */ /* 0x000e64000021f000 */
[----:B-1----:R-:W-:Y:S01]  /*1130*/  IMAD.MOV R4, RZ, RZ, -R15 ;  /* 0x000000ffff047224 */ /* 0x002fe200078e0a0f */
[----:B------:R-:W-:-:S03]  /*1140*/  MOV R14, RZ ;  /* 0x000000ff000e7202 */ /* 0x000fc60000000f00 */
[----:B------:R-:W-:Y:S01]  /*1150*/  IMAD R10, R4, R13, RZ ;  /* 0x0000000d040a7224 */ /* 0x000fe200078e02ff */
[----:B------:R-:W-:-:S03]  /*1160*/  IABS R4, R16 ;  /* 0x0000001000047213 */ /* 0x000fc60000000000 */
        /* <DEDUP_REMOVED lines=30> */
.L_x_144:
[----:B------:R-:W1:Y:S01]  /*1350*/  LDC.64 R156, c[0x0][0x3c0] ;  /* 0x0000f000ff9c7b82 */ /* 0x000e620000000a00 */
[----:B------:R-:W-:-:S05]  /*1360*/  IADD3 R0, PT, PT, R0, R7, RZ ;  /* 0x0000000700007210 */ /* 0x000fca0007ffe0ff */
[C---:B-1----:R-:W-:Y:S02]  /*1370*/  IMAD R7, R0.reuse, R157, RZ ;  /* 0x0000009d00077224 */ /* 0x042fe400078e02ff */
[----:B------:R-:W-:-:S05]  /*1380*/  IMAD.WIDE.U32 R14, R0, R156, RZ ;  /* 0x0000009c000e7225 */ /* 0x000fca00078e00ff */
[----:B------:R-:W-:Y:S02]  /*1390*/  IADD3 R7, PT, PT, R15, R7, RZ ;  /* 0x000000070f077210 */ /* 0x000fe40007ffe0ff */
[----:B------:R-:W-:-:S07]  /*13a0*/  MOV R9, R14 ;  /* 0x0000000e00097202 */ /* 0x000fce0000000f00 */
.L_x_145:
[----:B------:R-:W-:Y:S01]  /*13b0*/  IMAD.SHL.U32 R0, R229, 0x8, RZ ;  /* 0x00000008e5007824 */ /* 0x000fe200078e00ff */
[----:B------:R-:W1:Y:S01]  /*13c0*/  LDCU.128 UR4, c[0x0][0x3d0] ;  /* 0x00007a00ff0477ac */ /* 0x000e620008000c00 */
[----:B------:R-:W2:Y:S01]  /*13d0*/  S2UR UR14, SR_CgaCtaId ;  /* 0x00000000000e79c3 */ /* 0x000ea20000008800 */
[----:B------:R-:W-:Y:S01]  /*13e0*/  SHF.R.U32.HI R14, RZ, 0x2, R229 ;  /* 0x00000002ff0e7819 */ /* 0x000fe200000116e5 */
[----:B------:R-:W-:Y:S01]  /*13f0*/  IMAD.IADD R193, R12, 0x1, -R11 ;  /* 0x000000010cc17824 */ /* 0x000fe200078e0a0b */
[----:B------:R-:W-:Y:S01]  /*1400*/  LOP3.LUT R178, R0, 0x18, RZ, 0xc0, !PT ;  /* 0x0000001800b27812 */ /* 0x000fe200078ec0ff */
[----:B------:R-:W3:Y:S01]  /*1410*/  LDCU.64 UR12, c[0x0][0x388] ;  /* 0x00007100ff0c77ac */ /* 0x000ee20008000a00 */
[----:B------:R-:W-:Y:S01]  /*1420*/  SHF.R.S32.HI R231, RZ, 0x1f, R4 ;  /* 0x0000001fffe77819 */ /* 0x000fe20000011404 */
[----:B------:R-:W-:Y:S01]  /*1430*/  BSSY.RECONVERGENT B0, `(.L_x_146) ;  /* 0x000003a000007945 */ /* 0x000fe20003800200 */
[C---:B------:R-:W-:Y:S01]  /*1440*/  IADD3 R8, P1, PT, R178.reuse, R8, RZ ;  /* 0x00000008b2087210 */ /* 0x040fe20007f3e0ff */
[----:B------:R-:W4:Y:S01]  /*1450*/  LDCU.64 UR10, c[0x0][0x390] ;  /* 0x00007200ff0a77ac */ /* 0x000f220008000a00 */
[----:B------:R-:W-:-:S02]  /*1460*/  IADD3 R22, P0, PT, R178, R9, RZ ;  /* 0x00000009b2167210 */ /* 0x000fc40007f1e0ff */
[----:B------:R-:W-:Y:S01]  /*1470*/  IADD3.X R9, PT, PT, RZ, R6, RZ, P1, !PT ;  /* 0x00000006ff097210 */ /* 0x000fe20000ffe4ff */
[----:B------:R-:W5:Y:S01]  /*1480*/  LDCU.64 UR8, c[0x0][0x3c8] ;  /* 0x00007900ff0877ac */ /* 0x000f620008000a00 */
[----:B------:R-:W-:Y:S01]  /*1490*/  ISETP.GE.AND P2, PT, R14, R193, PT ;  /* 0x000000c10e00720c */ /* 0x000fe20003f46270 */
[----:B------:R-:W-:Y:S01]  /*14a0*/  IMAD.X R23, RZ, RZ, R7, P0 ;  /* 0x000000ffff177224 */ /* 0x000fe200000e0607 */
[----:B------:R-:W-:Y:S01]  /*14b0*/  IADD3 R20, P0, PT, R178, R20, RZ ;  /* 0x00000014b2147210 */ /* 0x000fe20007f1e0ff */
[----:B------:R-:W-:Y:S01]  /*14c0*/  IMAD.WIDE.U32 R8, R14, R2, R8 ;  /* 0x000000020e087225 */ /* 0x000fe200078e0008 */
[----:B------:R-:W-:Y:S01]  /*14d0*/  LOP3.LUT R233, R0, 0xd8, RZ, 0xc0, !PT ;  /* 0x000000d800e97812 */ /* 0x000fe200078ec0ff */
[----:B------:R-:W-:Y:S01]  /*14e0*/  UMOV UR15, 0x400 ;  /* 0x00000400000f7882 */ /* 0x000fe20000000000 */
[----:B------:R-:W-:Y:S01]  /*14f0*/  IADD3.X R21, PT, PT, RZ, R5, RZ, P0, !PT ;  /* 0x00000005ff157210 */ /* 0x000fe200007fe4ff */
[----:B------:R-:W-:Y:S01]  /*1500*/  IMAD.WIDE.U32 R22, R14, R156, R22 ;  /* 0x0000009c0e167225 */ /* 0x000fe200078e0016 */
[----:B------:R-:W-:-:S02]  /*1510*/  LOP3.LUT R233, R233, 0x18, R229, 0x78, !PT ;  /* 0x00000018e9e97812 */ /* 0x000fc400078e78e5 */
[----:B------:R-:W-:Y:S01]  /*1520*/  MOV R15, RZ ;  /* 0x000000ff000f7202 */ /* 0x000fe20000000f00 */
[----:B------:R-:W-:Y:S01]  /*1530*/  IMAD.MOV.U32 R6, RZ, RZ, R8 ;  /* 0x000000ffff067224 */ /* 0x000fe200078e0008 */
[----:B------:R-:W-:Y:S01]  /*1540*/  MOV R8, R22 ;  /* 0x0000001600087202 */ /* 0x000fe20000000f00 */
[----:B-1----:R-:W-:Y:S01]  /*1550*/  IMAD R232, R231, UR4, RZ ;  /* 0x00000004e7e87c24 */ /* 0x002fe2000f8e02ff */
[----:B------:R-:W-:Y:S01]  /*1560*/  LOP3.LUT R233, R233, 0x1f20, R0, 0xf8, !PT ;  /* 0x00001f20e9e97812 */ /* 0x000fe200078ef800 */
[C---:B------:R-:W-:Y:S02]  /*1570*/  IMAD R7, R14.reuse, R3, R9 ;  /* 0x000000030e077224 */ /* 0x040fe400078e0209 */
[----:B------:R-:W-:Y:S02]  /*1580*/  IMAD R231, R231, UR6, RZ ;  /* 0x00000006e7e77c24 */ /* 0x000fe4000f8e02ff */
[----:B------:R-:W-:Y:S02]  /*1590*/  IMAD R9, R14, R157, R23 ;  /* 0x0000009d0e097224 */ /* 0x000fe400078e0217 */
[----:B------:R-:W-:-:S02]  /*15a0*/  IMAD R232, R4, UR5, R232 ;  /* 0x0000000504e87c24 */ /* 0x000fc4000f8e02e8 */
[C---:B------:R-:W-:Y:S02]  /*15b0*/  IMAD R231, R4.reuse, UR7, R231 ;  /* 0x0000000704e77c24 */ /* 0x040fe4000f8e02e7 */
[----:B------:R-:W-:Y:S01]  /*15c0*/  IMAD.WIDE.U32 R6, R4, UR4, R6 ;  /* 0x0000000404067c25 */ /* 0x000fe2000f8e0006 */
[----:B--2---:R-:W-:-:S03]  /*15d0*/  ULEA UR4, UR14, UR15, 0x18 ;  /* 0x0000000f0e047291 */ /* 0x004fc6000f8ec0ff */
[----:B------:R-:W-:Y:S01]  /*15e0*/  IMAD.WIDE.U32 R4, R4, UR6, R8 ;  /* 0x0000000604047c25 */ /* 0x000fe2000f8e0008 */
[----:B---3--:R-:W-:Y:S02]  /*15f0*/  LEA R195, P1, R6, UR12, 0x1 ;  /* 0x0000000c06c37c11 */ /* 0x008fe4000f8208ff */
[----:B------:R-:W-:Y:S01]  /*1600*/  LEA R233, R233, UR4, 0x1 ;  /* 0x00000004e9e97c11 */ /* 0x000fe2000f8e08ff */
[----:B------:R-:W-:Y:S01]  /*1610*/  IMAD.IADD R232, R7, 0x1, R232 ;  /* 0x0000000107e87824 */ /* 0x000fe200078e02e8 */
[----:B------:R-:W-:Y:S01]  /*1620*/  IADD3 R231, PT, PT, R5, R231, RZ ;  /* 0x000000e705e77210 */ /* 0x000fe20007ffe0ff */
[----:B-----5:R-:W-:Y:S01]  /*1630*/  IMAD.WIDE.U32 R20, R16, UR8, R20 ;  /* 0x0000000810147c25 */ /* 0x020fe2000f8e0014 */
[----:B----4-:R-:W-:Y:S02]  /*1640*/  LEA R194, P0, R4, UR10, 0x1 ;  /* 0x0000000a04c27c11 */ /* 0x010fe4000f8008ff */
[----:B------:R-:W-:Y:S01]  /*1650*/  LEA.HI.X R232, R6, UR13, R232, 0x1, P1 ;  /* 0x0000000d06e87c11 */ /* 0x000fe200088f0ce8 */
[----:B------:R-:W-:Y:S01]  /*1660*/  IMAD R25, R16, UR9, R21 ;  /* 0x0000000910197c24 */ /* 0x000fe2000f8e0215 */
[----:B------:R-:W-:Y:S01]  /*1670*/  LEA.HI.X R231, R4, UR11, R231, 0x1, P0 ;  /* 0x0000000b04e77c11 */ /* 0x000fe200080f0ce7 */
[----:B------:R-:W-:-:S04]  /*1680*/  IMAD.WIDE.U32 R18, R18, 0x80, R14 ;  /* 0x0000008012127825 */ /* 0x000fc800078e000e */
[----:B------:R-:W-:Y:S01]  /*1690*/  IMAD.SHL.U32 R0, R229, 0x20, RZ ;  /* 0x00000020e5007824 */ /* 0x000fe200078e00ff */
        /* <DEDUP_REMOVED lines=18> */
.L_x_148:
[----:B------:R1:W-:Y:S02]  /*17c0*/  STS.128 [R233], RZ ;  /* 0x000000ffe9007388 */ /* 0x0003e40000000c00 */
.L_x_147:
[----:B------:R-:W-:Y:S05]  /*17d0*/  BSYNC.RECONVERGENT B0 ;  /* 0x0000000000007941 */ /* 0x000fea0003800200 */
.L_x_146:
[----:B--2---:R-:W-:Y:S01]  /*17e0*/  IADD3 R8, PT, PT, R14, 0x20, RZ ;  /* 0x000000200e087810 */ /* 0x004fe20007ffe0ff */
[----:B------:R-:W-:Y:S01]  /*17f0*/  VIADD R10, R158, 0xffffffff ;  /* 0xffffffff9e0a7836 */ /* 0x000fe20000000000 */
[----:B------:R-:W-:Y:S01]  /*1800*/  SHF.L.U64.HI R13, R2, 0x7, R3 ;  /* 0x00000007020d7819 */ /* 0x000fe20000010203 */
[----:B------:R-:W-:Y:S01]  /*1810*/  VIADD R7, R14, 0x40 ;  /* 0x000000400e077836 */ /* 0x000fe20000000000 */
[-C--:B------:R-:W-:Y:S01]  /*1820*/  ISETP.GE.AND P0, PT, R8, R193.reuse, PT ;  /* 0x000000c10800720c */ /* 0x080fe20003f06270 */
[----:B------:R-:W-:Y:S01]  /*1830*/  IMAD R9, R10, -0x80, R160 ;  /* 0xffffff800a097824 */ /* 0x000fe200078e02a0 */
[----:B------:R-:W-:Y:S01]  /*1840*/  IADD3 R6, PT, PT, R14, 0x60, RZ ;  /* 0x000000600e067810 */ /* 0x000fe20007ffe0ff */
[----:B------:R-:W-:Y:S01]  /*1850*/  IMAD.SHL.U32 R22, R2, 0x80, RZ ;  /* 0x0000008002167824 */ /* 0x000fe200078e00ff */
[----:B------:R-:W-:Y:S01]  /*1860*/  BSSY.RECONVERGENT B0, `(.L_x_149) ;  /* 0x000001b000007945 */ /* 0x000fe20003800200 */
[-C--:B------:R-:W-:Y:S01]  /*1870*/  ISETP.GE.AND P2, PT, R7, R193.reuse, PT ;  /* 0x000000c10700720c */ /* 0x080fe20003f46270 */
[-C--:B------:R-:W-:Y:S01]  /*1880*/  IMAD R13, R13, R10.reuse, RZ ;  /* 0x0000000a0d0d7224 */ /* 0x080fe200078e02ff */
[----:B------:R-:W-:Y:S01]  /*1890*/  ISETP.GE.AND P1, PT, R6, R193, PT ;  /* 0x000000c10600720c */ /* 0x000fe20003f26270 */
[----:B------:R-:W-:Y:S01]  /*18a0*/  IMAD.WIDE.U32 R22, R22, R10, RZ ;  /* 0x0000000a16167225 */ /* 0x000fe200078e00ff */
[----:B------:R-:W-:-:S04]  /*18b0*/  ISETP.GE.AND P3, PT, R14, R9, PT ;  /* 0x000000090e00720c */ /* 0x000fc80003f66270 */
[----:B------:R-:W-:Y:S09]  /*18c0*/  @P0 BRA `(.L_x_150) ;  /* 0x0000000000500947 */ /* 0x000ff20003800000 */
[----:B------:R-:W2:Y:S02]  /*18d0*/  LDCU UR5, c[0x0][0x440] ;  /* 0x00008800ff0577ac */ /* 0x000ea40008000800 */
[----:B--2---:R-:W-:-:S13]  /*18e0*/  ISETP.GE.AND P0, PT, R178, UR5, PT ;  /* 0x00000005b2007c0c */ /* 0x004fda000bf06270 */
[----:B------:R2:W-:Y:S01]  /*18f0*/  @P0 STS.128 [R233+0x800], RZ ;  /* 0x000800ffe9000388 */ /* 0x0005e20000000c00 */
[----:B------:R-:W-:Y:S05]  /*1900*/  @P0 BRA `(.L_x_150) ;  /* 0x0000000000400947 */ /* 0x000fea0003800000 */
[----:B------:R-:W3:Y:S01]  /*1910*/  LDCU.64 UR8, c[0x0][0x3b0] ;  /* 0x00007600ff0877ac */ /* 0x000ee20008000a00 */
[----:B------:R-:W-:Y:S01]  /*1920*/  IADD3 R5, P0, PT, R18, 0x20, RZ ;  /* 0x0000002012057810 */ /* 0x000fe20007f1e0ff */
[----:B------:R-:W-:Y:S01]  /*1930*/  IMAD.MOV.U32 R26, RZ, RZ, R20 ;  /* 0x000000ffff1a7224 */ /* 0x000fe200078e0014 */
[----:B------:R-:W-:Y:S01]  /*1940*/  MOV R27, R25 ;  /* 0x00000019001b7202 */ /* 0x000fe20000000f00 */
[----:B------:R-:W4:Y:S02]  /*1950*/  LDCU.64 UR6, c[0x0][0x380] ;  /* 0x00007000ff0677ac */ /* 0x000f240008000a00 */
[----:B------:R-:W-:-:S04]  /*1960*/  IMAD.X R4, RZ, RZ, R19, P0 ;  /* 0x000000ffff047224 */ /* 0x000fc800000e0613 */
[----:B---3--:R-:W-:Y:S02]  /*1970*/  IMAD R4, R4, UR8, RZ ;  /* 0x0000000804047c24 */ /* 0x008fe4000f8e02ff */
[----:B------:R-:W-:-:S04]  /*1980*/  IMAD.WIDE.U32 R26, R5, UR8, R26 ;  /* 0x00000008051a7c25 */ /* 0x000fc8000f8e001a */
[----:B------:R-:W-:Y:S01]  /*1990*/  IMAD R4, R5, UR9, R4 ;  /* 0x0000000905047c24 */ /* 0x000fe2000f8e0204 */
[----:B----4-:R-:W-:-:S04]  /*19a0*/  LEA R28, P0, R26, UR6, 0x1 ;  /* 0x000000061a1c7c11 */ /* 0x010fc8000f8008ff */
[----:B------:R-:W-:-:S04]  /*19b0*/  IADD3 R4, PT, PT, R27, R4, RZ ;  /* 0x000000041b047210 */ /* 0x000fc80007ffe0ff */
[----:B------:R-:W-:-:S05]  /*19c0*/  LEA.HI.X R29, R26, UR7, R4, 0x1, P0 ;  /* 0x000000071a1d7c11 */ /* 0x000fca00080f0c04 */
[----:B------:R-:W-:Y:S01]  /*19d0*/  @!PT LDS RZ, [RZ] ;  /* 0x00000000fffff984 */ /* 0x000fe20000000800 */
[----:B------:R-:W-:Y:S01]  /*19e0*/  @!PT LDS RZ, [RZ] ;  /* 0x00000000fffff984 */ /* 0x000fe20000000800 */
[----:B------:R-:W-:Y:S01]  /*19f0*/  @!PT LDS RZ, [RZ] ;  /* 0x00000000fffff984 */ /* 0x000fe20000000800 */
[----:B------:R3:W-:Y:S02]  /*1a00*/  LDGSTS.E.BYPASS.LTC128B.128 [R233+0x800], desc[UR16][R28.64] ;  /* 0x008000001ce97fae */ /* 0x0007e4000b981a10 */
.L_x_150:
[----:B------:R-:W-:Y:S05]  /*1a10*/  BSYNC.RECONVERGENT B0 ;  /* 0x0000000000007941 */ /* 0x000fea0003800200 */
.L_x_149:
[----:B------:R-:W-:Y:S04]  /*1a20*/  BSSY.RECONVERGENT B0, `(.L_x_151) ;  /* 0x0000016000007945 */ /* 0x000fe80003800200 */
[----:B------:R-:W-:Y:S05]  /*1a30*/  @P2 BRA `(.L_x_152) ;  /* 0x0000000000502947 */ /* 0x000fea0003800000 */
[----:B------:R-:W4:Y:S02]  /*1a40*/  LDCU UR5, c[0x0][0x440] ;  /* 0x00008800ff0577ac */ /* 0x000f240008000800 */
[----:B----4-:R-:W-:-:S13]  /*1a50*/  ISETP.GE.AND P0, PT, R178, UR5, PT ;  /* 0x00000005b2007c0c */ /* 0x010fda000bf06270 */
[----:B------:R4:W-:Y:S01]  /*1a60*/  @P0 STS.128 [R233+0x1000], RZ ;  /* 0x001000ffe9000388 */ /* 0x0009e20000000c00 */
[----:B------:R-:W-:Y:S05]  /*1a70*/  @P0 BRA `(.L_x_152) ;  /* 0x0000000000400947 */ /* 0x000fea0003800000 */
[----:B------:R-:W5:Y:S01]  /*1a80*/  LDCU.64 UR8, c[0x0][0x3b0] ;  /* 0x00007600ff0877ac */ /* 0x000f620008000a00 */
[----:B------:R-:W-:Y:S01]  /*1a90*/  IADD3 R5, P0, PT, R18, 0x40, RZ ;  /* 0x0000004012057810 */ /* 0x000fe20007f1e0ff */
[----:B------:R-:W-:Y:S01]  /*1aa0*/  IMAD.MOV.U32 R26, RZ, RZ, R20 ;  /* 0x000000ffff1a7224 */ /* 0x000fe200078e0014 */
[----:B------:R-:W-:Y:S01]  /*1ab0*/  MOV R27, R25 ;  /* 0x00000019001b7202 */ /* 0x000fe20000000f00 */
[----:B------:R-:W3:Y:S02]  /*1ac0*/  LDCU.64 UR6, c[0x0][0x380] ;  /* 0x00007000ff0677ac */ /* 0x000ee40008000a00 */
[----:B------:R-:W-:-:S04]  /*1ad0*/  IMAD.X R4, RZ, RZ, R19, P0 ;  /* 0x000000ffff047224 */ /* 0x000fc800000e0613 */
[----:B-----5:R-:W-:Y:S02]  /*1ae0*/  IMAD R4, R4, UR8, RZ ;  /* 0x0000000804047c24 */ /* 0x020fe4000f8e02ff */
[----:B------:R-:W-:-:S04]  /*1af0*/  IMAD.WIDE.U32 R26, R5, UR8, R26 ;  /* 0x00000008051a7c25 */ /* 0x000fc8000f8e001a */
        /* <DEDUP_REMOVED lines=8> */
.L_x_152:
[----:B------:R-:W-:Y:S05]  /*1b80*/  BSYNC.RECONVERGENT B0 ;  /* 0x0000000000007941 */ /* 0x000fea0003800200 */
.L_x_151:
        /* <DEDUP_REMOVED lines=9> */
[----:B------:R-:W2:Y:S01]  /*1c20*/  LDCU.64 UR6, c[0x0][0x380] ;  /* 0x00007000ff0677ac */ /* 0x000ea20008000a00 */
[----:B------:R-:W-:-:S05]  /*1c30*/  IADD3.X R18, PT, PT, RZ, R19, RZ, P0, !PT ;  /* 0x00000013ff127210 */ /* 0x000fca00007fe4ff */
[----:B-----5:R-:W-:Y:S02]  /*1c40*/  IMAD R18, R18, UR8, RZ ;  /* 0x0000000812127c24 */ /* 0x020fe4000f8e02ff */
        /* <DEDUP_REMOVED lines=8> */
[----:B------:R2:W-:Y:S02]  /*1cd0*/  LDGSTS.E.BYPASS.LTC128B.128 [R233+0x1800], desc[UR16][R4.64] ;  /* 0x0180000004e97fae */ /* 0x0005e4000b981a10 */
.L_x_154:
[----:B------:R-:W-:Y:S05]  /*1ce0*/  BSYNC.RECONVERGENT B0 ;  /* 0x0000000000007941 */ /* 0x000fea0003800200 */
.L_x_153:
[----:B------:R-:W-:Y:S01]  /*1cf0*/  BSSY.RECONVERGENT B0, `(.L_x_155) ;  /* 0x000000e000007945 */ /* 0x000fe20003800200 */
[----:B------:R-:W-:-:S03]  /*1d00*/  IADD3 R19, PT, PT, R23, R13, RZ ;  /* 0x0000000d17137210 */ /* 0x000fc60007ffe0ff */
[----:B------:R-:W-:Y:S05]  /*1d10*/  @P3 BRA `(.L_x_156) ;  /* 0x00000000002c3947 */ /* 0x000fea0003800000 */
[----:B------:R-:W5:Y:S02]  /*1d20*/  LDCU UR5, c[0x0][0x440] ;  /* 0x00008800ff0577ac */ /* 0x000f640008000800 */
[----:B-----5:R-:W-:-:S13]  /*1d30*/  ISETP.GE.AND P0, PT, R178, UR5, PT ;  /* 0x00000005b2007c0c */ /* 0x020fda000bf06270 */
[----:B------:R-:W-:Y:S05]  /*1d40*/  @P0 BRA `(.L_x_157) ;  /* 0x00000000001c0947 */ /* 0x000fea0003800000 */
[----:B--2---:R-:W-:-:S04]  /*1d50*/  LEA R4, P0, R22, R195, 0x1 ;  /* 0x000000c316047211 */ /* 0x004fc800078008ff */
[----:B------:R-:W-:-:S05]  /*1d60*/  LEA.HI.X R5, R22, R232, R19, 0x1, P0 ;  /* 0x000000e816057211 */ /* 0x000fca00000f0c13 */
[----:B------:R-:W-:Y:S01]  /*1d70*/  @!PT LDS RZ, [RZ] ;  /* 0x00000000fffff984 */ /* 0x000fe20000000800 */
[----:B------:R-:W-:Y:S01]  /*1d80*/  @!PT LDS RZ, [RZ] ;  /* 0x00000000fffff984 */ /* 0x000fe20000000800 */
[----:B------:R-:W-:Y:S01]  /*1d90*/  @!PT LDS RZ, [RZ] ;  /* 0x00000000fffff984 */ /* 0x000fe20000000800 */
[----:B------:R2:W-:Y:S01]  /*1da0*/  LDGSTS.E.BYPASS.LTC128B.128 [R233+0x2000], desc[UR16][R4.64] ;  /* 0x0200000004e97fae */ /* 0x0005e2000b981a10 */
[----:B------:R-:W-:Y:S05]  /*1db0*/  BRA `(.L_x_156) ;  /* 0x0000000000047947 */ /* 0x000fea0003800000 */
.L_x_157:
[----:B------:R1:W-:Y:S02]  /*1dc0*/  STS.128 [R233+0x2000], RZ ;  /* 0x002000ffe9007388 */ /* 0x0003e40000000c00 */
.L_x_156:
[----:B------:R-:W-:Y:S05]  /*1dd0*/  BSYNC.RECONVERGENT B0 ;  /* 0x0000000000007941 */ /* 0x000fea0003800200 */
.L_x_155:
        /* <DEDUP_REMOVED lines=9> */
[----:B------:R-:W-:-:S04]  /*1e70*/  IMAD.WIDE.U32 R20, R2, 0x20, RZ ;  /* 0x0000002002147825 */ /* 0x000fc800078e00ff */
[----:B--2---:R-:W-:Y:S01]  /*1e80*/  IMAD.SHL.U32 R4, R3, 0x20, RZ ;  /* 0x0000002003047824 */ /* 0x004fe200078e00ff */
        /* <DEDUP_REMOVED lines=8> */
.L_x_159:
[----:B------:R-:W-:Y:S05]  /*1f10*/  BSYNC.RECONVERGENT B0 ;  /* 0x0000000000007941 */ /* 0x000fea0003800200 */
.L_x_158:
[----:B------:R-:W-:Y:S04]  /*1f20*/  BSSY.RECONVERGENT B0, `(.L_x_160) ;  /* 0x000000e000007945 */ /* 0x000fe80003800200 */
[----:B------:R-:W-:Y:S05]  /*1f30*/  @P2 BRA `(.L_x_161) ;  /* 0x0000000000302947 */ /* 0x000fea0003800000 */
[----:B------:R-:W5:Y:S02]  /*1f40*/  LDCU UR5, c[0x0][0x440] ;  /* 0x00008800ff0577ac */ /* 0x000f640008000800 */
[----:B-----5:R-:W-:-:S13]  /*1f50*/  ISETP.GE.AND P0, PT, R178, UR5, PT ;  /* 0x00000005b2007c0c */ /* 0x020fda000bf06270 */
[----:B------:R1:W-:Y:S01]  /*1f60*/  @P0 STS.128 [R233+0x3000], RZ ;  /* 0x003000ffe9000388 */ /* 0x0003e20000000c00 */
[----:B------:R-:W-:Y:S05]  /*1f70*/  @P0 BRA `(.L_x_161) ;  /* 0x0000000000200947 */ /* 0x000fea0003800000 */
[----:B--2---:R-:W-:-:S04]  /*1f80*/  LEA R5, P0, R2, R22, 0x6 ;  /* 0x0000001602057211 */ /* 0x004fc800078030ff */
[----:B------:R-:W-:Y:S02]  /*1f90*/  LEA.HI.X R4, R2, R19, R3, 0x6, P0 ;  /* 0x0000001302047211 */ /* 0x000fe400000f3403 */
[----:B------:R-:W-:-:S04]  /*1fa0*/  LEA R20, P0, R5, R195, 0x1 ;  /* 0x000000c305147211 */ /* 0x000fc800078008ff */
[----:B------:R-:W-:-:S05]  /*1fb0*/  LEA.HI.X R21, R5, R232, R4, 0x1, P0 ;  /* 0x000000e805157211 */ /* 0x000fca00000f0c04 */
[----:B------:R-:W-:Y:S01]  /*1fc0*/  @!PT LDS RZ, [RZ] ;  /* 0x00000000fffff984 */ /* 0x000fe20000000800 */
[----:B------:R-:W-:Y:S01]  /*1fd0*/  @!PT LDS RZ, [RZ] ;  /* 0x00000000fffff984 */ /* 0x000fe20000000800 */
[----:B------:R-:W-:Y:S01]  /*1fe0*/  @!PT LDS RZ, [RZ] ;  /* 0x00000000fffff984 */ /* 0x000fe20000000800 */
[----:B------:R2:W-:Y:S04]  /*1ff0*/  LDGSTS.E.BYPASS.LTC128B.128 [R233+0x3000], desc[UR16][R20.64] ;  /* 0x0300000014e97fae */ /* 0x0005e8000b981a10 */
.L_x_161:
[----:B------:R-:W-:Y:S05]  /*2000*/  BSYNC.RECONVERGENT B0 ;  /* 0x0000000000007941 */ /* 0x000fea0003800200 */
.L_x_160:
[----:B------:R-:W-:Y:S04]  /*2010*/  BSSY.RECONVERGENT B0, `(.L_x_162) ;  /* 0x0000010000007945 */ /* 0x000fe80003800200 */
[----:B------:R-:W-:Y:S05]  /*2020*/  @P1 BRA `(.L_x_163) ;  /* 0x0000000000381947 */ /* 0x000fea0003800000 */
[----:B------:R-:W5:Y:S02]  /*2030*/  LDCU UR5, c[0x0][0x440] ;  /* 0x00008800ff0577ac */ /* 0x000f640008000800 */
[----:B-----5:R-:W-:-:S13]  /*2040*/  ISETP.GE.AND P0, PT, R178, UR5, PT ;  /* 0x00000005b2007c0c */ /* 0x020fda000bf06270 */
[----:B------:R1:W-:Y:S01]  /*2050*/  @P0 STS.128 [R233+0x3800], RZ ;  /* 0x003800ffe9000388 */ /* 0x0003e20000000c00 */
[----:B------:R-:W-:Y:S05]  /*2060*/  @P0 BRA `(.L_x_163) ;  /* 0x0000000000280947 */ /* 0x000fea0003800000 */
[----:B------:R-:W-:Y:S01]  /*2070*/  MOV R18, R22 ;  /* 0x0000001600127202 */ /* 0x000fe20000000f00 */
[----:B--2---:R-:W-:-:S04]  /*2080*/  IMAD R4, R3, 0x60, RZ ;  /* 0x0000006003047824 */ /* 0x004fc800078e02ff */
        /* <DEDUP_REMOVED lines=8> */
.L_x_163:
[----:B------:R-:W-:Y:S05]  /*2110*/  BSYNC.RECONVERGENT B0 ;  /* 0x0000000000007941 */ /* 0x000fea0003800200 */
.L_x_162:
[----:B------:R-:W5:Y:S01]  /*2120*/  LDCU.64 UR6, c[0x0][0x538] ;  /* 0x0000a700ff0677ac */ /* 0x000f620008000a00 */
[----:B------:R-:W0:Y:S01]  /*2130*/  LDGDEPBAR ;  /* 0x00000000000079af */ /* 0x000e220000000000 */
[----:B-----5:R-:W-:-:S04]  /*2140*/  ISETP.NE.U32.AND P1, PT, RZ, UR6, PT ;  /* 0x00000006ff007c0c */ /* 0x020fc8000bf25070 */
[----:B------:R-:W-:Y:S02]  /*2150*/  ISETP.NE.AND.EX P1, PT, RZ, UR7, PT, P1 ;  /* 0x00000007ff007c0c */ /* 0x000fe4000bf25310 */
[----:B------:R-:W-:Y:S01]  /*2160*/  SHF.R.U32.HI R163, RZ, 0x1, R229 ;  /* 0x00000001ffa37819 */ /* 0x000fe200000116e5 */
[----:B------:R-:W-:-:S10]  /*2170*/  DEPBAR.LE SB0, 0x0 ;  /* 0x000080000000791a */ /* 0x000fd40000000000 */
[----:B--2---:R-:W2:Y:S01]  /*2180*/  @P1 LDC.64 R4, c[0x0][0x540] ;  /* 0x00015000ff041b82 */ /* 0x004ea20000000a00 */
[----:B------:R-:W-:Y:S02]  /*2190*/  @P1 IMAD.MOV.U32 R17, RZ, RZ, RZ ;  /* 0x000000ffff111224 */ /* 0x000fe400078e00ff */
[----:B--2---:R-:W-:-:S04]  /*21a0*/  @P1 IMAD.WIDE.U32 R16, R230, R4, R16 ;  /* 0x00000004e6101225 */ /* 0x004fc800078e0010 */
[----:B------:R-:W-:Y:S01]  /*21b0*/  @P1 IMAD R5, R230, R5, R17 ;  /* 0x00000005e6051224 */ /* 0x000fe200078e0211 */
[----:B------:R-:W-:-:S04]  /*21c0*/  @P1 LEA R4, P0, R16, UR6, 0x2 ;  /* 0x0000000610041c11 */ /* 0x000fc8000f8010ff */
[----:B------:R-:W-:-:S06]  /*21d0*/  @P1 LEA.HI.X R5, R16, UR7, R5, 0x2, P0 ;  /* 0x0000000710051c11 */ /* 0x000fcc00080f1405 */
[----:B------:R2:W5:Y:S01]  /*21e0*/  @P1 LDG.E R5, desc[UR16][R4.64] ;  /* 0x0000001004051981 */ /* 0x000562000c1e1900 */
[----:B------:R-:W-:Y:S01]  /*21f0*/  LOP3.LUT R13, R163, 0x1f0, RZ, 0xc0, !PT ;  /* 0x000001f0a30d7812 */ /* 0x000fe200078ec0ff */
[----:B------:R-:W-:Y:S01]  /*2200*/  BSSY.RECONVERGENT B0, `(.L_x_164) ;  /* 0x000001d000007945 */ /* 0x000fe20003800200 */
[----:B------:R-:W-:Y:S01]  /*2210*/  LOP3.LUT R15, R14, 0x7, RZ, 0xc0, !PT ;  /* 0x000000070e0f7812 */ /* 0x000fe200078ec0ff */
[----:B------:R-:W-:Y:S01]  /*2220*/  IMAD.MOV.U32 R184, RZ, RZ, RZ ;  /* 0x000000ffffb87224 */ /* 0x000fe200078e00ff */
[----:B------:R-:W-:Y:S01]  /*2230*/  IADD3 R13, PT, PT, R13, 0x1, R11 ;  /* 0x000000010d0d7810 */ /* 0x000fe20007ffe00b */
[C---:B------:R-:W-:Y:S01]  /*2240*/  IMAD.SHL.U32 R11, R156.reuse, 0x80, RZ ;  /* 0x000000809c0b7824 */ /* 0x040fe200078e00ff */
[----:B------:R-:W-:Y:S02]  /*2250*/  SHF.L.U64.HI R14, R156, 0x7, R157 ;  /* 0x000000079c0e7819 */ /* 0x000fe4000001029d */
[----:B------:R-:W-:-:S03]  /*2260*/  IADD3 R13, PT, PT, -R12, R13, R15 ;  /* 0x0000000d0c0d7210 */ /* 0x000fc60007ffe10f */
[----:B------:R-:W-:Y:S01]  /*2270*/  IMAD R12, R14, R10, RZ ;  /* 0x0000000a0e0c7224 */ /* 0x000fe200078e02ff */
[----:B------:R-:W-:Y:S01]  /*2280*/  IADD3 R152, PT, PT, R13, R152, R160 ;  /* 0x000000980d987210 */ /* 0x000fe20007ffe0a0 */
[----:B------:R-:W-:Y:S01]  /*2290*/  IMAD.WIDE.U32 R10, R11, R10, RZ ;  /* 0x0000000a0b0a7225 */ /* 0x000fe200078e00ff */
[----:B--2---:R-:W2:Y:S02]  /*22a0*/  @P1 LDC R4, c[0x0][0x458] ;  /* 0x00011600ff041b82 */ /* 0x004ea40000000800 */
[----:B--2---:R-:W5:Y:S06]  /*22b0*/  @P1 MUFU.RCP R4, R4 ;  /* 0x0000000400041308 */ /* 0x004f6c0000001000 */
[----:B------:R-:W-:Y:S01]  /*22c0*/  BAR.SYNC.DEFER_BLOCKING 0x0 ;  /* 0x0000000000007b1d */ /* 0x000fe20000010000 */
[----:B-----5:R-:W-:Y:S01]  /*22d0*/  @P1 FMUL.FTZ R184, R5, R4 ;  /* 0x0000000405b81220 */ /* 0x020fe20000410000 */
[----:B------:R-:W-:-:S04]  /*22e0*/  IMAD.IADD R5, R11, 0x1, R12 ;  /* 0x000000010b057824 */ /* 0x000fc800078e020c */
        /* <DEDUP_REMOVED lines=11> */
.L_x_166:
[----:B------:R2:W-:Y:S01]  /*23a0*/  STS.128 [R233+0x4000], RZ ;  /* 0x004000ffe9007388 */ /* 0x0005e20000000c00 */
[----:B------:R-:W-:Y:S05]  /*23b0*/  BRA `(.L_x_167) ;  /* 0x0000000000047947 */ /* 0x000fea0003800000 */
.L_x_165:
[----:B------:R2:W-:Y:S02]  /*23c0*/  STS.128 [R233+0x4000], RZ ;  /* 0x004000ffe9007388 */ /* 0x0005e40000000c00 */
.L_x_167:
[----:B------:R-:W-:Y:S05]  /*23d0*/  BSYNC.RECONVERGENT B0 ;  /* 0x0000000000007941 */ /* 0x000fea0003800200 */
.L_x_164:
[-C--:B------:R-:W-:Y:S01]  /*23e0*/  ISETP.GE.AND P0, PT, R8, R9.reuse, PT ;  /* 0x000000090800720c */ /* 0x080fe20003f06270 */
[C---:B--2---:R-:W-:Y:S01]  /*23f0*/  IMAD.SHL.U32 R12, R229.reuse, 0x10, RZ ;  /* 0x00000010e50c7824 */ /* 0x044fe200078e00ff */
[----:B------:R-:W-:Y:S01]  /*2400*/  LOP3.LUT R14, R0, 0xc0, RZ, 0xc0, !PT ;  /* 0x000000c0000e7812 */ /* 0x000fe200078ec0ff */
[----:B------:R-:W-:Y:S01]  /*2410*/  IMAD.SHL.U32 R13, R229, 0x4, RZ ;  /* 0x00000004e50d7824 */ /* 0x000fe200078e00ff */
[----:B------:R-:W-:Y:S01]  /*2420*/  ISETP.GE.AND P2, PT, R7, R9, PT ;  /* 0x000000090700720c */ /* 0x000fe20003f46270 */
[----:B------:R-:W-:Y:S01]  /*2430*/  BSSY.RECONVERGENT B0, `(.L_x_168) ;  /* 0x000001b000007945 */ /* 0x000fe20003800200 */
[----:B------:R-:W-:Y:S02]  /*2440*/  LOP3.LUT R7, R12, 0x100, RZ, 0xc0, !PT ;  /* 0x000001000c077812 */ /* 0x000fe400078ec0ff */
[----:B------:R-:W-:Y:S02]  /*2450*/  LOP3.LUT R13, R14, 0x18, R13, 0xf8, !PT ;  /* 0x000000180e0d7812 */ /* 0x000fe400078ef80d */
[----:B------:R-:W-:-:S02]  /*2460*/  LOP3.LUT R164, R0, 0x120, RZ, 0xc0, !PT ;  /* 0x0000012000a47812 */ /* 0x000fc400078ec0ff */
[----:B------:R-:W-:Y:S01]  /*2470*/  LOP3.LUT R7, R7, 0x20, R0, 0xf8, !PT ;  /* 0x0000002007077812 */ /* 0x000fe200078ef800 */
[----:B------:R2:W-:Y:S01]  /*2480*/  @P0 STS.128 [R233+0x4800], RZ ;  /* 0x004800ffe9000388 */ /* 0x0005e20000000c00 */
[C---:B------:R-:W-:Y:S02]  /*2490*/  LOP3.LUT R163, R13.reuse, 0x8, R163, 0x78, !PT ;  /* 0x000000080da37812 */ /* 0x040fe400078e78a3 */
[----:B------:R-:W-:Y:S02]  /*24a0*/  LOP3.LUT R179, R13, 0x8, R229, 0x78, !PT ;  /* 0x000000080db37812 */ /* 0x000fe400078e78e5 */
[----:B------:R-:W-:Y:S02]  /*24b0*/  LOP3.LUT R180, R164, 0x3e00, R12, 0xf8, !PT ;  /* 0x00003e00a4b47812 */ /* 0x000fe400078ef80c */
        /* <DEDUP_REMOVED lines=18> */
.L_x_169:
[----:B------:R-:W-:Y:S05]  /*25e0*/  BSYNC.RECONVERGENT B0 ;  /* 0x0000000000007941 */ /* 0x000fea0003800200 */
.L_x_168:
        /* <DEDUP_REMOVED lines=11> */
[----:B-1----:R-:W-:-:S04]  /*26a0*/  LEA R8, P0, R6, R194, 0x1 ;  /* 0x000000c206087211 */ /* 0x002fc800078008ff */
[----:B------:R-:W-:-:S05]  /*26b0*/  LEA.HI.X R9, R6, R231, R0, 0x1, P0 ;  /* 0x000000e706097211 */ /* 0x000fca00000f0c00 */
[----:B------:R-:W-:Y:S01]  /*26c0*/  @!PT LDS RZ, [RZ] ;  /* 0x00000000fffff984 */ /* 0x000fe20000000800 */
[----:B------:R-:W-:Y:S01]  /*26d0*/  @!PT LDS RZ, [RZ] ;  /* 0x00000000fffff984 */ /* 0x000fe20000000800 */
[----:B------:R-:W-:Y:S01]  /*26e0*/  @!PT LDS RZ, [RZ] ;  /* 0x00000000fffff984 */ /* 0x000fe20000000800 */
[----:B------:R1:W-:Y:S04]  /*26f0*/  LDGSTS.E.BYPASS.LTC128B.128 [R233+0x5000], desc[UR16][R8.64] ;  /* 0x0500000008e97fae */ /* 0x0003e8000b981a10 */
.L_x_171:
[----:B------:R-:W-:Y:S05]  /*2700*/  BSYNC.RECONVERGENT B0 ;  /* 0x0000000000007941 */ /* 0x000fea0003800200 */
.L_x_170:
        /* <DEDUP_REMOVED lines=17> */
.L_x_173:
[----:B------:R-:W-:Y:S05]  /*2820*/  BSYNC.RECONVERGENT B0 ;  /* 0x0000000000007941 */ /* 0x000fea0003800200 */
.L_x_172:
[----:B------:R-:W-:Y:S01]  /*2830*/  LDSM.16.M88.4 R144, [R180] ;  /* 0x00000000b490783b */ /* 0x000fe20000000200 */
[----:B------:R-:W-:Y:S01]  /*2840*/  IMAD.MOV.U32 R162, RZ, RZ, 0x20 ;  /* 0x00000020ffa27424 */ /* 0x000fe200078e00ff */
[----:B------:R-:W-:Y:S02]  /*2850*/  LOP3.LUT P6, RZ, R229, 0x4, RZ, 0xc0, !PT ;  /* 0x00000004e5ff7812 */ /* 0x000fe400078cc0ff */
[----:B------:R-:W5:Y:S02]  /*2860*/  LDSM.16.M88.4 R112, [R179+0x2000] ;  /* 0x00200000b370783b */ /* 0x000f640000000200 */
[----:B------:R-:W-:Y:S02]  /*2870*/  SEL R162, R162, 0xffffffe0, !P6 ;  /* 0xffffffe0a2a27807 */ /* 0x000fe40007000000 */
[----:B-1----:R-:W1:Y:S03]  /*2880*/  LDSM.16.M88.4 R4, [R180+0x1000] ;  /* 0x00100000b404783b */ /* 0x002e660000000200 */
[--C-:B------:R-:W-:Y:S01]  /*2890*/  IMAD.IADD R161, R180, 0x1, R162.reuse ;  /* 0x00000001b4a17824 */ /* 0x100fe200078e02a2 */
[----:B------:R-:W2:Y:S01]  /*28a0*/  LDSM.16.M88.4 R96, [R179+0x2400] ;  /* 0x00240000b360783b */ /* 0x000ea20000000200 */
[----:B------:R-:W-:-:S03]  /*28b0*/  IMAD.IADD R0, R179, 0x1, R162 ;  /* 0x00000001b3007824 */ /* 0x000fc600078e02a2 */
[----:B------:R-:W3:Y:S04]  /*28c0*/  LDSM.16.M88.4 R80, [R179+0x2800] ;  /* 0x00280000b350783b */ /* 0x000ee80000000200 */
[----:B------:R-:W4:Y:S04]  /*28d0*/  LDSM.16.M88.4 R64, [R179+0x2c00] ;  /* 0x002c0000b340783b */ /* 0x000f280000000200 */
[----:B------:R-:W4:Y:S04]  /*28e0*/  LDSM.16.M88.4 R48, [R179+0x3000] ;  /* 0x00300000b330783b */ /* 0x000f280000000200 */
[----:B------:R-:W4:Y:S04]  /*28f0*/  LDSM.16.M88.4 R32, [R179+0x3400] ;  /* 0x00340000b320783b */ /* 0x000f280000000200 */
[----:B------:R-:W4:Y:S04]  /*2900*/  LDSM.16.M88.4 R16, [R179+0x3800] ;  /* 0x00380000b310783b */ /* 0x000f280000000200 */
[----:B------:R-:W4:Y:S04]  /*2910*/  LDSM.16.M88.4 R148, [R179+0x3c00] ;  /* 0x003c0000b394783b */ /* 0x000f280000000200 */
[----:B------:R-:W-:Y:S04]  /*2920*/  LDSM.16.M88.4 R136, [R161] ;  /* 0x00000000a188783b */ /* 0x000fe80000000200 */
[----:B------:R-:W4:Y:S01]  /*2930*/  LDSM.16.M88.4 R128, [R0+0x2000] ;  /* 0x002000000080783b */ /* 0x000f220000000200 */
[-C--:B-----5:R-:W-:Y:S03]  /*2940*/  HMMA.16816.F32.BF16 R140, R144, R112.reuse, RZ ;  /* 0x00000070908c723c */ /* 0x0a0fe600000418ff */
[----:B------:R-:W5:Y:S04]  /*2950*/  LDSM.16.M88.4 R132, [R161+0x1000] ;  /* 0x00100000a184783b */ /* 0x000f680000000200 */
[----:B------:R-:W5:Y:S01]  /*2960*/  LDSM.16.M88.4 R124, [R0+0x3c00] ;  /* 0x003c0000007c783b */ /* 0x000f620000000200 */
[C---:B-1----:R-:W-:Y:S03]  /*2970*/  HMMA.16816.F32.BF16 R120, R4.reuse, R112, RZ ;  /* 0x000000700478723c */ /* 0x042fe600000418ff */
[----:B------:R-:W0:Y:S05]  /*2980*/  LDGDEPBAR ;  /* 0x00000000000079af */ /* 0x000e2a0000000000 */
[C---:B------:R-:W-:Y:S08]  /*2990*/  HMMA.16816.F32.BF16 R116, R4.reuse, R114, RZ ;  /* 0x000000720474723c */ /* 0x040ff000000418ff */
[C---:B--2---:R-:W-:Y:S08]  /*29a0*/  HMMA.16816.F32.BF16 R104, R4.reuse, R96, RZ ;  /* 0x000000600468723c */ /* 0x044ff000000418ff */
[C---:B---3--:R-:W-:Y:S08]  /*29b0*/  HMMA.16816.F32.BF16 R88, R4.reuse, R80, RZ ;  /* 0x000000500458723c */ /* 0x048ff000000418ff */
[C---:B----4-:R-:W-:Y:S08]  /*29c0*/  HMMA.16816.F32.BF16 R72, R4.reuse, R64, RZ ;  /* 0x000000400448723c */ /* 0x050ff000000418ff */
        /* <DEDUP_REMOVED lines=25> */
[----:B------:R-:W-:Y:S08]  /*2b60*/  HMMA.16816.F32.BF16 R4, R4, R150, RZ ;  /* 0x000000960404723c */ /* 0x000ff000000418ff */
[----:B------:R-:W-:Y:S01]  /*2b70*/  HMMA.16816.F32.BF16 R148, R136, R128, R140 ;  /* 0x000000808894723c */ /* 0x000fe2000004188c */
[----:B------:R-:W-:Y:S01]  /*2b80*/  IMAD.SHL.U32 R140, R229, 0x2, RZ ;  /* 0x00000002e58c7824 */ /* 0x000fe200078e00ff */
[----:B------:R-:W-:-:S02]  /*2b90*/  VIMNMX R143, PT, PT, R152, R160, PT ;  /* 0x000000a0988f7248 */ /* 0x000fc40003fe0100 */
[--C-:B------:R-:W-:Y:S02]  /*2ba0*/  VIADDMNMX R142, R152, 0x8, R160.reuse, PT ;  /* 0x00000008988e7846 */ /* 0x100fe400038001a0 */
[----:B------:R-:W-:Y:S02]  /*2bb0*/  LOP3.LUT R140, R140, 0x6, RZ, 0xc0, !PT ;  /* 0x000000068c8c7812 */ /* 0x000fe400078ec0ff */
[----:B-----5:R-:W-:Y:S01]  /*2bc0*/  HMMA.16816.F32.BF16 R120, R132, R128, R120 ;  /* 0x000000808478723c */ /* 0x020fe20000041878 */
[----:B------:R-:W-:Y:S02]  /*2bd0*/  VIADDMNMX R141, R152, 0x40, R160, PT ;  /* 0x00000040988d7846 */ /* 0x000fe400038001a0 */
[----:B------:R-:W-:Y:S01]  /*2be0*/  IMAD R159, R158, 0x80, R140 ;  /* 0x000000809e9f7824 */ /* 0x000fe200078e028c */
[----:B------:R-:W-:Y:S02]  /*2bf0*/  VIADDMNMX R160, R152, 0x48, R160, PT ;  /* 0x0000004898a07846 */ /* 0x000fe400038001a0 */
[----:B------:R-:W1:Y:S01]  /*2c00*/  LDSM.16.M88.4 R152, [R0+0x2400] ;  /* 0x002400000098783b */ /* 0x000e620000000200 */
[----:B------:R-:W-:Y:S01]  /*2c10*/  VIADD R129, R159, 0xffffff80 ;  /* 0xffffff809f817836 */ /* 0x000fe20000000000 */
[----:B------:R-:W-:Y:S04]  /*2c20*/  HMMA.16816.F32.BF16 R144, R136, R126, R144 ;  /* 0x0000007e8890723c */ /* 0x000fe80000041890 */
[----:B------:R-:W-:-:S02]  /*2c30*/  ISETP.GE.AND P2, PT, R129, R143, PT ;  /* 0x0000008f8100720c */ /* 0x000fc40003f46270 */
[C---:B------:R-:W-:Y:S02]  /*2c40*/  ISETP.GE.AND P0, PT, R129.reuse, R142, PT ;  /* 0x0000008e8100720c */ /* 0x040fe40003f06270 */
[----:B------:R-:W-:Y:S01]  /*2c50*/  HMMA.16816.F32.BF16 R4, R132, R126, R4 ;  /* 0x0000007e8404723c */ /* 0x000fe20000041804 */
[----:B------:R-:W-:Y:S01]  /*2c60*/  ISETP.GE.AND P5, PT, R129, R141, PT ;  /* 0x0000008d8100720c */ /* 0x000fe20003fa6270 */
[----:B------:R-:W-:Y:S01]  /*2c70*/  VIADD R127, R159, 0xffffff81 ;  /* 0xffffff819f7f7836 */ /* 0x000fe20000000000 */
[----:B------:R-:W-:Y:S02]  /*2c80*/  I2FP.F32.U32 R128, R129 ;  /* 0x0000008100807245 */ /* 0x000fe40000201000 */
[----:B------:R-:W-:Y:S01]  /*2c90*/  ISETP.GE.AND P1, PT, R129, R160, PT ;  /* 0x000000a08100720c */ /* 0x000fe20003f26270 */
[----:B------:R-:W-:Y:S02]  /*2ca0*/  VIADD R129, R159, 0xfffffff8 ;  /* 0xfffffff89f817836 */ /* 0x000fe40000000000 */
[CC--:B------:R-:W-:Y:S01]  /*2cb0*/  FFMA.FTZ R120, R128.reuse, R184.reuse, R120 ;  /* 0x000000b880787223 */ /* 0x0c0fe20000010078 */
[-C--:B------:R-:W-:Y:S01]  /*2cc0*/  HMMA.16816.F32.BF16 R112, R136, R130.reuse, R112 ;  /* 0x000000828870723c */ /* 0x080fe20000041870 */
[CC--:B------:R-:W-:Y:S01]  /*2cd0*/  FFMA.FTZ R122, R128.reuse, R184.reuse, R122 ;  /* 0x000000b8807a7223 */ /* 0x0c0fe2000001007a */
[----:B------:R-:W-:Y:S01]  /*2ce0*/  I2FP.F32.U32 R126, R129 ;  /* 0x00000081007e7245 */ /* 0x000fe20000201000 */
[-C--:B------:R-:W-:Y:S01]  /*2cf0*/  FFMA.FTZ R148, R128, R184.reuse, R148 ;  /* 0x000000b880947223 */ /* 0x080fe20000010094 */
[----:B------:R-:W-:Y:S01]  /*2d00*/  FSEL R182, R120, -INF , !P5 ;  /* 0xff80000078b67808 */ /* 0x000fe20006800000 */
[-C--:B------:R-:W-:Y:S01]  /*2d10*/  FFMA.FTZ R150, R128, R184.reuse, R150 ;  /* 0x000000b880967223 */ /* 0x080fe20000010096 */
[C---:B------:R-:W-:Y:S01]  /*2d20*/  ISETP.GE.AND P4, PT, R129.reuse, R143, PT ;  /* 0x0000008f8100720c */ /* 0x040fe20003f86270 */
[CC--:B------:R-:W-:Y:S01]  /*2d30*/  FFMA.FTZ R144, R126.reuse, R184.reuse, R144 ;  /* 0x000000b87e907223 */ /* 0x0c0fe20000010090 */
[C---:B------:R-:W-:Y:S01]  /*2d40*/  FFMA.FTZ R120, R126.reuse, R184, R146 ;  /* 0x000000b87e787223 */ /* 0x040fe20000010092 */
[----:B------:R-:W-:Y:S01]  /*2d50*/  ISETP.GE.AND P3, PT, R129, R142, PT ;  /* 0x0000008e8100720c */ /* 0x000fe20003f66270 */
[-C--:B------:R-:W-:Y:S01]  /*2d60*/  FFMA.FTZ R4, R126, R184.reuse, R4 ;  /* 0x000000b87e047223 */ /* 0x080fe20000010004 */
[----:B------:R-:W-:Y:S01]  /*2d70*/  FSEL R181, R122, -INF , !P1 ;  /* 0xff8000007ab57808 */ /* 0x000fe20004800000 */
[----:B------:R-:W-:Y:S01]  /*2d80*/  FFMA.FTZ R126, R126, R184, R6 ;  /* 0x000000b87e7e7223 */ /* 0x000fe20000010006 */
[----:B------:R-:W-:Y:S01]  /*2d90*/  FSEL R199, R144, -INF , !P4 ;  /* 0xff80000090c77808 */ /* 0x000fe20006000000 */
[----:B------:R-:W-:Y:S01]  /*2da0*/  VIADD R128, R159, 0xffffff89 ;  /* 0xffffff899f807836 */ /* 0x000fe20000000000 */
[----:B------:R-:W-:Y:S01]  /*2db0*/  FSEL R120, R120, -INF , !P3 ;  /* 0xff80000078787808 */ /* 0x000fe20005800000 */
[----:B------:R-:W-:Y:S01]  /*2dc0*/  HMMA.16816.F32.BF16 R116, R132, R130, R116 ;  /* 0x000000828474723c */ /* 0x000fe20000041874 */
[----:B------:R-:W-:-:S02]  /*2dd0*/  FSEL R201, R148, -INF , !P2 ;  /* 0xff80000094c97808 */ /* 0x000fc40005000000 */
[----:B------:R-:W-:Y:S02]  /*2de0*/  FSEL R191, R150, -INF , !P0 ;  /* 0xff80000096bf7808 */ /* 0x000fe40004000000 */
[C---:B------:R-:W-:Y:S02]  /*2df0*/  ISETP.GE.AND P5, PT, R127.reuse, R143, PT ;  /* 0x0000008f7f00720c */ /* 0x040fe40003fa6270 */
[C---:B------:R-:W-:Y:S01]  /*2e00*/  ISETP.GE.AND P1, PT, R127.reuse, R142, PT ;  /* 0x0000008e7f00720c */ /* 0x040fe20003f26270 */
[----:B-1----:R-:W-:Y:S01]  /*2e10*/  HMMA.16816.F32.BF16 R108, R136, R152, R108 ;  /* 0x00000098886c723c */ /* 0x002fe2000004186c */
[CC--:B------:R-:W-:Y:S02]  /*2e20*/  ISETP.GE.AND P4, PT, R127.reuse, R141.reuse, PT ;  /* 0x0000008d7f00720c */ /* 0x0c0fe40003f86270 */
[----:B------:R-:W-:Y:S02]  /*2e30*/  ISETP.GE.AND P3, PT, R127, R160, PT ;  /* 0x000000a07f00720c */ /* 0x000fe40003f66270 */
[----:B------:R-:W-:-:S02]  /*2e40*/  ISETP.GE.AND P2, PT, R129, R141, PT ;  /* 0x0000008d8100720c */ /* 0x000fc40003f46270 */
[----:B------:R-:W-:Y:S01]  /*2e50*/  ISETP.GE.AND P0, PT, R129, R160, PT ;  /* 0x000000a08100720c */ /* 0x000fe20003f06270 */
[----:B------:R-:W-:Y:S01]  /*2e60*/  VIADD R129, R159, 0xffffff88 ;  /* 0xffffff889f817836 */ /* 0x000fe20000000000 */
[----:B------:R-:W-:Y:S01]  /*2e70*/  I2FP.F32.U32 R127, R127 ;  /* 0x0000007f007f7245 */ /* 0x000fe20000201000 */
[----:B------:R-:W-:Y:S01]  /*2e80*/  HMMA.16816.F32.BF16 R104, R132, R152, R104 ;  /* 0x000000988468723c */ /* 0x000fe20000041868 */
[----:B------:R-:W-:Y:S02]  /*2e90*/  FSEL R122, R4, -INF , !P2 ;  /* 0xff800000047a7808 */ /* 0x000fe40005000000 */
[----:B------:R-:W-:Y:S01]  /*2ea0*/  FSEL R4, R126, -INF , !P0 ;  /* 0xff8000007e047808 */ /* 0x000fe20004000000 */
[CC--:B------:R-:W-:Y:S01]  /*2eb0*/  FFMA.FTZ R121, R127.reuse, R184.reuse, R121 ;  /* 0x000000b87f797223 */ /* 0x0c0fe20000010079 */
[----:B------:R-:W-:Y:S01]  /*2ec0*/  I2FP.F32.U32 R126, R129 ;  /* 0x00000081007e7245 */ /* 0x000fe20000201000 */
[-C--:B------:R-:W-:Y:S01]  /*2ed0*/  FFMA.FTZ R123, R127, R184.reuse, R123 ;  /* 0x000000b87f7b7223 */ /* 0x080fe2000001007b */
[----:B------:R-:W-:Y:S01]  /*2ee0*/  ISETP.GE.AND P2, PT, R129, R143, PT ;  /* 0x0000008f8100720c */ /* 0x000fe20003f46270 */
[-C--:B------:R-:W-:Y:S01]  /*2ef0*/  FFMA.FTZ R149, R127, R184.reuse, R149 ;  /* 0x000000b87f957223 */ /* 0x080fe20000010095 */
[----:B------:R-:W-:Y:S01]  /*2f00*/  FSEL R188, R121, -INF , !P4 ;  /* 0xff80000079bc7808 */ /* 0x000fe20006000000 */
[CC--:B------:R-:W-:Y:S01]  /*2f10*/  FFMA.FTZ R112, R126.reuse, R184.reuse, R112 ;  /* 0x000000b87e707223 */ /* 0x0c0fe20000010070 */
[C---:B------:R-:W-:Y:S01]  /*2f20*/  FFMA.FTZ R114, R126.reuse, R184, R114 ;  /* 0x000000b87e727223 */ /* 0x040fe20000010072 */
[----:B------:R-:W-:Y:S01]  /*2f30*/  I2FP.F32.U32 R121, R128 ;  /* 0x0000008000797245 */ /* 0x000fe20000201000 */
[C---:B------:R-:W-:Y:S01]  /*2f40*/  FFMA.FTZ R116, R126.reuse, R184, R116 ;  /* 0x000000b87e747223 */ /* 0x040fe20000010074 */
[----:B------:R-:W-:Y:S01]  /*2f50*/  ISETP.GE.AND P0, PT, R129, R142, PT ;  /* 0x0000008e8100720c */ /* 0x000fe20003f06270 */
[-C--:B------:R-:W-:Y:S01]  /*2f60*/  FFMA.FTZ R186, R126, R184.reuse, R118 ;  /* 0x000000b87eba7223 */ /* 0x080fe20000010076 */
[----:B------:R-:W-:Y:S01]  /*2f70*/  FSEL R183, R123, -INF , !P3 ;  /* 0xff8000007bb77808 */ /* 0x000fe20005800000 */
[CC--:B------:R-:W-:Y:S01]  /*2f80*/  FFMA.FTZ R208, R121.reuse, R184.reuse, R113 ;  /* 0x000000b879d07223 */ /* 0x0c0fe20000010071 */
[----:B------:R-:W-:Y:S01]  /*2f90*/  FSEL R207, R112, -INF , !P2 ;  /* 0xff80000070cf7808 */ /* 0x000fe20005000000 */
[----:B------:R-:W-:Y:S01]  /*2fa0*/  FFMA.FTZ R200, R121, R184, R115 ;  /* 0x000000b879c87223 */ /* 0x000fe20000010073 */
[----:B------:R-:W-:Y:S01]  /*2fb0*/  FSEL R123, R114, -INF , !P0 ;  /* 0xff800000727b7808 */ /* 0x000fe20004000000 */
[----:B------:R-:W-:Y:S01]  /*2fc0*/  VIADD R126, R159, 0xffffff90 ;  /* 0xffffff909f7e7836 */ /* 0x000fe20000000000 */
[----:B------:R-:W1:Y:S01]  /*2fd0*/  LDSM.16.M88.4 R112, [R0+0x2800] ;  /* 0x002800000070783b */ /* 0x000e620000000200 */
[----:B------:R-:W-:Y:S01]  /*2fe0*/  FSEL R203, R149, -INF , !P5 ;  /* 0xff80000095cb7808 */ /* 0x000fe20006800000 */
[----:B------:R-:W-:Y:S01]  /*2ff0*/  HMMA.16816.F32.BF16 R96, R136, R154, R96 ;  /* 0x0000009a8860723c */ /* 0x000fe20000041860 */
[----:B------:R-:W-:Y:S01]  /*3000*/  ISETP.GE.AND P5, PT, R129, R141, PT ;  /* 0x0000008d8100720c */ /* 0x000fe20003fa6270 */
[----:B------:R-:W-:-:S02]  /*3010*/  VIADD R118, R159, 0xffffff91 ;  /* 0xffffff919f767836 */ /* 0x000fc40000000000 */
[-C--:B------:R-:W-:Y:S01]  /*3020*/  FFMA.FTZ R6, R127, R184.reuse, R151 ;  /* 0x000000b87f067223 */ /* 0x080fe20000010097 */
[-C--:B------:R-:W-:Y:S01]  /*3030*/  ISETP.GE.AND P4, PT, R128, R143.reuse, PT ;  /* 0x0000008f8000720c */ /* 0x080fe20003f86270 */
[CC--:B------:R-:W-:Y:S01]  /*3040*/  FFMA.FTZ R117, R121.reuse, R184.reuse, R117 ;  /* 0x000000b879757223 */ /* 0x0c0fe20000010075 */
[----:B------:R-:W-:Y:S01]  /*3050*/  FSEL R192, R116, -INF , !P5 ;  /* 0xff80000074c07808 */ /* 0x000fe20006800000 */
[----:B------:R-:W-:Y:S01]  /*3060*/  FFMA.FTZ R119, R121, R184, R119 ;  /* 0x000000b879777223 */ /* 0x000fe20000010077 */
[----:B------:R-:W-:Y:S01]  /*3070*/  I2FP.F32.U32 R116, R126 ;  /* 0x0000007e00747245 */ /* 0x000fe20000201000 */
[----:B------:R-:W-:Y:S01]  /*3080*/  HMMA.16816.F32.BF16 R100, R132, R154, R100 ;  /* 0x0000009a8464723c */ /* 0x000fe20000041864 */
[----:B------:R-:W-:Y:S02]  /*3090*/  ISETP.GE.AND P5, PT, R126, R143, PT ;  /* 0x0000008f7e00720c */ /* 0x000fe40003fa6270 */
[----:B------:R-:W-:Y:S01]  /*30a0*/  FSEL R6, R6, -INF , !P1 ;  /* 0xff80000006067808 */ /* 0x000fe20004800000 */
[CC--:B------:R-:W-:Y:S01]  /*30b0*/  FFMA.FTZ R108, R116.reuse, R184.reuse, R108 ;  /* 0x000000b8746c7223 */ /* 0x0c0fe2000001006c */
[C---:B------:R-:W-:Y:S01]  /*30c0*/  FFMA.FTZ R185, R116.reuse, R184, R106 ;  /* 0x000000b874b97223 */ /* 0x040fe2000001006a */
[----:B------:R-:W-:Y:S01]  /*30d0*/  VIADD R106, R159, 0xffffff98 ;  /* 0xffffff989f6a7836 */ /* 0x000fe20000000000 */
[----:B------:R-:W-:Y:S01]  /*30e0*/  ISETP.GE.AND P1, PT, R129, R160, PT ;  /* 0x000000a08100720c */ /* 0x000fe20003f26270 */
[-C--:B------:R-:W-:Y:S01]  /*30f0*/  FFMA.FTZ R110, R116, R184.reuse, R110 ;  /* 0x000000b8746e7223 */ /* 0x080fe2000001006e */
[----:B------:R-:W-:Y:S01]  /*3100*/  FSEL R209, R108, -INF , !P5 ;  /* 0xff8000006cd17808 */ /* 0x000fe20006800000 */
[----:B------:R-:W-:Y:S01]  /*3110*/  FFMA.FTZ R196, R116, R184, R104 ;  /* 0x000000b874c47223 */ /* 0x000fe20000010068 */
[----:B------:R-:W-:Y:S01]  /*3120*/  I2FP.F32.U32 R108, R118 ;  /* 0x00000076006c7245 */ /* 0x000fe20000201000 */
[----:B------:R-:W-:Y:S01]  /*3130*/  VIADD R104, R159, 0xffffff99 ;  /* 0xffffff999f687836 */ /* 0x000fe20000000000 */
[C---:B------:R-:W-:Y:S01]  /*3140*/  ISETP.GE.AND P3, PT, R128.reuse, R142, PT ;  /* 0x0000008e8000720c */ /* 0x040fe20003f66270 */
[-C--:B------:R-:W-:Y:S01]  /*3150*/  HMMA.16816.F32.BF16 R12, R136, R124.reuse, R12 ;  /* 0x0000007c880c723c */ /* 0x080fe2000004180c */
[----:B------:R-:W-:Y:S01]  /*3160*/  ISETP.GE.AND P2, PT, R128, R141, PT ;  /* 0x0000008d8000720c */ /* 0x000fe20003f46270 */
[-C--:B------:R-:W-:Y:S01]  /*3170*/  FFMA.FTZ R198, R108, R184.reuse, R105 ;  /* 0x000000b86cc67223 */ /* 0x080fe20000010069 */
[----:B------:R-:W-:Y:S01]  /*3180*/  FSEL R186, R186, -INF , !P1 ;  /* 0xff800000baba7808 */ /* 0x000fe20004800000 */
[-C--:B------:R-:W-:Y:S01]  /*3190*/  FFMA.FTZ R109, R108, R184.reuse, R109 ;  /* 0x000000b86c6d7223 */ /* 0x080fe2000001006d */
[----:B------:R-:W-:Y:S01]  /*31a0*/  FSEL R208, R208, -INF , !P4 ;  /* 0xff800000d0d07808 */ /* 0x000fe20006000000 */
[-C--:B------:R-:W-:Y:S01]  /*31b0*/  FFMA.FTZ R107, R108, R184.reuse, R107 ;  /* 0x000000b86c6b7223 */ /* 0x080fe2000001006b */
[----:B------:R-:W-:Y:S01]  /*31c0*/  FSEL R200, R200, -INF , !P3 ;  /* 0xff800000c8c87808 */ /* 0x000fe20005800000 */
[----:B------:R-:W-:Y:S01]  /*31d0*/  FFMA.FTZ R111, R108, R184, R111 ;  /* 0x000000b86c6f7223 */ /* 0x000fe2000001006f */
[----:B------:R-:W-:Y:S01]  /*31e0*/  I2FP.F32.U32 R105, R106 ;  /* 0x0000006a00697245 */ /* 0x000fe20000201000 */
[----:B------:R-:W-:Y:S01]  /*31f0*/  HMMA.16816.F32.BF16 R8, R132, R124, R8 ;  /* 0x0000007c8408723c */ /* 0x000fe20000041808 */
[----:B------:R-:W-:-:S02]  /*3200*/  ISETP.GE.AND P1, PT, R126, R142, PT ;  /* 0x0000008e7e00720c */ /* 0x000fc40003f26270 */
[C---:B------:R-:W-:Y:S01]  /*3210*/  ISETP.GE.AND P4, PT, R126.reuse, R141, PT ;  /* 0x0000008d7e00720c */ /* 0x040fe20003f86270 */
[C---:B------:R-:W-:Y:S01]  /*3220*/  FFMA.FTZ R96, R105.reuse, R184, R96 ;  /* 0x000000b869607223 */ /* 0x040fe20000010060 */
[----:B------:R-:W-:Y:S01]  /*3230*/  ISETP.GE.AND P3, PT, R126, R160, PT ;  /* 0x000000a07e00720c */ /* 0x000fe20003f66270 */
[-C--:B------:R-:W-:Y:S01]  /*3240*/  FFMA.FTZ R98, R105, R184.reuse, R98 ;  /* 0x000000b869627223 */ /* 0x080fe20000010062 */
[----:B------:R-:W-:Y:S01]  /*3250*/  FSEL R197, R117, -INF , !P2 ;  /* 0xff80000075c57808 */ /* 0x000fe20005000000 */
[----:B-1----:R-:W-:Y:S01]  /*3260*/  HMMA.16816.F32.BF16 R92, R136, R112, R92 ;  /* 0x00000070885c723c */ /* 0x002fe2000004185c */
[----:B------:R-:W-:Y:S01]  /*3270*/  ISETP.GE.AND P2, PT, R118, R143, PT ;  /* 0x0000008f7600720c */ /* 0x000fe20003f46270 */
[----:B------:R-:W-:Y:S01]  /*3280*/  FFMA.FTZ R100, R105, R184, R100 ;  /* 0x000000b869647223 */ /* 0x000fe20000010064 */
[----:B------:R-:W-:Y:S02]  /*3290*/  ISETP.GE.AND P0, PT, R128, R160, PT ;  /* 0x000000a08000720c */ /* 0x000fe40003f06270 */
[----:B------:R-:W-:-:S02]  /*32a0*/  FSEL R202, R110, -INF , !P1 ;  /* 0xff8000006eca7808 */ /* 0x000fc40004800000 */
[----:B------:R-:W-:Y:S01]  /*32b0*/  FSEL R196, R196, -INF , !P4 ;  /* 0xff800000c4c47808 */ /* 0x000fe20006000000 */
[----:B------:R-:W-:Y:S01]  /*32c0*/  HMMA.16816.F32.BF16 R88, R132, R112, R88 ;  /* 0x000000708458723c */ /* 0x000fe20000041858 */
[----:B------:R-:W-:Y:S01]  /*32d0*/  FSEL R185, R185, -INF , !P3 ;  /* 0xff800000b9b97808 */ /* 0x000fe20005800000 */
[----:B------:R-:W-:Y:S01]  /*32e0*/  FFMA.FTZ R113, R105, R184, R102 ;  /* 0x000000b869717223 */ /* 0x000fe20000010066 */
[C---:B------:R-:W-:Y:S01]  /*32f0*/  ISETP.GE.AND P5, PT, R118.reuse, R141, PT ;  /* 0x0000008d7600720c */ /* 0x040fe20003fa6270 */
[C---:B------:R-:W-:Y:S01]  /*3300*/  VIADD R105, R159.reuse, 0xffffffa0 ;  /* 0xffffffa09f697836 */ /* 0x040fe20000000000 */
[----:B------:R-:W-:Y:S01]  /*3310*/  ISETP.GE.AND P1, PT, R118, R160, PT ;  /* 0x000000a07600720c */ /* 0x000fe20003f26270 */
[----:B------:R-:W-:Y:S01]  /*3320*/  VIADD R102, R159, 0xffffffa1 ;  /* 0xffffffa19f667836 */ /* 0x000fe20000000000 */
[C---:B------:R-:W-:Y:S01]  /*3330*/  ISETP.GE.AND P4, PT, R106.reuse, R143, PT ;  /* 0x0000008f6a00720c */ /* 0x040fe20003f86270 */
[----:B------:R-:W-:Y:S01]  /*3340*/  HMMA.16816.F32.BF16 R80, R136, R114, R80 ;  /* 0x000000728850723c */ /* 0x000fe20000041850 */
[----:B------:R-:W-:-:S02]  /*3350*/  ISETP.GE.AND P3, PT, R106, R142, PT ;  /* 0x0000008e6a00720c */ /* 0x000fc40003f66270 */
[----:B------:R-:W-:Y:S02]  /*3360*/  FSEL R210, R109, -INF , !P2 ;  /* 0xff8000006dd27808 */ /* 0x000fe40005000000 */
[----:B------:R-:W-:Y:S02]  /*3370*/  ISETP.GE.AND P2, PT, R106, R141, PT ;  /* 0x0000008d6a00720c */ /* 0x000fe40003f46270 */
[----:B------:R-:W-:Y:S01]  /*3380*/  FSEL R190, R119, -INF , !P0 ;  /* 0xff80000077be7808 */ /* 0x000fe20004000000 */
[----:B------:R-:W-:Y:S01]  /*3390*/  HMMA.16816.F32.BF16 R84, R132, R114, R84 ;  /* 0x000000728454723c */ /* 0x000fe20000041854 */
[----:B------:R-:W-:Y:S02]  /*33a0*/  ISETP.GE.AND P0, PT, R118, R142, PT ;  /* 0x0000008e7600720c */ /* 0x000fe40003f06270 */
[----:B------:R-:W-:Y:S02]  /*33b0*/  FSEL R198, R198, -INF , !P5 ;  /* 0xff800000c6c67808 */ /* 0x000fe40006800000 */
[----:B------:R-:W-:-:S02]  /*33c0*/  FSEL R189, R107, -INF , !P1 ;  /* 0xff8000006bbd7808 */ /* 0x000fc40004800000 */
[----:B------:R-:W-:Y:S02]  /*33d0*/  FSEL R211, R96, -INF , !P4 ;  /* 0xff80000060d37808 */ /* 0x000fe40006000000 */
[----:B------:R-:W-:Y:S02]  /*33e0*/  FSEL R206, R98, -INF , !P3 ;  /* 0xff80000062ce7808 */ /* 0x000fe40005800000 */
[C---:B------:R-:W-:Y:S02]  /*33f0*/  ISETP.GE.AND P5, PT, R104.reuse, R143, PT ;  /* 0x0000008f6800720c */ /* 0x040fe40003fa6270 */
[C---:B------:R-:W-:Y:S02]  /*3400*/  ISETP.GE.AND P1, PT, R104.reuse, R142, PT ;  /* 0x0000008e6800720c */ /* 0x040fe40003f26270 */
[C---:B------:R-:W-:Y:S02]  /*3410*/  ISETP.GE.AND P4, PT, R104.reuse, R141, PT ;  /* 0x0000008d6800720c */ /* 0x040fe40003f86270 */
[----:B------:R-:W-:-:S02]  /*3420*/  ISETP.GE.AND P3, PT, R104, R160, PT ;  /* 0x000000a06800720c */ /* 0x000fc40003f66270 */
[----:B------:R-:W-:Y:S02]  /*3430*/  I2FP.F32.U32 R104, R104 ;  /* 0x0000006800687245 */ /* 0x000fe40000201000 */
[----:B------:R-:W-:Y:S02]  /*3440*/  FSEL R205, R100, -INF , !P2 ;  /* 0xff80000064cd7808 */ /* 0x000fe40005000000 */
[----:B------:R-:W-:Y:S01]  /*3450*/  I2FP.F32.U32 R100, R105 ;  /* 0x0000006900647245 */ /* 0x000fe20000201000 */
[CC--:B------:R-:W-:Y:S01]  /*3460*/  FFMA.FTZ R212, R104.reuse, R184.reuse, R97 ;  /* 0x000000b868d47223 */ /* 0x0c0fe20000010061 */
[----:B------:R-:W-:Y:S01]  /*3470*/  FSEL R111, R111, -INF , !P0 ;  /* 0xff8000006f6f7808 */ /* 0x000fe20004000000 */
[----:B------:R-:W-:Y:S01]  /*3480*/  FFMA.FTZ R112, R104, R184, R99 ;  /* 0x000000b868707223 */ /* 0x000fe20000010063 */
[----:B------:R-:W-:Y:S01]  /*3490*/  ISETP.GE.AND P0, PT, R106, R160, PT ;  /* 0x000000a06a00720c */ /* 0x000fe20003f06270 */
[----:B------:R-:W1:Y:S01]  /*34a0*/  LDSM.16.M88.4 R96, [R0+0x2c00] ;  /* 0x002c00000060783b */ /* 0x000e620000000200 */
[-C--:B------:R-:W-:Y:S01]  /*34b0*/  FFMA.FTZ R204, R104, R184.reuse, R101 ;  /* 0x000000b868cc7223 */ /* 0x080fe20000010065 */
[-C--:B------:R-:W-:Y:S01]  /*34c0*/  FFMA.FTZ R92, R100, R184.reuse, R92 ;  /* 0x000000b8645c7223 */ /* 0x080fe2000001005c */
[----:B------:R-:W-:Y:S01]  /*34d0*/  ISETP.GE.AND P2, PT, R105, R143, PT ;  /* 0x0000008f6900720c */ /* 0x000fe20003f46270 */
[-C--:B------:R-:W-:Y:S01]  /*34e0*/  FFMA.FTZ R101, R104, R184.reuse, R103 ;  /* 0x000000b868657223 */ /* 0x080fe20000010067 */
[----:B------:R-:W-:Y:S01]  /*34f0*/  FSEL R113, R113, -INF , !P0 ;  /* 0xff80000071717808 */ /* 0x000fe20004000000 */
        /* <DEDUP_REMOVED lines=8> */
[----:B------:R-:W-:Y:S01]  /*3580*/  VIADD R88, R159, 0xffffffa9 ;  /* 0xffffffa99f587836 */ /* 0x000fe20000000000 */
[----:B------:R-:W-:-:S02]  /*3590*/  FSEL R92, R94, -INF , !P0 ;  /* 0xff8000005e5c7808 */ /* 0x000fc40004000000 */
[C---:B------:R-:W-:Y:S02]  /*35a0*/  ISETP.GE.AND P4, PT, R102.reuse, R143, PT ;  /* 0x0000008f6600720c */ /* 0x040fe40003f86270 */
[C---:B------:R-:W-:Y:S02]  /*35b0*/  ISETP.GE.AND P3, PT, R102.reuse, R142, PT ;  /* 0x0000008e6600720c */ /* 0x040fe40003f66270 */
[C---:B------:R-:W-:Y:S02]  /*35c0*/  ISETP.GE.AND P2, PT, R102.reuse, R141, PT ;  /* 0x0000008d6600720c */ /* 0x040fe40003f46270 */
[----:B------:R-:W-:Y:S02]  /*35d0*/  ISETP.GE.AND P0, PT, R102, R160, PT ;  /* 0x000000a06600720c */ /* 0x000fe40003f06270 */
[----:B------:R-:W-:Y:S02]  /*35e0*/  I2FP.F32.U32 R102, R102 ;  /* 0x0000006600667245 */ /* 0x000fe40000201000 */
[----:B------:R-:W-:-:S02]  /*35f0*/  FSEL R212, R212, -INF , !P5 ;  /* 0xff800000d4d47808 */ /* 0x000fc40006800000 */
[----:B------:R-:W-:Y:S01]  /*3600*/  FSEL R112, R112, -INF , !P1 ;  /* 0xff80000070707808 */ /* 0x000fe20004800000 */
[CC--:B------:R-:W-:Y:S01]  /*3610*/  FFMA.FTZ R93, R102.reuse, R184.reuse, R93 ;  /* 0x000000b8665d7223 */ /* 0x0c0fe2000001005d */
[CC--:B------:R-:W-:Y:S01]  /*3620*/  FFMA.FTZ R94, R102.reuse, R184.reuse, R95 ;  /* 0x000000b8665e7223 */ /* 0x0c0fe2000001005f */
[C---:B------:R-:W-:Y:S01]  /*3630*/  ISETP.GE.AND P5, PT, R105.reuse, R141, PT ;  /* 0x0000008d6900720c */ /* 0x040fe20003fa6270 */
[C---:B------:R-:W-:Y:S01]  /*3640*/  FFMA.FTZ R91, R102.reuse, R184, R91 ;  /* 0x000000b8665b7223 */ /* 0x040fe2000001005b */
[----:B------:R-:W-:Y:S01]  /*3650*/  ISETP.GE.AND P1, PT, R105, R160, PT ;  /* 0x000000a06900720c */ /* 0x000fe20003f26270 */
[----:B------:R-:W-:Y:S01]  /*3660*/  FFMA.FTZ R89, R102, R184, R89 ;  /* 0x000000b866597223 */ /* 0x000fe20000010059 */
[----:B------:R-:W-:Y:S02]  /*3670*/  FSEL R95, R93, -INF , !P4 ;  /* 0xff8000005d5f7808 */ /* 0x000fe40006000000 */
[----:B------:R-:W-:Y:S02]  /*3680*/  I2FP.F32.U32 R93, R100 ;  /* 0x00000064005d7245 */ /* 0x000fe40000201000 */
[----:B------:R-:W-:Y:S01]  /*3690*/  FSEL R90, R104, -INF , !P5 ;  /* 0xff800000685a7808 */ /* 0x000fe20006800000 */
[----:B-1----:R-:W-:Y:S01]  /*36a0*/  HMMA.16816.F32.BF16 R76, R136, R96, R76 ;  /* 0x00000060884c723c */ /* 0x002fe2000004184c */
[----:B------:R-:W-:Y:S01]  /*36b0*/  FSEL R107, R107, -INF , !P1 ;  /* 0xff8000006b6b7808 */ /* 0x000fe20004800000 */
[CC--:B------:R-:W-:Y:S01]  /*36c0*/  FFMA.FTZ R80, R93.reuse, R184.reuse, R80 ;  /* 0x000000b85d507223 */ /* 0x0c0fe20000010050 */
[CC--:B------:R-:W-:Y:S01]  /*36d0*/  FFMA.FTZ R82, R93.reuse, R184.reuse, R82 ;  /* 0x000000b85d527223 */ /* 0x0c0fe20000010052 */
[C---:B------:R-:W-:Y:S01]  /*36e0*/  ISETP.GE.AND P5, PT, R100.reuse, R143, PT ;  /* 0x0000008f6400720c */ /* 0x040fe20003fa6270 */
[----:B------:R-:W-:Y:S01]  /*36f0*/  FFMA.FTZ R108, R93, R184, R86 ;  /* 0x000000b85d6c7223 */ /* 0x000fe20000010056 */
[----:B------:R-:W-:-:S02]  /*3700*/  ISETP.GE.AND P1, PT, R100, R142, PT ;  /* 0x0000008e6400720c */ /* 0x000fc40003f26270 */
[----:B------:R-:W-:Y:S01]  /*3710*/  FSEL R104, R91, -INF , !P0 ;  /* 0xff8000005b687808 */ /* 0x000fe20004000000 */
[----:B------:R-:W-:Y:S01]  /*3720*/  HMMA.16816.F32.BF16 R72, R132, R96, R72 ;  /* 0x000000608448723c */ /* 0x000fe20000041848 */
[----:B------:R-:W-:Y:S01]  /*3730*/  FSEL R89, R89, -INF , !P2 ;  /* 0xff80000059597808 */ /* 0x000fe20005000000 */
[----:B------:R-:W-:Y:S01]  /*3740*/  VIADD R97, R159, 0xffffffb0 ;  /* 0xffffffb09f617836 */ /* 0x000fe20000000000 */
[----:B------:R-:W-:Y:S01]  /*3750*/  FSEL R213, R80, -INF , !P5 ;  /* 0xff80000050d57808 */ /* 0x000fe20006800000 */
[----:B------:R-:W-:Y:S01]  /*3760*/  FFMA.FTZ R80, R93, R184, R84 ;  /* 0x000000b85d507223 */ /* 0x000fe20000010054 */
[----:B------:R-:W-:Y:S01]  /*3770*/  FSEL R91, R82, -INF , !P1 ;  /* 0xff800000525b7808 */ /* 0x000fe20004800000 */
[----:B------:R-:W-:Y:S01]  /*3780*/  VIADD R96, R159, 0xffffffb1 ;  /* 0xffffffb19f607836 */ /* 0x000fe20000000000 */
[C---:B------:R-:W-:Y:S01]  /*3790*/  ISETP.GE.AND P2, PT, R88.reuse, R143, PT ;  /* 0x0000008f5800720c */ /* 0x040fe20003f46270 */
[----:B------:R-:W-:Y:S01]  /*37a0*/  HMMA.16816.F32.BF16 R64, R136, R98, R64 ;  /* 0x000000628840723c */ /* 0x000fe20000041840 */
[----:B------:R-:W-:-:S02]  /*37b0*/  ISETP.GE.AND P0, PT, R88, R142, PT ;  /* 0x0000008e5800720c */ /* 0x000fc40003f06270 */
[CC--:B------:R-:W-:Y:S02]  /*37c0*/  ISETP.GE.AND P5, PT, R88.reuse, R141.reuse, PT ;  /* 0x0000008d5800720c */ /* 0x0c0fe40003fa6270 */
[----:B------:R-:W-:Y:S02]  /*37d0*/  ISETP.GE.AND P1, PT, R88, R160, PT ;  /* 0x000000a05800720c */ /* 0x000fe40003f26270 */
[----:B------:R-:W-:Y:S01]  /*37e0*/  I2FP.F32.U32 R88, R88 ;  /* 0x0000005800587245 */ /* 0x000fe20000201000 */
[----:B------:R-:W-:Y:S01]  /*37f0*/  HMMA.16816.F32.BF16 R68, R132, R98, R68 ;  /* 0x000000628444723c */ /* 0x000fe20000041844 */
[----:B------:R-:W-:Y:S02]  /*3800*/  ISETP.GE.AND P4, PT, R100, R141, PT ;  /* 0x0000008d6400720c */ /* 0x000fe40003f86270 */
[----:B------:R-:W-:Y:S01]  /*3810*/  FSEL R94, R94, -INF , !P3 ;  /* 0xff8000005e5e7808 */ /* 0x000fe20005800000 */
[CC--:B------:R-:W-:Y:S01]  /*3820*/  FFMA.FTZ R86, R88.reuse, R184.reuse, R81 ;  /* 0x000000b858567223 */ /* 0x0c0fe20000010051 */
[-C--:B------:R-:W-:Y:S01]  /*3830*/  FFMA.FTZ R84, R88, R184.reuse, R83 ;  /* 0x000000b858547223 */ /* 0x080fe20000010053 */
[----:B------:R-:W-:Y:S01]  /*3840*/  FSEL R93, R80, -INF , !P4 ;  /* 0xff800000505d7808 */ /* 0x000fe20006000000 */
[CC--:B------:R-:W-:Y:S01]  /*3850*/  FFMA.FTZ R187, R88.reuse, R184.reuse, R85 ;  /* 0x000000b858bb7223 */ /* 0x0c0fe20000010055 */
[----:B------:R-:W1:Y:S01]  /*3860*/  LDSM.16.M88.4 R80, [R0+0x3000] ;  /* 0x003000000050783b */ /* 0x000e620000000200 */
[----:B------:R-:W-:Y:S01]  /*3870*/  I2FP.F32.U32 R85, R97 ;  /* 0x0000006100557245 */ /* 0x000fe20000201000 */
[----:B------:R-:W-:Y:S01]  /*3880*/  FFMA.FTZ R87, R88, R184, R87 ;  /* 0x000000b858577223 */ /* 0x000fe20000010057 */
[----:B------:R-:W-:-:S02]  /*3890*/  ISETP.GE.AND P3, PT, R100, R160, PT ;  /* 0x000000a06400720c */ /* 0x000fc40003f66270 */
[----:B------:R-:W-:Y:S01]  /*38a0*/  ISETP.GE.AND P4, PT, R97, R143, PT ;  /* 0x0000008f6100720c */ /* 0x000fe20003f86270 */
[CC--:B------:R-:W-:Y:S01]  /*38b0*/  FFMA.FTZ R76, R85.reuse, R184.reuse, R76 ;  /* 0x000000b8554c7223 */ /* 0x0c0fe2000001004c */
[----:B------:R-:W-:Y:S01]  /*38c0*/  FSEL R108, R108, -INF , !P3 ;  /* 0xff8000006c6c7808 */ /* 0x000fe20005800000 */
[----:B------:R-:W-:Y:S01]  /*38d0*/  FFMA.FTZ R88, R85, R184, R78 ;  /* 0x000000b855587223 */ /* 0x000fe2000001004e */
[----:B------:R-:W-:Y:S01]  /*38e0*/  ISETP.GE.AND P3, PT, R97, R142, PT ;  /* 0x0000008e6100720c */ /* 0x000fe20003f66270 */
[CC--:B------:R-:W-:Y:S01]  /*38f0*/  FFMA.FTZ R74, R85.reuse, R184.reuse, R74 ;  /* 0x000000b8554a7223 */ /* 0x0c0fe2000001004a */
[----:B------:R-:W-:Y:S01]  /*3900*/  FSEL R78, R76, -INF , !P4 ;  /* 0xff8000004c4e7808 */ /* 0x000fe20006000000 */
[----:B------:R-:W-:Y:S01]  /*3910*/  FFMA.FTZ R72, R85, R184, R72 ;  /* 0x000000b855487223 */ /* 0x000fe20000010048 */
[----:B------:R-:W-:Y:S01]  /*3920*/  FSEL R84, R84, -INF , !P0 ;  /* 0xff80000054547808 */ /* 0x000fe20004000000 */
[C---:B------:R-:W-:Y:S01]  /*3930*/  VIADD R85, R159.reuse, 0xffffffb9 ;  /* 0xffffffb99f557836 */ /* 0x040fe20000000000 */
[----:B------:R-:W-:Y:S01]  /*3940*/  FSEL R76, R88, -INF , !P3 ;  /* 0xff800000584c7808 */ /* 0x000fe20005800000 */
[----:B------:R-:W-:Y:S01]  /*3950*/  VIADD R88, R159, 0xffffffb8 ;  /* 0xffffffb89f587836 */ /* 0x000fe20000000000 */
[----:B------:R-:W-:-:S02]  /*3960*/  ISETP.GE.AND P0, PT, R97, R160, PT ;  /* 0x000000a06100720c */ /* 0x000fc40003f06270 */
[----:B------:R-:W-:Y:S02]  /*3970*/  FSEL R109, R87, -INF , !P1 ;  /* 0xff800000576d7808 */ /* 0x000fe40004800000 */
[----:B------:R-:W-:Y:S02]  /*3980*/  I2FP.F32.U32 R87, R96 ;  /* 0x0000006000577245 */ /* 0x000fe40000201000 */
[----:B------:R-:W-:Y:S02]  /*3990*/  FSEL R126, R74, -INF , !P0 ;  /* 0xff8000004a7e7808 */ /* 0x000fe40004000000 */
[----:B------:R-:W-:Y:S01]  /*39a0*/  FSEL R86, R86, -INF , !P2 ;  /* 0xff80000056567808 */ /* 0x000fe20005000000 */
[C---:B------:R-:W-:Y:S01]  /*39b0*/  FFMA.FTZ R73, R87.reuse, R184, R73 ;  /* 0x000000b857497223 */ /* 0x040fe20000010049 */
[----:B------:R-:W-:Y:S01]  /*39c0*/  I2FP.F32.U32 R74, R88 ;  /* 0x00000058004a7245 */ /* 0x000fe20000201000 */
[----:B------:R-:W-:Y:S01]  /*39d0*/  FFMA.FTZ R75, R87, R184, R75 ;  /* 0x000000b8574b7223 */ /* 0x000fe2000001004b */
[----:B------:R-:W-:-:S02]  /*39e0*/  ISETP.GE.AND P2, PT, R97, R141, PT ;  /* 0x0000008d6100720c */ /* 0x000fc40003f46270 */
[----:B------:R-:W-:Y:S01]  /*39f0*/  ISETP.GE.AND P4, PT, R96, R141, PT ;  /* 0x0000008d6000720c */ /* 0x000fe20003f86270 */
[----:B------:R-:W-:Y:S01]  /*3a00*/  FFMA.FTZ R64, R74, R184, R64 ;  /* 0x000000b84a407223 */ /* 0x000fe20000010040 */
[----:B------:R-:W-:Y:S01]  /*3a10*/  ISETP.GE.AND P3, PT, R96, R160, PT ;  /* 0x000000a06000720c */ /* 0x000fe20003f66270 */
[-C--:B------:R-:W-:Y:S01]  /*3a20*/  FFMA.FTZ R66, R74, R184.reuse, R66 ;  /* 0x000000b84a427223 */ /* 0x080fe20000010042 */
[----:B------:R-:W-:Y:S01]  /*3a30*/  FSEL R115, R72, -INF , !P2 ;  /* 0xff80000048737808 */ /* 0x000fe20005000000 */
[CC--:B------:R-:W-:Y:S01]  /*3a40*/  FFMA.FTZ R118, R74.reuse, R184.reuse, R68 ;  /* 0x000000b84a767223 */ /* 0x0c0fe20000010044 */
[----:B------:R-:W-:Y:S01]  /*3a50*/  FSEL R187, R187, -INF , !P5 ;  /* 0xff800000bbbb7808 */ /* 0x000fe20006800000 */
[----:B------:R-:W-:Y:S01]  /*3a60*/  FFMA.FTZ R70, R74, R184, R70 ;  /* 0x000000b84a467223 */ /* 0x000fe20000010046 */
[C---:B------:R-:W-:Y:S01]  /*3a70*/  ISETP.GE.AND P2, PT, R88.reuse, R143, PT ;  /* 0x0000008f5800720c */ /* 0x040fe20003f46270 */
[----:B-1----:R-:W-:Y:S01]  /*3a80*/  HMMA.16816.F32.BF16 R60, R136, R80, R60 ;  /* 0x00000050883c723c */ /* 0x002fe2000004183c */
[----:B------:R-:W-:Y:S01]  /*3a90*/  ISETP.GE.AND P0, PT, R88, R142, PT ;  /* 0x0000008e5800720c */ /* 0x000fe20003f06270 */
[----:B------:R-:W-:Y:S01]  /*3aa0*/  VIADD R74, R159, 0xffffffc1 ;  /* 0xffffffc19f4a7836 */ /* 0x000fe20000000000 */
[----:B------:R-:W-:-:S02]  /*3ab0*/  FSEL R117, R73, -INF , !P4 ;  /* 0xff80000049757808 */ /* 0x000fc40006000000 */
[C---:B------:R-:W-:Y:S02]  /*3ac0*/  ISETP.GE.AND P5, PT, R96.reuse, R143, PT ;  /* 0x0000008f6000720c */ /* 0x040fe40003fa6270 */
[----:B------:R-:W-:Y:S01]  /*3ad0*/  ISETP.GE.AND P1, PT, R96, R142, PT ;  /* 0x0000008e6000720c */ /* 0x000fe20003f26270 */
[CC--:B------:R-:W-:Y:S01]  /*3ae0*/  FFMA.FTZ R96, R87.reuse, R184.reuse, R77 ;  /* 0x000000b857607223 */ /* 0x0c0fe2000001004d */
[----:B------:R-:W-:Y:S01]  /*3af0*/  I2FP.F32.U32 R73, R85 ;  /* 0x0000005500497245 */ /* 0x000fe20000201000 */
[-C--:B------:R-:W-:Y:S01]  /*3b00*/  FFMA.FTZ R77, R87, R184.reuse, R79 ;  /* 0x000000b8574d7223 */ /* 0x080fe2000001004f */
[----:B------:R-:W-:Y:S01]  /*3b10*/  FSEL R129, R75, -INF , !P3 ;  /* 0xff8000004b817808 */ /* 0x000fe20005800000 */
[----:B------:R-:W-:Y:S01]  /*3b20*/  HMMA.16816.F32.BF16 R56, R132, R80, R56 ;  /* 0x000000508438723c */ /* 0x000fe20000041838 */
[----:B------:R-:W-:Y:S01]  /*3b30*/  FSEL R79, R64, -INF , !P2 ;  /* 0xff800000404f7808 */ /* 0x000fe20005000000 */
[-C--:B------:R-:W-:Y:S01]  /*3b40*/  FFMA.FTZ R68, R73, R184.reuse, R67 ;  /* 0x000000b849447223 */ /* 0x080fe20000010043 */
[----:B------:R-:W-:Y:S01]  /*3b50*/  FSEL R75, R66, -INF , !P0 ;  /* 0xff800000424b7808 */ /* 0x000fe20004000000 */
[----:B------:R-:W-:Y:S01]  /*3b60*/  VIADD R80, R159, 0xffffffc0 ;  /* 0xffffffc09f507836 */ /* 0x000fe20000000000 */
[----:B------:R-:W-:Y:S01]  /*3b70*/  ISETP.GE.AND P4, PT, R85, R143, PT ;  /* 0x0000008f5500720c */ /* 0x000fe20003f86270 */
[----:B------:R-:W-:Y:S01]  /*3b80*/  FFMA.FTZ R69, R73, R184, R69 ;  /* 0x000000b849457223 */ /* 0x000fe20000010045 */
[C---:B------:R-:W-:Y:S01]  /*3b90*/  ISETP.GE.AND P3, PT, R85.reuse, R142, PT ;  /* 0x0000008e5500720c */ /* 0x040fe20003f66270 */
[-C--:B------:R-:W-:Y:S01]  /*3ba0*/  HMMA.16816.F32.BF16 R48, R136, R82.reuse, R48 ;  /* 0x000000528830723c */ /* 0x080fe20000041830 */
[----:B------:R-:W-:Y:S01]  /*3bb0*/  ISETP.GE.AND P2, PT, R85, R141, PT ;  /* 0x0000008d5500720c */ /* 0x000fe20003f46270 */
[----:B------:R-:W-:Y:S01]  /*3bc0*/  FFMA.FTZ R71, R73, R184, R71 ;  /* 0x000000b849477223 */ /* 0x000fe20000010047 */
[----:B------:R-:W-:Y:S01]  /*3bd0*/  ISETP.GE.AND P0, PT, R85, R160, PT ;  /* 0x000000a05500720c */ /* 0x000fe20003f06270 */
[----:B------:R-:W-:Y:S01]  /*3be0*/  FFMA.FTZ R85, R73, R184, R65 ;  /* 0x000000b849557223 */ /* 0x000fe20000010041 */
[----:B------:R-:W-:Y:S01]  /*3bf0*/  FSEL R77, R77, -INF , !P1 ;  /* 0xff8000004d4d7808 */ /* 0x000fe20004800000 */
[----:B------:R-:W1:Y:S01]  /*3c00*/  LDSM.16.M88.4 R64, [R0+0x3400] ;  /* 0x003400000040783b */ /* 0x000e620000000200 */
[----:B------:R-:W-:Y:S01]  /*3c10*/  ISETP.GE.AND P1, PT, R88, R160, PT ;  /* 0x000000a05800720c */ /* 0x000fe20003f26270 */
[----:B------:R-:W-:Y:S01]  /*3c20*/  HMMA.16816.F32.BF16 R52, R132, R82, R52 ;  /* 0x000000528434723c */ /* 0x000fe20000041834 */
[----:B------:R-:W-:-:S02]  /*3c30*/  FSEL R72, R96, -INF , !P5 ;  /* 0xff80000060487808 */ /* 0x000fc40006800000 */
[----:B------:R-:W-:Y:S02]  /*3c40*/  FSEL R173, R70, -INF , !P1 ;  /* 0xff80000046ad7808 */ /* 0x000fe40004800000 */
[----:B------:R-:W-:Y:S02]  /*3c50*/  I2FP.F32.U32 R70, R80 ;  /* 0x0000005000467245 */ /* 0x000fe40000201000 */
[----:B------:R-:W-:Y:S02]  /*3c60*/  ISETP.GE.AND P5, PT, R88, R141, PT ;  /* 0x0000008d5800720c */ /* 0x000fe40003fa6270 */
[----:B------:R-:W-:Y:S01]  /*3c70*/  FSEL R85, R85, -INF , !P4 ;  /* 0xff80000055557808 */ /* 0x000fe20006000000 */
[-C--:B------:R-:W-:Y:S01]  /*3c80*/  FFMA.FTZ R60, R70, R184.reuse, R60 ;  /* 0x000000b8463c7223 */ /* 0x080fe2000001003c */
[----:B------:R-:W-:Y:S01]  /*3c90*/  FSEL R118, R118, -INF , !P5 ;  /* 0xff80000076767808 */ /* 0x000fe20006800000 */
[-C--:B------:R-:W-:Y:S01]  /*3ca0*/  FFMA.FTZ R168, R70, R184.reuse, R58 ;  /* 0x000000b846a87223 */ /* 0x080fe2000001003a */
[----:B------:R-:W-:Y:S01]  /*3cb0*/  ISETP.GE.AND P5, PT, R80, R143, PT ;  /* 0x0000008f5000720c */ /* 0x000fe20003fa6270 */
[C---:B------:R-:W-:Y:S01]  /*3cc0*/  VIADD R58, R159.reuse, 0xffffffc8 ;  /* 0xffffffc89f3a7836 */ /* 0x040fe20000000000 */
[----:B------:R-:W-:Y:S01]  /*3cd0*/  FSEL R68, R68, -INF , !P3 ;  /* 0xff80000044447808 */ /* 0x000fe20005800000 */
[-C--:B------:R-:W-:Y:S01]  /*3ce0*/  FFMA.FTZ R62, R70, R184.reuse, R62 ;  /* 0x000000b8463e7223 */ /* 0x080fe2000001003e */
[----:B------:R-:W-:Y:S01]  /*3cf0*/  FSEL R87, R60, -INF , !P5 ;  /* 0xff8000003c577808 */ /* 0x000fe20006800000 */
[----:B------:R-:W-:Y:S01]  /*3d00*/  FFMA.FTZ R174, R70, R184, R56 ;  /* 0x000000b846ae7223 */ /* 0x000fe20000010038 */
[----:B------:R-:W-:Y:S01]  /*3d10*/  I2FP.F32.U32 R60, R74 ;  /* 0x0000004a003c7245 */ /* 0x000fe20000201000 */
[----:B------:R-:W-:Y:S01]  /*3d20*/  VIADD R56, R159, 0xffffffc9 ;  /* 0xffffffc99f387836 */ /* 0x000fe20000000000 */
[----:B------:R-:W-:-:S02]  /*3d30*/  ISETP.GE.AND P1, PT, R80, R142, PT ;  /* 0x0000008e5000720c */ /* 0x000fc40003f26270 */
[-C--:B------:R-:W-:Y:S01]  /*3d40*/  ISETP.GE.AND P4, PT, R80, R141.reuse, PT ;  /* 0x0000008d5000720c */ /* 0x080fe20003f86270 */
[C---:B------:R-:W-:Y:S01]  /*3d50*/  FFMA.FTZ R172, R60.reuse, R184, R57 ;  /* 0x000000b83cac7223 */ /* 0x040fe20000010039 */
[----:B------:R-:W-:Y:S01]  /*3d60*/  I2FP.F32.U32 R57, R58 ;  /* 0x0000003a00397245 */ /* 0x000fe20000201000 */
[----:B------:R-:W-:Y:S01]  /*3d70*/  FFMA.FTZ R59, R60, R184, R59 ;  /* 0x000000b83c3b7223 */ /* 0x000fe2000001003b */
[----:B------:R-:W-:Y:S01]  /*3d80*/  ISETP.GE.AND P3, PT, R80, R160, PT ;  /* 0x000000a05000720c */ /* 0x000fe20003f66270 */
[-C--:B------:R-:W-:Y:S01]  /*3d90*/  FFMA.FTZ R63, R60, R184.reuse, R63 ;  /* 0x000000b83c3f7223 */ /* 0x080fe2000001003f */
[----:B------:R-:W-:Y:S01]  /*3da0*/  FSEL R121, R69, -INF , !P2 ;  /* 0xff80000045797808 */ /* 0x000fe20005000000 */
[CC--:B------:R-:W-:Y:S01]  /*3db0*/  FFMA.FTZ R48, R57.reuse, R184.reuse, R48 ;  /* 0x000000b839307223 */ /* 0x0c0fe20000010030 */
[----:B------:R-:W-:Y:S01]  /*3dc0*/  FSEL R69, R62, -INF , !P1 ;  /* 0xff8000003e457808 */ /* 0x000fe20004800000 */
[CC--:B------:R-:W-:Y:S01]  /*3dd0*/  FFMA.FTZ R50, R57.reuse, R184.reuse, R50 ;  /* 0x000000b839327223 */ /* 0x0c0fe20000010032 */
[----:B------:R-:W-:Y:S01]  /*3de0*/  FSEL R174, R174, -INF , !P4 ;  /* 0xff800000aeae7808 */ /* 0x000fe20006000000 */
[CC--:B------:R-:W-:Y:S01]  /*3df0*/  FFMA.FTZ R176, R57.reuse, R184.reuse, R52 ;  /* 0x000000b839b07223 */ /* 0x0c0fe20000010034 */
[----:B------:R-:W-:Y:S01]  /*3e00*/  FSEL R168, R168, -INF , !P3 ;  /* 0xff800000a8a87808 */ /* 0x000fe20005800000 */
[----:B------:R-:W-:Y:S01]  /*3e10*/  FFMA.FTZ R167, R57, R184, R54 ;  /* 0x000000b839a77223 */ /* 0x000fe20000010036 */
[C---:B------:R-:W-:Y:S01]  /*3e20*/  ISETP.GE.AND P5, PT, R74.reuse, R141, PT ;  /* 0x0000008d4a00720c */ /* 0x040fe20003fa6270 */
[-C--:B-1----:R-:W-:Y:S01]  /*3e30*/  HMMA.16816.F32.BF16 R44, R136, R64.reuse, R44 ;  /* 0x00000040882c723c */ /* 0x082fe2000004182c */
[----:B------:R-:W-:Y:S01]  /*3e40*/  ISETP.GE.AND P1, PT, R74, R160, PT ;  /* 0x000000a04a00720c */ /* 0x000fe20003f26270 */
[C---:B------:R-:W-:Y:S01]  /*3e50*/  VIADD R57, R159.reuse, 0xffffffd0 ;  /* 0xffffffd09f397836 */ /* 0x040fe20000000000 */
[C---:B------:R-:W-:Y:S01]  /*3e60*/  ISETP.GE.AND P4, PT, R58.reuse, R143, PT ;  /* 0x0000008f3a00720c */ /* 0x040fe20003f86270 */
[----:B------:R-:W-:Y:S01]  /*3e70*/  VIADD R54, R159, 0xffffffd1 ;  /* 0xffffffd19f367836 */ /* 0x000fe20000000000 */
[----:B------:R-:W-:Y:S01]  /*3e80*/  ISETP.GE.AND P3, PT, R58, R142, PT ;  /* 0x0000008e3a00720c */ /* 0x000fe20003f66270 */
[----:B------:R-:W-:Y:S01]  /*3e90*/  FFMA.FTZ R61, R60, R184, R61 ;  /* 0x000000b83c3d7223 */ /* 0x000fe2000001003d */
[----:B------:R-:W-:Y:S01]  /*3ea0*/  FSEL R131, R71, -INF , !P0 ;  /* 0xff80000047837808 */ /* 0x000fe20004000000 */
[----:B------:R-:W-:Y:S01]  /*3eb0*/  HMMA.16816.F32.BF16 R40, R132, R64, R40 ;  /* 0x000000408428723c */ /* 0x000fe20000041828 */
[----:B------:R-:W-:-:S02]  /*3ec0*/  FSEL R172, R172, -INF , !P5 ;  /* 0xff800000acac7808 */ /* 0x000fc40006800000 */
[----:B------:R-:W-:Y:S02]  /*3ed0*/  FSEL R155, R59, -INF , !P1 ;  /* 0xff8000003b9b7808 */ /* 0x000fe40004800000 */
[----:B------:R-:W-:Y:S02]  /*3ee0*/  FSEL R97, R48, -INF , !P4 ;  /* 0xff80000030617808 */ /* 0x000fe40006000000 */
[----:B------:R-:W-:Y:S01]  /*3ef0*/  FSEL R71, R50, -INF , !P3 ;  /* 0xff80000032477808 */ /* 0x000fe20005800000 */
[----:B------:R-:W-:Y:S01]  /*3f00*/  HMMA.16816.F32.BF16 R32, R136, R66, R32 ;  /* 0x000000428820723c */ /* 0x000fe20000041820 */
[C---:B------:R-:W-:Y:S02]  /*3f10*/  ISETP.GE.AND P5, PT, R56.reuse, R143, PT ;  /* 0x0000008f3800720c */ /* 0x040fe40003fa6270 */
[C---:B------:R-:W-:Y:S02]  /*3f20*/  ISETP.GE.AND P1, PT, R56.reuse, R142, PT ;  /* 0x0000008e3800720c */ /* 0x040fe40003f26270 */
[----:B------:R-:W-:-:S02]  /*3f30*/  ISETP.GE.AND P4, PT, R56, R141, PT ;  /* 0x0000008d3800720c */ /* 0x000fc40003f86270 */
[----:B------:R-:W-:Y:S01]  /*3f40*/  ISETP.GE.AND P3, PT, R56, R160, PT ;  /* 0x000000a03800720c */ /* 0x000fe20003f66270 */
[----:B------:R-:W-:Y:S01]  /*3f50*/  HMMA.16816.F32.BF16 R36, R132, R66, R36 ;  /* 0x000000428424723c */ /* 0x000fe20000041824 */
[----:B------:R-:W-:Y:S02]  /*3f60*/  I2FP.F32.U32 R56, R56 ;  /* 0x0000003800387245 */ /* 0x000fe40000201000 */
[C---:B------:R-:W-:Y:S02]  /*3f70*/  ISETP.GE.AND P0, PT, R74.reuse, R142, PT ;  /* 0x0000008e4a00720c */ /* 0x040fe40003f06270 */
[----:B------:R-:W-:Y:S01]  /*3f80*/  ISETP.GE.AND P2, PT, R74, R143, PT ;  /* 0x0000008f4a00720c */ /* 0x000fe20003f46270 */
[CC--:B------:R-:W-:Y:S01]  /*3f90*/  FFMA.FTZ R52, R56.reuse, R184.reuse, R49 ;  /* 0x000000b838347223 */ /* 0x0c0fe20000010031 */
[CC--:B------:R-:W-:Y:S01]  /*3fa0*/  FFMA.FTZ R64, R56.reuse, R184.reuse, R51 ;  /* 0x000000b838407223 */ /* 0x0c0fe20000010033 */
[CC--:B------:R-:W-:Y:S01]  /*3fb0*/  FFMA.FTZ R175, R56.reuse, R184.reuse, R53 ;  /* 0x000000b838af7223 */ /* 0x0c0fe20000010035 */
[----:B------:R-:W1:Y:S01]  /*3fc0*/  LDSM.16.M88.4 R48, [R0+0x3800] ;  /* 0x003800000030783b */ /* 0x000e620000000200 */
[----:B------:R-:W-:Y:S01]  /*3fd0*/  FSEL R70, R63, -INF , !P0 ;  /* 0xff8000003f467808 */ /* 0x000fe20004000000 */
[----:B------:R-:W-:Y:S01]  /*3fe0*/  FFMA.FTZ R55, R56, R184, R55 ;  /* 0x000000b838377223 */ /* 0x000fe20000010037 */
[----:B------:R-:W-:Y:S01]  /*3ff0*/  I2FP.F32.U32 R53, R57 ;  /* 0x0000003900357245 */ /* 0x000fe20000201000 */
[----:B------:R-:W-:-:S04]  /*4000*/  DEPBAR.LE SB0, 0x0 ;  /* 0x000080000000791a */ /* 0x000fc80000000000 */
[----:B------:R-:W-:Y:S01]  /*4010*/  ISETP.GE.AND P0, PT, R58, R160, PT ;  /* 0x000000a03a00720c */ /* 0x000fe20003f06270 */
[CC--:B------:R-:W-:Y:S01]  /*4020*/  FFMA.FTZ R46, R53.reuse, R184.reuse, R46 ;  /* 0x000000b8352e7223 */ /* 0x0c0fe2000001002e */
[CC--:B------:R-:W-:Y:S01]  /*4030*/  FFMA.FTZ R44, R53.reuse, R184.reuse, R44 ;  /* 0x000000b8352c7223 */ /* 0x0c0fe2000001002c */
[-C--:B------:R-:W-:Y:S01]  /*4040*/  FFMA.FTZ R40, R53, R184.reuse, R40 ;  /* 0x000000b835287223 */ /* 0x080fe20000010028 */
[----:B------:R-:W-:Y:S01]  /*4050*/  FSEL R167, R167, -INF , !P0 ;  /* 0xff800000a7a77808 */ /* 0x000fe20004000000 */
[----:B------:R-:W-:Y:S01]  /*4060*/  FFMA.FTZ R154, R53, R184, R42 ;  /* 0x000000b8359a7223 */ /* 0x000fe2000001002a */
[----:B------:R-:W-:Y:S01]  /*4070*/  ISETP.GE.AND P0, PT, R57, R142, PT ;  /* 0x0000008e3900720c */ /* 0x000fe20003f06270 */
[----:B------:R-:W-:Y:S01]  /*4080*/  VIADD R53, R159, 0xffffffd8 ;  /* 0xffffffd89f357836 */ /* 0x000fe20000000000 */
[----:B------:R-:W-:Y:S01]  /*4090*/  FSEL R96, R61, -INF , !P2 ;  /* 0xff8000003d607808 */ /* 0x000fe20005000000 */
[----:B------:R-:W-:Y:S01]  /*40a0*/  VIADD R42, R159, 0xffffffd9 ;  /* 0xffffffd99f2a7836 */ /* 0x000fe20000000000 */
[----:B------:R-:W-:-:S02]  /*40b0*/  FSEL R82, R46, -INF , !P0 ;  /* 0xff8000002e527808 */ /* 0x000fc40004000000 */
[----:B------:R-:W-:Y:S02]  /*40c0*/  I2FP.F32.U32 R46, R54 ;  /* 0x00000036002e7245 */ /* 0x000fe40000201000 */
[----:B------:R-:W-:Y:S02]  /*40d0*/  ISETP.GE.AND P2, PT, R58, R141, PT ;  /* 0x0000008d3a00720c */ /* 0x000fe40003f46270 */
[----:B------:R-:W-:Y:S01]  /*40e0*/  FSEL R52, R52, -INF , !P5 ;  /* 0xff80000034347808 */ /* 0x000fe20006800000 */
[-C--:B------:R-:W-:Y:S01]  /*40f0*/  FFMA.FTZ R165, R46, R184.reuse, R41 ;  /* 0x000000b82ea57223 */ /* 0x080fe20000010029 */
[----:B------:R-:W-:Y:S01]  /*4100*/  FSEL R176, R176, -INF , !P2 ;  /* 0xff800000b0b07808 */ /* 0x000fe20005000000 */
[-C--:B------:R-:W-:Y:S01]  /*4110*/  FFMA.FTZ R43, R46, R184.reuse, R43 ;  /* 0x000000b82e2b7223 */ /* 0x080fe2000001002b */
[----:B------:R-:W-:Y:S01]  /*4120*/  FSEL R64, R64, -INF , !P1 ;  /* 0xff80000040407808 */ /* 0x000fe20004800000 */
[CC--:B------:R-:W-:Y:S01]  /*4130*/  FFMA.FTZ R47, R46.reuse, R184.reuse, R47 ;  /* 0x000000b82e2f7223 */ /* 0x0c0fe2000001002f */
[----:B------:R-:W-:Y:S01]  /*4140*/  I2FP.F32.U32 R41, R53 ;  /* 0x0000003500297245 */ /* 0x000fe20000201000 */
[----:B------:R-:W-:Y:S01]  /*4150*/  FFMA.FTZ R45, R46, R184, R45 ;  /* 0x000000b82e2d7223 */ /* 0x000fe2000001002d */
[----:B------:R-:W-:-:S02]  /*4160*/  ISETP.GE.AND P2, PT, R57, R143, PT ;  /* 0x0000008f3900720c */ /* 0x000fc40003f46270 */
[-C--:B------:R-:W-:Y:S01]  /*4170*/  ISETP.GE.AND P5, PT, R57, R141.reuse, PT ;  /* 0x0000008d3900720c */ /* 0x080fe20003fa6270 */
[----:B------:R-:W-:Y:S01]  /*4180*/  FFMA.FTZ R32, R41, R184, R32 ;  /* 0x000000b829207223 */ /* 0x000fe20000010020 */
[----:B------:R-:W-:Y:S01]  /*4190*/  ISETP.GE.AND P1, PT, R57, R160, PT ;  /* 0x000000a03900720c */ /* 0x000fe20003f26270 */
[CC--:B------:R-:W-:Y:S01]  /*41a0*/  FFMA.FTZ R34, R41.reuse, R184.reuse, R34 ;  /* 0x000000b829227223 */ /* 0x0c0fe20000010022 */
[----:B------:R-:W-:Y:S01]  /*41b0*/  FSEL R44, R44, -INF , !P2 ;  /* 0xff8000002c2c7808 */ /* 0x000fe20005000000 */
[-C--:B------:R-:W-:Y:S01]  /*41c0*/  FFMA.FTZ R170, R41, R184.reuse, R36 ;  /* 0x000000b829aa7223 */ /* 0x080fe20000010024 */
[----:B-1----:R-:W-:Y:S01]  /*41d0*/  HMMA.16816.F32.BF16 R28, R136, R48, R28 ;  /* 0x00000030881c723c */ /* 0x002fe2000004181c */
[----:B------:R-:W-:Y:S01]  /*41e0*/  FSEL R171, R40, -INF , !P5 ;  /* 0xff80000028ab7808 */ /* 0x000fe20006800000 */
[----:B------:R-:W-:Y:S01]  /*41f0*/  VIADD R36, R159, 0xffffffe0 ;  /* 0xffffffe09f247836 */ /* 0x000fe20000000000 */
[----:B------:R-:W-:Y:S01]  /*4200*/  FSEL R154, R154, -INF , !P1 ;  /* 0xff8000009a9a7808 */ /* 0x000fe20004800000 */
[----:B------:R-:W-:Y:S01]  /*4210*/  FFMA.FTZ R38, R41, R184, R38 ;  /* 0x000000b829267223 */ /* 0x000fe20000010026 */
[----:B------:R-:W-:-:S02]  /*4220*/  ISETP.GE.AND P2, PT, R54, R141, PT ;  /* 0x0000008d3600720c */ /* 0x000fc40003f46270 */
[C---:B------:R-:W-:Y:S01]  /*4230*/  ISETP.GE.AND P0, PT, R54.reuse, R160, PT ;  /* 0x000000a03600720c */ /* 0x040fe20003f06270 */
[----:B------:R-:W-:Y:S01]  /*4240*/  HMMA.16816.F32.BF16 R24, R132, R48, R24 ;  /* 0x000000308418723c */ /* 0x000fe20000041818 */
[C---:B------:R-:W-:Y:S02]  /*4250*/  ISETP.GE.AND P5, PT, R53.reuse, R143, PT ;  /* 0x0000008f3500720c */ /* 0x040fe40003fa6270 */
[-C--:B------:R-:W-:Y:S02]  /*4260*/  ISETP.GE.AND P1, PT, R53, R142.reuse, PT ;  /* 0x0000008e3500720c */ /* 0x080fe40003f26270 */
[----:B------:R-:W-:Y:S02]  /*4270*/  FSEL R166, R55, -INF , !P3 ;  /* 0xff80000037a67808 */ /* 0x000fe40005800000 */
[----:B------:R-:W-:Y:S01]  /*4280*/  ISETP.GE.AND P3, PT, R54, R142, PT ;  /* 0x0000008e3600720c */ /* 0x000fe20003f66270 */
[----:B------:R-:W-:Y:S01]  /*4290*/  HMMA.16816.F32.BF16 R16, R136, R50, R16 ;  /* 0x000000328810723c */ /* 0x000fe20000041810 */
[----:B------:R-:W-:-:S02]  /*42a0*/  FSEL R165, R165, -INF , !P2 ;  /* 0xff800000a5a57808 */ /* 0x000fc40005000000 */
[----:B------:R-:W-:Y:S02]  /*42b0*/  FSEL R152, R43, -INF , !P0 ;  /* 0xff8000002b987808 */ /* 0x000fe40004000000 */
[----:B------:R-:W-:Y:S02]  /*42c0*/  FSEL R32, R32, -INF , !P5 ;  /* 0xff80000020207808 */ /* 0x000fe40006800000 */
[----:B------:R-:W-:Y:S01]  /*42d0*/  FSEL R63, R34, -INF , !P1 ;  /* 0xff800000223f7808 */ /* 0x000fe20004800000 */
[----:B------:R-:W-:Y:S01]  /*42e0*/  HMMA.16816.F32.BF16 R20, R132, R50, R20 ;  /* 0x000000328414723c */ /* 0x000fe20000041814 */
[----:B------:R-:W-:Y:S01]  /*42f0*/  BAR.SYNC.DEFER_BLOCKING 0x0 ;  /* 0x0000000000007b1d */ /* 0x000fe20000010000 */
[C---:B------:R-:W-:Y:S02]  /*4300*/  ISETP.GE.AND P2, PT, R42.reuse, R143, PT ;  /* 0x0000008f2a00720c */ /* 0x040fe40003f46270 */
[C---:B------:R-:W-:Y:S02]  /*4310*/  ISETP.GE.AND P0, PT, R42.reuse, R142, PT ;  /* 0x0000008e2a00720c */ /* 0x040fe40003f06270 */
[----:B------:R-:W-:-:S02]  /*4320*/  ISETP.GE.AND P5, PT, R42, R141, PT ;  /* 0x0000008d2a00720c */ /* 0x000fc40003fa6270 */
[----:B------:R-:W-:Y:S02]  /*4330*/  ISETP.GE.AND P1, PT, R42, R160, PT ;  /* 0x000000a02a00720c */ /* 0x000fe40003f26270 */
[----:B------:R-:W-:Y:S02]  /*4340*/  FSEL R83, R47, -INF , !P3 ;  /* 0xff8000002f537808 */ /* 0x000fe40005800000 */
[----:B------:R-:W-:Y:S02]  /*4350*/  I2FP.F32.U32 R42, R42 ;  /* 0x0000002a002a7245 */ /* 0x000fe40000201000 */
[----:B------:R-:W-:Y:S02]  /*4360*/  I2FP.F32.U32 R34, R36 ;  /* 0x0000002400227245 */ /* 0x000fe40000201000 */
[----:B------:R-:W-:Y:S01]  /*4370*/  ISETP.GE.AND P3, PT, R53, R160, PT ;  /* 0x000000a03500720c */ /* 0x000fe20003f66270 */
[----:B------:R-:W-:Y:S01]  /*4380*/  FFMA.FTZ R235, R42, R184, R35 ;  /* 0x000000b82aeb7223 */ /* 0x000fe20000010023 */
[----:B------:R-:W-:-:S02]  /*4390*/  VIADD R35, R159, 0xffffffe1 ;  /* 0xffffffe19f237836 */ /* 0x000fc40000000000 */
[-C--:B------:R-:W-:Y:S01]  /*43a0*/  FFMA.FTZ R30, R34, R184.reuse, R30 ;  /* 0x000000b8221e7223 */ /* 0x080fe2000001001e */
[----:B------:R-:W-:Y:S01]  /*43b0*/  FSEL R150, R38, -INF , !P3 ;  /* 0xff80000026967808 */ /* 0x000fe20005800000 */
[----:B------:R-:W-:Y:S01]  /*43c0*/  FFMA.FTZ R33, R42, R184, R33 ;  /* 0x000000b82a217223 */ /* 0x000fe20000010021 */
[----:B------:R-:W-:Y:S01]  /*43d0*/  ISETP.GE.AND P3, PT, R36, R142, PT ;  /* 0x0000008e2400720c */ /* 0x000fe20003f66270 */
[CC--:B------:R-:W-:Y:S01]  /*43e0*/  FFMA.FTZ R37, R42.reuse, R184.reuse, R37 ;  /* 0x000000b82a257223 */ /* 0x0c0fe20000010025 */
[-C--:B------:R-:W-:Y:S01]  /*43f0*/  FFMA.FTZ R39, R42, R184.reuse, R39 ;  /* 0x000000b82a277223 */ /* 0x080fe20000010027 */
[-C--:B------:R-:W-:Y:S01]  /*4400*/  FFMA.FTZ R24, R34, R184.reuse, R24 ;  /* 0x000000b822187223 */ /* 0x080fe20000010018 */
[----:B------:R-:W-:Y:S01]  /*4410*/  FSEL R234, R30, -INF , !P3 ;  /* 0xff8000001eea7808 */ /* 0x000fe20005800000 */
[CC--:B------:R-:W-:Y:S01]  /*4420*/  FFMA.FTZ R144, R34.reuse, R184.reuse, R26 ;  /* 0x000000b822907223 */ /* 0x0c0fe2000001001a */
[----:B------:R-:W-:Y:S01]  /*4430*/  I2FP.F32.U32 R30, R35 ;  /* 0x00000023001e7245 */ /* 0x000fe20000201000 */
[----:B------:R-:W-:Y:S01]  /*4440*/  VIADD R26, R159, 0xffffffe8 ;  /* 0xffffffe89f1a7836 */ /* 0x000fe20000000000 */
[----:B------:R-:W-:Y:S01]  /*4450*/  FSEL R33, R33, -INF , !P2 ;  /* 0xff80000021217808 */ /* 0x000fe20005000000 */
[-C--:B------:R-:W-:Y:S01]  /*4460*/  FFMA.FTZ R28, R34, R184.reuse, R28 ;  /* 0x000000b8221c7223 */ /* 0x080fe2000001001c */
[----:B------:R-:W-:Y:S01]  /*4470*/  ISETP.GE.AND P2, PT, R36, R141, PT ;  /* 0x0000008d2400720c */ /* 0x000fe20003f46270 */
[CC--:B------:R-:W-:Y:S01]  /*4480*/  FFMA.FTZ R29, R30.reuse, R184.reuse, R29 ;  /* 0x000000b81e1d7223 */ /* 0x0c0fe2000001001d */
[----:B------:R-:W-:Y:S01]  /*4490*/  FSEL R235, R235, -INF , !P0 ;  /* 0xff800000ebeb7808 */ /* 0x000fe20004000000 */
[CC--:B------:R-:W-:Y:S01]  /*44a0*/  FFMA.FTZ R31, R30.reuse, R184.reuse, R31 ;  /* 0x000000b81e1f7223 */ /* 0x0c0fe2000001001f */
[----:B------:R-:W-:Y:S01]  /*44b0*/  FSEL R169, R37, -INF , !P5 ;  /* 0xff80000025a97808 */ /* 0x000fe20006800000 */
[CC--:B------:R-:W-:Y:S01]  /*44c0*/  FFMA.FTZ R27, R30.reuse, R184.reuse, R27 ;  /* 0x000000b81e1b7223 */ /* 0x0c0fe2000001001b */
[----:B------:R-:W-:Y:S01]  /*44d0*/  FSEL R146, R39, -INF , !P1 ;  /* 0xff80000027927808 */ /* 0x000fe20004800000 */
[----:B------:R-:W-:Y:S01]  /*44e0*/  FFMA.FTZ R25, R30, R184, R25 ;  /* 0x000000b81e197223 */ /* 0x000fe20000010019 */
[----:B------:R-:W-:-:S02]  /*44f0*/  ISETP.GE.AND P0, PT, R36, R160, PT ;  /* 0x000000a02400720c */ /* 0x000fc40003f06270 */
[C---:B------:R-:W-:Y:S02]  /*4500*/  ISETP.GE.AND P5, PT, R35.reuse, R143, PT ;  /* 0x0000008f2300720c */ /* 0x040fe40003fa6270 */
[----:B------:R-:W-:Y:S02]  /*4510*/  ISETP.GE.AND P1, PT, R35, R142, PT ;  /* 0x0000008e2300720c */ /* 0x000fe40003f26270 */
[----:B------:R-:W-:Y:S02]  /*4520*/  FSEL R148, R24, -INF , !P2 ;  /* 0xff80000018947808 */ /* 0x000fe40005000000 */
[----:B------:R-:W-:Y:S02]  /*4530*/  FSEL R144, R144, -INF , !P0 ;  /* 0xff80000090907808 */ /* 0x000fe40004000000 */
        /* <DEDUP_REMOVED lines=9> */
[----:B------:R-:W-:Y:S01]  /*45d0*/  ISETP.GE.AND P3, PT, R35, R160, PT ;  /* 0x000000a02300720c */ /* 0x000fe20003f66270 */
[-C--:B------:R-:W-:Y:S01]  /*45e0*/  FFMA.FTZ R18, R26, R184.reuse, R18 ;  /* 0x000000b81a127223 */ /* 0x080fe20000010012 */
[----:B------:R-:W-:Y:S01]  /*45f0*/  ISETP.GE.AND P4, PT, R54, R143, PT ;  /* 0x0000008f3600720c */ /* 0x000fe20003f86270 */
[-C--:B------:R-:W-:Y:S01]  /*4600*/  FFMA.FTZ R151, R26, R184.reuse, R20 ;  /* 0x000000b81a977223 */ /* 0x080fe20000010014 */
[----:B------:R-:W-:Y:S01]  /*4610*/  FSEL R136, R27, -INF , !P3 ;  /* 0xff8000001b887808 */ /* 0x000fe20005800000 */
[----:B------:R-:W-:Y:S01]  /*4620*/  VIADD R20, R159, 0xfffffff0 ;  /* 0xfffffff09f147836 */ /* 0x000fe20000000000 */
[----:B------:R-:W-:Y:S01]  /*4630*/  FSEL R153, R18, -INF , !P0 ;  /* 0xff80000012997808 */ /* 0x000fe20004000000 */
[CC--:B------:R-:W-:Y:S01]  /*4640*/  FFMA.FTZ R16, R26.reuse, R184.reuse, R16 ;  /* 0x000000b81a107223 */ /* 0x0c0fe20000010010 */
[----:B------:R-:W-:Y:S01]  /*4650*/  I2FP.F32.U32 R18, R29 ;  /* 0x0000001d00127245 */ /* 0x000fe20000201000 */
[----:B------:R-:W-:Y:S01]  /*4660*/  FFMA.FTZ R22, R26, R184, R22 ;  /* 0x000000b81a167223 */ /* 0x000fe20000010016 */
[----:B------:R-:W-:-:S02]  /*4670*/  FSEL R40, R45, -INF , !P4 ;  /* 0xff8000002d287808 */ /* 0x000fc40006000000 */
[----:B------:R-:W-:Y:S01]  /*4680*/  ISETP.GE.AND P3, PT, R29, R142, PT ;  /* 0x0000008e1d00720c */ /* 0x000fe20003f66270 */
[CC--:B------:R-:W-:Y:S01]  /*4690*/  FFMA.FTZ R19, R18.reuse, R184.reuse, R19 ;  /* 0x000000b812137223 */ /* 0x0c0fe20000010013 */
[----:B------:R-:W-:Y:S01]  /*46a0*/  ISETP.GE.AND P4, PT, R53, R141, PT ;  /* 0x0000008d3500720c */ /* 0x000fe20003f86270 */
[CC--:B------:R-:W-:Y:S01]  /*46b0*/  FFMA.FTZ R17, R18.reuse, R184.reuse, R17 ;  /* 0x000000b812117223 */ /* 0x0c0fe20000010011 */
[CC--:B------:R-:W-:Y:S01]  /*46c0*/  FFMA.FTZ R21, R18.reuse, R184.reuse, R21 ;  /* 0x000000b812157223 */ /* 0x0c0fe20000010015 */
[----:B------:R-:W-:Y:S01]  /*46d0*/  FFMA.FTZ R23, R18, R184, R23 ;  /* 0x000000b812177223 */ /* 0x000fe20000010017 */
[----:B------:R-:W-:Y:S01]  /*46e0*/  FSEL R128, R19, -INF , !P3 ;  /* 0xff80000013807808 */ /* 0x000fe20005800000 */
[----:B------:R-:W-:Y:S01]  /*46f0*/  VIADD R18, R159, 0xfffffff1 ;  /* 0xfffffff19f127836 */ /* 0x000fe20000000000 */
[----:B------:R-:W-:Y:S02]  /*4700*/  FSEL R170, R170, -INF , !P4 ;  /* 0xff800000aaaa7808 */ /* 0x000fe40006000000 */
[----:B------:R-:W-:-:S02]  /*4710*/  I2FP.F32.U32 R19, R20 ;  /* 0x0000001400137245 */ /* 0x000fc40000201000 */
[----:B------:R-:W-:Y:S02]  /*4720*/  ISETP.GE.AND P4, PT, R36, R143, PT ;  /* 0x0000008f2400720c */ /* 0x000fe40003f86270 */
[----:B------:R-:W-:Y:S01]  /*4730*/  FSEL R151, R151, -INF , !P5 ;  /* 0xff80000097977808 */ /* 0x000fe20006800000 */
[CC--:B------:R-:W-:Y:S01]  /*4740*/  FFMA.FTZ R106, R19.reuse, R184.reuse, R14 ;  /* 0x000000b8136a7223 */ /* 0x0c0fe2000001000e */
[----:B------:R-:W-:Y:S01]  /*4750*/  FSEL R28, R28, -INF , !P4 ;  /* 0xff8000001c1c7808 */ /* 0x000fe20006000000 */
[-C--:B------:R-:W-:Y:S01]  /*4760*/  FFMA.FTZ R12, R19, R184.reuse, R12 ;  /* 0x000000b8130c7223 */ /* 0x080fe2000001000c */
[----:B------:R-:W-:Y:S01]  /*4770*/  ISETP.GE.AND P4, PT, R35, R141, PT ;  /* 0x0000008d2300720c */ /* 0x000fe20003f86270 */
[C---:B------:R-:W-:Y:S01]  /*4780*/  FFMA.FTZ R8, R19.reuse, R184, R8 ;  /* 0x000000b813087223 */ /* 0x040fe20000010008 */
[----:B------:R-:W-:Y:S01]  /*4790*/  I2FP.F32.U32 R14, R18 ;  /* 0x00000012000e7245 */ /* 0x000fe20000201000 */
[-C--:B------:R-:W-:Y:S01]  /*47a0*/  FFMA.FTZ R116, R19, R184.reuse, R10 ;  /* 0x000000b813747223 */ /* 0x080fe2000001000a */
[-C--:B------:R-:W-:Y:S01]  /*47b0*/  ISETP.GE.AND P5, PT, R20, R143.reuse, PT ;  /* 0x0000008f1400720c */ /* 0x080fe20003fa6270 */
[----:B------:R-:W-:Y:S01]  /*47c0*/  VIADD R10, R159, 0xfffffff9 ;  /* 0xfffffff99f0a7836 */ /* 0x000fe20000000000 */
[----:B------:R-:W-:Y:S01]  /*47d0*/  FSEL R139, R25, -INF , !P4 ;  /* 0xff800000198b7808 */ /* 0x000fe20006000000 */
[CC--:B------:R-:W-:Y:S01]  /*47e0*/  FFMA.FTZ R9, R14.reuse, R184.reuse, R9 ;  /* 0x000000b80e097223 */ /* 0x0c0fe20000010009 */
[C---:B------:R-:W-:Y:S01]  /*47f0*/  ISETP.GE.AND P4, PT, R29.reuse, R143, PT ;  /* 0x0000008f1d00720c */ /* 0x040fe20003f86270 */
[-C--:B------:R-:W-:Y:S01]  /*4800*/  FFMA.FTZ R13, R14, R184.reuse, R13 ;  /* 0x000000b80e0d7223 */ /* 0x080fe2000001000d */
[----:B------:R-:W-:Y:S01]  /*4810*/  FSEL R16, R16, -INF , !P2 ;  /* 0xff80000010107808 */ /* 0x000fe20005000000 */
[-C--:B------:R-:W-:Y:S01]  /*4820*/  FFMA.FTZ R15, R14, R184.reuse, R15 ;  /* 0x000000b80e0f7223 */ /* 0x080fe2000001000f */
[----:B------:R-:W-:Y:S01]  /*4830*/  FSEL R12, R12, -INF , !P5 ;  /* 0xff8000000c0c7808 */ /* 0x000fe20006800000 */
[----:B------:R-:W-:Y:S01]  /*4840*/  FFMA.FTZ R11, R14, R184, R11 ;  /* 0x000000b80e0b7223 */ /* 0x000fe2000001000b */
[----:B------:R-:W-:-:S02]  /*4850*/  ISETP.GE.AND P2, PT, R29, R141, PT ;  /* 0x0000008d1d00720c */ /* 0x000fc40003f46270 */
[-C--:B------:R-:W-:Y:S02]  /*4860*/  ISETP.GE.AND P5, PT, R18, R141.reuse, PT ;  /* 0x0000008d1200720c */ /* 0x080fe40003fa6270 */
[----:B------:R-:W-:Y:S02]  /*4870*/  FSEL R17, R17, -INF , !P4 ;  /* 0xff80000011117808 */ /* 0x000fe40006000000 */
[----:B------:R-:W-:Y:S02]  /*4880*/  ISETP.GE.AND P4, PT, R20, R141, PT ;  /* 0x0000008d1400720c */ /* 0x000fe40003f86270 */
[----:B------:R-:W-:Y:S02]  /*4890*/  FSEL R149, R21, -INF , !P2 ;  /* 0xff80000015957808 */ /* 0x000fe40005000000 */
[----:B------:R-:W-:Y:S02]  /*48a0*/  FSEL R124, R9, -INF , !P5 ;  /* 0xff800000097c7808 */ /* 0x000fe40006800000 */
[----:B------:R-:W-:-:S02]  /*48b0*/  ISETP.GE.AND P2, PT, R18, R143, PT ;  /* 0x0000008f1200720c */ /* 0x000fc40003f46270 */
[----:B------:R-:W-:Y:S02]  /*48c0*/  ISETP.NE.AND P5, PT, R158, 0x1, PT ;  /* 0x000000019e00780c */ /* 0x000fe40003fa5270 */
[----:B------:R-:W-:Y:S02]  /*48d0*/  ISETP.GE.AND P0, PT, R29, R160, PT ;  /* 0x000000a01d00720c */ /* 0x000fe40003f06270 */
[----:B------:R-:W-:Y:S02]  /*48e0*/  FSEL R127, R8, -INF , !P4 ;  /* 0xff800000087f7808 */ /* 0x000fe40006000000 */
[----:B------:R-:W-:Y:S02]  /*48f0*/  FSEL R8, R13, -INF , !P2 ;  /* 0xff8000000d087808 */ /* 0x000fe40005000000 */
[----:B------:R-:W-:Y:S02]  /*4900*/  FSEL R134, R22, -INF , !P1 ;  /* 0xff80000016867808 */ /* 0x000fe40004800000 */
[----:B------:R-:W-:-:S02]  /*4910*/  FSEL R130, R23, -INF , !P0 ;  /* 0xff80000017827808 */ /* 0x000fc40004000000 */
[----:B------:R-:W-:Y:S02]  /*4920*/  I2FP.F32.U32 R13, R10 ;  /* 0x0000000a000d7245 */ /* 0x000fe40000201000 */
[C---:B------:R-:W-:Y:S02]  /*4930*/  ISETP.GE.AND P1, PT, R20.reuse, R142, PT ;  /* 0x0000008e1400720c */ /* 0x040fe40003f26270 */
[----:B------:R-:W-:Y:S01]  /*4940*/  ISETP.GE.AND P3, PT, R20, R160, PT ;  /* 0x000000a01400720c */ /* 0x000fe20003f66270 */
[C---:B------:R-:W-:Y:S01]  /*4950*/  FFMA.FTZ R145, R13.reuse, R184, R145 ;  /* 0x000000b80d917223 */ /* 0x040fe20000010091 */
[----:B------:R-:W-:Y:S01]  /*4960*/  ISETP.GE.AND P0, PT, R18, R142, PT ;  /* 0x0000008e1200720c */ /* 0x000fe20003f06270 */
[CC--:B------:R-:W-:Y:S01]  /*4970*/  FFMA.FTZ R102, R13.reuse, R184.reuse, R147 ;  /* 0x000000b80d667223 */ /* 0x0c0fe20000010093 */
[----:B------:R-:W-:Y:S01]  /*4980*/  FSEL R106, R106, -INF , !P1 ;  /* 0xff8000006a6a7808 */ /* 0x000fe20004800000 */
[CC--:B------:R-:W-:Y:S01]  /*4990*/  FFMA.FTZ R119, R13.reuse, R184.reuse, R5 ;  /* 0x000000b80d777223 */ /* 0x0c0fe20000010005 */
[----:B------:R-:W-:Y:S01]  /*49a0*/  FSEL R116, R116, -INF , !P3 ;  /* 0xff80000074747808 */ /* 0x000fe20005800000 */
[----:B------:R-:W-:Y:S01]  /*49b0*/  FFMA.FTZ R7, R13, R184, R7 ;  /* 0x000000b80d077223 */ /* 0x000fe20000010007 */
[----:B------:R-:W-:-:S02]  /*49c0*/  FSEL R105, R15, -INF , !P0 ;  /* 0xff8000000f697808 */ /* 0x000fc40004000000 */
[----:B------:R-:W-:Y:S02]  /*49d0*/  ISETP.GE.AND P1, PT, R18, R160, PT ;  /* 0x000000a01200720c */ /* 0x000fe40003f26270 */
[C---:B------:R-:W-:Y:S02]  /*49e0*/  ISETP.GE.AND P4, PT, R10.reuse, R143, PT ;  /* 0x0000008f0a00720c */ /* 0x040fe40003f86270 */
[C---:B------:R-:W-:Y:S02]  /*49f0*/  ISETP.GE.AND P3, PT, R10.reuse, R142, PT ;  /* 0x0000008e0a00720c */ /* 0x040fe40003f66270 */
        /* <DEDUP_REMOVED lines=23> */
[-C--:B------:R-:W-:Y:S02]  /*4b70*/  @!P1 LEA.HI.X R23, R14, R232.reuse, R15, 0x1, P4 ;  /* 0x000000e80e179211 */ /* 0x080fe400020f0c0f */
[----:B------:R-:W-:Y:S02]  /*4b80*/  @!P0 LEA R18, P2, R11, R195, 0x1 ;  /* 0x000000c30b128211 */ /* 0x000fe400078408ff */
[-C--:B------:R-:W-:Y:S01]  /*4b90*/  @!P0 LEA.HI.X R21, R9, R232.reuse, R7, 0x1, P3 ;  /* 0x000000e809158211 */ /* 0x080fe200018f0c07 */
[----:B------:R-:W-:Y:S01]  /*4ba0*/  @!PT LDS RZ, [RZ] ;  /* 0x00000000fffff984 */ /* 0x000fe20000000800 */
[----:B------:R-:W-:Y:S01]  /*4bb0*/  @!PT LDS RZ, [RZ] ;  /* 0x00000000fffff984 */ /* 0x000fe20000000800 */
[----:B------:R-:W-:Y:S01]  /*4bc0*/  @!PT LDS RZ, [RZ] ;  /* 0x00000000fffff984 */ /* 0x000fe20000000800 */
[----:B------:R1:W-:Y:S01]  /*4bd0*/  @!P1 LDGSTS.E.BYPASS.LTC128B.128 [R233+0x2000], desc[UR16][R22.64] ;  /* 0x0200000016e99fae */ /* 0x0003e2000b981a10 */
[----:B------:R-:W-:-:S03]  /*4be0*/  @!P0 LEA.HI.X R19, R11, R232, R10, 0x1, P2 ;  /* 0x000000e80b138211 */ /* 0x000fc600010f0c0a */
        /* <DEDUP_REMOVED lines=22> */
.L_x_176:
[----:B------:R-:W-:Y:S05]  /*4d50*/  BSYNC.RECONVERGENT B0 ;  /* 0x0000000000007941 */ /* 0x000fea0003800200 */
.L_x_175:
[----:B------:R-:W0:Y:S02]  /*4d60*/  LDGDEPBAR ;  /* 0x00000000000079af */ /* 0x000e240000000000 */
.L_x_174:
[----:B------:R-:W-:Y:S01]  /*4d70*/  FMNMX3.FTZ R9, R201, R203, R207, !PT ;  /* 0x000000cbc9097276 */ /* 0x000fe200078100cf */
[----:B------:R-:W3:Y:S01]  /*4d80*/  LDCU UR5, c[0x0][0x45c] ;  /* 0x00008b80ff0577ac */ /* 0x000ee20008000800 */
[----:B------:R-:W-:Y:S02]  /*4d90*/  FMNMX3.FTZ R132, R191, R6, R123, !PT ;  /* 0x00000006bf847276 */ /* 0x000fe4000781007b */
        /* <DEDUP_REMOVED lines=28> */
[----:B------:R-:W-:Y:S02]  /*4f60*/  FMNMX.FTZ R9, R5, R9, !PT ;  /* 0x0000000905097209 */ /* 0x000fe40007810000 */
[----:B------:R-:W-:Y:S02]  /*4f70*/  FMNMX.FTZ R132, R102, R132, !PT ;  /* 0x0000008466847209 */ /* 0x000fe40007810000 */
[----:B------:R-:W-:Y:S01]  /*4f80*/  IADD3 R237, PT, PT, R164, R163, RZ ;  /* 0x000000a3a4ed7210 */ /* 0x000fe20007ffe0ff */
[----:B------:R-:W4:Y:S03]  /*4f90*/  SHFL.BFLY PT, R7, R9, 0x2, 0x1f ;  /* 0x0c401f0009077f89 */ /* 0x000f2600000e0000 */
[----:B------:R-:W-:-:S04]  /*4fa0*/  LEA R237, R237, UR4, 0x1 ;  /* 0x00000004eded7c11 */ /* 0x000fc8000f8e08ff */
[----:B------:R-:W-:Y:S02]  /*4fb0*/  IADD3 R236, PT, PT, R237, 0x4000, RZ ;  /* 0x00004000edec7810 */ /* 0x000fe40007ffe0ff */
[----:B----4-:R-:W-:Y:S02]  /*4fc0*/  FMNMX.FTZ R7, R9, R7, !PT ;  /* 0x0000000709077209 */ /* 0x010fe40007810000 */
[----:B------:R-:W4:Y:S04]  /*4fd0*/  SHFL.BFLY PT, R9, R132, 0x2, 0x1f ;  /* 0x0c401f0084097f89 */ /* 0x000f2800000e0000 */
[----:B------:R-:W5:Y:S01]  /*4fe0*/  SHFL.BFLY PT, R133, R7, 0x1, 0x1f ;  /* 0x0c201f0007857f89 */ /* 0x000f6200000e0000 */
[----:B----4-:R-:W-:Y:S02]  /*4ff0*/  FMNMX.FTZ R132, R132, R9, !PT ;  /* 0x0000000984847209 */ /* 0x010fe40007810000 */
[----:B-----5:R-:W-:-:S03]  /*5000*/  FMNMX.FTZ R133, R7, R133, !PT ;  /* 0x0000008507857209 */ /* 0x020fc60007810000 */
[----:B------:R-:W4:Y:S01]  /*5010*/  SHFL.BFLY PT, R9, R132, 0x1, 0x1f ;  /* 0x0c201f0084097f89 */ /* 0x000f2200000e0000 */
[C---:B------:R-:W-:Y:S01]  /*5020*/  FSETP.NEU.FTZ.AND P0, PT, R133.reuse, -INF , PT ;  /* 0xff8000008500780b */ /* 0x040fe20003f1d000 */
[----:B---3--:R-:W-:-:S05]  /*5030*/  FMUL.FTZ R7, R133, UR5 ;  /* 0x0000000585077c20 */ /* 0x008fca0008410000 */
[----:B------:R-:W-:-:S05]  /*5040*/  FSEL R7, R7, RZ, P0 ;  /* 0x000000ff07077208 */ /* 0x000fca0000000000 */
[--C-:B------:R-:W-:Y:S01]  /*5050*/  FFMA.FTZ R50, R40, UR5, -R7.reuse ;  /* 0x0000000528327c23 */ /* 0x100fe20008010807 */
[--C-:B------:R-:W-:Y:S01]  /*5060*/  FFMA.FTZ R40, R5, UR5, -R7.reuse ;  /* 0x0000000505287c23 */ /* 0x100fe20008010807 */
[----:B------:R-:W-:Y:S01]  /*5070*/  FMNMX3.FTZ R5, R182, R188, R192, !PT ;  /* 0x000000bcb6057276 */ /* 0x000fe200078100c0 */
[--C-:B------:R-:W-:Y:S01]  /*5080*/  FFMA.FTZ R43, R12, UR5, -R7.reuse ;  /* 0x000000050c2b7c23 */ /* 0x100fe20008010807 */
[----:B------:R-:W-:Y:S01]  /*5090*/  FMNMX3.FTZ R12, R181, R183, R186, !PT ;  /* 0x000000b7b50c7276 */ /* 0x000fe200078100ba */
[--C-:B------:R-:W-:Y:S01]  /*50a0*/  FFMA.FTZ R67, R103, UR5, -R7.reuse ;  /* 0x0000000567437c23 */ /* 0x100fe20008010807 */
[----:B------:R-:W-:Y:S01]  /*50b0*/  FMNMX3.FTZ R5, R5, R197, R196, !PT ;  /* 0x000000c505057276 */ /* 0x000fe200078100c4 */
[----:B------:R-:W-:Y:S01]  /*50c0*/  FFMA.FTZ R54, R96, UR5, -R7 ;  /* 0x0000000560367c23 */ /* 0x000fe20008010807 */
[----:B------:R-:W-:Y:S01]  /*50d0*/  FMNMX3.FTZ R12, R12, R190, R185, !PT ;  /* 0x000000be0c0c7276 */ /* 0x000fe200078100b9 */
[----:B------:R-:W-:Y:S01]  /*50e0*/  FFMA.FTZ R51, R44, UR5, -R7 ;  /* 0x000000052c337c23 */ /* 0x000fe20008010807 */
[----:B------:R-:W-:Y:S01]  /*50f0*/  FMNMX3.FTZ R5, R5, R198, R205, !PT ;  /* 0x000000c605057276 */ /* 0x000fe200078100cd */
[----:B------:R-:W-:Y:S01]  /*5100*/  FFMA.FTZ R100, R201, UR5, -R7 ;  /* 0x00000005c9647c23 */ /* 0x000fe20008010807 */
[----:B------:R-:W-:Y:S01]  /*5110*/  FMNMX3.FTZ R12, R12, R189, R113, !PT ;  /* 0x000000bd0c0c7276 */ /* 0x000fe20007810071 */
[--C-:B------:R-:W-:Y:S01]  /*5120*/  FFMA.FTZ R99, R203, UR5, -R7.reuse ;  /* 0x00000005cb637c23 */ /* 0x100fe20008010807 */
        /* <DEDUP_REMOVED lines=9> */
[--C-:B------:R-:W-:Y:S01]  /*51c0*/  FFMA.FTZ R74, R211, UR5, -R7.reuse ;  /* 0x00000005d34a7c23 */ /* 0x100fe20008010807 */
        /* <DEDUP_REMOVED lines=24> */
[----:B----4-:R-:W-:Y:S01]  /*5350*/  FMNMX.FTZ R132, R132, R9, !PT ;  /* 0x0000000984847209 */ /* 0x010fe20007810000 */
[----:B------:R-:W-:Y:S01]  /*5360*/  FFMA.FTZ R48, R33, UR5, -R7 ;  /* 0x0000000521307c23 */ /* 0x000fe20008010807 */
[----:B------:R-:W-:Y:S01]  /*5370*/  FMNMX3.FTZ R5, R5, R139, R151, !PT ;  /* 0x0000008b05057276 */ /* 0x000fe20007810097 */
[----:B------:R-:W-:Y:S01]  /*5380*/  FFMA.FTZ R47, R28, UR5, -R7 ;  /* 0x000000051c2f7c23 */ /* 0x000fe20008010807 */
[----:B------:R-:W-:Y:S01]  /*5390*/  FMNMX3.FTZ R12, R12, R146, R144, !PT ;  /* 0x000000920c0c7276 */ /* 0x000fe20007810090 */
[----:B------:R-:W-:Y:S01]  /*53a0*/  FMUL.FTZ R103, R132, UR5 ;  /* 0x0000000584677c20 */ /* 0x000fe20008410000 */
[----:B------:R-:W-:Y:S01]  /*53b0*/  FMNMX3.FTZ R5, R5, R149, R127, !PT ;  /* 0x0000009505057276 */ /* 0x000fe2000781007f */
[--C-:B------:R-:W-:Y:S01]  /*53c0*/  FFMA.FTZ R46, R24, UR5, -R7.reuse ;  /* 0x00000005182e7c23 */ /* 0x100fe20008010807 */
[----:B------:R-:W-:Y:S01]  /*53d0*/  FMNMX3.FTZ R12, R12, R136, R134, !PT ;  /* 0x000000880c0c7276 */ /* 0x000fe20007810086 */
[--C-:B------:R-:W-:Y:S01]  /*53e0*/  FFMA.FTZ R45, R16, UR5, -R7.reuse ;  /* 0x00000005102d7c23 */ /* 0x100fe20008010807 */
[----:B------:R-:W-:Y:S01]  /*53f0*/  FSETP.NEU.FTZ.AND P0, PT, R132, -INF , PT ;  /* 0xff8000008400780b */ /* 0x000fe20003f1d000 */
[--C-:B------:R-:W-:Y:S01]  /*5400*/  FFMA.FTZ R44, R17, UR5, -R7.reuse ;  /* 0x00000005112c7c23 */ /* 0x100fe20008010807 */
[----:B------:R-:W-:Y:S01]  /*5410*/  FMNMX3.FTZ R5, R5, R124, R122, !PT ;  /* 0x0000007c05057276 */ /* 0x000fe2000781007a */
[--C-:B------:R-:W-:Y:S01]  /*5420*/  FFMA.FTZ R42, R8, UR5, -R7.reuse ;  /* 0x00000005082a7c23 */ /* 0x100fe20008010807 */
[----:B------:R-:W-:Y:S01]  /*5430*/  FMNMX3.FTZ R12, R12, R130, R116, !PT ;  /* 0x000000820c0c7276 */ /* 0x000fe20007810074 */
[----:B------:R-:W-:Y:S01]  /*5440*/  FFMA.FTZ R41, R199, UR5, -R7 ;  /* 0x00000005c7297c23 */ /* 0x000fe20008010807 */
[----:B------:R-:W-:Y:S01]  /*5450*/  FSEL R103, R103, RZ, P0 ;  /* 0x000000ff67677208 */ /* 0x000fe20000000000 */
[----:B------:R-:W-:Y:S01]  /*5460*/  LDSM.16.MT88.4 R28, [R237+0x4400] ;  /* 0x00440000ed1c783b */ /* 0x000fe20000004200 */
[----:B------:R-:W-:Y:S01]  /*5470*/  FMNMX.FTZ R5, R119, R5, !PT ;  /* 0x0000000577057209 */ /* 0x000fe20007810000 */
[----:B------:R-:W-:Y:S01]  /*5480*/  MUFU.EX2 R100, R100 ;  /* 0x0000006400647308 */ /* 0x000fe20000000800 */
[----:B------:R-:W-:Y:S01]  /*5490*/  FMNMX3.FTZ R12, R12, R114, R4, !PT ;  /* 0x000000720c0c7276 */ /* 0x000fe20007810004 */
[--C-:B------:R-:W-:Y:S01]  /*54a0*/  FFMA.FTZ R96, R6, UR5, -R103.reuse ;  /* 0x0000000506607c23 */ /* 0x100fe20008010867 */
[--C-:B------:R-:W-:Y:S01]  /*54b0*/  FFMA.FTZ R87, R123, UR5, -R103.reuse ;  /* 0x000000057b577c23 */ /* 0x100fe20008010867 */
[----:B------:R-:W3:Y:S01]  /*54c0*/  SHFL.BFLY PT, R6, R5, 0x2, 0x1f ;  /* 0x0c401f0005067f89 */ /* 0x000ee200000e0000 */
[----:B------:R-:W-:Y:S01]  /*54d0*/  FMNMX.FTZ R12, R110, R12, !PT ;  /* 0x0000000c6e0c7209 */ /* 0x000fe20007810000 */
[--C-:B------:R-:W-:Y:S01]  /*54e0*/  FFMA.FTZ R78, R111, UR5, -R103.reuse ;  /* 0x000000056f4e7c23 */ /* 0x100fe20008010867 */
[----:B------:R-:W-:Y:S01]  /*54f0*/  IADD3 R111, PT, PT, R162, R237, RZ ;  /* 0x000000eda26f7210 */ /* 0x000fe20007ffe0ff */
[--C-:B------:R-:W-:Y:S01]  /*5500*/  FFMA.FTZ R86, R200, UR5, -R103.reuse ;  /* 0x00000005c8567c23 */ /* 0x100fe20008010867 */
[--C-:B------:R-:W-:Y:S01]  /*5510*/  FFMA.FTZ R79, R202, UR5, -R103.reuse ;  /* 0x00000005ca4f7c23 */ /* 0x100fe20008010867 */
[----:B------:R-:W4:Y:S01]  /*5520*/  SHFL.BFLY PT, R7, R12, 0x2, 0x1f ;  /* 0x0c401f000c077f89 */ /* 0x000f2200000e0000 */
[--C-:B------:R-:W-:Y:S01]  /*5530*/  FFMA.FTZ R66, R112, UR5, -R103.reuse ;  /* 0x0000000570427c23 */ /* 0x100fe20008010867 */
[--C-:B------:R-:W-:Y:S01]  /*5540*/  FFMA.FTZ R65, R92, UR5, -R103.reuse ;  /* 0x000000055c417c23 */ /* 0x100fe20008010867 */
[--C-:B------:R-:W-:Y:S01]  /*5550*/  FFMA.FTZ R39, R94, UR5, -R103.reuse ;  /* 0x000000055e277c23 */ /* 0x100fe20008010867 */
[----:B------:R-:W-:Y:S01]  /*5560*/  LDSM.16.MT88.4 R200, [R237+0x4000] ;  /* 0x00400000edc8783b */ /* 0x000fe20000004200 */
[--C-:B------:R-:W-:Y:S01]  /*5570*/  FFMA.FTZ R38, R91, UR5, -R103.reuse ;  /* 0x000000055b267c23 */ /* 0x100fe20008010867 */
[--C-:B------:R-:W-:Y:S01]  /*5580*/  FFMA.FTZ R37, R84, UR5, -R103.reuse ;  /* 0x0000000554257c23 */ /* 0x100fe20008010867 */
[--C-:B------:R-:W-:Y:S01]  /*5590*/  FFMA.FTZ R36, R76, UR5, -R103.reuse ;  /* 0x000000054c247c23 */ /* 0x100fe20008010867 */
[--C-:B------:R-:W-:Y:S01]  /*55a0*/  FFMA.FTZ R97, R191, UR5, -R103.reuse ;  /* 0x00000005bf617c23 */ /* 0x100fe20008010867 */
[----:B-1----:R-:W-:Y:S01]  /*55b0*/  LDSM.16.MT88.4 R20, [R111+0x4400] ;  /* 0x004400006f14783b */ /* 0x002fe20000004200 */
[----:B------:R-:W-:Y:S01]  /*55c0*/  MUFU.EX2 R99, R99 ;  /* 0x0000006300637308 */ /* 0x000fe20000000800 */
[--C-:B------:R-:W-:Y:S01]  /*55d0*/  FFMA.FTZ R35, R77, UR5, -R103.reuse ;  /* 0x000000054d237c23 */ /* 0x100fe20008010867 */
[--C-:B------:R-:W-:Y:S01]  /*55e0*/  FFMA.FTZ R34, R75, UR5, -R103.reuse ;  /* 0x000000054b227c23 */ /* 0x100fe20008010867 */
[--C-:B------:R-:W-:Y:S01]  /*55f0*/  FFMA.FTZ R33, R68, UR5, -R103.reuse ;  /* 0x0000000544217c23 */ /* 0x100fe20008010867 */
[--C-:B------:R-:W-:Y:S01]  /*5600*/  FFMA.FTZ R32, R69, UR5, -R103.reuse ;  /* 0x0000000545207c23 */ /* 0x100fe20008010867 */
[--C-:B------:R-:W-:Y:S01]  /*5610*/  FFMA.FTZ R15, R70, UR5, -R103.reuse ;  /* 0x00000005460f7c23 */ /* 0x100fe20008010867 */
[--C-:B------:R-:W-:Y:S01]  /*5620*/  FFMA.FTZ R14, R71, UR5, -R103.reuse ;  /* 0x00000005470e7c23 */ /* 0x100fe20008010867 */
[--C-:B------:R-:W-:Y:S01]  /*5630*/  FFMA.FTZ R13, R64, UR5, -R103.reuse ;  /* 0x00000005400d7c23 */ /* 0x100fe20008010867 */
[----:B---3--:R-:W-:Y:S01]  /*5640*/  FMNMX.FTZ R6, R5, R6, !PT ;  /* 0x0000000605067209 */ /* 0x008fe20007810000 */
[----:B------:R-:W-:Y:S01]  /*5650*/  MUFU.EX2 R98, R98 ;  /* 0x0000006200627308 */ /* 0x000fe20000000800 */
[--C-:B------:R-:W-:Y:S01]  /*5660*/  FFMA.FTZ R72, R206, UR5, -R103.reuse ;  /* 0x00000005ce487c23 */ /* 0x100fe20008010867 */
[----:B------:R-:W-:Y:S01]  /*5670*/  LDSM.16.MT88.4 R24, [R237+0x4800] ;  /* 0x00480000ed18783b */ /* 0x000fe20000004200 */
[--C-:B------:R-:W-:Y:S01]  /*5680*/  FFMA.FTZ R63, R63, UR5, -R103.reuse ;  /* 0x000000053f3f7c23 */ /* 0x100fe20008010867 */
[--C-:B------:R-:W-:Y:S01]  /*5690*/  FFMA.FTZ R135, R234, UR5, -R103.reuse ;  /* 0x00000005ea877c23 */ /* 0x100fe20008010867 */
[----:B----4-:R-:W-:Y:S01]  /*56a0*/  FMNMX.FTZ R12, R12, R7, !PT ;  /* 0x000000070c0c7209 */ /* 0x010fe20007810000 */
[----:B------:R-:W1:Y:S01]  /*56b0*/  SHFL.BFLY PT, R5, R6, 0x1, 0x1f ;  /* 0x0c201f0006057f89 */ /* 0x000e6200000e0000 */
[--C-:B------:R-:W-:Y:S01]  /*56c0*/  FFMA.FTZ R7, R82, UR5, -R103.reuse ;  /* 0x0000000552077c23 */ /* 0x100fe20008010867 */
[----:B------:R-:W3:Y:S01]  /*56d0*/  MUFU.EX2 R88, R88 ;  /* 0x0000005800587308 */ /* 0x000ee20000000800 */
[----:B------:R-:W-:Y:S01]  /*56e0*/  FFMA.FTZ R153, R153, UR5, -R103 ;  /* 0x0000000599997c23 */ /* 0x000fe20008010867 */
[----:B------:R-:W4:Y:S04]  /*56f0*/  SHFL.BFLY PT, R8, R12, 0x1, 0x1f ;  /* 0x0c201f000c087f89 */ /* 0x000f2800000e0000 */
[----:B------:R-:W-:Y:S02]  /*5700*/  LDSM.16.MT88.4 R16, [R111+0x4800] ;  /* 0x004800006f10783b */ /* 0x000fe40000004200 */
[----:B------:R-:W-:Y:S08]  /*5710*/  MUFU.EX2 R97, R97 ;  /* 0x0000006100617308 */ /* 0x000ff00000000800 */
[----:B------:R-:W5:Y:S01]  /*5720*/  MUFU.EX2 R96, R96 ;  /* 0x0000006000607308 */ /* 0x000f620000000800 */
[----:B---3--:R-:W-:-:S02]  /*5730*/  F2FP.BF16.F32.PACK_AB R206, R88, R98 ;  /* 0x0000006258ce723e */ /* 0x008fc400000010ff */
[----:B-1----:R-:W-:Y:S01]  /*5740*/  FMNMX.FTZ R6, R6, R5, !PT ;  /* 0x0000000506067209 */ /* 0x002fe20007810000 */
[----:B------:R-:W-:-:S04]  /*5750*/  FFMA.FTZ R5, R83, UR5, -R103 ;  /* 0x0000000553057c23 */ /* 0x000fc80008010867 */
[----:B------:R-:W-:Y:S01]  /*5760*/  MUFU.EX2 R87, R87 ;  /* 0x0000005700577308 */ /* 0x000fe20000000800 */
[----:B----4-:R-:W-:Y:S01]  /*5770*/  FMNMX.FTZ R12, R12, R8, !PT ;  /* 0x000000080c0c7209 */ /* 0x010fe20007810000 */
[C---:B------:R-:W-:Y:S01]  /*5780*/  FMUL.FTZ R123, R6.reuse, UR5 ;  /* 0x00000005067b7c20 */ /* 0x040fe20008410000 */
[----:B------:R-:W-:Y:S01]  /*5790*/  FSETP.NEU.FTZ.AND P0, PT, R6, -INF , PT ;  /* 0xff8000000600780b */ /* 0x000fe20003f1d000 */
[----:B--2---:R-:W1:Y:S02]  /*57a0*/  LDSM.16.MT88.4 R8, [R111+0x4000] ;  /* 0x004000006f08783b */ /* 0x004e640000004200 */
[C---:B------:R-:W-:Y:S01]  /*57b0*/  FMUL.FTZ R112, R12.reuse, UR5 ;  /* 0x000000050c707c20 */ /* 0x040fe20008410000 */
[----:B------:R-:W-:Y:S01]  /*57c0*/  FSEL R123, R123, RZ, P0 ;  /* 0x000000ff7b7b7208 */ /* 0x000fe20000000000 */
[----:B------:R-:W2:Y:S01]  /*57d0*/  MUFU.EX2 R86, R86 ;  /* 0x0000005600567308 */ /* 0x000ea20000000800 */
[----:B------:R-:W-:-:S03]  /*57e0*/  FSETP.NEU.FTZ.AND P0, PT, R12, -INF , PT ;  /* 0xff8000000c00780b */ /* 0x000fc60003f1d000 */
[--C-:B------:R-:W-:Y:S01]  /*57f0*/  FFMA.FTZ R95, R182, UR5, -R123.reuse ;  /* 0x00000005b65f7c23 */ /* 0x100fe2000801087b */
[----:B------:R-:W-:Y:S01]  /*5800*/  FSEL R112, R112, RZ, P0 ;  /* 0x000000ff70707208 */ /* 0x000fe20000000000 */
[--C-:B------:R-:W-:Y:S01]  /*5810*/  FFMA.FTZ R94, R188, UR5, -R123.reuse ;  /* 0x00000005bc5e7c23 */ /* 0x100fe2000801087b */
[--C-:B------:R-:W-:Y:S01]  /*5820*/  FFMA.FTZ R85, R192, UR5, -R123.reuse ;  /* 0x00000005c0557c23 */ /* 0x100fe2000801087b */
        /* <DEDUP_REMOVED lines=14> */
[----:B------:R-:W3:Y:S01]  /*5910*/  MUFU.EX2 R94, R94 ;  /* 0x0000005e005e7308 */ /* 0x000ee20000000800 */
[----:B------:R-:W-:Y:S01]  /*5920*/  F2FP.BF16.F32.PACK_AB R204, R99, R100 ;  /* 0x0000006463cc723e */ /* 0x000fe200000010ff */
[--C-:B------:R-:W-:Y:S01]  /*5930*/  FFMA.FTZ R90, R90, UR5, -R123.reuse ;  /* 0x000000055a5a7c23 */ /* 0x100fe2000801087b */
[----:B-----5:R-:W-:Y:S01]  /*5940*/  F2FP.BF16.F32.PACK_AB R205, R96, R97 ;  /* 0x0000006160cd723e */ /* 0x020fe200000010ff */
[--C-:B------:R-:W-:Y:S01]  /*5950*/  FFMA.FTZ R89, R89, UR5, -R123.reuse ;  /* 0x0000000559597c23 */ /* 0x100fe2000801087b */
[----:B--2---:R-:W-:Y:S01]  /*5960*/  F2FP.BF16.F32.PACK_AB R207, R86, R87 ;  /* 0x0000005756cf723e */ /* 0x004fe200000010ff */
[--C-:B------:R-:W-:Y:S01]  /*5970*/  FFMA.FTZ R93, R93, UR5, -R123.reuse ;  /* 0x000000055d5d7c23 */ /* 0x100fe2000801087b */
[--C-:B------:R-:W-:Y:S01]  /*5980*/  FFMA.FTZ R101, R187, UR5, -R123.reuse ;  /* 0x00000005bb657c23 */ /* 0x100fe2000801087b */
[----:B------:R-:W-:Y:S01]  /*5990*/  MUFU.EX2 R85, R85 ;  /* 0x0000005500557308 */ /* 0x000fe20000000800 */
[--C-:B------:R-:W-:Y:S01]  /*59a0*/  FFMA.FTZ R107, R107, UR5, -R112.reuse ;  /* 0x000000056b6b7c23 */ /* 0x100fe20008010870 */
[--C-:B------:R-:W-:Y:S01]  /*59b0*/  FFMA.FTZ R104, R104, UR5, -R112.reuse ;  /* 0x0000000568687c23 */ /* 0x100fe20008010870 */
[--C-:B------:R-:W-:Y:S01]  /*59c0*/  FFMA.FTZ R108, R108, UR5, -R112.reuse ;  /* 0x000000056c6c7c23 */ /* 0x100fe20008010870 */
[C---:B------:R-:W-:Y:S01]  /*59d0*/  HMMA.16816.F32.BF16 R208, R204.reuse, R200, RZ ;  /* 0x000000c8ccd0723c */ /* 0x040fe200000418ff */
[--C-:B------:R-:W-:Y:S01]  /*59e0*/  FFMA.FTZ R109, R109, UR5, -R112.reuse ;  /* 0x000000056d6d7c23 */ /* 0x100fe20008010870 */
[--C-:B------:R-:W-:Y:S01]  /*59f0*/  FFMA.FTZ R125, R129, UR5, -R112.reuse ;  /* 0x00000005817d7c23 */ /* 0x100fe20008010870 */
[--C-:B------:R-:W-:Y:S01]  /*5a00*/  FFMA.FTZ R115, R115, UR5, -R123.reuse ;  /* 0x0000000573737c23 */ /* 0x100fe2000801087b */
[----:B------:R-:W2:Y:S01]  /*5a10*/  MUFU.EX2 R84, R84 ;  /* 0x0000005400547308 */ /* 0x000ea20000000800 */
[----:B---3--:R-:W-:Y:S01]  /*5a20*/  F2FP.BF16.F32.PACK_AB R212, R94, R95 ;  /* 0x0000005f5ed4723e */ /* 0x008fe200000010ff */
[--C-:B------:R-:W-:Y:S01]  /*5a30*/  FFMA.FTZ R117, R117, UR5, -R123.reuse ;  /* 0x0000000575757c23 */ /* 0x100fe2000801087b */
[--C-:B------:R-:W-:Y:S01]  /*5a40*/  FFMA.FTZ R118, R118, UR5, -R123.reuse ;  /* 0x0000000576767c23 */ /* 0x100fe2000801087b */
[----:B-1----:R-:W-:Y:S01]  /*5a50*/  HMMA.16816.F32.BF16 R196, R204, R8, RZ ;  /* 0x00000008ccc4723c */ /* 0x002fe200000418ff */
        /* <DEDUP_REMOVED lines=11> */
[----:B------:R-:W1:Y:S01]  /*5b10*/  MUFU.EX2 R91, R91 ;  /* 0x0000005b005b7308 */ /* 0x000e620000000800 */
[----:B--2---:R-:W-:Y:S01]  /*5b20*/  F2FP.BF16.F32.PACK_AB R214, R84, R85 ;  /* 0x0000005554d6723e */ /* 0x004fe200000010ff */
[--C-:B------:R-:W-:Y:S01]  /*5b30*/  FFMA.FTZ R163, R167, UR5, -R112.reuse ;  /* 0x00000005a7a37c23 */ /* 0x100fe20008010870 */
[--C-:B------:R-:W-:Y:S01]  /*5b40*/  FFMA.FTZ R164, R166, UR5, -R112.reuse ;  /* 0x00000005a6a47c23 */ /* 0x100fe20008010870 */
[--C-:B------:R-:W-:Y:S01]  /*5b50*/  FFMA.FTZ R167, R171, UR5, -R123.reuse ;  /* 0x00000005aba77c23 */ /* 0x100fe2000801087b */
[--C-:B------:R-:W-:Y:S01]  /*5b60*/  FFMA.FTZ R165, R165, UR5, -R123.reuse ;  /* 0x00000005a5a57c23 */ /* 0x100fe2000801087b */
[--C-:B------:R-:W-:Y:S01]  /*5b70*/  FFMA.FTZ R168, R170, UR5, -R123.reuse ;  /* 0x00000005aaa87c23 */ /* 0x100fe2000801087b */
[----:B------:R-:W-:Y:S01]  /*5b80*/  FFMA.FTZ R169, R169, UR5, -R123 ;  /* 0x00000005a9a97c23 */ /* 0x000fe2000801087b */
[----:B------:R-:W2:Y:S01]  /*5b90*/  MUFU.EX2 R83, R83 ;  /* 0x0000005300537308 */ /* 0x000ea20000000800 */
[--C-:B------:R-:W-:Y:S01]  /*5ba0*/  FFMA.FTZ R154, R154, UR5, -R112.reuse ;  /* 0x000000059a9a7c23 */ /* 0x100fe20008010870 */
[--C-:B------:R-:W-:Y:S01]  /*5bb0*/  FFMA.FTZ R152, R152, UR5, -R112.reuse ;  /* 0x0000000598987c23 */ /* 0x100fe20008010870 */
[--C-:B------:R-:W-:Y:S01]  /*5bc0*/  FFMA.FTZ R150, R150, UR5, -R112.reuse ;  /* 0x0000000596967c23 */ /* 0x100fe20008010870 */
[----:B------:R-:W-:Y:S01]  /*5bd0*/  FFMA.FTZ R146, R146, UR5, -R112 ;  /* 0x0000000592927c23 */ /* 0x000fe20008010870 */
[----:B------:R-:W-:Y:S01]  /*5be0*/  FFMA.FTZ R113, R235, UR5, -R103 ;  /* 0x00000005eb717c23 */ /* 0x000fe20008010867 */
[----:B------:R-:W-:Y:S01]  /*5bf0*/  FADD.FTZ R99, R100, R99 ;  /* 0x0000006364637221 */ /* 0x000fe20000010000 */
[----:B------:R-:W-:Y:S01]  /*5c00*/  FADD.FTZ R96, R97, R96 ;  /* 0x0000006061607221 */ /* 0x000fe20000010000 */
[----:B------:R-:W3:Y:S01]  /*5c10*/  MUFU.EX2 R76, R76 ;  /* 0x0000004c004c7308 */ /* 0x000ee20000000800 */
[----:B-1----:R-:W-:Y:S01]  /*5c20*/  F2FP.BF16.F32.PACK_AB R213, R91, R92 ;  /* 0x0000005c5bd5723e */ /* 0x002fe200000010ff */
[----:B------:R-:W-:Y:S01]  /*5c30*/  FADD.FTZ R94, R95, R94 ;  /* 0x0000005e5f5e7221 */ /* 0x000fe20000010000 */
[----:B------:R-:W-:Y:S01]  /*5c40*/  FADD.FTZ R91, R92, R91 ;  /* 0x0000005b5c5b7221 */ /* 0x000fe20000010000 */
[----:B------:R-:W-:Y:S01]  /*5c50*/  FADD.FTZ R98, R98, R99 ;  /* 0x0000006362627221 */ /* 0x000fe20000010000 */
[----:B------:R-:W-:Y:S01]  /*5c60*/  FADD.FTZ R96, R87, R96 ;  /* 0x0000006057607221 */ /* 0x000fe20000010000 */
[----:B------:R-:W-:Y:S01]  /*5c70*/  FADD.FTZ R94, R85, R94 ;  /* 0x0000005e555e7221 */ /* 0x000fe20000010000 */
[----:B------:R-:W-:Y:S01]  /*5c80*/  FFMA.FTZ R148, R148, UR5, -R123 ;  /* 0x0000000594947c23 */ /* 0x000fe2000801087b */
[----:B------:R-:W1:Y:S01]  /*5c90*/  MUFU.EX2 R77, R77 ;  /* 0x0000004d004d7308 */ /* 0x000e620000000800 */
[----:B--2---:R-:W-:Y:S01]  /*5ca0*/  FADD.FTZ R91, R83, R91 ;  /* 0x0000005b535b7221 */ /* 0x004fe20000010000 */
[----:B------:R-:W-:Y:S01]  /*5cb0*/  FADD.FTZ R98, R88, R98 ;  /* 0x0000006258627221 */ /* 0x000fe20000010000 */
[----:B------:R-:W-:Y:S01]  /*5cc0*/  FADD.FTZ R96, R86, R96 ;  /* 0x0000006056607221 */ /* 0x000fe20000010000 */
[----:B------:R-:W-:Y:S01]  /*5cd0*/  FADD.FTZ R94, R84, R94 ;  /* 0x0000005e545e7221 */ /* 0x000fe20000010000 */
[--C-:B------:R-:W-:Y:S01]  /*5ce0*/  FFMA.FTZ R139, R139, UR5, -R123.reuse ;  /* 0x000000058b8b7c23 */ /* 0x100fe2000801087b */
[--C-:B------:R-:W-:Y:S01]  /*5cf0*/  FFMA.FTZ R151, R151, UR5, -R123.reuse ;  /* 0x0000000597977c23 */ /* 0x100fe2000801087b */
[----:B------:R-:W-:Y:S01]  /*5d00*/  FFMA.FTZ R149, R149, UR5, -R123 ;  /* 0x0000000595957c23 */ /* 0x000fe2000801087b */
[----:B------:R-:W2:Y:S01]  /*5d10*/  MUFU.EX2 R71, R71 ;  /* 0x0000004700477308 */ /* 0x000ea20000000800 */
[C---:B---3--:R-:W-:Y:S01]  /*5d20*/  F2FP.BF16.F32.PACK_AB R215, R76.reuse, R83 ;  /* 0x000000534cd7723e */ /* 0x048fe200000010ff */
[----:B------:R-:W-:Y:S01]  /*5d30*/  FADD.FTZ R91, R76, R91 ;  /* 0x0000005b4c5b7221 */ /* 0x000fe20000010000 */
[--C-:B------:R-:W-:Y:S01]  /*5d40*/  FFMA.FTZ R144, R144, UR5, -R112.reuse ;  /* 0x0000000590907c23 */ /* 0x100fe20008010870 */
[----:B------:R-:W-:Y:S01]  /*5d50*/  FFMA.FTZ R136, R136, UR5, -R112 ;  /* 0x0000000588887c23 */ /* 0x000fe20008010870 */
[----:B------:R-:W-:Y:S01]  /*5d60*/  FFMA.FTZ R166, R177, UR5, -R103 ;  /* 0x00000005b1a67c23 */ /* 0x000fe20008010867 */
[--C-:B------:R-:W-:Y:S01]  /*5d70*/  FFMA.FTZ R124, R124, UR5, -R123.reuse ;  /* 0x000000057c7c7c23 */ /* 0x100fe2000801087b */
[--C-:B------:R-:W-:Y:S01]  /*5d80*/  FFMA.FTZ R122, R122, UR5, -R123.reuse ;  /* 0x000000057a7a7c23 */ /* 0x100fe2000801087b */
[----:B------:R-:W3:Y:S01]  /*5d90*/  MUFU.EX2 R70, R70 ;  /* 0x0000004600467308 */ /* 0x000ee20000000800 */
[C---:B------:R-:W-:Y:S01]  /*5da0*/  HMMA.16816.F32.BF16 R224, R212.reuse, R200, RZ ;  /* 0x000000c8d4e0723c */ /* 0x040fe200000418ff */
[----:B-1----:R-:W-:Y:S01]  /*5db0*/  FADD.FTZ R94, R77, R94 ;  /* 0x0000005e4d5e7221 */ /* 0x002fe20000010000 */
[----:B------:R-:W-:Y:S01]  /*5dc0*/  FFMA.FTZ R186, R119, UR5, -R123 ;  /* 0x0000000577ba7c23 */ /* 0x000fe2000801087b */
[--C-:B------:R-:W-:Y:S01]  /*5dd0*/  FFMA.FTZ R116, R116, UR5, -R112.reuse ;  /* 0x0000000574747c23 */ /* 0x100fe20008010870 */
[--C-:B------:R-:W-:Y:S01]  /*5de0*/  FFMA.FTZ R114, R114, UR5, -R112.reuse ;  /* 0x0000000572727c23 */ /* 0x100fe20008010870 */
[--C-:B------:R-:W-:Y:S01]  /*5df0*/  FFMA.FTZ R4, R4, UR5, -R112.reuse ;  /* 0x0000000504047c23 */ /* 0x100fe20008010870 */
[----:B------:R-:W-:Y:S01]  /*5e00*/  FFMA.FTZ R187, R110, UR5, -R112 ;  /* 0x000000056ebb7c23 */ /* 0x000fe20008010870 */
[----:B------:R-:W1:Y:S01]  /*5e10*/  MUFU.EX2 R64, R64 ;  /* 0x0000004000407308 */ /* 0x000e620000000800 */
[----:B------:R-:W-:Y:S01]  /*5e20*/  HMMA.16816.F32.BF16 R216, R212, R8, RZ ;  /* 0x00000008d4d8723c */ /* 0x000fe200000418ff */
[C---:B--2---:R-:W-:Y:S01]  /*5e30*/  F2FP.BF16.F32.PACK_AB R8, R71.reuse, R77 ;  /* 0x0000004d4708723e */ /* 0x044fe200000010ff */
[----:B------:R-:W-:Y:S01]  /*5e40*/  FADD.FTZ R94, R71, R94 ;  /* 0x0000005e475e7221 */ /* 0x000fe20000010000 */
[----:B------:R-:W-:Y:S01]  /*5e50*/  FFMA.FTZ R185, R102, UR5, -R103 ;  /* 0x0000000566b97c23 */ /* 0x000fe20008010867 */
[----:B------:R-:W-:-:S03]  /*5e60*/  MOV R188, 0xffffffff ;  /* 0xffffffff00bc7802 */ /* 0x000fc60000000f00 */
[----:B------:R-:W2:Y:S01]  /*5e70*/  MUFU.EX2 R75, R75 ;  /* 0x0000004b004b7308 */ /* 0x000ea20000000800 */
[----:B------:R-:W-:Y:S01]  /*5e80*/  HMMA.16816.F32.BF16 R220, R212, R202, RZ ;  /* 0x000000cad4dc723c */ /* 0x000fe200000418ff */
[----:B---3--:R-:W-:-:S06]  /*5e90*/  FADD.FTZ R94, R70, R94 ;  /* 0x0000005e465e7221 */ /* 0x008fcc0000010000 */
[----:B------:R-:W3:Y:S01]  /*5ea0*/  MUFU.EX2 R69, R69 ;  /* 0x0000004500457308 */ /* 0x000ee20000000800 */
[----:B------:R-:W-:Y:S01]  /*5eb0*/  HMMA.16816.F32.BF16 R212, R212, R10, RZ ;  /* 0x0000000ad4d4723c */ /* 0x000fe200000418ff */
[----:B-1----:R-:W-:-:S06]  /*5ec0*/  FADD.FTZ R94, R64, R94 ;  /* 0x0000005e405e7221 */ /* 0x002fcc0000010000 */
[----:B------:R-:W1:Y:S01]  /*5ed0*/  MUFU.EX2 R82, R82 ;  /* 0x0000005200527308 */ /* 0x000e620000000800 */
[----:B------:R-:W-:Y:S01]  /*5ee0*/  HMMA.16816.F32.BF16 R200, R204, R202, RZ ;  /* 0x000000caccc8723c */ /* 0x000fe200000418ff */
[----:B--2---:R-:W-:-:S06]  /*5ef0*/  FADD.FTZ R91, R75, R91 ;  /* 0x0000005b4b5b7221 */ /* 0x004fcc0000010000 */
[----:B------:R-:W2:Y:S01]  /*5f00*/  MUFU.EX2 R68, R68 ;  /* 0x0000004400447308 */ /* 0x000ea20000000800 */
[----:B------:R-:W-:Y:S01]  /*5f10*/  HMMA.16816.F32.BF16 R204, R204, R10, RZ ;  /* 0x0000000acccc723c */ /* 0x000fe200000418ff */
[C---:B---3--:R-:W-:Y:S01]  /*5f20*/  F2FP.BF16.F32.PACK_AB R9, R69.reuse, R75 ;  /* 0x0000004b4509723e */ /* 0x048fe200000010ff */
[----:B------:R-:W-:Y:S01]  /*5f30*/  FADD.FTZ R91, R69, R91 ;  /* 0x0000005b455b7221 */ /* 0x000fe20000010000 */
[----:B------:R-:W-:-:S04]  /*5f40*/  F2FP.BF16.F32.PACK_AB R10, R64, R70 ;  /* 0x00000046400a723e */ /* 0x000fc800000010ff */
[----:B------:R-:W3:Y:S01]  /*5f50*/  MUFU.EX2 R81, R81 ;  /* 0x0000005100517308 */ /* 0x000ee20000000800 */
[----:B-1----:R-:W-:-:S07]  /*5f60*/  FADD.FTZ R91, R82, R91 ;  /* 0x0000005b525b7221 */ /* 0x002fce0000010000 */
[----:B------:R-:W1:Y:S01]  /*5f70*/  MUFU.EX2 R80, R80 ;  /* 0x0000005000507308 */ /* 0x000e620000000800 */
[C---:B--2---:R-:W-:Y:S01]  /*5f80*/  F2FP.BF16.F32.PACK_AB R11, R68.reuse, R82 ;  /* 0x00000052440b723e */ /* 0x044fe200000010ff */
[----:B------:R-:W-:-:S06]  /*5f90*/  FADD.FTZ R91, R68, R91 ;  /* 0x0000005b445b7221 */ /* 0x000fcc0000010000 */
[----:B------:R-:W2:Y:S01]  /*5fa0*/  MUFU.EX2 R74, R74 ;  /* 0x0000004a004a7308 */ /* 0x000ea20000000800 */
[----:B------:R-:W-:Y:S01]  /*5fb0*/  HMMA.16816.F32.BF16 R224, R8, R28, R224 ;  /* 0x0000001c08e0723c */ /* 0x000fe200000418e0 */
[----:B---3--:R-:W-:-:S06]  /*5fc0*/  FADD.FTZ R98, R81, R98 ;  /* 0x0000006251627221 */ /* 0x008fcc0000010000 */
[----:B------:R-:W3:Y:S01]  /*5fd0*/  MUFU.EX2 R73, R73 ;  /* 0x0000004900497308 */ /* 0x000ee20000000800 */
[----:B------:R-:W-:Y:S01]  /*5fe0*/  HMMA.16816.F32.BF16 R216, R8, R20, R216 ;  /* 0x0000001408d8723c */ /* 0x000fe200000418d8 */
[----:B-1----:R-:W-:-:S06]  /*5ff0*/  FADD.FTZ R98, R80, R98 ;  /* 0x0000006250627221 */ /* 0x002fcc0000010000 */
[----:B------:R-:W1:Y:S01]  /*6000*/  MUFU.EX2 R79, R79 ;  /* 0x0000004f004f7308 */ /* 0x000e620000000800 */
[----:B------:R-:W-:Y:S01]  /*6010*/  HMMA.16816.F32.BF16 R220, R8, R30, R220 ;  /* 0x0000001e08dc723c */ /* 0x000fe200000418dc */
[----:B--2---:R-:W-:-:S06]  /*6020*/  FADD.FTZ R98, R74, R98 ;  /* 0x000000624a627221 */ /* 0x004fcc0000010000 */
[----:B------:R-:W2:Y:S01]  /*6030*/  MUFU.EX2 R78, R78 ;  /* 0x0000004e004e7308 */ /* 0x000ea20000000800 */
[----:B------:R-:W-:Y:S01]  /*6040*/  HMMA.16816.F32.BF16 R212, R8, R22, R212 ;  /* 0x0000001608d4723c */ /* 0x000fe200000418d4 */
[----:B------:R-:W-:Y:S01]  /*6050*/  F2FP.BF16.F32.PACK_AB R8, R80, R81 ;  /* 0x000000515008723e */ /* 0x000fe200000010ff */
[C---:B---3--:R-:W-:Y:S01]  /*6060*/  FADD.FTZ R98, R73.reuse, R98 ;  /* 0x0000006249627221 */ /* 0x048fe20000010000 */
[----:B------:R-:W-:-:S04]  /*6070*/  F2FP.BF16.F32.PACK_AB R10, R73, R74 ;  /* 0x0000004a490a723e */ /* 0x000fc800000010ff */
[----:B------:R-:W3:Y:S01]  /*6080*/  MUFU.EX2 R72, R72 ;  /* 0x0000004800487308 */ /* 0x000ee20000000800 */
[----:B-1----:R-:W-:-:S07]  /*6090*/  FADD.FTZ R96, R79, R96 ;  /* 0x000000604f607221 */ /* 0x002fce0000010000 */
[----:B------:R-:W1:Y:S01]  /*60a0*/  MUFU.EX2 R66, R66 ;  /* 0x0000004200427308 */ /* 0x000e620000000800 */
[C---:B--2---:R-:W-:Y:S01]  /*60b0*/  F2FP.BF16.F32.PACK_AB R9, R78.reuse, R79 ;  /* 0x0000004f4e09723e */ /* 0x044fe200000010ff */
[----:B------:R-:W-:-:S06]  /*60c0*/  FADD.FTZ R96, R78, R96 ;  /* 0x000000604e607221 */ /* 0x000fcc0000010000 */
[----:B------:R-:W2:Y:S01]  /*60d0*/  MUFU.EX2 R90, R90 ;  /* 0x0000005a005a7308 */ /* 0x000ea20000000800 */
[----:B---3--:R-:W-:-:S07]  /*60e0*/  FADD.FTZ R96, R72, R96 ;  /* 0x0000006048607221 */ /* 0x008fce0000010000 */
[----:B------:R-:W3:Y:S01]  /*60f0*/  MUFU.EX2 R89, R89 ;  /* 0x0000005900597308 */ /* 0x000ee20000000800 */
[C---:B-1----:R-:W-:Y:S01]  /*6100*/  F2FP.BF16.F32.PACK_AB R11, R66.reuse, R72 ;  /* 0x00000048420b723e */ /* 0x042fe200000010ff */
[----:B------:R-:W-:-:S06]  /*6110*/  FADD.FTZ R96, R66, R96 ;  /* 0x0000006042607221 */ /* 0x000fcc0000010000 */
[----:B------:R-:W1:Y:S01]  /*6120*/  MUFU.EX2 R93, R93 ;  /* 0x0000005d005d7308 */ /* 0x000e620000000800 */
[----:B------:R-:W-:Y:S01]  /*6130*/  HMMA.16816.F32.BF16 R208, R8, R28, R208 ;  /* 0x0000001c08d0723c */ /* 0x000fe200000418d0 */
[----:B--2---:R-:W-:-:S06]  /*6140*/  FADD.FTZ R94, R90, R94 ;  /* 0x0000005e5a5e7221 */ /* 0x004fcc0000010000 */
[----:B------:R-:W2:Y:S01]  /*6150*/  MUFU.EX2 R101, R101 ;  /* 0x0000006500657308 */ /* 0x000ea20000000800 */
[----:B------:R-:W-:Y:S01]  /*6160*/  HMMA.16816.F32.BF16 R196, R8, R20, R196 ;  /* 0x0000001408c4723c */ /* 0x000fe200000418c4 */
[----:B---3--:R-:W-:-:S06]  /*6170*/  FADD.FTZ R94, R89, R94 ;  /* 0x0000005e595e7221 */ /* 0x008fcc0000010000 */
[----:B------:R-:W3:Y:S01]  /*6180*/  MUFU.EX2 R107, R107 ;  /* 0x0000006b006b7308 */ /* 0x000ee20000000800 */
[----:B------:R-:W-:Y:S01]  /*6190*/  HMMA.16816.F32.BF16 R200, R8, R30, R200 ;  /* 0x0000001e08c8723c */ /* 0x000fe200000418c8 */
[----:B------:R-:W4:Y:S01]  /*61a0*/  LDSM.16.MT88.4 R28, [R237+0x4c00] ;  /* 0x004c0000ed1c783b */ /* 0x000f220000004200 */
[----:B-1----:R-:W-:-:S05]  /*61b0*/  FADD.FTZ R94, R93, R94 ;  /* 0x0000005e5d5e7221 */ /* 0x002fca0000010000 */
[----:B------:R-:W1:Y:S01]  /*61c0*/  MUFU.EX2 R104, R104 ;  /* 0x0000006800687308 */ /* 0x000e620000000800 */
[----:B------:R-:W-:Y:S01]  /*61d0*/  HMMA.16816.F32.BF16 R204, R8, R22, R204 ;  /* 0x0000001608cc723c */ /* 0x000fe200000418cc */
[----:B------:R-:W5:Y:S01]  /*61e0*/  LDSM.16.MT88.4 R20, [R111+0x4c00] ;  /* 0x004c00006f14783b */ /* 0x000f620000004200 */
[----:B------:R-:W-:Y:S01]  /*61f0*/  F2FP.BF16.F32.PACK_AB R8, R89, R90 ;  /* 0x0000005a5908723e */ /* 0x000fe200000010ff */
[C---:B--2---:R-:W-:Y:S01]  /*6200*/  FADD.FTZ R94, R101.reuse, R94 ;  /* 0x0000005e655e7221 */ /* 0x044fe20000010000 */
[----:B------:R-:W-:-:S03]  /*6210*/  F2FP.BF16.F32.PACK_AB R10, R101, R93 ;  /* 0x0000005d650a723e */ /* 0x000fc600000010ff */
[----:B------:R-:W2:Y:S01]  /*6220*/  MUFU.EX2 R108, R108 ;  /* 0x0000006c006c7308 */ /* 0x000ea20000000800 */
[----:B---3--:R-:W-:-:S07]  /*6230*/  FADD.FTZ R91, R107, R91 ;  /* 0x0000005b6b5b7221 */ /* 0x008fce0000010000 */
[----:B------:R-:W3:Y:S01]  /*6240*/  MUFU.EX2 R109, R109 ;  /* 0x0000006d006d7308 */ /* 0x000ee20000000800 */
[C---:B-1----:R-:W-:Y:S01]  /*6250*/  F2FP.BF16.F32.PACK_AB R9, R104.reuse, R107 ;  /* 0x0000006b6809723e */ /* 0x042fe200000010ff */
[----:B------:R-:W-:-:S06]  /*6260*/  FADD.FTZ R91, R104, R91 ;  /* 0x0000005b685b7221 */ /* 0x000fcc0000010000 */
[----:B------:R-:W1:Y:S01]  /*6270*/  MUFU.EX2 R67, R67 ;  /* 0x0000004300437308 */ /* 0x000e620000000800 */
[----:B--2---:R-:W-:-:S07]  /*6280*/  FADD.FTZ R91, R108, R91 ;  /* 0x0000005b6c5b7221 */ /* 0x004fce0000010000 */
[----:B------:R-:W2:Y:S01]  /*6290*/  MUFU.EX2 R62, R62 ;  /* 0x0000003e003e7308 */ /* 0x000ea20000000800 */
[C---:B---3--:R-:W-:Y:S01]  /*62a0*/  F2FP.BF16.F32.PACK_AB R11, R109.reuse, R108 ;  /* 0x0000006c6d0b723e */ /* 0x048fe200000010ff */
[----:B------:R-:W-:-:S06]  /*62b0*/  FADD.FTZ R91, R109, R91 ;  /* 0x0000005b6d5b7221 */ /* 0x000fcc0000010000 */
        /* <DEDUP_REMOVED lines=11> */
[----:B------:R-:W-:Y:S01]  /*6370*/  F2FP.BF16.F32.PACK_AB R8, R62, R67 ;  /* 0x000000433e08723e */ /* 0x000fe200000010ff */
[C---:B-1----:R-:W-:Y:S01]  /*6380*/  FADD.FTZ R98, R60.reuse, R98 ;  /* 0x000000623c627221 */ /* 0x042fe20000010000 */
[----:B------:R-:W-:-:S04]  /*6390*/  F2FP.BF16.F32.PACK_AB R10, R60, R61 ;  /* 0x0000003d3c0a723e */ /* 0x000fc800000010ff */
[----:B------:R-:W1:Y:S01]  /*63a0*/  MUFU.EX2 R38, R38 ;  /* 0x0000002600267308 */ /* 0x000e620000000800 */
[----:B--2---:R-:W-:-:S07]  /*63b0*/  FADD.FTZ R96, R65, R96 ;  /* 0x0000006041607221 */ /* 0x004fce0000010000 */
[----:B------:R-:W2:Y:S01]  /*63c0*/  MUFU.EX2 R37, R37 ;  /* 0x0000002500257308 */ /* 0x000ea20000000800 */
[C---:B---3--:R-:W-:Y:S01]  /*63d0*/  F2FP.BF16.F32.PACK_AB R9, R39.reuse, R65 ;  /* 0x000000412709723e */ /* 0x048fe200000010ff */
[----:B------:R-:W-:-:S06]  /*63e0*/  FADD.FTZ R96, R39, R96 ;  /* 0x0000006027607221 */ /* 0x000fcc0000010000 */
        /* <DEDUP_REMOVED lines=10> */
[----:B------:R-:W5:Y:S01]  /*6490*/  LDSM.16.MT88.4 R24, [R237+0x5000] ;  /* 0x00500000ed18783b */ /* 0x000f620000004200 */
[----:B-1----:R-:W-:-:S05]  /*64a0*/  FADD.FTZ R94, R117, R94 ;  /* 0x0000005e755e7221 */ /* 0x002fca0000010000 */
[----:B------:R-:W1:Y:S01]  /*64b0*/  MUFU.EX2 R126, R126 ;  /* 0x0000007e007e7308 */ /* 0x000e620000000800 */
[----:B------:R-:W-:Y:S01]  /*64c0*/  HMMA.16816.F32.BF16 R196, R8, R16, R196 ;  /* 0x0000001008c4723c */ /* 0x000fe200000418c4 */
[----:B--2---:R-:W-:-:S06]  /*64d0*/  FADD.FTZ R94, R118, R94 ;  /* 0x0000005e765e7221 */ /* 0x004fcc0000010000 */
[----:B------:R-:W2:Y:S01]  /*64e0*/  MUFU.EX2 R125, R125 ;  /* 0x0000007d007d7308 */ /* 0x000ea20000000800 */
[----:B------:R-:W-:Y:S01]  /*64f0*/  HMMA.16816.F32.BF16 R204, R8, R18, R204 ;  /* 0x0000001208cc723c */ /* 0x000fe200000418cc */
[----:B------:R-:W5:Y:S01]  /*6500*/  LDSM.16.MT88.4 R16, [R111+0x5000] ;  /* 0x005000006f10783b */ /* 0x000f620000004200 */
[----:B------:R-:W-:Y:S01]  /*6510*/  F2FP.BF16.F32.PACK_AB R8, R117, R115 ;  /* 0x000000737508723e */ /* 0x000fe200000010ff */
[C---:B---3--:R-:W-:Y:S01]  /*6520*/  FADD.FTZ R94, R121.reuse, R94 ;  /* 0x0000005e795e7221 */ /* 0x048fe20000010000 */
[----:B------:R-:W-:-:S03]  /*6530*/  F2FP.BF16.F32.PACK_AB R10, R121, R118 ;  /* 0x00000076790a723e */ /* 0x000fc600000010ff */
        /* <DEDUP_REMOVED lines=11> */
[----:B----4-:R-:W-:Y:S01]  /*65f0*/  HMMA.16816.F32.BF16 R224, R8, R28, R224 ;  /* 0x0000001c08e0723c */ /* 0x010fe200000418e0 */
[----:B--2---:R-:W-:-:S06]  /*6600*/  FADD.FTZ R98, R59, R98 ;  /* 0x000000623b627221 */ /* 0x004fcc0000010000 */
[----:B------:R-:W2:Y:S01]  /*6610*/  MUFU.EX2 R56, R56 ;  /* 0x0000003800387308 */ /* 0x000ea20000000800 */
[----:B------:R-:W-:Y:S01]  /*6620*/  HMMA.16816.F32.BF16 R220, R8, R30, R220 ;  /* 0x0000001e08dc723c */ /* 0x000fe200000418dc */
[----:B---3--:R-:W-:-:S06]  /*6630*/  FADD.FTZ R98, R58, R98 ;  /* 0x000000623a627221 */ /* 0x008fcc0000010000 */
[----:B------:R-:W3:Y:S01]  /*6640*/  MUFU.EX2 R36, R36 ;  /* 0x0000002400247308 */ /* 0x000ee20000000800 */
[----:B-----5:R-:W-:Y:S01]  /*6650*/  HMMA.16816.F32.BF16 R216, R8, R20, R216 ;  /* 0x0000001408d8723c */ /* 0x020fe200000418d8 */
[----:B-1----:R-:W-:-:S06]  /*6660*/  FADD.FTZ R98, R57, R98 ;  /* 0x0000006239627221 */ /* 0x002fcc0000010000 */
[----:B------:R-:W1:Y:S01]  /*6670*/  MUFU.EX2 R35, R35 ;  /* 0x0000002300237308 */ /* 0x000e620000000800 */
[----:B------:R-:W-:Y:S01]  /*6680*/  HMMA.16816.F32.BF16 R212, R8, R22, R212 ;  /* 0x0000001608d4723c */ /* 0x000fe200000418d4 */
[----:B------:R-:W-:Y:S01]  /*6690*/  F2FP.BF16.F32.PACK_AB R8, R58, R59 ;  /* 0x0000003b3a08723e */ /* 0x000fe200000010ff */
[C---:B--2---:R-:W-:Y:S01]  /*66a0*/  FADD.FTZ R98, R56.reuse, R98 ;  /* 0x0000006238627221 */ /* 0x044fe20000010000 */
[----:B------:R-:W-:-:S04]  /*66b0*/  F2FP.BF16.F32.PACK_AB R10, R56, R57 ;  /* 0x00000039380a723e */ /* 0x000fc800000010ff */
        /* <DEDUP_REMOVED lines=15> */
[----:B------:R-:W4:Y:S01]  /*67b0*/  LDSM.16.MT88.4 R28, [R237+0x5400] ;  /* 0x00540000ed1c783b */ /* 0x000f220000004200 */
[----:B--2---:R-:W-:-:S05]  /*67c0*/  FADD.FTZ R94, R138, R94 ;  /* 0x0000005e8a5e7221 */ /* 0x004fca0000010000 */
[----:B------:R-:W2:Y:S01]  /*67d0*/  MUFU.EX2 R162, R162 ;  /* 0x000000a200a27308 */ /* 0x000ea20000000800 */
[----:B------:R-:W-:Y:S01]  /*67e0*/  HMMA.16816.F32.BF16 R196, R8, R20, R196 ;  /* 0x0000001408c4723c */ /* 0x000fe200000418c4 */
[----:B---3--:R-:W-:-:S06]  /*67f0*/  FADD.FTZ R94, R145, R94 ;  /* 0x0000005e915e7221 */ /* 0x008fcc0000010000 */
[----:B------:R-:W3:Y:S01]  /*6800*/  MUFU.EX2 R155, R155 ;  /* 0x0000009b009b7308 */ /* 0x000ee20000000800 */
[----:B------:R-:W-:Y:S01]  /*6810*/  HMMA.16816.F32.BF16 R204, R8, R22, R204 ;  /* 0x0000001608cc723c */ /* 0x000fe200000418cc */
[----:B------:R-:W5:Y:S01]  /*6820*/  LDSM.16.MT88.4 R20, [R111+0x5400] ;  /* 0x005400006f14783b */ /* 0x000f620000004200 */
[----:B------:R-:W-:Y:S01]  /*6830*/  F2FP.BF16.F32.PACK_AB R8, R138, R137 ;  /* 0x000000898a08723e */ /* 0x000fe200000010ff */
[C---:B-1----:R-:W-:Y:S01]  /*6840*/  FADD.FTZ R94, R147.reuse, R94 ;  /* 0x0000005e935e7221 */ /* 0x042fe20000010000 */
[----:B------:R-:W-:-:S03]  /*6850*/  F2FP.BF16.F32.PACK_AB R10, R147, R145 ;  /* 0x00000091930a723e */ /* 0x000fc600000010ff */
        /* <DEDUP_REMOVED lines=39> */
[----:B------:R-:W-:Y:S01]  /*6ad0*/  LDSM.16.MT88.4 R24, [R111+0x5800] ;  /* 0x005800006f18783b */ /* 0x000fe20000004200 */
[----:B---3--:R-:W-:-:S05]  /*6ae0*/  FADD.FTZ R94, R165, R94 ;  /* 0x0000005ea55e7221 */ /* 0x008fca0000010000 */
[----:B------:R-:W3:Y:S01]  /*6af0*/  MUFU.EX2 R154, R154 ;  /* 0x0000009a009a7308 */ /* 0x000ee20000000800 */
[----:B------:R-:W-:Y:S01]  /*6b00*/  HMMA.16816.F32.BF16 R196, R8, R16, R196 ;  /* 0x0000001008c4723c */ /* 0x000fe200000418c4 */
[----:B-1----:R-:W-:-:S06]  /*6b10*/  FADD.FTZ R94, R168, R94 ;  /* 0x0000005ea85e7221 */ /* 0x002fcc0000010000 */
[----:B------:R-:W1:Y:S01]  /*6b20*/  MUFU.EX2 R152, R152 ;  /* 0x0000009800987308 */ /* 0x000e620000000800 */
[----:B------:R-:W-:Y:S01]  /*6b30*/  HMMA.16816.F32.BF16 R204, R8, R18, R204 ;  /* 0x0000001208cc723c */ /* 0x000fe200000418cc */
[----:B------:R-:W-:Y:S01]  /*6b40*/  F2FP.BF16.F32.PACK_AB R8, R165, R167 ;  /* 0x000000a7a508723e */ /* 0x000fe200000010ff */
[----:B------:R-:W5:Y:S01]  /*6b50*/  LDSM.16.MT88.4 R16, [R237+0x5800] ;  /* 0x00580000ed10783b */ /* 0x000f620000004200 */
[C---:B--2---:R-:W-:Y:S01]  /*6b60*/  F2FP.BF16.F32.PACK_AB R10, R169.reuse, R168 ;  /* 0x000000a8a90a723e */ /* 0x044fe200000010ff */
[----:B------:R-:W-:-:S03]  /*6b70*/  FADD.FTZ R94, R169, R94 ;  /* 0x0000005ea95e7221 */ /* 0x000fc60000010000 */
        /* <DEDUP_REMOVED lines=11> */
[----:B----4-:R-:W-:Y:S01]  /*6c30*/  HMMA.16816.F32.BF16 R224, R8, R28, R224 ;  /* 0x0000001c08e0723c */ /* 0x010fe200000418e0 */
[----:B-1----:R-:W-:-:S06]  /*6c40*/  FADD.FTZ R98, R51, R98 ;  /* 0x0000006233627221 */ /* 0x002fcc0000010000 */
[----:B------:R-:W1:Y:S01]  /*6c50*/  MUFU.EX2 R48, R48 ;  /* 0x0000003000307308 */ /* 0x000e620000000800 */
[----:B------:R-:W-:Y:S01]  /*6c60*/  HMMA.16816.F32.BF16 R220, R8, R30, R220 ;  /* 0x0000001e08dc723c */ /* 0x000fe200000418dc */
[----:B--2---:R-:W-:-:S06]  /*6c70*/  FADD.FTZ R98, R50, R98 ;  /* 0x0000006232627221 */ /* 0x004fcc0000010000 */
[----:B------:R-:W2:Y:S01]  /*6c80*/  MUFU.EX2 R7, R7 ;  /* 0x0000000700077308 */ /* 0x000ea20000000800 */
[----:B-----5:R-:W-:Y:S01]  /*6c90*/  HMMA.16816.F32.BF16 R216, R8, R20, R216 ;  /* 0x0000001408d8723c */ /* 0x020fe200000418d8 */
        /* <DEDUP_REMOVED lines=16> */
[----:B------:R-:W-:Y:S01]  /*6da0*/  HMMA.16816.F32.BF16 R208, R8, R28, R208 ;  /* 0x0000001c08d0723c */ /* 0x000fe200000418d0 */
[--C-:B------:R-:W-:Y:S01]  /*6db0*/  FFMA.FTZ R28, R134, UR5, -R112.reuse ;  /* 0x00000005861c7c23 */ /* 0x100fe20008010870 */
[----:B------:R-:W-:Y:S01]  /*6dc0*/  FFMA.FTZ R29, R130, UR5, -R112 ;  /* 0x00000005821d7c23 */ /* 0x000fe20008010870 */
[----:B------:R-:W2:Y:S01]  /*6dd0*/  MUFU.EX2 R151, R151 ;  /* 0x0000009700977308 */ /* 0x000ea20000000800 */
[----:B---3--:R-:W-:-:S04]  /*6de0*/  FADD.FTZ R94, R148, R94 ;  /* 0x0000005e945e7221 */ /* 0x008fc80000010000 */
[----:B------:R-:W-:Y:S01]  /*6df0*/  HMMA.16816.F32.BF16 R200, R8, R30, R200 ;  /* 0x0000001e08c8723c */ /* 0x000fe200000418c8 */
[----:B------:R-:W-:Y:S01]  /*6e00*/  FFMA.FTZ R30, R128, UR5, -R103 ;  /* 0x00000005801e7c23 */ /* 0x000fe20008010867 */
[----:B------:R-:W-:Y:S01]  /*6e10*/  FFMA.FTZ R31, R127, UR5, -R123 ;  /* 0x000000057f1f7c23 */ /* 0x000fe2000801087b */
[----:B------:R-:W3:Y:S01]  /*6e20*/  MUFU.EX2 R149, R149 ;  /* 0x0000009500957308 */ /* 0x000ee20000000800 */
[----:B-1----:R-:W-:-:S04]  /*6e30*/  FADD.FTZ R94, R139, R94 ;  /* 0x0000005e8b5e7221 */ /* 0x002fc80000010000 */
[----:B------:R-:W-:Y:S03]  /*6e40*/  HMMA.16816.F32.BF16 R196, R8, R20, R196 ;  /* 0x0000001408c4723c */ /* 0x000fe600000418c4 */
[----:B------:R-:W1:Y:S01]  /*6e50*/  MUFU.EX2 R144, R144 ;  /* 0x0000009000907308 */ /* 0x000e620000000800 */
[----:B--2---:R-:W-:-:S04]  /*6e60*/  FADD.FTZ R94, R151, R94 ;  /* 0x0000005e975e7221 */ /* 0x004fc80000010000 */
[----:B------:R-:W-:Y:S01]  /*6e70*/  HMMA.16816.F32.BF16 R204, R8, R22, R204 ;  /* 0x0000001608cc723c */ /* 0x000fe200000418cc */
[----:B------:R-:W-:Y:S01]  /*6e80*/  F2FP.BF16.F32.PACK_AB R8, R139, R148 ;  /* 0x000000948b08723e */ /* 0x000fe200000010ff */
[----:B------:R-:W2:Y:S01]  /*6e90*/  LDSM.16.MT88.4 R20, [R237+0x5c00] ;  /* 0x005c0000ed14783b */ /* 0x000ea20000004200 */
[----:B------:R-:W4:Y:S01]  /*6ea0*/  MUFU.EX2 R136, R136 ;  /* 0x0000008800887308 */ /* 0x000f220000000800 */
[C---:B---3--:R-:W-:Y:S01]  /*6eb0*/  F2FP.BF16.F32.PACK_AB R10, R149.reuse, R151 ;  /* 0x00000097950a723e */ /* 0x048fe200000010ff */
[----:B------:R-:W-:-:S06]  /*6ec0*/  FADD.FTZ R94, R149, R94 ;  /* 0x0000005e955e7221 */ /* 0x000fcc0000010000 */
[----:B------:R-:W3:Y:S01]  /*6ed0*/  MUFU.EX2 R28, R28 ;  /* 0x0000001c001c7308 */ /* 0x000ee20000000800 */
[----:B-1----:R-:W-:-:S07]  /*6ee0*/  FADD.FTZ R91, R144, R91 ;  /* 0x0000005b905b7221 */ /* 0x002fce0000010000 */
[----:B------:R-:W1:Y:S01]  /*6ef0*/  MUFU.EX2 R29, R29 ;  /* 0x0000001d001d7308 */ /* 0x000e620000000800 */
[C---:B----4-:R-:W-:Y:S01]  /*6f00*/  F2FP.BF16.F32.PACK_AB R9, R136.reuse, R144 ;  /* 0x000000908809723e */ /* 0x050fe200000010ff */
[----:B------:R-:W-:-:S06]  /*6f10*/  FADD.FTZ R91, R136, R91 ;  /* 0x0000005b885b7221 */ /* 0x000fcc0000010000 */
[----:B------:R-:W4:Y:S01]  /*6f20*/  MUFU.EX2 R47, R47 ;  /* 0x0000002f002f7308 */ /* 0x000f220000000800 */
[----:B---3--:R-:W-:-:S07]  /*6f30*/  FADD.FTZ R91, R28, R91 ;  /* 0x0000005b1c5b7221 */ /* 0x008fce0000010000 */
[----:B------:R-:W3:Y:S01]  /*6f40*/  MUFU.EX2 R46, R46 ;  /* 0x0000002e002e7308 */ /* 0x000ee20000000800 */
[C---:B-1----:R-:W-:Y:S01]  /*6f50*/  F2FP.BF16.F32.PACK_AB R11, R29.reuse, R28 ;  /* 0x0000001c1d0b723e */ /* 0x042fe200000010ff */
[----:B------:R-:W-:-:S06]  /*6f60*/  FADD.FTZ R91, R29, R91 ;  /* 0x0000005b1d5b7221 */ /* 0x000fcc0000010000 */
[----:B------:R-:W1:Y:S01]  /*6f70*/  MUFU.EX2 R45, R45 ;  /* 0x0000002d002d7308 */ /* 0x000e620000000800 */
[----:B------:R-:W-:Y:S01]  /*6f80*/  HMMA.16816.F32.BF16 R224, R8, R16, R224 ;  /* 0x0000001008e0723c */ /* 0x000fe200000418e0 */
[----:B----4-:R-:W-:-:S06]  /*6f90*/  FADD.FTZ R98, R47, R98 ;  /* 0x000000622f627221 */ /* 0x010fcc0000010000 */
[----:B------:R-:W4:Y:S01]  /*6fa0*/  MUFU.EX2 R44, R44 ;  /* 0x0000002c002c7308 */ /* 0x000f220000000800 */
[----:B------:R-:W-:Y:S01]  /*6fb0*/  HMMA.16816.F32.BF16 R220, R8, R18, R220 ;  /* 0x0000001208dc723c */ /* 0x000fe200000418dc */
[----:B---3--:R-:W-:-:S06]  /*6fc0*/  FADD.FTZ R98, R46, R98 ;  /* 0x000000622e627221 */ /* 0x008fcc0000010000 */
[----:B------:R-:W3:Y:S01]  /*6fd0*/  MUFU.EX2 R135, R135 ;  /* 0x0000008700877308 */ /* 0x000ee20000000800 */
[----:B------:R-:W-:Y:S01]  /*6fe0*/  HMMA.16816.F32.BF16 R216, R8, R24, R216 ;  /* 0x0000001808d8723c */ /* 0x000fe200000418d8 */
[----:B-1----:R-:W-:-:S06]  /*6ff0*/  FADD.FTZ R98, R45, R98 ;  /* 0x000000622d627221 */ /* 0x002fcc0000010000 */
[----:B------:R-:W1:Y:S01]  /*7000*/  MUFU.EX2 R166, R166 ;  /* 0x000000a600a67308 */ /* 0x000e620000000800 */
[----:B------:R-:W-:Y:S01]  /*7010*/  HMMA.16816.F32.BF16 R212, R8, R26, R212 ;  /* 0x0000001a08d4723c */ /* 0x000fe200000418d4 */
[----:B------:R-:W-:Y:S01]  /*7020*/  F2FP.BF16.F32.PACK_AB R8, R46, R47 ;  /* 0x0000002f2e08723e */ /* 0x000fe200000010ff */
[C---:B----4-:R-:W-:Y:S01]  /*7030*/  FADD.FTZ R98, R44.reuse, R98 ;  /* 0x000000622c627221 */ /* 0x050fe20000010000 */
[----:B------:R-:W-:-:S04]  /*7040*/  F2FP.BF16.F32.PACK_AB R10, R44, R45 ;  /* 0x0000002d2c0a723e */ /* 0x000fc800000010ff */
[----:B------:R-:W4:Y:S01]  /*7050*/  MUFU.EX2 R153, R153 ;  /* 0x0000009900997308 */ /* 0x000f220000000800 */
[----:B---3--:R-:W-:-:S07]  /*7060*/  FADD.FTZ R96, R135, R96 ;  /* 0x0000006087607221 */ /* 0x008fce0000010000 */
[----:B------:R-:W3:Y:S01]  /*7070*/  MUFU.EX2 R30, R30 ;  /* 0x0000001e001e7308 */ /* 0x000ee20000000800 */
[C---:B-1----:R-:W-:Y:S01]  /*7080*/  F2FP.BF16.F32.PACK_AB R9, R166.reuse, R135 ;  /* 0x00000087a609723e */ /* 0x042fe200000010ff */
[----:B------:R-:W-:-:S06]  /*7090*/  FADD.FTZ R96, R166, R96 ;  /* 0x00000060a6607221 */ /* 0x000fcc0000010000 */
[----:B------:R-:W1:Y:S01]  /*70a0*/  MUFU.EX2 R31, R31 ;  /* 0x0000001f001f7308 */ /* 0x000e620000000800 */
[----:B----4-:R-:W-:-:S07]  /*70b0*/  FADD.FTZ R96, R153, R96 ;  /* 0x0000006099607221 */ /* 0x010fce0000010000 */
[----:B------:R-:W4:Y:S01]  /*70c0*/  MUFU.EX2 R124, R124 ;  /* 0x0000007c007c7308 */ /* 0x000f220000000800 */
[C---:B---3--:R-:W-:Y:S01]  /*70d0*/  F2FP.BF16.F32.PACK_AB R11, R30.reuse, R153 ;  /* 0x000000991e0b723e */ /* 0x048fe200000010ff */
[----:B------:R-:W-:-:S06]  /*70e0*/  FADD.FTZ R96, R30, R96 ;  /* 0x000000601e607221 */ /* 0x000fcc0000010000 */
[----:B------:R-:W-:Y:S01]  /*70f0*/  HMMA.16816.F32.BF16 R208, R8, R16, R208 ;  /* 0x0000001008d0723c */ /* 0x000fe200000418d0 */
[----:B------:R-:W3:Y:S01]  /*7100*/  MUFU.EX2 R122, R122 ;  /* 0x0000007a007a7308 */ /* 0x000ee20000000800 */
[----:B-1----:R-:W-:-:S06]  /*7110*/  FADD.FTZ R94, R31, R94 ;  /* 0x0000005e1f5e7221 */ /* 0x002fcc0000010000 */
[----:B------:R-:W-:Y:S01]  /*7120*/  HMMA.16816.F32.BF16 R200, R8, R18, R200 ;  /* 0x0000001208c8723c */ /* 0x000fe200000418c8 */
[----:B------:R-:W1:Y:S01]  /*7130*/  LDSM.16.MT88.4 R16, [R111+0x5c00] ;  /* 0x005c00006f10783b */ /* 0x000e620000004200 */
[----:B------:R-:W5:Y:S01]  /*7140*/  MUFU.EX2 R186, R186 ;  /* 0x000000ba00ba7308 */ /* 0x000f620000000800 */
[----:B----4-:R-:W-:-:S05]  /*7150*/  FADD.FTZ R94, R124, R94 ;  /* 0x0000005e7c5e7221 */ /* 0x010fca0000010000 */
[----:B------:R-:W-:Y:S01]  /*7160*/  HMMA.16816.F32.BF16 R196, R8, R24, R196 ;  /* 0x0000001808c4723c */ /* 0x000fe200000418c4 */
[--C-:B------:R-:W-:Y:S01]  /*7170*/  FFMA.FTZ R24, R106, UR5, -R103.reuse ;  /* 0x000000056a187c23 */ /* 0x100fe20008010867 */
[----:B------:R-:W4:Y:S01]  /*7180*/  MUFU.EX2 R116, R116 ;  /* 0x0000007400747308 */ /* 0x000f220000000800 */
[----:B------:R-:W-:Y:S01]  /*7190*/  FFMA.FTZ R25, R105, UR5, -R103 ;  /* 0x0000000569197c23 */ /* 0x000fe20008010867 */
[----:B---3--:R-:W-:-:S04]  /*71a0*/  FADD.FTZ R94, R122, R94 ;  /* 0x0000005e7a5e7221 */ /* 0x008fc80000010000 */
[----:B------:R-:W-:Y:S01]  /*71b0*/  HMMA.16816.F32.BF16 R204, R8, R26, R204 ;  /* 0x0000001a08cc723c */ /* 0x000fe200000418cc */
[----:B------:R-:W-:Y:S01]  /*71c0*/  FFMA.FTZ R26, R120, UR5, -R103 ;  /* 0x00000005781a7c23 */ /* 0x000fe20008010867 */
[----:B------:R-:W3:Y:S01]  /*71d0*/  MUFU.EX2 R114, R114 ;  /* 0x0000007200727308 */ /* 0x000ee20000000800 */
[----:B------:R-:W-:Y:S02]  /*71e0*/  F2FP.BF16.F32.PACK_AB R8, R124, R31 ;  /* 0x0000001f7c08723e */ /* 0x000fe400000010ff */
[C---:B-----5:R-:W-:Y:S01]  /*71f0*/  F2FP.BF16.F32.PACK_AB R10, R186.reuse, R122 ;  /* 0x0000007aba0a723e */ /* 0x060fe200000010ff */
[----:B------:R-:W-:-:S04]  /*7200*/  FADD.FTZ R186, R186, R94 ;  /* 0x0000005ebaba7221 */ /* 0x000fc80000010000 */
[----:B------:R-:W5:Y:S01]  /*7210*/  MUFU.EX2 R4, R4 ;  /* 0x0000000400047308 */ /* 0x000f620000000800 */
[----:B----4-:R-:W-:-:S07]  /*7220*/  FADD.FTZ R91, R116, R91 ;  /* 0x0000005b745b7221 */ /* 0x010fce0000010000 */
[----:B------:R-:W4:Y:S01]  /*7230*/  MUFU.EX2 R187, R187 ;  /* 0x000000bb00bb7308 */ /* 0x000f220000000800 */
[C---:B---3--:R-:W-:Y:S01]  /*7240*/  F2FP.BF16.F32.PACK_AB R9, R114.reuse, R116 ;  /* 0x000000747209723e */ /* 0x048fe200000010ff */
[----:B------:R-:W-:-:S06]  /*7250*/  FADD.FTZ R91, R114, R91 ;  /* 0x0000005b725b7221 */ /* 0x000fcc0000010000 */
[----:B------:R-:W3:Y:S01]  /*7260*/  MUFU.EX2 R43, R43 ;  /* 0x0000002b002b7308 */ /* 0x000ee20000000800 */
[----:B-----5:R-:W-:-:S07]  /*7270*/  FADD.FTZ R91, R4, R91 ;  /* 0x0000005b045b7221 */ /* 0x020fce0000010000 */
[----:B------:R-:W5:Y:S01]  /*7280*/  MUFU.EX2 R24, R24 ;  /* 0x0000001800187308 */ /* 0x000f620000000800 */
[C---:B----4-:R-:W-:Y:S01]  /*7290*/  F2FP.BF16.F32.PACK_AB R11, R187.reuse, R4 ;  /* 0x00000004bb0b723e */ /* 0x050fe200000010ff */
[----:B------:R-:W-:-:S06]  /*72a0*/  FADD.FTZ R187, R187, R91 ;  /* 0x0000005bbbbb7221 */ /* 0x000fcc0000010000 */
[----:B------:R-:W4:Y:S01]  /*72b0*/  MUFU.EX2 R42, R42 ;  /* 0x0000002a002a7308 */ /* 0x000f220000000800 */
[----:B---3--:R-:W-:Y:S01]  /*72c0*/  FADD.FTZ R98, R43, R98 ;  /* 0x000000622b627221 */ /* 0x008fe20000010000 */
[C---:B--2---:R-:W-:Y:S06]  /*72d0*/  HMMA.16816.F32.BF16 R224, R8.reuse, R20, R224 ;  /* 0x0000001408e0723c */ /* 0x044fec00000418e0 */
[----:B------:R-:W2:Y:S01]  /*72e0*/  MUFU.EX2 R41, R41 ;  /* 0x0000002900297308 */ /* 0x000ea20000000800 */
[----:B-----5:R-:W-:Y:S01]  /*72f0*/  FADD.FTZ R96, R24, R96 ;  /* 0x0000006018607221 */ /* 0x020fe20000010000 */
[C---:B------:R-:W-:Y:S06]  /*7300*/  HMMA.16816.F32.BF16 R220, R8.reuse, R22, R220 ;  /* 0x0000001608dc723c */ /* 0x040fec00000418dc */
[----:B------:R-:W3:Y:S01]  /*7310*/  MUFU.EX2 R40, R40 ;  /* 0x0000002800287308 */ /* 0x000ee20000000800 */
[C---:B----4-:R-:W-:Y:S01]  /*7320*/  FADD.FTZ R98, R42.reuse, R98 ;  /* 0x000000622a627221 */ /* 0x050fe20000010000 */
[C---:B-1----:R-:W-:Y:S06]  /*7330*/  HMMA.16816.F32.BF16 R216, R8.reuse, R16, R216 ;  /* 0x0000001008d8723c */ /* 0x042fec00000418d8 */
[----:B------:R-:W1:Y:S01]  /*7340*/  MUFU.EX2 R25, R25 ;  /* 0x0000001900197308 */ /* 0x000e620000000800 */
[----:B--2---:R-:W-:Y:S01]  /*7350*/  FADD.FTZ R98, R41, R98 ;  /* 0x0000006229627221 */ /* 0x004fe20000010000 */
[----:B------:R-:W-:Y:S01]  /*7360*/  HMMA.16816.F32.BF16 R212, R8, R18, R212 ;  /* 0x0000001208d4723c */ /* 0x000fe200000418d4 */
[----:B------:R-:W-:-:S05]  /*7370*/  F2FP.BF16.F32.PACK_AB R8, R42, R43 ;  /* 0x0000002b2a08723e */ /* 0x000fca00000010ff */
[----:B------:R-:W2:Y:S01]  /*7380*/  MUFU.EX2 R26, R26 ;  /* 0x0000001a001a7308 */ /* 0x000ea20000000800 */
[C---:B---3--:R-:W-:Y:S01]  /*7390*/  F2FP.BF16.F32.PACK_AB R10, R40.reuse, R41 ;  /* 0x00000029280a723e */ /* 0x048fe200000010ff */
[----:B------:R-:W-:-:S06]  /*73a0*/  FADD.FTZ R181, R40, R98 ;  /* 0x0000006228b57221 */ /* 0x000fcc0000010000 */
[----:B------:R-:W3:Y:S01]  /*73b0*/  MUFU.EX2 R185, R185 ;  /* 0x000000b900b97308 */ /* 0x000ee20000000800 */
[C---:B-1----:R-:W-:Y:S01]  /*73c0*/  F2FP.BF16.F32.PACK_AB R9, R25.reuse, R24 ;  /* 0x000000181909723e */ /* 0x042fe200000010ff */
[----:B------:R-:W-:-:S04]  /*73d0*/  FADD.FTZ R96, R25, R96 ;  /* 0x0000006019607221 */ /* 0x000fc80000010000 */
[----:B--2---:R-:W-:Y:S01]  /*73e0*/  FADD.FTZ R96, R26, R96 ;  /* 0x000000601a607221 */ /* 0x004fe20000010000 */
[----:B---3--:R-:W-:-:S03]  /*73f0*/  F2FP.BF16.F32.PACK_AB R11, R185, R26 ;  /* 0x0000001ab90b723e */ /* 0x008fc600000010ff */
[----:B------:R-:W-:-:S04]  /*7400*/  FADD.FTZ R185, R185, R96 ;  /* 0x00000060b9b97221 */ /* 0x000fc80000010000 */
[C---:B------:R-:W-:Y:S08]  /*7410*/  HMMA.16816.F32.BF16 R208, R8.reuse, R20, R208 ;  /* 0x0000001408d0723c */ /* 0x040ff000000418d0 */
[C---:B------:R-:W-:Y:S08]  /*7420*/  HMMA.16816.F32.BF16 R200, R8.reuse, R22, R200 ;  /* 0x0000001608c8723c */ /* 0x040ff000000418c8 */
[C---:B------:R-:W-:Y:S08]  /*7430*/  HMMA.16816.F32.BF16 R196, R8.reuse, R16, R196 ;  /* 0x0000001008c4723c */ /* 0x040ff000000418c4 */
[----:B------:R-:W-:Y:S01]  /*7440*/  HMMA.16816.F32.BF16 R204, R8, R18, R204 ;  /* 0x0000001208cc723c */ /* 0x000fe200000418cc */
[----:B------:R-:W-:-:S04]  /*7450*/  NOP ;  /* 0x0000000000007918 */ /* 0x000fc80000000000 */
[----:B------:R-:W-:-:S15]  /*7460*/  @!P5 BRA `(.L_x_177) ;  /* 0x0000005000a8d947 */ /* 0x000fde0003800000 */
[----:B------:R-:W1:Y:S01]  /*7470*/  LDCU UR4, c[0x0][0x440] ;  /* 0x00008800ff0477ac */ /* 0x000e620008000800 */
[----:B------:R-:W-:Y:S01]  /*7480*/  VIADD R4, R158, 0xfffffffe ;  /* 0xfffffffe9e047836 */ /* 0x000fe20000000000 */
[----:B------:R-:W-:-:S04]  /*7490*/  DEPBAR.LE SB0, 0x0 ;  /* 0x000080000000791a */ /* 0x000fc80000000000 */
[----:B------:R-:W-:-:S04]  /*74a0*/  IMAD.WIDE.U32 R8, R4, R156, RZ ;  /* 0x0000009c04087225 */ /* 0x000fc800078e00ff */
[----:B------:R-:W-:Y:S02]  /*74b0*/  IMAD R4, R4, R157, R9 ;  /* 0x0000009d04047224 */ /* 0x000fe400078e0209 */
[----:B------:R-:W-:-:S03]  /*74c0*/  IMAD.SHL.U32 R10, R8, 0x80, RZ ;  /* 0x00000080080a7824 */ /* 0x000fc600078e00ff */
[----:B------:R-:W-:Y:S01]  /*74d0*/  SHF.L.U64.HI R11, R8, 0x7, R4 ;  /* 0x00000007080b7819 */ /* 0x000fe20000010204 */
[----:B------:R-:W-:Y:S01]  /*74e0*/  BAR.SYNC.DEFER_BLOCKING 0x0 ;  /* 0x0000000000007b1d */ /* 0x000fe20000010000 */
[----:B-1----:R-:W-:-:S13]  /*74f0*/  ISETP.GE.AND P0, PT, R178, UR4, PT ;  /* 0x00000004b2007c0c */ /* 0x002fda000bf06270 */
[CC--:B------:R-:W-:Y:S02]  /*7500*/  @!P0 LEA R5, P2, R156.reuse, R10.reuse, 0x5 ;  /* 0x0000000a9c058211 */ /* 0x0c0fe400078428ff */
[C---:B------:R-:W-:Y:S02]  /*7510*/  @!P0 LEA R8, P1, R156.reuse, R10, 0x6 ;  /* 0x0000000a9c088211 */ /* 0x040fe400078230ff */
[-CC-:B------:R-:W-:Y:S02]  /*7520*/  @!P0 LEA.HI.X R4, R156, R11.reuse, R157.reuse, 0x5, P2 ;  /* 0x0000000b9c048211 */ /* 0x180fe400010f2c9d */
[-C--:B------:R-:W-:Y:S02]  /*7530*/  @!P0 LEA R14, P2, R5, R194.reuse, 0x1 ;  /* 0x000000c2050e8211 */ /* 0x080fe400078408ff */
[----:B------:R-:W-:Y:S01]  /*7540*/  @!P0 LEA R16, P3, R10, R194, 0x1 ;  /* 0x000000c20a108211 */ /* 0x000fe200078608ff */
[----:B------:R-:W-:Y:S01]  /*7550*/  @P0 STS.128 [R233+0x4000], RZ ;  /* 0x004000ffe9000388 */ /* 0x000fe20000000c00 */
[----:B------:R-:W-:Y:S01]  /*7560*/  @!P0 LEA.HI.X R7, R156, R11, R157, 0x6, P1 ;  /* 0x0000000b9c078211 */ /* 0x000fe200008f349d */
[----:B------:R-:W-:Y:S01]  /*7570*/  @!P0 IMAD R157, R157, 0x60, RZ ;  /* 0x000000609d9d8824 */ /* 0x000fe200078e02ff */
[----:B------:R-:W-:-:S02]  /*7580*/  @!P0 LEA.HI.X R15, R5, R231, R4, 0x1, P2 ;  /* 0x000000e7050f8211 */ /* 0x000fc400010f0c04 */
[--C-:B------:R-:W-:Y:S01]  /*7590*/  @!P0 LEA.HI.X R17, R10, R231, R11.reuse, 0x1, P3 ;  /* 0x000000e70a118211 */ /* 0x100fe200018f0c0b */
[----:B------:R-:W-:Y:S01]  /*75a0*/  @!P0 IMAD.WIDE.U32 R10, R156, 0x60, R10 ;  /* 0x000000609c0a8825 */ /* 0x000fe200078e000a */
[----:B------:R-:W-:-:S03]  /*75b0*/  @!P0 LEA R4, P1, R8, R194, 0x1 ;  /* 0x000000c208048211 */ /* 0x000fc600078208ff */
[----:B------:R-:W-:Y:S01]  /*75c0*/  @!P0 IMAD.IADD R157, R157, 0x1, R11 ;  /* 0x000000019d9d8824 */ /* 0x000fe200078e020b */
[----:B------:R-:W-:Y:S01]  /*75d0*/  @!P0 LEA.HI.X R5, R8, R231, R7, 0x1, P1 ;  /* 0x000000e708058211 */ /* 0x000fe200008f0c07 */
[----:B------:R-:W-:Y:S01]  /*75e0*/  @!PT LDS RZ, [RZ] ;  /* 0x00000000fffff984 */ /* 0x000fe20000000800 */
[----:B------:R-:W-:Y:S01]  /*75f0*/  @!PT LDS RZ, [RZ] ;  /* 0x00000000fffff984 */ /* 0x000fe20000000800 */
[----:B------:R-:W-:Y:S01]  /*7600*/  @!PT LDS RZ, [RZ] ;  /* 0x00000000fffff984 */ /* 0x000fe20000000800 */
[----:B------:R-:W-:Y:S01]  /*7610*/  @!P0 LDGSTS.E.BYPASS.LTC128B.128 [R233+0x4000], desc[UR16][R16.64] ;  /* 0x0400000010e98fae */ /* 0x000fe2000b981a10 */
[----:B------:R-:W-:-:S03]  /*7620*/  @!P0 LEA R8, P1, R10, R194, 0x1 ;  /* 0x000000c20a088211 */ /* 0x000fc600078208ff */
[----:B------:R-:W-:Y:S01]  /*7630*/  @P0 STS.128 [R233+0x4800], RZ ;  /* 0x004800ffe9000388 */ /* 0x000fe20000000c00 */
[----:B------:R-:W-:-:S03]  /*7640*/  @!P0 LEA.HI.X R9, R10, R231, R157, 0x1, P1 ;  /* 0x000000e70a098211 */ /* 0x000fc600008f0c9d */
        /* <DEDUP_REMOVED lines=14> */
[----:B------:R-:W-:Y:S04]  /*7730*/  LDSM.16.M88.4 R92, [R180] ;  /* 0x00000000b45c783b */ /* 0x000fe80000000200 */
[----:B------:R-:W4:Y:S01]  /*7740*/  LDSM.16.M88.4 R40, [R179+0x2000] ;  /* 0x00200000b328783b */ /* 0x000f220000000200 */
[----:B-1----:R-:W-:-:S03]  /*7750*/  VIADD R14, R159, 0xffffff00 ;  /* 0xffffff009f0e7836 */ /* 0x002fc60000000000 */
[----:B------:R-:W1:Y:S04]  /*7760*/  LDSM.16.M88.4 R88, [R180+0x1000] ;  /* 0x00100000b458783b */ /* 0x000e680000000200 */
[----:B------:R-:W-:Y:S01]  /*7770*/  LDSM.16.M88.4 R80, [R161] ;  /* 0x00000000a150783b */ /* 0x000fe20000000200 */
[----:B------:R-:W-:Y:S01]  /*7780*/  ISETP.GE.AND P2, PT, R14, R143, PT ;  /* 0x0000008f0e00720c */ /* 0x000fe20003f46270 */
[----:B--2---:R-:W-:Y:S02]  /*7790*/  VIADD R4, R159, 0xffffff09 ;  /* 0xffffff099f047836 */ /* 0x004fe40000000000 */
[----:B------:R-:W-:Y:S01]  /*77a0*/  LDSM.16.M88.4 R76, [R161+0x1000] ;  /* 0x00100000a14c783b */ /* 0x000fe20000000200 */
[----:B------:R-:W-:-:S03]  /*77b0*/  I2FP.F32.U32 R13, R14 ;  /* 0x0000000e000d7245 */ /* 0x000fc60000201000 */
[----:B------:R-:W2:Y:S01]  /*77c0*/  LDSM.16.M88.4 R124, [R179+0x2c00] ;  /* 0x002c0000b37c783b */ /* 0x000ea20000000200 */
[-C--:B------:R-:W-:Y:S02]  /*77d0*/  I2FP.F32.U32 R5, R4.reuse ;  /* 0x0000000400057245 */ /* 0x080fe40000201000 */
[----:B------:R-:W-:Y:S01]  /*77e0*/  I2FP.F32.U32 R7, R4 ;  /* 0x0000000400077245 */ /* 0x000fe20000201000 */
[----:B---3--:R-:W3:Y:S01]  /*77f0*/  LDSM.16.M88.4 R8, [R0+0x2000] ;  /* 0x002000000008783b */ /* 0x008ee20000000200 */
[C---:B------:R-:W-:Y:S02]  /*7800*/  ISETP.GE.AND P1, PT, R4.reuse, R143, PT ;  /* 0x0000008f0400720c */ /* 0x040fe40003f26270 */
[C---:B------:R-:W-:Y:S01]  /*7810*/  ISETP.GE.AND P5, PT, R4.reuse, R142, PT ;  /* 0x0000008e0400720c */ /* 0x040fe20003fa6270 */
[----:B------:R-:W5:Y:S01]  /*7820*/  LDSM.16.M88.4 R96, [R179+0x3800] ;  /* 0x00380000b360783b */ /* 0x000f620000000200 */
[C---:B------:R-:W-:Y:S02]  /*7830*/  ISETP.GE.AND P3, PT, R4.reuse, R141, PT ;  /* 0x0000008d0400720c */ /* 0x040fe40003f66270 */
[----:B------:R-:W-:Y:S01]  /*7840*/  ISETP.GE.AND P4, PT, R4, R160, PT ;  /* 0x000000a00400720c */ /* 0x000fe20003f86270 */
[----:B------:R-:W5:Y:S01]  /*7850*/  LDSM.16.M88.4 R128, [R179+0x2800] ;  /* 0x00280000b380783b */ /* 0x000f620000000200 */
[----:B------:R-:W-:-:S03]  /*7860*/  I2FP.F32.U32 R4, R4 ;  /* 0x0000000400047245 */ /* 0x000fc60000201000 */
[----:B------:R-:W5:Y:S04]  /*7870*/  LDSM.16.M88.4 R100, [R179+0x3000] ;  /* 0x00300000b364783b */ /* 0x000f680000000200 */
[----:B------:R-:W5:Y:S01]  /*7880*/  LDSM.16.M88.4 R84, [R179+0x3c00] ;  /* 0x003c0000b354783b */ /* 0x000f620000000200 */
[-C--:B----4-:R-:W-:Y:S03]  /*7890*/  HMMA.16816.F32.BF16 R52, R92, R40.reuse, RZ ;  /* 0x000000285c34723c */ /* 0x090fe600000418ff */
[----:B------:R-:W4:Y:S04]  /*78a0*/  LDSM.16.M88.4 R104, [R0+0x2c00] ;  /* 0x002c00000068783b */ /* 0x000f280000000200 */
[----:B------:R-:W4:Y:S01]  /*78b0*/  LDSM.16.M88.4 R68, [R0+0x3800] ;  /* 0x003800000044783b */ /* 0x000f220000000200 */
[C---:B-1----:R-:W-:Y:S03]  /*78c0*/  HMMA.16816.F32.BF16 R48, R88.reuse, R40, RZ ;  /* 0x000000285830723c */ /* 0x042fe600000418ff */
[----:B------:R-:W1:Y:S04]  /*78d0*/  LDSM.16.M88.4 R144, [R179+0x2400] ;  /* 0x00240000b390783b */ /* 0x000e680000000200 */
[----:B------:R-:W1:Y:S01]  /*78e0*/  LDSM.16.M88.4 R116, [R0+0x2800] ;  /* 0x002800000074783b */ /* 0x000e620000000200 */
[-C--:B------:R-:W-:Y:S03]  /*78f0*/  HMMA.16816.F32.BF16 R44, R88, R42.reuse, RZ ;  /* 0x0000002a582c723c */ /* 0x080fe600000418ff */
[----:B------:R-:W1:Y:S04]  /*7900*/  LDSM.16.M88.4 R72, [R0+0x3000] ;  /* 0x003000000048783b */ /* 0x000e680000000200 */
[----:B------:R-:W1:Y:S01]  /*7910*/  LDSM.16.M88.4 R108, [R0+0x3c00] ;  /* 0x003c0000006c783b */ /* 0x000e620000000200 */
[C---:B------:R-:W-:Y:S03]  /*7920*/  HMMA.16816.F32.BF16 R40, R92.reuse, R42, RZ ;  /* 0x0000002a5c28723c */ /* 0x040fe600000418ff */
[----:B------:R-:W1:Y:S04]  /*7930*/  LDSM.16.M88.4 R136, [R0+0x2400] ;  /* 0x002400000088783b */ /* 0x000e680000000200 */
[----:B------:R-:W0:Y:S01]  /*7940*/  LDGDEPBAR ;  /* 0x00000000000079af */ /* 0x000e220000000000 */
[----:B--2---:R-:W-:Y:S08]  /*7950*/  HMMA.16816.F32.BF16 R20, R92, R124, RZ ;  /* 0x0000007c5c14723c */ /* 0x004ff000000418ff */
[-C--:B---3--:R-:W-:Y:S08]  /*7960*/  HMMA.16816.F32.BF16 R44, R76, R10.reuse, R44 ;  /* 0x0000000a4c2c723c */ /* 0x088ff0000004182c */
[----:B------:R-:W-:Y:S08]  /*7970*/  HMMA.16816.F32.BF16 R40, R80, R10, R40 ;  /* 0x0000000a5028723c */ /* 0x000ff00000041828 */
[----:B------:R-:W-:Y:S03]  /*7980*/  HMMA.16816.F32.BF16 R16, R88, R124, RZ ;  /* 0x0000007c5810723c */ /* 0x000fe600000418ff */
[----:B------:R-:W-:-:S05]  /*7990*/  FFMA.FTZ R4, R4, R184, R47 ;  /* 0x000000b804047223 */ /* 0x000fca000001002f */
[-C--:B-----5:R-:W-:Y:S01]  /*79a0*/  HMMA.16816.F32.BF16 R60, R88, R98.reuse, RZ ;  /* 0x00000062583c723c */ /* 0x0a0fe200000418ff */
[----:B------:R-:W-:Y:S02]  /*79b0*/  FSEL R4, R4, -INF , !P4 ;  /* 0xff80000004047808 */ /* 0x000fe40006000000 */
[-C--:B------:R-:W-:Y:S01]  /*79c0*/  FFMA.FTZ R43, R5, R184.reuse, R43 ;  /* 0x000000b8052b7223 */ /* 0x080fe2000001002b */
[-C--:B------:R-:W-:Y:S01]  /*79d0*/  FFMA.FTZ R41, R7, R184.reuse, R41 ;  /* 0x000000b807297223 */ /* 0x080fe20000010029 */
[----:B------:R-:W-:Y:S01]  /*79e0*/  FFMA.FTZ R5, R5, R184, R45 ;  /* 0x000000b805057223 */ /* 0x000fe2000001002d */
[C---:B------:R-:W-:Y:S02]  /*79f0*/  VIADD R7, R159.reuse, 0xffffff01 ;  /* 0xffffff019f077836 */ /* 0x040fe40000000000 */
[----:B------:R-:W-:Y:S01]  /*7a00*/  HMMA.16816.F32.BF16 R56, R92, R98, RZ ;  /* 0x000000625c38723c */ /* 0x000fe200000418ff */
[----:B------:R-:W-:Y:S01]  /*7a10*/  VIADD R98, R159, 0xffffff30 ;  /* 0xffffff309f627836 */ /* 0x000fe20000000000 */
[----:B------:R-:W-:-:S02]  /*7a20*/  FSEL R5, R5, -INF , !P3 ;  /* 0xff80000005057808 */ /* 0x000fc40005800000 */
[----:B------:R-:W-:Y:S02]  /*7a30*/  ISETP.GE.AND P3, PT, R14, R160, PT ;  /* 0x000000a00e00720c */ /* 0x000fe40003f66270 */
[----:B------:R-:W-:Y:S02]  /*7a40*/  I2FP.F32.U32 R15, R7 ;  /* 0x00000007000f7245 */ /* 0x000fe40000201000 */
[----:B------:R-:W-:Y:S01]  /*7a50*/  HMMA.16816.F32.BF16 R52, R80, R8, R52 ;  /* 0x000000085034723c */ /* 0x000fe20000041834 */
[----:B------:R-:W-:-:S07]  /*7a60*/  ISETP.GE.AND P4, PT, R7, R143, PT ;  /* 0x0000008f0700720c */ /* 0x000fce0003f86270 */
[----:B------:R-:W-:Y:S08]  /*7a70*/  HMMA.16816.F32.BF16 R48, R76, R8, R48 ;  /* 0x000000084c30723c */ /* 0x000ff00000041830 */
[----:B------:R-:W-:Y:S03]  /*7a80*/  HMMA.16816.F32.BF16 R28, R92, R128, RZ ;  /* 0x000000805c1c723c */ /* 0x000fe600000418ff */
[-C--:B------:R-:W-:Y:S01]  /*7a90*/  FFMA.FTZ R52, R13, R184.reuse, R52 ;  /* 0x000000b80d347223 */ /* 0x080fe20000010034 */
[CC--:B------:R-:W-:Y:S01]  /*7aa0*/  FFMA.FTZ R53, R15.reuse, R184.reuse, R53 ;  /* 0x000000b80f357223 */ /* 0x0c0fe20000010035 */
[----:B------:R-:W-:-:S03]  /*7ab0*/  FFMA.FTZ R55, R15, R184, R55 ;  /* 0x000000b80f377223 */ /* 0x000fc60000010037 */
[----:B------:R-:W-:Y:S08]  /*7ac0*/  HMMA.16816.F32.BF16 R24, R88, R128, RZ ;  /* 0x000000805818723c */ /* 0x000ff000000418ff */
[-C--:B------:R-:W-:Y:S08]  /*7ad0*/  HMMA.16816.F32.BF16 R8, R92, R100.reuse, RZ ;  /* 0x000000645c08723c */ /* 0x080ff000000418ff */
[C---:B------:R-:W-:Y:S08]  /*7ae0*/  HMMA.16816.F32.BF16 R64, R88.reuse, R100, RZ ;  /* 0x000000645840723c */ /* 0x040ff000000418ff */
[-C--:B------:R-:W-:Y:S08]  /*7af0*/  HMMA.16816.F32.BF16 R112, R88, R86.reuse, RZ ;  /* 0x000000565870723c */ /* 0x080ff000000418ff */
[----:B------:R-:W-:Y:S08]  /*7b00*/  HMMA.16816.F32.BF16 R120, R92, R86, RZ ;  /* 0x000000565c78723c */ /* 0x000ff000000418ff */
[-C--:B----4-:R-:W-:Y:S08]  /*7b10*/  HMMA.16816.F32.BF16 R20, R80, R104.reuse, R20 ;  /* 0x000000685014723c */ /* 0x090ff00000041814 */
[----:B------:R-:W-:Y:S01]  /*7b20*/  HMMA.16816.F32.BF16 R16, R76, R104, R16 ;  /* 0x000000684c10723c */ /* 0x000fe20000041810 */
[----:B------:R-:W-:Y:S01]  /*7b30*/  FSEL R104, R41, -INF , !P1 ;  /* 0xff80000029687808 */ /* 0x000fe20004800000 */
[----:B------:R-:W-:Y:S01]  /*7b40*/  VIADD R41, R159, 0xffffff08 ;  /* 0xffffff089f297836 */ /* 0x000fe20000000000 */
[----:B------:R-:W-:-:S02]  /*7b50*/  ISETP.GE.AND P1, PT, R14, R142, PT ;  /* 0x0000008e0e00720c */ /* 0x000fc40003f26270 */
[----:B------:R-:W-:Y:S02]  /*7b60*/  FSEL R105, R53, -INF , !P4 ;  /* 0xff80000035697808 */ /* 0x000fe40006000000 */
[----:B------:R-:W-:Y:S01]  /*7b70*/  I2FP.F32.U32 R45, R41 ;  /* 0x00000029002d7245 */ /* 0x000fe20000201000 */
[----:B------:R-:W-:Y:S01]  /*7b80*/  HMMA.16816.F32.BF16 R60, R76, R70, R60 ;  /* 0x000000464c3c723c */ /* 0x000fe2000004183c */
[----:B------:R-:W-:-:S03]  /*7b90*/  ISETP.GE.AND P4, PT, R41, R142, PT ;  /* 0x0000008e2900720c */ /* 0x000fc60003f86270 */
[----:B------:R-:W-:Y:S01]  /*7ba0*/  FFMA.FTZ R40, R45, R184, R40 ;  /* 0x000000b82d287223 */ /* 0x000fe20000010028 */
[----:B------:R-:W-:-:S03]  /*7bb0*/  VIADD R45, R159, 0xffffff78 ;  /* 0xffffff789f2d7836 */ /* 0x000fc60000000000 */
[----:B------:R-:W-:Y:S01]  /*7bc0*/  HMMA.16816.F32.BF16 R56, R80, R70, R56 ;  /* 0x000000465038723c */ /* 0x000fe20000041838 */
[----:B------:R-:W-:Y:S02]  /*7bd0*/  FSEL R70, R43, -INF , !P5 ;  /* 0xff8000002b467808 */ /* 0x000fe40006800000 */
[----:B------:R-:W-:Y:S02]  /*7be0*/  ISETP.GE.AND P5, PT, R14, R141, PT ;  /* 0x0000008d0e00720c */ /* 0x000fe40003fa6270 */
[----:B------:R-:W-:Y:S02]  /*7bf0*/  I2FP.F32.U32 R14, R14 ;  /* 0x0000000e000e7245 */ /* 0x000fe40000201000 */
[----:B------:R-:W-:Y:S01]  /*7c00*/  I2FP.F32.U32 R43, R41 ;  /* 0x00000029002b7245 */ /* 0x000fe20000201000 */
[-C--:B-1----:R-:W-:Y:S02]  /*7c10*/  HMMA.16816.F32.BF16 R36, R92, R144.reuse, RZ ;  /* 0x000000905c24723c */ /* 0x082fe400000418ff */
[CC--:B------:R-:W-:Y:S01]  /*7c20*/  FFMA.FTZ R54, R14.reuse, R184.reuse, R54 ;  /* 0x000000b80e367223 */ /* 0x0c0fe20000010036 */
[CC--:B------:R-:W-:Y:S01]  /*7c30*/  FFMA.FTZ R13, R14.reuse, R184.reuse, R48 ;  /* 0x000000b80e0d7223 */ /* 0x0c0fe20000010030 */
[-C--:B------:R-:W-:Y:S01]  /*7c40*/  FFMA.FTZ R50, R14, R184.reuse, R50 ;  /* 0x000000b80e327223 */ /* 0x080fe20000010032 */
[-C--:B------:R-:W-:Y:S01]  /*7c50*/  FFMA.FTZ R14, R15, R184.reuse, R49 ;  /* 0x000000b80f0e7223 */ /* 0x080fe20000010031 */
[-C--:B------:R-:W-:Y:S01]  /*7c60*/  FFMA.FTZ R42, R43, R184.reuse, R42 ;  /* 0x000000b82b2a7223 */ /* 0x080fe2000001002a */
[----:B------:R-:W-:Y:S01]  /*7c70*/  FSEL R71, R54, -INF , !P1 ;  /* 0xff80000036477808 */ /* 0x000fe20004800000 */
[----:B------:R-:W-:Y:S01]  /*7c80*/  HMMA.16816.F32.BF16 R32, R88, R144, RZ ;  /* 0x000000905820723c */ /* 0x000fe200000418ff */
[----:B------:R-:W-:Y:S01]  /*7c90*/  FSEL R13, R13, -INF , !P5 ;  /* 0xff8000000d0d7808 */ /* 0x000fe20006800000 */
[-C--:B------:R-:W-:Y:S01]  /*7ca0*/  FFMA.FTZ R44, R43, R184.reuse, R44 ;  /* 0x000000b82b2c7223 */ /* 0x080fe2000001002c */
[----:B------:R-:W-:Y:S01]  /*7cb0*/  ISETP.GE.AND P1, PT, R7, R141, PT ;  /* 0x0000008d0700720c */ /* 0x000fe20003f26270 */
[----:B------:R-:W-:Y:S01]  /*7cc0*/  FFMA.FTZ R46, R43, R184, R46 ;  /* 0x000000b82b2e7223 */ /* 0x000fe2000001002e */
[----:B------:R-:W-:Y:S01]  /*7cd0*/  ISETP.GE.AND P5, PT, R7, R160, PT ;  /* 0x000000a00700720c */ /* 0x000fe20003fa6270 */
[----:B------:R-:W-:Y:S01]  /*7ce0*/  FFMA.FTZ R15, R15, R184, R51 ;  /* 0x000000b80f0f7223 */ /* 0x000fe20000010033 */
[----:B------:R-:W-:Y:S01]  /*7cf0*/  FSEL R14, R14, -INF , !P1 ;  /* 0xff8000000e0e7808 */ /* 0x000fe20004800000 */
[----:B------:R-:W-:Y:S01]  /*7d00*/  HMMA.16816.F32.BF16 R28, R80, R116, R28 ;  /* 0x00000074501c723c */ /* 0x000fe2000004181c */
[----:B------:R-:W-:Y:S01]  /*7d10*/  ISETP.GE.AND P1, PT, R41, R160, PT ;  /* 0x000000a02900720c */ /* 0x000fe20003f26270 */
[----:B------:R-:W-:Y:S01]  /*7d20*/  VIADD R54, R159, 0xffffff31 ;  /* 0xffffff319f367836 */ /* 0x000fe20000000000 */
[----:B------:R-:W-:-:S05]  /*7d30*/  FSEL R15, R15, -INF , !P5 ;  /* 0xff8000000f0f7808 */ /* 0x000fca0006800000 */
[----:B------:R-:W-:Y:S01]  /*7d40*/  HMMA.16816.F32.BF16 R24, R76, R116, R24 ;  /* 0x000000744c18723c */ /* 0x000fe20000041818 */
[----:B------:R-:W-:Y:S02]  /*7d50*/  FSEL R116, R52, -INF , !P2 ;  /* 0xff80000034747808 */ /* 0x000fe40005000000 */
[----:B------:R-:W-:Y:S02]  /*7d60*/  ISETP.GE.AND P2, PT, R7, R142, PT ;  /* 0x0000008e0700720c */ /* 0x000fe40003f46270 */
[----:B------:R-:W-:Y:S01]  /*7d70*/  FSEL R7, R50, -INF , !P3 ;  /* 0xff80000032077808 */ /* 0x000fe20005800000 */
[----:B------:R-:W-:Y:S01]  /*7d80*/  VIADD R50, R159, 0xffffff68 ;  /* 0xffffff689f327836 */ /* 0x000fe20000000000 */
[----:B------:R-:W-:Y:S01]  /*7d90*/  ISETP.GE.AND P3, PT, R41, R143, PT ;  /* 0x0000008f2900720c */ /* 0x000fe20003f66270 */
[----:B------:R-:W-:Y:S03]  /*7da0*/  HMMA.16816.F32.BF16 R8, R80, R72, R8 ;  /* 0x000000485008723c */ /* 0x000fe60000041808 */
[----:B------:R-:W-:-:S02]  /*7db0*/  I2FP.F32.U32 R48, R50 ;  /* 0x0000003200307245 */ /* 0x000fc40000201000 */
[----:B------:R-:W-:-:S03]  /*7dc0*/  ISETP.GE.AND P5, PT, R50, R143, PT ;  /* 0x0000008f3200720c */ /* 0x000fc60003fa6270 */
[C---:B------:R-:W-:Y:S01]  /*7dd0*/  HMMA.16816.F32.BF16 R64, R76.reuse, R72, R64 ;  /* 0x000000484c40723c */ /* 0x040fe20000041840 */
[----:B------:R-:W-:Y:S01]  /*7de0*/  FSEL R72, R55, -INF , !P2 ;  /* 0xff80000037487808 */ /* 0x000fe20005000000 */
[CC--:B------:R-:W-:Y:S01]  /*7df0*/  FFMA.FTZ R56, R48.reuse, R184.reuse, R56 ;  /* 0x000000b830387223 */ /* 0x0c0fe20000010038 */
[-C--:B------:R-:W-:Y:S01]  /*7e00*/  ISETP.GE.AND P2, PT, R41, R141.reuse, PT ;  /* 0x0000008d2900720c */ /* 0x080fe20003f46270 */
[-C--:B------:R-:W-:Y:S01]  /*7e10*/  FFMA.FTZ R49, R48, R184.reuse, R58 ;  /* 0x000000b830317223 */ /* 0x080fe2000001003a */
[----:B------:R-:W-:Y:S01]  /*7e20*/  FSEL R73, R42, -INF , !P4 ;  /* 0xff8000002a497808 */ /* 0x000fe20006000000 */
[----:B------:R-:W-:Y:S01]  /*7e30*/  FFMA.FTZ R48, R48, R184, R60 ;  /* 0x000000b830307223 */ /* 0x000fe2000001003c */
[----:B------:R-:W-:Y:S01]  /*7e40*/  FSEL R135, R44, -INF , !P2 ;  /* 0xff8000002c877808 */ /* 0x000fe20005000000 */
[----:B------:R-:W-:Y:S01]  /*7e50*/  HMMA.16816.F32.BF16 R112, R76, R110, R112 ;  /* 0x0000006e4c70723c */ /* 0x000fe20000041870 */
[C---:B------:R-:W-:Y:S01]  /*7e60*/  ISETP.GE.AND P4, PT, R50.reuse, R141, PT ;  /* 0x0000008d3200720c */ /* 0x040fe20003f86270 */
[----:B------:R-:W-:Y:S01]  /*7e70*/  VIADD R44, R159, 0xffffff10 ;  /* 0xffffff109f2c7836 */ /* 0x000fe20000000000 */
[----:B------:R-:W-:-:S02]  /*7e80*/  ISETP.GE.AND P2, PT, R50, R160, PT ;  /* 0x000000a03200720c */ /* 0x000fc40003f46270 */
[----:B------:R-:W-:Y:S02]  /*7e90*/  FSEL R55, R46, -INF , !P1 ;  /* 0xff8000002e377808 */ /* 0x000fe40004800000 */
[----:B------:R-:W-:Y:S01]  /*7ea0*/  I2FP.F32.U32 R46, R45 ;  /* 0x0000002d002e7245 */ /* 0x000fe20000201000 */
[----:B------:R-:W-:Y:S01]  /*7eb0*/  HMMA.16816.F32.BF16 R120, R80, R110, R120 ;  /* 0x0000006e5078723c */ /* 0x000fe20000041878 */
[----:B------:R-:W-:Y:S02]  /*7ec0*/  FSEL R110, R40, -INF , !P3 ;  /* 0xff800000286e7808 */ /* 0x000fe40005800000 */
[----:B------:R-:W-:Y:S02]  /*7ed0*/  ISETP.GE.AND P3, PT, R50, R142, PT ;  /* 0x0000008e3200720c */ /* 0x000fe40003f66270 */
[----:B------:R-:W-:Y:S02]  /*7ee0*/  I2FP.F32.U32 R50, R50 ;  /* 0x0000003200327245 */ /* 0x000fe40000201000 */
[----:B------:R-:W-:Y:S01]  /*7ef0*/  FSEL R86, R56, -INF , !P5 ;  /* 0xff80000038567808 */ /* 0x000fe20006800000 */
[-C--:B------:R-:W-:Y:S01]  /*7f00*/  HMMA.16816.F32.BF16 R40, R88, R146.reuse, RZ ;  /* 0x000000925828723c */ /* 0x080fe200000418ff */
[----:B------:R-:W-:Y:S01]  /*7f10*/  FSEL R49, R49, -INF , !P3 ;  /* 0xff80000031317808 */ /* 0x000fe20005800000 */
[-C--:B------:R-:W-:Y:S01]  /*7f20*/  FFMA.FTZ R50, R50, R184.reuse, R62 ;  /* 0x000000b832327223 */ /* 0x080fe2000001003e */
[----:B------:R-:W-:Y:S01]  /*7f30*/  FSEL R48, R48, -INF , !P4 ;  /* 0xff80000030307808 */ /* 0x000fe20006000000 */
[CC--:B------:R-:W-:Y:S01]  /*7f40*/  FFMA.FTZ R51, R46.reuse, R184.reuse, R112 ;  /* 0x000000b82e337223 */ /* 0x0c0fe20000010070 */
[C---:B------:R-:W-:Y:S01]  /*7f50*/  ISETP.GE.AND P1, PT, R45.reuse, R143, PT ;  /* 0x0000008f2d00720c */ /* 0x040fe20003f26270 */
[----:B------:R-:W-:Y:S01]  /*7f60*/  FFMA.FTZ R53, R46, R184, R114 ;  /* 0x000000b82e357223 */ /* 0x000fe20000010072 */
[C---:B------:R-:W-:Y:S01]  /*7f70*/  ISETP.GE.AND P5, PT, R45.reuse, R142, PT ;  /* 0x0000008e2d00720c */ /* 0x040fe20003fa6270 */
[----:B------:R-:W-:Y:S01]  /*7f80*/  HMMA.16816.F32.BF16 R144, R92, R146, RZ ;  /* 0x000000925c90723c */ /* 0x000fe200000418ff */
[----:B------:R-:W-:-:S02]  /*7f90*/  ISETP.GE.AND P3, PT, R45, R141, PT ;  /* 0x0000008d2d00720c */ /* 0x000fc40003f66270 */
[----:B------:R-:W-:Y:S01]  /*7fa0*/  ISETP.GE.AND P4, PT, R45, R160, PT ;  /* 0x000000a02d00720c */ /* 0x000fe20003f86270 */
[CC--:B------:R-:W-:Y:S01]  /*7fb0*/  FFMA.FTZ R87, R46.reuse, R184.reuse, R120 ;  /* 0x000000b82e577223 */ /* 0x0c0fe20000010078 */
[----:B------:R-:W-:Y:S01]  /*7fc0*/  FFMA.FTZ R52, R46, R184, R122 ;  /* 0x000000b82e347223 */ /* 0x000fe2000001007a */
[----:B------:R-:W-:Y:S02]  /*7fd0*/  I2FP.F32.U32 R45, R44 ;  /* 0x0000002c002d7245 */ /* 0x000fe40000201000 */
[----:B------:R-:W-:Y:S01]  /*7fe0*/  HMMA.16816.F32.BF16 R36, R80, R136, R36 ;  /* 0x000000885024723c */ /* 0x000fe20000041824 */
[----:B------:R-:W-:Y:S02]  /*7ff0*/  FSEL R50, R50, -INF , !P2 ;  /* 0xff80000032327808 */ /* 0x000fe40005000000 */
[----:B------:R-:W-:Y:S02]  /*8000*/  FSEL R87, R87, -INF , !P1 ;  /* 0xff80000057577808 */ /* 0x000fe40004800000 */
[----:B------:R-:W-:-:S02]  /*8010*/  FSEL R52, R52, -INF , !P5 ;  /* 0xff80000034347808 */ /* 0x000fc40006800000 */
[----:B------:R-:W-:Y:S01]  /*8020*/  FSEL R51, R51, -INF , !P3 ;  /* 0xff80000033337808 */ /* 0x000fe20005800000 */
[C---:B------:R-:W-:Y:S01]  /*8030*/  HMMA.16816.F32.BF16 R32, R76.reuse, R136, R32 ;  /* 0x000000884c20723c */ /* 0x040fe20000041820 */
[C---:B------:R-:W-:Y:S02]  /*8040*/  ISETP.GE.AND P2, PT, R44.reuse, R143, PT ;  /* 0x0000008f2c00720c */ /* 0x040fe40003f46270 */
[C---:B------:R-:W-:Y:S02]  /*8050*/  ISETP.GE.AND P1, PT, R44.reuse, R142, PT ;  /* 0x0000008e2c00720c */ /* 0x040fe40003f26270 */
[C---:B------:R-:W-:Y:S02]  /*8060*/  ISETP.GE.AND P5, PT, R44.reuse, R141, PT ;  /* 0x0000008d2c00720c */ /* 0x040fe40003fa6270 */
[----:B------:R-:W-:Y:S01]  /*8070*/  ISETP.GE.AND P3, PT, R44, R160, PT ;  /* 0x000000a02c00720c */ /* 0x000fe20003f66270 */
[----:B------:R-:W-:Y:S01]  /*8080*/  HMMA.16816.F32.BF16 R40, R76, R138, R40 ;  /* 0x0000008a4c28723c */ /* 0x000fe20000041828 */
[----:B------:R-:W-:Y:S01]  /*8090*/  VIADD R44, R159, 0xffffff11 ;  /* 0xffffff119f2c7836 */ /* 0x000fe20000000000 */
[----:B------:R-:W-:Y:S01]  /*80a0*/  FSEL R53, R53, -INF , !P4 ;  /* 0xff80000035357808 */ /* 0x000fe20006000000 */
[CC--:B------:R-:W-:Y:S01]  /*80b0*/  FFMA.FTZ R36, R45.reuse, R184.reuse, R36 ;  /* 0x000000b82d247223 */ /* 0x0c0fe20000010024 */
[----:B------:R-:W-:-:S02]  /*80c0*/  FFMA.FTZ R38, R45, R184, R38 ;  /* 0x000000b82d267223 */ /* 0x000fc40000010026 */
[----:B------:R-:W-:Y:S02]  /*80d0*/  ISETP.GE.AND P4, PT, R44, R143, PT ;  /* 0x0000008f2c00720c */ /* 0x000fe40003f86270 */
[----:B------:R-:W-:Y:S01]  /*80e0*/  HMMA.16816.F32.BF16 R144, R80, R138, R144 ;  /* 0x0000008a5090723c */ /* 0x000fe20000041890 */
[----:B------:R-:W-:Y:S01]  /*80f0*/  FSEL R111, R36, -INF , !P2 ;  /* 0xff800000246f7808 */ /* 0x000fe20005000000 */
[----:B------:R-:W-:Y:S02]  /*8100*/  VIADD R36, R159, 0xffffff18 ;  /* 0xffffff189f247836 */ /* 0x000fe40000000000 */
[CC--:B------:R-:W-:Y:S01]  /*8110*/  FFMA.FTZ R122, R45.reuse, R184.reuse, R32 ;  /* 0x000000b82d7a7223 */ /* 0x0c0fe20000010020 */
[----:B------:R-:W-:Y:S01]  /*8120*/  FFMA.FTZ R34, R45, R184, R34 ;  /* 0x000000b82d227223 */ /* 0x000fe20000010022 */
[----:B------:R-:W-:Y:S02]  /*8130*/  I2FP.F32.U32 R32, R44 ;  /* 0x0000002c00207245 */ /* 0x000fe40000201000 */
[----:B------:R-:W-:-:S02]  /*8140*/  ISETP.GE.AND P2, PT, R44, R142, PT ;  /* 0x0000008e2c00720c */ /* 0x000fc40003f46270 */
[----:B------:R-:W-:Y:S01]  /*8150*/  FSEL R155, R34, -INF , !P3 ;  /* 0xff800000229b7808 */ /* 0x000fe20005800000 */
[CC--:B------:R-:W-:Y:S01]  /*8160*/  FFMA.FTZ R37, R32.reuse, R184.reuse, R37 ;  /* 0x000000b820257223 */ /* 0x0c0fe20000010025 */
[C---:B------:R-:W-:Y:S01]  /*8170*/  FFMA.FTZ R39, R32.reuse, R184, R39 ;  /* 0x000000b820277223 */ /* 0x040fe20000010027 */
[----:B------:R-:W-:Y:S01]  /*8180*/  I2FP.F32.U32 R34, R36 ;  /* 0x0000002400227245 */ /* 0x000fe20000201000 */
[-C--:B------:R-:W-:Y:S01]  /*8190*/  FFMA.FTZ R33, R32, R184.reuse, R33 ;  /* 0x000000b820217223 */ /* 0x080fe20000010021 */
[----:B------:R-:W-:Y:S01]  /*81a0*/  FSEL R139, R38, -INF , !P1 ;  /* 0xff800000268b7808 */ /* 0x000fe20004800000 */
[-C--:B------:R-:W-:Y:S01]  /*81b0*/  FFMA.FTZ R35, R32, R184.reuse, R35 ;  /* 0x000000b820237223 */ /* 0x080fe20000010023 */
[----:B------:R-:W-:Y:S01]  /*81c0*/  FSEL R122, R122, -INF , !P5 ;  /* 0xff8000007a7a7808 */ /* 0x000fe20006800000 */
[CC--:B------:R-:W-:Y:S01]  /*81d0*/  FFMA.FTZ R40, R34.reuse, R184.reuse, R40 ;  /* 0x000000b822287223 */ /* 0x0c0fe20000010028 */
[----:B------:R-:W-:Y:S01]  /*81e0*/  FSEL R112, R37, -INF , !P4 ;  /* 0xff80000025707808 */ /* 0x000fe20006000000 */
[CC--:B------:R-:W-:Y:S01]  /*81f0*/  FFMA.FTZ R114, R34.reuse, R184.reuse, R144 ;  /* 0x000000b822727223 */ /* 0x0c0fe20000010090 */
[----:B------:R-:W-:Y:S01]  /*8200*/  FSEL R149, R39, -INF , !P2 ;  /* 0xff80000027957808 */ /* 0x000fe20005000000 */
[----:B------:R-:W-:Y:S01]  /*8210*/  FFMA.FTZ R146, R34, R184, R146 ;  /* 0x000000b822927223 */ /* 0x000fe20000010092 */
[C---:B------:R-:W-:Y:S01]  /*8220*/  ISETP.GE.AND P1, PT, R44.reuse, R141, PT ;  /* 0x0000008d2c00720c */ /* 0x040fe20003f26270 */
[----:B------:R-:W-:Y:S01]  /*8230*/  VIADD R32, R159, 0xffffff19 ;  /* 0xffffff199f207836 */ /* 0x000fe20000000000 */
[----:B------:R-:W-:Y:S01]  /*8240*/  ISETP.GE.AND P5, PT, R44, R160, PT ;  /* 0x000000a02c00720c */ /* 0x000fe20003fa6270 */
[----:B------:R-:W-:Y:S01]  /*8250*/  FFMA.FTZ R42, R34, R184, R42 ;  /* 0x000000b8222a7223 */ /* 0x000fe2000001002a */
[C---:B------:R-:W-:Y:S01]  /*8260*/  ISETP.GE.AND P3, PT, R36.reuse, R143, PT ;  /* 0x0000008f2400720c */ /* 0x040fe20003f66270 */
[----:B------:R-:W-:Y:S01]  /*8270*/  HMMA.16816.F32.BF16 R44, R88, R130, RZ ;  /* 0x00000082582c723c */ /* 0x000fe200000418ff */
[----:B------:R-:W-:-:S02]  /*8280*/  ISETP.GE.AND P4, PT, R36, R142, PT ;  /* 0x0000008e2400720c */ /* 0x000fc40003f86270 */
[----:B------:R-:W-:Y:S02]  /*8290*/  ISETP.GE.AND P2, PT, R36, R141, PT ;  /* 0x0000008d2400720c */ /* 0x000fe40003f46270 */
[----:B------:R-:W-:Y:S02]  /*82a0*/  FSEL R136, R33, -INF , !P1 ;  /* 0xff80000021887808 */ /* 0x000fe40004800000 */
[----:B------:R-:W-:Y:S01]  /*82b0*/  FSEL R144, R35, -INF , !P5 ;  /* 0xff80000023907808 */ /* 0x000fe20006800000 */
[----:B------:R-:W-:Y:S01]  /*82c0*/  HMMA.16816.F32.BF16 R128, R92, R130, RZ ;  /* 0x000000825c80723c */ /* 0x000fe200000418ff */
[----:B------:R-:W-:Y:S02]  /*82d0*/  FSEL R114, R114, -INF , !P3 ;  /* 0xff80000072727808 */ /* 0x000fe40005800000 */
[----:B------:R-:W-:Y:S02]  /*82e0*/  FSEL R247, R146, -INF , !P4 ;  /* 0xff80000092f77808 */ /* 0x000fe40006000000 */
[----:B------:R-:W-:-:S02]  /*82f0*/  FSEL R164, R40, -INF , !P2 ;  /* 0xff80000028a47808 */ /* 0x000fc40005000000 */
[C---:B------:R-:W-:Y:S02]  /*8300*/  ISETP.GE.AND P5, PT, R32.reuse, R143, PT ;  /* 0x0000008f2000720c */ /* 0x040fe40003fa6270 */
[C---:B------:R-:W-:Y:S02]  /*8310*/  ISETP.GE.AND P3, PT, R32.reuse, R142, PT ;  /* 0x0000008e2000720c */ /* 0x040fe40003f66270 */
[C---:B------:R-:W-:Y:S01]  /*8320*/  ISETP.GE.AND P4, PT, R32.reuse, R141, PT ;  /* 0x0000008d2000720c */ /* 0x040fe20003f86270 */
[-C--:B------:R-:W-:Y:S01]  /*8330*/  HMMA.16816.F32.BF16 R44, R76, R118.reuse, R44 ;  /* 0x000000764c2c723c */ /* 0x080fe2000004182c */
[----:B------:R-:W-:Y:S02]  /*8340*/  I2FP.F32.U32 R33, R32 ;  /* 0x0000002000217245 */ /* 0x000fe40000201000 */
[-C--:B------:R-:W-:Y:S01]  /*8350*/  ISETP.GE.AND P2, PT, R32, R160.reuse, PT ;  /* 0x000000a02000720c */ /* 0x080fe20003f46270 */
[----:B------:R-:W-:Y:S01]  /*8360*/  VIADD R32, R159, 0xffffff20 ;  /* 0xffffff209f207836 */ /* 0x000fe20000000000 */
[----:B------:R-:W-:Y:S01]  /*8370*/  ISETP.GE.AND P1, PT, R36, R160, PT ;  /* 0x000000a02400720c */ /* 0x000fe20003f26270 */
[CC--:B------:R-:W-:Y:S01]  /*8380*/  FFMA.FTZ R145, R33.reuse, R184.reuse, R145 ;  /* 0x000000b821917223 */ /* 0x0c0fe20000010091 */
[----:B------:R-:W1:Y:S01]  /*8390*/  LDSM.16.M88.4 R36, [R179+0x3400] ;  /* 0x00340000b324783b */ /* 0x000e620000000200 */
[C---:B------:R-:W-:Y:S01]  /*83a0*/  FFMA.FTZ R248, R33.reuse, R184, R147 ;  /* 0x000000b821f87223 */ /* 0x040fe20000010093 */
[----:B------:R-:W-:Y:S01]  /*83b0*/  I2FP.F32.U32 R56, R32 ;  /* 0x0000002000387245 */ /* 0x000fe20000201000 */
[CC--:B------:R-:W-:Y:S01]  /*83c0*/  FFMA.FTZ R41, R33.reuse, R184.reuse, R41 ;  /* 0x000000b821297223 */ /* 0x0c0fe20000010029 */
[----:B------:R-:W-:Y:S01]  /*83d0*/  FSEL R147, R42, -INF , !P1 ;  /* 0xff8000002a937808 */ /* 0x000fe20004800000 */
[-C--:B------:R-:W-:Y:S01]  /*83e0*/  FFMA.FTZ R43, R33, R184.reuse, R43 ;  /* 0x000000b8212b7223 */ /* 0x080fe2000001002b */
[----:B------:R-:W-:Y:S01]  /*83f0*/  FSEL R252, R145, -INF , !P5 ;  /* 0xff80000091fc7808 */ /* 0x000fe20006800000 */
[-C--:B------:R-:W-:Y:S01]  /*8400*/  FFMA.FTZ R40, R56, R184.reuse, R28 ;  /* 0x000000b838287223 */ /* 0x080fe2000001001c */
[----:B------:R-:W-:Y:S01]  /*8410*/  VIADD R28, R159, 0xffffff21 ;  /* 0xffffff219f1c7836 */ /* 0x000fe20000000000 */
[----:B------:R-:W-:Y:S01]  /*8420*/  FSEL R248, R248, -INF , !P3 ;  /* 0xff800000f8f87808 */ /* 0x000fe20005800000 */
[CC--:B------:R-:W-:Y:S01]  /*8430*/  FFMA.FTZ R30, R56.reuse, R184.reuse, R30 ;  /* 0x000000b8381e7223 */ /* 0x0c0fe2000001001e */
[----:B------:R-:W-:Y:S01]  /*8440*/  FSEL R246, R41, -INF , !P4 ;  /* 0xff80000029f67808 */ /* 0x000fe20006000000 */
[-C--:B------:R-:W-:Y:S01]  /*8450*/  FFMA.FTZ R153, R56, R184.reuse, R24 ;  /* 0x000000b838997223 */ /* 0x080fe20000010018 */
[----:B------:R-:W-:Y:S01]  /*8460*/  ISETP.GE.AND P1, PT, R32, R143, PT ;  /* 0x0000008f2000720c */ /* 0x000fe20003f26270 */
[----:B------:R-:W-:Y:S01]  /*8470*/  FFMA.FTZ R56, R56, R184, R26 ;  /* 0x000000b838387223 */ /* 0x000fe2000001001a */
[C---:B------:R-:W-:Y:S01]  /*8480*/  ISETP.GE.AND P5, PT, R32.reuse, R142, PT ;  /* 0x0000008e2000720c */ /* 0x040fe20003fa6270 */
[----:B------:R-:W-:Y:S01]  /*8490*/  HMMA.16816.F32.BF16 R128, R80, R118, R128 ;  /* 0x000000765080723c */ /* 0x000fe20000041880 */
[C---:B------:R-:W-:Y:S01]  /*84a0*/  ISETP.GE.AND P3, PT, R32.reuse, R141, PT ;  /* 0x0000008d2000720c */ /* 0x040fe20003f66270 */
[----:B------:R-:W-:Y:S01]  /*84b0*/  VIADD R24, R159, 0xffffff28 ;  /* 0xffffff289f187836 */ /* 0x000fe20000000000 */
[----:B------:R-:W-:-:S02]  /*84c0*/  ISETP.GE.AND P4, PT, R32, R160, PT ;  /* 0x000000a02000720c */ /* 0x000fc40003f86270 */
[----:B------:R-:W-:Y:S02]  /*84d0*/  I2FP.F32.U32 R26, R28 ;  /* 0x0000001c001a7245 */ /* 0x000fe40000201000 */
[----:B------:R-:W-:Y:S01]  /*84e0*/  FSEL R146, R43, -INF , !P2 ;  /* 0xff8000002b927808 */ /* 0x000fe20005000000 */
[-C--:B------:R-:W-:Y:S01]  /*84f0*/  HMMA.16816.F32.BF16 R32, R88, R126.reuse, RZ ;  /* 0x0000007e5820723c */ /* 0x080fe200000418ff */
[----:B------:R-:W-:Y:S01]  /*8500*/  FSEL R137, R40, -INF , !P1 ;  /* 0xff80000028897808 */ /* 0x000fe20004800000 */
[CC--:B------:R-:W-:Y:S01]  /*8510*/  FFMA.FTZ R29, R26.reuse, R184.reuse, R29 ;  /* 0x000000b81a1d7223 */ /* 0x0c0fe2000001001d */
[-C--:B------:R-:W-:Y:S01]  /*8520*/  FFMA.FTZ R31, R26, R184.reuse, R31 ;  /* 0x000000b81a1f7223 */ /* 0x080fe2000001001f */
[----:B------:R-:W-:Y:S01]  /*8530*/  ISETP.GE.AND P2, PT, R28, R143, PT ;  /* 0x0000008f1c00720c */ /* 0x000fe20003f46270 */
[----:B------:R-:W-:Y:S01]  /*8540*/  FFMA.FTZ R58, R26, R184, R25 ;  /* 0x000000b81a3a7223 */ /* 0x000fe20000010019 */
[----:B------:R-:W-:Y:S01]  /*8550*/  ISETP.GE.AND P1, PT, R28, R142, PT ;  /* 0x0000008e1c00720c */ /* 0x000fe20003f26270 */
[----:B------:R-:W-:Y:S01]  /*8560*/  FFMA.FTZ R27, R26, R184, R27 ;  /* 0x000000b81a1b7223 */ /* 0x000fe2000001001b */
[----:B------:R-:W-:Y:S01]  /*8570*/  HMMA.16816.F32.BF16 R124, R92, R126, RZ ;  /* 0x0000007e5c7c723c */ /* 0x000fe200000418ff */
[----:B------:R-:W-:-:S02]  /*8580*/  FSEL R249, R30, -INF , !P5 ;  /* 0xff8000001ef97808 */ /* 0x000fc40006800000 */
[----:B------:R-:W-:Y:S02]  /*8590*/  FSEL R153, R153, -INF , !P3 ;  /* 0xff80000099997808 */ /* 0x000fe40005800000 */
[C---:B------:R-:W-:Y:S02]  /*85a0*/  ISETP.GE.AND P5, PT, R28.reuse, R141, PT ;  /* 0x0000008d1c00720c */ /* 0x040fe40003fa6270 */
[----:B------:R-:W-:Y:S02]  /*85b0*/  ISETP.GE.AND P3, PT, R28, R160, PT ;  /* 0x000000a01c00720c */ /* 0x000fe40003f66270 */
[----:B------:R-:W-:Y:S02]  /*85c0*/  FSEL R134, R29, -INF , !P2 ;  /* 0xff8000001d867808 */ /* 0x000fe40005000000 */
[----:B------:R-:W-:Y:S01]  /*85d0*/  FSEL R251, R31, -INF , !P1 ;  /* 0xff8000001ffb7808 */ /* 0x000fe20004800000 */
[----:B------:R-:W-:Y:S01]  /*85e0*/  HMMA.16816.F32.BF16 R32, R76, R106, R32 ;  /* 0x0000006a4c20723c */ /* 0x000fe20000041820 */
[----:B------:R2:W3:Y:S01]  /*85f0*/  LDSM.16.M88.4 R28, [R0+0x3400] ;  /* 0x00340000001c783b */ /* 0x0004e20000000200 */
[----:B------:R-:W-:Y:S01]  /*8600*/  FSEL R56, R56, -INF , !P4 ;  /* 0xff80000038387808 */ /* 0x000fe20006000000 */
[----:B------:R-:W-:-:S04]  /*8610*/  DEPBAR.LE SB0, 0x0 ;  /* 0x000080000000791a */ /* 0x000fc80000000000 */
[----:B------:R-:W-:Y:S01]  /*8620*/  FSEL R58, R58, -INF , !P5 ;  /* 0xff8000003a3a7808 */ /* 0x000fe20006800000 */
[----:B------:R-:W-:Y:S01]  /*8630*/  HMMA.16816.F32.BF16 R124, R80, R106, R124 ;  /* 0x0000006a507c723c */ /* 0x000fe2000004187c */
[----:B------:R-:W-:Y:S01]  /*8640*/  BAR.SYNC.DEFER_BLOCKING 0x0 ;  /* 0x0000000000007b1d */ /* 0x000fe20000010000 */
[C---:B------:R-:W-:Y:S02]  /*8650*/  ISETP.GE.AND P4, PT, R24.reuse, R143, PT ;  /* 0x0000008f1800720c */ /* 0x040fe40003f86270 */
[C---:B------:R-:W-:Y:S02]  /*8660*/  ISETP.GE.AND P2, PT, R24.reuse, R142, PT ;  /* 0x0000008e1800720c */ /* 0x040fe40003f46270 */
[C---:B------:R-:W-:Y:S02]  /*8670*/  ISETP.GE.AND P1, PT, R24.reuse, R141, PT ;  /* 0x0000008d1800720c */ /* 0x040fe40003f26270 */
[----:B------:R-:W-:Y:S02]  /*8680*/  I2FP.F32.U32 R25, R24 ;  /* 0x0000001800197245 */ /* 0x000fe40000201000 */
[----:B------:R-:W-:Y:S01]  /*8690*/  ISETP.GE.AND P5, PT, R24, R160, PT ;  /* 0x000000a01800720c */ /* 0x000fe20003fa6270 */
[----:B------:R-:W-:Y:S01]  /*86a0*/  VIADD R24, R159, 0xffffff29 ;  /* 0xffffff299f187836 */ /* 0x000fe20000000000 */
[----:B------:R-:W-:Y:S01]  /*86b0*/  FSEL R62, R27, -INF , !P3 ;  /* 0xff8000001b3e7808 */ /* 0x000fe20005800000 */
[CC--:B------:R-:W-:Y:S01]  /*86c0*/  FFMA.FTZ R106, R25.reuse, R184.reuse, R128 ;  /* 0x000000b8196a7223 */ /* 0x0c0fe20000010080 */
[CC--:B------:R-:W-:Y:S01]  /*86d0*/  FFMA.FTZ R44, R25.reuse, R184.reuse, R44 ;  /* 0x000000b8192c7223 */ /* 0x0c0fe2000001002c */
[CC--:B------:R-:W-:Y:S01]  /*86e0*/  FFMA.FTZ R46, R25.reuse, R184.reuse, R46 ;  /* 0x000000b8192e7223 */ /* 0x0c0fe2000001002e */
[----:B--2---:R-:W-:Y:S01]  /*86f0*/  FFMA.FTZ R0, R25, R184, R130 ;  /* 0x000000b819007223 */ /* 0x004fe20000010082 */
[----:B------:R-:W-:-:S02]  /*8700*/  I2FP.F32.U32 R40, R24 ;  /* 0x0000001800287245 */ /* 0x000fc40000201000 */
[----:B------:R-:W-:Y:S02]  /*8710*/  FSEL R106, R106, -INF , !P4 ;  /* 0xff8000006a6a7808 */ /* 0x000fe40006000000 */
[----:B------:R-:W-:Y:S01]  /*8720*/  FSEL R0, R0, -INF , !P2 ;  /* 0xff80000000007808 */ /* 0x000fe20005000000 */
[-C--:B------:R-:W-:Y:S01]  /*8730*/  FFMA.FTZ R129, R40, R184.reuse, R129 ;  /* 0x000000b828817223 */ /* 0x080fe20000010081 */
[----:B------:R-:W-:Y:S01]  /*8740*/  FSEL R156, R44, -INF , !P1 ;  /* 0xff8000002c9c7808 */ /* 0x000fe20004800000 */
[-C--:B------:R-:W-:Y:S01]  /*8750*/  FFMA.FTZ R44, R40, R184.reuse, R131 ;  /* 0x000000b8282c7223 */ /* 0x080fe20000010083 */
[----:B------:R-:W-:Y:S01]  /*8760*/  ISETP.GE.AND P3, PT, R24, R143, PT ;  /* 0x0000008f1800720c */ /* 0x000fe20003f66270 */
[----:B------:R-:W-:Y:S01]  /*8770*/  FFMA.FTZ R45, R40, R184, R45 ;  /* 0x000000b8282d7223 */ /* 0x000fe2000001002d */
[----:B------:R-:W-:Y:S01]  /*8780*/  ISETP.GE.AND P4, PT, R24, R142, PT ;  /* 0x0000008e1800720c */ /* 0x000fe20003f86270 */
[----:B------:R-:W-:Y:S01]  /*8790*/  FFMA.FTZ R47, R40, R184, R47 ;  /* 0x000000b8282f7223 */ /* 0x000fe2000001002f */
[C---:B------:R-:W-:Y:S01]  /*87a0*/  ISETP.GE.AND P2, PT, R24.reuse, R141, PT ;  /* 0x0000008d1800720c */ /* 0x040fe20003f46270 */
[----:B-1----:R-:W-:Y:S01]  /*87b0*/  HMMA.16816.F32.BF16 R40, R88, R36, RZ ;  /* 0x000000245828723c */ /* 0x002fe200000418ff */
[----:B------:R-:W-:-:S02]  /*87c0*/  ISETP.GE.AND P1, PT, R24, R160, PT ;  /* 0x000000a01800720c */ /* 0x000fc40003f26270 */
[----:B------:R-:W-:Y:S02]  /*87d0*/  FSEL R60, R46, -INF , !P5 ;  /* 0xff8000002e3c7808 */ /* 0x000fe40006800000 */
[----:B------:R-:W-:Y:S02]  /*87e0*/  FSEL R46, R129, -INF , !P3 ;  /* 0xff800000812e7808 */ /* 0x000fe40005800000 */
[C---:B------:R-:W-:Y:S01]  /*87f0*/  ISETP.GE.AND P3, PT, R98.reuse, R142, PT ;  /* 0x0000008e6200720c */ /* 0x040fe20003f66270 */
[----:B------:R-:W-:Y:S01]  /*8800*/  HMMA.16816.F32.BF16 R24, R92, R36, RZ ;  /* 0x000000245c18723c */ /* 0x000fe200000418ff */
[----:B------:R-:W-:Y:S02]  /*8810*/  I2FP.F32.U32 R36, R98 ;  /* 0x0000006200247245 */ /* 0x000fe40000201000 */
[----:B------:R-:W-:Y:S02]  /*8820*/  FSEL R157, R45, -INF , !P2 ;  /* 0xff8000002d9d7808 */ /* 0x000fe40005000000 */
[----:B------:R-:W-:Y:S01]  /*8830*/  ISETP.GE.AND P5, PT, R98, R143, PT ;  /* 0x0000008f6200720c */ /* 0x000fe20003fa6270 */
[CC--:B------:R-:W-:Y:S01]  /*8840*/  FFMA.FTZ R240, R36.reuse, R184.reuse, R16 ;  /* 0x000000b824f07223 */ /* 0x0c0fe20000010010 */
[C---:B------:R-:W-:Y:S01]  /*8850*/  FFMA.FTZ R22, R36.reuse, R184, R22 ;  /* 0x000000b824167223 */ /* 0x040fe20000010016 */
[----:B------:R-:W-:Y:S01]  /*8860*/  I2FP.F32.U32 R16, R54 ;  /* 0x0000003600107245 */ /* 0x000fe20000201000 */
[CC--:B------:R-:W-:Y:S01]  /*8870*/  FFMA.FTZ R20, R36.reuse, R184.reuse, R20 ;  /* 0x000000b824147223 */ /* 0x0c0fe20000010014 */
[----:B------:R-:W-:Y:S01]  /*8880*/  FFMA.FTZ R18, R36, R184, R18 ;  /* 0x000000b824127223 */ /* 0x000fe20000010012 */
[----:B------:R-:W-:Y:S01]  /*8890*/  ISETP.GE.AND P2, PT, R98, R160, PT ;  /* 0x000000a06200720c */ /* 0x000fe20003f46270 */
[-C--:B---3--:R-:W-:Y:S01]  /*88a0*/  HMMA.16816.F32.BF16 R40, R76, R28.reuse, R40 ;  /* 0x0000001c4c28723c */ /* 0x088fe20000041828 */
[----:B------:R-:W-:Y:S01]  /*88b0*/  FSEL R45, R22, -INF , !P3 ;  /* 0xff800000162d7808 */ /* 0x000fe20005800000 */
[-C--:B------:R-:W-:Y:S01]  /*88c0*/  FFMA.FTZ R17, R16, R184.reuse, R17 ;  /* 0x000000b810117223 */ /* 0x080fe20000010011 */
[----:B------:R-:W-:Y:S01]  /*88d0*/  ISETP.GE.AND P3, PT, R54, R141, PT ;  /* 0x0000008d3600720c */ /* 0x000fe20003f66270 */
[----:B------:R-:W-:Y:S01]  /*88e0*/  VIADD R22, R159, 0xffffff38 ;  /* 0xffffff389f167836 */ /* 0x000fe20000000000 */
[----:B------:R-:W-:Y:S01]  /*88f0*/  FSEL R171, R47, -INF , !P1 ;  /* 0xff8000002fab7808 */ /* 0x000fe20004800000 */
[-C--:B------:R-:W-:Y:S01]  /*8900*/  FFMA.FTZ R21, R16, R184.reuse, R21 ;  /* 0x000000b810157223 */ /* 0x080fe20000010015 */
[----:B------:R-:W-:Y:S01]  /*8910*/  ISETP.GE.AND P1, PT, R54, R143, PT ;  /* 0x0000008f3600720c */ /* 0x000fe20003f26270 */
[-C--:B------:R-:W-:Y:S01]  /*8920*/  FFMA.FTZ R23, R16, R184.reuse, R23 ;  /* 0x000000b810177223 */ /* 0x080fe20000010017 */
[----:B------:R-:W-:Y:S01]  /*8930*/  FSEL R47, R20, -INF , !P5 ;  /* 0xff800000142f7808 */ /* 0x000fe20006800000 */
[----:B------:R-:W-:Y:S01]  /*8940*/  FFMA.FTZ R234, R16, R184, R19 ;  /* 0x000000b810ea7223 */ /* 0x000fe20000010013 */
[----:B------:R-:W-:Y:S01]  /*8950*/  FSEL R239, R18, -INF , !P2 ;  /* 0xff80000012ef7808 */ /* 0x000fe20005000000 */
[----:B------:R-:W-:Y:S01]  /*8960*/  HMMA.16816.F32.BF16 R24, R80, R28, R24 ;  /* 0x0000001c5018723c */ /* 0x000fe20000041818 */
[----:B------:R-:W-:-:S02]  /*8970*/  FSEL R242, R17, -INF , !P3 ;  /* 0xff80000011f27808 */ /* 0x000fc40005800000 */
[----:B------:R-:W-:Y:S02]  /*8980*/  FSEL R44, R44, -INF , !P4 ;  /* 0xff8000002c2c7808 */ /* 0x000fe40006000000 */
[----:B------:R-:W-:Y:S02]  /*8990*/  I2FP.F32.U32 R20, R22 ;  /* 0x0000001600147245 */ /* 0x000fe40000201000 */
[----:B------:R-:W-:Y:S01]  /*89a0*/  ISETP.GE.AND P4, PT, R98, R141, PT ;  /* 0x0000008d6200720c */ /* 0x000fe20003f86270 */
[-C--:B------:R-:W-:Y:S01]  /*89b0*/  HMMA.16816.F32.BF16 R16, R88, R102.reuse, RZ ;  /* 0x000000665810723c */ /* 0x080fe200000418ff */
[----:B------:R-:W-:Y:S01]  /*89c0*/  ISETP.GE.AND P5, PT, R54, R142, PT ;  /* 0x0000008e3600720c */ /* 0x000fe20003fa6270 */
[-C--:B------:R-:W-:Y:S01]  /*89d0*/  FFMA.FTZ R32, R20, R184.reuse, R32 ;  /* 0x000000b814207223 */ /* 0x080fe20000010020 */
[----:B------:R-:W-:Y:S01]  /*89e0*/  FSEL R107, R21, -INF , !P1 ;  /* 0xff800000156b7808 */ /* 0x000fe20004800000 */
[----:B------:R-:W-:Y:S01]  /*89f0*/  VIADD R21, R159, 0xffffff39 ;  /* 0xffffff399f157836 */ /* 0x000fe20000000000 */
[----:B------:R-:W-:Y:S01]  /*8a00*/  FSEL R240, R240, -INF , !P4 ;  /* 0xff800000f0f07808 */ /* 0x000fe20006000000 */
[CC--:B------:R-:W-:Y:S01]  /*8a10*/  FFMA.FTZ R124, R20.reuse, R184.reuse, R124 ;  /* 0x000000b8147c7223 */ /* 0x0c0fe2000001007c */
[----:B------:R-:W-:Y:S01]  /*8a20*/  FSEL R28, R23, -INF , !P5 ;  /* 0xff800000171c7808 */ /* 0x000fe20006800000 */
[----:B------:R-:W-:Y:S01]  /*8a30*/  HMMA.16816.F32.BF16 R100, R92, R102, RZ ;  /* 0x000000665c64723c */ /* 0x000fe200000418ff */
[----:B------:R-:W-:Y:S01]  /*8a40*/  FFMA.FTZ R29, R20, R184, R126 ;  /* 0x000000b8141d7223 */ /* 0x000fe2000001007e */
[----:B------:R-:W-:Y:S01]  /*8a50*/  ISETP.GE.AND P4, PT, R54, R160, PT ;  /* 0x000000a03600720c */ /* 0x000fe20003f86270 */
[----:B------:R-:W-:Y:S01]  /*8a60*/  FFMA.FTZ R34, R20, R184, R34 ;  /* 0x000000b814227223 */ /* 0x000fe20000010022 */
[----:B------:R-:W-:-:S02]  /*8a70*/  ISETP.GE.AND P2, PT, R22, R143, PT ;  /* 0x0000008f1600720c */ /* 0x000fc40003f46270 */
[C---:B------:R-:W-:Y:S02]  /*8a80*/  ISETP.GE.AND P1, PT, R22.reuse, R142, PT ;  /* 0x0000008e1600720c */ /* 0x040fe40003f26270 */
[C---:B------:R-:W-:Y:S02]  /*8a90*/  ISETP.GE.AND P5, PT, R22.reuse, R141, PT ;  /* 0x0000008d1600720c */ /* 0x040fe40003fa6270 */
[----:B------:R-:W-:Y:S01]  /*8aa0*/  ISETP.GE.AND P3, PT, R22, R160, PT ;  /* 0x000000a01600720c */ /* 0x000fe20003f66270 */
[----:B------:R-:W-:Y:S01]  /*8ab0*/  VIADD R22, R159, 0xffffff40 ;  /* 0xffffff409f167836 */ /* 0x000fe20000000000 */
[----:B------:R-:W-:Y:S01]  /*8ac0*/  I2FP.F32.U32 R20, R21 ;  /* 0x0000001500147245 */ /* 0x000fe20000201000 */
[-C--:B------:R-:W-:Y:S01]  /*8ad0*/  HMMA.16816.F32.BF16 R16, R76, R74.reuse, R16 ;  /* 0x0000004a4c10723c */ /* 0x080fe20000041810 */
[----:B------:R-:W-:Y:S02]  /*8ae0*/  FSEL R234, R234, -INF , !P4 ;  /* 0xff800000eaea7808 */ /* 0x000fe40006000000 */
[----:B------:R-:W-:Y:S01]  /*8af0*/  FSEL R126, R124, -INF , !P2 ;  /* 0xff8000007c7e7808 */ /* 0x000fe20005000000 */
[CC--:B------:R-:W-:Y:S01]  /*8b00*/  FFMA.FTZ R125, R20.reuse, R184.reuse, R125 ;  /* 0x000000b8147d7223 */ /* 0x0c0fe2000001007d */
[----:B------:R-:W-:Y:S01]  /*8b10*/  FSEL R29, R29, -INF , !P1 ;  /* 0xff8000001d1d7808 */ /* 0x000fe20004800000 */
[-C--:B------:R-:W-:Y:S01]  /*8b20*/  FFMA.FTZ R33, R20, R184.reuse, R33 ;  /* 0x000000b814217223 */ /* 0x080fe20000010021 */
[----:B------:R-:W-:Y:S01]  /*8b30*/  FSEL R243, R32, -INF , !P5 ;  /* 0xff80000020f37808 */ /* 0x000fe20006800000 */
[CC--:B------:R-:W-:Y:S01]  /*8b40*/  FFMA.FTZ R32, R20.reuse, R184.reuse, R127 ;  /* 0x000000b814207223 */ /* 0x0c0fe2000001007f */
[C---:B------:R-:W-:Y:S01]  /*8b50*/  ISETP.GE.AND P4, PT, R21.reuse, R143, PT ;  /* 0x0000008f1500720c */ /* 0x040fe20003f86270 */
[----:B------:R-:W-:Y:S01]  /*8b60*/  FFMA.FTZ R35, R20, R184, R35 ;  /* 0x000000b814237223 */ /* 0x000fe20000010023 */
[----:B------:R-:W-:Y:S01]  /*8b70*/  ISETP.GE.AND P2, PT, R21, R142, PT ;  /* 0x0000008e1500720c */ /* 0x000fe20003f46270 */
[----:B------:R-:W-:Y:S01]  /*8b80*/  VIADD R20, R159, 0xffffff41 ;  /* 0xffffff419f147836 */ /* 0x000fe20000000000 */
[C---:B------:R-:W-:Y:S01]  /*8b90*/  ISETP.GE.AND P1, PT, R21.reuse, R141, PT ;  /* 0x0000008d1500720c */ /* 0x040fe20003f26270 */
[----:B------:R-:W-:Y:S01]  /*8ba0*/  HMMA.16816.F32.BF16 R100, R80, R74, R100 ;  /* 0x0000004a5064723c */ /* 0x000fe20000041864 */
[----:B------:R-:W-:-:S02]  /*8bb0*/  ISETP.GE.AND P5, PT, R21, R160, PT ;  /* 0x000000a01500720c */ /* 0x000fc40003fa6270 */
[----:B------:R-:W-:Y:S02]  /*8bc0*/  I2FP.F32.U32 R21, R22 ;  /* 0x0000001600157245 */ /* 0x000fe40000201000 */
[----:B------:R-:W-:Y:S02]  /*8bd0*/  FSEL R190, R34, -INF , !P3 ;  /* 0xff80000022be7808 */ /* 0x000fe40005800000 */
[----:B------:R-:W-:Y:S01]  /*8be0*/  FSEL R125, R125, -INF , !P4 ;  /* 0xff8000007d7d7808 */ /* 0x000fe20006000000 */
[CC--:B------:R-:W-:Y:S01]  /*8bf0*/  FFMA.FTZ R8, R21.reuse, R184.reuse, R8 ;  /* 0x000000b815087223 */ /* 0x0c0fe20000010008 */
[----:B------:R-:W-:Y:S01]  /*8c00*/  FSEL R32, R32, -INF , !P2 ;  /* 0xff80000020207808 */ /* 0x000fe20005000000 */
[CC--:B------:R-:W-:Y:S01]  /*8c10*/  FFMA.FTZ R10, R21.reuse, R184.reuse, R10 ;  /* 0x000000b8150a7223 */ /* 0x0c0fe2000001000a */
[CC--:B------:R-:W-:Y:S01]  /*8c20*/  FFMA.FTZ R64, R21.reuse, R184.reuse, R64 ;  /* 0x000000b815407223 */ /* 0x0c0fe20000010040 */
[C---:B------:R-:W-:Y:S01]  /*8c30*/  ISETP.GE.AND P3, PT, R22.reuse, R143, PT ;  /* 0x0000008f1600720c */ /* 0x040fe20003f66270 */
[----:B------:R-:W-:Y:S01]  /*8c40*/  FFMA.FTZ R66, R21, R184, R66 ;  /* 0x000000b815427223 */ /* 0x000fe20000010042 */
[----:B------:R-:W-:-:S02]  /*8c50*/  ISETP.GE.AND P4, PT, R22, R142, PT ;  /* 0x0000008e1600720c */ /* 0x000fc40003f86270 */
[----:B------:R-:W-:Y:S02]  /*8c60*/  ISETP.GE.AND P2, PT, R22, R141, PT ;  /* 0x0000008d1600720c */ /* 0x000fe40003f46270 */
[----:B------:R-:W-:Y:S02]  /*8c70*/  FSEL R244, R33, -INF , !P1 ;  /* 0xff80000021f47808 */ /* 0x000fe40004800000 */
[----:B------:R-:W-:Y:S02]  /*8c80*/  FSEL R238, R35, -INF , !P5 ;  /* 0xff80000023ee7808 */ /* 0x000fe40006800000 */
[----:B------:R-:W-:Y:S02]  /*8c90*/  FSEL R35, R8, -INF , !P3 ;  /* 0xff80000008237808 */ /* 0x000fe40005800000 */
[----:B------:R-:W-:Y:S02]  /*8ca0*/  FSEL R33, R10, -INF , !P4 ;  /* 0xff8000000a217808 */ /* 0x000fe40006000000 */
[----:B------:R-:W-:-:S02]  /*8cb0*/  FSEL R192, R64, -INF , !P2 ;  /* 0xff80000040c07808 */ /* 0x000fc40005000000 */
[----:B------:R-:W-:Y:S02]  /*8cc0*/  ISETP.GE.AND P1, PT, R22, R160, PT ;  /* 0x000000a01600720c */ /* 0x000fe40003f26270 */
[C---:B------:R-:W-:Y:S02]  /*8cd0*/  ISETP.GE.AND P5, PT, R20.reuse, R143, PT ;  /* 0x0000008f1400720c */ /* 0x040fe40003fa6270 */
[C---:B------:R-:W-:Y:S02]  /*8ce0*/  ISETP.GE.AND P3, PT, R20.reuse, R142, PT ;  /* 0x0000008e1400720c */ /* 0x040fe40003f66270 */
[C---:B------:R-:W-:Y:S02]  /*8cf0*/  ISETP.GE.AND P4, PT, R20.reuse, R141, PT ;  /* 0x0000008d1400720c */ /* 0x040fe40003f86270 */
[----:B------:R-:W-:Y:S02]  /*8d00*/  I2FP.F32.U32 R8, R20 ;  /* 0x0000001400087245 */ /* 0x000fe40000201000 */
[----:B------:R-:W-:-:S02]  /*8d10*/  ISETP.GE.AND P2, PT, R20, R160, PT ;  /* 0x000000a01400720c */ /* 0x000fc40003f46270 */
[-C--:B------:R-:W-:Y:S01]  /*8d20*/  HMMA.16816.F32.BF16 R20, R88, R38.reuse, RZ ;  /* 0x000000265814723c */ /* 0x080fe200000418ff */
[CC--:B------:R-:W-:Y:S01]  /*8d30*/  FFMA.FTZ R64, R8.reuse, R184.reuse, R9 ;  /* 0x000000b808407223 */ /* 0x0c0fe20000010009 */
[C---:B------:R-:W-:Y:S02]  /*8d40*/  VIADD R9, R159.reuse, 0xffffff48 ;  /* 0xffffff489f097836 */ /* 0x040fe40000000000 */
[CC--:B------:R-:W-:Y:S01]  /*8d50*/  FFMA.FTZ R11, R8.reuse, R184.reuse, R11 ;  /* 0x000000b8080b7223 */ /* 0x0c0fe2000001000b */
[CC--:B------:R-:W-:Y:S01]  /*8d60*/  FFMA.FTZ R65, R8.reuse, R184.reuse, R65 ;  /* 0x000000b808417223 */ /* 0x0c0fe20000010041 */
[----:B------:R-:W-:Y:S01]  /*8d70*/  FFMA.FTZ R67, R8, R184, R67 ;  /* 0x000000b808437223 */ /* 0x000fe20000010043 */
[----:B------:R-:W-:Y:S01]  /*8d80*/  VIADD R8, R159, 0xffffff49 ;  /* 0xffffff499f087836 */ /* 0x000fe20000000000 */
[----:B------:R-:W-:Y:S01]  /*8d90*/  I2FP.F32.U32 R10, R9 ;  /* 0x00000009000a7245 */ /* 0x000fe20000201000 */
[----:B------:R-:W-:Y:S01]  /*8da0*/  HMMA.16816.F32.BF16 R36, R92, R38, RZ ;  /* 0x000000265c24723c */ /* 0x000fe200000418ff */
[----:B------:R-:W-:-:S02]  /*8db0*/  FSEL R177, R66, -INF , !P1 ;  /* 0xff80000042b17808 */ /* 0x000fc40004800000 */
[----:B------:R-:W-:Y:S01]  /*8dc0*/  FSEL R64, R64, -INF , !P5 ;  /* 0xff80000040407808 */ /* 0x000fe20006800000 */
[CC--:B------:R-:W-:Y:S01]  /*8dd0*/  FFMA.FTZ R102, R10.reuse, R184.reuse, R102 ;  /* 0x000000b80a667223 */ /* 0x0c0fe20000010066 */
[----:B------:R-:W-:Y:S01]  /*8de0*/  FSEL R34, R11, -INF , !P3 ;  /* 0xff8000000b227808 */ /* 0x000fe20005800000 */
[CC--:B------:R-:W-:Y:S01]  /*8df0*/  FFMA.FTZ R235, R10.reuse, R184.reuse, R16 ;  /* 0x000000b80aeb7223 */ /* 0x0c0fe20000010010 */
[----:B------:R-:W-:Y:S01]  /*8e00*/  FSEL R191, R65, -INF , !P4 ;  /* 0xff80000041bf7808 */ /* 0x000fe20006000000 */
[CC--:B------:R-:W-:Y:S01]  /*8e10*/  FFMA.FTZ R65, R10.reuse, R184.reuse, R100 ;  /* 0x000000b80a417223 */ /* 0x0c0fe20000010064 */
[C---:B------:R-:W-:Y:S01]  /*8e20*/  ISETP.GE.AND P1, PT, R9.reuse, R143, PT ;  /* 0x0000008f0900720c */ /* 0x040fe20003f26270 */
[----:B------:R-:W-:Y:S01]  /*8e30*/  FFMA.FTZ R18, R10, R184, R18 ;  /* 0x000000b80a127223 */ /* 0x000fe20000010012 */
[C---:B------:R-:W-:Y:S01]  /*8e40*/  ISETP.GE.AND P5, PT, R9.reuse, R142, PT ;  /* 0x0000008e0900720c */ /* 0x040fe20003fa6270 */
[----:B------:R-:W-:Y:S01]  /*8e50*/  HMMA.16816.F32.BF16 R20, R76, R30, R20 ;  /* 0x0000001e4c14723c */ /* 0x000fe20000041814 */
[----:B------:R-:W-:-:S02]  /*8e60*/  ISETP.GE.AND P3, PT, R9, R141, PT ;  /* 0x0000008d0900720c */ /* 0x000fc40003f66270 */
[----:B------:R-:W-:Y:S02]  /*8e70*/  ISETP.GE.AND P4, PT, R9, R160, PT ;  /* 0x000000a00900720c */ /* 0x000fe40003f86270 */
[----:B------:R-:W-:Y:S02]  /*8e80*/  I2FP.F32.U32 R9, R8 ;  /* 0x0000000800097245 */ /* 0x000fe40000201000 */
[----:B------:R-:W-:Y:S01]  /*8e90*/  FSEL R172, R67, -INF , !P2 ;  /* 0xff80000043ac7808 */ /* 0x000fe20005000000 */
[----:B------:R-:W-:Y:S01]  /*8ea0*/  HMMA.16816.F32.BF16 R36, R80, R30, R36 ;  /* 0x0000001e5024723c */ /* 0x000fe20000041824 */
        /* <DEDUP_REMOVED lines=8> */
[C---:B------:R-:W-:Y:S01]  /*8f30*/  ISETP.GE.AND P1, PT, R8.reuse, R142, PT ;  /* 0x0000008e0800720c */ /* 0x040fe20003f26270 */
[----:B------:R-:W-:Y:S01]  /*8f40*/  VIADD R19, R159, 0xffffff51 ;  /* 0xffffff519f137836 */ /* 0x000fe20000000000 */
[----:B------:R-:W-:-:S02]  /*8f50*/  ISETP.GE.AND P5, PT, R8, R141, PT ;  /* 0x0000008d0800720c */ /* 0x000fc40003fa6270 */
[----:B------:R-:W-:Y:S01]  /*8f60*/  ISETP.GE.AND P3, PT, R8, R160, PT ;  /* 0x000000a00800720c */ /* 0x000fe20003f66270 */
[----:B------:R-:W-:Y:S01]  /*8f70*/  VIADD R8, R159, 0xffffff50 ;  /* 0xffffff509f087836 */ /* 0x000fe20000000000 */
[----:B------:R-:W-:Y:S02]  /*8f80*/  FSEL R182, R18, -INF , !P4 ;  /* 0xff80000012b67808 */ /* 0x000fe40006000000 */
[----:B------:R-:W-:Y:S02]  /*8f90*/  FSEL R30, R30, -INF , !P2 ;  /* 0xff8000001e1e7808 */ /* 0x000fe40005000000 */
[----:B------:R-:W-:Y:S02]  /*8fa0*/  FSEL R17, R103, -INF , !P1 ;  /* 0xff80000067117808 */ /* 0x000fe40004800000 */
[----:B------:R-:W-:Y:S02]  /*8fb0*/  FSEL R241, R241, -INF , !P5 ;  /* 0xff800000f1f17808 */ /* 0x000fe40006800000 */
[----:B------:R-:W-:-:S02]  /*8fc0*/  ISETP.GE.AND P4, PT, R8, R143, PT ;  /* 0x0000008f0800720c */ /* 0x000fc40003f86270 */
[C---:B------:R-:W-:Y:S02]  /*8fd0*/  ISETP.GE.AND P2, PT, R8.reuse, R142, PT ;  /* 0x0000008e0800720c */ /* 0x040fe40003f46270 */
[C---:B------:R-:W-:Y:S02]  /*8fe0*/  ISETP.GE.AND P1, PT, R8.reuse, R141, PT ;  /* 0x0000008d0800720c */ /* 0x040fe40003f26270 */
[----:B------:R-:W-:Y:S02]  /*8ff0*/  I2FP.F32.U32 R31, R8 ;  /* 0x00000008001f7245 */ /* 0x000fe40000201000 */
[----:B------:R-:W-:Y:S02]  /*9000*/  ISETP.GE.AND P5, PT, R8, R160, PT ;  /* 0x000000a00800720c */ /* 0x000fe40003fa6270 */
[-C--:B------:R-:W-:Y:S01]  /*9010*/  HMMA.16816.F32.BF16 R8, R92, R96.reuse, RZ ;  /* 0x000000605c08723c */ /* 0x080fe200000418ff */
[CC--:B------:R-:W-:Y:S01]  /*9020*/  FFMA.FTZ R24, R31.reuse, R184.reuse, R24 ;  /* 0x000000b81f187223 */ /* 0x0c0fe20000010018 */
[CC--:B------:R-:W-:Y:S01]  /*9030*/  FFMA.FTZ R18, R31.reuse, R184.reuse, R26 ;  /* 0x000000b81f127223 */ /* 0x0c0fe2000001001a */
[CC--:B------:R-:W-:Y:S01]  /*9040*/  FFMA.FTZ R40, R31.reuse, R184.reuse, R40 ;  /* 0x000000b81f287223 */ /* 0x0c0fe20000010028 */
[-C--:B------:R-:W-:Y:S01]  /*9050*/  FFMA.FTZ R42, R31, R184.reuse, R42 ;  /* 0x000000b81f2a7223 */ /* 0x080fe2000001002a */
[----:B------:R-:W-:Y:S01]  /*9060*/  I2FP.F32.U32 R26, R19 ;  /* 0x00000013001a7245 */ /* 0x000fe20000201000 */
[----:B------:R-:W-:Y:S01]  /*9070*/  VIADD R31, R159, 0xffffff58 ;  /* 0xffffff589f1f7836 */ /* 0x000fe20000000000 */
[----:B------:R-:W-:Y:S01]  /*9080*/  FSEL R176, R176, -INF , !P3 ;  /* 0xff800000b0b07808 */ /* 0x000fe20005800000 */
[----:B------:R-:W-:Y:S01]  /*9090*/  HMMA.16816.F32.BF16 R96, R88, R96, RZ ;  /* 0x000000605860723c */ /* 0x000fe200000418ff */
[----:B------:R-:W-:Y:S01]  /*90a0*/  FSEL R24, R24, -INF , !P4 ;  /* 0xff80000018187808 */ /* 0x000fe20006000000 */
[-C--:B------:R-:W-:Y:S01]  /*90b0*/  FFMA.FTZ R25, R26, R184.reuse, R25 ;  /* 0x000000b81a197223 */ /* 0x080fe20000010019 */
[----:B------:R-:W-:Y:S01]  /*90c0*/  FSEL R18, R18, -INF , !P2 ;  /* 0xff80000012127808 */ /* 0x000fe20005000000 */
[-C--:B------:R-:W-:Y:S01]  /*90d0*/  FFMA.FTZ R41, R26, R184.reuse, R41 ;  /* 0x000000b81a297223 */ /* 0x080fe20000010029 */
[----:B------:R-:W-:Y:S01]  /*90e0*/  FSEL R175, R40, -INF , !P1 ;  /* 0xff80000028af7808 */ /* 0x000fe20004800000 */
[----:B------:R-:W-:Y:S01]  /*90f0*/  FFMA.FTZ R43, R26, R184, R43 ;  /* 0x000000b81a2b7223 */ /* 0x000fe2000001002b */
[C---:B------:R-:W-:Y:S01]  /*9100*/  ISETP.GE.AND P3, PT, R19.reuse, R143, PT ;  /* 0x0000008f1300720c */ /* 0x040fe20003f66270 */
[----:B------:R-:W-:Y:S01]  /*9110*/  HMMA.16816.F32.BF16 R92, R92, R84, RZ ;  /* 0x000000545c5c723c */ /* 0x000fe200000418ff */
[----:B------:R-:W-:-:S02]  /*9120*/  ISETP.GE.AND P4, PT, R19, R142, PT ;  /* 0x0000008e1300720c */ /* 0x000fc40003f86270 */
[C---:B------:R-:W-:Y:S02]  /*9130*/  ISETP.GE.AND P2, PT, R19.reuse, R141, PT ;  /* 0x0000008d1300720c */ /* 0x040fe40003f46270 */
[----:B------:R-:W-:Y:S01]  /*9140*/  ISETP.GE.AND P1, PT, R19, R160, PT ;  /* 0x000000a01300720c */ /* 0x000fe20003f26270 */
[-C--:B------:R-:W-:Y:S01]  /*9150*/  FFMA.FTZ R19, R26, R184.reuse, R27 ;  /* 0x000000b81a137223 */ /* 0x080fe2000001001b */
[----:B------:R-:W-:Y:S01]  /*9160*/  I2FP.F32.U32 R27, R31 ;  /* 0x0000001f001b7245 */ /* 0x000fe20000201000 */
[-C--:B------:R-:W-:Y:S01]  /*9170*/  HMMA.16816.F32.BF16 R8, R80, R68.reuse, R8 ;  /* 0x000000445008723c */ /* 0x080fe20000041808 */
[----:B------:R-:W-:Y:S01]  /*9180*/  VIADD R26, R159, 0xffffff59 ;  /* 0xffffff599f1a7836 */ /* 0x000fe20000000000 */
[----:B------:R-:W-:Y:S02]  /*9190*/  FSEL R163, R42, -INF , !P5 ;  /* 0xff8000002aa37808 */ /* 0x000fe40006800000 */
[----:B------:R-:W-:Y:S01]  /*91a0*/  FSEL R25, R25, -INF , !P3 ;  /* 0xff80000019197808 */ /* 0x000fe20005800000 */
[-C--:B------:R-:W-:Y:S01]  /*91b0*/  FFMA.FTZ R183, R27, R184.reuse, R20 ;  /* 0x000000b81bb77223 */ /* 0x080fe20000010014 */
[----:B------:R-:W-:Y:S01]  /*91c0*/  FSEL R19, R19, -INF , !P4 ;  /* 0xff80000013137808 */ /* 0x000fe20006000000 */
[-C--:B------:R-:W-:Y:S01]  /*91d0*/  FFMA.FTZ R36, R27, R184.reuse, R36 ;  /* 0x000000b81b247223 */ /* 0x080fe20000010024 */
[----:B------:R-:W-:Y:S01]  /*91e0*/  FSEL R173, R41, -INF , !P2 ;  /* 0xff80000029ad7808 */ /* 0x000fe20005000000 */
[-C--:B------:R-:W-:Y:S01]  /*91f0*/  FFMA.FTZ R20, R27, R184.reuse, R38 ;  /* 0x000000b81b147223 */ /* 0x080fe20000010026 */
[----:B------:R-:W-:Y:S01]  /*9200*/  ISETP.GE.AND P5, PT, R31, R143, PT ;  /* 0x0000008f1f00720c */ /* 0x000fe20003fa6270 */
        /* <DEDUP_REMOVED lines=11> */
[-C--:B------:R-:W-:Y:S01]  /*92c0*/  FFMA.FTZ R39, R31, R184.reuse, R39 ;  /* 0x000000b81f277223 */ /* 0x080fe20000010027 */
[----:B------:R-:W-:Y:S01]  /*92d0*/  FSEL R183, R183, -INF , !P4 ;  /* 0xff800000b7b77808 */ /* 0x000fe20006000000 */
[C---:B------:R-:W-:Y:S01]  /*92e0*/  FFMA.FTZ R188, R31.reuse, R184, R21 ;  /* 0x000000b81fbc7223 */ /* 0x040fe20000010015 */
[C---:B------:R-:W-:Y:S01]  /*92f0*/  ISETP.GE.AND P1, PT, R26.reuse, R143, PT ;  /* 0x0000008f1a00720c */ /* 0x040fe20003f26270 */
[----:B------:R-:W-:Y:S01]  /*9300*/  HMMA.16816.F32.BF16 R88, R88, R84, RZ ;  /* 0x000000545858723c */ /* 0x000fe200000418ff */
[C---:B------:R-:W-:Y:S01]  /*9310*/  ISETP.GE.AND P5, PT, R26.reuse, R142, PT ;  /* 0x0000008e1a00720c */ /* 0x040fe20003fa6270 */
[----:B------:R-:W-:Y:S01]  /*9320*/  FFMA.FTZ R23, R31, R184, R23 ;  /* 0x000000b81f177223 */ /* 0x000fe20000010017 */
[----:B------:R-:W-:-:S02]  /*9330*/  ISETP.GE.AND P3, PT, R26, R141, PT ;  /* 0x0000008d1a00720c */ /* 0x000fc40003f66270 */
[----:B------:R-:W-:Y:S02]  /*9340*/  ISETP.GE.AND P4, PT, R26, R160, PT ;  /* 0x000000a01a00720c */ /* 0x000fe40003f86270 */
        /* <DEDUP_REMOVED lines=12> */
[----:B------:R-:W-:Y:S01]  /*9410*/  HMMA.16816.F32.BF16 R88, R76, R108, R88 ;  /* 0x0000006c4c58723c */ /* 0x000fe20000041858 */
[----:B------:R-:W-:Y:S01]  /*9420*/  ISETP.GE.AND P5, PT, R27, R141, PT ;  /* 0x0000008d1b00720c */ /* 0x000fe20003fa6270 */
[----:B------:R-:W-:Y:S01]  /*9430*/  VIADD R26, R159, 0xffffff70 ;  /* 0xffffff709f1a7836 */ /* 0x000fe20000000000 */
[----:B------:R-:W-:Y:S01]  /*9440*/  ISETP.GE.AND P3, PT, R27, R160, PT ;  /* 0x000000a01b00720c */ /* 0x000fe20003f66270 */
[----:B------:R-:W-:Y:S01]  /*9450*/  VIADD R27, R159, 0xffffff61 ;  /* 0xffffff619f1b7836 */ /* 0x000fe20000000000 */
[----:B------:R-:W-:-:S02]  /*9460*/  FSEL R174, R10, -INF , !P1 ;  /* 0xff8000000aae7808 */ /* 0x000fc40004800000 */
[----:B------:R-:W-:Y:S01]  /*9470*/  FSEL R169, R23, -INF , !P4 ;  /* 0xff80000017a97808 */ /* 0x000fe20006000000 */
[----:B------:R-:W-:Y:S01]  /*9480*/  VIADD R23, R159, 0xffffff69 ;  /* 0xffffff699f177836 */ /* 0x000fe20000000000 */
[----:B------:R-:W-:Y:S02]  /*9490*/  I2FP.F32.U32 R10, R27 ;  /* 0x0000001b000a7245 */ /* 0x000fe40000201000 */
[----:B------:R-:W-:Y:S02]  /*94a0*/  FSEL R8, R8, -INF , !P2 ;  /* 0xff80000008087808 */ /* 0x000fe40005000000 */
[C---:B------:R-:W-:Y:S01]  /*94b0*/  ISETP.GE.AND P2, PT, R27.reuse, R142, PT ;  /* 0x0000008e1b00720c */ /* 0x040fe20003f46270 */
[CC--:B------:R-:W-:Y:S01]  /*94c0*/  FFMA.FTZ R11, R10.reuse, R184.reuse, R11 ;  /* 0x000000b80a0b7223 */ /* 0x0c0fe2000001000b */
[CC--:B------:R-:W-:Y:S01]  /*94d0*/  FFMA.FTZ R9, R10.reuse, R184.reuse, R9 ;  /* 0x000000b80a097223 */ /* 0x0c0fe20000010009 */
[----:B------:R-:W-:Y:S01]  /*94e0*/  ISETP.GE.AND P4, PT, R27, R143, PT ;  /* 0x0000008f1b00720c */ /* 0x000fe20003f86270 */
[CC--:B------:R-:W-:Y:S01]  /*94f0*/  FFMA.FTZ R97, R10.reuse, R184.reuse, R97 ;  /* 0x000000b80a617223 */ /* 0x0c0fe20000010061 */
[----:B------:R-:W-:Y:S01]  /*9500*/  FFMA.FTZ R99, R10, R184, R99 ;  /* 0x000000b80a637223 */ /* 0x000fe20000010063 */
[----:B------:R-:W-:-:S02]  /*9510*/  FSEL R245, R11, -INF , !P2 ;  /* 0xff8000000bf57808 */ /* 0x000fc40005000000 */
[----:B------:R-:W-:Y:S02]  /*9520*/  I2FP.F32.U32 R11, R23 ;  /* 0x00000017000b7245 */ /* 0x000fe40000201000 */
[----:B------:R-:W-:Y:S02]  /*9530*/  ISETP.GE.AND P1, PT, R27, R141, PT ;  /* 0x0000008d1b00720c */ /* 0x000fe40003f26270 */
[----:B------:R-:W-:Y:S01]  /*9540*/  FSEL R168, R96, -INF , !P5 ;  /* 0xff80000060a87808 */ /* 0x000fe20006800000 */
[CC--:B------:R-:W-:Y:S01]  /*9550*/  FFMA.FTZ R10, R11.reuse, R184.reuse, R57 ;  /* 0x000000b80b0a7223 */ /* 0x0c0fe20000010039 */
[----:B------:R-:W-:Y:S01]  /*9560*/  FSEL R162, R98, -INF , !P3 ;  /* 0xff80000062a27808 */ /* 0x000fe20005800000 */
[-C--:B------:R-:W-:Y:S01]  /*9570*/  FFMA.FTZ R59, R11, R184.reuse, R59 ;  /* 0x000000b80b3b7223 */ /* 0x080fe2000001003b */
[----:B------:R-:W-:Y:S01]  /*9580*/  FSEL R9, R9, -INF , !P4 ;  /* 0xff80000009097808 */ /* 0x000fe20006000000 */
[----:B------:R-:W-:Y:S01]  /*9590*/  FFMA.FTZ R61, R11, R184, R61 ;  /* 0x000000b80b3d7223 */ /* 0x000fe2000001003d */
[----:B------:R-:W-:Y:S01]  /*95a0*/  ISETP.GE.AND P5, PT, R27, R160, PT ;  /* 0x000000a01b00720c */ /* 0x000fe20003fa6270 */
[----:B------:R-:W-:Y:S01]  /*95b0*/  FFMA.FTZ R63, R11, R184, R63 ;  /* 0x000000b80b3f7223 */ /* 0x000fe2000001003f */
[----:B------:R-:W-:-:S02]  /*95c0*/  ISETP.GE.AND P3, PT, R23, R143, PT ;  /* 0x0000008f1700720c */ /* 0x000fc40003f66270 */
[C---:B------:R-:W-:Y:S02]  /*95d0*/  ISETP.GE.AND P4, PT, R23.reuse, R142, PT ;  /* 0x0000008e1700720c */ /* 0x040fe40003f86270 */
[----:B------:R-:W-:Y:S02]  /*95e0*/  ISETP.GE.AND P2, PT, R23, R141, PT ;  /* 0x0000008d1700720c */ /* 0x000fe40003f46270 */
[----:B------:R-:W-:Y:S02]  /*95f0*/  FSEL R166, R97, -INF , !P1 ;  /* 0xff80000061a67808 */ /* 0x000fe40004800000 */
[----:B------:R-:W-:Y:S02]  /*9600*/  ISETP.GE.AND P1, PT, R23, R160, PT ;  /* 0x000000a01700720c */ /* 0x000fe40003f26270 */
[----:B------:R-:W-:Y:S02]  /*9610*/  FSEL R161, R99, -INF , !P5 ;  /* 0xff80000063a17808 */ /* 0x000fe40006800000 */
[----:B------:R-:W-:-:S02]  /*9620*/  FSEL R10, R10, -INF , !P3 ;  /* 0xff8000000a0a7808 */ /* 0x000fc40005800000 */
[----:B------:R-:W-:Y:S02]  /*9630*/  FSEL R189, R59, -INF , !P4 ;  /* 0xff8000003bbd7808 */ /* 0x000fe40006000000 */
[----:B------:R-:W-:Y:S02]  /*9640*/  FSEL R167, R61, -INF , !P2 ;  /* 0xff8000003da77808 */ /* 0x000fe40005000000 */
[C---:B------:R-:W-:Y:S02]  /*9650*/  ISETP.GE.AND P5, PT, R26.reuse, R143, PT ;  /* 0x0000008f1a00720c */ /* 0x040fe40003fa6270 */
[C---:B------:R-:W-:Y:S02]  /*9660*/  ISETP.GE.AND P3, PT, R26.reuse, R142, PT ;  /* 0x0000008e1a00720c */ /* 0x040fe40003f66270 */
[----:B------:R-:W-:Y:S02]  /*9670*/  ISETP.GE.AND P4, PT, R26, R141, PT ;  /* 0x0000008d1a00720c */ /* 0x000fe40003f86270 */
[----:B------:R-:W-:-:S02]  /*9680*/  I2FP.F32.U32 R23, R26 ;  /* 0x0000001a00177245 */ /* 0x000fc40000201000 */
[----:B------:R-:W-:Y:S01]  /*9690*/  ISETP.GE.AND P2, PT, R26, R160, PT ;  /* 0x000000a01a00720c */ /* 0x000fe20003f46270 */
[----:B------:R-:W-:Y:S01]  /*96a0*/  VIADD R26, R159, 0xffffff71 ;  /* 0xffffff719f1a7836 */ /* 0x000fe20000000000 */
[----:B------:R-:W-:Y:S01]  /*96b0*/  FSEL R154, R63, -INF , !P1 ;  /* 0xff8000003f9a7808 */ /* 0x000fe20004800000 */
[CC--:B------:R-:W-:Y:S01]  /*96c0*/  FFMA.FTZ R11, R23.reuse, R184.reuse, R92 ;  /* 0x000000b8170b7223 */ /* 0x0c0fe2000001005c */
[CC--:B------:R-:W-:Y:S01]  /*96d0*/  FFMA.FTZ R94, R23.reuse, R184.reuse, R94 ;  /* 0x000000b8175e7223 */ /* 0x0c0fe2000001005e */
[C---:B------:R-:W-:Y:S01]  /*96e0*/  FFMA.FTZ R88, R23.reuse, R184, R88 ;  /* 0x000000b817587223 */ /* 0x040fe20000010058 */
[----:B------:R-:W-:Y:S01]  /*96f0*/  I2FP.F32.U32 R27, R26 ;  /* 0x0000001a001b7245 */ /* 0x000fe20000201000 */
[-C--:B------:R-:W-:Y:S01]  /*9700*/  FFMA.FTZ R90, R23, R184.reuse, R90 ;  /* 0x000000b8175a7223 */ /* 0x080fe2000001005a */
[-C--:B------:R-:W-:Y:S01]  /*9710*/  ISETP.GE.AND P1, PT, R26, R143.reuse, PT ;  /* 0x0000008f1a00720c */ /* 0x080fe20003f26270 */
[----:B------:R-:W-:Y:S01]  /*9720*/  VIADD R159, R159, 0xffffff79 ;  /* 0xffffff799f9f7836 */ /* 0x000fe20000000000 */
[----:B------:R-:W-:Y:S01]  /*9730*/  FSEL R11, R11, -INF , !P5 ;  /* 0xff8000000b0b7808 */ /* 0x000fe20006800000 */
[CC--:B------:R-:W-:Y:S01]  /*9740*/  FFMA.FTZ R23, R27.reuse, R184.reuse, R93 ;  /* 0x000000b81b177223 */ /* 0x0c0fe2000001005d */
[CC--:B------:R-:W-:Y:S01]  /*9750*/  FFMA.FTZ R91, R27.reuse, R184.reuse, R91 ;  /* 0x000000b81b5b7223 */ /* 0x0c0fe2000001005b */
[----:B------:R-:W-:Y:S01]  /*9760*/  FSEL R152, R94, -INF , !P3 ;  /* 0xff8000005e987808 */ /* 0x000fe20005800000 */
[-C--:B------:R-:W-:Y:S01]  /*9770*/  FFMA.FTZ R95, R27, R184.reuse, R95 ;  /* 0x000000b81b5f7223 */ /* 0x080fe2000001005f */
[----:B------:R-:W-:Y:S01]  /*9780*/  ISETP.GE.AND P5, PT, R159, R143, PT ;  /* 0x0000008f9f00720c */ /* 0x000fe20003fa6270 */
[----:B------:R-:W-:Y:S01]  /*9790*/  FFMA.FTZ R89, R27, R184, R89 ;  /* 0x000000b81b597223 */ /* 0x000fe20000010059 */
[----:B------:R-:W-:-:S02]  /*97a0*/  FSEL R23, R23, -INF , !P1 ;  /* 0xff80000017177808 */ /* 0x000fc40004800000 */
[----:B------:R-:W-:Y:S02]  /*97b0*/  ISETP.GE.AND P1, PT, R26, R160, PT ;  /* 0x000000a01a00720c */ /* 0x000fe40003f26270 */
[----:B------:R-:W-:Y:S02]  /*97c0*/  FSEL R145, R90, -INF , !P2 ;  /* 0xff8000005a917808 */ /* 0x000fe40005000000 */
[----:B------:R-:W-:Y:S02]  /*97d0*/  FSEL R143, R91, -INF , !P1 ;  /* 0xff8000005b8f7808 */ /* 0x000fe40004800000 */
[----:B------:R-:W-:Y:S02]  /*97e0*/  ISETP.GE.U32.AND P1, PT, R158, 0x3, PT ;  /* 0x000000039e00780c */ /* 0x000fe40003f26070 */
[C---:B------:R-:W-:Y:S02]  /*97f0*/  ISETP.GE.AND P3, PT, R26.reuse, R142, PT ;  /* 0x0000008e1a00720c */ /* 0x040fe40003f66270 */
        /* <DEDUP_REMOVED lines=8> */
[----:B------:R-:W-:Y:S01]  /*9880*/  FFMA.FTZ R115, R26, R184, R115 ;  /* 0x000000b81a737223 */ /* 0x000fe20000010073 */
[----:B------:R-:W-:-:S02]  /*9890*/  ISETP.GE.AND P4, PT, R159, R142, PT ;  /* 0x0000008e9f00720c */ /* 0x000fc40003f86270 */
[C---:B------:R-:W-:Y:S02]  /*98a0*/  ISETP.GE.AND P3, PT, R159.reuse, R141, PT ;  /* 0x0000008d9f00720c */ /* 0x040fe40003f66270 */
[----:B------:R-:W-:Y:S02]  /*98b0*/  ISETP.GE.AND P2, PT, R159, R160, PT ;  /* 0x000000a09f00720c */ /* 0x000fe40003f46270 */
[----:B------:R-:W-:Y:S02]  /*98c0*/  FSEL R26, R121, -INF , !P5 ;  /* 0xff800000791a7808 */ /* 0x000fe40006800000 */
[----:B------:R-:W-:Y:S02]  /*98d0*/  FSEL R124, R123, -INF , !P4 ;  /* 0xff8000007b7c7808 */ /* 0x000fe40006000000 */
[----:B------:R-:W-:Y:S02]  /*98e0*/  FSEL R148, R113, -INF , !P3 ;  /* 0xff80000071947808 */ /* 0x000fe40005800000 */
[----:B------:R-:W-:Y:S01]  /*98f0*/  FSEL R138, R115, -INF , !P2 ;  /* 0xff800000738a7808 */ /* 0x000fe20005000000 */
[----:B------:R-:W-:Y:S06]  /*9900*/  @!P1 BRA `(.L_x_178) ;  /* 0x0000000000e89947 */ /* 0x000fec0003800000 */
[C---:B------:R-:W-:Y:S01]  /*9910*/  @!P0 VIADD R36, R158.reuse, 0xfffffffd ;  /* 0xfffffffd9e248836 */ /* 0x040fe20000000000 */
[----:B------:R-:W1:Y:S01]  /*9920*/  LDCU.64 UR6, c[0x0][0x358] ;  /* 0x00006b00ff0677ac */ /* 0x000e620008000a00 */
[----:B------:R-:W-:Y:S01]  /*9930*/  @!P0 VIADD R27, R158, 0xfffffffd ;  /* 0xfffffffd9e1b8836 */ /* 0x000fe20000000000 */
[----:B------:R2:W-:Y:S01]  /*9940*/  @P0 STS.128 [R233+0x2000], RZ ;  /* 0x002000ffe9000388 */ /* 0x0005e20000000c00 */
[CC--:B------:R-:W-:Y:S01]  /*9950*/  @!P0 IMAD.WIDE.U32 R38, R36.reuse, R2.reuse, RZ ;  /* 0x0000000224268225 */ /* 0x0c0fe200078e00ff */
[----:B------:R-:W-:Y:S03]  /*9960*/  BSSY.RECONVERGENT B0, `(.L_x_179) ;  /* 0x0000033000007945 */ /* 0x000fe60003800200 */
[----:B------:R-:W-:Y:S02]  /*9970*/  @!P0 IMAD R36, R36, R3, R39 ;  /* 0x0000000324248224 */ /* 0x000fe400078e0227 */
[----:B------:R-:W-:-:S03]  /*9980*/  @!P0 IMAD.WIDE.U32 R40, R27, R2, RZ ;  /* 0x000000021b288225 */ /* 0x000fc600078e00ff */
[----:B------:R-:W-:Y:S01]  /*9990*/  @!P0 SHF.L.U64.HI R36, R38, 0x7, R36 ;  /* 0x0000000726248819 */ /* 0x000fe20000010224 */
[----:B------:R-:W-:Y:S02]  /*99a0*/  @!P0 VIADD R31, R158, 0xfffffffd ;  /* 0xfffffffd9e1f8836 */ /* 0x000fe40000000000 */
[----:B------:R-:W-:Y:S02]  /*99b0*/  @!P0 IMAD.SHL.U32 R37, R38, 0x80, RZ ;  /* 0x0000008026258824 */ /* 0x000fe400078e00ff */
[----:B------:R-:W-:Y:S02]  /*99c0*/  @!P0 IMAD R27, R27, R3, R41 ;  /* 0x000000031b1b8224 */ /* 0x000fe400078e0229 */
[----:B------:R-:W-:Y:S01]  /*99d0*/  @!P0 IMAD.SHL.U32 R38, R40, 0x80, RZ ;  /* 0x0000008028268824 */ /* 0x000fe200078e00ff */
[----:B------:R-:W-:Y:S01]  /*99e0*/  @!P0 LEA R37, P2, R2, R37, 0x5 ;  /* 0x0000002502258211 */ /* 0x000fe200078428ff */
[----:B------:R-:W-:Y:S01]  /*99f0*/  @!P0 IMAD.WIDE.U32 R42, R31, R2, RZ ;  /* 0x000000021f2a8225 */ /* 0x000fe200078e00ff */
[----:B------:R-:W-:-:S02]  /*9a00*/  @!P0 SHF.L.U64.HI R27, R40, 0x7, R27 ;  /* 0x00000007281b8819 */ /* 0x000fc4000001021b */
[----:B------:R-:W-:Y:S01]  /*9a10*/  @!P0 LEA R38, P1, R2, R38, 0x6 ;  /* 0x0000002602268211 */ /* 0x000fe200078230ff */
[----:B------:R-:W-:Y:S01]  /*9a20*/  @!P0 IMAD R31, R31, R3, R43 ;  /* 0x000000031f1f8224 */ /* 0x000fe200078e022b */
[-C--:B------:R-:W-:Y:S02]  /*9a30*/  @!P0 LEA R40, P3, R42, R195.reuse, 0x8 ;  /* 0x000000c32a288211 */ /* 0x080fe400078640ff */
[C-C-:B------:R-:W-:Y:S02]  /*9a40*/  @!P0 LEA.HI.X R36, R2.reuse, R36, R3.reuse, 0x5, P2 ;  /* 0x0000002402248211 */ /* 0x140fe400010f2c03 */
[----:B------:R-:W-:Y:S02]  /*9a50*/  @!P0 LEA R68, P2, R37, R195, 0x1 ;  /* 0x000000c325448211 */ /* 0x000fe400078408ff */
[----:B------:R-:W-:Y:S02]  /*9a60*/  @!P0 LEA.HI.X R27, R2, R27, R3, 0x6, P1 ;  /* 0x0000001b021b8211 */ /* 0x000fe400008f3403 */
[----:B------:R-:W-:-:S02]  /*9a70*/  @!P0 LEA R66, P1, R38, R195, 0x1 ;  /* 0x000000c326428211 */ /* 0x000fc400078208ff */
[-C--:B------:R-:W-:Y:S02]  /*9a80*/  @!P0 LEA.HI.X R41, R42, R232.reuse, R31, 0x8, P3 ;  /* 0x000000e82a298211 */ /* 0x080fe400018f441f */
[-C--:B------:R-:W-:Y:S02]  /*9a90*/  @!P0 LEA.HI.X R69, R37, R232.reuse, R36, 0x1, P2 ;  /* 0x000000e825458211 */ /* 0x080fe400010f0c24 */
[----:B------:R-:W-:Y:S01]  /*9aa0*/  @!P0 LEA.HI.X R67, R38, R232, R27, 0x1, P1 ;  /* 0x000000e826438211 */ /* 0x000fe200008f0c1b */
[----:B------:R-:W-:Y:S01]  /*9ab0*/  @!PT LDS RZ, [RZ] ;  /* 0x00000000fffff984 */ /* 0x000fe20000000800 */
[----:B------:R-:W-:Y:S01]  /*9ac0*/  @!PT LDS RZ, [RZ] ;  /* 0x00000000fffff984 */ /* 0x000fe20000000800 */
[----:B------:R-:W-:Y:S01]  /*9ad0*/  @!PT LDS RZ, [RZ] ;  /* 0x00000000fffff984 */ /* 0x000fe20000000800 */
[----:B-1----:R2:W-:Y:S04]  /*9ae0*/  @!P0 LDGSTS.E.BYPASS.LTC128B.128 [R233+0x2000], desc[UR6][R40.64] ;  /* 0x0200000028e98fae */ /* 0x0025e8000b981a06 */
        /* <DEDUP_REMOVED lines=15> */
[----:B------:R-:W-:Y:S01]  /*9be0*/  SHF.L.U32 R38, R36, 0x7, RZ ;  /* 0x0000000724267819 */ /* 0x000fe200000006ff */
[----:B------:R-:W-:-:S03]  /*9bf0*/  IMAD R3, R3, 0x60, RZ ;  /* 0x0000006003037824 */ /* 0x000fc600078e02ff */
[----:B------:R-:W-:-:S03]  /*9c00*/  SHF.L.U64.HI R39, R36, 0x7, R27 ;  /* 0x0000000724277819 */ /* 0x000fc6000001021b */
        /* <DEDUP_REMOVED lines=8> */
.L_x_180:
[----:B------:R-:W-:Y:S05]  /*9c90*/  BSYNC.RECONVERGENT B0 ;  /* 0x0000000000007941 */ /* 0x000fea0003800200 */
.L_x_179:
[----:B------:R-:W0:Y:S02]  /*9ca0*/  LDGDEPBAR ;  /* 0x00000000000079af */ /* 0x000e240000000000 */
.L_x_178:
[----:B-1----:R-:W-:Y:S02]  /*9cb0*/  FMNMX3.FTZ R3, R133, R116, R105, !PT ;  /* 0x0000007485037276 */ /* 0x002fe40007810069 */
[----:B------:R-:W-:Y:S02]  /*9cc0*/  MOV R36, R137 ;  /* 0x0000008900247202 */ /* 0x000fe40000000f00 */
[----:B------:R-:W-:Y:S02]  /*9cd0*/  FMNMX3.FTZ R3, R3, R110, R104, !PT ;  /* 0x0000006e03037276 */ /* 0x000fe40007810068 */
[----:B------:R-:W-:Y:S02]  /*9ce0*/  MOV R31, R134 ;  /* 0x00000086001f7202 */ /* 0x000fe40000000f00 */
[----:B------:R-:W-:Y:S02]  /*9cf0*/  FMNMX3.FTZ R3, R3, R111, R112, !PT ;  /* 0x0000006f03037276 */ /* 0x000fe40007810070 */
[----:B------:R-:W-:-:S02]  /*9d00*/  IADD3 R141, PT, PT, R237, 0x4020, RZ ;  /* 0x00004020ed8d7810 */ /* 0x000fc40007ffe0ff */
[----:B------:R-:W-:Y:S02]  /*9d10*/  FMNMX3.FTZ R3, R3, R114, R252, !PT ;  /* 0x0000007203037276 */ /* 0x000fe400078100fc */
[----:B------:R-:W-:Y:S02]  /*9d20*/  @P6 IADD3 R141, PT, PT, R236, -0x20, RZ ;  /* 0xffffffe0ec8d6810 */ /* 0x000fe40007ffe0ff */
[----:B------:R-:W-:-:S03]  /*9d30*/  FMNMX3.FTZ R3, R3, R36, R31, !PT ;  /* 0x0000002403037276 */ /* 0x000fc6000781001f */
[----:B--2---:R-:W-:Y:S01]  /*9d40*/  LDSM.16.MT88.4 R40, [R141+0x400] ;  /* 0x000400008d28783b */ /* 0x004fe20000004200 */
        /* <DEDUP_REMOVED lines=11> */
[----:B------:R-:W1:Y:S02]  /*9e00*/  SHFL.BFLY PT, R2, R3, 0x2, 0x1f ;  /* 0x0c401f0003027f89 */ /* 0x000e6400000e0000 */
[----:B-1----:R-:W-:Y:S02]  /*9e10*/  FMNMX.FTZ R2, R3, R2, !PT ;  /* 0x0000000203027209 */ /* 0x002fe40007810000 */
[----:B------:R-:W-:-:S03]  /*9e20*/  FMNMX3.FTZ R3, R132, R71, R72, !PT ;  /* 0x0000004784037276 */ /* 0x000fc60007810048 */
[----:B------:R-:W1:Y:S01]  /*9e30*/  SHFL.BFLY PT, R54, R2, 0x1, 0x1f ;  /* 0x0c201f0002367f89 */ /* 0x000e6200000e0000 */
[----:B------:R-:W-:-:S04]  /*9e40*/  FMNMX3.FTZ R3, R3, R73, R70, !PT ;  /* 0x0000004903037276 */ /* 0x000fc80007810046 */
[----:B------:R-:W-:-:S04]  /*9e50*/  FMNMX3.FTZ R3, R3, R139, R149, !PT ;  /* 0x0000008b03037276 */ /* 0x000fc80007810095 */
[----:B------:R-:W-:-:S04]  /*9e60*/  FMNMX3.FTZ R3, R3, R247, R248, !PT ;  /* 0x000000f703037276 */ /* 0x000fc800078100f8 */
[----:B------:R-:W-:-:S04]  /*9e70*/  FMNMX3.FTZ R3, R3, R249, R251, !PT ;  /* 0x000000f903037276 */ /* 0x000fc800078100fb */
[----:B------:R-:W-:-:S04]  /*9e80*/  FMNMX3.FTZ R3, R3, R0, R44, !PT ;  /* 0x0000000003037276 */ /* 0x000fc8000781002c */
[----:B------:R-:W-:Y:S02]  /*9e90*/  FMNMX3.FTZ R3, R3, R45, R28, !PT ;  /* 0x0000002d03037276 */ /* 0x000fe4000781001c */
[----:B-1----:R-:W-:Y:S02]  /*9ea0*/  FMNMX.FTZ R54, R2, R54, !PT ;  /* 0x0000003602367209 */ /* 0x002fe40007810000 */
[----:B------:R-:W-:Y:S02]  /*9eb0*/  FMNMX3.FTZ R3, R3, R29, R32, !PT ;  /* 0x0000001d03037276 */ /* 0x000fe40007810020 */
[C---:B------:R-:W-:Y:S01]  /*9ec0*/  FSETP.NEU.FTZ.AND P3, PT, R54.reuse, -INF , PT ;  /* 0xff8000003600780b */ /* 0x040fe20003f7d000 */
[C---:B------:R-:W-:Y:S01]  /*9ed0*/  FMUL.FTZ R27, R54.reuse, UR5 ;  /* 0x00000005361b7c20 */ /* 0x040fe20008410000 */
[----:B------:R-:W-:Y:S02]  /*9ee0*/  FMNMX3.FTZ R3, R3, R33, R34, !PT ;  /* 0x0000002103037276 */ /* 0x000fe40007810022 */
[----:B------:R-:W-:-:S02]  /*9ef0*/  FSEL R142, R54, RZ, P3 ;  /* 0x000000ff368e7208 */ /* 0x000fc40001800000 */
[----:B------:R-:W-:Y:S02]  /*9f00*/  FMNMX3.FTZ R3, R3, R16, R17, !PT ;  /* 0x0000001003037276 */ /* 0x000fe40007810011 */
[----:B------:R-:W-:Y:S01]  /*9f10*/  FSEL R27, R27, RZ, P3 ;  /* 0x000000ff1b1b7208 */ /* 0x000fe20001800000 */
[----:B------:R-:W-:Y:S01]  /*9f20*/  FADD.FTZ R142, R133, -R142 ;  /* 0x8000008e858e7221 */ /* 0x000fe20000010000 */
[----:B------:R-:W-:-:S03]  /*9f30*/  FMNMX3.FTZ R3, R3, R18, R19, !PT ;  /* 0x0000001203037276 */ /* 0x000fc60007810013 */
        /* <DEDUP_REMOVED lines=21> */
[----:B------:R-:W-:Y:S01]  /*a090*/  FFMA.FTZ R121, R110, UR5, -R27 ;  /* 0x000000056e797c23 */ /* 0x000fe2000801081b */
[----:B------:R-:W1:Y:S01]  /*a0a0*/  SHFL.BFLY PT, R2, R3, 0x2, 0x1f ;  /* 0x0c401f0003027f89 */ /* 0x000e6200000e0000 */
[----:B------:R-:W-:Y:S01]  /*a0b0*/  FMNMX3.FTZ R8, R8, R60, R171, !PT ;  /* 0x0000003c08087276 */ /* 0x000fe200078100ab */
[--C-:B------:R-:W-:Y:S01]  /*a0c0*/  FFMA.FTZ R120, R104, UR5, -R27.reuse ;  /* 0x0000000568787c23 */ /* 0x100fe2000801081b */
[----:B------:R-:W-:Y:S01]  /*a0d0*/  FMUL.FTZ R142, R142, UR5 ;  /* 0x000000058e8e7c20 */ /* 0x000fe20008410000 */
[----:B------:R-:W-:Y:S01]  /*a0e0*/  LDSM.16.MT88.4 R36, [R237+0x4400] ;  /* 0x00440000ed24783b */ /* 0x000fe20000004200 */
[----:B------:R-:W-:Y:S01]  /*a0f0*/  FMNMX3.FTZ R8, R8, R239, R234, !PT ;  /* 0x000000ef08087276 */ /* 0x000fe200078100ea */
[----:B------:R-:W-:Y:S01]  /*a100*/  MUFU.EX2 R137, R137 ;  /* 0x0000008900897308 */ /* 0x000fe20000000800 */
[--C-:B------:R-:W-:Y:S01]  /*a110*/  FFMA.FTZ R109, R126, UR5, -R27.reuse ;  /* 0x000000057e6d7c23 */ /* 0x100fe2000801081b */
[--C-:B------:R-:W-:Y:S01]  /*a120*/  FFMA.FTZ R108, R125, UR5, -R27.reuse ;  /* 0x000000057d6c7c23 */ /* 0x100fe2000801081b */
[----:B------:R-:W-:Y:S01]  /*a130*/  FMNMX3.FTZ R8, R8, R190, R238, !PT ;  /* 0x000000be08087276 */ /* 0x000fe200078100ee */
[--C-:B------:R-:W-:Y:S01]  /*a140*/  FFMA.FTZ R119, R111, UR5, -R27.reuse ;  /* 0x000000056f777c23 */ /* 0x100fe2000801081b */
[--C-:B------:R-:W-:Y:S01]  /*a150*/  FFMA.FTZ R118, R112, UR5, -R27.reuse ;  /* 0x0000000570767c23 */ /* 0x100fe2000801081b */
[--C-:B------:R-:W-:Y:S01]  /*a160*/  FFMA.FTZ R117, R114, UR5, -R27.reuse ;  /* 0x0000000572757c23 */ /* 0x100fe2000801081b */
        /* <DEDUP_REMOVED lines=11> */
[----:B-1----:R-:W-:Y:S01]  /*a220*/  FMNMX.FTZ R3, R3, R2, !PT ;  /* 0x0000000203037209 */ /* 0x002fe20007810000 */
[----:B------:R-:W-:Y:S01]  /*a230*/  FFMA.FTZ R104, R30, UR5, -R27 ;  /* 0x000000051e687c23 */ /* 0x000fe2000801081b */
[----:B------:R-:W-:Y:S01]  /*a240*/  FMNMX3.FTZ R8, R8, R165, R169, !PT ;  /* 0x000000a508087276 */ /* 0x000fe200078100a9 */
[--C-:B------:R-:W-:Y:S01]  /*a250*/  FFMA.FTZ R103, R24, UR5, -R27.reuse ;  /* 0x0000000518677c23 */ /* 0x100fe2000801081b */
[----:B------:R-:W-:Y:S01]  /*a260*/  FFMA.FTZ R102, R25, UR5, -R27 ;  /* 0x0000000519667c23 */ /* 0x000fe2000801081b */
[----:B------:R-:W1:Y:S01]  /*a270*/  SHFL.BFLY PT, R2, R3, 0x1, 0x1f ;  /* 0x0c201f0003027f89 */ /* 0x000e6200000e0000 */
[----:B------:R-:W-:Y:S01]  /*a280*/  FMNMX3.FTZ R8, R8, R162, R161, !PT ;  /* 0x000000a208087276 */ /* 0x000fe200078100a1 */
[----:B------:R-:W2:Y:S01]  /*a290*/  MUFU.EX2 R120, R120 ;  /* 0x0000007800787308 */ /* 0x000ea20000000800 */
[--C-:B------:R-:W-:Y:S01]  /*a2a0*/  FFMA.FTZ R101, R22, UR5, -R27.reuse ;  /* 0x0000000516657c23 */ /* 0x100fe2000801081b */
[--C-:B------:R-:W-:Y:S01]  /*a2b0*/  FFMA.FTZ R100, R21, UR5, -R27.reuse ;  /* 0x0000000515647c23 */ /* 0x100fe2000801081b */
[----:B------:R-:W-:Y:S01]  /*a2c0*/  FMNMX3.FTZ R8, R8, R50, R154, !PT ;  /* 0x0000003208087276 */ /* 0x000fe2000781009a */
[--C-:B------:R-:W-:Y:S01]  /*a2d0*/  FFMA.FTZ R97, R86, UR5, -R27.reuse ;  /* 0x0000000556617c23 */ /* 0x100fe2000801081b */
[--C-:B------:R-:W-:Y:S01]  /*a2e0*/  FFMA.FTZ R94, R23, UR5, -R27.reuse ;  /* 0x00000005175e7c23 */ /* 0x100fe2000801081b */
[----:B------:R-:W-:-:S02]  /*a2f0*/  FFMA.FTZ R92, R26, UR5, -R27 ;  /* 0x000000051a5c7c23 */ /* 0x000fc4000801081b */
[----:B------:R-:W3:Y:S08]  /*a300*/  MUFU.EX2 R142, R142 ;  /* 0x0000008e008e7308 */ /* 0x000ef00000000800 */
[----:B------:R-:W-:Y:S01]  /*a310*/  MUFU.EX2 R119, R119 ;  /* 0x0000007700777308 */ /* 0x000fe20000000800 */
[----:B--2---:R-:W-:Y:S02]  /*a320*/  F2FP.BF16.F32.PACK_AB R30, R120, R121 ;  /* 0x00000079781e723e */ /* 0x004fe400000010ff */
[----:B-1----:R-:W-:-:S02]  /*a330*/  FMNMX.FTZ R3, R3, R2, !PT ;  /* 0x0000000203037209 */ /* 0x002fc40007810000 */
[----:B------:R-:W-:Y:S01]  /*a340*/  FMNMX3.FTZ R2, R6, R13, R14, !PT ;  /* 0x0000000d06027276 */ /* 0x000fe2000781000e */
[-C--:B---3--:R-:W-:Y:S01]  /*a350*/  FMUL.FTZ R200, R200, R142.reuse ;  /* 0x0000008ec8c87220 */ /* 0x088fe20000410000 */
[C---:B------:R-:W-:Y:S01]  /*a360*/  FSETP.NEU.FTZ.AND P2, PT, R3.reuse, -INF , PT ;  /* 0xff8000000300780b */ /* 0x040fe20003f5d000 */
[----:B------:R-:W-:Y:S01]  /*a370*/  FMUL.FTZ R131, R3, UR5 ;  /* 0x0000000503837c20 */ /* 0x000fe20008410000 */
[----:B------:R-:W-:Y:S01]  /*a380*/  FMNMX3.FTZ R2, R2, R135, R5, !PT ;  /* 0x0000008702027276 */ /* 0x000fe20007810005 */
[-C--:B------:R-:W-:Y:S01]  /*a390*/  FMUL.FTZ R201, R201, R142.reuse ;  /* 0x0000008ec9c97220 */ /* 0x080fe20000410000 */
[-C--:B------:R-:W-:Y:S01]  /*a3a0*/  FMUL.FTZ R204, R204, R142.reuse ;  /* 0x0000008ecccc7220 */ /* 0x080fe20000410000 */
[----:B------:R-:W-:Y:S01]  /*a3b0*/  FMUL.FTZ R205, R205, R142 ;  /* 0x0000008ecdcd7220 */ /* 0x000fe20000410000 */
[----:B------:R-:W-:Y:S01]  /*a3c0*/  FMNMX3.FTZ R2, R2, R122, R136, !PT ;  /* 0x0000007a02027276 */ /* 0x000fe20007810088 */
[----:B------:R-:W-:Y:S01]  /*a3d0*/  MUFU.EX2 R118, R118 ;  /* 0x0000007600767308 */ /* 0x000fe20000000800 */
[----:B------:R-:W-:-:S02]  /*a3e0*/  FSEL R131, R131, RZ, P2 ;  /* 0x000000ff83837208 */ /* 0x000fc40001000000 */
[----:B------:R-:W-:-:S03]  /*a3f0*/  FMNMX3.FTZ R2, R2, R164, R246, !PT ;  /* 0x000000a402027276 */ /* 0x000fc600078100f6 */
[--C-:B------:R-:W-:Y:S01]  /*a400*/  FFMA.FTZ R82, R0, UR5, -R131.reuse ;  /* 0x0000000500527c23 */ /* 0x100fe20008010883 */
[----:B------:R-:W-:Y:S01]  /*a410*/  FMNMX3.FTZ R2, R2, R153, R58, !PT ;  /* 0x0000009902027276 */ /* 0x000fe2000781003a */
[--C-:B------:R-:W-:Y:S01]  /*a420*/  FFMA.FTZ R87, R149, UR5, -R131.reuse ;  /* 0x0000000595577c23 */ /* 0x100fe20008010883 */
[--C-:B------:R-:W-:Y:S01]  /*a430*/  FFMA.FTZ R88, R139, UR5, -R131.reuse ;  /* 0x000000058b587c23 */ /* 0x100fe20008010883 */
[----:B------:R-:W-:Y:S01]  /*a440*/  FFMA.FTZ R74, R16, UR5, -R131 ;  /* 0x00000005104a7c23 */ /* 0x000fe20008010883 */
[----:B------:R-:W-:Y:S01]  /*a450*/  FMNMX3.FTZ R2, R2, R156, R157, !PT ;  /* 0x0000009c02027276 */ /* 0x000fe2000781009d */
[--C-:B------:R-:W-:Y:S01]  /*a460*/  FFMA.FTZ R130, R71, UR5, -R131.reuse ;  /* 0x0000000547827c23 */ /* 0x100fe20008010883 */
[----:B------:R-:W-:Y:S01]  /*a470*/  FSEL R16, R3, RZ, P2 ;  /* 0x000000ff03107208 */ /* 0x000fe20001000000 */
[--C-:B------:R-:W-:Y:S01]  /*a480*/  FFMA.FTZ R91, R72, UR5, -R131.reuse ;  /* 0x00000005485b7c23 */ /* 0x100fe20008010883 */
[----:B------:R-:W-:Y:S01]  /*a490*/  FMNMX3.FTZ R2, R2, R240, R242, !PT ;  /* 0x000000f002027276 */ /* 0x000fe200078100f2 */
[--C-:B------:R-:W-:Y:S01]  /*a4a0*/  FFMA.FTZ R90, R73, UR5, -R131.reuse ;  /* 0x00000005495a7c23 */ /* 0x100fe20008010883 */
[--C-:B------:R-:W-:Y:S01]  /*a4b0*/  FFMA.FTZ R89, R70, UR5, -R131.reuse ;  /* 0x0000000546597c23 */ /* 0x100fe20008010883 */
[----:B------:R-:W-:Y:S01]  /*a4c0*/  FADD.FTZ R132, R132, -R16 ;  /* 0x8000001084847221 */ /* 0x000fe20000010000 */
[----:B------:R-:W-:Y:S01]  /*a4d0*/  FMNMX3.FTZ R2, R2, R243, R244, !PT ;  /* 0x000000f302027276 */ /* 0x000fe200078100f4 */
[----:B------:R-:W-:Y:S01]  /*a4e0*/  MUFU.EX2 R130, R130 ;  /* 0x0000008200827308 */ /* 0x000fe20000000800 */
[----:B------:R-:W-:Y:S01]  /*a4f0*/  FFMA.FTZ R73, R17, UR5, -R131 ;  /* 0x0000000511497c23 */ /* 0x000fe20008010883 */
[----:B------:R-:W-:Y:S01]  /*a500*/  FMUL.FTZ R132, R132, UR5 ;  /* 0x0000000584847c20 */ /* 0x000fe20008410000 */
[----:B------:R-:W-:Y:S01]  /*a510*/  FMNMX3.FTZ R2, R2, R192, R191, !PT ;  /* 0x000000c002027276 */ /* 0x000fe200078100bf */
[--C-:B------:R-:W-:Y:S01]  /*a520*/  FFMA.FTZ R72, R18, UR5, -R131.reuse ;  /* 0x0000000512487c23 */ /* 0x100fe20008010883 */
[--C-:B------:R-:W-:Y:S01]  /*a530*/  FFMA.FTZ R71, R19, UR5, -R131.reuse ;  /* 0x0000000513477c23 */ /* 0x100fe20008010883 */
[----:B------:R-:W-:Y:S01]  /*a540*/  FFMA.FTZ R70, R20, UR5, -R131 ;  /* 0x0000000514467c23 */ /* 0x000fe20008010883 */
[----:B------:R-:W-:Y:S01]  /*a550*/  FMNMX3.FTZ R2, R2, R235, R241, !PT ;  /* 0x000000eb02027276 */ /* 0x000fe200078100f1 */
[----:B------:R-:W1:Y:S01]  /*a560*/  MUFU.EX2 R91, R91 ;  /* 0x0000005b005b7308 */ /* 0x000e620000000800 */
[--C-:B------:R-:W-:Y:S01]  /*a570*/  FFMA.FTZ R79, R28, UR5, -R131.reuse ;  /* 0x000000051c4f7c23 */ /* 0x100fe20008010883 */
[----:B------:R-:W-:Y:S01]  /*a580*/  FFMA.FTZ R78, R29, UR5, -R131 ;  /* 0x000000051d4e7c23 */ /* 0x000fe20008010883 */
[----:B------:R-:W-:Y:S01]  /*a590*/  FMNMX3.FTZ R2, R2, R175, R173, !PT ;  /* 0x000000af02027276 */ /* 0x000fe200078100ad */
[--C-:B------:R-:W-:Y:S01]  /*a5a0*/  FFMA.FTZ R77, R32, UR5, -R131.reuse ;  /* 0x00000005204d7c23 */ /* 0x100fe20008010883 */
[--C-:B------:R-:W-:Y:S01]  /*a5b0*/  FFMA.FTZ R76, R33, UR5, -R131.reuse ;  /* 0x00000005214c7c23 */ /* 0x100fe20008010883 */
[--C-:B------:R-:W-:Y:S01]  /*a5c0*/  FFMA.FTZ R75, R34, UR5, -R131.reuse ;  /* 0x00000005224b7c23 */ /* 0x100fe20008010883 */
[----:B------:R-:W-:Y:S01]  /*a5d0*/  FMNMX3.FTZ R2, R2, R183, R188, !PT ;  /* 0x000000b702027276 */ /* 0x000fe200078100bc */
[----:B------:R-:W-:Y:S01]  /*a5e0*/  MUFU.EX2 R90, R90 ;  /* 0x0000005a005a7308 */ /* 0x000fe20000000800 */
[--C-:B------:R-:W-:Y:S01]  /*a5f0*/  FFMA.FTZ R81, R44, UR5, -R131.reuse ;  /* 0x000000052c517c23 */ /* 0x100fe20008010883 */
[----:B------:R-:W-:Y:S01]  /*a600*/  FFMA.FTZ R80, R45, UR5, -R131 ;  /* 0x000000052d507c23 */ /* 0x000fe20008010883 */
[----:B------:R-:W-:Y:S01]  /*a610*/  FMNMX3.FTZ R2, R2, R168, R166, !PT ;  /* 0x000000a802027276 */ /* 0x000fe200078100a6 */
[-C--:B------:R-:W-:Y:S01]  /*a620*/  FMUL.FTZ R32, R208, R142.reuse ;  /* 0x0000008ed0207220 */ /* 0x080fe20000410000 */
[----:B------:R-:W-:Y:S01]  /*a630*/  F2FP.BF16.F32.PACK_AB R28, R134, R137 ;  /* 0x00000089861c723e */ /* 0x000fe200000010ff */
[----:B------:R-:W-:Y:S01]  /*a640*/  FMUL.FTZ R33, R209, R142 ;  /* 0x0000008ed1217220 */ /* 0x000fe20000410000 */
[----:B------:R-:W-:Y:S01]  /*a650*/  FMNMX3.FTZ R2, R2, R48, R167, !PT ;  /* 0x0000003002027276 */ /* 0x000fe200078100a7 */
[----:B------:R-:W2:Y:S01]  /*a660*/  MUFU.EX2 R89, R89 ;  /* 0x0000005900597308 */ /* 0x000ea20000000800 */
[----:B-1----:R-:W-:Y:S01]  /*a670*/  F2FP.BF16.F32.PACK_AB R29, R91, R130 ;  /* 0x000000825b1d723e */ /* 0x002fe200000010ff */
[-C--:B------:R-:W-:Y:S01]  /*a680*/  FMUL.FTZ R44, R196, R142.reuse ;  /* 0x0000008ec42c7220 */ /* 0x080fe20000410000 */
[----:B------:R-:W-:Y:S01]  /*a690*/  FMNMX3.FTZ R2, R2, R151, R150, !PT ;  /* 0x0000009702027276 */ /* 0x000fe20007810096 */
[-C--:B------:R-:W-:Y:S01]  /*a6a0*/  FMUL.FTZ R45, R197, R142.reuse ;  /* 0x0000008ec52d7220 */ /* 0x080fe20000410000 */
[--C-:B------:R-:W-:Y:S01]  /*a6b0*/  FFMA.FTZ R86, R247, UR5, -R131.reuse ;  /* 0x00000005f7567c23 */ /* 0x100fe20008010883 */
[--C-:B------:R-:W-:Y:S01]  /*a6c0*/  FFMA.FTZ R85, R248, UR5, -R131.reuse ;  /* 0x00000005f8557c23 */ /* 0x100fe20008010883 */
[----:B------:R-:W-:Y:S01]  /*a6d0*/  FMNMX3.FTZ R2, R2, R51, R148, !PT ;  /* 0x0000003302027276 */ /* 0x000fe20007810094 */
[----:B------:R-:W1:Y:S01]  /*a6e0*/  MUFU.EX2 R132, R132 ;  /* 0x0000008400847308 */ /* 0x000e620000000800 */
[--C-:B------:R-:W-:Y:S01]  /*a6f0*/  FFMA.FTZ R84, R249, UR5, -R131.reuse ;  /* 0x00000005f9547c23 */ /* 0x100fe20008010883 */
[----:B------:R-:W-:Y:S01]  /*a700*/  FFMA.FTZ R83, R251, UR5, -R131 ;  /* 0x00000005fb537c23 */ /* 0x000fe20008010883 */
[----:B------:R-:W-:Y:S01]  /*a710*/  FFMA.FTZ R137, R181, R142, R137 ;  /* 0x0000008eb5897223 */ /* 0x000fe20000010089 */
[----:B------:R-:W3:Y:S01]  /*a720*/  SHFL.BFLY PT, R0, R2, 0x2, 0x1f ;  /* 0x0c401f0002007f89 */ /* 0x000ee200000e0000 */
[--C-:B------:R-:W-:Y:S01]  /*a730*/  FFMA.FTZ R174, R174, UR5, -R131.reuse ;  /* 0x00000005aeae7c23 */ /* 0x100fe20008010883 */
[----:B------:R-:W-:Y:S01]  /*a740*/  FFMA.FTZ R245, R245, UR5, -R131 ;  /* 0x00000005f5f57c23 */ /* 0x000fe20008010883 */
[----:B------:R-:W-:Y:S01]  /*a750*/  FADD.FTZ R137, R134, R137 ;  /* 0x0000008986897221 */ /* 0x000fe20000010000 */
[----:B------:R-:W4:Y:S01]  /*a760*/  MUFU.EX2 R117, R117 ;  /* 0x0000007500757308 */ /* 0x000f220000000800 */
[----:B--2---:R-:W-:Y:S01]  /*a770*/  F2FP.BF16.F32.PACK_AB R31, R89, R90 ;  /* 0x0000005a591f723e */ /* 0x004fe200000010ff */
[----:B------:R-:W-:Y:S01]  /*a780*/  FFMA.FTZ R49, R49, UR5, -R131 ;  /* 0x0000000531317c23 */ /* 0x000fe20008010883 */
[----:B------:R-:W-:Y:S01]  /*a790*/  FADD.FTZ R137, R121, R137 ;  /* 0x0000008979897221 */ /* 0x000fe20000010000 */
[--C-:B------:R-:W-:Y:S01]  /*a7a0*/  FFMA.FTZ R189, R189, UR5, -R131.reuse ;  /* 0x00000005bdbd7c23 */ /* 0x100fe20008010883 */
[--C-:B------:R-:W-:Y:S01]  /*a7b0*/  FFMA.FTZ R52, R52, UR5, -R131.reuse ;  /* 0x0000000534347c23 */ /* 0x100fe20008010883 */
[----:B------:R-:W-:Y:S01]  /*a7c0*/  FFMA.FTZ R124, R124, UR5, -R131 ;  /* 0x000000057c7c7c23 */ /* 0x000fe20008010883 */
[----:B------:R-:W-:Y:S01]  /*a7d0*/  FADD.FTZ R137, R120, R137 ;  /* 0x0000008978897221 */ /* 0x000fe20000010000 */
[----:B------:R-:W2:Y:S01]  /*a7e0*/  MUFU.EX2 R116, R116 ;  /* 0x0000007400747308 */ /* 0x000ea20000000800 */
        /* <DEDUP_REMOVED lines=8> */
[----:B------:R-:W1:Y:S01]  /*a870*/  MUFU.EX2 R88, R88 ;  /* 0x0000005800587308 */ /* 0x000e620000000800 */
[----:B------:R-:W-:Y:S01]  /*a880*/  FFMA.FTZ R130, R185, R132, R130 ;  /* 0x00000084b9827223 */ /* 0x000fe20000010082 */
[----:B------:R-:W-:Y:S01]  /*a890*/  FADD.FTZ R137, R119, R137 ;  /* 0x0000008977897221 */ /* 0x000fe20000010000 */
[----:B---3--:R-:W-:-:S02]  /*a8a0*/  FMNMX.FTZ R2, R2, R0, !PT ;  /* 0x0000000002027209 */ /* 0x008fc40007810000 */
[----:B------:R-:W-:Y:S01]  /*a8b0*/  FMNMX3.FTZ R0, R8, R145, R143, !PT ;  /* 0x0000009108007276 */ /* 0x000fe2000781008f */
[----:B------:R-:W-:Y:S01]  /*a8c0*/  FADD.FTZ R130, R91, R130 ;  /* 0x000000825b827221 */ /* 0x000fe20000010000 */
[----:B------:R-:W-:Y:S01]  /*a8d0*/  FADD.FTZ R137, R118, R137 ;  /* 0x0000008976897221 */ /* 0x000fe20000010000 */
[----:B------:R-:W3:Y:S01]  /*a8e0*/  SHFL.BFLY PT, R9, R2, 0x1, 0x1f ;  /* 0x0c201f0002097f89 */ /* 0x000ee200000e0000 */
[----:B------:R-:W-:Y:S01]  /*a8f0*/  FMNMX3.FTZ R0, R0, R53, R138, !PT ;  /* 0x0000003500007276 */ /* 0x000fe2000781008a */
[----:B------:R-:W5:Y:S01]  /*a900*/  MUFU.EX2 R87, R87 ;  /* 0x0000005700577308 */ /* 0x000f620000000800 */
[----:B------:R-:W-:Y:S01]  /*a910*/  FADD.FTZ R130, R90, R130 ;  /* 0x000000825a827221 */ /* 0x000fe20000010000 */
[----:B----4-:R-:W-:Y:S01]  /*a920*/  FADD.FTZ R137, R117, R137 ;  /* 0x0000008975897221 */ /* 0x010fe20000010000 */
[----:B------:R-:W-:Y:S01]  /*a930*/  MOV R132, R3 ;  /* 0x0000000300847202 */ /* 0x000fe20000000f00 */
[----:B------:R-:W4:Y:S01]  /*a940*/  SHFL.BFLY PT, R8, R0, 0x2, 0x1f ;  /* 0x0c401f0000087f89 */ /* 0x000f2200000e0000 */
[----:B------:R-:W-:Y:S01]  /*a950*/  FADD.FTZ R130, R89, R130 ;  /* 0x0000008259827221 */ /* 0x000fe20000010000 */
[----:B--2---:R-:W-:-:S02]  /*a960*/  FADD.FTZ R137, R116, R137 ;  /* 0x0000008974897221 */ /* 0x004fc40000010000 */
[----:B------:R-:W2:Y:S01]  /*a970*/  MUFU.EX2 R86, R86 ;  /* 0x0000005600567308 */ /* 0x000ea20000000800 */
[----:B-1----:R-:W-:-:S07]  /*a980*/  FADD.FTZ R130, R88, R130 ;  /* 0x0000008258827221 */ /* 0x002fce0000010000 */
[----:B------:R-:W1:Y:S01]  /*a990*/  MUFU.EX2 R85, R85 ;  /* 0x0000005500557308 */ /* 0x000e620000000800 */
[C---:B-----5:R-:W-:Y:S01]  /*a9a0*/  F2FP.BF16.F32.PACK_AB R57, R87.reuse, R88 ;  /* 0x000000585739723e */ /* 0x060fe200000010ff */
[----:B------:R-:W-:Y:S01]  /*a9b0*/  FADD.FTZ R130, R87, R130 ;  /* 0x0000008257827221 */ /* 0x000fe20000010000 */
[----:B---3--:R-:W-:-:S05]  /*a9c0*/  FMNMX.FTZ R2, R2, R9, !PT ;  /* 0x0000000902027209 */ /* 0x008fca0007810000 */
[----:B------:R-:W-:Y:S01]  /*a9d0*/  MUFU.EX2 R115, R115 ;  /* 0x0000007300737308 */ /* 0x000fe20000000800 */
[----:B--2---:R-:W-:Y:S01]  /*a9e0*/  FADD.FTZ R130, R86, R130 ;  /* 0x0000008256827221 */ /* 0x004fe20000010000 */
[C---:B------:R-:W-:Y:S01]  /*a9f0*/  FSETP.NEU.FTZ.AND P1, PT, R2.reuse, -INF , PT ;  /* 0xff8000000200780b */ /* 0x040fe20003f3d000 */
[----:B------:R-:W-:Y:S01]  /*aa00*/  FMUL.FTZ R149, R2, UR5 ;  /* 0x0000000502957c20 */ /* 0x000fe20008410000 */
[----:B----4-:R-:W-:-:S04]  /*aa10*/  FMNMX.FTZ R0, R0, R8, !PT ;  /* 0x0000000800007209 */ /* 0x010fc80007810000 */
[----:B------:R-:W-:Y:S01]  /*aa20*/  FSEL R149, R149, RZ, P1 ;  /* 0x000000ff95957208 */ /* 0x000fe20000800000 */
[----:B------:R-:W2:Y:S01]  /*aa30*/  SHFL.BFLY PT, R8, R0, 0x1, 0x1f ;  /* 0x0c201f0000087f89 */ /* 0x000ea200000e0000 */
[C---:B-1----:R-:W-:Y:S01]  /*aa40*/  F2FP.BF16.F32.PACK_AB R59, R85.reuse, R86 ;  /* 0x00000056553b723e */ /* 0x042fe200000010ff */
[----:B------:R-:W-:Y:S01]  /*aa50*/  MUFU.EX2 R114, R114 ;  /* 0x0000007200727308 */ /* 0x000fe20000000800 */
[----:B------:R-:W-:Y:S01]  /*aa60*/  FADD.FTZ R130, R85, R130 ;  /* 0x0000008255827221 */ /* 0x000fe20000010000 */
[--C-:B------:R-:W-:Y:S01]  /*aa70*/  FFMA.FTZ R66, R122, UR5, -R149.reuse ;  /* 0x000000057a427c23 */ /* 0x100fe20008010895 */
[--C-:B------:R-:W-:Y:S01]  /*aa80*/  FFMA.FTZ R65, R136, UR5, -R149.reuse ;  /* 0x0000000588417c23 */ /* 0x100fe20008010895 */
[----:B------:R-:W-:Y:S01]  /*aa90*/  FSEL R136, R2, RZ, P1 ;  /* 0x000000ff02887208 */ /* 0x000fe20000800000 */
[--C-:B------:R-:W-:Y:S01]  /*aaa0*/  FFMA.FTZ R68, R135, UR5, -R149.reuse ;  /* 0x0000000587447c23 */ /* 0x100fe20008010895 */
[--C-:B------:R-:W-:Y:S01]  /*aab0*/  FFMA.FTZ R67, R5, UR5, -R149.reuse ;  /* 0x0000000505437c23 */ /* 0x100fe20008010895 */
[--C-:B------:R-:W-:Y:S01]  /*aac0*/  FFMA.FTZ R129, R13, UR5, -R149.reuse ;  /* 0x000000050d817c23 */ /* 0x100fe20008010895 */
[--C-:B------:R-:W-:Y:S01]  /*aad0*/  FFMA.FTZ R69, R14, UR5, -R149.reuse ;  /* 0x000000050e457c23 */ /* 0x100fe20008010895 */
[----:B------:R-:W-:Y:S01]  /*aae0*/  FADD.FTZ R136, R6, -R136 ;  /* 0x8000008806887221 */ /* 0x000fe20000010000 */
[--C-:B------:R-:W-:Y:S01]  /*aaf0*/  FFMA.FTZ R123, R164, UR5, -R149.reuse ;  /* 0x00000005a47b7c23 */ /* 0x100fe20008010895 */
[----:B------:R-:W-:Y:S01]  /*ab00*/  MUFU.EX2 R68, R68 ;  /* 0x0000004400447308 */ /* 0x000fe20000000800 */
[--C-:B------:R-:W-:Y:S01]  /*ab10*/  FFMA.FTZ R125, R246, UR5, -R149.reuse ;  /* 0x00000005f67d7c23 */ /* 0x100fe20008010895 */
[----:B------:R-:W-:Y:S01]  /*ab20*/  FMUL.FTZ R136, R136, UR5 ;  /* 0x0000000588887c20 */ /* 0x000fe20008410000 */
        /* <DEDUP_REMOVED lines=8> */
[----:B--2---:R-:W-:Y:S01]  /*abb0*/  FMNMX.FTZ R0, R0, R8, !PT ;  /* 0x0000000800007209 */ /* 0x004fe20007810000 */
[--C-:B------:R-:W-:Y:S01]  /*abc0*/  FFMA.FTZ R192, R192, UR5, -R149.reuse ;  /* 0x00000005c0c07c23 */ /* 0x100fe20008010895 */
[----:B------:R-:W1:Y:S01]  /*abd0*/  LDSM.16.MT88.4 R8, [R237+0x4000] ;  /* 0x00400000ed08783b */ /* 0x000e620000004200 */
[--C-:B------:R-:W-:Y:S01]  /*abe0*/  FFMA.FTZ R191, R191, UR5, -R149.reuse ;  /* 0x00000005bfbf7c23 */ /* 0x100fe20008010895 */
[C---:B------:R-:W-:Y:S01]  /*abf0*/  FSETP.NEU.FTZ.AND P0, PT, R0.reuse, -INF , PT ;  /* 0xff8000000000780b */ /* 0x040fe20003f1d000 */
[----:B------:R-:W-:Y:S01]  /*ac00*/  FMUL.FTZ R139, R0, UR5 ;  /* 0x00000005008b7c20 */ /* 0x000fe20008410000 */
[----:B------:R-:W2:Y:S01]  /*ac10*/  MUFU.EX2 R69, R69 ;  /* 0x0000004500457308 */ /* 0x000ea20000000800 */
[--C-:B------:R-:W-:Y:S01]  /*ac20*/  FFMA.FTZ R235, R235, UR5, -R149.reuse ;  /* 0x00000005ebeb7c23 */ /* 0x100fe20008010895 */
[--C-:B------:R-:W-:Y:S01]  /*ac30*/  FFMA.FTZ R241, R241, UR5, -R149.reuse ;  /* 0x00000005f1f17c23 */ /* 0x100fe20008010895 */
[--C-:B------:R-:W-:Y:S01]  /*ac40*/  FFMA.FTZ R175, R175, UR5, -R149.reuse ;  /* 0x00000005afaf7c23 */ /* 0x100fe20008010895 */
[----:B------:R-:W-:Y:S01]  /*ac50*/  FSEL R139, R139, RZ, P0 ;  /* 0x000000ff8b8b7208 */ /* 0x000fe20000000000 */
[--C-:B------:R-:W-:Y:S01]  /*ac60*/  FFMA.FTZ R173, R173, UR5, -R149.reuse ;  /* 0x00000005adad7c23 */ /* 0x100fe20008010895 */
[--C-:B------:R-:W-:Y:S01]  /*ac70*/  FFMA.FTZ R183, R183, UR5, -R149.reuse ;  /* 0x00000005b7b77c23 */ /* 0x100fe20008010895 */
[----:B------:R-:W-:Y:S01]  /*ac80*/  FFMA.FTZ R188, R188, UR5, -R149 ;  /* 0x00000005bcbc7c23 */ /* 0x000fe20008010895 */
[----:B------:R-:W3:Y:S01]  /*ac90*/  MUFU.EX2 R67, R67 ;  /* 0x0000004300437308 */ /* 0x000ee20000000800 */
[--C-:B------:R-:W-:Y:S01]  /*aca0*/  FFMA.FTZ R122, R4, UR5, -R139.reuse ;  /* 0x00000005047a7c23 */ /* 0x100fe2000801088b */
[----:B------:R-:W-:Y:S01]  /*acb0*/  FSEL R4, R0, RZ, P0 ;  /* 0x000000ff00047208 */ /* 0x000fe20000000000 */
[--C-:B------:R-:W-:Y:S01]  /*acc0*/  FFMA.FTZ R128, R7, UR5, -R139.reuse ;  /* 0x0000000507807c23 */ /* 0x100fe2000801088b */
[--C-:B------:R-:W-:Y:S01]  /*acd0*/  FFMA.FTZ R64, R15, UR5, -R139.reuse ;  /* 0x000000050f407c23 */ /* 0x100fe2000801088b */
[--C-:B------:R-:W-:Y:S01]  /*ace0*/  FFMA.FTZ R55, R55, UR5, -R139.reuse ;  /* 0x0000000537377c23 */ /* 0x100fe2000801088b */
[--C-:B------:R-:W-:Y:S01]  /*acf0*/  FFMA.FTZ R133, R144, UR5, -R139.reuse ;  /* 0x0000000590857c23 */ /* 0x100fe2000801088b */
[----:B------:R-:W-:Y:S01]  /*ad00*/  FADD.FTZ R4, R12, -R4 ;  /* 0x800000040c047221 */ /* 0x000fe20000010000 */
[----:B------:R-:W-:Y:S01]  /*ad10*/  MUFU.EX2 R122, R122 ;  /* 0x0000007a007a7308 */ /* 0x000fe20000000800 */
[--C-:B------:R-:W-:Y:S01]  /*ad20*/  FFMA.FTZ R126, R155, UR5, -R139.reuse ;  /* 0x000000059b7e7c23 */ /* 0x100fe2000801088b */
[--C-:B------:R-:W-:Y:S01]  /*ad30*/  FFMA.FTZ R144, R147, UR5, -R139.reuse ;  /* 0x0000000593907c23 */ /* 0x100fe2000801088b */
[----:B------:R-:W-:Y:S01]  /*ad40*/  FMUL.FTZ R4, R4, UR5 ;  /* 0x0000000504047c20 */ /* 0x000fe20008410000 */
[--C-:B------:R-:W-:Y:S01]  /*ad50*/  FFMA.FTZ R146, R146, UR5, -R139.reuse ;  /* 0x0000000592927c23 */ /* 0x100fe2000801088b */
[----:B--2---:R-:W-:Y:S01]  /*ad60*/  F2FP.BF16.F32.PACK_AB R24, R69, R129 ;  /* 0x000000814518723e */ /* 0x004fe200000010ff */
[--C-:B------:R-:W-:Y:S01]  /*ad70*/  FFMA.FTZ R159, R62, UR5, -R139.reuse ;  /* 0x000000053e9f7c23 */ /* 0x100fe2000801088b */
[----:B------:R-:W-:Y:S01]  /*ad80*/  FFMA.FTZ R164, R60, UR5, -R139 ;  /* 0x000000053ca47c23 */ /* 0x000fe2000801088b */
[----:B------:R2:W4:Y:S01]  /*ad90*/  MUFU.EX2 R135, R4 ;  /* 0x0000000400877308 */ /* 0x0005220000000800 */
[----:B---3--:R-:W-:Y:S01]  /*ada0*/  F2FP.BF16.F32.PACK_AB R26, R67, R68 ;  /* 0x00000044431a723e */ /* 0x008fe200000010ff */
[----:B------:R-:W-:Y:S01]  /*adb0*/  LDSM.16.MT88.4 R60, [R141+0x800] ;  /* 0x000800008d3c783b */ /* 0x000fe20000004200 */
[----:B------:R-:W-:Y:S01]  /*adc0*/  FFMA.FTZ R155, R58, UR5, -R149 ;  /* 0x000000053a9b7c23 */ /* 0x000fe20008010895 */
[--C-:B------:R-:W-:Y:S01]  /*add0*/  FFMA.FTZ R160, R56, UR5, -R139.reuse ;  /* 0x0000000538a07c23 */ /* 0x100fe2000801088b */
[--C-:B------:R-:W-:Y:S01]  /*ade0*/  FFMA.FTZ R171, R171, UR5, -R139.reuse ;  /* 0x00000005abab7c23 */ /* 0x100fe2000801088b */
[----:B------:R-:W-:Y:S01]  /*adf0*/  F2FP.BF16.F32.PACK_AB R56, R118, R119 ;  /* 0x000000777638723e */ /* 0x000fe200000010ff */
[--C-:B------:R-:W-:Y:S01]  /*ae00*/  FFMA.FTZ R239, R239, UR5, -R139.reuse ;  /* 0x00000005efef7c23 */ /* 0x100fe2000801088b */
[----:B------:R-:W-:Y:S01]  /*ae10*/  MUFU.EX2 R128, R128 ;  /* 0x0000008000807308 */ /* 0x000fe20000000800 */
[----:B------:R-:W-:Y:S01]  /*ae20*/  F2FP.BF16.F32.PACK_AB R58, R116, R117 ;  /* 0x00000075743a723e */ /* 0x000fe200000010ff */
[--C-:B------:R-:W-:Y:S01]  /*ae30*/  FFMA.FTZ R234, R234, UR5, -R139.reuse ;  /* 0x00000005eaea7c23 */ /* 0x100fe2000801088b */
[--C-:B------:R-:W-:Y:S01]  /*ae40*/  FFMA.FTZ R190, R190, UR5, -R139.reuse ;  /* 0x00000005bebe7c23 */ /* 0x100fe2000801088b */
[----:B-1----:R-:W-:Y:S01]  /*ae50*/  HMMA.16816.F32.BF16 R32, R28, R8, R32 ;  /* 0x000000081c20723c */ /* 0x002fe20000041820 */
[--C-:B------:R-:W-:Y:S01]  /*ae60*/  FFMA.FTZ R238, R238, UR5, -R139.reuse ;  /* 0x00000005eeee7c23 */ /* 0x100fe2000801088b */
[--C-:B------:R-:W-:Y:S01]  /*ae70*/  FFMA.FTZ R177, R177, UR5, -R139.reuse ;  /* 0x00000005b1b17c23 */ /* 0x100fe2000801088b */
[--C-:B------:R-:W-:Y:S01]  /*ae80*/  FFMA.FTZ R172, R172, UR5, -R139.reuse ;  /* 0x00000005acac7c23 */ /* 0x100fe2000801088b */
[----:B------:R-:W1:Y:S01]  /*ae90*/  MUFU.EX2 R64, R64 ;  /* 0x0000004000407308 */ /* 0x000e620000000800 */
[----:B--2---:R-:W2:Y:S01]  /*aea0*/  LDSM.16.MT88.4 R4, [R141] ;  /* 0x000000008d04783b */ /* 0x004ea20000004200 */
[-C--:B----4-:R-:W-:Y:S01]  /*aeb0*/  FMUL.FTZ R14, R226, R135.reuse ;  /* 0x00000087e20e7220 */ /* 0x090fe20000410000 */
[-C--:B------:R-:W-:Y:S01]  /*aec0*/  FMUL.FTZ R15, R227, R135.reuse ;  /* 0x00000087e30f7220 */ /* 0x080fe20000410000 */
[-C--:B------:R-:W-:Y:S01]  /*aed0*/  FMUL.FTZ R18, R222, R135.reuse ;  /* 0x00000087de127220 */ /* 0x080fe20000410000 */
[-C--:B------:R-:W-:Y:S01]  /*aee0*/  FMUL.FTZ R19, R223, R135.reuse ;  /* 0x00000087df137220 */ /* 0x080fe20000410000 */
[-C--:B------:R-:W-:Y:S01]  /*aef0*/  FMUL.FTZ R22, R218, R135.reuse ;  /* 0x00000087da167220 */ /* 0x080fe20000410000 */
[-C--:B------:R-:W-:Y:S01]  /*af00*/  FMUL.FTZ R23, R219, R135.reuse ;  /* 0x00000087db177220 */ /* 0x080fe20000410000 */
[----:B------:R-:W3:Y:S01]  /*af10*/  MUFU.EX2 R55, R55 ;  /* 0x0000003700377308 */ /* 0x000ee20000000800 */
[-C--:B------:R-:W-:Y:S01]  /*af20*/  FMUL.FTZ R214, R214, R135.reuse ;  /* 0x00000087d6d67220 */ /* 0x080fe20000410000 */
[-C--:B------:R-:W-:Y:S01]  /*af30*/  FMUL.FTZ R215, R215, R135.reuse ;  /* 0x00000087d7d77220 */ /* 0x080fe20000410000 */
[--C-:B------:R-:W-:Y:S01]  /*af40*/  FFMA.FTZ R182, R182, UR5, -R139.reuse ;  /* 0x00000005b6b67c23 */ /* 0x100fe2000801088b */
[--C-:B------:R-:W-:Y:S01]  /*af50*/  FFMA.FTZ R176, R176, UR5, -R139.reuse ;  /* 0x00000005b0b07c23 */ /* 0x100fe2000801088b */
[--C-:B------:R-:W-:Y:S01]  /*af60*/  FFMA.FTZ R163, R163, UR5, -R139.reuse ;  /* 0x00000005a3a37c23 */ /* 0x100fe2000801088b */
[--C-:B------:R-:W-:Y:S01]  /*af70*/  FFMA.FTZ R170, R170, UR5, -R139.reuse ;  /* 0x00000005aaaa7c23 */ /* 0x100fe2000801088b */
[--C-:B------:R-:W-:Y:S01]  /*af80*/  FFMA.FTZ R165, R165, UR5, -R139.reuse ;  /* 0x00000005a5a57c23 */ /* 0x100fe2000801088b */
[----:B------:R-:W4:Y:S01]  /*af90*/  MUFU.EX2 R136, R136 ;  /* 0x0000008800887308 */ /* 0x000f220000000800 */
[----:B-1----:R-:W-:Y:S01]  /*afa0*/  F2FP.BF16.F32.PACK_AB R25, R64, R128 ;  /* 0x000000804019723e */ /* 0x002fe200000010ff */
[----:B------:R-:W-:Y:S01]  /*afb0*/  HMMA.16816.F32.BF16 R32, R56, R36, R32 ;  /* 0x000000243820723c */ /* 0x000fe20000041820 */
[----:B------:R-:W-:Y:S01]  /*afc0*/  FFMA.FTZ R128, R187, R135, R128 ;  /* 0x00000087bb807223 */ /* 0x000fe20000010080 */
[----:B------:R-:W-:Y:S01]  /*afd0*/  FFMA.FTZ R169, R169, UR5, -R139 ;  /* 0x00000005a9a97c23 */ /* 0x000fe2000801088b */
[----:B------:R-:W-:Y:S01]  /*afe0*/  FADD.FTZ R137, R115, R137 ;  /* 0x0000008973897221 */ /* 0x000fe20000010000 */
[----:B------:R-:W-:Y:S01]  /*aff0*/  FFMA.FTZ R147, R250, UR5, -R131 ;  /* 0x00000005fa937c23 */ /* 0x000fe20008010883 */
[----:B------:R-:W-:Y:S01]  /*b000*/  FADD.FTZ R128, R64, R128 ;  /* 0x0000008040807221 */ /* 0x000fe20000010000 */
[----:B------:R-:W1:Y:S01]  /*b010*/  MUFU.EX2 R66, R66 ;  /* 0x0000004200427308 */ /* 0x000e620000000800 */
[----:B---3--:R-:W-:Y:S01]  /*b020*/  F2FP.BF16.F32.PACK_AB R27, R122, R55 ;  /* 0x000000377a1b723e */ /* 0x008fe200000010ff */
[----:B------:R-:W-:Y:S01]  /*b030*/  FADD.FTZ R137, R114, R137 ;  /* 0x0000008972897221 */ /* 0x000fe20000010000 */
[----:B------:R-:W-:Y:S01]  /*b040*/  FADD.FTZ R128, R55, R128 ;  /* 0x0000008037807221 */ /* 0x000fe20000010000 */
[--C-:B------:R-:W-:Y:S01]  /*b050*/  FFMA.FTZ R168, R168, UR5, -R149.reuse ;  /* 0x00000005a8a87c23 */ /* 0x100fe20008010895 */
[--C-:B------:R-:W-:Y:S01]  /*b060*/  FFMA.FTZ R166, R166, UR5, -R149.reuse ;  /* 0x00000005a6a67c23 */ /* 0x100fe20008010895 */
[----:B------:R-:W-:Y:S01]  /*b070*/  FFMA.FTZ R48, R48, UR5, -R149 ;  /* 0x0000000530307c23 */ /* 0x000fe20008010895 */
[----:B------:R-:W-:Y:S01]  /*b080*/  FADD.FTZ R128, R122, R128 ;  /* 0x000000807a807221 */ /* 0x000fe20000010000 */
[----:B------:R-:W3:Y:S01]  /*b090*/  MUFU.EX2 R65, R65 ;  /* 0x0000004100417308 */ /* 0x000ee20000000800 */
[-C--:B----4-:R-:W-:Y:S01]  /*b0a0*/  FMUL.FTZ R12, R224, R136.reuse ;  /* 0x00000088e00c7220 */ /* 0x090fe20000410000 */
[-C--:B------:R-:W-:Y:S01]  /*b0b0*/  FMUL.FTZ R13, R225, R136.reuse ;  /* 0x00000088e10d7220 */ /* 0x080fe20000410000 */
[-C--:B------:R-:W-:Y:S01]  /*b0c0*/  FMUL.FTZ R16, R220, R136.reuse ;  /* 0x00000088dc107220 */ /* 0x080fe20000410000 */
[-C--:B------:R-:W-:Y:S01]  /*b0d0*/  FMUL.FTZ R17, R221, R136.reuse ;  /* 0x00000088dd117220 */ /* 0x080fe20000410000 */
[-C--:B------:R-:W-:Y:S01]  /*b0e0*/  FMUL.FTZ R20, R216, R136.reuse ;  /* 0x00000088d8147220 */ /* 0x080fe20000410000 */
[-C--:B------:R-:W-:Y:S01]  /*b0f0*/  FMUL.FTZ R21, R217, R136.reuse ;  /* 0x00000088d9157220 */ /* 0x080fe20000410000 */
[-C--:B------:R-:W-:Y:S01]  /*b100*/  FMUL.FTZ R212, R212, R136.reuse ;  /* 0x00000088d4d47220 */ /* 0x080fe20000410000 */
[-C--:B------:R-:W-:Y:S01]  /*b110*/  FMUL.FTZ R213, R213, R136.reuse ;  /* 0x00000088d5d57220 */ /* 0x080fe20000410000 */
[----:B------:R-:W4:Y:S01]  /*b120*/  MUFU.EX2 R123, R123 ;  /* 0x0000007b007b7308 */ /* 0x000f220000000800 */
[C---:B------:R-:W-:Y:S01]  /*b130*/  HMMA.16816.F32.BF16 R12, R24.reuse, R8, R12 ;  /* 0x00000008180c723c */ /* 0x040fe2000004180c */
[----:B------:R-:W-:Y:S01]  /*b140*/  FFMA.FTZ R129, R186, R136, R129 ;  /* 0x00000088ba817223 */ /* 0x000fe20000010081 */
[----:B------:R-:W-:Y:S01]  /*b150*/  FFMA.FTZ R167, R167, UR5, -R149 ;  /* 0x00000005a7a77c23 */ /* 0x000fe20008010895 */
[--C-:B------:R-:W-:Y:S01]  /*b160*/  FFMA.FTZ R162, R162, UR5, -R139.reuse ;  /* 0x00000005a2a27c23 */ /* 0x100fe2000801088b */
[----:B------:R-:W-:Y:S01]  /*b170*/  FFMA.FTZ R161, R161, UR5, -R139 ;  /* 0x00000005a1a17c23 */ /* 0x000fe2000801088b */
[----:B------:R-:W-:Y:S01]  /*b180*/  FADD.FTZ R129, R69, R129 ;  /* 0x0000008145817221 */ /* 0x000fe20000010000 */
[----:B------:R-:W-:Y:S01]  /*b190*/  FFMA.FTZ R50, R50, UR5, -R139 ;  /* 0x0000000532327c23 */ /* 0x000fe2000801088b */
[----:B------:R-:W5:Y:S01]  /*b1a0*/  MUFU.EX2 R125, R125 ;  /* 0x0000007d007d7308 */ /* 0x000f620000000800 */
[----:B------:R-:W-:Y:S01]  /*b1b0*/  HMMA.16816.F32.BF16 R16, R24, R10, R16 ;  /* 0x0000000a1810723c */ /* 0x000fe20000041810 */
[----:B------:R-:W-:Y:S01]  /*b1c0*/  FADD.FTZ R129, R68, R129 ;  /* 0x0000008144817221 */ /* 0x000fe20000010000 */
[--C-:B------:R-:W-:Y:S01]  /*b1d0*/  FFMA.FTZ R154, R154, UR5, -R139.reuse ;  /* 0x000000059a9a7c23 */ /* 0x100fe2000801088b */
[----:B------:R-:W-:Y:S01]  /*b1e0*/  FFMA.FTZ R53, R53, UR5, -R139 ;  /* 0x0000000535357c23 */ /* 0x000fe2000801088b */
[----:B------:R-:W-:Y:S01]  /*b1f0*/  FFMA.FTZ R151, R151, UR5, -R149 ;  /* 0x0000000597977c23 */ /* 0x000fe20008010895 */
[----:B------:R-:W-:-:S02]  /*b200*/  FADD.FTZ R129, R67, R129 ;  /* 0x0000008143817221 */ /* 0x000fc40000010000 */
[----:B------:R-:W5:Y:S01]  /*b210*/  MUFU.EX2 R126, R126 ;  /* 0x0000007e007e7308 */ /* 0x000f620000000800 */
[----:B--2---:R-:W-:Y:S01]  /*b220*/  HMMA.16816.F32.BF16 R20, R24, R4, R20 ;  /* 0x000000041814723c */ /* 0x004fe20000041814 */
[----:B-1----:R-:W-:-:S04]  /*b230*/  FADD.FTZ R129, R66, R129 ;  /* 0x0000008142817221 */ /* 0x002fc80000010000 */
[----:B---3--:R-:W-:Y:S02]  /*b240*/  FADD.FTZ R129, R65, R129 ;  /* 0x0000008141817221 */ /* 0x008fe40000010000 */
[----:B------:R-:W1:Y:S01]  /*b250*/  MUFU.EX2 R133, R133 ;  /* 0x0000008500857308 */ /* 0x000e620000000800 */
[----:B------:R-:W-:Y:S01]  /*b260*/  HMMA.16816.F32.BF16 R24, R24, R6, R212 ;  /* 0x000000061818723c */ /* 0x000fe200000418d4 */
[----:B----4-:R-:W-:-:S04]  /*b270*/  FADD.FTZ R129, R123, R129 ;  /* 0x000000817b817221 */ /* 0x010fc80000010000 */
[----:B-----5:R-:W-:Y:S02]  /*b280*/  FADD.FTZ R129, R125, R129 ;  /* 0x000000817d817221 */ /* 0x020fe40000010000 */
[----:B------:R-:W2:Y:S01]  /*b290*/  MUFU.EX2 R144, R144 ;  /* 0x0000009000907308 */ /* 0x000ea20000000800 */
[C---:B------:R-:W-:Y:S01]  /*b2a0*/  HMMA.16816.F32.BF16 R8, R28.reuse, R10, R200 ;  /* 0x0000000a1c08723c */ /* 0x040fe200000418c8 */
[----:B------:R-:W-:Y:S01]  /*b2b0*/  FADD.FTZ R128, R126, R128 ;  /* 0x000000807e807221 */ /* 0x000fe20000010000 */
[----:B------:R-:W-:Y:S05]  /*b2c0*/  LDSM.16.MT88.4 R200, [R237+0x5c00] ;  /* 0x005c0000edc8783b */ /* 0x000fea0000004200 */
[----:B------:R-:W3:Y:S01]  /*b2d0*/  MUFU.EX2 R146, R146 ;  /* 0x0000009200927308 */ /* 0x000ee20000000800 */
[----:B------:R-:W-:Y:S01]  /*b2e0*/  HMMA.16816.F32.BF16 R44, R28, R4, R44 ;  /* 0x000000041c2c723c */ /* 0x000fe2000004182c */
[----:B------:R-:W-:Y:S01]  /*b2f0*/  F2FP.BF16.F32.PACK_AB R4, R65, R66 ;  /* 0x000000424104723e */ /* 0x000fe200000010ff */
[C---:B-1----:R-:W-:Y:S01]  /*b300*/  FADD.FTZ R128, R133.reuse, R128 ;  /* 0x0000008085807221 */ /* 0x042fe20000010000 */
[----:B------:R-:W-:-:S02]  /*b310*/  F2FP.BF16.F32.PACK_AB R5, R133, R126 ;  /* 0x0000007e8505723e */ /* 0x000fc400000010ff */
[----:B------:R-:W-:Y:S02]  /*b320*/  MOV R133, R54 ;  /* 0x0000003600857202 */ /* 0x000fe40000000f00 */
[----:B------:R-:W1:Y:S01]  /*b330*/  MUFU.EX2 R153, R153 ;  /* 0x0000009900997308 */ /* 0x000e620000000800 */
[----:B------:R-:W-:Y:S01]  /*b340*/  HMMA.16816.F32.BF16 R28, R28, R6, R204 ;  /* 0x000000061c1c723c */ /* 0x000fe200000418cc */
[----:B------:R-:W-:Y:S01]  /*b350*/  F2FP.BF16.F32.PACK_AB R6, R125, R123 ;  /* 0x0000007b7d06723e */ /* 0x000fe200000010ff */
[----:B--2---:R-:W-:Y:S01]  /*b360*/  FADD.FTZ R128, R144, R128 ;  /* 0x0000008090807221 */ /* 0x004fe20000010000 */
[----:B------:R-:W-:Y:S04]  /*b370*/  LDSM.16.MT88.4 R204, [R141+0x1c00] ;  /* 0x001c00008dcc783b */ /* 0x000fe80000004200 */
[----:B------:R-:W2:Y:S01]  /*b380*/  MUFU.EX2 R155, R155 ;  /* 0x0000009b009b7308 */ /* 0x000ea20000000800 */
[C---:B---3--:R-:W-:Y:S01]  /*b390*/  F2FP.BF16.F32.PACK_AB R7, R146.reuse, R144 ;  /* 0x000000909207723e */ /* 0x048fe200000010ff */
[----:B------:R-:W-:Y:S01]  /*b3a0*/  HMMA.16816.F32.BF16 R8, R56, R38, R8 ;  /* 0x000000263808723c */ /* 0x000fe20000041808 */
[----:B------:R-:W-:-:S05]  /*b3b0*/  FADD.FTZ R128, R146, R128 ;  /* 0x0000008092807221 */ /* 0x000fca0000010000 */
[----:B------:R-:W3:Y:S01]  /*b3c0*/  MUFU.EX2 R156, R156 ;  /* 0x0000009c009c7308 */ /* 0x000ee20000000800 */
[----:B-1----:R-:W-:Y:S01]  /*b3d0*/  FADD.FTZ R129, R153, R129 ;  /* 0x0000008199817221 */ /* 0x002fe20000010000 */
[C---:B------:R-:W-:Y:S06]  /*b3e0*/  HMMA.16816.F32.BF16 R12, R4.reuse, R36, R12 ;  /* 0x00000024040c723c */ /* 0x040fec000004180c */
[----:B------:R-:W1:Y:S01]  /*b3f0*/  MUFU.EX2 R157, R157 ;  /* 0x0000009d009d7308 */ /* 0x000e620000000800 */
[C---:B--2---:R-:W-:Y:S01]  /*b400*/  F2FP.BF16.F32.PACK_AB R36, R155.reuse, R153 ;  /* 0x000000999b24723e */ /* 0x044fe200000010ff */
[----:B------:R-:W-:Y:S01]  /*b410*/  HMMA.16816.F32.BF16 R16, R4, R38, R16 ;  /* 0x000000260410723c */ /* 0x000fe20000041810 */
[----:B------:R-:W-:-:S05]  /*b420*/  FADD.FTZ R129, R155, R129 ;  /* 0x000000819b817221 */ /* 0x000fca0000010000 */
[----:B------:R-:W2:Y:S01]  /*b430*/  MUFU.EX2 R160, R160 ;  /* 0x000000a000a07308 */ /* 0x000ea20000000800 */
[----:B---3--:R-:W-:Y:S01]  /*b440*/  FADD.FTZ R129, R156, R129 ;  /* 0x000000819c817221 */ /* 0x008fe20000010000 */
[C---:B------:R-:W-:Y:S06]  /*b450*/  HMMA.16816.F32.BF16 R20, R4.reuse, R40, R20 ;  /* 0x000000280414723c */ /* 0x040fec0000041814 */
[----:B------:R-:W3:Y:S01]  /*b460*/  MUFU.EX2 R159, R159 ;  /* 0x0000009f009f7308 */ /* 0x000ee20000000800 */
[C---:B-1----:R-:W-:Y:S01]  /*b470*/  F2FP.BF16.F32.PACK_AB R38, R157.reuse, R156 ;  /* 0x0000009c9d26723e */ /* 0x042fe200000010ff */
[----:B------:R-:W-:Y:S01]  /*b480*/  HMMA.16816.F32.BF16 R24, R4, R42, R24 ;  /* 0x0000002a0418723c */ /* 0x000fe20000041818 */
[----:B------:R-:W1:Y:S01]  /*b490*/  LDSM.16.MT88.4 R4, [R237+0x4800] ;  /* 0x00480000ed04783b */ /* 0x000e620000004200 */
[----:B------:R-:W-:-:S04]  /*b4a0*/  FADD.FTZ R129, R157, R129 ;  /* 0x000000819d817221 */ /* 0x000fc80000010000 */
[----:B------:R-:W4:Y:S01]  /*b4b0*/  MUFU.EX2 R164, R164 ;  /* 0x000000a400a47308 */ /* 0x000f220000000800 */
[----:B--2---:R-:W-:Y:S01]  /*b4c0*/  FADD.FTZ R128, R160, R128 ;  /* 0x00000080a0807221 */ /* 0x004fe20000010000 */
[----:B------:R-:W-:Y:S01]  /*b4d0*/  HMMA.16816.F32.BF16 R44, R56, R40, R44 ;  /* 0x00000028382c723c */ /* 0x000fe2000004182c */
[----:B------:R-:W-:-:S05]  /*b4e0*/  F2FP.BF16.F32.PACK_AB R40, R114, R115 ;  /* 0x000000737228723e */ /* 0x000fca00000010ff */
[----:B------:R-:W2:Y:S01]  /*b4f0*/  MUFU.EX2 R171, R171 ;  /* 0x000000ab00ab7308 */ /* 0x000ea20000000800 */
[C---:B---3--:R-:W-:Y:S01]  /*b500*/  F2FP.BF16.F32.PACK_AB R37, R159.reuse, R160 ;  /* 0x000000a09f25723e */ /* 0x048fe200000010ff */
[----:B------:R-:W-:Y:S01]  /*b510*/  HMMA.16816.F32.BF16 R28, R56, R42, R28 ;  /* 0x0000002a381c723c */ /* 0x000fe2000004181c */
[----:B------:R-:W-:Y:S01]  /*b520*/  LDSM.16.MT88.4 R56, [R141+0xc00] ;  /* 0x000c00008d38783b */ /* 0x000fe20000004200 */
[----:B------:R-:W-:-:S04]  /*b530*/  FADD.FTZ R128, R159, R128 ;  /* 0x000000809f807221 */ /* 0x000fc80000010000 */
[----:B------:R-:W3:Y:S01]  /*b540*/  MUFU.EX2 R113, R113 ;  /* 0x0000007100717308 */ /* 0x000ee20000000800 */
[----:B----4-:R-:W-:-:S07]  /*b550*/  FADD.FTZ R128, R164, R128 ;  /* 0x00000080a4807221 */ /* 0x010fce0000010000 */
[----:B------:R-:W4:Y:S01]  /*b560*/  MUFU.EX2 R112, R112 ;  /* 0x0000007000707308 */ /* 0x000f220000000800 */
[C---:B--2---:R-:W-:Y:S01]  /*b570*/  F2FP.BF16.F32.PACK_AB R39, R171.reuse, R164 ;  /* 0x000000a4ab27723e */ /* 0x044fe200000010ff */
[----:B------:R-:W-:-:S06]  /*b580*/  FADD.FTZ R128, R171, R128 ;  /* 0x00000080ab807221 */ /* 0x000fcc0000010000 */
[----:B------:R-:W-:Y:S01]  /*b590*/  HMMA.16816.F32.BF16 R20, R36, R60, R20 ;  /* 0x0000003c2414723c */ /* 0x000fe20000041814 */
[----:B------:R-:W2:Y:S01]  /*b5a0*/  MUFU.EX2 R84, R84 ;  /* 0x0000005400547308 */ /* 0x000ea20000000800 */
[----:B---3--:R-:W-:-:S06]  /*b5b0*/  FADD.FTZ R137, R113, R137 ;  /* 0x0000008971897221 */ /* 0x008fcc0000010000 */
[----:B-1----:R-:W-:Y:S01]  /*b5c0*/  HMMA.16816.F32.BF16 R12, R36, R4, R12 ;  /* 0x00000004240c723c */ /* 0x002fe2000004180c */
[----:B------:R-:W1:Y:S01]  /*b5d0*/  MUFU.EX2 R83, R83 ;  /* 0x0000005300537308 */ /* 0x000e620000000800 */
[C---:B----4-:R-:W-:Y:S01]  /*b5e0*/  F2FP.BF16.F32.PACK_AB R42, R112.reuse, R113 ;  /* 0x00000071702a723e */ /* 0x050fe200000010ff */
[----:B------:R-:W-:-:S05]  /*b5f0*/  FADD.FTZ R137, R112, R137 ;  /* 0x0000008970897221 */ /* 0x000fca0000010000 */
[----:B------:R-:W-:Y:S01]  /*b600*/  HMMA.16816.F32.BF16 R16, R36, R6, R16 ;  /* 0x000000062410723c */ /* 0x000fe20000041810 */
[----:B------:R-:W3:Y:S01]  /*b610*/  MUFU.EX2 R82, R82 ;  /* 0x0000005200527308 */ /* 0x000ee20000000800 */
[----:B--2---:R-:W-:-:S06]  /*b620*/  FADD.FTZ R130, R84, R130 ;  /* 0x0000008254827221 */ /* 0x004fcc0000010000 */
[----:B------:R-:W-:Y:S01]  /*b630*/  HMMA.16816.F32.BF16 R24, R36, R62, R24 ;  /* 0x0000003e2418723c */ /* 0x000fe20000041818 */
[----:B------:R-:W2:Y:S01]  /*b640*/  LDSM.16.MT88.4 R36, [R237+0x4c00] ;  /* 0x004c0000ed24783b */ /* 0x000ea20000004200 */
[----:B------:R-:W4:Y:S01]  /*b650*/  MUFU.EX2 R81, R81 ;  /* 0x0000005100517308 */ /* 0x000f220000000800 */
[C---:B-1----:R-:W-:Y:S01]  /*b660*/  F2FP.BF16.F32.PACK_AB R41, R83.reuse, R84 ;  /* 0x000000545329723e */ /* 0x042fe200000010ff */
[----:B------:R-:W-:-:S06]  /*b670*/  FADD.FTZ R130, R83, R130 ;  /* 0x0000008253827221 */ /* 0x000fcc0000010000 */
[----:B------:R-:W1:Y:S01]  /*b680*/  MUFU.EX2 R240, R240 ;  /* 0x000000f000f07308 */ /* 0x000e620000000800 */
[----:B---3--:R-:W-:-:S07]  /*b690*/  FADD.FTZ R130, R82, R130 ;  /* 0x0000008252827221 */ /* 0x008fce0000010000 */
[----:B------:R-:W3:Y:S01]  /*b6a0*/  MUFU.EX2 R242, R242 ;  /* 0x000000f200f27308 */ /* 0x000ee20000000800 */
[C---:B----4-:R-:W-:Y:S01]  /*b6b0*/  F2FP.BF16.F32.PACK_AB R43, R81.reuse, R82 ;  /* 0x00000052512b723e */ /* 0x050fe200000010ff */
[----:B------:R-:W-:-:S06]  /*b6c0*/  FADD.FTZ R130, R81, R130 ;  /* 0x0000008251827221 */ /* 0x000fcc0000010000 */
[----:B------:R-:W4:Y:S01]  /*b6d0*/  MUFU.EX2 R243, R243 ;  /* 0x000000f300f37308 */ /* 0x000f220000000800 */
[----:B------:R-:W-:Y:S01]  /*b6e0*/  HMMA.16816.F32.BF16 R32, R40, R4, R32 ;  /* 0x000000042820723c */ /* 0x000fe20000041820 */
[----:B-1----:R-:W-:-:S06]  /*b6f0*/  FADD.FTZ R129, R240, R129 ;  /* 0x00000081f0817221 */ /* 0x002fcc0000010000 */
[----:B------:R-:W1:Y:S01]  /*b700*/  MUFU.EX2 R244, R244 ;  /* 0x000000f400f47308 */ /* 0x000e620000000800 */
[----:B------:R-:W-:Y:S01]  /*b710*/  HMMA.16816.F32.BF16 R8, R40, R6, R8 ;  /* 0x000000062808723c */ /* 0x000fe20000041808 */
[C---:B---3--:R-:W-:Y:S01]  /*b720*/  F2FP.BF16.F32.PACK_AB R4, R242.reuse, R240 ;  /* 0x000000f0f204723e */ /* 0x048fe200000010ff */
[----:B------:R-:W-:-:S05]  /*b730*/  FADD.FTZ R129, R242, R129 ;  /* 0x00000081f2817221 */ /* 0x000fca0000010000 */
[----:B------:R-:W3:Y:S01]  /*b740*/  MUFU.EX2 R239, R239 ;  /* 0x000000ef00ef7308 */ /* 0x000ee20000000800 */
[----:B------:R-:W-:Y:S01]  /*b750*/  HMMA.16816.F32.BF16 R44, R40, R60, R44 ;  /* 0x0000003c282c723c */ /* 0x000fe2000004182c */
[----:B----4-:R-:W-:-:S06]  /*b760*/  FADD.FTZ R129, R243, R129 ;  /* 0x00000081f3817221 */ /* 0x010fcc0000010000 */
[----:B------:R-:W4:Y:S01]  /*b770*/  MUFU.EX2 R234, R234 ;  /* 0x000000ea00ea7308 */ /* 0x000f220000000800 */
[C---:B-1----:R-:W-:Y:S01]  /*b780*/  F2FP.BF16.F32.PACK_AB R6, R244.reuse, R243 ;  /* 0x000000f3f406723e */ /* 0x042fe200000010ff */
[----:B------:R-:W-:Y:S01]  /*b790*/  HMMA.16816.F32.BF16 R28, R40, R62, R28 ;  /* 0x0000003e281c723c */ /* 0x000fe2000004181c */
[----:B------:R-:W-:Y:S01]  /*b7a0*/  LDSM.16.MT88.4 R60, [R141+0x1000] ;  /* 0x001000008d3c783b */ /* 0x000fe20000004200 */
[----:B------:R-:W-:-:S04]  /*b7b0*/  FADD.FTZ R129, R244, R129 ;  /* 0x00000081f4817221 */ /* 0x000fc80000010000 */
[----:B------:R-:W1:Y:S01]  /*b7c0*/  MUFU.EX2 R190, R190 ;  /* 0x000000be00be7308 */ /* 0x000e620000000800 */
[----:B---3--:R-:W-:-:S07]  /*b7d0*/  FADD.FTZ R128, R239, R128 ;  /* 0x00000080ef807221 */ /* 0x008fce0000010000 */
[----:B------:R-:W3:Y:S01]  /*b7e0*/  MUFU.EX2 R238, R238 ;  /* 0x000000ee00ee7308 */ /* 0x000ee20000000800 */
[C---:B----4-:R-:W-:Y:S01]  /*b7f0*/  F2FP.BF16.F32.PACK_AB R5, R234.reuse, R239 ;  /* 0x000000efea05723e */ /* 0x050fe200000010ff */
[----:B------:R-:W-:-:S06]  /*b800*/  FADD.FTZ R128, R234, R128 ;  /* 0x00000080ea807221 */ /* 0x000fcc0000010000 */
[----:B------:R-:W4:Y:S01]  /*b810*/  MUFU.EX2 R111, R111 ;  /* 0x0000006f006f7308 */ /* 0x000f220000000800 */
[----:B-1----:R-:W-:-:S07]  /*b820*/  FADD.FTZ R128, R190, R128 ;  /* 0x00000080be807221 */ /* 0x002fce0000010000 */
[----:B------:R-:W1:Y:S01]  /*b830*/  MUFU.EX2 R110, R110 ;  /* 0x0000006e006e7308 */ /* 0x000e620000000800 */
[C---:B---3--:R-:W-:Y:S01]  /*b840*/  F2FP.BF16.F32.PACK_AB R7, R238.reuse, R190 ;  /* 0x000000beee07723e */ /* 0x048fe200000010ff */
[----:B------:R-:W-:-:S06]  /*b850*/  FADD.FTZ R128, R238, R128 ;  /* 0x00000080ee807221 */ /* 0x000fcc0000010000 */
[----:B--2---:R-:W-:Y:S01]  /*b860*/  HMMA.16816.F32.BF16 R12, R4, R36, R12 ;  /* 0x00000024040c723c */ /* 0x004fe2000004180c */
[----:B------:R-:W2:Y:S01]  /*b870*/  MUFU.EX2 R109, R109 ;  /* 0x0000006d006d7308 */ /* 0x000ea20000000800 */
[----:B----4-:R-:W-:-:S06]  /*b880*/  FADD.FTZ R137, R111, R137 ;  /* 0x000000896f897221 */ /* 0x010fcc0000010000 */
[----:B------:R-:W-:Y:S01]  /*b890*/  HMMA.16816.F32.BF16 R16, R4, R38, R16 ;  /* 0x000000260410723c */ /* 0x000fe20000041810 */
[----:B------:R-:W3:Y:S01]  /*b8a0*/  MUFU.EX2 R108, R108 ;  /* 0x0000006c006c7308 */ /* 0x000ee20000000800 */
[C---:B-1----:R-:W-:Y:S01]  /*b8b0*/  F2FP.BF16.F32.PACK_AB R40, R110.reuse, R111 ;  /* 0x0000006f6e28723e */ /* 0x042fe200000010ff */
[----:B------:R-:W-:-:S05]  /*b8c0*/  FADD.FTZ R137, R110, R137 ;  /* 0x000000896e897221 */ /* 0x000fca0000010000 */
[----:B------:R-:W-:Y:S01]  /*b8d0*/  HMMA.16816.F32.BF16 R20, R4, R56, R20 ;  /* 0x000000380414723c */ /* 0x000fe20000041814 */
[----:B------:R-:W1:Y:S01]  /*b8e0*/  MUFU.EX2 R80, R80 ;  /* 0x0000005000507308 */ /* 0x000e620000000800 */
[----:B--2---:R-:W-:-:S06]  /*b8f0*/  FADD.FTZ R137, R109, R137 ;  /* 0x000000896d897221 */ /* 0x004fcc0000010000 */
[----:B------:R-:W-:Y:S01]  /*b900*/  HMMA.16816.F32.BF16 R24, R4, R58, R24 ;  /* 0x0000003a0418723c */ /* 0x000fe20000041818 */
        /* <DEDUP_REMOVED lines=19> */
[C---:B---3--:R-:W-:Y:S01]  /*ba40*/  F2FP.BF16.F32.PACK_AB R36, R191.reuse, R192 ;  /* 0x000000c0bf24723e */ /* 0x048fe200000010ff */
[----:B------:R-:W-:-:S05]  /*ba50*/  FADD.FTZ R129, R191, R129 ;  /* 0x00000081bf817221 */ /* 0x000fca0000010000 */
[----:B------:R-:W3:Y:S01]  /*ba60*/  MUFU.EX2 R177, R177 ;  /* 0x000000b100b17308 */ /* 0x000ee20000000800 */
[----:B------:R-:W-:Y:S01]  /*ba70*/  HMMA.16816.F32.BF16 R44, R40, R56, R44 ;  /* 0x00000038282c723c */ /* 0x000fe2000004182c */
[----:B-1----:R-:W-:-:S06]  /*ba80*/  FADD.FTZ R129, R235, R129 ;  /* 0x00000081eb817221 */ /* 0x002fcc0000010000 */
[----:B------:R-:W1:Y:S01]  /*ba90*/  MUFU.EX2 R172, R172 ;  /* 0x000000ac00ac7308 */ /* 0x000e620000000800 */
[C---:B----4-:R-:W-:Y:S01]  /*baa0*/  F2FP.BF16.F32.PACK_AB R38, R241.reuse, R235 ;  /* 0x000000ebf126723e */ /* 0x050fe200000010ff */
[----:B------:R-:W-:Y:S01]  /*bab0*/  HMMA.16816.F32.BF16 R28, R40, R58, R28 ;  /* 0x0000003a281c723c */ /* 0x000fe2000004181c */
[----:B------:R-:W-:Y:S01]  /*bac0*/  LDSM.16.MT88.4 R56, [R141+0x1400] ;  /* 0x001400008d38783b */ /* 0x000fe20000004200 */
[----:B------:R-:W-:-:S04]  /*bad0*/  FADD.FTZ R129, R241, R129 ;  /* 0x00000081f1817221 */ /* 0x000fc80000010000 */
        /* <DEDUP_REMOVED lines=10> */
[----:B--2---:R-:W-:Y:S01]  /*bb80*/  HMMA.16816.F32.BF16 R12, R36, R4, R12 ;  /* 0x00000004240c723c */ /* 0x004fe2000004180c */
[----:B------:R-:W2:Y:S01]  /*bb90*/  MUFU.EX2 R105, R105 ;  /* 0x0000006900697308 */ /* 0x000ea20000000800 */
[----:B-1----:R-:W-:-:S06]  /*bba0*/  FADD.FTZ R137, R107, R137 ;  /* 0x000000896b897221 */ /* 0x002fcc0000010000 */
[----:B------:R-:W-:Y:S01]  /*bbb0*/  HMMA.16816.F32.BF16 R16, R36, R6, R16 ;  /* 0x000000062410723c */ /* 0x000fe20000041810 */
        /* <DEDUP_REMOVED lines=21> */
[----:B------:R-:W3:Y:S01]  /*bd10*/  MUFU.EX2 R183, R183 ;  /* 0x000000b700b77308 */ /* 0x000ee20000000800 */
[----:B------:R-:W-:Y:S01]  /*bd20*/  HMMA.16816.F32.BF16 R32, R40, R4, R32 ;  /* 0x000000042820723c */ /* 0x000fe20000041820 */
[----:B----4-:R-:W-:-:S06]  /*bd30*/  FADD.FTZ R129, R175, R129 ;  /* 0x00000081af817221 */ /* 0x010fcc0000010000 */
[----:B------:R-:W4:Y:S01]  /*bd40*/  MUFU.EX2 R188, R188 ;  /* 0x000000bc00bc7308 */ /* 0x000f220000000800 */
[----:B------:R-:W-:Y:S01]  /*bd50*/  HMMA.16816.F32.BF16 R8, R40, R6, R8 ;  /* 0x000000062808723c */ /* 0x000fe20000041808 */
[C---:B-1----:R-:W-:Y:S01]  /*bd60*/  F2FP.BF16.F32.PACK_AB R4, R173.reuse, R175 ;  /* 0x000000afad04723e */ /* 0x042fe200000010ff */
[----:B------:R-:W-:-:S05]  /*bd70*/  FADD.FTZ R129, R173, R129 ;  /* 0x00000081ad817221 */ /* 0x000fca0000010000 */
[----:B------:R-:W1:Y:S01]  /*bd80*/  MUFU.EX2 R163, R163 ;  /* 0x000000a300a37308 */ /* 0x000e620000000800 */
[----:B------:R-:W-:Y:S01]  /*bd90*/  HMMA.16816.F32.BF16 R44, R40, R60, R44 ;  /* 0x0000003c282c723c */ /* 0x000fe2000004182c */
[----:B---3--:R-:W-:-:S06]  /*bda0*/  FADD.FTZ R129, R183, R129 ;  /* 0x00000081b7817221 */ /* 0x008fcc0000010000 */
[----:B------:R-:W3:Y:S01]  /*bdb0*/  MUFU.EX2 R170, R170 ;  /* 0x000000aa00aa7308 */ /* 0x000ee20000000800 */
[C---:B----4-:R-:W-:Y:S01]  /*bdc0*/  F2FP.BF16.F32.PACK_AB R6, R188.reuse, R183 ;  /* 0x000000b7bc06723e */ /* 0x050fe200000010ff */
[----:B------:R-:W-:Y:S01]  /*bdd0*/  HMMA.16816.F32.BF16 R28, R40, R62, R28 ;  /* 0x0000003e281c723c */ /* 0x000fe2000004181c */
[----:B------:R-:W-:Y:S01]  /*bde0*/  LDSM.16.MT88.4 R60, [R141+0x1800] ;  /* 0x001800008d3c783b */ /* 0x000fe20000004200 */
[----:B------:R-:W-:Y:S01]  /*bdf0*/  FADD.FTZ R129, R188, R129 ;  /* 0x00000081bc817221 */ /* 0x000fe20000010000 */
[----:B------:R-:W-:-:S03]  /*be00*/  IADD3 R188, PT, PT, R158, -0x3, RZ ;  /* 0xfffffffd9ebc7810 */ /* 0x000fc60007ffe0ff */
[----:B------:R-:W4:Y:S01]  /*be10*/  MUFU.EX2 R165, R165 ;  /* 0x000000a500a57308 */ /* 0x000f220000000800 */
[----:B-1----:R-:W-:-:S07]  /*be20*/  FADD.FTZ R128, R163, R128 ;  /* 0x00000080a3807221 */ /* 0x002fce0000010000 */
[----:B------:R-:W1:Y:S01]  /*be30*/  MUFU.EX2 R169, R169 ;  /* 0x000000a900a97308 */ /* 0x000e620000000800 */
[C---:B---3--:R-:W-:Y:S01]  /*be40*/  F2FP.BF16.F32.PACK_AB R5, R170.reuse, R163 ;  /* 0x000000a3aa05723e */ /* 0x048fe200000010ff */
[----:B------:R-:W-:-:S06]  /*be50*/  FADD.FTZ R128, R170, R128 ;  /* 0x00000080aa807221 */ /* 0x000fcc0000010000 */
[----:B------:R-:W3:Y:S01]  /*be60*/  MUFU.EX2 R103, R103 ;  /* 0x0000006700677308 */ /* 0x000ee20000000800 */
[----:B----4-:R-:W-:-:S07]  /*be70*/  FADD.FTZ R128, R165, R128 ;  /* 0x00000080a5807221 */ /* 0x010fce0000010000 */
[----:B------:R-:W4:Y:S01]  /*be80*/  MUFU.EX2 R102, R102 ;  /* 0x0000006600667308 */ /* 0x000f220000000800 */
[C---:B-1----:R-:W-:Y:S01]  /*be90*/  F2FP.BF16.F32.PACK_AB R7, R169.reuse, R165 ;  /* 0x000000a5a907723e */ /* 0x042fe200000010ff */
[----:B------:R-:W-:-:S06]  /*bea0*/  FADD.FTZ R128, R169, R128 ;  /* 0x00000080a9807221 */ /* 0x000fcc0000010000 */
[----:B--2---:R-:W-:Y:S01]  /*beb0*/  HMMA.16816.F32.BF16 R12, R4, R36, R12 ;  /* 0x00000024040c723c */ /* 0x004fe2000004180c */
[----:B------:R-:W1:Y:S01]  /*bec0*/  MUFU.EX2 R101, R101 ;  /* 0x0000006500657308 */ /* 0x000e620000000800 */
[----:B---3--:R-:W-:-:S06]  /*bed0*/  FADD.FTZ R137, R103, R137 ;  /* 0x0000008967897221 */ /* 0x008fcc0000010000 */
[----:B------:R-:W-:Y:S01]  /*bee0*/  HMMA.16816.F32.BF16 R16, R4, R38, R16 ;  /* 0x000000260410723c */ /* 0x000fe20000041810 */
[----:B------:R-:W2:Y:S01]  /*bef0*/  MUFU.EX2 R100, R100 ;  /* 0x0000006400647308 */ /* 0x000ea20000000800 */
[C---:B----4-:R-:W-:Y:S01]  /*bf00*/  F2FP.BF16.F32.PACK_AB R40, R102.reuse, R103 ;  /* 0x000000676628723e */ /* 0x050fe200000010ff */
[----:B------:R-:W-:-:S05]  /*bf10*/  FADD.FTZ R137, R102, R137 ;  /* 0x0000008966897221 */ /* 0x000fca0000010000 */
[----:B------:R-:W-:Y:S01]  /*bf20*/  HMMA.16816.F32.BF16 R20, R4, R56, R20 ;  /* 0x000000380414723c */ /* 0x000fe20000041814 */
[----:B------:R-:W3:Y:S01]  /*bf30*/  MUFU.EX2 R72, R72 ;  /* 0x0000004800487308 */ /* 0x000ee20000000800 */
[----:B-1----:R-:W-:-:S06]  /*bf40*/  FADD.FTZ R137, R101, R137 ;  /* 0x0000008965897221 */ /* 0x002fcc0000010000 */
[----:B------:R-:W-:Y:S01]  /*bf50*/  HMMA.16816.F32.BF16 R24, R4, R58, R24 ;  /* 0x0000003a0418723c */ /* 0x000fe20000041818 */
[----:B------:R-:W1:Y:S01]  /*bf60*/  LDSM.16.MT88.4 R4, [R237+0x5800] ;  /* 0x00580000ed04783b */ /* 0x000e620000004200 */
[----:B------:R-:W4:Y:S01]  /*bf70*/  MUFU.EX2 R71, R71 ;  /* 0x0000004700477308 */ /* 0x000f220000000800 */
[C---:B--2---:R-:W-:Y:S01]  /*bf80*/  F2FP.BF16.F32.PACK_AB R42, R100.reuse, R101 ;  /* 0x00000065642a723e */ /* 0x044fe200000010ff */
[----:B------:R-:W-:-:S06]  /*bf90*/  FADD.FTZ R137, R100, R137 ;  /* 0x0000008964897221 */ /* 0x000fcc0000010000 */
[----:B------:R-:W2:Y:S01]  /*bfa0*/  MUFU.EX2 R70, R70 ;  /* 0x0000004600467308 */ /* 0x000ea20000000800 */
[----:B---3--:R-:W-:-:S07]  /*bfb0*/  FADD.FTZ R130, R72, R130 ;  /* 0x0000008248827221 */ /* 0x008fce0000010000 */
[----:B------:R-:W3:Y:S01]  /*bfc0*/  MUFU.EX2 R147, R147 ;  /* 0x0000009300937308 */ /* 0x000ee20000000800 */
[C---:B----4-:R-:W-:Y:S01]  /*bfd0*/  F2FP.BF16.F32.PACK_AB R41, R71.reuse, R72 ;  /* 0x000000484729723e */ /* 0x050fe200000010ff */
[----:B------:R-:W-:-:S06]  /*bfe0*/  FADD.FTZ R130, R71, R130 ;  /* 0x0000008247827221 */ /* 0x000fcc0000010000 */
[----:B------:R-:W4:Y:S01]  /*bff0*/  MUFU.EX2 R168, R168 ;  /* 0x000000a800a87308 */ /* 0x000f220000000800 */
[----:B--2---:R-:W-:-:S07]  /*c000*/  FADD.FTZ R130, R70, R130 ;  /* 0x0000008246827221 */ /* 0x004fce0000010000 */
[----:B------:R-:W2:Y:S01]  /*c010*/  MUFU.EX2 R166, R166 ;  /* 0x000000a600a67308 */ /* 0x000ea20000000800 */
[C---:B---3--:R-:W-:Y:S01]  /*c020*/  F2FP.BF16.F32.PACK_AB R43, R147.reuse, R70 ;  /* 0x00000046932b723e */ /* 0x048fe200000010ff */
[----:B------:R-:W-:-:S06]  /*c030*/  FADD.FTZ R130, R147, R130 ;  /* 0x0000008293827221 */ /* 0x000fcc0000010000 */
[----:B------:R-:W3:Y:S01]  /*c040*/  MUFU.EX2 R48, R48 ;  /* 0x0000003000307308 */ /* 0x000ee20000000800 */
[----:B------:R-:W-:Y:S01]  /*c050*/  HMMA.16816.F32.BF16 R32, R40, R36, R32 ;  /* 0x000000242820723c */ /* 0x000fe20000041820 */
[----:B----4-:R-:W-:-:S06]  /*c060*/  FADD.FTZ R129, R168, R129 ;  /* 0x00000081a8817221 */ /* 0x010fcc0000010000 */
[----:B------:R-:W4:Y:S01]  /*c070*/  MUFU.EX2 R167, R167 ;  /* 0x000000a700a77308 */ /* 0x000f220000000800 */
[----:B------:R-:W-:Y:S01]  /*c080*/  HMMA.16816.F32.BF16 R8, R40, R38, R8 ;  /* 0x000000262808723c */ /* 0x000fe20000041808 */
[C---:B--2---:R-:W-:Y:S01]  /*c090*/  F2FP.BF16.F32.PACK_AB R36, R166.reuse, R168 ;  /* 0x000000a8a624723e */ /* 0x044fe200000010ff */
[----:B------:R-:W-:-:S05]  /*c0a0*/  FADD.FTZ R129, R166, R129 ;  /* 0x00000081a6817221 */ /* 0x000fca0000010000 */
[----:B------:R-:W2:Y:S01]  /*c0b0*/  MUFU.EX2 R162, R162 ;  /* 0x000000a200a27308 */ /* 0x000ea20000000800 */
[----:B------:R-:W-:Y:S01]  /*c0c0*/  HMMA.16816.F32.BF16 R44, R40, R56, R44 ;  /* 0x00000038282c723c */ /* 0x000fe2000004182c */
[----:B------:R-:W-:Y:S01]  /*c0d0*/  FFMA.FTZ R57, R143, UR5, -R139 ;  /* 0x000000058f397c23 */ /* 0x000fe2000801088b */
[----:B------:R-:W-:Y:S01]  /*c0e0*/  FFMA.FTZ R56, R152, UR5, -R131 ;  /* 0x0000000598387c23 */ /* 0x000fe20008010883 */
[----:B---3--:R-:W-:-:S04]  /*c0f0*/  FADD.FTZ R129, R48, R129 ;  /* 0x0000008130817221 */ /* 0x008fc80000010000 */
[----:B------:R-:W3:Y:S01]  /*c100*/  MUFU.EX2 R161, R161 ;  /* 0x000000a100a17308 */ /* 0x000ee20000000800 */
[----:B------:R-:W-:Y:S01]  /*c110*/  HMMA.16816.F32.BF16 R28, R40, R58, R28 ;  /* 0x0000003a281c723c */ /* 0x000fe2000004181c */
[--C-:B------:R-:W-:Y:S01]  /*c120*/  FFMA.FTZ R42, R51, UR5, -R149.reuse ;  /* 0x00000005332a7c23 */ /* 0x100fe20008010895 */
[--C-:B------:R-:W-:Y:S01]  /*c130*/  FFMA.FTZ R41, R150, UR5, -R149.reuse ;  /* 0x0000000596297c23 */ /* 0x100fe20008010895 */
[----:B------:R-:W-:Y:S01]  /*c140*/  FFMA.FTZ R43, R148, UR5, -R149 ;  /* 0x00000005942b7c23 */ /* 0x000fe20008010895 */
[--C-:B------:R-:W-:Y:S01]  /*c150*/  FFMA.FTZ R51, R145, UR5, -R139.reuse ;  /* 0x0000000591337c23 */ /* 0x100fe2000801088b */
[----:B------:R-:W-:Y:S01]  /*c160*/  FFMA.FTZ R58, R138, UR5, -R139 ;  /* 0x000000058a3a7c23 */ /* 0x000fe2000801088b */
[----:B----4-:R-:W-:Y:S01]  /*c170*/  F2FP.BF16.F32.PACK_AB R38, R167, R48 ;  /* 0x00000030a726723e */ /* 0x010fe200000010ff */
[----:B------:R-:W4:Y:S01]  /*c180*/  MUFU.EX2 R50, R50 ;  /* 0x0000003200327308 */ /* 0x000f220000000800 */
[----:B------:R-:W-:Y:S01]  /*c190*/  FFMA.FTZ R59, R127, UR5, -R131 ;  /* 0x000000057f3b7c23 */ /* 0x000fe20008010883 */
[----:B--2---:R-:W-:Y:S01]  /*c1a0*/  FADD.FTZ R128, R162, R128 ;  /* 0x00000080a2807221 */ /* 0x004fe20000010000 */
[----:B------:R-:W-:-:S05]  /*c1b0*/  FADD.FTZ R129, R167, R129 ;  /* 0x00000081a7817221 */ /* 0x000fca0000010000 */
[----:B------:R-:W2:Y:S01]  /*c1c0*/  MUFU.EX2 R154, R154 ;  /* 0x0000009a009a7308 */ /* 0x000ea20000000800 */
[C---:B---3--:R-:W-:Y:S01]  /*c1d0*/  F2FP.BF16.F32.PACK_AB R37, R161.reuse, R162 ;  /* 0x000000a2a125723e */ /* 0x048fe200000010ff */
[----:B------:R-:W-:-:S06]  /*c1e0*/  FADD.FTZ R128, R161, R128 ;  /* 0x00000080a1807221 */ /* 0x000fcc0000010000 */
[----:B------:R-:W3:Y:S01]  /*c1f0*/  MUFU.EX2 R99, R99 ;  /* 0x0000006300637308 */ /* 0x000ee20000000800 */
[----:B----4-:R-:W-:-:S07]  /*c200*/  FADD.FTZ R128, R50, R128 ;  /* 0x0000008032807221 */ /* 0x010fce0000010000 */
[----:B------:R-:W4:Y:S01]  /*c210*/  MUFU.EX2 R98, R98 ;  /* 0x0000006200627308 */ /* 0x000f220000000800 */
[C---:B--2---:R-:W-:Y:S01]  /*c220*/  F2FP.BF16.F32.PACK_AB R39, R154.reuse, R50 ;  /* 0x000000329a27723e */ /* 0x044fe200000010ff */
[----:B------:R-:W-:-:S06]  /*c230*/  FADD.FTZ R128, R154, R128 ;  /* 0x000000809a807221 */ /* 0x000fcc0000010000 */
[----:B------:R-:W2:Y:S01]  /*c240*/  MUFU.EX2 R97, R97 ;  /* 0x0000006100617308 */ /* 0x000ea20000000800 */
[----:B-1----:R-:W-:Y:S01]  /*c250*/  HMMA.16816.F32.BF16 R12, R36, R4, R12 ;  /* 0x00000004240c723c */ /* 0x002fe2000004180c */
[----:B---3--:R-:W-:-:S06]  /*c260*/  FADD.FTZ R137, R99, R137 ;  /* 0x0000008963897221 */ /* 0x008fcc0000010000 */
[----:B------:R-:W1:Y:S01]  /*c270*/  MUFU.EX2 R96, R96 ;  /* 0x0000006000607308 */ /* 0x000e620000000800 */
[----:B------:R-:W-:Y:S01]  /*c280*/  HMMA.16816.F32.BF16 R16, R36, R6, R16 ;  /* 0x000000062410723c */ /* 0x000fe20000041810 */
[----:B----4-:R-:W-:-:S06]  /*c290*/  FADD.FTZ R137, R98, R137 ;  /* 0x0000008962897221 */ /* 0x010fcc0000010000 */
[----:B------:R-:W3:Y:S01]  /*c2a0*/  MUFU.EX2 R174, R174 ;  /* 0x000000ae00ae7308 */ /* 0x000ee20000000800 */
[----:B------:R-:W-:Y:S01]  /*c2b0*/  HMMA.16816.F32.BF16 R20, R36, R60, R20 ;  /* 0x0000003c2414723c */ /* 0x000fe20000041814 */
[----:B--2---:R-:W-:-:S06]  /*c2c0*/  FADD.FTZ R137, R97, R137 ;  /* 0x0000008961897221 */ /* 0x004fcc0000010000 */
[----:B------:R-:W2:Y:S01]  /*c2d0*/  MUFU.EX2 R245, R245 ;  /* 0x000000f500f57308 */ /* 0x000ea20000000800 */
[----:B------:R-:W-:Y:S01]  /*c2e0*/  HMMA.16816.F32.BF16 R24, R36, R62, R24 ;  /* 0x0000003e2418723c */ /* 0x000fe20000041818 */
[----:B------:R-:W-:Y:S01]  /*c2f0*/  F2FP.BF16.F32.PACK_AB R36, R98, R99 ;  /* 0x000000636224723e */ /* 0x000fe200000010ff */
[C---:B-1----:R-:W-:Y:S01]  /*c300*/  FADD.FTZ R137, R96.reuse, R137 ;  /* 0x0000008960897221 */ /* 0x042fe20000010000 */
[----:B------:R-:W-:-:S04]  /*c310*/  F2FP.BF16.F32.PACK_AB R38, R96, R97 ;  /* 0x000000616026723e */ /* 0x000fc800000010ff */
[----:B------:R-:W1:Y:S01]  /*c320*/  MUFU.EX2 R49, R49 ;  /* 0x0000003100317308 */ /* 0x000e620000000800 */
[----:B---3--:R-:W-:-:S07]  /*c330*/  FADD.FTZ R130, R174, R130 ;  /* 0x00000082ae827221 */ /* 0x008fce0000010000 */
[----:B------:R-:W3:Y:S01]  /*c340*/  MUFU.EX2 R189, R189 ;  /* 0x000000bd00bd7308 */ /* 0x000ee20000000800 */
[C---:B--2---:R-:W-:Y:S01]  /*c350*/  F2FP.BF16.F32.PACK_AB R37, R245.reuse, R174 ;  /* 0x000000aef525723e */ /* 0x044fe200000010ff */
[----:B------:R-:W-:-:S06]  /*c360*/  FADD.FTZ R130, R245, R130 ;  /* 0x00000082f5827221 */ /* 0x000fcc0000010000 */
[----:B------:R-:W2:Y:S01]  /*c370*/  MUFU.EX2 R40, R151 ;  /* 0x0000009700287308 */ /* 0x000ea20000000800 */
[----:B-1----:R-:W-:-:S07]  /*c380*/  FADD.FTZ R130, R49, R130 ;  /* 0x0000008231827221 */ /* 0x002fce0000010000 */
[----:B------:R-:W1:Y:S01]  /*c390*/  MUFU.EX2 R41, R41 ;  /* 0x0000002900297308 */ /* 0x000e620000000800 */
[C---:B---3--:R-:W-:Y:S01]  /*c3a0*/  F2FP.BF16.F32.PACK_AB R39, R189.reuse, R49 ;  /* 0x00000031bd27723e */ /* 0x048fe200000010ff */
[----:B------:R-:W-:-:S06]  /*c3b0*/  FADD.FTZ R130, R189, R130 ;  /* 0x00000082bd827221 */ /* 0x000fcc0000010000 */
[----:B------:R-:W3:Y:S01]  /*c3c0*/  MUFU.EX2 R42, R42 ;  /* 0x0000002a002a7308 */ /* 0x000ee20000000800 */
[----:B------:R-:W-:Y:S01]  /*c3d0*/  HMMA.16816.F32.BF16 R32, R36, R4, R32 ;  /* 0x000000042420723c */ /* 0x000fe20000041820 */
[----:B--2---:R-:W-:-:S06]  /*c3e0*/  FADD.FTZ R129, R40, R129 ;  /* 0x0000008128817221 */ /* 0x004fcc0000010000 */
[----:B------:R-:W2:Y:S01]  /*c3f0*/  MUFU.EX2 R43, R43 ;  /* 0x0000002b002b7308 */ /* 0x000ea20000000800 */
[C---:B-1----:R-:W-:Y:S01]  /*c400*/  F2FP.BF16.F32.PACK_AB R212, R41.reuse, R40 ;  /* 0x0000002829d4723e */ /* 0x042fe200000010ff */
[----:B------:R-:W-:Y:S01]  /*c410*/  HMMA.16816.F32.BF16 R8, R36, R6, R8 ;  /* 0x000000062408723c */ /* 0x000fe20000041808 */
[----:B------:R-:W-:-:S05]  /*c420*/  FADD.FTZ R129, R41, R129 ;  /* 0x0000008129817221 */ /* 0x000fca0000010000 */
[----:B------:R-:W1:Y:S01]  /*c430*/  MUFU.EX2 R51, R51 ;  /* 0x0000003300337308 */ /* 0x000e620000000800 */
[----:B---3--:R-:W-:Y:S01]  /*c440*/  FADD.FTZ R129, R42, R129 ;  /* 0x000000812a817221 */ /* 0x008fe20000010000 */
[C---:B------:R-:W-:Y:S06]  /*c450*/  HMMA.16816.F32.BF16 R44, R36.reuse, R60, R44 ;  /* 0x0000003c242c723c */ /* 0x040fec000004182c */
[----:B------:R-:W3:Y:S01]  /*c460*/  MUFU.EX2 R57, R57 ;  /* 0x0000003900397308 */ /* 0x000ee20000000800 */
[C---:B--2---:R-:W-:Y:S01]  /*c470*/  F2FP.BF16.F32.PACK_AB R214, R43.reuse, R42 ;  /* 0x0000002a2bd6723e */ /* 0x044fe200000010ff */
[----:B------:R-:W-:Y:S01]  /*c480*/  HMMA.16816.F32.BF16 R28, R36, R62, R28 ;  /* 0x0000003e241c723c */ /* 0x000fe2000004181c */
[----:B------:R-:W-:-:S05]  /*c490*/  FADD.FTZ R186, R43, R129 ;  /* 0x000000812bba7221 */ /* 0x000fca0000010000 */
[----:B------:R-:W2:Y:S01]  /*c4a0*/  MUFU.EX2 R53, R53 ;  /* 0x0000003500357308 */ /* 0x000ea20000000800 */
[----:B-1----:R-:W-:-:S07]  /*c4b0*/  FADD.FTZ R128, R51, R128 ;  /* 0x0000008033807221 */ /* 0x002fce0000010000 */
[----:B------:R-:W1:Y:S01]  /*c4c0*/  MUFU.EX2 R58, R58 ;  /* 0x0000003a003a7308 */ /* 0x000e620000000800 */
[C---:B---3--:R-:W-:Y:S01]  /*c4d0*/  F2FP.BF16.F32.PACK_AB R213, R57.reuse, R51 ;  /* 0x0000003339d5723e */ /* 0x048fe200000010ff */
[----:B------:R-:W-:-:S06]  /*c4e0*/  FADD.FTZ R128, R57, R128 ;  /* 0x0000008039807221 */ /* 0x000fcc0000010000 */
[----:B------:R-:W3:Y:S01]  /*c4f0*/  MUFU.EX2 R56, R56 ;  /* 0x0000003800387308 */ /* 0x000ee20000000800 */
[----:B--2---:R-:W-:-:S07]  /*c500*/  FADD.FTZ R128, R53, R128 ;  /* 0x0000008035807221 */ /* 0x004fce0000010000 */
[----:B------:R-:W2:Y:S01]  /*c510*/  MUFU.EX2 R95, R95 ;  /* 0x0000005f005f7308 */ /* 0x000ea20000000800 */
[C---:B-1----:R-:W-:Y:S01]  /*c520*/  F2FP.BF16.F32.PACK_AB R215, R58.reuse, R53 ;  /* 0x000000353ad7723e */ /* 0x042fe200000010ff */
[----:B------:R-:W-:-:S06]  /*c530*/  FADD.FTZ R187, R58, R128 ;  /* 0x000000803abb7221 */ /* 0x000fcc0000010000 */
[----:B------:R-:W-:Y:S01]  /*c540*/  HMMA.16816.F32.BF16 R224, R212, R200, R12 ;  /* 0x000000c8d4e0723c */ /* 0x000fe2000004180c */
[----:B------:R-:W1:Y:S01]  /*c550*/  MUFU.EX2 R94, R94 ;  /* 0x0000005e005e7308 */ /* 0x000e620000000800 */
[----:B---3--:R-:W-:-:S06]  /*c560*/  FADD.FTZ R130, R56, R130 ;  /* 0x0000008238827221 */ /* 0x008fcc0000010000 */
[----:B------:R-:W-:Y:S01]  /*c570*/  HMMA.16816.F32.BF16 R220, R212, R202, R16 ;  /* 0x000000cad4dc723c */ /* 0x000fe20000041810 */
[----:B------:R-:W3:Y:S01]  /*c580*/  MUFU.EX2 R93, R93 ;  /* 0x0000005d005d7308 */ /* 0x000ee20000000800 */
[----:B--2---:R-:W-:-:S06]  /*c590*/  FADD.FTZ R137, R95, R137 ;  /* 0x000000895f897221 */ /* 0x004fcc0000010000 */
[----:B------:R-:W-:Y:S01]  /*c5a0*/  HMMA.16816.F32.BF16 R216, R212, R204, R20 ;  /* 0x000000ccd4d8723c */ /* 0x000fe20000041814 */
[----:B------:R-:W2:Y:S01]  /*c5b0*/  MUFU.EX2 R92, R92 ;  /* 0x0000005c005c7308 */ /* 0x000ea20000000800 */
[C---:B-1----:R-:W-:Y:S01]  /*c5c0*/  F2FP.BF16.F32.PACK_AB R4, R94.reuse, R95 ;  /* 0x0000005f5e04723e */ /* 0x042fe200000010ff */
[----:B------:R-:W-:-:S05]  /*c5d0*/  FADD.FTZ R137, R94, R137 ;  /* 0x000000895e897221 */ /* 0x000fca0000010000 */
[----:B------:R-:W-:Y:S01]  /*c5e0*/  HMMA.16816.F32.BF16 R212, R212, R206, R24 ;  /* 0x000000ced4d4723c */ /* 0x000fe20000041818 */
[----:B------:R-:W1:Y:S01]  /*c5f0*/  MUFU.EX2 R59, R59 ;  /* 0x0000003b003b7308 */ /* 0x000e620000000800 */
[----:B---3--:R-:W-:-:S07]  /*c600*/  FADD.FTZ R137, R93, R137 ;  /* 0x000000895d897221 */ /* 0x008fce0000010000 */
[----:B------:R-:W3:Y:S01]  /*c610*/  MUFU.EX2 R36, R52 ;  /* 0x0000003400247308 */ /* 0x000ee20000000800 */
[C---:B--2---:R-:W-:Y:S01]  /*c620*/  F2FP.BF16.F32.PACK_AB R6, R92.reuse, R93 ;  /* 0x0000005d5c06723e */ /* 0x044fe200000010ff */
[----:B------:R-:W-:-:S06]  /*c630*/  FADD.FTZ R181, R92, R137 ;  /* 0x000000895cb57221 */ /* 0x000fcc0000010000 */
[----:B------:R-:W2:Y:S01]  /*c640*/  MUFU.EX2 R12, R124 ;  /* 0x0000007c000c7308 */ /* 0x000ea20000000800 */
[C---:B-1----:R-:W-:Y:S01]  /*c650*/  F2FP.BF16.F32.PACK_AB R5, R59.reuse, R56 ;  /* 0x000000383b05723e */ /* 0x042fe200000010ff */
[----:B------:R-:W-:-:S04]  /*c660*/  FADD.FTZ R130, R59, R130 ;  /* 0x000000823b827221 */ /* 0x000fc80000010000 */
[----:B---3--:R-:W-:Y:S01]  /*c670*/  FADD.FTZ R130, R36, R130 ;  /* 0x0000008224827221 */ /* 0x008fe20000010000 */
[----:B--2---:R-:W-:-:S03]  /*c680*/  F2FP.BF16.F32.PACK_AB R7, R12, R36 ;  /* 0x000000240c07723e */ /* 0x004fc600000010ff */
[----:B------:R-:W-:Y:S01]  /*c690*/  FADD.FTZ R185, R12, R130 ;  /* 0x000000820cb97221 */ /* 0x000fe20000010000 */
[----:B------:R-:W-:-:S03]  /*c6a0*/  MOV R12, R0 ;  /* 0x00000000000c7202 */ /* 0x000fc60000000f00 */
[C---:B------:R-:W-:Y:S08]  /*c6b0*/  HMMA.16816.F32.BF16 R208, R4.reuse, R200, R32 ;  /* 0x000000c804d0723c */ /* 0x040ff00000041820 */
[C---:B------:R-:W-:Y:S08]  /*c6c0*/  HMMA.16816.F32.BF16 R196, R4.reuse, R204, R44 ;  /* 0x000000cc04c4723c */ /* 0x040ff0000004182c */
[C---:B------:R-:W-:Y:S08]  /*c6d0*/  HMMA.16816.F32.BF16 R200, R4.reuse, R202, R8 ;  /* 0x000000ca04c8723c */ /* 0x040ff00000041808 */
[----:B------:R-:W-:Y:S01]  /*c6e0*/  HMMA.16816.F32.BF16 R204, R4, R206, R28 ;  /* 0x000000ce04cc723c */ /* 0x000fe2000004181c */
[----:B------:R-:W-:-:S15]  /*c6f0*/  MOV R6, R2 ;  /* 0x0000000200067202 */ /* 0x000fde0000000f00 */
[----:B------:R-:W-:-:S04]  /*c700*/  NOP ;  /* 0x0000000000007918 */ /* 0x000fc80000000000 */
.L_x_177:
[----:B------:R-:W-:Y:S01]  /*c710*/  ISETP.GE.AND P0, PT, R188, RZ, PT ;  /* 0x000000ffbc00720c */ /* 0x000fe20003f06270 */
[----:B------:R-:W1:-:S12]  /*c720*/  LDCU.64 UR8, c[0x0][0x358] ;  /* 0x00006b00ff0877ac */ /* 0x000e580008000a00 */
[----:B------:R-:W-:Y:S05]  /*c730*/  @!P0 BRA `(.L_x_181) ;  /* 0x0000004000dc8947 */ /* 0x000fea0003800000 */
[----:B------:R-:W2:Y:S01]  /*c740*/  S2R R229, SR_TID.X ;  /* 0x0000000000e57919 */ /* 0x000ea20000002100 */
[----:B------:R-:W3:Y:S01]  /*c750*/  LDC.64 R182, c[0x0][0x3c0] ;  /* 0x0000f000ffb67b82 */ /* 0x000ee20000000a00 */
[----:B------:R-:W4:Y:S01]  /*c760*/  LDCU UR6, c[0x0][0x440] ;  /* 0x00008800ff0677ac */ /* 0x000f220008000800 */
[----:B------:R-:W-:Y:S01]  /*c770*/  MOV R0, 0x20 ;  /* 0x0000002000007802 */ /* 0x000fe20000000f00 */
[----:B------:R-:W-:Y:S01]  /*c780*/  IMAD.MOV.U32 R189, RZ, RZ, R12 ;  /* 0x000000ffffbd7224 */ /* 0x000fe200078e000c */
[----:B------:R-:W-:Y:S01]  /*c790*/  MOV R192, R133 ;  /* 0x0000008500c07202 */ /* 0x000fe20000000f00 */
[----:B------:R-:W-:Y:S01]  /*c7a0*/  IMAD.MOV.U32 R190, RZ, RZ, R6 ;  /* 0x000000ffffbe7224 */ /* 0x000fe200078e0006 */
[----:B------:R-:W1:Y:S01]  /*c7b0*/  LDCU UR5, c[0x0][0x440] ;  /* 0x00008800ff0577ac */ /* 0x000e620008000800 */
[----:B------:R-:W-:Y:S02]  /*c7c0*/  IMAD.MOV.U32 R191, RZ, RZ, R132 ;  /* 0x000000ffffbf7224 */ /* 0x000fe400078e0084 */
[----:B------:R-:W-:Y:S01]  /*c7d0*/  VIADD R235, R237, 0x4020 ;  /* 0x00004020edeb7836 */ /* 0x000fe20000000000 */
[----:B------:R-:W1:Y:S01]  /*c7e0*/  LDCU UR4, c[0x0][0x45c] ;  /* 0x00008b80ff0477ac */ /* 0x000e620008000800 */
[----:B----4-:R-:W-:-:S02]  /*c7f0*/  ISETP.GE.AND P2, PT, R178, UR6, PT ;  /* 0x00000006b2007c0c */ /* 0x010fc4000bf46270 */
[C---:B--2---:R-:W-:Y:S02]  /*c800*/  LOP3.LUT P1, RZ, R229.reuse, 0x4, RZ, 0xc0, !PT ;  /* 0x00000004e5ff7812 */ /* 0x044fe4000782c0ff */
[----:B------:R-:W-:Y:S02]  /*c810*/  SHF.L.U32 R234, R229, 0x1, RZ ;  /* 0x00000001e5ea7819 */ /* 0x000fe400000006ff */
[----:B------:R-:W-:-:S04]  /*c820*/  SEL R0, R0, 0xffffffe0, !P1 ;  /* 0xffffffe000007807 */ /* 0x000fc80004800000 */
[----:B------:R-:W-:Y:S01]  /*c830*/  IADD3 R176, PT, PT, R180, R0, RZ ;  /* 0x00000000b4b07210 */ /* 0x000fe20007ffe0ff */
[----:B------:R-:W-:Y:S01]  /*c840*/  IMAD.IADD R177, R179, 0x1, R0 ;  /* 0x00000001b3b17824 */ /* 0x000fe200078e0200 */
[----:B-1----:R-:W-:Y:S06]  /*c850*/  BRA `(.L_x_182) ;  /* 0x0000000000f07947 */ /* 0x002fec0003800000 */
.L_x_184:
[C---:B------:R-:W-:Y:S01]  /*c860*/  @!P0 VIADD R145, R188.reuse, 0xffffffff ;  /* 0xffffffffbc918836 */ /* 0x040fe20000000000 */
[----:B------:R-:W1:Y:S01]  /*c870*/  @!P0 LDC.64 R2, c[0x0][0x3b8] ;  /* 0x0000ee00ff028b82 */ /* 0x000e620000000a00 */
[----:B------:R-:W-:Y:S01]  /*c880*/  @!P0 VIADD R141, R188, 0xffffffff ;  /* 0xffffffffbc8d8836 */ /* 0x000fe20000000000 */
[----:B------:R-:W-:Y:S01]  /*c890*/  ISETP.GE.AND P2, PT, R178, UR5, PT ;  /* 0x00000005b2007c0c */ /* 0x000fe2000bf46270 */
[C---:B------:R-:W-:Y:S05]  /*c8a0*/  @!P0 VIADD R144, R188.reuse, 0xffffffff ;  /* 0xffffffffbc908836 */ /* 0x040fea0000000000 */
        /* <DEDUP_REMOVED lines=10> */
[C---:B--2---:R-:W-:Y:S01]  /*c950*/  @!P0 IMAD.WIDE.U32 R142, R141.reuse, R132, RZ ;  /* 0x000000848d8e8225 */ /* 0x044fe200078e00ff */
[C---:B------:R-:W-:Y:S03]  /*c960*/  @!P0 LEA R138, P3, R2.reuse, R149, 0x5 ;  /* 0x00000095028a8211 */ /* 0x040fe600078628ff */
[----:B------:R-:W-:Y:S01]  /*c970*/  @!P0 IMAD R141, R141, R133, R143 ;  /* 0x000000858d8d8224 */ /* 0x000fe200078e028f */
[----:B------:R-:W-:Y:S01]  /*c980*/  @!P0 LEA.HI.X R145, R2, R145, R3, 0x5, P3 ;  /* 0x0000009102918211 */ /* 0x000fe200018f2c03 */
[----:B------:R-:W-:Y:S01]  /*c990*/  @!P2 IMAD R139, R148, R139, R147 ;  /* 0x0000008b948ba224 */ /* 0x000fe200078e0293 */
[----:B------:R-:W-:Y:S01]  /*c9a0*/  @!P0 LEA R148, P4, R138, R195, 0x1 ;  /* 0x000000c38a948211 */ /* 0x000fe200078808ff */
[C---:B------:R-:W-:Y:S01]  /*c9b0*/  @!P0 IMAD.SHL.U32 R2, R142.reuse, 0x80, RZ ;  /* 0x000000808e028824 */ /* 0x040fe200078e00ff */
[----:B------:R-:W-:Y:S01]  /*c9c0*/  @!P0 SHF.L.U64.HI R3, R142, 0x7, R141 ;  /* 0x000000078e038819 */ /* 0x000fe2000001028d */
[----:B------:R-:W-:Y:S01]  /*c9d0*/  @!P0 IMAD R144, R144, R137, R151 ;  /* 0x0000008990908224 */ /* 0x000fe200078e0297 */
[----:B------:R-:W-:Y:S01]  /*c9e0*/  @!P2 LEA R142, P5, R146, R195, 0x8 ;  /* 0x000000c3928ea211 */ /* 0x000fe200078a40ff */
[----:B------:R-:W-:Y:S01]  /*c9f0*/  @!P0 IMAD.SHL.U32 R141, R150, 0x80, RZ ;  /* 0x00000080968d8824 */ /* 0x000fe200078e00ff */
[-C--:B------:R-:W-:Y:S01]  /*ca00*/  @!P0 LEA.HI.X R149, R138, R232.reuse, R145, 0x1, P4 ;  /* 0x000000e88a958211 */ /* 0x080fe200020f0c91 */
[----:B------:R-:W-:Y:S01]  /*ca10*/  @!P0 IMAD R133, R133, 0x60, RZ ;  /* 0x0000006085858824 */ /* 0x000fe200078e02ff */
[----:B------:R-:W-:Y:S01]  /*ca20*/  @!P2 LEA.HI.X R143, R146, R232, R139, 0x8, P5 ;  /* 0x000000e8928fa211 */ /* 0x000fe200028f448b */
[----:B------:R-:W-:Y:S01]  /*ca30*/  @!P0 IMAD.WIDE.U32 R2, R132, 0x60, R2 ;  /* 0x0000006084028825 */ /* 0x000fe200078e0002 */
[----:B------:R-:W-:Y:S02]  /*ca40*/  @!P0 LEA R141, P3, R136, R141, 0x6 ;  /* 0x0000008d888d8211 */ /* 0x000fe400078630ff */
[----:B------:R-:W-:Y:S01]  /*ca50*/  @!P0 SHF.L.U64.HI R144, R150, 0x7, R144 ;  /* 0x0000000796908819 */ /* 0x000fe20000010290 */
[----:B------:R-:W-:Y:S01]  /*ca60*/  @!PT LDS RZ, [RZ] ;  /* 0x00000000fffff984 */ /* 0x000fe20000000800 */
[----:B------:R-:W-:Y:S01]  /*ca70*/  @!PT LDS RZ, [RZ] ;  /* 0x00000000fffff984 */ /* 0x000fe20000000800 */
[----:B------:R-:W-:Y:S01]  /*ca80*/  @!PT LDS RZ, [RZ] ;  /* 0x00000000fffff984 */ /* 0x000fe20000000800 */
[----:B------:R1:W-:Y:S01]  /*ca90*/  @!P2 LDGSTS.E.BYPASS.LTC128B.128 [R233+0x2000], desc[UR8][R142.64] ;  /* 0x020000008ee9afae */ /* 0x0003e2000b981a08 */
[----:B------:R-:W-:Y:S02]  /*caa0*/  @!P0 IADD3 R3, PT, PT, R133, R3, RZ ;  /* 0x0000000385038210 */ /* 0x000fe40007ffe0ff */
[----:B------:R-:W-:Y:S02]  /*cab0*/  @!P0 LEA.HI.X R144, R136, R144, R137, 0x6, P3 ;  /* 0x0000009088908211 */ /* 0x000fe400018f3489 */
[----:B------:R1:W-:Y:S01]  /*cac0*/  @P2 STS.128 [R233+0x2000], RZ ;  /* 0x002000ffe9002388 */ /* 0x0003e20000000c00 */
[CC--:B------:R-:W-:Y:S02]  /*cad0*/  @!P0 LEA R132, P3, R141.reuse, R195.reuse, 0x1 ;  /* 0x000000c38d848211 */ /* 0x0c0fe400078608ff */
[C---:B------:R-:W-:Y:S02]  /*cae0*/  @!P0 LEA R136, P4, R2.reuse, R195, 0x1 ;  /* 0x000000c302888211 */ /* 0x040fe400078808ff */
[----:B------:R1:W-:Y:S01]  /*caf0*/  @P0 STS.128 [R233+0x2800], RZ ;  /* 0x002800ffe9000388 */ /* 0x0003e20000000c00 */
[-C--:B------:R-:W-:Y:S02]  /*cb00*/  @!P0 LEA.HI.X R133, R141, R232.reuse, R144, 0x1, P3 ;  /* 0x000000e88d858211 */ /* 0x080fe400018f0c90 */
[----:B------:R-:W-:Y:S02]  /*cb10*/  @!P0 LEA.HI.X R137, R2, R232, R3, 0x1, P4 ;  /* 0x000000e802898211 */ /* 0x000fe400020f0c03 */
        /* <DEDUP_REMOVED lines=16> */
.L_x_182:
[----:B------:R-:W-:Y:S04]  /*cc20*/  DEPBAR.LE SB0, 0x0 ;  /* 0x000080000000791a */ /* 0x000fe80000000000 */
[----:B------:R-:W-:Y:S01]  /*cc30*/  BAR.SYNC.DEFER_BLOCKING 0x0 ;  /* 0x0000000000007b1d */ /* 0x000fe20000010000 */
[----:B------:R-:W-:Y:S01]  /*cc40*/  ISETP.GE.AND P0, PT, R178, UR5, PT ;  /* 0x00000005b2007c0c */ /* 0x000fe2000bf06270 */
[C---:B---3--:R-:W-:Y:S04]  /*cc50*/  IMAD.WIDE.U32 R4, R188.reuse, R182, RZ ;  /* 0x000000b6bc047225 */ /* 0x048fe800078e00ff */
[----:B------:R-:W-:Y:S01]  /*cc60*/  IMAD R0, R188, R183, R5 ;  /* 0x000000b7bc007224 */ /* 0x000fe200078e0205 */
[C---:B------:R-:W-:Y:S04]  /*cc70*/  SHF.L.U32 R2, R4.reuse, 0x7, RZ ;  /* 0x0000000704027819 */ /* 0x040fe800000006ff */
[----:B------:R-:W-:Y:S02]  /*cc80*/  SHF.L.U64.HI R3, R4, 0x7, R0 ;  /* 0x0000000704037819 */ /* 0x000fe40000010200 */
[----:B------:R-:W-:Y:S02]  /*cc90*/  @!P2 LEA R5, P5, R2, R194, 0x1 ;  /* 0x000000c20205a211 */ /* 0x000fe400078a08ff */
[CC--:B------:R-:W-:Y:S02]  /*cca0*/  @!P0 LEA R4, P4, R182.reuse, R2.reuse, 0x5 ;  /* 0x00000002b6048211 */ /* 0x0c0fe400078828ff */
[C---:B------:R-:W-:Y:S02]  /*ccb0*/  @!P0 LEA R10, P3, R182.reuse, R2, 0x6 ;  /* 0x00000002b60a8211 */ /* 0x040fe400078630ff */
[-CC-:B------:R-:W-:Y:S02]  /*ccc0*/  @!P0 LEA.HI.X R0, R182, R3.reuse, R183.reuse, 0x5, P4 ;  /* 0x00000003b6008211 */ /* 0x180fe400020f2cb7 */
[-C--:B------:R-:W-:Y:S02]  /*ccd0*/  @!P0 LEA R8, P4, R4, R194.reuse, 0x1 ;  /* 0x000000c204088211 */ /* 0x080fe400078808ff */
[----:B------:R-:W-:Y:S02]  /*cce0*/  @!P0 LEA.HI.X R7, R182, R3, R183, 0x6, P3 ;  /* 0x00000003b6078211 */ /* 0x000fe400018f34b7 */
[-C--:B------:R-:W-:Y:S01]  /*ccf0*/  @!P0 LEA.HI.X R9, R4, R231.reuse, R0, 0x1, P4 ;  /* 0x000000e704098211 */ /* 0x080fe200020f0c00 */
[----:B------:R-:W-:Y:S01]  /*cd00*/  @!P0 IMAD R0, R183, 0x60, RZ ;  /* 0x00000060b7008824 */ /* 0x000fe200078e02ff */
[----:B------:R-:W-:Y:S02]  /*cd10*/  @!P0 LEA R6, P3, R10, R194, 0x1 ;  /* 0x000000c20a068211 */ /* 0x000fe400078608ff */
[-CC-:B------:R-:W-:Y:S01]  /*cd20*/  @!P2 LEA.HI.X R4, R2, R231.reuse, R3.reuse, 0x1, P5 ;  /* 0x000000e70204a211 */ /* 0x180fe200028f0c03 */
[----:B------:R-:W-:Y:S01]  /*cd30*/  @!P0 IMAD.WIDE.U32 R2, R182, 0x60, R2 ;  /* 0x00000060b6028825 */ /* 0x000fe200078e0002 */
[----:B------:R-:W-:Y:S02]  /*cd40*/  @!P0 LEA.HI.X R7, R10, R231, R7, 0x1, P3 ;  /* 0x000000e70a078211 */ /* 0x000fe400018f0c07 */
[----:B------:R-:W-:Y:S02]  /*cd50*/  @!P2 LOP3.LUT R5, R5, R4, RZ, 0x3c, !PT ;  /* 0x000000040505a212 */ /* 0x000fe400078e3cff */
[----:B------:R-:W-:Y:S02]  /*cd60*/  @!P0 LEA R10, P3, R2, R194, 0x1 ;  /* 0x000000c2020a8211 */ /* 0x000fe400078608ff */
[C---:B------:R-:W-:Y:S02]  /*cd70*/  @!P2 LOP3.LUT R4, R5.reuse, R4, RZ, 0x3c, !PT ;  /* 0x000000040504a212 */ /* 0x040fe400078e3cff */
[----:B------:R-:W-:Y:S02]  /*cd80*/  @!P0 IADD3 R0, PT, PT, R0, R3, RZ ;  /* 0x0000000300008210 */ /* 0x000fe40007ffe0ff */
[----:B------:R-:W-:Y:S02]  /*cd90*/  @!P2 LOP3.LUT R5, R5, R4, RZ, 0x3c, !PT ;  /* 0x000000040505a212 */ /* 0x000fe400078e3cff */
[----:B------:R-:W-:Y:S02]  /*cda0*/  @!P0 LEA.HI.X R11, R2, R231, R0, 0x1, P3 ;  /* 0x000000e7020b8211 */ /* 0x000fe400018f0c00 */
[----:B------:R-:W-:Y:S01]  /*cdb0*/  ISETP.NE.AND P3, PT, R188, RZ, PT ;  /* 0x000000ffbc00720c */ /* 0x000fe20003f65270 */
[----:B------:R-:W-:Y:S01]  /*cdc0*/  @!PT LDS RZ, [RZ] ;  /* 0x00000000fffff984 */ /* 0x000fe20000000800 */
[----:B------:R-:W-:Y:S01]  /*cdd0*/  @!PT LDS RZ, [RZ] ;  /* 0x00000000fffff984 */ /* 0x000fe20000000800 */
[----:B------:R-:W-:Y:S01]  /*cde0*/  @!PT LDS RZ, [RZ] ;  /* 0x00000000fffff984 */ /* 0x000fe20000000800 */
[----:B------:R-:W-:Y:S08]  /*cdf0*/  @!P2 LDGSTS.E.BYPASS.LTC128B.128 [R233+0x4000], desc[UR8][R4.64] ;  /* 0x0400000004e9afae */ /* 0x000ff0000b981a08 */
[----:B------:R-:W-:Y:S08]  /*ce00*/  @P2 STS.128 [R233+0x4000], RZ ;  /* 0x004000ffe9002388 */ /* 0x000ff00000000c00 */
        /* <DEDUP_REMOVED lines=10> */
[----:B------:R-:W-:Y:S08]  /*ceb0*/  @P0 STS.128 [R233+0x5800], RZ ;  /* 0x005800ffe9000388 */ /* 0x000ff00000000c00 */
[----:B------:R-:W-:Y:S01]  /*cec0*/  @!PT LDS RZ, [RZ] ;  /* 0x00000000fffff984 */ /* 0x000fe20000000800 */
[----:B------:R-:W-:Y:S01]  /*ced0*/  @!PT LDS RZ, [RZ] ;  /* 0x00000000fffff984 */ /* 0x000fe20000000800 */
[----:B------:R-:W-:Y:S01]  /*cee0*/  @!PT LDS RZ, [RZ] ;  /* 0x00000000fffff984 */ /* 0x000fe20000000800 */
[----:B------:R2:W-:Y:S08]  /*cef0*/  @!P0 LDGSTS.E.BYPASS.LTC128B.128 [R233+0x5800], desc[UR8][R10.64] ;  /* 0x058000000ae98fae */ /* 0x0005f0000b981a08 */
[----:B------:R-:W-:Y:S08]  /*cf00*/  LDSM.16.M88.4 R124, [R180] ;  /* 0x00000000b47c783b */ /* 0x000ff00000000200 */
[----:B------:R-:W0:Y:S08]  /*cf10*/  LDGDEPBAR ;  /* 0x00000000000079af */ /* 0x000e300000000000 */
[----:B------:R-:W1:Y:S08]  /*cf20*/  LDSM.16.M88.4 R16, [R179+0x2000] ;  /* 0x00200000b310783b */ /* 0x000e700000000200 */
[----:B------:R-:W2:Y:S08]  /*cf30*/  LDSM.16.M88.4 R128, [R180+0x1000] ;  /* 0x00100000b480783b */ /* 0x000eb00000000200 */
[----:B------:R-:W3:Y:S08]  /*cf40*/  LDSM.16.M88.4 R112, [R179+0x3800] ;  /* 0x00380000b370783b */ /* 0x000ef00000000200 */
[----:B------:R-:W-:Y:S08]  /*cf50*/  LDSM.16.M88.4 R168, [R176] ;  /* 0x00000000b0a8783b */ /* 0x000ff00000000200 */
[----:B------:R-:W4:Y:S01]  /*cf60*/  LDSM.16.M88.4 R164, [R177+0x2000] ;  /* 0x00200000b1a4783b */ /* 0x000f220000000200 */
[-C--:B-1----:R-:W-:Y:S07]  /*cf70*/  HMMA.16816.F32.BF16 R4, R124, R16.reuse, RZ ;  /* 0x000000107c04723c */ /* 0x082fee00000418ff */
[----:B------:R-:W1:Y:S01]  /*cf80*/  LDSM.16.M88.4 R32, [R179+0x2400] ;  /* 0x00240000b320783b */ /* 0x000e620000000200 */
[----:B--2---:R-:W-:Y:S07]  /*cf90*/  HMMA.16816.F32.BF16 R8, R128, R16, RZ ;  /* 0x000000108008723c */ /* 0x004fee00000418ff */
[----:B------:R-:W2:Y:S01]  /*cfa0*/  LDSM.16.M88.4 R132, [R176+0x1000] ;  /* 0x00100000b084783b */ /* 0x000ea20000000200 */
[-C--:B---3--:R-:W-:Y:S07]  /*cfb0*/  HMMA.16816.F32.BF16 R100, R124, R112.reuse, RZ ;  /* 0x000000707c64723c */ /* 0x088fee00000418ff */
[----:B------:R-:W3:Y:S01]  /*cfc0*/  LDSM.16.M88.4 R48, [R179+0x2800] ;  /* 0x00280000b330783b */ /* 0x000ee20000000200 */
[----:B------:R-:W-:Y:S07]  /*cfd0*/  HMMA.16816.F32.BF16 R104, R128, R112, RZ ;  /* 0x000000708068723c */ /* 0x000fee00000418ff */
[----:B------:R-:W5:Y:S01]  /*cfe0*/  LDSM.16.M88.4 R64, [R179+0x2c00] ;  /* 0x002c0000b340783b */ /* 0x000f620000000200 */
[-C--:B------:R-:W-:Y:S07]  /*cff0*/  HMMA.16816.F32.BF16 R12, R124, R18.reuse, RZ ;  /* 0x000000127c0c723c */ /* 0x080fee00000418ff */
[----:B------:R-:W5:Y:S01]  /*d000*/  LDSM.16.M88.4 R80, [R179+0x3000] ;  /* 0x00300000b350783b */ /* 0x000f620000000200 */
[----:B------:R-:W-:Y:S07]  /*d010*/  HMMA.16816.F32.BF16 R16, R128, R18, RZ ;  /* 0x000000128010723c */ /* 0x000fee00000418ff */
[----:B------:R-:W5:Y:S01]  /*d020*/  LDSM.16.M88.4 R96, [R179+0x3400] ;  /* 0x00340000b360783b */ /* 0x000f620000000200 */
[----:B----4-:R-:W-:Y:S07]  /*d030*/  HMMA.16816.F32.BF16 R4, R168, R164, R4 ;  /* 0x000000a4a804723c */ /* 0x010fee0000041804 */
[----:B------:R-:W4:Y:S01]  /*d040*/  LDSM.16.M88.4 R140, [R177+0x3800] ;  /* 0x00380000b18c783b */ /* 0x000f220000000200 */
[----:B-1----:R-:W-:Y:S07]  /*d050*/  HMMA.16816.F32.BF16 R20, R124, R32, RZ ;  /* 0x000000207c14723c */ /* 0x002fee00000418ff */
[----:B------:R-:W1:Y:S01]  /*d060*/  LDSM.16.M88.4 R172, [R179+0x3c00] ;  /* 0x003c0000b3ac783b */ /* 0x000e620000000200 */
[----:B--2---:R-:W-:Y:S07]  /*d070*/  HMMA.16816.F32.BF16 R8, R132, R164, R8 ;  /* 0x000000a48408723c */ /* 0x004fee0000041808 */
[----:B------:R-:W2:Y:S01]  /*d080*/  LDSM.16.M88.4 R160, [R177+0x2400] ;  /* 0x00240000b1a0783b */ /* 0x000ea20000000200 */
[----:B------:R-:W-:Y:S07]  /*d090*/  HMMA.16816.F32.BF16 R24, R128, R32, RZ ;  /* 0x000000208018723c */ /* 0x000fee00000418ff */
[----:B------:R-:W2:Y:S01]  /*d0a0*/  LDSM.16.M88.4 R156, [R177+0x2800] ;  /* 0x00280000b19c783b */ /* 0x000ea20000000200 */
[C---:B------:R-:W-:Y:S07]  /*d0b0*/  HMMA.16816.F32.BF16 R28, R124.reuse, R34, RZ ;  /* 0x000000227c1c723c */ /* 0x040fee00000418ff */
[----:B------:R-:W2:Y:S01]  /*d0c0*/  LDSM.16.M88.4 R152, [R177+0x2c00] ;  /* 0x002c0000b198783b */ /* 0x000ea20000000200 */
[C---:B---3--:R-:W-:Y:S07]  /*d0d0*/  HMMA.16816.F32.BF16 R36, R124.reuse, R48, RZ ;  /* 0x000000307c24723c */ /* 0x048fee00000418ff */
[----:B------:R-:W3:Y:S01]  /*d0e0*/  LDSM.16.M88.4 R148, [R177+0x3000] ;  /* 0x00300000b194783b */ /* 0x000ee20000000200 */
[C---:B------:R-:W-:Y:S07]  /*d0f0*/  HMMA.16816.F32.BF16 R44, R124.reuse, R50, RZ ;  /* 0x000000327c2c723c */ /* 0x040fee00000418ff */
[----:B------:R-:W3:Y:S01]  /*d100*/  LDSM.16.M88.4 R144, [R177+0x3400] ;  /* 0x00340000b190783b */ /* 0x000ee20000000200 */
[C---:B-----5:R-:W-:Y:S07]  /*d110*/  HMMA.16816.F32.BF16 R52, R124.reuse, R64, RZ ;  /* 0x000000407c34723c */ /* 0x060fee00000418ff */
[----:B------:R-:W5:Y:S01]  /*d120*/  LDSM.16.M88.4 R136, [R177+0x3c00] ;  /* 0x003c0000b188783b */ /* 0x000f620000000200 */
[----:B------:R-:W-:Y:S04]  /*d130*/  DEPBAR.LE SB0, 0x0 ;  /* 0x000080000000791a */ /* 0x000fe80000000000 */
[C---:B------:R-:W-:Y:S01]  /*d140*/  HMMA.16816.F32.BF16 R60, R124.reuse, R66, RZ ;  /* 0x000000427c3c723c */ /* 0x040fe200000418ff */
[----:B------:R-:W-:Y:S07]  /*d150*/  BAR.SYNC.DEFER_BLOCKING 0x0 ;  /* 0x0000000000007b1d */ /* 0x000fee0000010000 */
        /* <DEDUP_REMOVED lines=9> */
[-C--:B----4-:R-:W-:Y:S08]  /*d1f0*/  HMMA.16816.F32.BF16 R100, R168, R140.reuse, R100 ;  /* 0x0000008ca864723c */ /* 0x090ff00000041864 */
[----:B------:R-:W-:Y:S04]  /*d200*/  HMMA.16816.F32.BF16 R104, R132, R140, R104 ;  /* 0x0000008c8468723c */ /* 0x000fe80000041868 */
[----:B------:R-:W-:Y:S04]  /*d210*/  LOP3.LUT R140, R234, 0x6, RZ, 0xc0, !PT ;  /* 0x00000006ea8c7812 */ /* 0x000fe800078ec0ff */
[C---:B------:R-:W-:Y:S03]  /*d220*/  HMMA.16816.F32.BF16 R32, R128.reuse, R34, RZ ;  /* 0x000000228020723c */ /* 0x040fe600000418ff */
[----:B------:R-:W-:Y:S04]  /*d230*/  LEA R3, R188, R140, 0x7 ;  /* 0x0000008cbc037211 */ /* 0x000fe800078e38ff */
[----:B------:R-:W-:Y:S01]  /*d240*/  I2FP.F32.U32 R0, R3 ;  /* 0x0000000300007245 */ /* 0x000fe20000201000 */
[C---:B------:R-:W-:Y:S01]  /*d250*/  HMMA.16816.F32.BF16 R48, R128.reuse, R50, RZ ;  /* 0x000000328030723c */ /* 0x040fe200000418ff */
[C---:B------:R-:W-:Y:S03]  /*d260*/  IADD3 R2, PT, PT, R3.reuse, 0x1, RZ ;  /* 0x0000000103027810 */ /* 0x040fe60007ffe0ff */
[CC--:B------:R-:W-:Y:S01]  /*d270*/  FFMA.FTZ R4, R184.reuse, R0.reuse, R4 ;  /* 0x00000000b8047223 */ /* 0x0c0fe20000010004 */
[CC--:B------:R-:W-:Y:S01]  /*d280*/  FFMA.FTZ R6, R184.reuse, R0.reuse, R6 ;  /* 0x00000000b8067223 */ /* 0x0c0fe20000010006 */
[CC--:B------:R-:W-:Y:S01]  /*d290*/  FFMA.FTZ R8, R184.reuse, R0.reuse, R8 ;  /* 0x00000000b8087223 */ /* 0x0c0fe20000010008 */
[C---:B------:R-:W-:Y:S01]  /*d2a0*/  FFMA.FTZ R10, R184.reuse, R0, R10 ;  /* 0x00000000b80a7223 */ /* 0x040fe2000001000a */
[C---:B------:R-:W-:Y:S01]  /*d2b0*/  HMMA.16816.F32.BF16 R64, R128.reuse, R66, RZ ;  /* 0x000000428040723c */ /* 0x040fe200000418ff */
[----:B------:R-:W-:Y:S02]  /*d2c0*/  I2FP.F32.U32 R2, R2 ;  /* 0x0000000200027245 */ /* 0x000fe40000201000 */
[C---:B------:R-:W-:Y:S03]  /*d2d0*/  IADD3 R0, PT, PT, R3.reuse, 0x8, RZ ;  /* 0x0000000803007810 */ /* 0x040fe60007ffe0ff */
[C---:B------:R-:W-:Y:S01]  /*d2e0*/  FFMA.FTZ R5, R184.reuse, R2, R5 ;  /* 0x00000002b8057223 */ /* 0x040fe20000010005 */
[----:B------:R-:W-:Y:S01]  /*d2f0*/  I2FP.F32.U32 R0, R0 ;  /* 0x0000000000007245 */ /* 0x000fe20000201000 */
[C---:B------:R-:W-:Y:S01]  /*d300*/  HMMA.16816.F32.BF16 R80, R128.reuse, R82, RZ ;  /* 0x000000528050723c */ /* 0x040fe200000418ff */
[CC--:B------:R-:W-:Y:S01]  /*d310*/  FFMA.FTZ R7, R184.reuse, R2.reuse, R7 ;  /* 0x00000002b8077223 */ /* 0x0c0fe20000010007 */
[CC--:B------:R-:W-:Y:S01]  /*d320*/  FFMA.FTZ R9, R184.reuse, R2.reuse, R9 ;  /* 0x00000002b8097223 */ /* 0x0c0fe20000010009 */
[C---:B------:R-:W-:Y:S05]  /*d330*/  FFMA.FTZ R11, R184.reuse, R2, R11 ;  /* 0x00000002b80b7223 */ /* 0x040fea000001000b */
[C---:B------:R-:W-:Y:S08]  /*d340*/  HMMA.16816.F32.BF16 R96, R128.reuse, R98, RZ ;  /* 0x000000628060723c */ /* 0x040ff000000418ff */
[C---:B------:R-:W-:Y:S08]  /*d350*/  HMMA.16816.F32.BF16 R112, R128.reuse, R114, RZ ;  /* 0x000000728070723c */ /* 0x040ff000000418ff */
[C---:B-1----:R-:W-:Y:S08]  /*d360*/  HMMA.16816.F32.BF16 R120, R128.reuse, R172, RZ ;  /* 0x000000ac8078723c */ /* 0x042ff000000418ff */
[----:B------:R-:W-:Y:S08]  /*d370*/  HMMA.16816.F32.BF16 R128, R128, R174, RZ ;  /* 0x000000ae8080723c */ /* 0x000ff000000418ff */
[-C--:B------:R-:W-:Y:S08]  /*d380*/  HMMA.16816.F32.BF16 R12, R168, R166.reuse, R12 ;  /* 0x000000a6a80c723c */ /* 0x080ff0000004180c */
[----:B------:R-:W-:Y:S08]  /*d390*/  HMMA.16816.F32.BF16 R16, R132, R166, R16 ;  /* 0x000000a68410723c */ /* 0x000ff00000041810 */
[-C--:B--2---:R-:W-:Y:S05]  /*d3a0*/  HMMA.16816.F32.BF16 R20, R168, R160.reuse, R20 ;  /* 0x000000a0a814723c */ /* 0x084fea0000041814 */
[CC--:B------:R-:W-:Y:S01]  /*d3b0*/  FFMA.FTZ R12, R184.reuse, R0.reuse, R12 ;  /* 0x00000000b80c7223 */ /* 0x0c0fe2000001000c */
[CC--:B------:R-:W-:Y:S02]  /*d3c0*/  FFMA.FTZ R14, R184.reuse, R0.reuse, R14 ;  /* 0x00000000b80e7223 */ /* 0x0c0fe4000001000e */
[C---:B------:R-:W-:Y:S04]  /*d3d0*/  HMMA.16816.F32.BF16 R24, R132.reuse, R160, R24 ;  /* 0x000000a08418723c */ /* 0x040fe80000041818 */
[CC--:B------:R-:W-:Y:S01]  /*d3e0*/  FFMA.FTZ R16, R184.reuse, R0.reuse, R16 ;  /* 0x00000000b8107223 */ /* 0x0c0fe20000010010 */
[C---:B------:R-:W-:Y:S03]  /*d3f0*/  FFMA.FTZ R18, R184.reuse, R0, R18 ;  /* 0x00000000b8127223 */ /* 0x040fe60000010012 */
[C---:B------:R-:W-:Y:S08]  /*d400*/  HMMA.16816.F32.BF16 R32, R132.reuse, R162, R32 ;  /* 0x000000a28420723c */ /* 0x040ff00000041820 */
[C---:B------:R-:W-:Y:S08]  /*d410*/  HMMA.16816.F32.BF16 R40, R132.reuse, R156, R40 ;  /* 0x0000009c8428723c */ /* 0x040ff00000041828 */
[C---:B------:R-:W-:Y:S08]  /*d420*/  HMMA.16816.F32.BF16 R48, R132.reuse, R158, R48 ;  /* 0x0000009e8430723c */ /* 0x040ff00000041830 */
[C---:B------:R-:W-:Y:S08]  /*d430*/  HMMA.16816.F32.BF16 R56, R132.reuse, R152, R56 ;  /* 0x000000988438723c */ /* 0x040ff00000041838 */
[C---:B------:R-:W-:Y:S08]  /*d440*/  HMMA.16816.F32.BF16 R64, R132.reuse, R154, R64 ;  /* 0x0000009a8440723c */ /* 0x040ff00000041840 */
[C---:B---3--:R-:W-:Y:S08]  /*d450*/  HMMA.16816.F32.BF16 R72, R132.reuse, R148, R72 ;  /* 0x000000948448723c */ /* 0x048ff00000041848 */
[C---:B------:R-:W-:Y:S08]  /*d460*/  HMMA.16816.F32.BF16 R80, R132.reuse, R150, R80 ;  /* 0x000000968450723c */ /* 0x040ff00000041850 */
[C---:B------:R-:W-:Y:S08]  /*d470*/  HMMA.16816.F32.BF16 R88, R132.reuse, R144, R88 ;  /* 0x000000908458723c */ /* 0x040ff00000041858 */
[C---:B------:R-:W-:Y:S08]  /*d480*/  HMMA.16816.F32.BF16 R96, R132.reuse, R146, R96 ;  /* 0x000000928460723c */ /* 0x040ff00000041860 */
[C---:B------:R-:W-:Y:S08]  /*d490*/  HMMA.16816.F32.BF16 R112, R132.reuse, R142, R112 ;  /* 0x0000008e8470723c */ /* 0x040ff00000041870 */
[C---:B-----5:R-:W-:Y:S08]  /*d4a0*/  HMMA.16816.F32.BF16 R120, R132.reuse, R136, R120 ;  /* 0x000000888478723c */ /* 0x060ff00000041878 */
[----:B------:R-:W-:Y:S03]  /*d4b0*/  HMMA.16816.F32.BF16 R128, R132, R138, R128 ;  /* 0x0000008a8480723c */ /* 0x000fe60000041880 */
[C---:B------:R-:W-:Y:S02]  /*d4c0*/  IADD3 R132, PT, PT, R3.reuse, 0x9, RZ ;  /* 0x0000000903847810 */ /* 0x040fe40007ffe0ff */
[C---:B------:R-:W-:Y:S02]  /*d4d0*/  IADD3 R133, PT, PT, R3.reuse, 0x10, RZ ;  /* 0x0000001003857810 */ /* 0x040fe40007ffe0ff */
[----:B------:R-:W-:Y:S01]  /*d4e0*/  I2FP.F32.U32 R2, R132 ;  /* 0x0000008400027245 */ /* 0x000fe20000201000 */
[C---:B------:R-:W-:Y:S05]  /*d4f0*/  HMMA.16816.F32.BF16 R28, R168.reuse, R162, R28 ;  /* 0x000000a2a81c723c */ /* 0x040fea000004181c */
[----:B------:R-:W-:Y:S01]  /*d500*/  I2FP.F32.U32 R0, R133 ;  /* 0x0000008500007245 */ /* 0x000fe20000201000 */
[CC--:B------:R-:W-:Y:S01]  /*d510*/  FFMA.FTZ R13, R184.reuse, R2.reuse, R13 ;  /* 0x00000002b80d7223 */ /* 0x0c0fe2000001000d */
[C---:B------:R-:W-:Y:S01]  /*d520*/  IADD3 R132, PT, PT, R3.reuse, 0x11, RZ ;  /* 0x0000001103847810 */ /* 0x040fe20007ffe0ff */
[CC--:B------:R-:W-:Y:S01]  /*d530*/  FFMA.FTZ R15, R184.reuse, R2.reuse, R15 ;  /* 0x00000002b80f7223 */ /* 0x0c0fe2000001000f */
[----:B------:R-:W-:Y:S01]  /*d540*/  IADD3 R133, PT, PT, R3, 0x20, RZ ;  /* 0x0000002003857810 */ /* 0x000fe20007ffe0ff */
[C---:B------:R-:W-:Y:S01]  /*d550*/  FFMA.FTZ R17, R184.reuse, R2, R17 ;  /* 0x00000002b8117223 */ /* 0x040fe20000010011 */
[----:B------:R-:W-:Y:S01]  /*d560*/  FMNMX3.FTZ R134, R191, R6, R7, !PT ;  /* 0x00000006bf867276 */ /* 0x000fe20007810007 */
[C---:B------:R-:W-:Y:S01]  /*d570*/  FFMA.FTZ R19, R184.reuse, R2, R19 ;  /* 0x00000002b8137223 */ /* 0x040fe20000010013 */
[----:B------:R-:W-:Y:S01]  /*d580*/  I2FP.F32.U32 R2, R132 ;  /* 0x0000008400027245 */ /* 0x000fe20000201000 */
[CC--:B------:R-:W-:Y:S01]  /*d590*/  FFMA.FTZ R20, R184.reuse, R0.reuse, R20 ;  /* 0x00000000b8147223 */ /* 0x0c0fe20000010014 */
[C---:B------:R-:W-:Y:S01]  /*d5a0*/  IADD3 R132, PT, PT, R3.reuse, 0x19, RZ ;  /* 0x0000001903847810 */ /* 0x040fe20007ffe0ff */
[----:B------:R-:W-:Y:S01]  /*d5b0*/  FFMA.FTZ R22, R184, R0, R22 ;  /* 0x00000000b8167223 */ /* 0x000fe20000010016 */
[----:B------:R-:W-:Y:S01]  /*d5c0*/  FMNMX3.FTZ R134, R134, R14, R15, !PT ;  /* 0x0000000e86867276 */ /* 0x000fe2000781000f */
[CC--:B------:R-:W-:Y:S01]  /*d5d0*/  FFMA.FTZ R24, R184.reuse, R0.reuse, R24 ;  /* 0x00000000b8187223 */ /* 0x0c0fe20000010018 */
[C---:B------:R-:W-:Y:S03]  /*d5e0*/  HMMA.16816.F32.BF16 R36, R168.reuse, R156, R36 ;  /* 0x0000009ca824723c */ /* 0x040fe60000041824 */
[C---:B------:R-:W-:Y:S01]  /*d5f0*/  FFMA.FTZ R26, R184.reuse, R0, R26 ;  /* 0x00000000b81a7223 */ /* 0x040fe2000001001a */
[C---:B------:R-:W-:Y:S01]  /*d600*/  IADD3 R0, PT, PT, R3.reuse, 0x18, RZ ;  /* 0x0000001803007810 */ /* 0x040fe20007ffe0ff */
[CC--:B------:R-:W-:Y:S01]  /*d610*/  FFMA.FTZ R21, R184.reuse, R2.reuse, R21 ;  /* 0x00000002b8157223 */ /* 0x0c0fe20000010015 */
[CC--:B------:R-:W-:Y:S01]  /*d620*/  FFMA.FTZ R23, R184.reuse, R2.reuse, R23 ;  /* 0x00000002b8177223 */ /* 0x0c0fe20000010017 */
[C---:B------:R-:W-:Y:S01]  /*d630*/  FFMA.FTZ R25, R184.reuse, R2, R25 ;  /* 0x00000002b8197223 */ /* 0x040fe20000010019 */
[----:B------:R-:W-:Y:S01]  /*d640*/  I2FP.F32.U32 R0, R0 ;  /* 0x0000000000007245 */ /* 0x000fe20000201000 */
[C---:B------:R-:W-:Y:S01]  /*d650*/  FFMA.FTZ R27, R184.reuse, R2, R27 ;  /* 0x00000002b81b7223 */ /* 0x040fe2000001001b */
[----:B------:R-:W-:Y:S01]  /*d660*/  I2FP.F32.U32 R2, R132 ;  /* 0x0000008400027245 */ /* 0x000fe20000201000 */
[C---:B------:R-:W-:Y:S03]  /*d670*/  HMMA.16816.F32.BF16 R44, R168.reuse, R158, R44 ;  /* 0x0000009ea82c723c */ /* 0x040fe6000004182c */
[C---:B------:R-:W-:Y:S01]  /*d680*/  IADD3 R132, PT, PT, R3.reuse, 0x21, RZ ;  /* 0x0000002103847810 */ /* 0x040fe20007ffe0ff */
[CC--:B------:R-:W-:Y:S01]  /*d690*/  FFMA.FTZ R28, R184.reuse, R0.reuse, R28 ;  /* 0x00000000b81c7223 */ /* 0x0c0fe2000001001c */
[CC--:B------:R-:W-:Y:S01]  /*d6a0*/  FFMA.FTZ R30, R184.reuse, R0.reuse, R30 ;  /* 0x00000000b81e7223 */ /* 0x0c0fe2000001001e */
[CC--:B------:R-:W-:Y:S01]  /*d6b0*/  FFMA.FTZ R32, R184.reuse, R0.reuse, R32 ;  /* 0x00000000b8207223 */ /* 0x0c0fe20000010020 */
[C---:B------:R-:W-:Y:S01]  /*d6c0*/  FFMA.FTZ R34, R184.reuse, R0, R34 ;  /* 0x00000000b8227223 */ /* 0x040fe20000010022 */
[----:B------:R-:W-:Y:S01]  /*d6d0*/  I2FP.F32.U32 R0, R133 ;  /* 0x0000008500007245 */ /* 0x000fe20000201000 */
[CC--:B------:R-:W-:Y:S01]  /*d6e0*/  FFMA.FTZ R29, R184.reuse, R2.reuse, R29 ;  /* 0x00000002b81d7223 */ /* 0x0c0fe2000001001d */
[C---:B------:R-:W-:Y:S01]  /*d6f0*/  IADD3 R133, PT, PT, R3.reuse, 0x30, RZ ;  /* 0x0000003003857810 */ /* 0x040fe20007ffe0ff */
        /* <DEDUP_REMOVED lines=69> */
[----:B------:R-:W-:Y:S03]  /*db50*/  HMMA.16816.F32.BF16 R92, R168, R146, R92 ;  /* 0x00000092a85c723c */ /* 0x000fe6000004185c */
        /* <DEDUP_REMOVED lines=24> */
[----:B------:R-:W-:Y:S03]  /*dce0*/  HMMA.16816.F32.BF16 R116, R124, R172, RZ ;  /* 0x000000ac7c74723c */ /* 0x000fe600000418ff */
[----:B------:R-:W-:Y:S01]  /*dcf0*/  IADD3 R132, PT, PT, R3, 0x61, RZ ;  /* 0x0000006103847810 */ /* 0x000fe20007ffe0ff */
[CC--:B------:R-:W-:Y:S01]  /*dd00*/  FFMA.FTZ R92, R184.reuse, R0.reuse, R92 ;  /* 0x00000000b85c7223 */ /* 0x0c0fe2000001005c */
[CC--:B------:R-:W-:Y:S01]  /*dd10*/  FFMA.FTZ R94, R184.reuse, R0.reuse, R94 ;  /* 0x00000000b85e7223 */ /* 0x0c0fe2000001005e */
[CC--:B------:R-:W-:Y:S01]  /*dd20*/  FFMA.FTZ R96, R184.reuse, R0.reuse, R96 ;  /* 0x00000000b8607223 */ /* 0x0c0fe20000010060 */
[C---:B------:R-:W-:Y:S01]  /*dd30*/  FFMA.FTZ R98, R184.reuse, R0, R98 ;  /* 0x00000000b8627223 */ /* 0x040fe20000010062 */
[----:B------:R-:W-:Y:S01]  /*dd40*/  I2FP.F32.U32 R0, R133 ;  /* 0x0000008500007245 */ /* 0x000fe20000201000 */
[----:B------:R-:W-:Y:S01]  /*dd50*/  FFMA.FTZ R93, R184, R2, R93 ;  /* 0x00000002b85d7223 */ /* 0x000fe2000001005d */
[----:B------:R-:W-:Y:S01]  /*dd60*/  FMNMX3.FTZ R133, R192, R4, R5, !PT ;  /* 0x00000004c0857276 */ /* 0x000fe20007810005 */
[C---:B------:R-:W-:Y:S01]  /*dd70*/  FFMA.FTZ R95, R184.reuse, R2, R95 ;  /* 0x00000002b85f7223 */ /* 0x040fe2000001005f */
[----:B------:R-:W-:Y:S05]  /*dd80*/  HMMA.16816.F32.BF16 R108, R168, R142, R108 ;  /* 0x0000008ea86c723c */ /* 0x000fea000004186c */
[----:B------:R-:W-:Y:S01]  /*dd90*/  FMNMX3.FTZ R133, R133, R12, R13, !PT ;  /* 0x0000000c85857276 */ /* 0x000fe2000781000d */
[CC--:B------:R-:W-:Y:S01]  /*dda0*/  FFMA.FTZ R97, R184.reuse, R2.reuse, R97 ;  /* 0x00000002b8617223 */ /* 0x0c0fe20000010061 */
[C---:B------:R-:W-:Y:S01]  /*ddb0*/  FFMA.FTZ R99, R184.reuse, R2, R99 ;  /* 0x00000002b8637223 */ /* 0x040fe20000010063 */
[----:B------:R-:W-:Y:S01]  /*ddc0*/  I2FP.F32.U32 R2, R132 ;  /* 0x0000008400027245 */ /* 0x000fe20000201000 */
[CC--:B------:R-:W-:Y:S01]  /*ddd0*/  FFMA.FTZ R100, R184.reuse, R0.reuse, R100 ;  /* 0x00000000b8647223 */ /* 0x0c0fe20000010064 */
[----:B------:R-:W-:Y:S01]  /*dde0*/  IADD3 R132, PT, PT, R3, 0x69, RZ ;  /* 0x0000006903847810 */ /* 0x000fe20007ffe0ff */
[C---:B------:R-:W-:Y:S01]  /*ddf0*/  FFMA.FTZ R102, R184.reuse, R0, R102 ;  /* 0x00000000b8667223 */ /* 0x040fe20000010066 */
[----:B------:R-:W-:Y:S01]  /*de00*/  FMNMX3.FTZ R133, R133, R20, R21, !PT ;  /* 0x0000001485857276 */ /* 0x000fe20007810015 */
[CC--:B------:R-:W-:Y:S01]  /*de10*/  FFMA.FTZ R104, R184.reuse, R0.reuse, R104 ;  /* 0x00000000b8687223 */ /* 0x0c0fe20000010068 */
[C---:B------:R-:W-:Y:S01]  /*de20*/  FFMA.FTZ R106, R184.reuse, R0, R106 ;  /* 0x00000000b86a7223 */ /* 0x040fe2000001006a */
[----:B------:R-:W-:Y:S01]  /*de30*/  IADD3 R0, PT, PT, R3, 0x68, RZ ;  /* 0x0000006803007810 */ /* 0x000fe20007ffe0ff */
[C---:B------:R-:W-:Y:S01]  /*de40*/  FFMA.FTZ R101, R184.reuse, R2, R101 ;  /* 0x00000002b8657223 */ /* 0x040fe20000010065 */
[----:B------:R-:W-:Y:S01]  /*de50*/  FMNMX3.FTZ R133, R133, R28, R29, !PT ;  /* 0x0000001c85857276 */ /* 0x000fe2000781001d */
[C---:B------:R-:W-:Y:S01]  /*de60*/  FFMA.FTZ R103, R184.reuse, R2, R103 ;  /* 0x00000002b8677223 */ /* 0x040fe20000010067 */
[----:B------:R-:W-:Y:S01]  /*de70*/  I2FP.F32.U32 R0, R0 ;  /* 0x0000000000007245 */ /* 0x000fe20000201000 */
[C---:B------:R-:W-:Y:S01]  /*de80*/  FFMA.FTZ R105, R184.reuse, R2, R105 ;  /* 0x00000002b8697223 */ /* 0x040fe20000010069 */
[----:B------:R-:W-:Y:S01]  /*de90*/  FMNMX3.FTZ R133, R133, R36, R37, !PT ;  /* 0x0000002485857276 */ /* 0x000fe20007810025 */
[----:B------:R-:W-:Y:S01]  /*dea0*/  FFMA.FTZ R107, R184, R2, R107 ;  /* 0x00000002b86b7223 */ /* 0x000fe2000001006b */
[----:B------:R-:W-:Y:S01]  /*deb0*/  I2FP.F32.U32 R2, R132 ;  /* 0x0000008400027245 */ /* 0x000fe20000201000 */
[----:B------:R-:W-:Y:S03]  /*dec0*/  HMMA.16816.F32.BF16 R124, R124, R174, RZ ;  /* 0x000000ae7c7c723c */ /* 0x000fe600000418ff */
[----:B------:R-:W-:Y:S01]  /*ded0*/  FMNMX3.FTZ R132, R134, R22, R23, !PT ;  /* 0x0000001686847276 */ /* 0x000fe20007810017 */
[C---:B------:R-:W-:Y:S01]  /*dee0*/  FFMA.FTZ R108, R184.reuse, R0, R108 ;  /* 0x00000000b86c7223 */ /* 0x040fe2000001006c */
[----:B------:R-:W-:Y:S01]  /*def0*/  FMNMX3.FTZ R133, R133, R44, R45, !PT ;  /* 0x0000002c85857276 */ /* 0x000fe2000781002d */
[----:B------:R-:W-:Y:S01]  /*df00*/  FFMA.FTZ R110, R184, R0, R110 ;  /* 0x00000000b86e7223 */ /* 0x000fe2000001006e */
[----:B------:R-:W-:Y:S01]  /*df10*/  FMNMX3.FTZ R132, R132, R30, R31, !PT ;  /* 0x0000001e84847276 */ /* 0x000fe2000781001f */
[C---:B------:R-:W-:Y:S05]  /*df20*/  HMMA.16816.F32.BF16 R116, R168.reuse, R136, R116 ;  /* 0x00000088a874723c */ /* 0x040fea0000041874 */
[----:B------:R-:W-:Y:S01]  /*df30*/  FMNMX3.FTZ R134, R132, R38, R39, !PT ;  /* 0x0000002684867276 */ /* 0x000fe20007810027 */
[CC--:B------:R-:W-:Y:S01]  /*df40*/  FFMA.FTZ R112, R184.reuse, R0.reuse, R112 ;  /* 0x00000000b8707223 */ /* 0x0c0fe20000010070 */
[----:B------:R-:W-:Y:S01]  /*df50*/  IADD3 R132, PT, PT, R3, 0x71, RZ ;  /* 0x0000007103847810 */ /* 0x000fe20007ffe0ff */
[----:B------:R-:W-:Y:S01]  /*df60*/  FFMA.FTZ R114, R184, R0, R114 ;  /* 0x00000000b8727223 */ /* 0x000fe20000010072 */
[----:B------:R-:W-:Y:S01]  /*df70*/  FMNMX3.FTZ R134, R134, R46, R47, !PT ;  /* 0x0000002e86867276 */ /* 0x000fe2000781002f */
[C---:B------:R-:W-:Y:S01]  /*df80*/  FFMA.FTZ R109, R184.reuse, R2, R109 ;  /* 0x00000002b86d7223 */ /* 0x040fe2000001006d */
[----:B------:R-:W-:Y:S01]  /*df90*/  FMNMX3.FTZ R133, R133, R52, R53, !PT ;  /* 0x0000003485857276 */ /* 0x000fe20007810035 */
[CC--:B------:R-:W-:Y:S01]  /*dfa0*/  FFMA.FTZ R111, R184.reuse, R2.reuse, R111 ;  /* 0x00000002b86f7223 */ /* 0x0c0fe2000001006f */
[----:B------:R-:W-:Y:S01]  /*dfb0*/  IADD3 R0, PT, PT, R3, 0x70, RZ ;  /* 0x0000007003007810 */ /* 0x000fe20007ffe0ff */
[C---:B------:R-:W-:Y:S01]  /*dfc0*/  FFMA.FTZ R113, R184.reuse, R2, R113 ;  /* 0x00000002b8717223 */ /* 0x040fe20000010071 */
[----:B------:R-:W-:Y:S01]  /*dfd0*/  FMNMX3.FTZ R133, R133, R60, R61, !PT ;  /* 0x0000003c85857276 */ /* 0x000fe2000781003d */
[----:B------:R-:W-:Y:S01]  /*dfe0*/  FFMA.FTZ R115, R184, R2, R115 ;  /* 0x00000002b8737223 */ /* 0x000fe20000010073 */
[----:B------:R-:W-:Y:S01]  /*dff0*/  I2FP.F32.U32 R2, R132 ;  /* 0x0000008400027245 */ /* 0x000fe20000201000 */
[----:B------:R-:W-:Y:S03]  /*e000*/  HMMA.16816.F32.BF16 R124, R168, R138, R124 ;  /* 0x0000008aa87c723c */ /* 0x000fe6000004187c */
[----:B------:R-:W-:Y:S02]  /*e010*/  FMNMX3.FTZ R132, R134, R54, R55, !PT ;  /* 0x0000003686847276 */ /* 0x000fe40007810037 */
[----:B------:R-:W-:Y:S02]  /*e020*/  FMNMX3.FTZ R133, R133, R68, R69, !PT ;  /* 0x0000004485857276 */ /* 0x000fe40007810045 */
[----:B------:R-:W-:Y:S02]  /*e030*/  FMNMX3.FTZ R132, R132, R62, R63, !PT ;  /* 0x0000003e84847276 */ /* 0x000fe4000781003f */
[----:B------:R-:W-:Y:S02]  /*e040*/  I2FP.F32.U32 R0, R0 ;  /* 0x0000000000007245 */ /* 0x000fe40000201000 */
[----:B------:R-:W-:Y:S02]  /*e050*/  FMNMX3.FTZ R132, R132, R70, R71, !PT ;  /* 0x0000004684847276 */ /* 0x000fe40007810047 */
[----:B------:R-:W-:Y:S01]  /*e060*/  FMNMX3.FTZ R134, R133, R76, R77, !PT ;  /* 0x0000004c85867276 */ /* 0x000fe2000781004d */
[----:B------:R-:W-:Y:S01]  /*e070*/  FFMA.FTZ R116, R184, R0, R116 ;  /* 0x00000000b8747223 */ /* 0x000fe20000010074 */
[----:B------:R-:W-:Y:S01]  /*e080*/  FMNMX3.FTZ R133, R132, R78, R79, !PT ;  /* 0x0000004e84857276 */ /* 0x000fe2000781004f */
[----:B------:R-:W-:Y:S01]  /*e090*/  FFMA.FTZ R118, R184, R0, R118 ;  /* 0x00000000b8767223 */ /* 0x000fe20000010076 */
[----:B------:R-:W-:Y:S01]  /*e0a0*/  FMNMX3.FTZ R132, R134, R84, R85, !PT ;  /* 0x0000005486847276 */ /* 0x000fe20007810055 */
[C---:B------:R-:W-:Y:S01]  /*e0b0*/  FFMA.FTZ R120, R184.reuse, R0, R120 ;  /* 0x00000000b8787223 */ /* 0x040fe20000010078 */
[----:B------:R-:W-:Y:S01]  /*e0c0*/  FMNMX3.FTZ R133, R133, R86, R87, !PT ;  /* 0x0000005685857276 */ /* 0x000fe20007810057 */
[C---:B------:R-:W-:Y:S01]  /*e0d0*/  FFMA.FTZ R122, R184.reuse, R0, R122 ;  /* 0x00000000b87a7223 */ /* 0x040fe2000001007a */
[C---:B------:R-:W-:Y:S01]  /*e0e0*/  IADD3 R0, PT, PT, R3.reuse, 0x78, RZ ;  /* 0x0000007803007810 */ /* 0x040fe20007ffe0ff */
[----:B------:R-:W-:Y:S01]  /*e0f0*/  FFMA.FTZ R117, R184, R2, R117 ;  /* 0x00000002b8757223 */ /* 0x000fe20000010075 */
[----:B------:R-:W-:Y:S01]  /*e100*/  FMNMX3.FTZ R132, R132, R92, R93, !PT ;  /* 0x0000005c84847276 */ /* 0x000fe2000781005d */
[CC--:B------:R-:W-:Y:S01]  /*e110*/  FFMA.FTZ R119, R184.reuse, R2.reuse, R119 ;  /* 0x00000002b8777223 */ /* 0x0c0fe20000010077 */
[----:B------:R-:W-:Y:S01]  /*e120*/  IADD3 R3, PT, PT, R3, 0x79, RZ ;  /* 0x0000007903037810 */ /* 0x000fe20007ffe0ff */
[C---:B------:R-:W-:Y:S01]  /*e130*/  FFMA.FTZ R121, R184.reuse, R2, R121 ;  /* 0x00000002b8797223 */ /* 0x040fe20000010079 */
[----:B------:R-:W-:Y:S01]  /*e140*/  I2FP.F32.U32 R0, R0 ;  /* 0x0000000000007245 */ /* 0x000fe20000201000 */
[----:B------:R-:W-:Y:S01]  /*e150*/  FFMA.FTZ R123, R184, R2, R123 ;  /* 0x00000002b87b7223 */ /* 0x000fe2000001007b */
[----:B------:R-:W-:Y:S02]  /*e160*/  FMNMX3.FTZ R2, R133, R94, R95, !PT ;  /* 0x0000005e85027276 */ /* 0x000fe4000781005f */
[----:B------:R-:W-:Y:S01]  /*e170*/  FMNMX3.FTZ R132, R132, R100, R101, !PT ;  /* 0x0000006484847276 */ /* 0x000fe20007810065 */
[CC--:B------:R-:W-:Y:S01]  /*e180*/  FFMA.FTZ R124, R184.reuse, R0.reuse, R124 ;  /* 0x00000000b87c7223 */ /* 0x0c0fe2000001007c */
[----:B------:R-:W-:Y:S01]  /*e190*/  I2FP.F32.U32 R134, R3 ;  /* 0x0000000300867245 */ /* 0x000fe20000201000 */
[----:B------:R-:W-:Y:S01]  /*e1a0*/  FFMA.FTZ R126, R184, R0, R126 ;  /* 0x00000000b87e7223 */ /* 0x000fe2000001007e */
[----:B------:R-:W-:Y:S01]  /*e1b0*/  FMNMX3.FTZ R2, R2, R102, R103, !PT ;  /* 0x0000006602027276 */ /* 0x000fe20007810067 */
[----:B------:R-:W-:Y:S01]  /*e1c0*/  FFMA.FTZ R128, R184, R0, R128 ;  /* 0x00000000b8807223 */ /* 0x000fe20000010080 */
[----:B------:R-:W-:Y:S01]  /*e1d0*/  FMNMX3.FTZ R132, R132, R108, R109, !PT ;  /* 0x0000006c84847276 */ /* 0x000fe2000781006d */
[----:B------:R-:W-:Y:S01]  /*e1e0*/  FFMA.FTZ R130, R184, R0, R130 ;  /* 0x00000000b8827223 */ /* 0x000fe20000010082 */
[----:B------:R-:W-:Y:S01]  /*e1f0*/  FMNMX3.FTZ R0, R2, R110, R111, !PT ;  /* 0x0000006e02007276 */ /* 0x000fe2000781006f */
[----:B------:R-:W-:Y:S01]  /*e200*/  FFMA.FTZ R125, R184, R134, R125 ;  /* 0x00000086b87d7223 */ /* 0x000fe2000001007d */
[----:B------:R-:W-:Y:S01]  /*e210*/  FMNMX3.FTZ R132, R132, R116, R117, !PT ;  /* 0x0000007484847276 */ /* 0x000fe20007810075 */
[----:B------:R-:W-:Y:S01]  /*e220*/  FFMA.FTZ R127, R184, R134, R127 ;  /* 0x00000086b87f7223 */ /* 0x000fe2000001007f */
[----:B------:R-:W-:Y:S02]  /*e230*/  FMNMX3.FTZ R0, R0, R118, R119, !PT ;  /* 0x0000007600007276 */ /* 0x000fe40007810077 */
[----:B------:R-:W-:Y:S01]  /*e240*/  FMNMX3.FTZ R135, R132, R124, R125, !PT ;  /* 0x0000007c84877276 */ /* 0x000fe2000781007d */
[----:B------:R-:W-:Y:S06]  /*e250*/  @P3 BRA `(.L_x_184) ;  /* 0xffffffe400803947 */ /* 0x000fec000383ffff */
.L_x_183:
[CC--:B------:R-:W-:Y:S01]  /*e260*/  FFMA.FTZ R129, R184.reuse, R134.reuse, R129 ;  /* 0x00000086b8817223 */ /* 0x0c0fe20000010081 */
[----:B------:R-:W-:Y:S01]  /*e270*/  FFMA.FTZ R131, R184, R134, R131 ;  /* 0x00000086b8837223 */ /* 0x000fe20000010083 */
[----:B------:R-:W-:Y:S01]  /*e280*/  MOV R164, R235 ;  /* 0x000000eb00a47202 */ /* 0x000fe20000000f00 */
[----:B------:R-:W-:Y:S01]  /*e290*/  SHFL.BFLY PT, R3, R135, 0x2, 0x1f ;  /* 0x0c401f0087037f89 */ /* 0x000fe200000e0000 */
[----:B------:R-:W-:Y:S02]  /*e2a0*/  @P1 IADD3 R164, PT, PT, R236, -0x20, RZ ;  /* 0xffffffe0eca41810 */ /* 0x000fe40007ffe0ff */
[----:B------:R-:W-:Y:S05]  /*e2b0*/  FMNMX3.FTZ R2, R0, R126, R127, !PT ;  /* 0x0000007e00027276 */ /* 0x000fea000781007f */
[----:B------:R-:W2:Y:S02]  /*e2c0*/  SHFL.BFLY PT, R0, R2, 0x2, 0x1f ;  /* 0x0c401f0002007f89 */ /* 0x000ea400000e0000 */
[----:B--2---:R-:W-:Y:S02]  /*e2d0*/  FMNMX.FTZ R0, R2, R0, !PT ;  /* 0x0000000002007209 */ /* 0x004fe40007810000 */
[----:B------:R-:W-:Y:S04]  /*e2e0*/  FMNMX.FTZ R135, R135, R3, !PT ;  /* 0x0000000387877209 */ /* 0x000fe80007810000 */
[----:B-1----:R-:W1:Y:S08]  /*e2f0*/  SHFL.BFLY PT, R132, R0, 0x1, 0x1f ;  /* 0x0c201f0000847f89 */ /* 0x002e7000000e0000 */
[----:B------:R-:W2:Y:S01]  /*e300*/  SHFL.BFLY PT, R133, R135, 0x1, 0x1f ;  /* 0x0c201f0087857f89 */ /* 0x000ea200000e0000 */
[----:B-1----:R-:W-:Y:S02]  /*e310*/  FMNMX.FTZ R132, R0, R132, !PT ;  /* 0x0000008400847209 */ /* 0x002fe40007810000 */
[----:B--2---:R-:W-:Y:S03]  /*e320*/  FMNMX.FTZ R133, R135, R133, !PT ;  /* 0x0000008587857209 */ /* 0x004fe60007810000 */
[----:B------:R-:W-:Y:S01]  /*e330*/  FADD.FTZ R0, -R132, R191 ;  /* 0x000000bf84007221 */ /* 0x000fe20000010100 */
[----:B------:R-:W-:Y:S02]  /*e340*/  MOV R191, R132 ;  /* 0x0000008400bf7202 */ /* 0x000fe40000000f00 */
[C---:B------:R-:W-:Y:S01]  /*e350*/  FSETP.NEU.FTZ.AND P0, PT, R133.reuse, -INF , PT ;  /* 0xff8000008500780b */ /* 0x040fe20003f1d000 */
[C---:B------:R-:W-:Y:S01]  /*e360*/  FMUL.FTZ R2, R133.reuse, UR4 ;  /* 0x0000000485027c20 */ /* 0x040fe20008410000 */
[----:B------:R-:W-:Y:S01]  /*e370*/  FMUL.FTZ R0, R0, UR4 ;  /* 0x0000000400007c20 */ /* 0x000fe20008410000 */
[----:B------:R-:W-:Y:S01]  /*e380*/  FADD.FTZ R3, -R133, R192 ;  /* 0x000000c085037221 */ /* 0x000fe20000010100 */
[----:B------:R-:W-:Y:S02]  /*e390*/  MOV R192, R133 ;  /* 0x0000008500c07202 */ /* 0x000fe40000000f00 */
[----:B------:R-:W1:Y:S01]  /*e3a0*/  MUFU.EX2 R136, R0 ;  /* 0x0000000000887308 */ /* 0x000e620000000800 */
[----:B------:R-:W-:Y:S01]  /*e3b0*/  FSEL R2, R2, RZ, P0 ;  /* 0x000000ff02027208 */ /* 0x000fe20000000000 */
[----:B------:R-:W-:Y:S01]  /*e3c0*/  FMUL.FTZ R3, R3, UR4 ;  /* 0x0000000403037c20 */ /* 0x000fe20008410000 */
[----:B------:R-:W-:Y:S03]  /*e3d0*/  FSETP.NEU.FTZ.AND P0, PT, R132, -INF , PT ;  /* 0xff8000008400780b */ /* 0x000fe60003f1d000 */
[--C-:B------:R-:W-:Y:S01]  /*e3e0*/  FFMA.FTZ R141, R20, UR4, -R2.reuse ;  /* 0x00000004148d7c23 */ /* 0x100fe20008010802 */
[--C-:B------:R-:W-:Y:S03]  /*e3f0*/  FFMA.FTZ R142, R21, UR4, -R2.reuse ;  /* 0x00000004158e7c23 */ /* 0x100fe60008010802 */
[----:B------:R-:W2:Y:S01]  /*e400*/  MUFU.EX2 R135, R3 ;  /* 0x0000000300877308 */ /* 0x000ea20000000800 */
[--C-:B------:R-:W-:Y:S01]  /*e410*/  FFMA.FTZ R143, R28, UR4, -R2.reuse ;  /* 0x000000041c8f7c23 */ /* 0x100fe20008010802 */
[--C-:B------:R-:W-:Y:S01]  /*e420*/  FFMA.FTZ R144, R29, UR4, -R2.reuse ;  /* 0x000000041d907c23 */ /* 0x100fe20008010802 */
[--C-:B------:R-:W-:Y:S01]  /*e430*/  FFMA.FTZ R145, R36, UR4, -R2.reuse ;  /* 0x0000000424917c23 */ /* 0x100fe20008010802 */
[--C-:B------:R-:W-:Y:S01]  /*e440*/  FFMA.FTZ R146, R37, UR4, -R2.reuse ;  /* 0x0000000425927c23 */ /* 0x100fe20008010802 */
[--C-:B------:R-:W-:Y:S01]  /*e450*/  FFMA.FTZ R147, R44, UR4, -R2.reuse ;  /* 0x000000042c937c23 */ /* 0x100fe20008010802 */
[--C-:B------:R-:W-:Y:S01]  /*e460*/  FFMA.FTZ R148, R45, UR4, -R2.reuse ;  /* 0x000000042d947c23 */ /* 0x100fe20008010802 */
[--C-:B------:R-:W-:Y:S03]  /*e470*/  FFMA.FTZ R139, R5, UR4, -R2.reuse ;  /* 0x00000004058b7c23 */ /* 0x100fe60008010802 */
[----:B------:R-:W-:Y:S01]  /*e480*/  MUFU.EX2 R141, R141 ;  /* 0x0000008d008d7308 */ /* 0x000fe20000000800 */
[C---:B-1----:R-:W-:Y:S01]  /*e490*/  FMUL.FTZ R210, R136.reuse, R210 ;  /* 0x000000d288d27220 */ /* 0x042fe20000410000 */
[C---:B------:R-:W-:Y:S01]  /*e4a0*/  FMUL.FTZ R211, R136.reuse, R211 ;  /* 0x000000d388d37220 */ /* 0x040fe20000410000 */
[C---:B------:R-:W-:Y:S01]  /*e4b0*/  FMUL.FTZ R202, R136.reuse, R202 ;  /* 0x000000ca88ca7220 */ /* 0x040fe20000410000 */
[C---:B------:R-:W-:Y:S01]  /*e4c0*/  FMUL.FTZ R203, R136.reuse, R203 ;  /* 0x000000cb88cb7220 */ /* 0x040fe20000410000 */
[C---:B------:R-:W-:Y:S01]  /*e4d0*/  FMUL.FTZ R198, R136.reuse, R198 ;  /* 0x000000c688c67220 */ /* 0x040fe20000410000 */
[C---:B------:R-:W-:Y:S01]  /*e4e0*/  FMUL.FTZ R199, R136.reuse, R199 ;  /* 0x000000c788c77220 */ /* 0x040fe20000410000 */
[C---:B------:R-:W-:Y:S03]  /*e4f0*/  FMUL.FTZ R206, R136.reuse, R206 ;  /* 0x000000ce88ce7220 */ /* 0x040fe60000410000 */
[----:B------:R-:W-:Y:S01]  /*e500*/  MUFU.EX2 R139, R139 ;  /* 0x0000008b008b7308 */ /* 0x000fe20000000800 */
[C---:B--2---:R-:W-:Y:S01]  /*e510*/  FMUL.FTZ R208, R135.reuse, R208 ;  /* 0x000000d087d07220 */ /* 0x044fe20000410000 */
[C---:B------:R-:W-:Y:S01]  /*e520*/  FMUL.FTZ R209, R135.reuse, R209 ;  /* 0x000000d187d17220 */ /* 0x040fe20000410000 */
[C---:B------:R-:W-:Y:S01]  /*e530*/  FMUL.FTZ R200, R135.reuse, R200 ;  /* 0x000000c887c87220 */ /* 0x040fe20000410000 */
[C---:B------:R-:W-:Y:S01]  /*e540*/  FMUL.FTZ R201, R135.reuse, R201 ;  /* 0x000000c987c97220 */ /* 0x040fe20000410000 */
[C---:B------:R-:W-:Y:S01]  /*e550*/  FMUL.FTZ R196, R135.reuse, R196 ;  /* 0x000000c487c47220 */ /* 0x040fe20000410000 */
[C---:B------:R-:W-:Y:S01]  /*e560*/  FMUL.FTZ R197, R135.reuse, R197 ;  /* 0x000000c587c57220 */ /* 0x040fe20000410000 */
[C---:B------:R-:W-:Y:S03]  /*e570*/  FMUL.FTZ R204, R135.reuse, R204 ;  /* 0x000000cc87cc7220 */ /* 0x040fe60000410000 */
[----:B------:R-:W-:Y:S01]  /*e580*/  MUFU.EX2 R142, R142 ;  /* 0x0000008e008e7308 */ /* 0x000fe20000000800 */
[----:B------:R-:W-:Y:S01]  /*e590*/  FMUL.FTZ R205, R135, R205 ;  /* 0x000000cd87cd7220 */ /* 0x000fe20000410000 */
[----:B------:R-:W-:Y:S01]  /*e5a0*/  FMUL.FTZ R207, R136, R207 ;  /* 0x000000cf88cf7220 */ /* 0x000fe20000410000 */
[--C-:B------:R-:W-:Y:S01]  /*e5b0*/  FFMA.FTZ R149, R52, UR4, -R2.reuse ;  /* 0x0000000434957c23 */ /* 0x100fe20008010802 */
        /* <DEDUP_REMOVED lines=17> */
[----:B------:R-:W-:Y:S01]  /*e6d0*/  FMNMX3.FTZ R3, R190, R8, R9, !PT ;  /* 0x00000008be037276 */ /* 0x000fe20007810009 */
[--C-:B------:R-:W-:Y:S01]  /*e6e0*/  FFMA.FTZ R0, R4, UR4, -R2.reuse ;  /* 0x0000000404007c23 */ /* 0x100fe20008010802 */
[--C-:B------:R-:W-:Y:S03]  /*e6f0*/  FFMA.FTZ R138, R12, UR4, -R2.reuse ;  /* 0x000000040c8a7c23 */ /* 0x100fe60008010802 */
[----:B------:R-:W-:Y:S01]  /*e700*/  MUFU.EX2 R145, R145 ;  /* 0x0000009100917308 */ /* 0x000fe20000000800 */
[----:B------:R-:W-:Y:S01]  /*e710*/  FMNMX3.FTZ R3, R3, R16, R17, !PT ;  /* 0x0000001003037276 */ /* 0x000fe20007810011 */
[--C-:B------:R-:W-:Y:S01]  /*e720*/  FFMA.FTZ R137, R13, UR4, -R2.reuse ;  /* 0x000000040d897c23 */ /* 0x100fe20008010802 */
[--C-:B------:R-:W-:Y:S01]  /*e730*/  FFMA.FTZ R116, R116, UR4, -R2.reuse ;  /* 0x0000000474747c23 */ /* 0x100fe20008010802 */
[--C-:B------:R-:W-:Y:S01]  /*e740*/  FFMA.FTZ R117, R117, UR4, -R2.reuse ;  /* 0x0000000475757c23 */ /* 0x100fe20008010802 */
[----:B------:R-:W-:Y:S01]  /*e750*/  FMNMX3.FTZ R3, R3, R24, R25, !PT ;  /* 0x0000001803037276 */ /* 0x000fe20007810019 */
[--C-:B------:R-:W-:Y:S01]  /*e760*/  FFMA.FTZ R124, R124, UR4, -R2.reuse ;  /* 0x000000047c7c7c23 */ /* 0x100fe20008010802 */
[----:B------:R-:W-:Y:S03]  /*e770*/  FFMA.FTZ R2, R125, UR4, -R2 ;  /* 0x000000047d027c23 */ /* 0x000fe60008010802 */
[----:B------:R-:W1:Y:S01]  /*e780*/  MUFU.EX2 R0, R0 ;  /* 0x0000000000007308 */ /* 0x000e620000000800 */
[----:B------:R-:W-:Y:S04]  /*e790*/  FMNMX3.FTZ R3, R3, R32, R33, !PT ;  /* 0x0000002003037276 */ /* 0x000fe80007810021 */
[----:B------:R-:W-:Y:S05]  /*e7a0*/  FMNMX3.FTZ R3, R3, R40, R41, !PT ;  /* 0x0000002803037276 */ /* 0x000fea0007810029 */
[----:B------:R-:W-:Y:S01]  /*e7b0*/  MUFU.EX2 R125, R2 ;  /* 0x00000002007d7308 */ /* 0x000fe20000000800 */
[----:B------:R-:W-:Y:S04]  /*e7c0*/  FMNMX3.FTZ R3, R3, R48, R49, !PT ;  /* 0x0000003003037276 */ /* 0x000fe80007810031 */
[----:B------:R-:W-:Y:S05]  /*e7d0*/  FMNMX3.FTZ R3, R3, R56, R57, !PT ;  /* 0x0000003803037276 */ /* 0x000fea0007810039 */
[----:B------:R-:W2:Y:S01]  /*e7e0*/  MUFU.EX2 R138, R138 ;  /* 0x0000008a008a7308 */ /* 0x000ea20000000800 */
[----:B-1----:R-:W-:Y:S01]  /*e7f0*/  F2FP.BF16.F32.PACK_AB R52, R139, R0 ;  /* 0x000000008b34723e */ /* 0x002fe200000010ff */
[----:B------:R-:W-:Y:S01]  /*e800*/  FFMA.FTZ R0, R135, R181, R0 ;  /* 0x000000b587007223 */ /* 0x000fe20000010000 */
[----:B------:R-:W-:Y:S03]  /*e810*/  FMNMX3.FTZ R3, R3, R64, R65, !PT ;  /* 0x0000004003037276 */ /* 0x000fe60007810041 */
[----:B------:R-:W-:Y:S01]  /*e820*/  FADD.FTZ R139, R139, R0 ;  /* 0x000000008b8b7221 */ /* 0x000fe20000010000 */
[----:B------:R-:W-:Y:S03]  /*e830*/  FMNMX3.FTZ R3, R3, R72, R73, !PT ;  /* 0x0000004803037276 */ /* 0x000fe60007810049 */
[----:B------:R-:W1:Y:S01]  /*e840*/  MUFU.EX2 R137, R137 ;  /* 0x0000008900897308 */ /* 0x000e620000000800 */
[----:B------:R-:W-:Y:S04]  /*e850*/  FMNMX3.FTZ R3, R3, R80, R81, !PT ;  /* 0x0000005003037276 */ /* 0x000fe80007810051 */
[----:B------:R-:W-:Y:S05]  /*e860*/  FMNMX3.FTZ R3, R3, R88, R89, !PT ;  /* 0x0000005803037276 */ /* 0x000fea0007810059 */
[----:B------:R-:W-:Y:S01]  /*e870*/  MUFU.EX2 R146, R146 ;  /* 0x0000009200927308 */ /* 0x000fe20000000800 */
[----:B--2---:R-:W-:Y:S01]  /*e880*/  FADD.FTZ R139, R138, R139 ;  /* 0x0000008b8a8b7221 */ /* 0x004fe20000010000 */
[----:B------:R-:W-:Y:S04]  /*e890*/  FMNMX3.FTZ R3, R3, R96, R97, !PT ;  /* 0x0000006003037276 */ /* 0x000fe80007810061 */
[----:B------:R-:W-:Y:S04]  /*e8a0*/  FMNMX3.FTZ R3, R3, R104, R105, !PT ;  /* 0x0000006803037276 */ /* 0x000fe80007810069 */
[----:B------:R-:W-:Y:S01]  /*e8b0*/  MUFU.EX2 R147, R147 ;  /* 0x0000009300937308 */ /* 0x000fe20000000800 */
[----:B-1----:R-:W-:Y:S01]  /*e8c0*/  FADD.FTZ R139, R137, R139 ;  /* 0x0000008b898b7221 */ /* 0x002fe20000010000 */
[----:B------:R-:W-:Y:S04]  /*e8d0*/  FMNMX3.FTZ R3, R3, R112, R113, !PT ;  /* 0x0000007003037276 */ /* 0x000fe80007810071 */
[----:B------:R-:W-:Y:S04]  /*e8e0*/  FMNMX3.FTZ R3, R3, R120, R121, !PT ;  /* 0x0000007803037276 */ /* 0x000fe80007810079 */
[----:B------:R-:W-:Y:S01]  /*e8f0*/  MUFU.EX2 R148, R148 ;  /* 0x0000009400947308 */ /* 0x000fe20000000800 */
[----:B------:R-:W-:Y:S01]  /*e900*/  FMNMX3.FTZ R4, R3, R128, R129, !PT ;  /* 0x0000008003047276 */ /* 0x000fe20007810081 */
[----:B------:R-:W-:Y:S08]  /*e910*/  FMUL.FTZ R3, R132, UR4 ;  /* 0x0000000484037c20 */ /* 0x000ff00008410000 */
[----:B------:R-:W-:Y:S01]  /*e920*/  MUFU.EX2 R149, R149 ;  /* 0x0000009500957308 */ /* 0x000fe20000000800 */
[----:B------:R-:W-:Y:S01]  /*e930*/  FSEL R5, R3, RZ, P0 ;  /* 0x000000ff03057208 */ /* 0x000fe20000000000 */
[----:B------:R-:W1:Y:S01]  /*e940*/  SHFL.BFLY PT, R12, R4, 0x2, 0x1f ;  /* 0x0c401f00040c7f89 */ /* 0x000e6200000e0000 */
[----:B------:R-:W-:Y:S03]  /*e950*/  FMNMX3.FTZ R3, R189, R10, R11, !PT ;  /* 0x0000000abd037276 */ /* 0x000fe6000781000b */
[--C-:B------:R-:W-:Y:S01]  /*e960*/  FFMA.FTZ R153, R22, UR4, -R5.reuse ;  /* 0x0000000416997c23 */ /* 0x100fe20008010805 */
[--C-:B------:R-:W-:Y:S03]  /*e970*/  FFMA.FTZ R154, R23, UR4, -R5.reuse ;  /* 0x00000004179a7c23 */ /* 0x100fe60008010805 */
[----:B------:R-:W-:Y:S01]  /*e980*/  MUFU.EX2 R150, R150 ;  /* 0x0000009600967308 */ /* 0x000fe20000000800 */
[----:B------:R-:W-:Y:S01]  /*e990*/  LDSM.16.MT88.4 R20, [R237+0x4000] ;  /* 0x00400000ed14783b */ /* 0x000fe20000004200 */
[--C-:B------:R-:W-:Y:S01]  /*e9a0*/  FFMA.FTZ R155, R30, UR4, -R5.reuse ;  /* 0x000000041e9b7c23 */ /* 0x100fe20008010805 */
[--C-:B------:R-:W-:Y:S01]  /*e9b0*/  FFMA.FTZ R156, R31, UR4, -R5.reuse ;  /* 0x000000041f9c7c23 */ /* 0x100fe20008010805 */
[--C-:B------:R-:W-:Y:S01]  /*e9c0*/  FFMA.FTZ R46, R46, UR4, -R5.reuse ;  /* 0x000000042e2e7c23 */ /* 0x100fe20008010805 */
[--C-:B------:R-:W-:Y:S01]  /*e9d0*/  FFMA.FTZ R157, R38, UR4, -R5.reuse ;  /* 0x00000004269d7c23 */ /* 0x100fe20008010805 */
[--C-:B------:R-:W-:Y:S01]  /*e9e0*/  FFMA.FTZ R158, R39, UR4, -R5.reuse ;  /* 0x00000004279e7c23 */ /* 0x100fe20008010805 */
[----:B------:R-:W-:Y:S03]  /*e9f0*/  FFMA.FTZ R159, R47, UR4, -R5 ;  /* 0x000000042f9f7c23 */ /* 0x000fe60008010805 */
[----:B------:R2:W-:Y:S01]  /*ea00*/  MUFU.EX2 R134, R46 ;  /* 0x0000002e00867308 */ /* 0x0005e20000000800 */
[----:B------:R-:W-:Y:S01]  /*ea10*/  LDSM.16.MT88.4 R28, [R164] ;  /* 0x00000000a41c783b */ /* 0x000fe20000004200 */
[----:B------:R-:W-:Y:S01]  /*ea20*/  FMNMX3.FTZ R3, R3, R18, R19, !PT ;  /* 0x0000001203037276 */ /* 0x000fe20007810013 */
[--C-:B------:R-:W-:Y:S01]  /*ea30*/  FFMA.FTZ R160, R54, UR4, -R5.reuse ;  /* 0x0000000436a07c23 */ /* 0x100fe20008010805 */
[----:B------:R-:W-:Y:S01]  /*ea40*/  F2FP.BF16.F32.PACK_AB R54, R137, R138 ;  /* 0x0000008a8936723e */ /* 0x000fe200000010ff */
[----:B------:R-:W-:Y:S01]  /*ea50*/  FFMA.FTZ R161, R55, UR4, -R5 ;  /* 0x0000000437a17c23 */ /* 0x000fe20008010805 */
[----:B------:R-:W-:Y:S01]  /*ea60*/  FMNMX3.FTZ R3, R3, R26, R27, !PT ;  /* 0x0000001a03037276 */ /* 0x000fe2000781001b */
        /* <DEDUP_REMOVED lines=8> */
[--C-:B------:R-:W-:Y:S03]  /*eaf0*/  FFMA.FTZ R86, R86, UR4, -R5.reuse ;  /* 0x0000000456567c23 */ /* 0x100fe60008010805 */
[----:B------:R-:W-:Y:S01]  /*eb00*/  MUFU.EX2 R154, R154 ;  /* 0x0000009a009a7308 */ /* 0x000fe20000000800 */
[----:B--2---:R-:W-:Y:S01]  /*eb10*/  LDSM.16.MT88.4 R44, [R164+0x400] ;  /* 0x00040000a42c783b */ /* 0x004fe20000004200 */
        /* <DEDUP_REMOVED lines=8> */
[----:B------:R-:W-:Y:S01]  /*eba0*/  FFMA.FTZ R2, R6, UR4, -R5 ;  /* 0x0000000406027c23 */ /* 0x000fe20008010805 */
[----:B------:R-:W-:Y:S01]  /*ebb0*/  FMNMX3.FTZ R3, R3, R34, R35, !PT ;  /* 0x0000002203037276 */ /* 0x000fe20007810023 */
[--C-:B------:R-:W-:Y:S01]  /*ebc0*/  FFMA.FTZ R151, R14, UR4, -R5.reuse ;  /* 0x000000040e977c23 */ /* 0x100fe20008010805 */
[--C-:B------:R-:W-:Y:S01]  /*ebd0*/  FFMA.FTZ R152, R7, UR4, -R5.reuse ;  /* 0x0000000407987c23 */ /* 0x100fe20008010805 */
[----:B------:R-:W-:Y:S01]  /*ebe0*/  FFMA.FTZ R15, R15, UR4, -R5 ;  /* 0x000000040f0f7c23 */ /* 0x000fe20008010805 */
[----:B------:R-:W-:Y:S03]  /*ebf0*/  FMNMX3.FTZ R3, R3, R42, R43, !PT ;  /* 0x0000002a03037276 */ /* 0x000fe6000781002b */
[----:B------:R-:W-:Y:S01]  /*ec00*/  MUFU.EX2 R2, R2 ;  /* 0x0000000200027308 */ /* 0x000fe20000000800 */
[----:B-1----:R-:W-:Y:S02]  /*ec10*/  FMNMX.FTZ R12, R4, R12, !PT ;  /* 0x0000000c040c7209 */ /* 0x002fe40007810000 */
[----:B------:R-:W-:Y:S03]  /*ec20*/  FMNMX3.FTZ R4, R3, R50, R51, !PT ;  /* 0x0000003203047276 */ /* 0x000fe60007810033 */
[----:B------:R-:W1:Y:S01]  /*ec30*/  SHFL.BFLY PT, R6, R12, 0x1, 0x1f ;  /* 0x0c201f000c067f89 */ /* 0x000e6200000e0000 */
[----:B------:R-:W-:Y:S03]  /*ec40*/  FMNMX3.FTZ R4, R4, R58, R59, !PT ;  /* 0x0000003a04047276 */ /* 0x000fe6000781003b */
[----:B------:R-:W2:Y:S01]  /*ec50*/  MUFU.EX2 R152, R152 ;  /* 0x0000009800987308 */ /* 0x000ea20000000800 */
[----:B------:R-:W-:Y:S09]  /*ec60*/  FMNMX3.FTZ R4, R4, R66, R67, !PT ;  /* 0x0000004204047276 */ /* 0x000ff20007810043 */
[----:B------:R-:W3:Y:S10]  /*ec70*/  MUFU.EX2 R151, R151 ;  /* 0x0000009700977308 */ /* 0x000ef40000000800 */
[----:B------:R-:W4:Y:S01]  /*ec80*/  MUFU.EX2 R15, R15 ;  /* 0x0000000f000f7308 */ /* 0x000f220000000800 */
[----:B--2---:R-:W-:Y:S01]  /*ec90*/  F2FP.BF16.F32.PACK_AB R53, R152, R2 ;  /* 0x000000029835723e */ /* 0x004fe200000010ff */
[----:B------:R-:W-:Y:S01]  /*eca0*/  FFMA.FTZ R2, R136, R185, R2 ;  /* 0x000000b988027223 */ /* 0x000fe20000010002 */
[----:B-1----:R-:W-:Y:S03]  /*ecb0*/  FMNMX.FTZ R6, R12, R6, !PT ;  /* 0x000000060c067209 */ /* 0x002fe60007810000 */
[----:B------:R-:W-:Y:S04]  /*ecc0*/  FADD.FTZ R2, R152, R2 ;  /* 0x0000000298027221 */ /* 0x000fe80000010000 */
[----:B------:R-:W-:Y:S01]  /*ecd0*/  MUFU.EX2 R156, R156 ;  /* 0x0000009c009c7308 */ /* 0x000fe20000000800 */
[C---:B------:R-:W-:Y:S01]  /*ece0*/  FSETP.NEU.FTZ.AND P0, PT, R6.reuse, -INF , PT ;  /* 0xff8000000600780b */ /* 0x040fe20003f1d000 */
[----:B------:R-:W-:Y:S01]  /*ecf0*/  FADD.FTZ R3, -R6, R190 ;  /* 0x000000be06037221 */ /* 0x000fe20000010100 */
[----:B---3--:R-:W-:Y:S01]  /*ed00*/  FADD.FTZ R2, R151, R2 ;  /* 0x0000000297027221 */ /* 0x008fe20000010000 */
[----:B------:R-:W-:Y:S02]  /*ed10*/  MOV R190, R6 ;  /* 0x0000000600be7202 */ /* 0x000fe40000000f00 */
[----:B------:R-:W-:Y:S04]  /*ed20*/  FMUL.FTZ R3, R3, UR4 ;  /* 0x0000000403037c20 */ /* 0x000fe80008410000 */
[----:B------:R-:W-:Y:S01]  /*ed30*/  MUFU.EX2 R157, R157 ;  /* 0x0000009d009d7308 */ /* 0x000fe20000000800 */
[C---:B----4-:R-:W-:Y:S01]  /*ed40*/  F2FP.BF16.F32.PACK_AB R55, R15.reuse, R151 ;  /* 0x000000970f37723e */ /* 0x050fe200000010ff */
[----:B------:R-:W-:Y:S04]  /*ed50*/  FADD.FTZ R15, R15, R2 ;  /* 0x000000020f0f7221 */ /* 0x000fe80000010000 */
[----:B------:R-:W-:Y:S04]  /*ed60*/  FADD.FTZ R15, R153, R15 ;  /* 0x0000000f990f7221 */ /* 0x000fe80000010000 */
[----:B------:R-:W1:Y:S01]  /*ed70*/  MUFU.EX2 R13, R3 ;  /* 0x00000003000d7308 */ /* 0x000e620000000800 */
[C---:B------:R-:W-:Y:S05]  /*ed80*/  HMMA.16816.F32.BF16 R208, R52.reuse, R20, R208 ;  /* 0x0000001434d0723c */ /* 0x040fea00000418d0 */
[----:B------:R-:W-:Y:S04]  /*ed90*/  FADD.FTZ R15, R154, R15 ;  /* 0x0000000f9a0f7221 */ /* 0x000fe80000010000 */
[----:B------:R-:W2:Y:S01]  /*eda0*/  MUFU.EX2 R158, R158 ;  /* 0x0000009e009e7308 */ /* 0x000ea20000000800 */
[C---:B------:R-:W-:Y:S03]  /*edb0*/  HMMA.16816.F32.BF16 R200, R52.reuse, R22, R200 ;  /* 0x0000001634c8723c */ /* 0x040fe600000418c8 */
[----:B------:R-:W-:Y:S06]  /*edc0*/  FADD.FTZ R15, R155, R15 ;  /* 0x0000000f9b0f7221 */ /* 0x000fec0000010000 */
[----:B------:R-:W3:Y:S01]  /*edd0*/  MUFU.EX2 R159, R159 ;  /* 0x0000009f009f7308 */ /* 0x000ee20000000800 */
[C---:B------:R-:W-:Y:S03]  /*ede0*/  HMMA.16816.F32.BF16 R196, R52.reuse, R28, R196 ;  /* 0x0000001c34c4723c */ /* 0x040fe600000418c4 */
[C---:B-1----:R-:W-:Y:S01]  /*edf0*/  FMUL.FTZ R224, R13.reuse, R224 ;  /* 0x000000e00de07220 */ /* 0x042fe20000410000 */
[C---:B------:R-:W-:Y:S01]  /*ee00*/  FMUL.FTZ R225, R13.reuse, R225 ;  /* 0x000000e10de17220 */ /* 0x040fe20000410000 */
[C---:B------:R-:W-:Y:S01]  /*ee10*/  FMUL.FTZ R220, R13.reuse, R220 ;  /* 0x000000dc0ddc7220 */ /* 0x040fe20000410000 */
[C---:B------:R-:W-:Y:S03]  /*ee20*/  FMUL.FTZ R221, R13.reuse, R221 ;  /* 0x000000dd0ddd7220 */ /* 0x040fe60000410000 */
[----:B------:R-:W-:Y:S01]  /*ee30*/  MUFU.EX2 R60, R60 ;  /* 0x0000003c003c7308 */ /* 0x000fe20000000800 */
[----:B------:R-:W-:Y:S03]  /*ee40*/  HMMA.16816.F32.BF16 R204, R52, R30, R204 ;  /* 0x0000001e34cc723c */ /* 0x000fe600000418cc */
[----:B------:R-:W-:Y:S01]  /*ee50*/  F2FP.BF16.F32.PACK_AB R52, R142, R141 ;  /* 0x0000008d8e34723e */ /* 0x000fe200000010ff */
[C---:B------:R-:W-:Y:S01]  /*ee60*/  FMUL.FTZ R216, R13.reuse, R216 ;  /* 0x000000d80dd87220 */ /* 0x040fe20000410000 */
[----:B------:R-:W-:Y:S01]  /*ee70*/  F2FP.BF16.F32.PACK_AB R54, R144, R143 ;  /* 0x0000008f9036723e */ /* 0x000fe200000010ff */
[C---:B------:R-:W-:Y:S03]  /*ee80*/  FMUL.FTZ R217, R13.reuse, R217 ;  /* 0x000000d90dd97220 */ /* 0x040fe60000410000 */
[----:B------:R-:W-:Y:S01]  /*ee90*/  MUFU.EX2 R61, R61 ;  /* 0x0000003d003d7308 */ /* 0x000fe20000000800 */
[----:B------:R-:W-:Y:S01]  /*eea0*/  F2FP.BF16.F32.PACK_AB R53, R154, R153 ;  /* 0x000000999a35723e */ /* 0x000fe200000010ff */
[C---:B------:R-:W-:Y:S01]  /*eeb0*/  FMUL.FTZ R212, R13.reuse, R212 ;  /* 0x000000d40dd47220 */ /* 0x040fe20000410000 */
[----:B------:R-:W-:Y:S01]  /*eec0*/  F2FP.BF16.F32.PACK_AB R55, R156, R155 ;  /* 0x0000009b9c37723e */ /* 0x000fe200000010ff */
[----:B------:R-:W-:Y:S01]  /*eed0*/  FMUL.FTZ R213, R13, R213 ;  /* 0x000000d50dd57220 */ /* 0x000fe20000410000 */
[----:B------:R-:W-:Y:S01]  /*eee0*/  FMNMX3.FTZ R3, R4, R74, R75, !PT ;  /* 0x0000004a04037276 */ /* 0x000fe2000781004b */
[----:B------:R-:W-:Y:S01]  /*eef0*/  FADD.FTZ R141, R141, R139 ;  /* 0x0000008b8d8d7221 */ /* 0x000fe20000010000 */
[----:B------:R-:W-:Y:S03]  /*ef00*/  FADD.FTZ R15, R156, R15 ;  /* 0x0000000f9c0f7221 */ /* 0x000fe60000010000 */
[----:B------:R-:W1:Y:S01]  /*ef10*/  MUFU.EX2 R160, R160 ;  /* 0x000000a000a07308 */ /* 0x000e620000000800 */
[----:B------:R-:W-:Y:S01]  /*ef20*/  FMNMX3.FTZ R3, R3, R82, R83, !PT ;  /* 0x0000005203037276 */ /* 0x000fe20007810053 */
[C---:B------:R-:W-:Y:S03]  /*ef30*/  HMMA.16816.F32.BF16 R208, R52.reuse, R36, R208 ;  /* 0x0000002434d0723c */ /* 0x040fe600000418d0 */
[----:B------:R-:W-:Y:S01]  /*ef40*/  FMNMX3.FTZ R3, R3, R90, R91, !PT ;  /* 0x0000005a03037276 */ /* 0x000fe2000781005b */
[----:B------:R-:W-:Y:S01]  /*ef50*/  FADD.FTZ R141, R142, R141 ;  /* 0x0000008d8e8d7221 */ /* 0x000fe20000010000 */
[----:B------:R-:W-:Y:S03]  /*ef60*/  FADD.FTZ R15, R157, R15 ;  /* 0x0000000f9d0f7221 */ /* 0x000fe60000010000 */
[----:B------:R-:W4:Y:S01]  /*ef70*/  MUFU.EX2 R161, R161 ;  /* 0x000000a100a17308 */ /* 0x000f220000000800 */
[----:B------:R-:W-:Y:S01]  /*ef80*/  FMNMX3.FTZ R3, R3, R98, R99, !PT ;  /* 0x0000006203037276 */ /* 0x000fe20007810063 */
[C---:B------:R-:W-:Y:S03]  /*ef90*/  HMMA.16816.F32.BF16 R200, R52.reuse, R38, R200 ;  /* 0x0000002634c8723c */ /* 0x040fe600000418c8 */
[----:B------:R-:W-:Y:S01]  /*efa0*/  FMNMX3.FTZ R3, R3, R106, R107, !PT ;  /* 0x0000006a03037276 */ /* 0x000fe2000781006b */
[----:B------:R-:W-:Y:S01]  /*efb0*/  FADD.FTZ R141, R143, R141 ;  /* 0x0000008d8f8d7221 */ /* 0x000fe20000010000 */
[----:B--2---:R-:W-:Y:S03]  /*efc0*/  FADD.FTZ R15, R158, R15 ;  /* 0x0000000f9e0f7221 */ /* 0x004fe60000010000 */
[----:B------:R-:W2:Y:S01]  /*efd0*/  MUFU.EX2 R62, R62 ;  /* 0x0000003e003e7308 */ /* 0x000ea20000000800 */
[----:B------:R-:W-:Y:S01]  /*efe0*/  FMNMX3.FTZ R3, R3, R114, R115, !PT ;  /* 0x0000007203037276 */ /* 0x000fe20007810073 */
[C---:B------:R-:W-:Y:S03]  /*eff0*/  HMMA.16816.F32.BF16 R196, R52.reuse, R44, R196 ;  /* 0x0000002c34c4723c */ /* 0x040fe600000418c4 */
[----:B------:R-:W-:Y:S01]  /*f000*/  FMNMX3.FTZ R3, R3, R122, R123, !PT ;  /* 0x0000007a03037276 */ /* 0x000fe2000781007b */
[----:B------:R-:W-:Y:S01]  /*f010*/  FADD.FTZ R141, R144, R141 ;  /* 0x0000008d908d7221 */ /* 0x000fe20000010000 */
[----:B------:R-:W-:Y:S03]  /*f020*/  FADD.FTZ R15, R134, R15 ;  /* 0x0000000f860f7221 */ /* 0x000fe60000010000 */
[----:B------:R-:W5:Y:S01]  /*f030*/  MUFU.EX2 R63, R63 ;  /* 0x0000003f003f7308 */ /* 0x000f620000000800 */
[----:B------:R-:W-:Y:S01]  /*f040*/  FMNMX3.FTZ R4, R3, R130, R131, !PT ;  /* 0x0000008203047276 */ /* 0x000fe20007810083 */
[----:B------:R-:W-:Y:S01]  /*f050*/  HMMA.16816.F32.BF16 R204, R52, R46, R204 ;  /* 0x0000002e34cc723c */ /* 0x000fe200000418cc */
[----:B------:R-:W-:Y:S02]  /*f060*/  LDSM.16.MT88.4 R52, [R237+0x4800] ;  /* 0x00480000ed34783b */ /* 0x000fe40000004200 */
[----:B------:R-:W-:Y:S01]  /*f070*/  FADD.FTZ R141, R145, R141 ;  /* 0x0000008d918d7221 */ /* 0x000fe20000010000 */
[----:B---3--:R-:W-:Y:S04]  /*f080*/  FADD.FTZ R15, R159, R15 ;  /* 0x0000000f9f0f7221 */ /* 0x008fe80000010000 */
[----:B------:R-:W3:Y:S01]  /*f090*/  MUFU.EX2 R68, R68 ;  /* 0x0000004400447308 */ /* 0x000ee20000000800 */
[----:B------:R-:W-:Y:S01]  /*f0a0*/  FADD.FTZ R141, R146, R141 ;  /* 0x0000008d928d7221 */ /* 0x000fe20000010000 */
[----:B-1----:R-:W-:Y:S01]  /*f0b0*/  FADD.FTZ R15, R160, R15 ;  /* 0x0000000fa00f7221 */ /* 0x002fe20000010000 */
[----:B------:R-:W1:Y:S02]  /*f0c0*/  SHFL.BFLY PT, R3, R4, 0x2, 0x1f ;  /* 0x0c401f0004037f89 */ /* 0x000e6400000e0000 */
[----:B------:R-:W-:Y:S01]  /*f0d0*/  FADD.FTZ R141, R147, R141 ;  /* 0x0000008d938d7221 */ /* 0x000fe20000010000 */
[----:B----4-:R-:W-:Y:S04]  /*f0e0*/  FADD.FTZ R15, R161, R15 ;  /* 0x0000000fa10f7221 */ /* 0x010fe80000010000 */
[----:B------:R-:W4:Y:S01]  /*f0f0*/  MUFU.EX2 R69, R69 ;  /* 0x0000004500457308 */ /* 0x000f220000000800 */
[----:B------:R-:W-:Y:S01]  /*f100*/  FADD.FTZ R141, R148, R141 ;  /* 0x0000008d948d7221 */ /* 0x000fe20000010000 */
[----:B--2---:R-:W-:Y:S03]  /*f110*/  FADD.FTZ R15, R62, R15 ;  /* 0x0000000f3e0f7221 */ /* 0x004fe60000010000 */
[----:B------:R-:W-:Y:S01]  /*f120*/  FADD.FTZ R141, R149, R141 ;  /* 0x0000008d958d7221 */ /* 0x000fe20000010000 */
[----:B-----5:R-:W-:Y:S04]  /*f130*/  FADD.FTZ R15, R63, R15 ;  /* 0x0000000f3f0f7221 */ /* 0x020fe80000010000 */
[----:B------:R-:W2:Y:S01]  /*f140*/  MUFU.EX2 R76, R76 ;  /* 0x0000004c004c7308 */ /* 0x000ea20000000800 */
[----:B------:R-:W-:Y:S04]  /*f150*/  FADD.FTZ R141, R150, R141 ;  /* 0x0000008d968d7221 */ /* 0x000fe80000010000 */
[----:B------:R-:W-:Y:S05]  /*f160*/  FADD.FTZ R141, R60, R141 ;  /* 0x0000008d3c8d7221 */ /* 0x000fea0000010000 */
[----:B------:R-:W5:Y:S01]  /*f170*/  MUFU.EX2 R77, R77 ;  /* 0x0000004d004d7308 */ /* 0x000f620000000800 */
[----:B------:R-:W-:Y:S01]  /*f180*/  FADD.FTZ R141, R61, R141 ;  /* 0x0000008d3d8d7221 */ /* 0x000fe20000010000 */
[----:B-1----:R-:W-:Y:S03]  /*f190*/  FMNMX.FTZ R4, R4, R3, !PT ;  /* 0x0000000304047209 */ /* 0x002fe60007810000 */
[----:B---3--:R-:W-:Y:S05]  /*f1a0*/  FADD.FTZ R141, R68, R141 ;  /* 0x0000008d448d7221 */ /* 0x008fea0000010000 */
[----:B------:R-:W1:Y:S01]  /*f1b0*/  MUFU.EX2 R70, R70 ;  /* 0x0000004600467308 */ /* 0x000e620000000800 */
[----:B------:R-:W3:Y:S01]  /*f1c0*/  SHFL.BFLY PT, R3, R4, 0x1, 0x1f ;  /* 0x0c201f0004037f89 */ /* 0x000ee200000e0000 */
[----:B----4-:R-:W-:Y:S04]  /*f1d0*/  FADD.FTZ R141, R69, R141 ;  /* 0x0000008d458d7221 */ /* 0x010fe80000010000 */
[----:B--2---:R-:W-:Y:S04]  /*f1e0*/  FADD.FTZ R141, R76, R141 ;  /* 0x0000008d4c8d7221 */ /* 0x004fe80000010000 */
[----:B------:R-:W2:Y:S01]  /*f1f0*/  MUFU.EX2 R71, R71 ;  /* 0x0000004700477308 */ /* 0x000ea20000000800 */
[----:B-----5:R-:W-:Y:S09]  /*f200*/  FADD.FTZ R141, R77, R141 ;  /* 0x0000008d4d8d7221 */ /* 0x020ff20000010000 */
[----:B------:R-:W4:Y:S01]  /*f210*/  MUFU.EX2 R78, R78 ;  /* 0x0000004e004e7308 */ /* 0x000f220000000800 */
[----:B-1----:R-:W-:Y:S09]  /*f220*/  FADD.FTZ R15, R70, R15 ;  /* 0x0000000f460f7221 */ /* 0x002ff20000010000 */
[----:B------:R-:W1:Y:S01]  /*f230*/  MUFU.EX2 R79, R79 ;  /* 0x0000004f004f7308 */ /* 0x000e620000000800 */
[----:B---3--:R-:W-:Y:S01]  /*f240*/  FMNMX.FTZ R12, R4, R3, !PT ;  /* 0x00000003040c7209 */ /* 0x008fe20007810000 */
[----:B------:R-:W-:Y:S01]  /*f250*/  FMUL.FTZ R3, R6, UR4 ;  /* 0x0000000406037c20 */ /* 0x000fe20008410000 */
[----:B--2---:R-:W-:Y:S03]  /*f260*/  FADD.FTZ R15, R71, R15 ;  /* 0x0000000f470f7221 */ /* 0x004fe60000010000 */
[C---:B------:R-:W-:Y:S01]  /*f270*/  FADD.FTZ R4, -R12.reuse, R189 ;  /* 0x000000bd0c047221 */ /* 0x040fe20000010100 */
[----:B------:R-:W-:Y:S03]  /*f280*/  FSEL R7, R3, RZ, P0 ;  /* 0x000000ff03077208 */ /* 0x000fe60000000000 */
[----:B------:R-:W2:Y:S01]  /*f290*/  MUFU.EX2 R84, R84 ;  /* 0x0000005400547308 */ /* 0x000ea20000000800 */
[----:B------:R-:W-:Y:S01]  /*f2a0*/  FSETP.NEU.FTZ.AND P0, PT, R12, -INF , PT ;  /* 0xff8000000c00780b */ /* 0x000fe20003f1d000 */
[----:B------:R-:W-:Y:S01]  /*f2b0*/  FMUL.FTZ R4, R4, UR4 ;  /* 0x0000000404047c20 */ /* 0x000fe20008410000 */
[----:B----4-:R-:W-:Y:S01]  /*f2c0*/  FADD.FTZ R15, R78, R15 ;  /* 0x0000000f4e0f7221 */ /* 0x010fe20000010000 */
[--C-:B------:R-:W-:Y:S01]  /*f2d0*/  FFMA.FTZ R162, R16, UR4, -R7.reuse ;  /* 0x0000000410a27c23 */ /* 0x100fe20008010807 */
[--C-:B------:R-:W-:Y:S01]  /*f2e0*/  FFMA.FTZ R163, R17, UR4, -R7.reuse ;  /* 0x0000000411a37c23 */ /* 0x100fe20008010807 */
[--C-:B------:R-:W-:Y:S01]  /*f2f0*/  FFMA.FTZ R166, R24, UR4, -R7.reuse ;  /* 0x0000000418a67c23 */ /* 0x100fe20008010807 */
[--C-:B------:R-:W-:Y:S03]  /*f300*/  FFMA.FTZ R167, R25, UR4, -R7.reuse ;  /* 0x0000000419a77c23 */ /* 0x100fe60008010807 */
[----:B------:R-:W3:Y:S01]  /*f310*/  MUFU.EX2 R14, R4 ;  /* 0x00000004000e7308 */ /* 0x000ee20000000800 */
        /* <DEDUP_REMOVED lines=8> */
[----:B------:R-:W-:Y:S01]  /*f3a0*/  FFMA.FTZ R48, R48, UR4, -R7 ;  /* 0x0000000430307c23 */ /* 0x000fe20008010807 */
[----:B-1----:R-:W-:Y:S01]  /*f3b0*/  FADD.FTZ R15, R79, R15 ;  /* 0x0000000f4f0f7221 */ /* 0x002fe20000010000 */
[----:B------:R-:W-:Y:S01]  /*f3c0*/  MOV R189, R12 ;  /* 0x0000000c00bd7202 */ /* 0x000fe20000000f00 */
[----:B--2---:R-:W-:Y:S06]  /*f3d0*/  FADD.FTZ R141, R84, R141 ;  /* 0x0000008d548d7221 */ /* 0x004fec0000010000 */
[----:B------:R-:W1:Y:S01]  /*f3e0*/  MUFU.EX2 R9, R9 ;  /* 0x0000000900097308 */ /* 0x000e620000000800 */
[C---:B---3--:R-:W-:Y:S01]  /*f3f0*/  FMUL.FTZ R226, R14.reuse, R226 ;  /* 0x000000e20ee27220 */ /* 0x048fe20000410000 */
        /* <DEDUP_REMOVED lines=8> */
[----:B------:R-:W-:Y:S05]  /*f480*/  FMUL.FTZ R4, R12, UR4 ;  /* 0x000000040c047c20 */ /* 0x000fea0008410000 */
[----:B------:R-:W-:Y:S03]  /*f490*/  FSEL R8, R4, RZ, P0 ;  /* 0x000000ff04087208 */ /* 0x000fe60000000000 */
[----:B------:R-:W2:Y:S01]  /*f4a0*/  MUFU.EX2 R163, R163 ;  /* 0x000000a300a37308 */ /* 0x000ea20000000800 */
[----:B-1----:R-:W-:Y:S01]  /*f4b0*/  F2FP.BF16.F32.PACK_AB R16, R9, R3 ;  /* 0x000000030910723e */ /* 0x002fe200000010ff */
[----:B------:R-:W-:Y:S01]  /*f4c0*/  FFMA.FTZ R3, R13, R186, R3 ;  /* 0x000000ba0d037223 */ /* 0x000fe20000010003 */
[----:B------:R-:W-:Y:S01]  /*f4d0*/  ISETP.NE.AND P0, PT, R188, RZ, PT ;  /* 0x000000ffbc00720c */ /* 0x000fe20003f05270 */
[--C-:B------:R-:W-:Y:S01]  /*f4e0*/  FFMA.FTZ R165, R19, UR4, -R8.reuse ;  /* 0x0000000413a57c23 */ /* 0x100fe20008010808 */
[--C-:B------:R-:W-:Y:S01]  /*f4f0*/  FFMA.FTZ R170, R26, UR4, -R8.reuse ;  /* 0x000000041aaa7c23 */ /* 0x100fe20008010808 */
[--C-:B------:R-:W-:Y:S01]  /*f500*/  FFMA.FTZ R171, R27, UR4, -R8.reuse ;  /* 0x000000041bab7c23 */ /* 0x100fe20008010808 */
[--C-:B------:R-:W-:Y:S03]  /*f510*/  FFMA.FTZ R4, R10, UR4, -R8.reuse ;  /* 0x000000040a047c23 */ /* 0x100fe60008010808 */
[----:B------:R-:W1:Y:S01]  /*f520*/  MUFU.EX2 R166, R166 ;  /* 0x000000a600a67308 */ /* 0x000e620000000800 */
[--C-:B------:R-:W-:Y:S01]  /*f530*/  FFMA.FTZ R10, R11, UR4, -R8.reuse ;  /* 0x000000040b0a7c23 */ /* 0x100fe20008010808 */
[--C-:B------:R-:W-:Y:S01]  /*f540*/  FFMA.FTZ R11, R18, UR4, -R8.reuse ;  /* 0x00000004120b7c23 */ /* 0x100fe20008010808 */
[--C-:B------:R-:W-:Y:S01]  /*f550*/  FFMA.FTZ R172, R34, UR4, -R8.reuse ;  /* 0x0000000422ac7c23 */ /* 0x100fe20008010808 */
[--C-:B------:R-:W-:Y:S01]  /*f560*/  FFMA.FTZ R173, R35, UR4, -R8.reuse ;  /* 0x0000000423ad7c23 */ /* 0x100fe20008010808 */
[----:B------:R-:W-:Y:S01]  /*f570*/  FADD.FTZ R3, R9, R3 ;  /* 0x0000000309037221 */ /* 0x000fe20000010000 */
[--C-:B------:R-:W-:Y:S01]  /*f580*/  FFMA.FTZ R90, R90, UR4, -R8.reuse ;  /* 0x000000045a5a7c23 */ /* 0x100fe20008010808 */
[--C-:B------:R-:W-:Y:S03]  /*f590*/  FFMA.FTZ R91, R91, UR4, -R8.reuse ;  /* 0x000000045b5b7c23 */ /* 0x100fe60008010808 */
[----:B------:R-:W-:Y:S01]  /*f5a0*/  MUFU.EX2 R4, R4 ;  /* 0x0000000400047308 */ /* 0x000fe20000000800 */
[----:B--2---:R-:W-:Y:S01]  /*f5b0*/  F2FP.BF16.F32.PACK_AB R18, R163, R162 ;  /* 0x000000a2a312723e */ /* 0x004fe200000010ff */
[----:B------:R-:W-:Y:S01]  /*f5c0*/  FADD.FTZ R162, R162, R3 ;  /* 0x00000003a2a27221 */ /* 0x000fe20000010000 */
[----:B------:R-:W-:Y:S01]  /*f5d0*/  IADD3 R188, PT, PT, R188, -0x1, RZ ;  /* 0xffffffffbcbc7810 */ /* 0x000fe20007ffe0ff */
[--C-:B------:R-:W-:Y:S01]  /*f5e0*/  FFMA.FTZ R123, R123, UR4, -R8.reuse ;  /* 0x000000047b7b7c23 */ /* 0x100fe20008010808 */
[----:B------:R-:W-:Y:S01]  /*f5f0*/  FFMA.FTZ R130, R130, UR4, -R8 ;  /* 0x0000000482827c23 */ /* 0x000fe20008010808 */
[----:B------:R-:W-:Y:S04]  /*f600*/  FADD.FTZ R162, R163, R162 ;  /* 0x000000a2a3a27221 */ /* 0x000fe80000010000 */
[----:B------:R-:W2:Y:S01]  /*f610*/  MUFU.EX2 R10, R10 ;  /* 0x0000000a000a7308 */ /* 0x000ea20000000800 */
[----:B-1----:R-:W-:Y:S09]  /*f620*/  FADD.FTZ R162, R166, R162 ;  /* 0x000000a2a6a27221 */ /* 0x002ff20000010000 */
[----:B------:R-:W1:Y:S10]  /*f630*/  MUFU.EX2 R11, R11 ;  /* 0x0000000b000b7308 */ /* 0x000e740000000800 */
[----:B------:R-:W3:Y:S01]  /*f640*/  MUFU.EX2 R165, R165 ;  /* 0x000000a500a57308 */ /* 0x000ee20000000800 */
[----:B--2---:R-:W-:Y:S01]  /*f650*/  F2FP.BF16.F32.PACK_AB R17, R10, R4 ;  /* 0x000000040a11723e */ /* 0x004fe200000010ff */
[----:B------:R-:W-:Y:S04]  /*f660*/  FFMA.FTZ R4, R14, R187, R4 ;  /* 0x000000bb0e047223 */ /* 0x000fe80000010004 */
[----:B------:R-:W-:Y:S04]  /*f670*/  FADD.FTZ R4, R10, R4 ;  /* 0x000000040a047221 */ /* 0x000fe80000010000 */
[----:B------:R-:W2:Y:S01]  /*f680*/  MUFU.EX2 R167, R167 ;  /* 0x000000a700a77308 */ /* 0x000ea20000000800 */
[----:B-1----:R-:W-:Y:S09]  /*f690*/  FADD.FTZ R4, R11, R4 ;  /* 0x000000040b047221 */ /* 0x002ff20000010000 */
[----:B------:R-:W1:Y:S01]  /*f6a0*/  MUFU.EX2 R168, R168 ;  /* 0x000000a800a87308 */ /* 0x000e620000000800 */
[C---:B---3--:R-:W-:Y:S01]  /*f6b0*/  F2FP.BF16.F32.PACK_AB R19, R165.reuse, R11 ;  /* 0x0000000ba513723e */ /* 0x048fe200000010ff */
[----:B------:R-:W-:Y:S08]  /*f6c0*/  FADD.FTZ R4, R165, R4 ;  /* 0x00000004a5047221 */ /* 0x000ff00000010000 */
[----:B------:R-:W3:Y:S01]  /*f6d0*/  MUFU.EX2 R169, R169 ;  /* 0x000000a900a97308 */ /* 0x000ee20000000800 */
[C---:B------:R-:W-:Y:S05]  /*f6e0*/  HMMA.16816.F32.BF16 R224, R16.reuse, R20, R224 ;  /* 0x0000001410e0723c */ /* 0x040fea00000418e0 */
[C---:B--2---:R-:W-:Y:S01]  /*f6f0*/  F2FP.BF16.F32.PACK_AB R24, R167.reuse, R166 ;  /* 0x000000a6a718723e */ /* 0x044fe200000010ff */
[----:B------:R-:W-:Y:S03]  /*f700*/  FADD.FTZ R162, R167, R162 ;  /* 0x000000a2a7a27221 */ /* 0x000fe60000010000 */
[----:B------:R-:W2:Y:S01]  /*f710*/  MUFU.EX2 R170, R170 ;  /* 0x000000aa00aa7308 */ /* 0x000ea20000000800 */
[C---:B------:R-:W-:Y:S01]  /*f720*/  HMMA.16816.F32.BF16 R220, R16.reuse, R22, R220 ;  /* 0x0000001610dc723c */ /* 0x040fe200000418dc */
[----:B------:R-:W4:Y:S02]  /*f730*/  LDSM.16.MT88.4 R20, [R164+0x800] ;  /* 0x00080000a414783b */ /* 0x000f240000004200 */
[----:B-1----:R-:W-:Y:S06]  /*f740*/  FADD.FTZ R162, R168, R162 ;  /* 0x000000a2a8a27221 */ /* 0x002fec0000010000 */
[----:B------:R-:W1:Y:S01]  /*f750*/  MUFU.EX2 R171, R171 ;  /* 0x000000ab00ab7308 */ /* 0x000e620000000800 */
[C---:B------:R-:W-:Y:S03]  /*f760*/  HMMA.16816.F32.BF16 R216, R16.reuse, R28, R216 ;  /* 0x0000001c10d8723c */ /* 0x040fe600000418d8 */
[C---:B---3--:R-:W-:Y:S01]  /*f770*/  F2FP.BF16.F32.PACK_AB R26, R169.reuse, R168 ;  /* 0x000000a8a91a723e */ /* 0x048fe200000010ff */
[----:B------:R-:W-:Y:S05]  /*f780*/  FADD.FTZ R162, R169, R162 ;  /* 0x000000a2a9a27221 */ /* 0x000fea0000010000 */
[----:B------:R-:W3:Y:S01]  /*f790*/  MUFU.EX2 R172, R172 ;  /* 0x000000ac00ac7308 */ /* 0x000ee20000000800 */
[----:B------:R-:W-:Y:S01]  /*f7a0*/  HMMA.16816.F32.BF16 R212, R16, R30, R212 ;  /* 0x0000001e10d4723c */ /* 0x000fe200000418d4 */
[----:B------:R-:W-:Y:S02]  /*f7b0*/  LDSM.16.MT88.4 R28, [R164+0xc00] ;  /* 0x000c0000a41c783b */ /* 0x000fe40000004200 */
[----:B------:R-:W-:Y:S01]  /*f7c0*/  F2FP.BF16.F32.PACK_AB R16, R146, R145 ;  /* 0x000000919210723e */ /* 0x000fe200000010ff */
[----:B--2---:R-:W-:Y:S01]  /*f7d0*/  FADD.FTZ R4, R170, R4 ;  /* 0x00000004aa047221 */ /* 0x004fe20000010000 */
[----:B------:R-:W-:Y:S04]  /*f7e0*/  F2FP.BF16.F32.PACK_AB R18, R148, R147 ;  /* 0x000000939412723e */ /* 0x000fe800000010ff */
[----:B------:R-:W2:Y:S01]  /*f7f0*/  MUFU.EX2 R173, R173 ;  /* 0x000000ad00ad7308 */ /* 0x000ea20000000800 */
[----:B------:R-:W-:Y:S01]  /*f800*/  F2FP.BF16.F32.PACK_AB R17, R158, R157 ;  /* 0x0000009d9e11723e */ /* 0x000fe200000010ff */
[----:B-1----:R-:W-:Y:S01]  /*f810*/  FADD.FTZ R4, R171, R4 ;  /* 0x00000004ab047221 */ /* 0x002fe20000010000 */
[----:B------:R-:W-:Y:S02]  /*f820*/  F2FP.BF16.F32.PACK_AB R19, R159, R134 ;  /* 0x000000869f13723e */ /* 0x000fe400000010ff */
[----:B------:R-:W-:Y:S05]  /*f830*/  F2FP.BF16.F32.PACK_AB R25, R171, R170 ;  /* 0x000000aaab19723e */ /* 0x000fea00000010ff */
[----:B------:R-:W1:Y:S01]  /*f840*/  MUFU.EX2 R174, R174 ;  /* 0x000000ae00ae7308 */ /* 0x000e620000000800 */
[----:B---3--:R-:W-:Y:S01]  /*f850*/  FADD.FTZ R4, R172, R4 ;  /* 0x00000004ac047221 */ /* 0x008fe20000010000 */
[C---:B------:R-:W-:Y:S08]  /*f860*/  HMMA.16816.F32.BF16 R208, R16.reuse, R52, R208 ;  /* 0x0000003410d0723c */ /* 0x040ff000000418d0 */
[----:B------:R-:W3:Y:S01]  /*f870*/  MUFU.EX2 R175, R175 ;  /* 0x000000af00af7308 */ /* 0x000ee20000000800 */
[C---:B--2---:R-:W-:Y:S01]  /*f880*/  F2FP.BF16.F32.PACK_AB R27, R173.reuse, R172 ;  /* 0x000000acad1b723e */ /* 0x044fe200000010ff */
[C---:B------:R-:W-:Y:S03]  /*f890*/  HMMA.16816.F32.BF16 R200, R16.reuse, R54, R200 ;  /* 0x0000003610c8723c */ /* 0x040fe600000418c8 */
[----:B------:R-:W-:Y:S05]  /*f8a0*/  FADD.FTZ R4, R173, R4 ;  /* 0x00000004ad047221 */ /* 0x000fea0000010000 */
[----:B------:R-:W2:Y:S01]  /*f8b0*/  MUFU.EX2 R48, R48 ;  /* 0x0000003000307308 */ /* 0x000ea20000000800 */
[----:B-1----:R-:W-:Y:S01]  /*f8c0*/  FADD.FTZ R162, R174, R162 ;  /* 0x000000a2aea27221 */ /* 0x002fe20000010000 */
[C---:B----4-:R-:W-:Y:S08]  /*f8d0*/  HMMA.16816.F32.BF16 R196, R16.reuse, R20, R196 ;  /* 0x0000001410c4723c */ /* 0x050ff000000418c4 */
[----:B------:R-:W-:Y:S01]  /*f8e0*/  MUFU.EX2 R56, R56 ;  /* 0x0000003800387308 */ /* 0x000fe20000000800 */
[C---:B---3--:R-:W-:Y:S01]  /*f8f0*/  F2FP.BF16.F32.PACK_AB R32, R175.reuse, R174 ;  /* 0x000000aeaf20723e */ /* 0x048fe200000010ff */
[----:B------:R-:W-:Y:S01]  /*f900*/  HMMA.16816.F32.BF16 R204, R16, R22, R204 ;  /* 0x0000001610cc723c */ /* 0x000fe200000418cc */
[----:B------:R-:W1:Y:S02]  /*f910*/  LDSM.16.MT88.4 R16, [R237+0x4c00] ;  /* 0x004c0000ed10783b */ /* 0x000e640000004200 */
[----:B------:R-:W-:Y:S05]  /*f920*/  FADD.FTZ R162, R175, R162 ;  /* 0x000000a2afa27221 */ /* 0x000fea0000010000 */
[----:B------:R-:W3:Y:S01]  /*f930*/  MUFU.EX2 R85, R85 ;  /* 0x0000005500557308 */ /* 0x000ee20000000800 */
[----:B--2---:R-:W-:Y:S01]  /*f940*/  FADD.FTZ R162, R48, R162 ;  /* 0x000000a230a27221 */ /* 0x004fe20000010000 */
[C---:B------:R-:W-:Y:S08]  /*f950*/  HMMA.16816.F32.BF16 R224, R24.reuse, R36, R224 ;  /* 0x0000002418e0723c */ /* 0x040ff000000418e0 */
[----:B------:R-:W2:Y:S01]  /*f960*/  MUFU.EX2 R92, R92 ;  /* 0x0000005c005c7308 */ /* 0x000ea20000000800 */
[C---:B------:R-:W-:Y:S01]  /*f970*/  HMMA.16816.F32.BF16 R220, R24.reuse, R38, R220 ;  /* 0x0000002618dc723c */ /* 0x040fe200000418dc */
[----:B------:R-:W-:Y:S08]  /*f980*/  LDSM.16.MT88.4 R36, [R164+0x1000] ;  /* 0x00100000a424783b */ /* 0x000ff00000004200 */
[----:B------:R-:W-:Y:S01]  /*f990*/  MUFU.EX2 R93, R93 ;  /* 0x0000005d005d7308 */ /* 0x000fe20000000800 */
[----:B---3--:R-:W-:Y:S01]  /*f9a0*/  FADD.FTZ R141, R85, R141 ;  /* 0x0000008d558d7221 */ /* 0x008fe20000010000 */
[C---:B------:R-:W-:Y:S03]  /*f9b0*/  HMMA.16816.F32.BF16 R216, R24.reuse, R44, R216 ;  /* 0x0000002c18d8723c */ /* 0x040fe600000418d8 */
[----:B------:R-:W-:Y:S01]  /*f9c0*/  FFMA.FTZ R44, R49, UR4, -R7 ;  /* 0x00000004312c7c23 */ /* 0x000fe20008010807 */
[--C-:B------:R-:W-:Y:S01]  /*f9d0*/  FFMA.FTZ R45, R42, UR4, -R8.reuse ;  /* 0x000000042a2d7c23 */ /* 0x100fe20008010808 */
[--C-:B------:R-:W-:Y:S03]  /*f9e0*/  FFMA.FTZ R49, R51, UR4, -R8.reuse ;  /* 0x0000000433317c23 */ /* 0x100fe60008010808 */
[----:B------:R-:W3:Y:S01]  /*f9f0*/  MUFU.EX2 R86, R86 ;  /* 0x0000005600567308 */ /* 0x000ee20000000800 */
[--C-:B------:R-:W-:Y:S01]  /*fa00*/  FFMA.FTZ R51, R119, UR4, -R5.reuse ;  /* 0x0000000477337c23 */ /* 0x100fe20008010805 */
[----:B------:R-:W-:Y:S03]  /*fa10*/  HMMA.16816.F32.BF16 R212, R24, R46, R212 ;  /* 0x0000002e18d4723c */ /* 0x000fe600000418d4 */
[----:B------:R-:W-:Y:S01]  /*fa20*/  F2FP.BF16.F32.PACK_AB R24, R150, R149 ;  /* 0x000000959618723e */ /* 0x000fe200000010ff */
[--C-:B------:R-:W-:Y:S01]  /*fa30*/  FFMA.FTZ R46, R43, UR4, -R8.reuse ;  /* 0x000000042b2e7c23 */ /* 0x100fe20008010808 */
[----:B------:R-:W-:Y:S03]  /*fa40*/  F2FP.BF16.F32.PACK_AB R26, R61, R60 ;  /* 0x0000003c3d1a723e */ /* 0x000fe600000010ff */
[----:B------:R-:W4:Y:S01]  /*fa50*/  MUFU.EX2 R44, R44 ;  /* 0x0000002c002c7308 */ /* 0x000f220000000800 */
[----:B------:R-:W-:Y:S01]  /*fa60*/  F2FP.BF16.F32.PACK_AB R25, R161, R160 ;  /* 0x000000a0a119723e */ /* 0x000fe200000010ff */
[----:B------:R-:W-:Y:S01]  /*fa70*/  FFMA.FTZ R47, R50, UR4, -R8 ;  /* 0x00000004322f7c23 */ /* 0x000fe20008010808 */
[----:B------:R-:W-:Y:S01]  /*fa80*/  F2FP.BF16.F32.PACK_AB R27, R63, R62 ;  /* 0x0000003e3f1b723e */ /* 0x000fe200000010ff */
[----:B------:R-:W-:Y:S01]  /*fa90*/  FFMA.FTZ R50, R118, UR4, -R5 ;  /* 0x0000000476327c23 */ /* 0x000fe20008010805 */
[----:B--2---:R-:W-:Y:S05]  /*faa0*/  FADD.FTZ R141, R92, R141 ;  /* 0x0000008d5c8d7221 */ /* 0x004fea0000010000 */
[----:B------:R-:W2:Y:S01]  /*fab0*/  MUFU.EX2 R45, R45 ;  /* 0x0000002d002d7308 */ /* 0x000ea20000000800 */
[----:B---3--:R-:W-:Y:S01]  /*fac0*/  FADD.FTZ R15, R86, R15 ;  /* 0x0000000f560f7221 */ /* 0x008fe20000010000 */
[C---:B-1----:R-:W-:Y:S03]  /*fad0*/  HMMA.16816.F32.BF16 R208, R24.reuse, R16, R208 ;  /* 0x0000001018d0723c */ /* 0x042fe600000418d0 */
[----:B------:R-:W-:Y:S05]  /*fae0*/  FADD.FTZ R141, R93, R141 ;  /* 0x0000008d5d8d7221 */ /* 0x000fea0000010000 */
[----:B------:R-:W1:Y:S01]  /*faf0*/  MUFU.EX2 R46, R46 ;  /* 0x0000002e002e7308 */ /* 0x000e620000000800 */
[C---:B----4-:R-:W-:Y:S01]  /*fb00*/  F2FP.BF16.F32.PACK_AB R34, R44.reuse, R48 ;  /* 0x000000302c22723e */ /* 0x050fe200000010ff */
[C---:B------:R-:W-:Y:S03]  /*fb10*/  HMMA.16816.F32.BF16 R200, R24.reuse, R18, R200 ;  /* 0x0000001218c8723c */ /* 0x040fe600000418c8 */
[----:B------:R-:W-:Y:S05]  /*fb20*/  FADD.FTZ R162, R44, R162 ;  /* 0x000000a22ca27221 */ /* 0x000fea0000010000 */
[----:B------:R-:W3:Y:S01]  /*fb30*/  MUFU.EX2 R47, R47 ;  /* 0x0000002f002f7308 */ /* 0x000ee20000000800 */
[----:B--2---:R-:W-:Y:S01]  /*fb40*/  FADD.FTZ R4, R45, R4 ;  /* 0x000000042d047221 */ /* 0x004fe20000010000 */
[C---:B------:R-:W-:Y:S03]  /*fb50*/  HMMA.16816.F32.BF16 R196, R24.reuse, R28, R196 ;  /* 0x0000001c18c4723c */ /* 0x040fe600000418c4 */
[----:B------:R-:W-:Y:S05]  /*fb60*/  FADD.FTZ R162, R56, R162 ;  /* 0x000000a238a27221 */ /* 0x000fea0000010000 */
[----:B------:R-:W2:Y:S01]  /*fb70*/  MUFU.EX2 R49, R49 ;  /* 0x0000003100317308 */ /* 0x000ea20000000800 */
[C---:B-1----:R-:W-:Y:S01]  /*fb80*/  F2FP.BF16.F32.PACK_AB R33, R46.reuse, R45 ;  /* 0x0000002d2e21723e */ /* 0x042fe200000010ff */
[----:B------:R-:W-:Y:S01]  /*fb90*/  HMMA.16816.F32.BF16 R204, R24, R30, R204 ;  /* 0x0000001e18cc723c */ /* 0x000fe200000418cc */
[----:B------:R-:W1:Y:S02]  /*fba0*/  LDSM.16.MT88.4 R24, [R237+0x5000] ;  /* 0x00500000ed18783b */ /* 0x000e640000004200 */
[----:B------:R-:W-:Y:S05]  /*fbb0*/  FADD.FTZ R4, R46, R4 ;  /* 0x000000042e047221 */ /* 0x000fea0000010000 */
[----:B------:R-:W-:Y:S01]  /*fbc0*/  MUFU.EX2 R87, R87 ;  /* 0x0000005700577308 */ /* 0x000fe20000000800 */
[----:B---3--:R-:W-:Y:S09]  /*fbd0*/  FADD.FTZ R4, R47, R4 ;  /* 0x000000042f047221 */ /* 0x008ff20000010000 */
[----:B------:R-:W-:Y:S01]  /*fbe0*/  MUFU.EX2 R94, R94 ;  /* 0x0000005e005e7308 */ /* 0x000fe20000000800 */
[C---:B--2---:R-:W-:Y:S01]  /*fbf0*/  F2FP.BF16.F32.PACK_AB R35, R49.reuse, R47 ;  /* 0x0000002f3123723e */ /* 0x044fe200000010ff */
[----:B------:R-:W-:Y:S08]  /*fc00*/  FADD.FTZ R4, R49, R4 ;  /* 0x0000000431047221 */ /* 0x000ff00000010000 */
[----:B------:R-:W-:Y:S01]  /*fc10*/  MUFU.EX2 R95, R95 ;  /* 0x0000005f005f7308 */ /* 0x000fe20000000800 */
[C---:B------:R-:W-:Y:S05]  /*fc20*/  HMMA.16816.F32.BF16 R224, R32.reuse, R52, R224 ;  /* 0x0000003420e0723c */ /* 0x040fea00000418e0 */
[--C-:B------:R-:W-:Y:S01]  /*fc30*/  FFMA.FTZ R52, R57, UR4, -R7.reuse ;  /* 0x0000000439347c23 */ /* 0x100fe20008010807 */
[--C-:B------:R-:W-:Y:S03]  /*fc40*/  FFMA.FTZ R57, R59, UR4, -R8.reuse ;  /* 0x000000043b397c23 */ /* 0x100fe60008010808 */
[----:B------:R-:W-:Y:S01]  /*fc50*/  MUFU.EX2 R100, R100 ;  /* 0x0000006400647308 */ /* 0x000fe20000000800 */
[C---:B------:R-:W-:Y:S03]  /*fc60*/  HMMA.16816.F32.BF16 R220, R32.reuse, R54, R220 ;  /* 0x0000003620dc723c */ /* 0x040fe600000418dc */
[--C-:B------:R-:W-:Y:S01]  /*fc70*/  FFMA.FTZ R55, R58, UR4, -R8.reuse ;  /* 0x000000043a377c23 */ /* 0x100fe20008010808 */
[--C-:B------:R-:W-:Y:S01]  /*fc80*/  FFMA.FTZ R53, R64, UR4, -R7.reuse ;  /* 0x0000000440357c23 */ /* 0x100fe20008010807 */
[--C-:B------:R-:W-:Y:S01]  /*fc90*/  FFMA.FTZ R54, R65, UR4, -R7.reuse ;  /* 0x0000000441367c23 */ /* 0x100fe20008010807 */
[--C-:B------:R-:W-:Y:S03]  /*fca0*/  FFMA.FTZ R58, R66, UR4, -R8.reuse ;  /* 0x00000004423a7c23 */ /* 0x100fe60008010808 */
[----:B------:R-:W2:Y:S01]  /*fcb0*/  MUFU.EX2 R52, R52 ;  /* 0x0000003400347308 */ /* 0x000ea20000000800 */
[C---:B------:R-:W-:Y:S03]  /*fcc0*/  HMMA.16816.F32.BF16 R216, R32.reuse, R20, R216 ;  /* 0x0000001420d8723c */ /* 0x040fe600000418d8 */
[----:B------:R-:W-:Y:S01]  /*fcd0*/  F2FP.BF16.F32.PACK_AB R20, R69, R68 ;  /* 0x000000444514723e */ /* 0x000fe200000010ff */
[--C-:B------:R-:W-:Y:S01]  /*fce0*/  FFMA.FTZ R59, R67, UR4, -R8.reuse ;  /* 0x00000004433b7c23 */ /* 0x100fe20008010808 */
[----:B------:R-:W-:Y:S01]  /*fcf0*/  F2FP.BF16.F32.PACK_AB R21, R71, R70 ;  /* 0x000000464715723e */ /* 0x000fe200000010ff */
[--C-:B------:R-:W-:Y:S03]  /*fd00*/  FFMA.FTZ R66, R73, UR4, -R7.reuse ;  /* 0x0000000449427c23 */ /* 0x100fe60008010807 */
[----:B------:R-:W-:Y:S01]  /*fd10*/  MUFU.EX2 R53, R53 ;  /* 0x0000003500357308 */ /* 0x000fe20000000800 */
[----:B------:R-:W-:Y:S03]  /*fd20*/  HMMA.16816.F32.BF16 R212, R32, R22, R212 ;  /* 0x0000001620d4723c */ /* 0x000fe600000418d4 */
[----:B------:R-:W-:Y:S01]  /*fd30*/  F2FP.BF16.F32.PACK_AB R22, R77, R76 ;  /* 0x0000004c4d16723e */ /* 0x000fe200000010ff */
[--C-:B------:R-:W-:Y:S01]  /*fd40*/  FFMA.FTZ R73, R74, UR4, -R8.reuse ;  /* 0x000000044a497c23 */ /* 0x100fe20008010808 */
[----:B------:R-:W-:Y:S01]  /*fd50*/  F2FP.BF16.F32.PACK_AB R23, R79, R78 ;  /* 0x0000004e4f17723e */ /* 0x000fe200000010ff */
[--C-:B------:R-:W-:Y:S03]  /*fd60*/  FFMA.FTZ R65, R72, UR4, -R7.reuse ;  /* 0x0000000448417c23 */ /* 0x100fe60008010807 */
[----:B------:R-:W3:Y:S01]  /*fd70*/  MUFU.EX2 R54, R54 ;  /* 0x0000003600367308 */ /* 0x000ee20000000800 */
[----:B--2---:R-:W-:Y:S01]  /*fd80*/  F2FP.BF16.F32.PACK_AB R32, R52, R56 ;  /* 0x000000383420723e */ /* 0x004fe200000010ff */
[--C-:B------:R-:W-:Y:S01]  /*fd90*/  FFMA.FTZ R67, R80, UR4, -R7.reuse ;  /* 0x0000000450437c23 */ /* 0x100fe20008010807 */
[--C-:B------:R-:W-:Y:S01]  /*fda0*/  FFMA.FTZ R74, R75, UR4, -R8.reuse ;  /* 0x000000044b4a7c23 */ /* 0x100fe20008010808 */
[--C-:B------:R-:W-:Y:S01]  /*fdb0*/  FFMA.FTZ R72, R81, UR4, -R7.reuse ;  /* 0x0000000451487c23 */ /* 0x100fe20008010807 */
[C---:B-1----:R-:W-:Y:S05]  /*fdc0*/  HMMA.16816.F32.BF16 R208, R20.reuse, R24, R208 ;  /* 0x0000001814d0723c */ /* 0x042fea00000418d0 */
[----:B------:R-:W-:Y:S01]  /*fdd0*/  MUFU.EX2 R55, R55 ;  /* 0x0000003700377308 */ /* 0x000fe20000000800 */
[--C-:B------:R-:W-:Y:S01]  /*fde0*/  FFMA.FTZ R75, R82, UR4, -R8.reuse ;  /* 0x00000004524b7c23 */ /* 0x100fe20008010808 */
[--C-:B------:R-:W-:Y:S01]  /*fdf0*/  FFMA.FTZ R80, R83, UR4, -R8.reuse ;  /* 0x0000000453507c23 */ /* 0x100fe20008010808 */
[--C-:B------:R-:W-:Y:S01]  /*fe00*/  FFMA.FTZ R81, R88, UR4, -R7.reuse ;  /* 0x0000000458517c23 */ /* 0x100fe20008010807 */
[C---:B------:R-:W-:Y:S06]  /*fe10*/  HMMA.16816.F32.BF16 R200, R20.reuse, R26, R200 ;  /* 0x0000001a14c8723c */ /* 0x040fec00000418c8 */
[----:B------:R-:W1:Y:S01]  /*fe20*/  MUFU.EX2 R57, R57 ;  /* 0x0000003900397308 */ /* 0x000e620000000800 */
[----:B---3--:R-:W-:Y:S01]  /*fe30*/  F2FP.BF16.F32.PACK_AB R34, R54, R53 ;  /* 0x000000353622723e */ /* 0x008fe200000010ff */
[--C-:B------:R-:W-:Y:S01]  /*fe40*/  FFMA.FTZ R88, R97, UR4, -R7.reuse ;  /* 0x0000000461587c23 */ /* 0x100fe20008010807 */
[--C-:B------:R-:W-:Y:S01]  /*fe50*/  FFMA.FTZ R97, R98, UR4, -R8.reuse ;  /* 0x0000000462617c23 */ /* 0x100fe20008010808 */
[--C-:B------:R-:W-:Y:S01]  /*fe60*/  FFMA.FTZ R82, R89, UR4, -R7.reuse ;  /* 0x0000000459527c23 */ /* 0x100fe20008010807 */
[C---:B------:R-:W-:Y:S05]  /*fe70*/  HMMA.16816.F32.BF16 R196, R20.reuse, R36, R196 ;  /* 0x0000002414c4723c */ /* 0x040fea00000418c4 */
[----:B------:R-:W2:Y:S01]  /*fe80*/  MUFU.EX2 R58, R58 ;  /* 0x0000003a003a7308 */ /* 0x000ea20000000800 */
[----:B------:R-:W-:Y:S01]  /*fe90*/  FFMA.FTZ R83, R96, UR4, -R7 ;  /* 0x0000000460537c23 */ /* 0x000fe20008010807 */
[----:B------:R-:W-:Y:S01]  /*fea0*/  FFMA.FTZ R98, R99, UR4, -R8 ;  /* 0x0000000463627c23 */ /* 0x000fe20008010808 */
[--C-:B------:R-:W-:Y:S01]  /*feb0*/  FFMA.FTZ R64, R126, UR4, -R5.reuse ;  /* 0x000000047e407c23 */ /* 0x100fe20008010805 */
[----:B------:R-:W-:Y:S01]  /*fec0*/  FFMA.FTZ R5, R127, UR4, -R5 ;  /* 0x000000047f057c23 */ /* 0x000fe20008010805 */
[----:B------:R-:W-:Y:S01]  /*fed0*/  HMMA.16816.F32.BF16 R204, R20, R38, R204 ;  /* 0x0000002614cc723c */ /* 0x000fe200000418cc */
[----:B------:R-:W3:Y:S04]  /*fee0*/  LDSM.16.MT88.4 R20, [R237+0x5400] ;  /* 0x00540000ed14783b */ /* 0x000ee80000004200 */
[----:B------:R-:W4:Y:S01]  /*fef0*/  MUFU.EX2 R59, R59 ;  /* 0x0000003b003b7308 */ /* 0x000f220000000800 */
[----:B-1----:R-:W-:Y:S01]  /*ff00*/  F2FP.BF16.F32.PACK_AB R33, R57, R55 ;  /* 0x000000373921723e */ /* 0x002fe200000010ff */
[----:B------:R-:W-:Y:S01]  /*ff10*/  FADD.FTZ R4, R55, R4 ;  /* 0x0000000437047221 */ /* 0x000fe20000010000 */
[----:B------:R-:W-:Y:S01]  /*ff20*/  FADD.FTZ R162, R52, R162 ;  /* 0x000000a234a27221 */ /* 0x000fe20000010000 */
[--C-:B------:R-:W-:Y:S01]  /*ff30*/  FFMA.FTZ R89, R104, UR4, -R7.reuse ;  /* 0x0000000468597c23 */ /* 0x100fe20008010807 */
[--C-:B------:R-:W-:Y:S01]  /*ff40*/  FFMA.FTZ R96, R105, UR4, -R7.reuse ;  /* 0x0000000469607c23 */ /* 0x100fe20008010807 */
[----:B------:R-:W-:Y:S01]  /*ff50*/  FADD.FTZ R4, R57, R4 ;  /* 0x0000000439047221 */ /* 0x000fe20000010000 */
[--C-:B------:R-:W-:Y:S03]  /*ff60*/  FFMA.FTZ R99, R112, UR4, -R7.reuse ;  /* 0x0000000470637c23 */ /* 0x100fe60008010807 */
[----:B------:R-:W1:Y:S01]  /*ff70*/  MUFU.EX2 R65, R65 ;  /* 0x0000004100417308 */ /* 0x000e620000000800 */
[--C-:B------:R-:W-:Y:S01]  /*ff80*/  FFMA.FTZ R104, R113, UR4, -R7.reuse ;  /* 0x0000000471687c23 */ /* 0x100fe20008010807 */
[----:B------:R-:W-:Y:S01]  /*ff90*/  FADD.FTZ R162, R53, R162 ;  /* 0x000000a235a27221 */ /* 0x000fe20000010000 */
[----:B--2---:R-:W-:Y:S01]  /*ffa0*/  FADD.FTZ R4, R58, R4 ;  /* 0x000000043a047221 */ /* 0x004fe20000010000 */
[----:B------:R-:W-:Y:S01]  /*ffb0*/  FFMA.FTZ R105, R120, UR4, -R7 ;  /* 0x0000000478697c23 */ /* 0x000fe20008010807 */
[----:B------:R-:W-:Y:S01]  /*ffc0*/  FADD.FTZ R15, R87, R15 ;  /* 0x0000000f570f7221 */ /* 0x000fe20000010000 */
[----:B------:R-:W-:Y:S01]  /*ffd0*/  FADD.FTZ R162, R54, R162 ;  /* 0x000000a236a27221 */ /* 0x000fe20000010000 */
[----:B------:R-:W-:Y:S03]  /*ffe0*/  FADD.FTZ R141, R100, R141 ;  /* 0x0000008d648d7221 */ /* 0x000fe60000010000 */
[----:B------:R-:W2:Y:S01]  /*fff0*/  MUFU.EX2 R66, R66 ;  /* 0x0000004200427308 */ /* 0x000ea20000000800 */
[C---:B----4-:R-:W-:Y:S01]  /*10000*/  F2FP.BF16.F32.PACK_AB R35, R59.reuse, R58 ;  /* 0x0000003a3b23723e */ /* 0x050fe200000010ff */
[----:B------:R-:W-:Y:S01]  /*10010*/  FADD.FTZ R4, R59, R4 ;  /* 0x000000043b047221 */ /* 0x000fe20000010000 */
[----:B------:R-:W-:Y:S04]  /*10020*/  FADD.FTZ R15, R94, R15 ;  /* 0x0000000f5e0f7221 */ /* 0x000fe80000010000 */
[----:B------:R-:W-:Y:S03]  /*10030*/  FADD.FTZ R15, R95, R15 ;  /* 0x0000000f5f0f7221 */ /* 0x000fe60000010000 */
[----:B------:R-:W4:Y:S01]  /*10040*/  MUFU.EX2 R67, R67 ;  /* 0x0000004300437308 */ /* 0x000f220000000800 */
[C---:B------:R-:W-:Y:S05]  /*10050*/  HMMA.16816.F32.BF16 R224, R32.reuse, R16, R224 ;  /* 0x0000001020e0723c */ /* 0x040fea00000418e0 */
[----:B-1----:R-:W-:Y:S04]  /*10060*/  FADD.FTZ R162, R65, R162 ;  /* 0x000000a241a27221 */ /* 0x002fe80000010000 */
[----:B------:R-:W1:Y:S01]  /*10070*/  MUFU.EX2 R72, R72 ;  /* 0x0000004800487308 */ /* 0x000e620000000800 */
[C---:B------:R-:W-:Y:S01]  /*10080*/  HMMA.16816.F32.BF16 R220, R32.reuse, R18, R220 ;  /* 0x0000001220dc723c */ /* 0x040fe200000418dc */
[----:B------:R-:W5:Y:S02]  /*10090*/  LDSM.16.MT88.4 R16, [R164+0x1400] ;  /* 0x00140000a410783b */ /* 0x000f640000004200 */
[----:B--2---:R-:W-:Y:S06]  /*100a0*/  FADD.FTZ R162, R66, R162 ;  /* 0x000000a242a27221 */ /* 0x004fec0000010000 */
[----:B------:R-:W2:Y:S01]  /*100b0*/  MUFU.EX2 R73, R73 ;  /* 0x0000004900497308 */ /* 0x000ea20000000800 */
[C---:B------:R-:W-:Y:S03]  /*100c0*/  HMMA.16816.F32.BF16 R216, R32.reuse, R28, R216 ;  /* 0x0000001c20d8723c */ /* 0x040fe600000418d8 */
[----:B------:R-:W-:Y:S01]  /*100d0*/  F2FP.BF16.F32.PACK_AB R28, R85, R84 ;  /* 0x00000054551c723e */ /* 0x000fe200000010ff */
[----:B----4-:R-:W-:Y:S01]  /*100e0*/  FADD.FTZ R162, R67, R162 ;  /* 0x000000a243a27221 */ /* 0x010fe20000010000 */
[----:B------:R-:W-:Y:S04]  /*100f0*/  F2FP.BF16.F32.PACK_AB R29, R87, R86 ;  /* 0x00000056571d723e */ /* 0x000fe800000010ff */
[----:B------:R-:W4:Y:S01]  /*10100*/  MUFU.EX2 R74, R74 ;  /* 0x0000004a004a7308 */ /* 0x000f220000000800 */
[----:B------:R-:W-:Y:S03]  /*10110*/  HMMA.16816.F32.BF16 R212, R32, R30, R212 ;  /* 0x0000001e20d4723c */ /* 0x000fe600000418d4 */
[----:B------:R-:W-:Y:S01]  /*10120*/  F2FP.BF16.F32.PACK_AB R30, R93, R92 ;  /* 0x0000005c5d1e723e */ /* 0x000fe200000010ff */
[----:B-1----:R-:W-:Y:S01]  /*10130*/  FADD.FTZ R162, R72, R162 ;  /* 0x000000a248a27221 */ /* 0x002fe20000010000 */
[----:B------:R-:W-:Y:S04]  /*10140*/  F2FP.BF16.F32.PACK_AB R31, R95, R94 ;  /* 0x0000005e5f1f723e */ /* 0x000fe800000010ff */
[----:B------:R-:W1:Y:S01]  /*10150*/  MUFU.EX2 R75, R75 ;  /* 0x0000004b004b7308 */ /* 0x000e620000000800 */
[----:B------:R-:W-:Y:S01]  /*10160*/  F2FP.BF16.F32.PACK_AB R32, R66, R65 ;  /* 0x000000414220723e */ /* 0x000fe200000010ff */
[----:B--2---:R-:W-:Y:S01]  /*10170*/  FADD.FTZ R4, R73, R4 ;  /* 0x0000000449047221 */ /* 0x004fe20000010000 */
[----:B------:R-:W-:Y:S01]  /*10180*/  F2FP.BF16.F32.PACK_AB R34, R72, R67 ;  /* 0x000000434822723e */ /* 0x000fe200000010ff */
[C---:B---3--:R-:W-:Y:S06]  /*10190*/  HMMA.16816.F32.BF16 R208, R28.reuse, R20, R208 ;  /* 0x000000141cd0723c */ /* 0x048fec00000418d0 */
[----:B------:R-:W2:Y:S01]  /*101a0*/  MUFU.EX2 R80, R80 ;  /* 0x0000005000507308 */ /* 0x000ea20000000800 */
[C---:B----4-:R-:W-:Y:S01]  /*101b0*/  F2FP.BF16.F32.PACK_AB R33, R74.reuse, R73 ;  /* 0x000000494a21723e */ /* 0x050fe200000010ff */
[----:B------:R-:W-:Y:S01]  /*101c0*/  FADD.FTZ R4, R74, R4 ;  /* 0x000000044a047221 */ /* 0x000fe20000010000 */
[C---:B------:R-:W-:Y:S07]  /*101d0*/  HMMA.16816.F32.BF16 R200, R28.reuse, R22, R200 ;  /* 0x000000161cc8723c */ /* 0x040fee00000418c8 */
[----:B------:R-:W3:Y:S01]  /*101e0*/  MUFU.EX2 R101, R101 ;  /* 0x0000006500657308 */ /* 0x000ee20000000800 */
[----:B-1----:R-:W-:Y:S01]  /*101f0*/  FADD.FTZ R4, R75, R4 ;  /* 0x000000044b047221 */ /* 0x002fe20000010000 */
[C---:B-----5:R-:W-:Y:S08]  /*10200*/  HMMA.16816.F32.BF16 R196, R28.reuse, R16, R196 ;  /* 0x000000101cc4723c */ /* 0x060ff000000418c4 */
[----:B------:R-:W1:Y:S01]  /*10210*/  MUFU.EX2 R108, R108 ;  /* 0x0000006c006c7308 */ /* 0x000e620000000800 */
[C---:B--2---:R-:W-:Y:S01]  /*10220*/  F2FP.BF16.F32.PACK_AB R35, R80.reuse, R75 ;  /* 0x0000004b5023723e */ /* 0x044fe200000010ff */
[----:B------:R-:W-:Y:S01]  /*10230*/  FADD.FTZ R4, R80, R4 ;  /* 0x0000000450047221 */ /* 0x000fe20000010000 */
[----:B------:R-:W-:Y:S01]  /*10240*/  HMMA.16816.F32.BF16 R204, R28, R18, R204 ;  /* 0x000000121ccc723c */ /* 0x000fe200000418cc */
[----:B------:R-:W2:Y:S06]  /*10250*/  LDSM.16.MT88.4 R28, [R237+0x5800] ;  /* 0x00580000ed1c783b */ /* 0x000eac0000004200 */
[----:B------:R-:W4:Y:S01]  /*10260*/  MUFU.EX2 R109, R109 ;  /* 0x0000006d006d7308 */ /* 0x000f220000000800 */
[----:B---3--:R-:W-:Y:S01]  /*10270*/  FADD.FTZ R141, R101, R141 ;  /* 0x0000008d658d7221 */ /* 0x008fe20000010000 */
[C---:B------:R-:W-:Y:S08]  /*10280*/  HMMA.16816.F32.BF16 R224, R32.reuse, R24, R224 ;  /* 0x0000001820e0723c */ /* 0x040ff000000418e0 */
[----:B------:R-:W3:Y:S01]  /*10290*/  MUFU.EX2 R102, R102 ;  /* 0x0000006600667308 */ /* 0x000ee20000000800 */
[----:B-1----:R-:W-:Y:S01]  /*102a0*/  FADD.FTZ R141, R108, R141 ;  /* 0x0000008d6c8d7221 */ /* 0x002fe20000010000 */
[C---:B------:R-:W-:Y:S01]  /*102b0*/  HMMA.16816.F32.BF16 R220, R32.reuse, R26, R220 ;  /* 0x0000001a20dc723c */ /* 0x040fe200000418dc */
[----:B------:R-:W1:Y:S07]  /*102c0*/  LDSM.16.MT88.4 R24, [R164+0x1800] ;  /* 0x00180000a418783b */ /* 0x000e6e0000004200 */
[----:B------:R-:W5:Y:S01]  /*102d0*/  MUFU.EX2 R103, R103 ;  /* 0x0000006700677308 */ /* 0x000f620000000800 */
[----:B----4-:R-:W-:Y:S01]  /*102e0*/  FADD.FTZ R141, R109, R141 ;  /* 0x0000008d6d8d7221 */ /* 0x010fe20000010000 */
[C---:B------:R-:W-:Y:S08]  /*102f0*/  HMMA.16816.F32.BF16 R216, R32.reuse, R36, R216 ;  /* 0x0000002420d8723c */ /* 0x040ff000000418d8 */
[----:B------:R-:W4:Y:S01]  /*10300*/  MUFU.EX2 R110, R110 ;  /* 0x0000006e006e7308 */ /* 0x000f220000000800 */
[----:B---3--:R-:W-:Y:S01]  /*10310*/  FADD.FTZ R15, R102, R15 ;  /* 0x0000000f660f7221 */ /* 0x008fe20000010000 */
[----:B------:R-:W-:Y:S01]  /*10320*/  HMMA.16816.F32.BF16 R212, R32, R38, R212 ;  /* 0x0000002620d4723c */ /* 0x000fe200000418d4 */
[----:B------:R-:W3:Y:S07]  /*10330*/  LDSM.16.MT88.4 R36, [R237+0x5c00] ;  /* 0x005c0000ed24783b */ /* 0x000eee0000004200 */
[----:B------:R-:W2:Y:S01]  /*10340*/  MUFU.EX2 R111, R111 ;  /* 0x0000006f006f7308 */ /* 0x000ea20000000800 */
[----:B------:R-:W-:Y:S01]  /*10350*/  F2FP.BF16.F32.PACK_AB R32, R101, R100 ;  /* 0x000000646520723e */ /* 0x000fe200000010ff */
[----:B-----5:R-:W-:Y:S01]  /*10360*/  FADD.FTZ R15, R103, R15 ;  /* 0x0000000f670f7221 */ /* 0x020fe20000010000 */
[----:B------:R-:W-:Y:S02]  /*10370*/  F2FP.BF16.F32.PACK_AB R34, R109, R108 ;  /* 0x0000006c6d22723e */ /* 0x000fe400000010ff */
[----:B------:R-:W-:Y:S05]  /*10380*/  F2FP.BF16.F32.PACK_AB R33, R103, R102 ;  /* 0x000000666721723e */ /* 0x000fea00000010ff */
[----:B------:R-:W5:Y:S01]  /*10390*/  MUFU.EX2 R81, R81 ;  /* 0x0000005100517308 */ /* 0x000f620000000800 */
[----:B----4-:R-:W-:Y:S09]  /*103a0*/  FADD.FTZ R15, R110, R15 ;  /* 0x0000000f6e0f7221 */ /* 0x010ff20000010000 */
[----:B------:R-:W4:Y:S01]  /*103b0*/  MUFU.EX2 R82, R82 ;  /* 0x0000005200527308 */ /* 0x000f220000000800 */
[C---:B--2---:R-:W-:Y:S01]  /*103c0*/  F2FP.BF16.F32.PACK_AB R35, R111.reuse, R110 ;  /* 0x0000006e6f23723e */ /* 0x044fe200000010ff */
[----:B------:R-:W-:Y:S08]  /*103d0*/  FADD.FTZ R15, R111, R15 ;  /* 0x0000000f6f0f7221 */ /* 0x000ff00000010000 */
[----:B------:R-:W2:Y:S01]  /*103e0*/  MUFU.EX2 R83, R83 ;  /* 0x0000005300537308 */ /* 0x000ea20000000800 */
[C---:B------:R-:W-:Y:S03]  /*103f0*/  HMMA.16816.F32.BF16 R208, R32.reuse, R28, R208 ;  /* 0x0000001c20d0723c */ /* 0x040fe600000418d0 */
[----:B-----5:R-:W-:Y:S06]  /*10400*/  FADD.FTZ R162, R81, R162 ;  /* 0x000000a251a27221 */ /* 0x020fec0000010000 */
[----:B------:R-:W5:Y:S01]  /*10410*/  MUFU.EX2 R88, R88 ;  /* 0x0000005800587308 */ /* 0x000f620000000800 */
[C---:B------:R-:W-:Y:S03]  /*10420*/  HMMA.16816.F32.BF16 R200, R32.reuse, R30, R200 ;  /* 0x0000001e20c8723c */ /* 0x040fe600000418c8 */
[C---:B----4-:R-:W-:Y:S01]  /*10430*/  F2FP.BF16.F32.PACK_AB R40, R82.reuse, R81 ;  /* 0x000000515228723e */ /* 0x050fe200000010ff */
[----:B------:R-:W-:Y:S05]  /*10440*/  FADD.FTZ R162, R82, R162 ;  /* 0x000000a252a27221 */ /* 0x000fea0000010000 */
[----:B------:R-:W4:Y:S01]  /*10450*/  MUFU.EX2 R90, R90 ;  /* 0x0000005a005a7308 */ /* 0x000f220000000800 */
[C---:B-1----:R-:W-:Y:S03]  /*10460*/  HMMA.16816.F32.BF16 R196, R32.reuse, R24, R196 ;  /* 0x0000001820c4723c */ /* 0x042fe600000418c4 */
[----:B--2---:R-:W-:Y:S06]  /*10470*/  FADD.FTZ R162, R83, R162 ;  /* 0x000000a253a27221 */ /* 0x004fec0000010000 */
[----:B------:R-:W1:Y:S01]  /*10480*/  MUFU.EX2 R91, R91 ;  /* 0x0000005b005b7308 */ /* 0x000e620000000800 */
[----:B------:R-:W-:Y:S01]  /*10490*/  HMMA.16816.F32.BF16 R204, R32, R26, R204 ;  /* 0x0000001a20cc723c */ /* 0x000fe200000418cc */
[----:B------:R-:W2:Y:S02]  /*104a0*/  LDSM.16.MT88.4 R32, [R164+0x1c00] ;  /* 0x001c0000a420783b */ /* 0x000ea40000004200 */
[C---:B-----5:R-:W-:Y:S01]  /*104b0*/  F2FP.BF16.F32.PACK_AB R42, R88.reuse, R83 ;  /* 0x00000053582a723e */ /* 0x060fe200000010ff */
[----:B------:R-:W-:Y:S05]  /*104c0*/  FADD.FTZ R162, R88, R162 ;  /* 0x000000a258a27221 */ /* 0x000fea0000010000 */
[----:B------:R-:W5:Y:S01]  /*104d0*/  MUFU.EX2 R97, R97 ;  /* 0x0000006100617308 */ /* 0x000f620000000800 */
[----:B----4-:R-:W-:Y:S09]  /*104e0*/  FADD.FTZ R4, R90, R4 ;  /* 0x000000045a047221 */ /* 0x010ff20000010000 */
[----:B------:R-:W4:Y:S01]  /*104f0*/  MUFU.EX2 R98, R98 ;  /* 0x0000006200627308 */ /* 0x000f220000000800 */
[C---:B-1----:R-:W-:Y:S01]  /*10500*/  F2FP.BF16.F32.PACK_AB R41, R91.reuse, R90 ;  /* 0x0000005a5b29723e */ /* 0x042fe200000010ff */
[----:B------:R-:W-:Y:S08]  /*10510*/  FADD.FTZ R4, R91, R4 ;  /* 0x000000045b047221 */ /* 0x000ff00000010000 */
[----:B------:R-:W1:Y:S01]  /*10520*/  MUFU.EX2 R116, R116 ;  /* 0x0000007400747308 */ /* 0x000e620000000800 */
[----:B-----5:R-:W-:Y:S09]  /*10530*/  FADD.FTZ R4, R97, R4 ;  /* 0x0000000461047221 */ /* 0x020ff20000010000 */
[----:B------:R-:W5:Y:S01]  /*10540*/  MUFU.EX2 R117, R117 ;  /* 0x0000007500757308 */ /* 0x000f620000000800 */
[C---:B----4-:R-:W-:Y:S01]  /*10550*/  F2FP.BF16.F32.PACK_AB R43, R98.reuse, R97 ;  /* 0x00000061622b723e */ /* 0x050fe200000010ff */
[----:B------:R-:W-:Y:S08]  /*10560*/  FADD.FTZ R4, R98, R4 ;  /* 0x0000000462047221 */ /* 0x000ff00000010000 */
[----:B------:R-:W4:Y:S01]  /*10570*/  MUFU.EX2 R124, R124 ;  /* 0x0000007c007c7308 */ /* 0x000f220000000800 */
[C---:B------:R-:W-:Y:S05]  /*10580*/  HMMA.16816.F32.BF16 R224, R40.reuse, R20, R224 ;  /* 0x0000001428e0723c */ /* 0x040fea00000418e0 */
[--C-:B------:R-:W-:Y:S01]  /*10590*/  FFMA.FTZ R20, R121, UR4, -R7.reuse ;  /* 0x0000000479147c23 */ /* 0x100fe20008010807 */
[--C-:B------:R-:W-:Y:S03]  /*105a0*/  FFMA.FTZ R21, R128, UR4, -R7.reuse ;  /* 0x0000000480157c23 */ /* 0x100fe60008010807 */
[----:B------:R-:W-:Y:S01]  /*105b0*/  MUFU.EX2 R50, R50 ;  /* 0x0000003200327308 */ /* 0x000fe20000000800 */
[C---:B------:R-:W-:Y:S03]  /*105c0*/  HMMA.16816.F32.BF16 R220, R40.reuse, R22, R220 ;  /* 0x0000001628dc723c */ /* 0x040fe600000418dc */
[--C-:B------:R-:W-:Y:S01]  /*105d0*/  FFMA.FTZ R22, R106, UR4, -R8.reuse ;  /* 0x000000046a167c23 */ /* 0x100fe20008010808 */
[--C-:B------:R-:W-:Y:S01]  /*105e0*/  FFMA.FTZ R23, R107, UR4, -R8.reuse ;  /* 0x000000046b177c23 */ /* 0x100fe20008010808 */
[----:B------:R-:W-:Y:S01]  /*105f0*/  FFMA.FTZ R7, R129, UR4, -R7 ;  /* 0x0000000481077c23 */ /* 0x000fe20008010807 */
[----:B-1----:R-:W-:Y:S03]  /*10600*/  FADD.FTZ R141, R116, R141 ;  /* 0x0000008d748d7221 */ /* 0x002fe60000010000 */
[----:B------:R-:W1:Y:S01]  /*10610*/  MUFU.EX2 R51, R51 ;  /* 0x0000003300337308 */ /* 0x000e620000000800 */
[C---:B------:R-:W-:Y:S03]  /*10620*/  HMMA.16816.F32.BF16 R216, R40.reuse, R16, R216 ;  /* 0x0000001028d8723c */ /* 0x040fe600000418d8 */
[C---:B-----5:R-:W-:Y:S01]  /*10630*/  F2FP.BF16.F32.PACK_AB R16, R117.reuse, R116 ;  /* 0x000000747510723e */ /* 0x060fe200000010ff */
[----:B------:R-:W-:Y:S05]  /*10640*/  FADD.FTZ R141, R117, R141 ;  /* 0x0000008d758d7221 */ /* 0x000fea0000010000 */
[----:B------:R-:W5:Y:S01]  /*10650*/  MUFU.EX2 R64, R64 ;  /* 0x0000004000407308 */ /* 0x000f620000000800 */
[----:B------:R-:W-:Y:S03]  /*10660*/  HMMA.16816.F32.BF16 R212, R40, R18, R212 ;  /* 0x0000001228d4723c */ /* 0x000fe600000418d4 */
[--C-:B------:R-:W-:Y:S01]  /*10670*/  FFMA.FTZ R40, R114, UR4, -R8.reuse ;  /* 0x0000000472287c23 */ /* 0x100fe20008010808 */
[--C-:B------:R-:W-:Y:S01]  /*10680*/  FFMA.FTZ R41, R115, UR4, -R8.reuse ;  /* 0x0000000473297c23 */ /* 0x100fe20008010808 */
[----:B----4-:R-:W-:Y:S01]  /*10690*/  F2FP.BF16.F32.PACK_AB R18, R125, R124 ;  /* 0x0000007c7d12723e */ /* 0x010fe200000010ff */
[--C-:B------:R-:W-:Y:S03]  /*106a0*/  FFMA.FTZ R42, R122, UR4, -R8.reuse ;  /* 0x000000047a2a7c23 */ /* 0x100fe60008010808 */
[----:B------:R-:W4:Y:S01]  /*106b0*/  MUFU.EX2 R5, R5 ;  /* 0x0000000500057308 */ /* 0x000f220000000800 */
[----:B-1----:R-:W-:Y:S01]  /*106c0*/  F2FP.BF16.F32.PACK_AB R17, R51, R50 ;  /* 0x000000323311723e */ /* 0x002fe200000010ff */
[----:B------:R-:W-:Y:S01]  /*106d0*/  FFMA.FTZ R8, R131, UR4, -R8 ;  /* 0x0000000483087c23 */ /* 0x000fe20008010808 */
[----:B------:R-:W-:Y:S01]  /*106e0*/  FADD.FTZ R15, R50, R15 ;  /* 0x0000000f320f7221 */ /* 0x000fe20000010000 */
[----:B------:R-:W-:Y:S03]  /*106f0*/  FADD.FTZ R141, R124, R141 ;  /* 0x0000008d7c8d7221 */ /* 0x000fe60000010000 */
[----:B------:R-:W-:Y:S03]  /*10700*/  FADD.FTZ R15, R51, R15 ;  /* 0x0000000f330f7221 */ /* 0x000fe60000010000 */
[----:B------:R-:W1:Y:S01]  /*10710*/  MUFU.EX2 R89, R89 ;  /* 0x0000005900597308 */ /* 0x000e620000000800 */
[----:B------:R-:W-:Y:S01]  /*10720*/  FADD.FTZ R181, R125, R141 ;  /* 0x0000008d7db57221 */ /* 0x000fe20000010000 */
[----:B-----5:R-:W-:Y:S08]  /*10730*/  FADD.FTZ R15, R64, R15 ;  /* 0x0000000f400f7221 */ /* 0x020ff00000010000 */
[----:B------:R-:W5:Y:S01]  /*10740*/  MUFU.EX2 R96, R96 ;  /* 0x0000006000607308 */ /* 0x000f620000000800 */
[C---:B----4-:R-:W-:Y:S01]  /*10750*/  F2FP.BF16.F32.PACK_AB R19, R5.reuse, R64 ;  /* 0x000000400513723e */ /* 0x050fe200000010ff */
[----:B------:R-:W-:Y:S08]  /*10760*/  FADD.FTZ R185, R5, R15 ;  /* 0x0000000f05b97221 */ /* 0x000ff00000010000 */
[----:B------:R-:W4:Y:S01]  /*10770*/  MUFU.EX2 R99, R99 ;  /* 0x0000006300637308 */ /* 0x000f220000000800 */
[C---:B---3--:R-:W-:Y:S05]  /*10780*/  HMMA.16816.F32.BF16 R208, R16.reuse, R36, R208 ;  /* 0x0000002410d0723c */ /* 0x048fea00000418d0 */
[----:B-1----:R-:W-:Y:S04]  /*10790*/  FADD.FTZ R162, R89, R162 ;  /* 0x000000a259a27221 */ /* 0x002fe80000010000 */
[----:B------:R-:W1:Y:S01]  /*107a0*/  MUFU.EX2 R104, R104 ;  /* 0x0000006800687308 */ /* 0x000e620000000800 */
[C---:B------:R-:W-:Y:S03]  /*107b0*/  HMMA.16816.F32.BF16 R200, R16.reuse, R38, R200 ;  /* 0x0000002610c8723c */ /* 0x040fe600000418c8 */
[C---:B-----5:R-:W-:Y:S06]  /*107c0*/  FADD.FTZ R162, R96.reuse, R162 ;  /* 0x000000a260a27221 */ /* 0x060fec0000010000 */
[----:B------:R-:W3:Y:S01]  /*107d0*/  MUFU.EX2 R22, R22 ;  /* 0x0000001600167308 */ /* 0x000ee20000000800 */
[C---:B--2---:R-:W-:Y:S03]  /*107e0*/  HMMA.16816.F32.BF16 R196, R16.reuse, R32, R196 ;  /* 0x0000002010c4723c */ /* 0x044fe600000418c4 */
[----:B----4-:R-:W-:Y:S06]  /*107f0*/  FADD.FTZ R162, R99, R162 ;  /* 0x000000a263a27221 */ /* 0x010fec0000010000 */
[----:B------:R-:W2:Y:S01]  /*10800*/  MUFU.EX2 R23, R23 ;  /* 0x0000001700177308 */ /* 0x000ea20000000800 */
[----:B------:R-:W-:Y:S03]  /*10810*/  HMMA.16816.F32.BF16 R204, R16, R34, R204 ;  /* 0x0000002210cc723c */ /* 0x000fe600000418cc */
[----:B------:R-:W-:Y:S01]  /*10820*/  F2FP.BF16.F32.PACK_AB R16, R96, R89 ;  /* 0x000000596010723e */ /* 0x000fe200000010ff */
[C---:B-1----:R-:W-:Y:S01]  /*10830*/  FADD.FTZ R162, R104.reuse, R162 ;  /* 0x000000a268a27221 */ /* 0x042fe20000010000 */
[----:B------:R-:W-:Y:S04]  /*10840*/  F2FP.BF16.F32.PACK_AB R18, R104, R99 ;  /* 0x000000636812723e */ /* 0x000fe800000010ff */
[----:B------:R-:W1:Y:S01]  /*10850*/  MUFU.EX2 R40, R40 ;  /* 0x0000002800287308 */ /* 0x000e620000000800 */
[----:B---3--:R-:W-:Y:S09]  /*10860*/  FADD.FTZ R4, R22, R4 ;  /* 0x0000000416047221 */ /* 0x008ff20000010000 */
[----:B------:R-:W3:Y:S01]  /*10870*/  MUFU.EX2 R41, R41 ;  /* 0x0000002900297308 */ /* 0x000ee20000000800 */
[C---:B--2---:R-:W-:Y:S01]  /*10880*/  F2FP.BF16.F32.PACK_AB R17, R23.reuse, R22 ;  /* 0x000000161711723e */ /* 0x044fe200000010ff */
[----:B------:R-:W-:Y:S08]  /*10890*/  FADD.FTZ R4, R23, R4 ;  /* 0x0000000417047221 */ /* 0x000ff00000010000 */
[----:B------:R-:W2:Y:S01]  /*108a0*/  MUFU.EX2 R105, R105 ;  /* 0x0000006900697308 */ /* 0x000ea20000000800 */
[----:B-1----:R-:W-:Y:S09]  /*108b0*/  FADD.FTZ R4, R40, R4 ;  /* 0x0000000428047221 */ /* 0x002ff20000010000 */
[----:B------:R-:W1:Y:S01]  /*108c0*/  MUFU.EX2 R20, R20 ;  /* 0x0000001400147308 */ /* 0x000e620000000800 */
[C---:B---3--:R-:W-:Y:S01]  /*108d0*/  F2FP.BF16.F32.PACK_AB R19, R41.reuse, R40 ;  /* 0x000000282913723e */ /* 0x048fe200000010ff */
[----:B------:R-:W-:Y:S06]  /*108e0*/  FADD.FTZ R4, R41, R4 ;  /* 0x0000000429047221 */ /* 0x000fec0000010000 */
[C---:B------:R-:W-:Y:S02]  /*108f0*/  HMMA.16816.F32.BF16 R224, R16.reuse, R28, R224 ;  /* 0x0000001c10e0723c */ /* 0x040fe400000418e0 */
[----:B------:R-:W3:Y:S01]  /*10900*/  MUFU.EX2 R21, R21 ;  /* 0x0000001500157308 */ /* 0x000ee20000000800 */
[----:B--2---:R-:W-:Y:S05]  /*10910*/  FADD.FTZ R162, R105, R162 ;  /* 0x000000a269a27221 */ /* 0x004fea0000010000 */
[C---:B------:R-:W-:Y:S04]  /*10920*/  HMMA.16816.F32.BF16 R220, R16.reuse, R30, R220 ;  /* 0x0000001e10dc723c */ /* 0x040fe800000418dc */
[----:B------:R-:W2:Y:S01]  /*10930*/  MUFU.EX2 R7, R7 ;  /* 0x0000000700077308 */ /* 0x000ea20000000800 */
[C---:B-1----:R-:W-:Y:S03]  /*10940*/  FADD.FTZ R162, R20.reuse, R162 ;  /* 0x000000a214a27221 */ /* 0x042fe60000010000 */
[C---:B------:R-:W-:Y:S06]  /*10950*/  HMMA.16816.F32.BF16 R216, R16.reuse, R24, R216 ;  /* 0x0000001810d8723c */ /* 0x040fec00000418d8 */
[----:B------:R-:W1:Y:S01]  /*10960*/  MUFU.EX2 R42, R42 ;  /* 0x0000002a002a7308 */ /* 0x000e620000000800 */
[----:B---3--:R-:W-:Y:S01]  /*10970*/  FADD.FTZ R162, R21, R162 ;  /* 0x000000a215a27221 */ /* 0x008fe20000010000 */
[----:B------:R-:W-:Y:S08]  /*10980*/  HMMA.16816.F32.BF16 R212, R16, R26, R212 ;  /* 0x0000001a10d4723c */ /* 0x000ff000000418d4 */
[----:B------:R-:W3:Y:S01]  /*10990*/  MUFU.EX2 R0, R123 ;  /* 0x0000007b00007308 */ /* 0x000ee20000000800 */
[----:B------:R-:W-:Y:S01]  /*109a0*/  F2FP.BF16.F32.PACK_AB R16, R20, R105 ;  /* 0x000000691410723e */ /* 0x000fe200000010ff */
[C---:B--2---:R-:W-:Y:S01]  /*109b0*/  FADD.FTZ R186, R7.reuse, R162 ;  /* 0x000000a207ba7221 */ /* 0x044fe20000010000 */
[----:B------:R-:W-:Y:S07]  /*109c0*/  F2FP.BF16.F32.PACK_AB R18, R7, R21 ;  /* 0x000000150712723e */ /* 0x000fee00000010ff */
[----:B------:R-:W2:Y:S01]  /*109d0*/  MUFU.EX2 R13, R130 ;  /* 0x00000082000d7308 */ /* 0x000ea20000000800 */
[----:B-1----:R-:W-:Y:S09]  /*109e0*/  FADD.FTZ R4, R42, R4 ;  /* 0x000000042a047221 */ /* 0x002ff20000010000 */
[----:B------:R-:W1:Y:S01]  /*109f0*/  MUFU.EX2 R8, R8 ;  /* 0x0000000800087308 */ /* 0x000e620000000800 */
[C---:B---3--:R-:W-:Y:S01]  /*10a00*/  F2FP.BF16.F32.PACK_AB R17, R0.reuse, R42 ;  /* 0x0000002a0011723e */ /* 0x048fe200000010ff */
[----:B------:R-:W-:Y:S04]  /*10a10*/  FADD.FTZ R4, R0, R4 ;  /* 0x0000000400047221 */ /* 0x000fe80000010000 */
[----:B--2---:R-:W-:Y:S01]  /*10a20*/  FADD.FTZ R4, R13, R4 ;  /* 0x000000040d047221 */ /* 0x004fe20000010000 */
[C---:B-1----:R-:W-:Y:S03]  /*10a30*/  F2FP.BF16.F32.PACK_AB R19, R8.reuse, R13 ;  /* 0x0000000d0813723e */ /* 0x042fe600000010ff */
[----:B------:R-:W-:Y:S04]  /*10a40*/  FADD.FTZ R187, R8, R4 ;  /* 0x0000000408bb7221 */ /* 0x000fe80000010000 */
[C---:B------:R-:W-:Y:S08]  /*10a50*/  HMMA.16816.F32.BF16 R224, R16.reuse, R36, R224 ;  /* 0x0000002410e0723c */ /* 0x040ff000000418e0 */
[C---:B------:R-:W-:Y:S08]  /*10a60*/  HMMA.16816.F32.BF16 R220, R16.reuse, R38, R220 ;  /* 0x0000002610dc723c */ /* 0x040ff000000418dc */
[C---:B------:R-:W-:Y:S08]  /*10a70*/  HMMA.16816.F32.BF16 R216, R16.reuse, R32, R216 ;  /* 0x0000002010d8723c */ /* 0x040ff000000418d8 */
[----:B------:R-:W-:Y:S01]  /*10a80*/  HMMA.16816.F32.BF16 R212, R16, R34, R212 ;  /* 0x0000002210d4723c */ /* 0x000fe200000418d4 */
[----:B------:R-:W-:Y:S08]  /*10a90*/  @!UPT UIADD3 URZ, UPT, UPT, URZ, URZ, URZ ;  /* 0x000000fffffff290 */ /* 0x000ff0000fffe0ff */
[----:B------:R-:W-:Y:S11]  /*10aa0*/  @P0 BRA `(.L_x_182) ;  /* 0xffffffc0005c0947 */ /* 0x000ff6000383ffff */
.L_x_181:
[----:B------:R-:W2:Y:S01]  /*10ab0*/  SHFL.BFLY PT, R4, R181, 0x2, 0x1f ;  /* 0x0c401f00b5047f89 */ /* 0x000ea200000e0000 */
[----:B------:R-:W3:Y:S01]  /*10ac0*/  S2UR UR4, SR_CgaCtaId ;  /* 0x00000000000479c3 */ /* 0x000ee20000008800 */
[----:B------:R-:W-:Y:S01]  /*10ad0*/  UMOV UR5, 0x400 ;  /* 0x0000040000057882 */ /* 0x000fe20000000000 */
[----:B------:R-:W-:Y:S01]  /*10ae0*/  SHF.L.U32 R11, R229, 0x2, RZ ;  /* 0x00000002e50b7819 */ /* 0x000fe200000006ff */
[----:B------:R-:W4:Y:S01]  /*10af0*/  SHFL.BFLY PT, R3, R185, 0x2, 0x1f ;  /* 0x0c401f00b9037f89 */ /* 0x000f2200000e0000 */
[----:B------:R-:W-:Y:S02]  /*10b00*/  ISETP.NE.AND P2, PT, R228, -0x1, PT ;  /* 0xffffffffe400780c */ /* 0x000fe40003f45270 */
[C---:B------:R-:W-:Y:S01]  /*10b10*/  LOP3.LUT R13, R11.reuse, 0x20, RZ, 0xc0, !PT ;  /* 0x000000200b0d7812 */ /* 0x040fe200078ec0ff */
[----:B------:R-:W5:Y:S01]  /*10b20*/  SHFL.BFLY PT, R2, R186, 0x2, 0x1f ;  /* 0x0c401f00ba027f89 */ /* 0x000f6200000e0000 */
[----:B------:R-:W1:Y:S01]  /*10b30*/  LDC.U8 R10, c[0x0][0x549] ;  /* 0x00015240ff0a7b82 */ /* 0x000e620000000000 */
[----:B------:R-:W-:-:S02]  /*10b40*/  LOP3.LUT R11, R11, 0x40, RZ, 0xc0, !PT ;  /* 0x000000400b0b7812 */ /* 0x000fc400078ec0ff */
[----:B------:R-:W1:Y:S05]  /*10b50*/  SHFL.BFLY PT, R0, R187, 0x2, 0x1f ;  /* 0x0c401f00bb007f89 */ /* 0x000e6a00000e0000 */
[----:B------:R-:W1:Y:S01]  /*10b60*/  LDC.U8 R15, c[0x0][0x548] ;  /* 0x00015200ff0f7b82 */ /* 0x000e620000000000 */
[----:B--2---:R-:W-:Y:S01]  /*10b70*/  FADD.FTZ R181, R4, R181 ;  /* 0x000000b504b57221 */ /* 0x004fe20000010000 */
[----:B---3--:R-:W-:Y:S01]  /*10b80*/  ULEA UR4, UR4, UR5, 0x18 ;  /* 0x0000000504047291 */ /* 0x008fe2000f8ec0ff */
[----:B----4-:R-:W-:-:S03]  /*10b90*/  FADD.FTZ R185, R3, R185 ;  /* 0x000000b903b97221 */ /* 0x010fc60000010000 */
[----:B------:R-:W2:Y:S01]  /*10ba0*/  SHFL.BFLY PT, R4, R181, 0x1, 0x1f ;  /* 0x0c201f00b5047f89 */ /* 0x000ea200000e0000 */
[----:B-----5:R-:W-:-:S03]  /*10bb0*/  FADD.FTZ R186, R2, R186 ;  /* 0x000000ba02ba7221 */ /* 0x020fc60000010000 */
[----:B------:R-:W3:Y:S01]  /*10bc0*/  SHFL.BFLY PT, R3, R185, 0x1, 0x1f ;  /* 0x0c201f00b9037f89 */ /* 0x000ee200000e0000 */
[----:B-1----:R-:W-:Y:S01]  /*10bd0*/  ISETP.NE.AND P0, PT, R10, RZ, PT ;  /* 0x000000ff0a00720c */ /* 0x002fe20003f05270 */
[----:B------:R-:W-:Y:S02]  /*10be0*/  FADD.FTZ R187, R0, R187 ;  /* 0x000000bb00bb7221 */ /* 0x000fe40000010000 */
[----:B------:R-:W1:Y:S01]  /*10bf0*/  SHFL.BFLY PT, R2, R186, 0x1, 0x1f ;  /* 0x0c201f00ba027f89 */ /* 0x000e6200000e0000 */
[----:B------:R-:W4:Y:S03]  /*10c00*/  LDC R10, c[0x0][0x434] ;  /* 0x00010d00ff0a7b82 */ /* 0x000f260000000800 */
[----:B------:R-:W5:Y:S01]  /*10c10*/  SHFL.BFLY PT, R0, R187, 0x1, 0x1f ;  /* 0x0c201f00bb007f89 */ /* 0x000f6200000e0000 */
[----:B------:R-:W-:-:S05]  /*10c20*/  ISETP.NE.AND P1, PT, R15, RZ, !P0 ;  /* 0x000000ff0f00720c */ /* 0x000fca0004725270 */
[----:B------:R-:W4:Y:S01]  /*10c30*/  @P0 LDC R16, c[0x0][0x430] ;  /* 0x00010c00ff100b82 */ /* 0x000f220000000800 */
[----:B--2---:R-:W-:Y:S01]  /*10c40*/  FADD.FTZ R4, R181, R4 ;  /* 0x00000004b5047221 */ /* 0x004fe20000010000 */
[----:B---3--:R-:W-:-:S03]  /*10c50*/  FADD.FTZ R185, R185, R3 ;  /* 0x00000003b9b97221 */ /* 0x008fc60000010000 */
[----:B------:R-:W2:Y:S01]  /*10c60*/  MUFU.RCP R5, R4 ;  /* 0x0000000400057308 */ /* 0x000ea20000001000 */
[----:B------:R-:W-:Y:S01]  /*10c70*/  SHF.L.U32 R3, R229, 0x4, RZ ;  /* 0x00000004e5037819 */ /* 0x000fe200000006ff */
[----:B-1----:R-:W-:Y:S01]  /*10c80*/  FADD.FTZ R2, R186, R2 ;  /* 0x00000002ba027221 */ /* 0x002fe20000010000 */
[----:B------:R-:W-:Y:S02]  /*10c90*/  FSETP.NE.FTZ.AND P6, PT, R4, RZ, PT ;  /* 0x000000ff0400720b */ /* 0x000fe40003fd5000 */
[----:B------:R-:W-:Y:S01]  /*10ca0*/  LOP3.LUT R140, R140, 0x3e00, R3, 0xf8, !PT ;  /* 0x00003e008c8c7812 */ /* 0x000fe200078ef803 */
[----:B-----5:R-:W-:Y:S02]  /*10cb0*/  FADD.FTZ R0, R187, R0 ;  /* 0x00000000bb007221 */ /* 0x020fe40000010000 */
[----:B------:R-:W1:Y:S01]  /*10cc0*/  MUFU.RCP R7, R185 ;  /* 0x000000b900077308 */ /* 0x000e620000001000 */
[----:B------:R-:W-:Y:S02]  /*10cd0*/  SHF.L.U32 R3, R229, 0x3, RZ ;  /* 0x00000003e5037819 */ /* 0x000fe400000006ff */
[----:B------:R-:W-:-:S02]  /*10ce0*/  FSETP.NE.FTZ.AND P5, PT, R185, RZ, PT ;  /* 0x000000ffb900720b */ /* 0x000fc40003fb5000 */
[----:B------:R-:W-:Y:S02]  /*10cf0*/  LOP3.LUT R140, R140, 0x20, R3, 0xf8, !PT ;  /* 0x000000208c8c7812 */ /* 0x000fe400078ef803 */
[----:B------:R-:W-:Y:S01]  /*10d00*/  LOP3.LUT R3, R3, 0xc0, RZ, 0xc0, !PT ;  /* 0x000000c003037812 */ /* 0x000fe200078ec0ff */
[----:B------:R-:W3:Y:S01]  /*10d10*/  MUFU.RCP R8, R2 ;  /* 0x0000000200087308 */ /* 0x000ee20000001000 */
[----:B------:R-:W-:Y:S01]  /*10d20*/  FSETP.NE.FTZ.AND P4, PT, R2, RZ, PT ;  /* 0x000000ff0200720b */ /* 0x000fe20003f95000 */
[----:B------:R-:W4:Y:S01]  /*10d30*/  @P6 LDC R24, c[0x0][0x458] ;  /* 0x00011600ff186b82 */ /* 0x000f220000000800 */
[----:B------:R-:W-:Y:S02]  /*10d40*/  FSETP.NE.FTZ.AND P3, PT, R0, RZ, PT ;  /* 0x000000ff0000720b */ /* 0x000fe40003f75000 */
[----:B------:R-:W-:Y:S02]  /*10d50*/  LOP3.LUT R3, R3, 0x18, R229, 0xf8, !PT ;  /* 0x0000001803037812 */ /* 0x000fe400078ef8e5 */
[----:B--2---:R-:W-:Y:S01]  /*10d60*/  FSEL R5, R5, 1, P6 ;  /* 0x3f80000005057808 */ /* 0x004fe20003000000 */
[----:B------:R-:W2:Y:S01]  /*10d70*/  MUFU.RCP R9, R0 ;  /* 0x0000000000097308 */ /* 0x000ea20000001000 */
[----:B-1----:R-:W-:-:S02]  /*10d80*/  FSEL R7, R7, 1, P5 ;  /* 0x3f80000007077808 */ /* 0x002fc40002800000 */
[----:B------:R-:W-:Y:S01]  /*10d90*/  LOP3.LUT R3, R140, R3, RZ, 0xfc, !PT ;  /* 0x000000038c037212 */ /* 0x000fe200078efcff */
[C---:B------:R-:W-:Y:S01]  /*10da0*/  FMUL.FTZ R208, R5.reuse, R208 ;  /* 0x000000d005d07220 */ /* 0x040fe20000410000 */
[----:B------:R-:W-:Y:S01]  /*10db0*/  FMUL.FTZ R209, R5, R209 ;  /* 0x000000d105d17220 */ /* 0x000fe20000410000 */
[C---:B------:R-:W-:Y:S01]  /*10dc0*/  FMUL.FTZ R210, R7.reuse, R210 ;  /* 0x000000d207d27220 */ /* 0x040fe20000410000 */
[----:B------:R-:W-:Y:S01]  /*10dd0*/  FMUL.FTZ R211, R7, R211 ;  /* 0x000000d307d37220 */ /* 0x000fe20000410000 */
[C---:B------:R-:W-:Y:S01]  /*10de0*/  FMUL.FTZ R200, R5.reuse, R200 ;  /* 0x000000c805c87220 */ /* 0x040fe20000410000 */
[----:B---3--:R-:W-:Y:S01]  /*10df0*/  FSEL R8, R8, 1, P4 ;  /* 0x3f80000008087808 */ /* 0x008fe20002000000 */
[----:B------:R-:W-:Y:S01]  /*10e00*/  FMUL.FTZ R201, R5, R201 ;  /* 0x000000c905c97220 */ /* 0x000fe20000410000 */
[C---:B------:R-:W-:Y:S01]  /*10e10*/  FMUL.FTZ R202, R7.reuse, R202 ;  /* 0x000000ca07ca7220 */ /* 0x040fe20000410000 */
[----:B------:R-:W-:Y:S01]  /*10e20*/  FMUL.FTZ R203, R7, R203 ;  /* 0x000000cb07cb7220 */ /* 0x000fe20000410000 */
[----:B------:R-:W-:Y:S01]  /*10e30*/  LEA R3, R3, UR4, 0x1 ;  /* 0x0000000403037c11 */ /* 0x000fe2000f8e08ff */
[C---:B------:R-:W-:Y:S01]  /*10e40*/  FMUL.FTZ R224, R8.reuse, R224 ;  /* 0x000000e008e07220 */ /* 0x040fe20000410000 */
[C---:B------:R-:W-:Y:S01]  /*10e50*/  FMUL.FTZ R225, R8.reuse, R225 ;  /* 0x000000e108e17220 */ /* 0x040fe20000410000 */
[C---:B------:R-:W-:Y:S01]  /*10e60*/  FMUL.FTZ R220, R8.reuse, R220 ;  /* 0x000000dc08dc7220 */ /* 0x040fe20000410000 */
        /* <DEDUP_REMOVED lines=9> */
[C---:B------:R-:W-:Y:S01]  /*10f00*/  FMUL.FTZ R198, R7.reuse, R198 ;  /* 0x000000c607c67220 */ /* 0x040fe20000410000 */
[----:B------:R-:W-:Y:S01]  /*10f10*/  FMUL.FTZ R199, R7, R199 ;  /* 0x000000c707c77220 */ /* 0x000fe20000410000 */
[----:B------:R-:W-:Y:S01]  /*10f20*/  FMUL.FTZ R5, R5, R205 ;  /* 0x000000cd05057220 */ /* 0x000fe20000410000 */
[----:B------:R-:W-:Y:S01]  /*10f30*/  FMUL.FTZ R206, R7, R206 ;  /* 0x000000ce07ce7220 */ /* 0x000fe20000410000 */
[----:B------:R-:W-:Y:S01]  /*10f40*/  F2FP.BF16.F32.PACK_AB R208, R209, R208 ;  /* 0x000000d0d1d0723e */ /* 0x000fe200000010ff */
[----:B------:R-:W-:Y:S01]  /*10f50*/  FMUL.FTZ R7, R7, R207 ;  /* 0x000000cf07077220 */ /* 0x000fe20000410000 */
[----:B------:R-:W-:Y:S01]  /*10f60*/  F2FP.BF16.F32.PACK_AB R210, R211, R210 ;  /* 0x000000d2d3d2723e */ /* 0x000fe200000010ff */
[C---:B------:R-:W-:Y:S01]  /*10f70*/  FMUL.FTZ R216, R8.reuse, R216 ;  /* 0x000000d808d87220 */ /* 0x040fe20000410000 */
[----:B------:R-:W-:Y:S01]  /*10f80*/  F2FP.BF16.F32.PACK_AB R200, R201, R200 ;  /* 0x000000c8c9c8723e */ /* 0x000fe200000010ff */
[C---:B------:R-:W-:Y:S01]  /*10f90*/  FMUL.FTZ R217, R8.reuse, R217 ;  /* 0x000000d908d97220 */ /* 0x040fe20000410000 */
[----:B------:R-:W-:Y:S01]  /*10fa0*/  F2FP.BF16.F32.PACK_AB R202, R203, R202 ;  /* 0x000000cacbca723e */ /* 0x000fe200000010ff */
[C---:B------:R-:W-:Y:S01]  /*10fb0*/  FMUL.FTZ R212, R8.reuse, R212 ;  /* 0x000000d408d47220 */ /* 0x040fe20000410000 */
[----:B------:R-:W-:Y:S01]  /*10fc0*/  IADD3 R14, PT, PT, R3, -R13, RZ ;  /* 0x8000000d030e7210 */ /* 0x000fe20007ffe0ff */
[----:B------:R-:W-:Y:S01]  /*10fd0*/  FMUL.FTZ R218, R9, R218 ;  /* 0x000000da09da7220 */ /* 0x000fe20000410000 */
[----:B------:R-:W-:Y:S01]  /*10fe0*/  IADD3 R11, PT, PT, R3, -R11, RZ ;  /* 0x8000000b030b7210 */ /* 0x000fe20007ffe0ff */
        /* <DEDUP_REMOVED lines=9> */
[----:B------:R-:W-:Y:S01]  /*11080*/  F2FP.BF16.F32.PACK_AB R196, R197, R196 ;  /* 0x000000c4c5c4723e */ /* 0x000fe200000010ff */
[----:B------:R1:W2:Y:S01]  /*11090*/  @P4 MUFU.LG2 R25, R2 ;  /* 0x0000000200194308 */ /* 0x0002a20000000c00 */
[----:B------:R-:W-:Y:S01]  /*110a0*/  F2FP.BF16.F32.PACK_AB R198, R199, R198 ;  /* 0x000000c6c7c6723e */ /* 0x000fe200000010ff */
[----:B------:R-:W-:Y:S01]  /*110b0*/  STS [R3+0x200], R210 ;  /* 0x000200d203007388 */ /* 0x000fe20000000800 */
[----:B------:R-:W-:-:S02]  /*110c0*/  F2FP.BF16.F32.PACK_AB R5, R5, R204 ;  /* 0x000000cc0505723e */ /* 0x000fc400000010ff */
[----:B------:R-:W-:Y:S01]  /*110d0*/  IADD3 R13, PT, PT, -R13, R11, RZ ;  /* 0x0000000b0d0d7210 */ /* 0x000fe20007ffe1ff */
[----:B------:R-:W-:Y:S01]  /*110e0*/  STS [R14+0x10], R200 ;  /* 0x000010c80e007388 */ /* 0x000fe20000000800 */
[----:B------:R-:W-:Y:S01]  /*110f0*/  F2FP.BF16.F32.PACK_AB R7, R7, R206 ;  /* 0x000000ce0707723e */ /* 0x000fe200000010ff */
[----:B------:R-:W3:Y:S01]  /*11100*/  @P5 MUFU.LG2 R185, R185 ;  /* 0x000000b900b95308 */ /* 0x000ee20000000c00 */
[----:B------:R-:W-:Y:S01]  /*11110*/  F2FP.BF16.F32.PACK_AB R216, R217, R216 ;  /* 0x000000d8d9d8723e */ /* 0x000fe200000010ff */
[----:B------:R-:W-:Y:S01]  /*11120*/  STS [R14+0x210], R202 ;  /* 0x000210ca0e007388 */ /* 0x000fe20000000800 */
[----:B------:R-:W-:Y:S02]  /*11130*/  F2FP.BF16.F32.PACK_AB R218, R219, R218 ;  /* 0x000000dadbda723e */ /* 0x000fe400000010ff */
[----:B------:R-:W-:Y:S01]  /*11140*/  F2FP.BF16.F32.PACK_AB R8, R8, R212 ;  /* 0x000000d40808723e */ /* 0x000fe200000010ff */
[----:B------:R-:W-:Y:S01]  /*11150*/  STS [R3+0x1000], R224 ;  /* 0x001000e003007388 */ /* 0x000fe20000000800 */
[----:B------:R-:W-:Y:S01]  /*11160*/  F2FP.BF16.F32.PACK_AB R9, R9, R214 ;  /* 0x000000d60909723e */ /* 0x000fe200000010ff */
[----:B-1----:R-:W1:Y:S02]  /*11170*/  @P0 LDC R2, c[0x0][0x430] ;  /* 0x00010c00ff020b82 */ /* 0x002e640000000800 */
[----:B------:R-:W-:Y:S04]  /*11180*/  STS [R3+0x1200], R226 ;  /* 0x001200e203007388 */ /* 0x000fe80000000800 */
[----:B------:R-:W-:Y:S04]  /*11190*/  STS [R14+0x1010], R220 ;  /* 0x001010dc0e007388 */ /* 0x000fe80000000800 */
[----:B------:R5:W-:Y:S04]  /*111a0*/  STS [R14+0x1210], R222 ;  /* 0x001210de0e007388 */ /* 0x000be80000000800 */
[----:B------:R-:W-:Y:S04]  /*111b0*/  STS [R11+0x20], R196 ;  /* 0x000020c40b007388 */ /* 0x000fe80000000800 */
[----:B------:R-:W-:Y:S04]  /*111c0*/  STS [R11+0x220], R198 ;  /* 0x000220c60b007388 */ /* 0x000fe80000000800 */
[----:B------:R-:W-:Y:S04]  /*111d0*/  STS [R13+0x30], R5 ;  /* 0x000030050d007388 */ /* 0x000fe80000000800 */
[----:B------:R4:W-:Y:S04]  /*111e0*/  STS [R13+0x230], R7 ;  /* 0x000230070d007388 */ /* 0x0009e80000000800 */
[----:B------:R-:W-:Y:S04]  /*111f0*/  STS [R11+0x1020], R216 ;  /* 0x001020d80b007388 */ /* 0x000fe80000000800 */
[----:B------:R-:W-:Y:S01]  /*11200*/  STS [R11+0x1220], R218 ;  /* 0x001220da0b007388 */ /* 0x000fe20000000800 */
[----:B-----5:R5:W1:Y:S03]  /*11210*/  @P6 MUFU.LG2 R14, R4 ;  /* 0x00000004000e6308 */ /* 0x020a660000000c00 */
[----:B------:R-:W-:Y:S04]  /*11220*/  STS [R13+0x1030], R8 ;  /* 0x001030080d007388 */ /* 0x000fe80000000800 */
[----:B------:R2:W-:Y:S01]  /*11230*/  STS [R13+0x1230], R9 ;  /* 0x001230090d007388 */ /* 0x0005e20000000800 */
[----:B------:R-:W1:Y:S01]  /*11240*/  S2R R3, SR_CTAID.X ;  /* 0x0000000000037919 */ /* 0x000e620000002500 */
[----:B----4-:R-:W4:Y:S08]  /*11250*/  LDC R7, c[0x0][0x434] ;  /* 0x00010d00ff077b82 */ /* 0x010f300000000800 */
[----:B-----5:R-:W5:Y:S08]  /*11260*/  @!P2 LDC.64 R4, c[0x0][0x400] ;  /* 0x00010000ff04ab82 */ /* 0x020f700000000a00 */
[----:B--2---:R-:W2:Y:S01]  /*11270*/  @P2 LDC.64 R8, c[0x0][0x408] ;  /* 0x00010200ff082b82 */ /* 0x004ea20000000a00 */
[----:B------:R-:W1:Y:S07]  /*11280*/  S2R R13, SR_CTAID.Z ;  /* 0x00000000000d7919 */ /* 0x000e6e0000002700 */
[----:B------:R-:W1:Y:S01]  /*11290*/  @P5 LDC R11, c[0x0][0x458] ;  /* 0x00011600ff0b5b82 */ /* 0x000e620000000800 */
[----:B----4-:R-:W-:-:S02]  /*112a0*/  @P0 IMAD R10, R16, R7, RZ ;  /* 0x00000007100a0224 */ /* 0x010fc400078e02ff */
[----:B-----5:R-:W-:Y:S01]  /*112b0*/  @!P2 IMAD.WIDE.U32 R22, R230, R4, RZ ;  /* 0x00000004e616a225 */ /* 0x020fe200078e00ff */
[----:B------:R-:W-:Y:S01]  /*112c0*/  @P0 MOV R4, 0x1 ;  /* 0x0000000100040802 */ /* 0x000fe20000000f00 */
[----:B---3--:R-:W-:Y:S06]  /*112d0*/  @P0 BRA `(.L_x_185) ;  /* 0x0000000000200947 */ /* 0x008fec0003800000 */
[----:B------:R-:W-:Y:S02]  /*112e0*/  ISETP.NE.AND P0, PT, R15, RZ, PT ;  /* 0x000000ff0f00720c */ /* 0x000fe40003f05270 */
[----:B------:R-:W3:Y:S11]  /*112f0*/  LDC R15, c[0x0][0x3e0] ;  /* 0x0000f800ff0f7b82 */ /* 0x000ef60000000800 */
[----:B------:R-:W3:Y:S01]  /*11300*/  @P0 LDC R4, c[0x0][0x454] ;  /* 0x00011500ff040b82 */ /* 0x000ee20000000800 */
[----:B-1----:R-:W-:-:S02]  /*11310*/  @P0 MOV R2, 0x1 ;  /* 0x0000000100020802 */ /* 0x002fc40000000f00 */
[----:B------:R-:W-:-:S05]  /*11320*/  @!P0 MOV R2, 0x1 ;  /* 0x0000000100028802 */ /* 0x000fca0000000f00 */
[----:B------:R-:W4:Y:S01]  /*11330*/  @P0 LDC R10, c[0x0][0x454] ;  /* 0x00011500ff0a0b82 */ /* 0x000f220000000800 */
[-C--:B---3--:R-:W-:Y:S02]  /*11340*/  @P0 IMAD R4, R4, R15.reuse, RZ ;  /* 0x0000000f04040224 */ /* 0x088fe400078e02ff */
[----:B------:R-:W-:-:S07]  /*11350*/  @!P0 IMAD R4, R7, R15, RZ ;  /* 0x0000000f07048224 */ /* 0x000fce00078e02ff */
.L_x_185:
[----:B------:R-:W-:Y:S01]  /*11360*/  BAR.SYNC.DEFER_BLOCKING 0x0 ;  /* 0x0000000000007b1d */ /* 0x000fe20000010000 */
[----:B------:R-:W-:Y:S01]  /*11370*/  ISETP.NE.AND P0, PT, R228, -0x1, PT ;  /* 0xffffffffe400780c */ /* 0x000fe20003f05270 */
[----:B------:R-:W-:Y:S02]  /*11380*/  @!P2 IMAD R15, R230, R5, R23 ;  /* 0x00000005e60fa224 */ /* 0x000fe400078e0217 */
[----:B-1----:R-:W-:Y:S01]  /*11390*/  @P6 FMUL.FTZ R28, R14, 0.69314718246459960938 ;  /* 0x3f3172180e1c6820 */ /* 0x002fe20000410000 */
[----:B--2---:R-:W-:-:S04]  /*113a0*/  @P2 IMAD.WIDE.U32 R26, R228, R8, RZ ;  /* 0x00000008e41a2225 */ /* 0x004fc800078e00ff */
[----:B------:R-:W-:Y:S01]  /*113b0*/  @P5 FMUL.FTZ R185, R185, 0.69314718246459960938 ;  /* 0x3f317218b9b95820 */ /* 0x000fe20000410000 */
[----:B------:R1:W2:Y:S01]  /*113c0*/  @P3 MUFU.LG2 R5, R0 ;  /* 0x0000000000053308 */ /* 0x0002a20000000c00 */
[----:B------:R-:W3:Y:S01]  /*113d0*/  @P3 LDC R14, c[0x0][0x458] ;  /* 0x00011600ff0e3b82 */ /* 0x000ee20000000800 */
[----:B------:R-:W-:Y:S01]  /*113e0*/  @P2 IMAD R15, R228, R9, R27 ;  /* 0x00000009e40f2224 */ /* 0x000fe200078e021b */
[----:B------:R-:W-:Y:S01]  /*113f0*/  MOV R20, 0x7f800000 ;  /* 0x7f80000000147802 */ /* 0x000fe20000000f00 */
[----:B----4-:R-:W-:Y:S02]  /*11400*/  IMAD R10, R13, R10, RZ ;  /* 0x0000000a0d0a7224 */ /* 0x010fe400078e02ff */
[----:B------:R-:W-:Y:S01]  /*11410*/  @P5 FFMA.FTZ R20, R132, R11, R185 ;  /* 0x0000000b84145223 */ /* 0x000fe200000100b9 */
[----:B------:R-:W-:Y:S01]  /*11420*/  @P4 FMUL.FTZ R8, R25, 0.69314718246459960938 ;  /* 0x3f31721819084820 */ /* 0x000fe20000410000 */
[----:B------:R-:W-:Y:S01]  /*11430*/  MOV R21, 0x7f800000 ;  /* 0x7f80000000157802 */ /* 0x000fe20000000f00 */
[----:B------:R-:W-:Y:S01]  /*11440*/  @!P0 IMAD R228, R230, R7, RZ ;  /* 0x00000007e6e48224 */ /* 0x000fe200078e02ff */
[----:B------:R-:W-:Y:S01]  /*11450*/  LOP3.LUT P0, RZ, R229, 0x3, RZ, 0xc0, !PT ;  /* 0x00000003e5ff7812 */ /* 0x000fe2000780c0ff */
[----:B------:R-:W-:-:S02]  /*11460*/  IMAD R7, R3, R2, RZ ;  /* 0x0000000203077224 */ /* 0x000fc400078e02ff */
[----:B------:R-:W-:Y:S01]  /*11470*/  @P6 FFMA.FTZ R21, R133, R24, R28 ;  /* 0x0000001885156223 */ /* 0x000fe2000001001c */
[----:B------:R-:W-:Y:S01]  /*11480*/  @!P1 IMAD R10, R230, R4, R10 ;  /* 0x00000004e60a9224 */ /* 0x000fe200078e020a */
[----:B------:R-:W-:Y:S01]  /*11490*/  SHF.R.S32.HI R4, RZ, 0x1f, R228 ;  /* 0x0000001fff047819 */ /* 0x000fe200000114e4 */
[----:B------:R-:W-:Y:S01]  /*114a0*/  BSSY.RECONVERGENT B0, `(.L_x_186) ;  /* 0x0000037000007945 */ /* 0x000fe20003800200 */
[----:B------:R-:W-:Y:S01]  /*114b0*/  SEL R228, R228, RZ, P1 ;  /* 0x000000ffe4e47207 */ /* 0x000fe20000800000 */
[----:B-1----:R-:W1:Y:S01]  /*114c0*/  @P4 LDC R0, c[0x0][0x458] ;  /* 0x00011600ff004b82 */ /* 0x002e620000000800 */
[----:B------:R4:W1:Y:S01]  /*114d0*/  LDS.128 R16, [R233+0x1800] ;  /* 0x00180000e9107984 */ /* 0x0008620000000c00 */
[----:B------:R-:W-:Y:S01]  /*114e0*/  SHF.L.U32 R7, R7, 0x7, RZ ;  /* 0x0000000707077819 */ /* 0x000fe200000006ff */
[----:B--2---:R-:W-:Y:S01]  /*114f0*/  @P3 FMUL.FTZ R5, R5, 0.69314718246459960938 ;  /* 0x3f31721805053820 */ /* 0x004fe20000410000 */
[----:B------:R-:W-:Y:S02]  /*11500*/  SEL R4, R4, RZ, P1 ;  /* 0x000000ff04047207 */ /* 0x000fe40000800000 */
[----:B------:R-:W-:-:S02]  /*11510*/  IADD3 R25, P5, P1, R7, R228, R10 ;  /* 0x000000e407197210 */ /* 0x000fc400079be00a */
[----:B------:R-:W-:Y:S02]  /*11520*/  SHF.R.S32.HI R10, RZ, 0x1f, R10 ;  /* 0x0000001fff0a7819 */ /* 0x000fe4000001140a */
[----:B------:R-:W-:Y:S02]  /*11530*/  SHF.R.S32.HI R7, RZ, 0x1f, R7 ;  /* 0x0000001fff077819 */ /* 0x000fe40000011407 */
[----:B------:R-:W-:Y:S02]  /*11540*/  MOV R28, 0x7f800000 ;  /* 0x7f800000001c7802 */ /* 0x000fe40000000f00 */
[----:B------:R-:W-:Y:S01]  /*11550*/  MOV R24, 0x7f800000 ;  /* 0x7f80000000187802 */ /* 0x000fe20000000f00 */
[----:B---3--:R-:W-:Y:S01]  /*11560*/  @P3 FFMA.FTZ R24, R12, R14, R5 ;  /* 0x0000000e0c183223 */ /* 0x008fe20000010005 */
[----:B------:R-:W-:Y:S01]  /*11570*/  SHF.R.U32.HI R32, RZ, 0x2, R229 ;  /* 0x00000002ff207819 */ /* 0x000fe200000116e5 */
[----:B-1----:R-:W-:Y:S01]  /*11580*/  @P4 FFMA.FTZ R28, R6, R0, R8 ;  /* 0x00000000061c4223 */ /* 0x002fe20000010008 */
        /* <DEDUP_REMOVED lines=14> */
[----:B------:R-:W-:Y:S01]  /*11670*/  @!P6 IADD3 R14, P0, PT, R12, R25, RZ ;  /* 0x000000190c0ee210 */ /* 0x000fe20007f1e0ff */
[-C--:B------:R-:W-:Y:S01]  /*11680*/  @!P5 IMAD R31, R31, R2.reuse, RZ ;  /* 0x000000021f1fd224 */ /* 0x080fe200078e02ff */
[----:B------:R-:W2:Y:S01]  /*11690*/  @!P5 LDC.64 R8, c[0x0][0x420] ;  /* 0x00010800ff08db82 */ /* 0x000ea20000000a00 */
[----:B------:R-:W-:Y:S01]  /*116a0*/  @!P4 IMAD R30, R30, R2, RZ ;  /* 0x000000021e1ec224 */ /* 0x000fe200078e02ff */
[----:B------:R-:W-:Y:S01]  /*116b0*/  @!P6 LEA.HI.X.SX32 R12, R12, R0, 0x1, P0 ;  /* 0x000000000c0ce211 */ /* 0x000fe200000f0eff */
[----:B------:R-:W-:-:S05]  /*116c0*/  @!P3 IMAD R2, R29, R2, RZ ;  /* 0x000000021d02b224 */ /* 0x000fca00078e02ff */
[----:B------:R-:W3:Y:S08]  /*116d0*/  @!P4 LDC.64 R6, c[0x0][0x420] ;  /* 0x00010800ff06cb82 */ /* 0x000ef00000000a00 */
[----:B------:R-:W4:Y:S01]  /*116e0*/  @!P3 LDC.64 R4, c[0x0][0x420] ;  /* 0x00010800ff04bb82 */ /* 0x000f220000000a00 */
[----:B-1----:R-:W-:Y:S02]  /*116f0*/  @!P6 LEA R34, P1, R14, R10, 0x2 ;  /* 0x0000000a0e22e211 */ /* 0x002fe400078210ff */
[----:B------:R-:W-:-:S02]  /*11700*/  @!P5 IADD3 R10, P0, PT, R31, R25, RZ ;  /* 0x000000191f0ad210 */ /* 0x000fc40007f1e0ff */
[----:B------:R-:W-:Y:S02]  /*11710*/  @!P6 LEA.HI.X R35, R14, R11, R12, 0x2, P1 ;  /* 0x0000000b0e23e211 */ /* 0x000fe400008f140c */
[----:B------:R-:W-:Y:S02]  /*11720*/  @!P5 LEA.HI.X.SX32 R31, R31, R0, 0x1, P0 ;  /* 0x000000001f1fd211 */ /* 0x000fe400000f0eff */
[----:B--2---:R-:W-:Y:S01]  /*11730*/  @!P5 LEA R36, P0, R10, R8, 0x2 ;  /* 0x000000080a24d211 */ /* 0x004fe200078010ff */
[----:B------:R1:W-:Y:S01]  /*11740*/  @!P6 STG.E desc[UR8][R34.64], R21 ;  /* 0x000000152200e986 */ /* 0x0003e2000c101908 */
[----:B------:R-:W-:Y:S02]  /*11750*/  @!P4 IADD3 R8, P1, PT, R30, R25, RZ ;  /* 0x000000191e08c210 */ /* 0x000fe40007f3e0ff */
[----:B------:R-:W-:Y:S02]  /*11760*/  @!P5 LEA.HI.X R37, R10, R9, R31, 0x2, P0 ;  /* 0x000000090a25d211 */ /* 0x000fe400000f141f */
[----:B------:R-:W-:-:S02]  /*11770*/  @!P3 IADD3 R25, P0, PT, R2, R25, RZ ;  /* 0x000000190219b210 */ /* 0x000fc40007f1e0ff */
[----:B------:R-:W-:Y:S01]  /*11780*/  @!P4 LEA.HI.X.SX32 R30, R30, R0, 0x1, P1 ;  /* 0x000000001e1ec211 */ /* 0x000fe200008f0eff */
        /* <DEDUP_REMOVED lines=8> */
.L_x_187:
[----:B------:R-:W-:Y:S05]  /*11810*/  BSYNC.RECONVERGENT B0 ;  /* 0x0000000000007941 */ /* 0x000fea0003800200 */
.L_x_186:
[----:B------:R-:W2:Y:S01]  /*11820*/  LDCU UR6, c[0x0][0x440] ;  /* 0x00008800ff0677ac */ /* 0x000ea20008000800 */
[C---:B-1----:R-:W-:Y:S01]  /*11830*/  VIADD R4, R32.reuse, 0x20 ;  /* 0x0000002020047836 */ /* 0x042fe20000000000 */
[C---:B------:R-:W-:Y:S01]  /*11840*/  IADD3 R2, PT, PT, R32.reuse, 0x40, RZ ;  /* 0x0000004020027810 */ /* 0x040fe20007ffe0ff */
[----:B------:R-:W-:Y:S01]  /*11850*/  @P2 IMAD.MOV.U32 R22, RZ, RZ, R26 ;  /* 0x000000ffff162224 */ /* 0x000fe200078e001a */
[----:B------:R-:W1:Y:S01]  /*11860*/  LDCU.64 UR4, c[0x0][0x410] ;  /* 0x00008200ff0477ac */ /* 0x000e620008000a00 */
[----:B------:R-:W-:Y:S01]  /*11870*/  VIADD R0, R32, 0x60 ;  /* 0x0000006020007836 */ /* 0x000fe20000000000 */
[----:B------:R-:W-:Y:S01]  /*11880*/  BSSY.RECONVERGENT B0, `(.L_x_188) ;  /* 0x0000018000007945 */ /* 0x000fe20003800200 */
[----:B------:R-:W-:Y:S01]  /*11890*/  IMAD.MOV.U32 R33, RZ, RZ, RZ ;  /* 0x000000ffff217224 */ /* 0x000fe200078e00ff */
[----:B------:R-:W-:Y:S01]  /*118a0*/  IADD3 R8, P1, PT, R178, R22, RZ ;  /* 0x00000016b2087210 */ /* 0x000fe20007f3e0ff */
[----:B------:R-:W-:-:S03]  /*118b0*/  IMAD.WIDE.U32 R10, R3, 0x80, R32 ;  /* 0x00000080030a7825 */ /* 0x000fc600078e0020 */
[----:B------:R-:W-:Y:S02]  /*118c0*/  IADD3.X R9, PT, PT, RZ, R15, RZ, P1, !PT ;  /* 0x0000000fff097210 */ /* 0x000fe40000ffe4ff */
[----:B--2---:R-:W-:-:S04]  /*118d0*/  ISETP.GE.AND P0, PT, R178, UR6, PT ;  /* 0x00000006b2007c0c */ /* 0x004fc8000bf06270 */
[-C--:B------:R-:W-:Y:S01]  /*118e0*/  ISETP.GE.OR P2, PT, R4, R193.reuse, P0 ;  /* 0x000000c10400720c */ /* 0x080fe20000746670 */
[C---:B-1----:R-:W-:Y:S01]  /*118f0*/  IMAD.WIDE.U32 R8, R13.reuse, UR4, R8 ;  /* 0x000000040d087c25 */ /* 0x042fe2000f8e0008 */
[----:B------:R1:W2:Y:S01]  /*11900*/  LDS.128 R4, [R233] ;  /* 0x00000000e9047984 */ /* 0x0002a20000000c00 */
[-C--:B------:R-:W-:Y:S02]  /*11910*/  ISETP.GE.OR P3, PT, R32, R193.reuse, P0 ;  /* 0x000000c12000720c */ /* 0x080fe40000766670 */
[----:B------:R-:W-:Y:S01]  /*11920*/  IMAD R13, R13, UR5, R9 ;  /* 0x000000050d0d7c24 */ /* 0x000fe2000f8e0209 */
[-C--:B------:R-:W-:Y:S02]  /*11930*/  ISETP.GE.OR P1, PT, R2, R193.reuse, P0 ;  /* 0x000000c10200720c */ /* 0x080fe40000726670 */
[----:B------:R-:W-:-:S08]  /*11940*/  ISETP.GE.OR P0, PT, R0, R193, P0 ;  /* 0x000000c10000720c */ /* 0x000fd00000706670 */
[----:B------:R-:W-:Y:S05]  /*11950*/  @P3 BRA `(.L_x_189) ;  /* 0x0000000000283947 */ /* 0x000fea0003800000 */
[----:B------:R-:W3:Y:S01]  /*11960*/  LDCU.64 UR6, c[0x0][0x408] ;  /* 0x00008100ff0677ac */ /* 0x000ee20008000a00 */
[----:B------:R-:W-:Y:S01]  /*11970*/  MOV R12, R8 ;  /* 0x00000008000c7202 */ /* 0x000fe20000000f00 */
[----:B------:R-:W4:Y:S01]  /*11980*/  LDCU.64 UR4, c[0x0][0x3f0] ;  /* 0x00007e00ff0477ac */ /* 0x000f220008000a00 */
[----:B---3--:R-:W-:-:S03]  /*11990*/  IMAD R0, R11, UR6, RZ ;  /* 0x000000060b007c24 */ /* 0x008fc6000f8e02ff */
[----:B------:R-:W-:-:S04]  /*119a0*/  IMAD.WIDE.U32 R2, R10, UR6, R12 ;  /* 0x000000060a027c25 */ /* 0x000fc8000f8e000c */
[----:B------:R-:W-:Y:S01]  /*119b0*/  IMAD R0, R10, UR7, R0 ;  /* 0x000000070a007c24 */ /* 0x000fe2000f8e0200 */
[----:B----4-:R-:W-:-:S04]  /*119c0*/  LEA R14, P3, R2, UR4, 0x1 ;  /* 0x00000004020e7c11 */ /* 0x010fc8000f8608ff */
[----:B------:R-:W-:-:S04]  /*119d0*/  IADD3 R0, PT, PT, R0, R3, RZ ;  /* 0x0000000300007210 */ /* 0x000fc80007ffe0ff */
[----:B------:R-:W-:-:S05]  /*119e0*/  LEA.HI.X R15, R2, UR5, R0, 0x1, P3 ;  /* 0x00000005020f7c11 */ /* 0x000fca00098f0c00 */
[----:B--2---:R3:W-:Y:S02]  /*119f0*/  STG.E.128 desc[UR8][R14.64], R4 ;  /* 0x000000040e007986 */ /* 0x0047e4000c101d08 */
.L_x_189:
[----:B------:R-:W-:Y:S05]  /*11a00*/  BSYNC.RECONVERGENT B0 ;  /* 0x0000000000007941 */ /* 0x000fea0003800200 */
.L_x_188:
[----:B--23--:R2:W3:Y:S01]  /*11a10*/  LDS.128 R4, [R233+0x800] ;  /* 0x00080000e9047984 */ /* 0x00c4e20000000c00 */
[----:B------:R-:W-:Y:S04]  /*11a20*/  BSSY.RECONVERGENT B0, `(.L_x_190) ;  /* 0x000000f000007945 */ /* 0x000fe80003800200 */
[----:B------:R-:W-:Y:S05]  /*11a30*/  @P2 BRA `(.L_x_191) ;  /* 0x0000000000342947 */ /* 0x000fea0003800000 */
[----:B------:R-:W4:Y:S01]  /*11a40*/  LDCU.64 UR6, c[0x0][0x408] ;  /* 0x00008100ff0677ac */ /* 0x000f220008000a00 */
[----:B------:R-:W-:Y:S01]  /*11a50*/  IADD3 R2, P2, PT, R10, 0x20, RZ ;  /* 0x000000200a027810 */ /* 0x000fe20007f5e0ff */
[----:B------:R-:W-:Y:S01]  /*11a60*/  IMAD.MOV.U32 R14, RZ, RZ, R8 ;  /* 0x000000ffff0e7224 */ /* 0x000fe200078e0008 */
[----:B------:R-:W-:Y:S01]  /*11a70*/  MOV R15, R13 ;  /* 0x0000000d000f7202 */ /* 0x000fe20000000f00 */
[----:B------:R-:W5:Y:S02]  /*11a80*/  LDCU.64 UR4, c[0x0][0x3f0] ;  /* 0x00007e00ff0477ac */ /* 0x000f640008000a00 */
[----:B------:R-:W-:-:S04]  /*11a90*/  IMAD.X R0, RZ, RZ, R11, P2 ;  /* 0x000000ffff007224 */ /* 0x000fc800010e060b */
[----:B----4-:R-:W-:Y:S02]  /*11aa0*/  IMAD R0, R0, UR6, RZ ;  /* 0x0000000600007c24 */ /* 0x010fe4000f8e02ff */
[----:B------:R-:W-:-:S04]  /*11ab0*/  IMAD.WIDE.U32 R14, R2, UR6, R14 ;  /* 0x00000006020e7c25 */ /* 0x000fc8000f8e000e */
[----:B------:R-:W-:Y:S01]  /*11ac0*/  IMAD R0, R2, UR7, R0 ;  /* 0x0000000702007c24 */ /* 0x000fe2000f8e0200 */
[----:B-----5:R-:W-:-:S04]  /*11ad0*/  LEA R2, P2, R14, UR4, 0x1 ;  /* 0x000000040e027c11 */ /* 0x020fc8000f8408ff */
[----:B------:R-:W-:-:S04]  /*11ae0*/  IADD3 R0, PT, PT, R0, R15, RZ ;  /* 0x0000000f00007210 */ /* 0x000fc80007ffe0ff */
[----:B------:R-:W-:-:S05]  /*11af0*/  LEA.HI.X R3, R14, UR5, R0, 0x1, P2 ;  /* 0x000000050e037c11 */ /* 0x000fca00090f0c00 */
[----:B---3--:R4:W-:Y:S02]  /*11b00*/  STG.E.128 desc[UR8][R2.64], R4 ;  /* 0x0000000402007986 */ /* 0x0089e4000c101d08 */
.L_x_191:
[----:B------:R-:W-:Y:S05]  /*11b10*/  BSYNC.RECONVERGENT B0 ;  /* 0x0000000000007941 */ /* 0x000fea0003800200 */
.L_x_190:
[----:B---34-:R3:W4:Y:S01]  /*11b20*/  LDS.128 R4, [R233+0x1000] ;  /* 0x00100000e9047984 */ /* 0x0187220000000c00 */
[----:B------:R-:W-:Y:S04]  /*11b30*/  BSSY.RECONVERGENT B0, `(.L_x_192) ;  /* 0x000000f000007945 */ /* 0x000fe80003800200 */
[----:B------:R-:W-:Y:S05]  /*11b40*/  @P1 BRA `(.L_x_193) ;  /* 0x0000000000341947 */ /* 0x000fea0003800000 */
[----:B------:R-:W5:Y:S01]  /*11b50*/  LDCU.64 UR6, c[0x0][0x408] ;  /* 0x00008100ff0677ac */ /* 0x000f620008000a00 */
[----:B------:R-:W-:Y:S01]  /*11b60*/  IADD3 R2, P1, PT, R10, 0x40, RZ ;  /* 0x000000400a027810 */ /* 0x000fe20007f3e0ff */
[----:B------:R-:W-:Y:S01]  /*11b70*/  IMAD.MOV.U32 R14, RZ, RZ, R8 ;  /* 0x000000ffff0e7224 */ /* 0x000fe200078e0008 */
[----:B------:R-:W-:Y:S01]  /*11b80*/  MOV R15, R13 ;  /* 0x0000000d000f7202 */ /* 0x000fe20000000f00 */
[----:B------:R-:W1:Y:S02]  /*11b90*/  LDCU.64 UR4, c[0x0][0x3f0] ;  /* 0x00007e00ff0477ac */ /* 0x000e640008000a00 */
[----:B------:R-:W-:-:S04]  /*11ba0*/  IMAD.X R0, RZ, RZ, R11, P1 ;  /* 0x000000ffff007224 */ /* 0x000fc800008e060b */
[----:B-----5:R-:W-:Y:S02]  /*11bb0*/  IMAD R0, R0, UR6, RZ ;  /* 0x0000000600007c24 */ /* 0x020fe4000f8e02ff */
[----:B------:R-:W-:-:S04]  /*11bc0*/  IMAD.WIDE.U32 R14, R2, UR6, R14 ;  /* 0x00000006020e7c25 */ /* 0x000fc8000f8e000e */
[----:B------:R-:W-:Y:S01]  /*11bd0*/  IMAD R0, R2, UR7, R0 ;  /* 0x0000000702007c24 */ /* 0x000fe2000f8e0200 */
[----:B-1----:R-:W-:-:S04]  /*11be0*/  LEA R2, P1, R14, UR4, 0x1 ;  /* 0x000000040e027c11 */ /* 0x002fc8000f8208ff */
[----:B------:R-:W-:-:S04]  /*11bf0*/  IADD3 R0, PT, PT, R0, R15, RZ ;  /* 0x0000000f00007210 */ /* 0x000fc80007ffe0ff */
[----:B------:R-:W-:-:S05]  /*11c00*/  LEA.HI.X R3, R14, UR5, R0, 0x1, P1 ;  /* 0x000000050e037c11 */ /* 0x000fca00088f0c00 */
[----:B----4-:R1:W-:Y:S02]  /*11c10*/  STG.E.128 desc[UR8][R2.64], R4 ;  /* 0x0000000402007986 */ /* 0x0103e4000c101d08 */
.L_x_193:
[----:B------:R-:W-:Y:S05]  /*11c20*/  BSYNC.RECONVERGENT B0 ;  /* 0x0000000000007941 */ /* 0x000fea0003800200 */
.L_x_192:
[----:B------:R-:W-:Y:S05]  /*11c30*/  @P0 EXIT ;  /* 0x000000000000094d */ /* 0x000fea0003800000 */
[----:B------:R-:W5:Y:S01]  /*11c40*/  LDCU.64 UR6, c[0x0][0x408] ;  /* 0x00008100ff0677ac */ /* 0x000f620008000a00 */
[----:B------:R-:W-:Y:S01]  /*11c50*/  IADD3 R0, P0, PT, R10, 0x60, RZ ;  /* 0x000000600a007810 */ /* 0x000fe20007f1e0ff */
[----:B-1--4-:R-:W-:Y:S01]  /*11c60*/  IMAD.MOV.U32 R4, RZ, RZ, R8 ;  /* 0x000000ffff047224 */ /* 0x012fe200078e0008 */
        /* <DEDUP_REMOVED lines=9> */
[----:B------:R-:W-:Y:S01]  /*11d00*/  STG.E.128 desc[UR8][R6.64], R16 ;  /* 0x0000001006007986 */ /* 0x000fe2000c101d08 */
[----:B------:R-:W-:Y:S05]  /*11d10*/  EXIT ;  /* 0x000000000000794d */ /* 0x000fea0003800000 */
.L_x_194:
        /* <DEDUP_REMOVED lines=14> */
.L_x_728:


//--------------------- .text._ZN5flash16flash_fwd_kernelI23Flash_fwd_kernel_traitsILi32ELi128ELi128ELi4ELb0ELb0EN7cutlass10bfloat16_tE19Flash_kernel_traitsILi32ELi128ELi128ELi4ES3_EELb1ELb1ELb0ELb0ELb0ELb0ELb0ELb0EEEvNS_16Flash_fwd_paramsE --------------------------
	.section	.text._ZN5flash16flash_fwd_kernelI23Flash_fwd_kernel_traitsILi32ELi128ELi128ELi4ELb0ELb0EN7cutlass10bfloat16_tE19Flash_kernel_traitsILi32ELi128ELi128ELi4ES3_EELb1ELb1ELb0ELb0ELb0ELb0ELb0ELb0EEEvNS_16Flash_fwd_paramsE,"ax",@progbits
	.align	128
        .global         _ZN5flash16flash_fwd_kernelI23Flash_fwd_kernel_traitsILi32ELi128ELi128ELi4ELb0ELb0EN7cutlass10bfloat16_tE19Flash_kernel_traitsILi32ELi128ELi128ELi4ES3_EELb1ELb1ELb0ELb0ELb0ELb0ELb0ELb0EEEvNS_16Flash_fwd_paramsE
        .type           _ZN5flash16flash_fwd_kernelI23Flash_fwd_kernel_traitsILi32ELi128ELi128ELi4ELb0ELb0EN7cutlass10bfloat16_tE19Flash_kernel_traitsILi32ELi128ELi128ELi4ES3_EELb1ELb1ELb0ELb0ELb0ELb0ELb0ELb0EEEvNS_16Flash_fwd_paramsE,@function
        .size           _ZN5flash16flash_fwd_kernelI23Flash_fwd_kernel_traitsILi32ELi128ELi128ELi4ELb0ELb0EN7cutlass10bfloat16_tE19Flash_kernel_traitsILi32ELi128ELi128ELi4ES3_EELb1ELb1ELb0ELb0ELb0ELb0ELb0ELb0EEEvNS_16Flash_fwd_paramsE,(.L_x_729 - _ZN5flash16flash_fwd_kernelI23Flash_fwd_kernel_traitsILi32ELi128ELi128ELi4ELb0ELb0EN7cutlass10bfloat16_tE19Flash_kernel_traitsILi32ELi128ELi128ELi4ES3_EELb1ELb1ELb0ELb0ELb0ELb0ELb0ELb0EEEvNS_16Flash_fwd_paramsE)
        .other          _ZN5flash16flash_fwd_kernelI23Flash_fwd_kernel_traitsILi32ELi128ELi128ELi4ELb0ELb0EN7cutlass10bfloat16_tE19Flash_kernel_traitsILi32ELi128ELi128ELi4ES3_EELb1ELb1ELb0ELb0ELb0ELb0ELb0ELb0EEEvNS_16Flash_fwd_paramsE,@"STO_CUDA_ENTRY STV_DEFAULT"
_ZN5flash16flash_fwd_kernelI23Flash_fwd_kernel_traitsILi32ELi128ELi128ELi4ELb0ELb0EN7cutlass10bfloat16_tE19Flash_kernel_traitsILi32ELi128ELi128ELi4ES3_EELb1ELb1ELb0ELb0ELb0ELb0ELb0ELb0EEEvNS_16Flash_fwd_paramsE:
.text._ZN5flash16flash_fwd_kernelI23Flash_fwd_kernel_traitsILi32ELi128ELi128ELi4ELb0ELb0EN7cutlass10bfloat16_tE19Flash_kernel_traitsILi32ELi128ELi128ELi4ES3_EELb1ELb1ELb0ELb0ELb0ELb0ELb0ELb0EEEvNS_16Flash_fwd_paramsE:
[----:B------:R-:W1:Y:S01]  /*0000*/  LDC R1, c[0x0][0x37c] ;  /* 0x0000df00ff017b82 */ /* 0x000e620000000800 */
[----:B------:R-:W2:Y:S07]  /*0010*/  LDCU.U8 UR4, c[0x0][0x524] ;  /* 0x0000a480ff0477ac */ /* 0x000eae0008000000 */
[----:B------:R-:W3:Y:S01]  /*0020*/  LDC R19, c[0x0][0x518] ;  /* 0x00014600ff137b82 */ /* 0x000ee20000000800 */
[----:B-1----:R-:W-:Y:S01]  /*0030*/  VIADD R1, R1, 0xffffff20 ;  /* 0xffffff2001017836 */ /* 0x002fe20000000000 */
[----:B------:R-:W1:Y:S01]  /*0040*/  LDCU.64 UR18, c[0x0][0x510] ;  /* 0x0000a200ff1277ac */ /* 0x000e620008000a00 */
[----:B------:R-:W4:Y:S05]  /*0050*/  LDCU.64 UR14, c[0x0][0x358] ;  /* 0x00006b00ff0e77ac */ /* 0x000f2a0008000a00 */
[----:B------:R-:W3:Y:S01]  /*0060*/  LDC R20, c[0x0][0x51c] ;  /* 0x00014700ff147b82 */ /* 0x000ee20000000800 */
[----:B------:R-:W3:Y:S01]  /*0070*/  S2R R21, SR_CTAID.Y ;  /* 0x0000000000157919 */ /* 0x000ee20000002600 */
[----:B------:R-:W3:Y:S01]  /*0080*/  LDCU.64 UR6, c[0x0][0x470] ;  /* 0x00008e00ff0677ac */ /* 0x000ee20008000a00 */
[----:B------:R-:W3:Y:S01]  /*0090*/  S2R R23, SR_CTAID.Z ;  /* 0x0000000000177919 */ /* 0x000ee20000002700 */
[----:B------:R-:W3:Y:S01]  /*00a0*/  S2R R22, SR_TID.X ;  /* 0x0000000000167919 */ /* 0x000ee20000002100 */
[----:B--2---:R-:W-:-:S03]  /*00b0*/  ISETP.NE.AND P3, PT, RZ, UR4, PT ;  /* 0x00000004ff007c0c */ /* 0x004fc6000bf65270 */
[----:B------:R-:W2:Y:S01]  /*00c0*/  S2UR UR8, SR_CTAID.X ;  /* 0x00000000000879c3 */ /* 0x000ea20000002500 */
[----:B------:R-:W2:Y:S01]  /*00d0*/  LDCU.64 UR4, c[0x0][0x478] ;  /* 0x00008f00ff0477ac */ /* 0x000ea20008000a00 */
[----:B-1----:R-:W-:Y:S02]  /*00e0*/  IMAD.U32 R2, RZ, RZ, UR18 ;  /* 0x00000012ff027e24 */ /* 0x002fe4000f8e00ff */
[----:B------:R-:W-:-:S04]  /*00f0*/  IMAD.U32 R3, RZ, RZ, UR19 ;  /* 0x00000013ff037e24 */ /* 0x000fc8000f8e00ff */
[----:B------:R-:W1:Y:S02]  /*0100*/  LDC.64 R4, c[0x0][0x460] ;  /* 0x00011800ff047b82 */ /* 0x000e640000000a00 */
[----:B----4-:R3:W4:Y:S06]  /*0110*/  @P3 LDG.E.64 R6, desc[UR14][R2.64] ;  /* 0x0000000e02063981 */ /* 0x01072c000c1e1b00 */
[----:B------:R-:W1:Y:S01]  /*0120*/  LDC.64 R10, c[0x0][0x460] ;  /* 0x00011800ff0a7b82 */ /* 0x000e620000000a00 */
[----:B---3--:R-:W-:Y:S02]  /*0130*/  @P3 IMAD.MOV.U32 R2, RZ, RZ, R19 ;  /* 0x000000ffff023224 */ /* 0x008fe400078e0013 */
[----:B------:R-:W-:-:S06]  /*0140*/  @P3 IMAD.MOV.U32 R3, RZ, RZ, R20 ;  /* 0x000000ffff033224 */ /* 0x000fcc00078e0014 */
[----:B------:R-:W3:Y:S01]  /*0150*/  @P3 LDG.E.64 R2, desc[UR14][R2.64] ;  /* 0x0000000e02023981 */ /* 0x000ee2000c1e1b00 */
[----:B--2---:R-:W-:Y:S01]  /*0160*/  LOP3.LUT R0, R23, UR8, R21, 0xfe, !PT ;  /* 0x0000000817007c12 */ /* 0x004fe2000f8efe15 */
[----:B------:R-:W-:Y:S01]  /*0170*/  IMAD.MOV.U32 R24, RZ, RZ, -0x1 ;  /* 0xffffffffff187424 */ /* 0x000fe200078e00ff */
[----:B-1----:R-:W-:Y:S02]  /*0180*/  ISETP.NE.U32.AND P0, PT, R4, RZ, PT ;  /* 0x000000ff0400720c */ /* 0x002fe40003f05070 */
[----:B------:R-:W-:Y:S02]  /*0190*/  LOP3.LUT P4, RZ, R0, R22, RZ, 0xfc, !PT ;  /* 0x0000001600ff7212 */ /* 0x000fe4000788fcff */
[----:B------:R-:W3:Y:S01]  /*01a0*/  @P3 LDC R0, c[0x0][0x520] ;  /* 0x00014800ff003b82 */ /* 0x000ee20000000800 */
[----:B------:R-:W-:Y:S02]  /*01b0*/  ISETP.NE.AND.EX P0, PT, R5, RZ, PT, P0 ;  /* 0x000000ff0500720c */ /* 0x000fe40003f05300 */
[----:B------:R-:W-:-:S04]  /*01c0*/  ISETP.NE.U32.AND P1, PT, R4, RZ, PT ;  /* 0x000000ff0400720c */ /* 0x000fc80003f25070 */
[----:B------:R-:W-:Y:S01]  /*01d0*/  ISETP.NE.AND.EX P1, PT, R5, RZ, PT, P1 ;  /* 0x000000ff0500720c */ /* 0x000fe20003f25310 */
[----:B------:R-:W-:-:S03]  /*01e0*/  IMAD.WIDE.U32 R4, R21, 0x4, R10 ;  /* 0x0000000415047825 */ /* 0x000fc600078e000a */
[----:B------:R-:W1:Y:S03]  /*01f0*/  @!P4 LDC.64 R8, c[0x0][0x528] ;  /* 0x00014a00ff08cb82 */ /* 0x000e660000000a00 */
[----:B------:R-:W-:Y:S01]  /*0200*/  VOTEU.ANY UP0, P0 ;  /* 0x0000000000ff7886 */ /* 0x000fe20000000100 */
[----:B------:R-:W-:Y:S01]  /*0210*/  PLOP3.LUT P0, PT, PT, PT, UP0, 0x80, 0x8 ;  /* 0x000000000008781c */ /* 0x000fe20003f0f008 */
[----:B------:R-:W-:Y:S02]  /*0220*/  IMAD.MOV.U32 R10, RZ, RZ, RZ ;  /* 0x000000ffff0a7224 */ /* 0x000fe400078e00ff */
[----:B------:R-:W-:Y:S01]  /*0230*/  IMAD.MOV.U32 R11, RZ, RZ, -0x1 ;  /* 0xffffffffff0b7424 */ /* 0x000fe200078e00ff */
[----:B----4-:R-:W-:Y:S02]  /*0240*/  @P3 R2UR UR18, R6 ;  /* 0x00000000061232ca */ /* 0x010fe400000e0000 */
[----:B------:R-:W-:Y:S01]  /*0250*/  @P3 R2UR UR19, R7 ;  /* 0x00000000071332ca */ /* 0x000fe200000e0000 */
[----:B------:R-:W-:Y:S01]  /*0260*/  IMAD.SHL.U32 R6, R21, 0x4, RZ ;  /* 0x0000000415067824 */ /* 0x000fe200078e00ff */
[----:B---3--:R-:W-:-:S09]  /*0270*/  @P3 IADD3 R19, P2, PT, R2, R0, RZ ;  /* 0x0000000002133210 */ /* 0x008fd20007f5e0ff */
[----:B------:R-:W-:Y:S02]  /*0280*/  IMAD.U32 R2, RZ, RZ, UR18 ;  /* 0x00000012ff027e24 */ /* 0x000fe4000f8e00ff */
[----:B------:R-:W-:Y:S02]  /*0290*/  @P3 IMAD.X R20, RZ, RZ, R3, P2 ;  /* 0x000000ffff143224 */ /* 0x000fe400010e0603 */
[----:B------:R-:W-:-:S05]  /*02a0*/  IMAD.U32 R3, RZ, RZ, UR19 ;  /* 0x00000013ff037e24 */ /* 0x000fca000f8e00ff */
[----:B-1----:R1:W-:Y:S01]  /*02b0*/  @!P4 STG.E.64 desc[UR14][R8.64], R2 ;  /* 0x000000020800c986 */ /* 0x0023e2000c101b0e */
[----:B------:R-:W-:Y:S02]  /*02c0*/  ISETP.NE.U32.AND P3, PT, RZ, UR4, PT ;  /* 0x00000004ff007c0c */ /* 0x000fe4000bf65070 */
[----:B------:R-:W-:Y:S01]  /*02d0*/  SHF.R.U32.HI R7, RZ, 0x1e, R21 ;  /* 0x0000001eff077819 */ /* 0x000fe20000011615 */
[----:B-1----:R-:W-:Y:S02]  /*02e0*/  @!P4 IMAD.MOV.U32 R2, RZ, RZ, R19 ;  /* 0x000000ffff02c224 */ /* 0x002fe400078e0013 */
[----:B------:R-:W-:-:S05]  /*02f0*/  @!P4 IMAD.MOV.U32 R3, RZ, RZ, R20 ;  /* 0x000000ffff03c224 */ /* 0x000fca00078e0014 */
[----:B------:R1:W-:Y:S01]  /*0300*/  @!P4 STG.E.64 desc[UR14][R8.64+0x8], R2 ;  /* 0x000008020800c986 */ /* 0x0003e2000c101b0e */
[----:B------:R-:W-:-:S03]  /*0310*/  ISETP.NE.U32.AND P4, PT, RZ, UR6, PT ;  /* 0x00000006ff007c0c */ /* 0x000fc6000bf85070 */
[----:B------:R-:W2:Y:S01]  /*0320*/  @P1 LDG.E R24, desc[UR14][R4.64] ;  /* 0x0000000e04181981 */ /* 0x000ea2000c1e1900 */
[----:B------:R-:W-:-:S03]  /*0330*/  ISETP.NE.AND.EX P4, PT, RZ, UR7, PT, P4 ;  /* 0x00000007ff007c0c */ /* 0x000fc6000bf85340 */
[----:B------:R3:W2:Y:S01]  /*0340*/  @P0 LDG.E R0, desc[UR14][R4.64+0x4] ;  /* 0x0000040e04000981 */ /* 0x0006a2000c1e1900 */
[----:B------:R-:W-:-:S13]  /*0350*/  ISETP.NE.AND.EX P3, PT, RZ, UR5, PT, P3 ;  /* 0x00000005ff007c0c */ /* 0x000fda000bf65330 */
[C---:B-1----:R-:W-:Y:S02]  /*0360*/  @P3 IADD3 R2, P1, PT, R6.reuse, UR4, RZ ;  /* 0x0000000406023c10 */ /* 0x042fe4000ff3e0ff */
[----:B---3--:R-:W-:Y:S01]  /*0370*/  @P4 IADD3 R4, P2, PT, R6, UR6, RZ ;  /* 0x0000000606044c10 */ /* 0x008fe2000ff5e0ff */
[----:B------:R-:W1:Y:S01]  /*0380*/  LDCU.U8 UR4, c[0x0][0x532] ;  /* 0x0000a640ff0477ac */ /* 0x000e620008000000 */
[C---:B------:R-:W-:Y:S02]  /*0390*/  @P3 IADD3.X R3, PT, PT, R7.reuse, UR5, RZ, P1, !PT ;  /* 0x0000000507033c10 */ /* 0x040fe40008ffe4ff */
[----:B------:R-:W-:-:S03]  /*03a0*/  @P4 IADD3.X R5, PT, PT, R7, UR7, RZ, P2, !PT ;  /* 0x0000000707054c10 */ /* 0x000fc600097fe4ff */
[----:B------:R-:W5:Y:S04]  /*03b0*/  @P3 LDG.E R8, desc[UR14][R2.64] ;  /* 0x0000000e02083981 */ /* 0x000f68000c1e1900 */
[----:B------:R3:W5:Y:S02]  /*03c0*/  @P4 LDG.E R10, desc[UR14][R4.64] ;  /* 0x0000000e040a4981 */ /* 0x000764000c1e1900 */
[----:B---3--:R-:W3:Y:S01]  /*03d0*/  LDC.64 R4, c[0x0][0x468] ;  /* 0x00011a00ff047b82 */ /* 0x008ee20000000a00 */
[----:B-1----:R-:W-:Y:S02]  /*03e0*/  ISETP.NE.AND P2, PT, RZ, UR4, PT ;  /* 0x00000004ff007c0c */ /* 0x002fe4000bf45270 */
[----:B---3--:R-:W-:-:S04]  /*03f0*/  ISETP.EQ.U32.AND P4, PT, R4, RZ, PT ;  /* 0x000000ff0400720c */ /* 0x008fc80003f82070 */
[----:B------:R-:W-:Y:S02]  /*0400*/  ISETP.EQ.OR.EX P4, PT, R5, RZ, !P2, P4 ;  /* 0x000000ff0500720c */ /* 0x000fe40005782740 */
[----:B------:R-:W-:-:S05]  /*0410*/  IADD3 R2, P1, PT, R6, R4, RZ ;  /* 0x0000000406027210 */ /* 0x000fca0007f3e0ff */
[----:B------:R-:W-:Y:S01]  /*0420*/  IMAD.X R3, R7, 0x1, R5, P1 ;  /* 0x0000000107037824 */ /* 0x000fe200008e0605 */
[----:B------:R-:W1:Y:S01]  /*0430*/  @!UP0 LDCU UR17, c[0x0][0x434] ;  /* 0x00008680ff1187ac */ /* 0x000e620008000800 */
[----:B------:R-:W3:Y:S04]  /*0440*/  @!P3 LDC.64 R6, c[0x0][0x488] ;  /* 0x00012200ff06bb82 */ /* 0x000ee80000000a00 */
[----:B------:R4:W5:Y:S01]  /*0450*/  @!P4 LDG.E R11, desc[UR14][R2.64] ;  /* 0x0000000e020bc981 */ /* 0x000962000c1e1900 */
[----:B------:R-:W-:-:S04]  /*0460*/  ISETP.NE.U32.AND P1, PT, R4, RZ, PT ;  /* 0x000000ff0400720c */ /* 0x000fc80003f25070 */
[----:B------:R-:W-:Y:S01]  /*0470*/  ISETP.NE.AND.EX P1, PT, R5, RZ, PT, P1 ;  /* 0x000000ff0500720c */ /* 0x000fe20003f25310 */
[----:B------:R-:W-:-:S12]  /*0480*/  USHF.L.U32 UR16, UR8, 0x7, URZ ;  /* 0x0000000708107899 */ /* 0x000fd800080006ff */
[----:B------:R-:W1:Y:S01]  /*0490*/  @!P1 LDC R4, c[0x0][0x438] ;  /* 0x00010e00ff049b82 */ /* 0x000e620000000800 */
[----:B--2---:R-:W-:Y:S01]  /*04a0*/  @P0 IMAD.IADD R0, R0, 0x1, -R24 ;  /* 0x0000000100000824 */ /* 0x004fe200078e0a18 */
[----:B------:R4:W-:Y:S04]  /*04b0*/  STL [R1+0x50], R24 ;  /* 0x0000501801007387 */ /* 0x0009e80000100800 */
[----:B------:R-:W-:Y:S02]  /*04c0*/  @P0 R2UR UR4, R0 ;  /* 0x00000000000402ca */ /* 0x000fe400000e0000 */
[----:B------:R-:W2:Y:S11]  /*04d0*/  @!P3 LDC R0, c[0x0][0x43c] ;  /* 0x00010f00ff00bb82 */ /* 0x000eb60000000800 */
[----:B-1----:R-:W-:-:S02]  /*04e0*/  @UP0 UMOV UR17, UR4 ;  /* 0x0000000400110c82 */ /* 0x002fc40008000000 */
[----:B------:R-:W-:-:S06]  /*04f0*/  UISETP.GT.AND UP0, UPT, UR17, UR16, UPT ;  /* 0x000000101100728c */ /* 0x000fcc000bf04270 */
[----:B------:R-:W-:Y:S01]  /*0500*/  PLOP3.LUT P0, PT, PT, PT, UP0, 0x80, 0x8 ;  /* 0x000000000008781c */ /* 0x000fe20003f0f008 */
[----:B---34-:R-:W-:-:S12]  /*0510*/  @!P1 BRA `(.L_x_195) ;  /* 0x00000000000c9947 */ /* 0x018fd80003800000 */
[----:B------:R-:W3:Y:S02]  /*0520*/  @P2 LDG.E R4, desc[UR14][R2.64+0x4] ;  /* 0x0000040e02042981 */ /* 0x000ee4000c1e1900 */
[----:B---3-5:R-:W-:-:S06]  /*0530*/  @P2 IADD3 R4, PT, PT, R4, -R11, RZ ;  /* 0x8000000b04042210 */ /* 0x028fcc0007ffe0ff */
[----:B------:R1:W5:Y:S02]  /*0540*/  @!P2 LDG.E R4, desc[UR14][R2.64] ;  /* 0x0000000e0204a981 */ /* 0x000364000c1e1900 */
.L_x_195:
[----:B------:R-:W-:Y:S05]  /*0550*/  @!P0 EXIT ;  /* 0x000000000000894d */ /* 0x000fea0003800000 */
[----:B------:R-:W3:Y:S01]  /*0560*/  LDC R52, c[0x0][0x508] ;  /* 0x00014200ff347b82 */ /* 0x000ee20000000800 */
[----:B------:R-:W-:Y:S01]  /*0570*/  @!P3 ISETP.NE.U32.AND P0, PT, R6, RZ, PT ;  /* 0x000000ff0600b20c */ /* 0x000fe20003f05070 */
[----:B------:R-:W-:Y:S01]  /*0580*/  UIADD3 UR4, UPT, UPT, UR8, 0x1, URZ ;  /* 0x0000000108047890 */ /* 0x000fe2000fffe0ff */
[----:B-----5:R-:W-:Y:S02]  /*0590*/  @P3 IMAD.IADD R53, R8, 0x1, -R10 ;  /* 0x0000000108353824 */ /* 0x020fe400078e0a0a */
[----:B------:R-:W-:-:S04]  /*05a0*/  @!P3 ISETP.NE.AND.EX P0, PT, R7, RZ, PT, P0 ;  /* 0x000000ff0700b20c */ /* 0x000fc80003f05300 */
[----:B--2---:R-:W-:-:S04]  /*05b0*/  @!P3 SEL R0, R0, RZ, P0 ;  /* 0x000000ff0000b207 */ /* 0x004fc80000000000 */
[----:B------:R-:W-:Y:S01]  /*05c0*/  @!P3 IADD3 R53, PT, PT, R0, R4, -R10 ;  /* 0x000000040035b210 */ /* 0x000fe20007ffe80a */
[----:B------:R-:W-:-:S04]  /*05d0*/  IMAD.U32 R0, RZ, RZ, UR4 ;  /* 0x00000004ff007e24 */ /* 0x000fc8000f8e00ff */
[----:B-1----:R-:W-:Y:S01]  /*05e0*/  VIADD R3, R53, 0x7f ;  /* 0x0000007f35037836 */ /* 0x002fe20000000000 */
[----:B------:R-:W-:-:S04]  /*05f0*/  LEA R0, R0, -UR17, 0x7 ;  /* 0x8000001100007c11 */ /* 0x000fc8000f8e38ff */
[----:B------:R-:W-:Y:S02]  /*0600*/  SHF.R.S32.HI R4, RZ, 0x1f, R3 ;  /* 0x0000001fff047819 */ /* 0x000fe40000011403 */
[----:B---3--:R-:W-:Y:S02]  /*0610*/  IADD3 R0, PT, PT, R3, R52, R0 ;  /* 0x0000003403007210 */ /* 0x008fe40007ffe000 */
[----:B------:R-:W-:Y:S02]  /*0620*/  LEA.HI R3, R4, R3, RZ, 0x7 ;  /* 0x0000000304037211 */ /* 0x000fe400078f38ff */
[----:B------:R-:W-:-:S04]  /*0630*/  SHF.R.S32.HI R2, RZ, 0x1f, R0 ;  /* 0x0000001fff027819 */ /* 0x000fc80000011400 */
[----:B------:R-:W-:Y:S02]  /*0640*/  LEA.HI R0, R2, R0, RZ, 0x7 ;  /* 0x0000000002007211 */ /* 0x000fe400078f38ff */
[----:B------:R-:W-:Y:S02]  /*0650*/  SHF.R.S32.HI R2, RZ, 0x7, R3 ;  /* 0x00000007ff027819 */ /* 0x000fe40000011403 */
[----:B------:R-:W-:-:S04]  /*0660*/  SHF.R.S32.HI R0, RZ, 0x7, R0 ;  /* 0x00000007ff007819 */ /* 0x000fc80000011400 */
[----:B------:R-:W-:-:S04]  /*0670*/  VIMNMX R247, PT, PT, R2, R0, PT ;  /* 0x0000000002f77248 */ /* 0x000fc80003fe0100 */
[----:B------:R-:W-:-:S13]  /*0680*/  ISETP.GT.AND P0, PT, R247, RZ, PT ;  /* 0x000000fff700720c */ /* 0x000fda0003f04270 */
[----:B------:R-:W-:Y:S05]  /*0690*/  @P0 BRA `(.L_x_196) ;  /* 0x0000000800ac0947 */ /* 0x000fea0003800000 */
[----:B------:R-:W1:Y:S01]  /*06a0*/  LDC.U8 R0, c[0x0][0x549] ;  /* 0x00015240ff007b82 */ /* 0x000e620000000000 */
[----:B------:R-:W-:-:S07]  /*06b0*/  ISETP.NE.AND P1, PT, R24, -0x1, PT ;  /* 0xffffffff1800780c */ /* 0x000fce0003f25270 */
[----:B------:R-:W2:Y:S08]  /*06c0*/  LDC.U8 R12, c[0x0][0x548] ;  /* 0x00015200ff0c7b82 */ /* 0x000eb00000000000 */
[----:B------:R-:W3:Y:S01]  /*06d0*/  @!P1 LDC.64 R8, c[0x0][0x400] ;  /* 0x00010000ff089b82 */ /* 0x000ee20000000a00 */
[----:B-1----:R-:W-:-:S07]  /*06e0*/  ISETP.NE.AND P0, PT, R0, RZ, PT ;  /* 0x000000ff0000720c */ /* 0x002fce0003f05270 */
[----:B------:R-:W1:Y:S01]  /*06f0*/  LDC R7, c[0x0][0x434] ;  /* 0x00010d00ff077b82 */ /* 0x000e620000000800 */
[----:B--2---:R-:W-:-:S07]  /*0700*/  ISETP.NE.AND P2, PT, R12, RZ, !P0 ;  /* 0x000000ff0c00720c */ /* 0x004fce0004745270 */
[----:B------:R-:W2:Y:S01]  /*0710*/  @P1 LDC.64 R10, c[0x0][0x408] ;  /* 0x00010200ff0a1b82 */ /* 0x000ea20000000a00 */
[----:B------:R-:W-:Y:S01]  /*0720*/  @P0 MOV R0, 0x1 ;  /* 0x0000000100000802 */ /* 0x000fe20000000f00 */
[----:B---3--:R-:W-:-:S06]  /*0730*/  @!P1 IMAD.WIDE.U32 R4, R21, R8, RZ ;  /* 0x0000000815049225 */ /* 0x008fcc00078e00ff */
[----:B------:R-:W3:Y:S08]  /*0740*/  @P0 LDC.64 R2, c[0x0][0x430] ;  /* 0x00010c00ff020b82 */ /* 0x000ef00000000a00 */
[----:B------:R-:W4:Y:S01]  /*0750*/  @P0 LDC R15, c[0x0][0x430] ;  /* 0x00010c00ff0f0b82 */ /* 0x000f220000000800 */
[----:B---3--:R-:W-:Y:S01]  /*0760*/  @P0 IMAD R6, R2, R3, RZ ;  /* 0x0000000302060224 */ /* 0x008fe200078e02ff */
[----:B-12---:R-:W-:Y:S06]  /*0770*/  @P0 BRA `(.L_x_197) ;  /* 0x0000000000280947 */ /* 0x006fec0003800000 */
        /* <DEDUP_REMOVED lines=10> */
.L_x_197:
[----:B------:R-:W1:Y:S01]  /*0820*/  LDCU UR6, c[0x0][0x440] ;  /* 0x00008800ff0677ac */ /* 0x000e620008000800 */
[C---:B------:R-:W-:Y:S01]  /*0830*/  @P1 IMAD.WIDE.U32 R2, R24.reuse, R10, RZ ;  /* 0x0000000a18021225 */ /* 0x040fe200078e00ff */
[C---:B------:R-:W-:Y:S01]  /*0840*/  ISETP.NE.AND P4, PT, R24.reuse, -0x1, PT ;  /* 0xffffffff1800780c */ /* 0x040fe20003f85270 */
[----:B------:R-:W2:Y:S01]  /*0850*/  S2R R10, SR_CTAID.X ;  /* 0x00000000000a7919 */ /* 0x000ea20000002500 */
[----:B------:R-:W3:Y:S01]  /*0860*/  LDCU.64 UR4, c[0x0][0x410] ;  /* 0x00008200ff0477ac */ /* 0x000ee20008000a00 */
[----:B----4-:R-:W-:Y:S01]  /*0870*/  IMAD R14, R23, R6, RZ ;  /* 0x00000006170e7224 */ /* 0x010fe200078e02ff */
[----:B------:R-:W-:Y:S01]  /*0880*/  BSSY.RECONVERGENT B0, `(.L_x_198) ;  /* 0x000002c000007945 */ /* 0x000fe20003800200 */
[----:B------:R-:W-:Y:S01]  /*0890*/  @!P1 IMAD R9, R21, R9, R5 ;  /* 0x0000000915099224 */ /* 0x000fe200078e0205 */
[----:B------:R-:W-:Y:S01]  /*08a0*/  UIADD3 UR17, UPT, UPT, -UR16, UR17, URZ ;  /* 0x0000001110117290 */ /* 0x000fe2000fffe1ff */
[----:B------:R-:W-:Y:S02]  /*08b0*/  @P1 IMAD R9, R24, R11, R3 ;  /* 0x0000000b18091224 */ /* 0x000fe400078e0203 */
[----:B------:R-:W-:-:S02]  /*08c0*/  IMAD.SHL.U32 R3, R22, 0x8, RZ ;  /* 0x0000000816037824 */ /* 0x000fc400078e00ff */
[C---:B------:R-:W-:Y:S02]  /*08d0*/  @!P2 IMAD R14, R21.reuse, R0, R14 ;  /* 0x00000000150ea224 */ /* 0x040fe400078e020e */
[----:B------:R-:W-:Y:S02]  /*08e0*/  IMAD R0, R21, R7, RZ ;  /* 0x0000000715007224 */ /* 0x000fe400078e02ff */
[----:B------:R-:W-:Y:S01]  /*08f0*/  @!P1 IMAD.MOV.U32 R5, RZ, RZ, R4 ;  /* 0x000000ffff059224 */ /* 0x000fe200078e0004 */
[----:B------:R-:W-:Y:S01]  /*0900*/  SHF.R.U32.HI R4, RZ, 0x2, R22 ;  /* 0x00000002ff047819 */ /* 0x000fe20000011616 */
[----:B------:R-:W-:Y:S01]  /*0910*/  @P1 IMAD.MOV.U32 R5, RZ, RZ, R2 ;  /* 0x000000ffff051224 */ /* 0x000fe200078e0002 */
[----:B------:R-:W-:Y:S01]  /*0920*/  LOP3.LUT R2, R3, 0x18, RZ, 0xc0, !PT ;  /* 0x0000001803027812 */ /* 0x000fe200078ec0ff */
[----:B------:R-:W-:Y:S01]  /*0930*/  IMAD R16, R15, UR16, RZ ;  /* 0x000000100f107c24 */ /* 0x000fe2000f8e02ff */
[----:B------:R-:W-:Y:S01]  /*0940*/  SEL R0, R0, R24, !P4 ;  /* 0x0000001800007207 */ /* 0x000fe20006000000 */
[----:B------:R-:W-:Y:S01]  /*0950*/  VIADD R17, R4, 0x20 ;  /* 0x0000002004117836 */ /* 0x000fe20000000000 */
[----:B------:R-:W-:Y:S01]  /*0960*/  ISETP.NE.AND P3, PT, R2, RZ, PT ;  /* 0x000000ff0200720c */ /* 0x000fe20003f65270 */
[----:B------:R-:W-:Y:S01]  /*0970*/  VIADD R19, R4, 0x60 ;  /* 0x0000006004137836 */ /* 0x000fe20000000000 */
[----:B------:R-:W-:-:S02]  /*0980*/  IADD3 R8, P1, PT, R2, R5, RZ ;  /* 0x0000000502087210 */ /* 0x000fc40007f3e0ff */
[----:B-1----:R-:W-:Y:S02]  /*0990*/  ISETP.GE.AND P0, PT, R2, UR6, PT ;  /* 0x0000000602007c0c */ /* 0x002fe4000bf06270 */
[----:B------:R-:W-:Y:S01]  /*09a0*/  SHF.R.S32.HI R2, RZ, 0x1f, R0 ;  /* 0x0000001fff027819 */ /* 0x000fe20000011400 */
[----:B------:R-:W-:Y:S01]  /*09b0*/  IMAD.X R9, RZ, RZ, R9, P1 ;  /* 0x000000ffff097224 */ /* 0x000fe200008e0609 */
[----:B------:R-:W-:Y:S02]  /*09c0*/  SEL R20, R0, RZ, P2 ;  /* 0x000000ff00147207 */ /* 0x000fe40001000000 */
[----:B------:R-:W-:Y:S01]  /*09d0*/  SEL R21, R2, RZ, P2 ;  /* 0x000000ff02157207 */ /* 0x000fe20001000000 */
[C---:B---3--:R-:W-:Y:S01]  /*09e0*/  IMAD.WIDE.U32 R8, R23.reuse, UR4, R8 ;  /* 0x0000000417087c25 */ /* 0x048fe2000f8e0008 */
[C---:B------:R-:W-:Y:S02]  /*09f0*/  ISETP.GE.OR P2, PT, R4.reuse, UR17, P0 ;  /* 0x0000001104007c0c */ /* 0x040fe40008746670 */
[----:B------:R-:W-:Y:S01]  /*0a00*/  IADD3 R18, PT, PT, R4, 0x40, RZ ;  /* 0x0000004004127810 */ /* 0x000fe20007ffe0ff */
[----:B------:R-:W-:Y:S01]  /*0a10*/  IMAD R7, R23, UR5, R9 ;  /* 0x0000000517077c24 */ /* 0x000fe2000f8e0209 */
[----:B------:R-:W-:-:S02]  /*0a20*/  MOV R5, RZ ;  /* 0x000000ff00057202 */ /* 0x000fc40000000f00 */
[----:B------:R-:W-:Y:S02]  /*0a30*/  ISETP.GE.OR P6, PT, R4, UR17, P3 ;  /* 0x0000001104007c0c */ /* 0x000fe40009fc6670 */
[----:B------:R-:W-:Y:S01]  /*0a40*/  ISETP.GE.OR P5, PT, R17, UR17, P3 ;  /* 0x0000001111007c0c */ /* 0x000fe20009fa6670 */
[----:B--2---:R-:W-:Y:S01]  /*0a50*/  IMAD.WIDE.U32 R2, R10, 0x80, R4 ;  /* 0x000000800a027825 */ /* 0x004fe200078e0004 */
[----:B------:R-:W-:Y:S02]  /*0a60*/  ISETP.GE.OR P4, PT, R18, UR17, P3 ;  /* 0x0000001112007c0c */ /* 0x000fe40009f86670 */
[----:B------:R-:W-:Y:S02]  /*0a70*/  ISETP.GE.OR P3, PT, R19, UR17, P3 ;  /* 0x0000001113007c0c */ /* 0x000fe40009f66670 */
[----:B------:R-:W-:Y:S01]  /*0a80*/  ISETP.GE.OR P1, PT, R17, UR17, P0 ;  /* 0x0000001111007c0c */ /* 0x000fe20008726670 */
        /* <DEDUP_REMOVED lines=11> */
.L_x_199:
[----:B------:R-:W-:Y:S05]  /*0b40*/  BSYNC.RECONVERGENT B0 ;  /* 0x0000000000007941 */ /* 0x000fea0003800200 */
.L_x_198:
[----:B------:R-:W-:Y:S01]  /*0b50*/  BSSY.RECONVERGENT B0, `(.L_x_200) ;  /* 0x0000011000007945 */ /* 0x000fe20003800200 */
[----:B------:R-:W-:Y:S02]  /*0b60*/  ISETP.GE.OR P2, PT, R18, UR17, P0 ;  /* 0x0000001112007c0c */ /* 0x000fe40008746670 */
[----:B------:R-:W-:Y:S01]  /*0b70*/  ISETP.GE.OR P0, PT, R19, UR17, P0 ;  /* 0x0000001113007c0c */ /* 0x000fe20008706670 */
        /* <DEDUP_REMOVED lines=14> */
.L_x_201:
[----:B------:R-:W-:Y:S05]  /*0c60*/  BSYNC.RECONVERGENT B0 ;  /* 0x0000000000007941 */ /* 0x000fea0003800200 */
.L_x_200:
        /* <DEDUP_REMOVED lines=15> */
.L_x_203:
[----:B------:R-:W-:Y:S05]  /*0d60*/  BSYNC.RECONVERGENT B0 ;  /* 0x0000000000007941 */ /* 0x000fea0003800200 */
.L_x_202:
[----:B------:R-:W-:Y:S01]  /*0d70*/  BSSY.RECONVERGENT B0, `(.L_x_204) ;  /* 0x0000011000007945 */ /* 0x000fe20003800200 */
[----:B------:R-:W-:Y:S02]  /*0d80*/  IADD3 R10, P2, P1, R16, R20, R14 ;  /* 0x00000014100a7210 */ /* 0x000fe4000795e00e */
        /* <DEDUP_REMOVED lines=15> */
.L_x_205:
[----:B------:R-:W-:Y:S05]  /*0e80*/  BSYNC.RECONVERGENT B0 ;  /* 0x0000000000007941 */ /* 0x000fea0003800200 */
.L_x_204:
        /* <DEDUP_REMOVED lines=11> */
.L_x_207:
[----:B------:R-:W-:Y:S05]  /*0f40*/  BSYNC.RECONVERGENT B0 ;  /* 0x0000000000007941 */ /* 0x000fea0003800200 */
.L_x_206:
        /* <DEDUP_REMOVED lines=10> */
.L_x_209:
[----:B------:R-:W-:Y:S05]  /*0ff0*/  BSYNC.RECONVERGENT B0 ;  /* 0x0000000000007941 */ /* 0x000fea0003800200 */
.L_x_208:
        /* <DEDUP_REMOVED lines=10> */
.L_x_211:
[----:B------:R-:W-:Y:S05]  /*10a0*/  BSYNC.RECONVERGENT B0 ;  /* 0x0000000000007941 */ /* 0x000fea0003800200 */
.L_x_210:
        /* <DEDUP_REMOVED lines=10> */
.L_x_196:
        /* <DEDUP_REMOVED lines=24> */
.L_x_212:
[----:B------:R-:W1:Y:S01]  /*12d0*/  LDC.64 R146, c[0x0][0x3b8] ;  /* 0x0000ee00ff927b82 */ /* 0x000e620000000a00 */
[----:B------:R-:W-:-:S05]  /*12e0*/  IADD3 R2, PT, PT, R10, R11, RZ ;  /* 0x0000000b0a027210 */ /* 0x000fca0007ffe0ff */
[C---:B-1----:R-:W-:Y:S02]  /*12f0*/  IMAD R0, R2.reuse, R147, RZ ;  /* 0x0000009302007224 */ /* 0x042fe400078e02ff */
[----:B------:R-:W-:-:S05]  /*1300*/  IMAD.WIDE.U32 R2, R2, R146, RZ ;  /* 0x0000009202027225 */ /* 0x000fca00078e00ff */
[----:B------:R-:W-:Y:S02]  /*1310*/  IADD3 R7, PT, PT, R3, R0, RZ ;  /* 0x0000000003077210 */ /* 0x000fe40007ffe0ff */
[----:B------:R-:W-:-:S07]  /*1320*/  MOV R6, R2 ;  /* 0x0000000200067202 */ /* 0x000fce0000000f00 */
.L_x_213:
        /* <DEDUP_REMOVED lines=40> */
.L_x_214:
[----:B------:R-:W1:Y:S01]  /*15b0*/  LDC.64 R172, c[0x0][0x3c0] ;  /* 0x0000f000ffac7b82 */ /* 0x000e620000000a00 */
[----:B------:R-:W-:-:S05]  /*15c0*/  IADD3 R0, PT, PT, R10, R11, RZ ;  /* 0x0000000b0a007210 */ /* 0x000fca0007ffe0ff */
[C---:B-1----:R-:W-:Y:S02]  /*15d0*/  IMAD R4, R0.reuse, R173, RZ ;  /* 0x000000ad00047224 */ /* 0x042fe400078e02ff */
[----:B------:R-:W-:-:S05]  /*15e0*/  IMAD.WIDE.U32 R2, R0, R172, RZ ;  /* 0x000000ac00027225 */ /* 0x000fca00078e00ff */
[----:B------:R-:W-:Y:S02]  /*15f0*/  IADD3 R5, PT, PT, R3, R4, RZ ;  /* 0x0000000403057210 */ /* 0x000fe40007ffe0ff */
[----:B------:R-:W-:-:S07]  /*1600*/  MOV R0, R2 ;  /* 0x0000000200007202 */ /* 0x000fce0000000f00 */
.L_x_215:
[C---:B------:R-:W-:Y:S01]  /*1610*/  IMAD.SHL.U32 R214, R22.reuse, 0x8, RZ ;  /* 0x0000000816d67824 */ /* 0x040fe200078e00ff */
[----:B------:R-:W1:Y:S01]  /*1620*/  S2R R9, SR_CTAID.X ;  /* 0x0000000000097919 */ /* 0x000e620000002500 */
[C---:B------:R-:W-:Y:S01]  /*1630*/  IMAD.SHL.U32 R25, R22.reuse, 0x20, RZ ;  /* 0x0000002016197824 */ /* 0x040fe200078e00ff */
[----:B------:R-:W2:Y:S01]  /*1640*/  LDCU.128 UR4, c[0x0][0x3d0] ;  /* 0x00007a00ff0477ac */ /* 0x000ea20008000c00 */
[----:B------:R-:W-:Y:S01]  /*1650*/  IMAD.SHL.U32 R3, R22, 0x4, RZ ;  /* 0x0000000416037824 */ /* 0x000fe200078e00ff */
[----:B------:R-:W-:Y:S01]  /*1660*/  LOP3.LUT R218, R214, 0x18, RZ, 0xc0, !PT ;  /* 0x00000018d6da7812 */ /* 0x000fe200078ec0ff */
[----:B------:R-:W-:Y:S01]  /*1670*/  IMAD.MOV.U32 R11, RZ, RZ, RZ ;  /* 0x000000ffff0b7224 */ /* 0x000fe200078e00ff */
[----:B------:R-:W-:Y:S01]  /*1680*/  LOP3.LUT R18, R25, 0xc0, RZ, 0xc0, !PT ;  /* 0x000000c019127812 */ /* 0x000fe200078ec0ff */
[----:B------:R-:W3:Y:S01]  /*1690*/  LDCU.64 UR12, c[0x0][0x388] ;  /* 0x00007100ff0c77ac */ /* 0x000ee20008000a00 */
[----:B------:R-:W-:Y:S01]  /*16a0*/  IADD3 R2, P0, PT, R218, R6, RZ ;  /* 0x00000006da027210 */ /* 0x000fe20007f1e0ff */
[----:B------:R-:W4:Y:S01]  /*16b0*/  S2UR UR20, SR_CgaCtaId ;  /* 0x00000000001479c3 */ /* 0x000f220000008800 */
[----:B------:R-:W-:Y:S01]  /*16c0*/  LOP3.LUT R18, R18, 0x18, R3, 0xf8, !PT ;  /* 0x0000001812127812 */ /* 0x000fe200078ef803 */
[----:B------:R-:W5:Y:S01]  /*16d0*/  LDCU.64 UR10, c[0x0][0x390] ;  /* 0x00007200ff0a77ac */ /* 0x000f620008000a00 */
[----:B------:R-:W-:Y:S01]  /*16e0*/  SHF.R.U32.HI R10, RZ, 0x2, R22 ;  /* 0x00000002ff0a7819 */ /* 0x000fe20000011616 */
[----:B------:R-:W-:Y:S01]  /*16f0*/  BSSY.RECONVERGENT B0, `(.L_x_216) ;  /* 0x0000040000007945 */ /* 0x000fe20003800200 */
[----:B------:R-:W-:Y:S01]  /*1700*/  IADD3.X R3, PT, PT, RZ, R7, RZ, P0, !PT ;  /* 0x00000007ff037210 */ /* 0x000fe200007fe4ff */
[----:B------:R-:W1:Y:S01]  /*1710*/  LDCU.64 UR8, c[0x0][0x3c8] ;  /* 0x00007900ff0877ac */ /* 0x000e620008000a00 */
[----:B------:R-:W-:-:S02]  /*1720*/  LOP3.LUT R4, R214, 0xd8, RZ, 0xc0, !PT ;  /* 0x000000d8d6047812 */ /* 0x000fc400078ec0ff */
[----:B------:R-:W-:Y:S01]  /*1730*/  IADD3 R6, P0, PT, R218, R0, RZ ;  /* 0x00000000da067210 */ /* 0x000fe20007f1e0ff */
[----:B------:R-:W-:Y:S01]  /*1740*/  IMAD.WIDE.U32 R2, R10, R146, R2 ;  /* 0x000000920a027225 */ /* 0x000fe200078e0002 */
[----:B------:R-:W-:Y:S02]  /*1750*/  LOP3.LUT R4, R4, 0x18, R22, 0x78, !PT ;  /* 0x0000001804047812 */ /* 0x000fe400078e7816 */
[----:B------:R-:W-:Y:S01]  /*1760*/  SHF.R.S32.HI R0, RZ, 0x1f, R8 ;  /* 0x0000001fff007819 */ /* 0x000fe20000011408 */
[----:B------:R-:W-:Y:S01]  /*1770*/  IMAD.X R7, RZ, RZ, R5, P0 ;  /* 0x000000ffff077224 */ /* 0x000fe200000e0605 */
[----:B------:R-:W-:Y:S01]  /*1780*/  LOP3.LUT R214, R4, 0x1f20, R214, 0xf8, !PT ;  /* 0x00001f2004d67812 */ /* 0x000fe200078ef8d6 */
[C---:B------:R-:W-:Y:S01]  /*1790*/  IMAD R5, R10.reuse, R147, R3 ;  /* 0x000000930a057224 */ /* 0x040fe200078e0203 */
[----:B------:R-:W-:Y:S01]  /*17a0*/  MOV R4, R2 ;  /* 0x0000000200047202 */ /* 0x000fe20000000f00 */
[----:B------:R-:W-:Y:S01]  /*17b0*/  IMAD.WIDE.U32 R6, R10, R172, R6 ;  /* 0x000000ac0a067225 */ /* 0x000fe200078e0006 */
[----:B------:R-:W-:-:S02]  /*17c0*/  SHF.R.U32.HI R24, RZ, 0x1, R22 ;  /* 0x00000001ff187819 */ /* 0x000fc40000011616 */
[----:B------:R-:W-:Y:S01]  /*17d0*/  LOP3.LUT R174, R25, 0x120, RZ, 0xc0, !PT ;  /* 0x0000012019ae7812 */ /* 0x000fe200078ec0ff */
[----:B--2---:R-:W-:Y:S01]  /*17e0*/  IMAD R2, R0, UR4, RZ ;  /* 0x0000000400027c24 */ /* 0x004fe2000f8e02ff */
[----:B------:R-:W-:Y:S01]  /*17f0*/  LOP3.LUT R144, R18, 0x8, R24, 0x78, !PT ;  /* 0x0000000812907812 */ /* 0x000fe200078e7818 */
[----:B------:R-:W-:Y:S02]  /*1800*/  IMAD R3, R10, R173, R7 ;  /* 0x000000ad0a037224 */ /* 0x000fe400078e0207 */
[----:B------:R-:W-:Y:S01]  /*1810*/  IMAD R7, R8, UR5, R2 ;  /* 0x0000000508077c24 */ /* 0x000fe2000f8e0202 */
[----:B------:R-:W-:Y:S01]  /*1820*/  UIADD3 UR5, UPT, UPT, -UR16, UR17, URZ ;  /* 0x0000001110057290 */ /* 0x000fe2000fffe1ff */
[----:B------:R-:W-:Y:S02]  /*1830*/  IMAD R0, R0, UR6, RZ ;  /* 0x0000000600007c24 */ /* 0x000fe4000f8e02ff */
[----:B------:R-:W-:Y:S01]  /*1840*/  IMAD.MOV.U32 R2, RZ, RZ, R6 ;  /* 0x000000ffff027224 */ /* 0x000fe200078e0006 */
[----:B------:R-:W-:Y:S01]  /*1850*/  IADD3 R6, P0, PT, R218, R12, RZ ;  /* 0x0000000cda067210 */ /* 0x000fe20007f1e0ff */
[----:B------:R-:W-:Y:S01]  /*1860*/  IMAD.WIDE.U32 R4, R8, UR4, R4 ;  /* 0x0000000408047c25 */ /* 0x000fe2000f8e0004 */
[----:B------:R-:W-:-:S02]  /*1870*/  UMOV UR4, 0x400 ;  /* 0x0000040000047882 */ /* 0x000fc40000000000 */
[----:B----4-:R-:W-:Y:S01]  /*1880*/  ULEA UR4, UR20, UR4, 0x18 ;  /* 0x0000000414047291 */ /* 0x010fe2000f8ec0ff */
[----:B------:R-:W-:Y:S01]  /*1890*/  IMAD R0, R8, UR7, R0 ;  /* 0x0000000708007c24 */ /* 0x000fe2000f8e0200 */
[----:B---3--:R-:W-:Y:S01]  /*18a0*/  LEA R192, P1, R4, UR12, 0x1 ;  /* 0x0000000c04c07c11 */ /* 0x008fe2000f8208ff */
[----:B------:R-:W-:-:S03]  /*18b0*/  IMAD.WIDE.U32 R2, R8, UR6, R2 ;  /* 0x0000000608027c25 */ /* 0x000fc6000f8e0002 */
[----:B------:R-:W-:Y:S01]  /*18c0*/  LEA R214, R214, UR4, 0x1 ;  /* 0x00000004d6d67c11 */ /* 0x000fe2000f8e08ff */
[----:B------:R-:W-:Y:S01]  /*18d0*/  IMAD.IADD R5, R5, 0x1, R7 ;  /* 0x0000000105057824 */ /* 0x000fe200078e0207 */
[----:B------:R-:W-:Y:S01]  /*18e0*/  IADD3.X R7, PT, PT, RZ, R13, RZ, P0, !PT ;  /* 0x0000000dff077210 */ /* 0x000fe200007fe4ff */
[----:B------:R-:W-:Y:S01]  /*18f0*/  IMAD.IADD R0, R3, 0x1, R0 ;  /* 0x0000000103007824 */ /* 0x000fe200078e0200 */
[----:B-----5:R-:W-:Y:S01]  /*1900*/  LEA R27, P0, R2, UR10, 0x1 ;  /* 0x0000000a021b7c11 */ /* 0x020fe2000f8008ff */
[----:B-1----:R-:W-:Y:S01]  /*1910*/  IMAD.WIDE.U32 R30, R9, 0x80, R10 ;  /* 0x00000080091e7825 */ /* 0x002fe200078e000a */
[----:B------:R-:W-:Y:S02]  /*1920*/  LEA.HI.X R175, R4, UR13, R5, 0x1, P1 ;  /* 0x0000000d04af7c11 */ /* 0x000fe400088f0c05 */
[----:B------:R-:W-:Y:S01]  /*1930*/  LEA.HI.X R26, R2, UR11, R0, 0x1, P0 ;  /* 0x0000000b021a7c11 */ /* 0x000fe200080f0c00 */
[----:B------:R-:W-:Y:S01]  /*1940*/  IMAD.WIDE.U32 R8, R23, UR8, R6 ;  /* 0x0000000817087c25 */ /* 0x000fe2000f8e0006 */
[----:B------:R1:W-:Y:S01]  /*1950*/  STL.64 [R1+0x48], R30 ;  /* 0x0000481e01007387 */ /* 0x0003e20000100a00 */
[----:B------:R-:W-:-:S02]  /*1960*/  ISETP.GE.AND P1, PT, R10, UR5, PT ;  /* 0x000000050a007c0c */ /* 0x000fc4000bf26270 */
[----:B------:R-:W-:Y:S01]  /*1970*/  IMAD R7, R23, UR9, R9 ;  /* 0x0000000917077c24 */ /* 0x000fe2000f8e0209 */
[----:B------:R1:W-:Y:S04]  /*1980*/  STL [R1+0x10], R192 ;  /* 0x000010c001007387 */ /* 0x0003e80000100800 */
[----:B------:R1:W-:Y:S04]  /*1990*/  STL [R1+0xc], R175 ;  /* 0x00000caf01007387 */ /* 0x0003e80000100800 */
[----:B------:R1:W-:Y:S04]  /*19a0*/  STL [R1+0x2c], R27 ;  /* 0x00002c1b01007387 */ /* 0x0003e80000100800 */
[----:B------:R1:W-:Y:S01]  /*19b0*/  STL [R1+0x28], R26 ;  /* 0x0000281a01007387 */ /* 0x0003e20000100800 */
[----:B------:R-:W-:Y:S05]  /*19c0*/  @P1 BRA `(.L_x_217) ;  /* 0x0000000000481947 */ /* 0x000fea0003800000 */
[----:B------:R-:W2:Y:S02]  /*19d0*/  LDCU UR6, c[0x0][0x440] ;  /* 0x00008800ff0677ac */ /* 0x000ea40008000800 */
[----:B--2---:R-:W-:-:S13]  /*19e0*/  ISETP.GE.AND P0, PT, R218, UR6, PT ;  /* 0x00000006da007c0c */ /* 0x004fda000bf06270 */
[----:B------:R-:W-:Y:S05]  /*19f0*/  @P0 BRA `(.L_x_218) ;  /* 0x0000000000380947 */ /* 0x000fea0003800000 */
[----:B------:R-:W2:Y:S01]  /*1a00*/  LDCU.64 UR6, c[0x0][0x3b0] ;  /* 0x00007600ff0677ac */ /* 0x000ea20008000a00 */
[----:B------:R-:W-:Y:S01]  /*1a10*/  MOV R6, R8 ;  /* 0x0000000800067202 */ /* 0x000fe20000000f00 */
[----:B------:R-:W3:Y:S01]  /*1a20*/  LDCU.64 UR8, c[0x0][0x380] ;  /* 0x00007000ff0877ac */ /* 0x000ee20008000a00 */
[----:B--2---:R-:W-:-:S03]  /*1a30*/  IMAD R0, R31, UR6, RZ ;  /* 0x000000061f007c24 */ /* 0x004fc6000f8e02ff */
        /* <DEDUP_REMOVED lines=8> */
[----:B------:R3:W-:Y:S01]  /*1ac0*/  LDGSTS.E.BYPASS.LTC128B.128 [R214], desc[UR14][R4.64] ;  /* 0x0000000004d67fae */ /* 0x0007e2000b981a0e */
[----:B------:R-:W-:Y:S05]  /*1ad0*/  BRA `(.L_x_217) ;  /* 0x0000000000047947 */ /* 0x000fea0003800000 */
.L_x_218:
[----:B------:R2:W-:Y:S02]  /*1ae0*/  STS.128 [R214], RZ ;  /* 0x000000ffd6007388 */ /* 0x0005e40000000c00 */
.L_x_217:
[----:B------:R-:W-:Y:S05]  /*1af0*/  BSYNC.RECONVERGENT B0 ;  /* 0x0000000000007941 */ /* 0x000fea0003800200 */
.L_x_216:
[C---:B------:R-:W-:Y:S01]  /*1b00*/  VIADD R28, R10.reuse, 0x40 ;  /* 0x000000400a1c7836 */ /* 0x040fe20000000000 */
[----:B------:R-:W-:Y:S01]  /*1b10*/  IADD3 R15, PT, PT, R10, 0x20, RZ ;  /* 0x000000200a0f7810 */ /* 0x000fe20007ffe0ff */
[----:B------:R-:W-:Y:S01]  /*1b20*/  VIADD R54, R247, 0xffffffff ;  /* 0xfffffffff7367836 */ /* 0x000fe20000000000 */
[C---:B------:R-:W-:Y:S01]  /*1b30*/  SHF.L.U64.HI R0, R146.reuse, 0x7, R147 ;  /* 0x0000000792007819 */ /* 0x040fe20000010293 */
[----:B------:R-:W-:Y:S01]  /*1b40*/  IMAD.SHL.U32 R12, R146, 0x80, RZ ;  /* 0x00000080920c7824 */ /* 0x000fe200078e00ff */
[----:B------:R4:W-:Y:S01]  /*1b50*/  STL [R1+0x88], R28 ;  /* 0x0000881c01007387 */ /* 0x0009e20000100800 */
[----:B------:R-:W-:Y:S01]  /*1b60*/  ISETP.GE.AND P0, PT, R15, UR5, PT ;  /* 0x000000050f007c0c */ /* 0x000fe2000bf06270 */
[----:B------:R-:W-:Y:S01]  /*1b70*/  IMAD R14, R54, -0x80, R53 ;  /* 0xffffff80360e7824 */ /* 0x000fe200078e0235 */
[----:B------:R-:W-:Y:S01]  /*1b80*/  IADD3 R16, PT, PT, R10, 0x60, RZ ;  /* 0x000000600a107810 */ /* 0x000fe20007ffe0ff */
[----:B------:R-:W-:Y:S01]  /*1b90*/  BSSY.RECONVERGENT B0, `(.L_x_219) ;  /* 0x000001b000007945 */ /* 0x000fe20003800200 */
[----:B------:R-:W-:Y:S01]  /*1ba0*/  ISETP.GE.AND P2, PT, R28, UR5, PT ;  /* 0x000000051c007c0c */ /* 0x000fe2000bf46270 */
[-C--:B------:R-:W-:Y:S01]  /*1bb0*/  IMAD R17, R0, R54.reuse, RZ ;  /* 0x0000003600117224 */ /* 0x080fe200078e02ff */
[----:B------:R-:W-:Y:S01]  /*1bc0*/  ISETP.GE.AND P1, PT, R16, UR5, PT ;  /* 0x0000000510007c0c */ /* 0x000fe2000bf26270 */
[----:B------:R-:W-:Y:S01]  /*1bd0*/  IMAD.WIDE.U32 R12, R12, R54, RZ ;  /* 0x000000360c0c7225 */ /* 0x000fe200078e00ff */
[----:B------:R-:W-:-:S05]  /*1be0*/  ISETP.GE.AND P3, PT, R10, R14, PT ;  /* 0x0000000e0a00720c */ /* 0x000fca0003f66270 */
[----:B------:R-:W-:Y:S08]  /*1bf0*/  @P0 BRA `(.L_x_220) ;  /* 0x0000000000500947 */ /* 0x000ff00003800000 */
[----:B------:R-:W5:Y:S02]  /*1c00*/  LDCU UR6, c[0x0][0x440] ;  /* 0x00008800ff0677ac */ /* 0x000f640008000800 */
[----:B-----5:R-:W-:-:S13]  /*1c10*/  ISETP.GE.AND P0, PT, R218, UR6, PT ;  /* 0x00000006da007c0c */ /* 0x020fda000bf06270 */
[----:B------:R1:W-:Y:S01]  /*1c20*/  @P0 STS.128 [R214+0x800], RZ ;  /* 0x000800ffd6000388 */ /* 0x0003e20000000c00 */
[----:B------:R-:W-:Y:S05]  /*1c30*/  @P0 BRA `(.L_x_220) ;  /* 0x0000000000400947 */ /* 0x000fea0003800000 */
[----:B------:R-:W3:Y:S01]  /*1c40*/  LDCU.64 UR8, c[0x0][0x3b0] ;  /* 0x00007600ff0877ac */ /* 0x000ee20008000a00 */
[----:B------:R-:W-:Y:S02]  /*1c50*/  IADD3 R0, P0, PT, R30, 0x20, RZ ;  /* 0x000000201e007810 */ /* 0x000fe40007f1e0ff */
[----:B------:R-:W-:Y:S01]  /*1c60*/  MOV R3, R7 ;  /* 0x0000000700037202 */ /* 0x000fe20000000f00 */
[----:B------:R-:W5:Y:S02]  /*1c70*/  LDCU.64 UR6, c[0x0][0x380] ;  /* 0x00007000ff0677ac */ /* 0x000f640008000a00 */
[----:B------:R-:W-:-:S04]  /*1c80*/  IMAD.X R2, RZ, RZ, R31, P0 ;  /* 0x000000ffff027224 */ /* 0x000fc800000e061f */
[----:B---3--:R-:W-:Y:S02]  /*1c90*/  IMAD R4, R2, UR8, RZ ;  /* 0x0000000802047c24 */ /* 0x008fe4000f8e02ff */
        /* <DEDUP_REMOVED lines=10> */
.L_x_220:
[----:B------:R-:W-:Y:S05]  /*1d40*/  BSYNC.RECONVERGENT B0 ;  /* 0x0000000000007941 */ /* 0x000fea0003800200 */
.L_x_219:
[----:B------:R-:W-:Y:S04]  /*1d50*/  BSSY.RECONVERGENT B0, `(.L_x_221) ;  /* 0x0000016000007945 */ /* 0x000fe80003800200 */
[----:B------:R-:W-:Y:S05]  /*1d60*/  @P2 BRA `(.L_x_222) ;  /* 0x0000000000502947 */ /* 0x000fea0003800000 */
        /* <DEDUP_REMOVED lines=20> */
.L_x_222:
[----:B------:R-:W-:Y:S05]  /*1eb0*/  BSYNC.RECONVERGENT B0 ;  /* 0x0000000000007941 */ /* 0x000fea0003800200 */
.L_x_221:
        /* <DEDUP_REMOVED lines=9> */
[----:B------:R-:W2:Y:S02]  /*1f50*/  LDCU.64 UR6, c[0x0][0x380] ;  /* 0x00007000ff0677ac */ /* 0x000ea40008000a00 */
[----:B------:R-:W-:-:S04]  /*1f60*/  IMAD.X R2, RZ, RZ, R31, P0 ;  /* 0x000000ffff027224 */ /* 0x000fc800000e061f */
[----:B-----5:R-:W-:Y:S02]  /*1f70*/  IMAD R6, R2, UR8, RZ ;  /* 0x0000000802067c24 */ /* 0x020fe4000f8e02ff */
[----:B------:R-:W-:-:S04]  /*1f80*/  IMAD.MOV.U32 R2, RZ, RZ, R8 ;  /* 0x000000ffff027224 */ /* 0x000fc800078e0008 */
[----:B---3--:R-:W-:-:S04]  /*1f90*/  IMAD.WIDE.U32 R4, R0, UR8, R2 ;  /* 0x0000000800047c25 */ /* 0x008fc8000f8e0002 */
        /* <DEDUP_REMOVED lines=8> */
.L_x_224:
[----:B------:R-:W-:Y:S05]  /*2020*/  BSYNC.RECONVERGENT B0 ;  /* 0x0000000000007941 */ /* 0x000fea0003800200 */
.L_x_223:
[----:B------:R-:W-:Y:S01]  /*2030*/  BSSY.RECONVERGENT B0, `(.L_x_225) ;  /* 0x000000e000007945 */ /* 0x000fe20003800200 */
[----:B---3--:R-:W-:-:S03]  /*2040*/  IADD3 R5, PT, PT, R13, R17, RZ ;  /* 0x000000110d057210 */ /* 0x008fc60007ffe0ff */
[----:B------:R-:W-:Y:S05]  /*2050*/  @P3 BRA `(.L_x_226) ;  /* 0x00000000002c3947 */ /* 0x000fea0003800000 */
[----:B------:R-:W3:Y:S02]  /*2060*/  LDCU UR6, c[0x0][0x440] ;  /* 0x00008800ff0677ac */ /* 0x000ee40008000800 */
[----:B---3--:R-:W-:-:S13]  /*2070*/  ISETP.GE.AND P0, PT, R218, UR6, PT ;  /* 0x00000006da007c0c */ /* 0x008fda000bf06270 */
        /* <DEDUP_REMOVED lines=8> */
.L_x_227:
[----:B------:R3:W-:Y:S02]  /*2100*/  STS.128 [R214+0x2000], RZ ;  /* 0x002000ffd6007388 */ /* 0x0007e40000000c00 */
.L_x_226:
[----:B------:R-:W-:Y:S05]  /*2110*/  BSYNC.RECONVERGENT B0 ;  /* 0x0000000000007941 */ /* 0x000fea0003800200 */
.L_x_225:
[----:B------:R-:W1:Y:S01]  /*2120*/  LDC R7, c[0x0][0x3e0] ;  /* 0x0000f800ff077b82 */ /* 0x000e620000000800 */
        /* <DEDUP_REMOVED lines=9> */
[----:B--23--:R-:W-:-:S04]  /*21c0*/  IMAD.WIDE.U32 R2, R146, 0x20, RZ ;  /* 0x0000002092027825 */ /* 0x00cfc800078e00ff */
        /* <DEDUP_REMOVED lines=9> */
.L_x_229:
[----:B------:R-:W-:Y:S05]  /*2260*/  BSYNC.RECONVERGENT B0 ;  /* 0x0000000000007941 */ /* 0x000fea0003800200 */
.L_x_228:
[----:B------:R-:W-:Y:S04]  /*2270*/  BSSY.RECONVERGENT B0, `(.L_x_230) ;  /* 0x000000e000007945 */ /* 0x000fe80003800200 */
[----:B------:R-:W-:Y:S05]  /*2280*/  @P2 BRA `(.L_x_231) ;  /* 0x0000000000302947 */ /* 0x000fea0003800000 */
[----:B------:R-:W5:Y:S02]  /*2290*/  LDCU UR6, c[0x0][0x440] ;  /* 0x00008800ff0677ac */ /* 0x000f640008000800 */
[----:B-----5:R-:W-:-:S13]  /*22a0*/  ISETP.GE.AND P0, PT, R218, UR6, PT ;  /* 0x00000006da007c0c */ /* 0x020fda000bf06270 */
[----:B------:R1:W-:Y:S01]  /*22b0*/  @P0 STS.128 [R214+0x3000], RZ ;  /* 0x003000ffd6000388 */ /* 0x0003e20000000c00 */
[----:B------:R-:W-:Y:S05]  /*22c0*/  @P0 BRA `(.L_x_231) ;  /* 0x0000000000200947 */ /* 0x000fea0003800000 */
[----:B------:R-:W-:-:S04]  /*22d0*/  LEA R0, P0, R146, R12, 0x6 ;  /* 0x0000000c92007211 */ /* 0x000fc800078030ff */
[----:B--23--:R-:W-:Y:S02]  /*22e0*/  LEA.HI.X R3, R146, R5, R147, 0x6, P0 ;  /* 0x0000000592037211 */ /* 0x00cfe400000f3493 */
[----:B------:R-:W-:-:S04]  /*22f0*/  LEA R2, P0, R0, R192, 0x1 ;  /* 0x000000c000027211 */ /* 0x000fc800078008ff */
[----:B------:R-:W-:-:S05]  /*2300*/  LEA.HI.X R3, R0, R175, R3, 0x1, P0 ;  /* 0x000000af00037211 */ /* 0x000fca00000f0c03 */
[----:B------:R-:W-:Y:S01]  /*2310*/  @!PT LDS RZ, [RZ] ;  /* 0x00000000fffff984 */ /* 0x000fe20000000800 */
[----:B------:R-:W-:Y:S01]  /*2320*/  @!PT LDS RZ, [RZ] ;  /* 0x00000000fffff984 */ /* 0x000fe20000000800 */
[----:B------:R-:W-:Y:S01]  /*2330*/  @!PT LDS RZ, [RZ] ;  /* 0x00000000fffff984 */ /* 0x000fe20000000800 */
[----:B------:R2:W-:Y:S04]  /*2340*/  LDGSTS.E.BYPASS.LTC128B.128 [R214+0x3000], desc[UR14][R2.64] ;  /* 0x0300000002d67fae */ /* 0x0005e8000b981a0e */
.L_x_231:
[----:B------:R-:W-:Y:S05]  /*2350*/  BSYNC.RECONVERGENT B0 ;  /* 0x0000000000007941 */ /* 0x000fea0003800200 */
.L_x_230:
        /* <DEDUP_REMOVED lines=8> */
[----:B--23--:R-:W-:-:S05]  /*23e0*/  IMAD.WIDE.U32 R2, R146, 0x60, R4 ;  /* 0x0000006092027825 */ /* 0x00cfca00078e0004 */
[----:B------:R-:W-:Y:S02]  /*23f0*/  IADD3 R0, PT, PT, R3, R0, RZ ;  /* 0x0000000003007210 */ /* 0x000fe40007ffe0ff */
[----:B------:R-:W-:-:S04]  /*2400*/  LEA R4, P0, R2, R192, 0x1 ;  /* 0x000000c002047211 */ /* 0x000fc800078008ff */
[----:B------:R-:W-:-:S05]  /*2410*/  LEA.HI.X R5, R2, R175, R0, 0x1, P0 ;  /* 0x000000af02057211 */ /* 0x000fca00000f0c00 */
[----:B------:R-:W-:Y:S01]  /*2420*/  @!PT LDS RZ, [RZ] ;  /* 0x00000000fffff984 */ /* 0x000fe20000000800 */
[----:B------:R-:W-:Y:S01]  /*2430*/  @!PT LDS RZ, [RZ] ;  /* 0x00000000fffff984 */ /* 0x000fe20000000800 */
[----:B------:R-:W-:Y:S01]  /*2440*/  @!PT LDS RZ, [RZ] ;  /* 0x00000000fffff984 */ /* 0x000fe20000000800 */
[----:B------:R2:W-:Y:S04]  /*2450*/  LDGSTS.E.BYPASS.LTC128B.128 [R214+0x3800], desc[UR14][R4.64] ;  /* 0x0380000004d67fae */ /* 0x0005e8000b981a0e */
.L_x_233:
[----:B------:R-:W-:Y:S05]  /*2460*/  BSYNC.RECONVERGENT B0 ;  /* 0x0000000000007941 */ /* 0x000fea0003800200 */
.L_x_232:
[----:B------:R-:W5:Y:S01]  /*2470*/  S2R R8, SR_CTAID.X ;  /* 0x0000000000087919 */ /* 0x000f620000002500 */
[----:B--23--:R-:W-:Y:S01]  /*2480*/  IMAD.U32 R3, RZ, RZ, UR16 ;  /* 0x00000010ff037e24 */ /* 0x00cfe2000f8e00ff */
[----:B------:R-:W-:Y:S01]  /*2490*/  LOP3.LUT R0, R24, 0x1f0, RZ, 0xc0, !PT ;  /* 0x000001f018007812 */ /* 0x000fe200078ec0ff */
[----:B------:R-:W-:Y:S01]  /*24a0*/  IMAD.SHL.U32 R4, R172, 0x80, RZ ;  /* 0x00000080ac047824 */ /* 0x000fe200078e00ff */
[----:B------:R-:W0:Y:S01]  /*24b0*/  LDGDEPBAR ;  /* 0x00000000000079af */ /* 0x000e220000000000 */
[----:B------:R-:W-:Y:S01]  /*24c0*/  LOP3.LUT R2, R10, 0x7, RZ, 0xc0, !PT ;  /* 0x000000070a027812 */ /* 0x000fe200078ec0ff */
[----:B------:R-:W-:Y:S01]  /*24d0*/  IMAD.SHL.U32 R6, R22, 0x2, RZ ;  /* 0x0000000216067824 */ /* 0x000fe200078e00ff */
[----:B------:R-:W-:Y:S01]  /*24e0*/  IADD3 R3, PT, PT, R0, 0x1, R3 ;  /* 0x0000000100037810 */ /* 0x000fe20007ffe003 */
[----:B-1----:R-:W-:Y:S01]  /*24f0*/  IMAD R0, R21, R7, R23 ;  /* 0x0000000715007224 */ /* 0x002fe200078e0217 */
[----:B------:R-:W-:Y:S01]  /*2500*/  LOP3.LUT R205, R22, 0x1f, RZ, 0xc0, !PT ;  /* 0x0000001f16cd7812 */ /* 0x000fe200078ec0ff */
[----:B------:R-:W-:Y:S01]  /*2510*/  IMAD.WIDE.U32 R4, R4, R54, RZ ;  /* 0x0000003604047225 */ /* 0x000fe200078e00ff */
[----:B------:R-:W-:Y:S01]  /*2520*/  IADD3 R3, PT, PT, R3, -UR17, R2 ;  /* 0x8000001103037c10 */ /* 0x000fe2000fffe002 */
[----:B------:R-:W-:Y:S01]  /*2530*/  BSSY.RECONVERGENT B0, `(.L_x_234) ;  /* 0x000001c000007945 */ /* 0x000fe20003800200 */
[----:B------:R-:W-:Y:S01]  /*2540*/  SHF.L.U64.HI R2, R172, 0x7, R173 ;  /* 0x00000007ac027819 */ /* 0x000fe200000102ad */
[----:B------:R-:W-:Y:S01]  /*2550*/  IMAD.SHL.U32 R0, R0, 0x20, RZ ;  /* 0x0000002000007824 */ /* 0x000fe200078e00ff */
[----:B------:R-:W-:-:S02]  /*2560*/  SHF.R.U32.HI R55, RZ, 0x5, R22 ;  /* 0x00000005ff377819 */ /* 0x000fc40000011616 */
[----:B------:R-:W-:Y:S01]  /*2570*/  IADD3 R52, PT, PT, R3, R52, R53 ;  /* 0x0000003403347210 */ /* 0x000fe20007ffe035 */
[----:B------:R-:W-:Y:S01]  /*2580*/  IMAD R2, R2, R54, RZ ;  /* 0x0000003602027224 */ /* 0x000fe200078e02ff */
[----:B------:R-:W-:Y:S02]  /*2590*/  IADD3 R205, P1, P0, R0, R19, R205 ;  /* 0x0000001300cd7210 */ /* 0x000fe4000783e0cd */
[----:B------:R-:W-:Y:S01]  /*25a0*/  SHF.R.S32.HI R0, RZ, 0x1f, R0 ;  /* 0x0000001fff007819 */ /* 0x000fe20000011400 */
[----:B------:R-:W-:Y:S01]  /*25b0*/  IMAD.IADD R7, R5, 0x1, R2 ;  /* 0x0000000105077824 */ /* 0x000fe200078e0202 */
[----:B------:R-:W-:Y:S02]  /*25c0*/  LOP3.LUT R193, R6, 0x6, RZ, 0xc0, !PT ;  /* 0x0000000606c17812 */ /* 0x000fe400078ec0ff */
[----:B------:R-:W-:Y:S01]  /*25d0*/  IADD3.X R145, PT, PT, R0, R20, RZ, P1, P0 ;  /* 0x0000001400917210 */ /* 0x000fe20000fe04ff */
[----:B------:R-:W-:-:S04]  /*25e0*/  DEPBAR.LE SB0, 0x0 ;  /* 0x000080000000791a */ /* 0x000fc80000000000 */
[----:B-----5:R-:W-:Y:S01]  /*25f0*/  IMAD R55, R8, 0x8, R55 ;  /* 0x0000000808377824 */ /* 0x020fe200078e0237 */
[----:B------:R-:W-:Y:S06]  /*2600*/  BAR.SYNC.DEFER_BLOCKING 0x0 ;  /* 0x0000000000007b1d */ /* 0x000fec0000010000 */
[----:B------:R-:W-:Y:S05]  /*2610*/  @P3 BRA `(.L_x_235) ;  /* 0x0000000000303947 */ /* 0x000fea0003800000 */
[----:B------:R-:W1:Y:S02]  /*2620*/  LDCU UR6, c[0x0][0x440] ;  /* 0x00008800ff0677ac */ /* 0x000e640008000800 */
[----:B-1----:R-:W-:-:S13]  /*2630*/  ISETP.GE.AND P0, PT, R218, UR6, PT ;  /* 0x00000006da007c0c */ /* 0x002fda000bf06270 */
        /* <DEDUP_REMOVED lines=8> */
.L_x_236:
[----:B------:R2:W-:Y:S01]  /*26c0*/  STS.128 [R214+0x4000], RZ ;  /* 0x004000ffd6007388 */ /* 0x0005e20000000c00 */
[----:B------:R-:W-:Y:S05]  /*26d0*/  BRA `(.L_x_237) ;  /* 0x0000000000047947 */ /* 0x000fea0003800000 */
.L_x_235:
[----:B------:R1:W-:Y:S02]  /*26e0*/  STS.128 [R214+0x4000], RZ ;  /* 0x004000ffd6007388 */ /* 0x0003e40000000c00 */
.L_x_237:
[----:B------:R-:W-:Y:S05]  /*26f0*/  BSYNC.RECONVERGENT B0 ;  /* 0x0000000000007941 */ /* 0x000fea0003800200 */
.L_x_234:
[-C--:B------:R-:W-:Y:S01]  /*2700*/  ISETP.GE.AND P0, PT, R15, R14.reuse, PT ;  /* 0x0000000e0f00720c */ /* 0x080fe20003f06270 */
[----:B---3--:R-:W-:Y:S01]  /*2710*/  IMAD.SHL.U32 R3, R22, 0x10, RZ ;  /* 0x0000001016037824 */ /* 0x008fe200078e00ff */
[----:B------:R-:W-:Y:S01]  /*2720*/  LOP3.LUT R2, R18, 0x8, R22, 0x78, !PT ;  /* 0x0000000812027812 */ /* 0x000fe200078e7816 */
[----:B------:R-:W-:Y:S01]  /*2730*/  BSSY.RECONVERGENT B0, `(.L_x_238) ;  /* 0x0000018000007945 */ /* 0x000fe20003800200 */
[----:B------:R-:W-:Y:S02]  /*2740*/  ISETP.GE.AND P1, PT, R16, R14, PT ;  /* 0x0000000e1000720c */ /* 0x000fe40003f26270 */
[----:B------:R-:W-:Y:S02]  /*2750*/  LOP3.LUT R0, R3, 0x100, RZ, 0xc0, !PT ;  /* 0x0000010003007812 */ /* 0x000fe400078ec0ff */
[----:B------:R-:W-:Y:S02]  /*2760*/  LOP3.LUT R3, R174, 0x3e00, R3, 0xf8, !PT ;  /* 0x00003e00ae037812 */ /* 0x000fe400078ef803 */
[----:B------:R-:W-:-:S02]  /*2770*/  LOP3.LUT R0, R0, 0x20, R25, 0xf8, !PT ;  /* 0x0000002000007812 */ /* 0x000fc400078ef819 */
[----:B------:R-:W-:Y:S01]  /*2780*/  ISETP.GE.AND P2, PT, R28, R14, PT ;  /* 0x0000000e1c00720c */ /* 0x000fe20003f46270 */
[----:B------:R3:W-:Y:S02]  /*2790*/  @P0 STS.128 [R214+0x4800], RZ ;  /* 0x004800ffd6000388 */ /* 0x0007e40000000c00 */
[----:B------:R-:W-:Y:S02]  /*27a0*/  IMAD.IADD R0, R2, 0x1, R0 ;  /* 0x0000000102007824 */ /* 0x000fe400078e0200 */
[----:B------:R-:W-:Y:S01]  /*27b0*/  IMAD.IADD R2, R144, 0x1, R3 ;  /* 0x0000000190027824 */ /* 0x000fe200078e0203 */
[----:B------:R-:W-:Y:S07]  /*27c0*/  @P0 BRA `(.L_x_239) ;  /* 0x0000000000380947 */ /* 0x000fee0003800000 */
        /* <DEDUP_REMOVED lines=14> */
.L_x_239:
[----:B------:R-:W-:Y:S05]  /*28b0*/  BSYNC.RECONVERGENT B0 ;  /* 0x0000000000007941 */ /* 0x000fea0003800200 */
.L_x_238:
        /* <DEDUP_REMOVED lines=17> */
.L_x_241:
[----:B------:R-:W-:Y:S05]  /*29d0*/  BSYNC.RECONVERGENT B0 ;  /* 0x0000000000007941 */ /* 0x000fea0003800200 */
.L_x_240:
        /* <DEDUP_REMOVED lines=17> */
.L_x_243:
[----:B------:R-:W-:Y:S05]  /*2af0*/  BSYNC.RECONVERGENT B0 ;  /* 0x0000000000007941 */ /* 0x000fea0003800200 */
.L_x_242:
[----:B------:R-:W-:Y:S01]  /*2b00*/  LDSM.16.M88.4 R16, [R212] ;  /* 0x00000000d410783b */ /* 0x000fe20000000200 */
[----:B------:R-:W-:Y:S01]  /*2b10*/  IMAD.MOV.U32 R0, RZ, RZ, 0x20 ;  /* 0x00000020ff007424 */ /* 0x000fe200078e00ff */
[----:B------:R-:W-:Y:S01]  /*2b20*/  LOP3.LUT P0, RZ, R22, 0x4, RZ, 0xc0, !PT ;  /* 0x0000000416ff7812 */ /* 0x000fe2000780c0ff */
[----:B-1----:R-:W-:Y:S01]  /*2b30*/  IMAD R2, R54, 0x80, R193 ;  /* 0x0000008036027824 */ /* 0x002fe200078e02c1 */
[----:B------:R-:W1:Y:S01]  /*2b40*/  LDSM.16.M88.4 R4, [R209+0x2000] ;  /* 0x00200000d104783b */ /* 0x000e620000000200 */
[----:B------:R-:W-:Y:S02]  /*2b50*/  ISETP.NE.AND P6, PT, R247, 0x1, PT ;  /* 0x00000001f700780c */ /* 0x000fe40003fc5270 */
[----:B------:R-:W-:Y:S01]  /*2b60*/  SEL R0, R0, 0xffffffe0, !P0 ;  /* 0xffffffe000007807 */ /* 0x000fe20004000000 */
[----:B------:R-:W5:Y:S04]  /*2b70*/  LDSM.16.M88.4 R12, [R212+0x1000] ;  /* 0x00100000d40c783b */ /* 0x000f680000000200 */
[----:B------:R-:W2:Y:S01]  /*2b80*/  LDSM.16.M88.4 R76, [R209+0x2400] ;  /* 0x00240000d14c783b */ /* 0x000ea20000000200 */
[----:B------:R-:W-:-:S02]  /*2b90*/  IMAD.IADD R211, R209, 0x1, R0 ;  /* 0x00000001d1d37824 */ /* 0x000fc400078e0200 */
[----:B------:R-:W-:Y:S01]  /*2ba0*/  IMAD.IADD R213, R212, 0x1, R0 ;  /* 0x00000001d4d57824 */ /* 0x000fe200078e0200 */
[----:B------:R-:W3:Y:S04]  /*2bb0*/  LDSM.16.M88.4 R72, [R209+0x2800] ;  /* 0x00280000d148783b */ /* 0x000ee80000000200 */
[----:B------:R-:W3:Y:S04]  /*2bc0*/  LDSM.16.M88.4 R68, [R209+0x2c00] ;  /* 0x002c0000d144783b */ /* 0x000ee80000000200 */
[----:B------:R-:W3:Y:S04]  /*2bd0*/  LDSM.16.M88.4 R64, [R209+0x3000] ;  /* 0x00300000d140783b */ /* 0x000ee80000000200 */
[----:B------:R-:W3:Y:S04]  /*2be0*/  LDSM.16.M88.4 R60, [R209+0x3400] ;  /* 0x00340000d13c783b */ /* 0x000ee80000000200 */
[----:B------:R-:W3:Y:S04]  /*2bf0*/  LDSM.16.M88.4 R56, [R209+0x3800] ;  /* 0x00380000d138783b */ /* 0x000ee80000000200 */
[----:B------:R-:W3:Y:S04]  /*2c00*/  LDSM.16.M88.4 R80, [R209+0x3c00] ;  /* 0x003c0000d150783b */ /* 0x000ee80000000200 */
[----:B------:R-:W-:Y:S01]  /*2c10*/  LDSM.16.M88.4 R48, [R211+0x2000] ;  /* 0x00200000d330783b */ /* 0x000fe20000000200 */
[-C--:B-1----:R-:W-:Y:S03]  /*2c20*/  HMMA.16816.F32.BF16 R156, R16, R4.reuse, RZ ;  /* 0x00000004109c723c */ /* 0x082fe600000418ff */
[----:B------:R-:W-:Y:S04]  /*2c30*/  LDSM.16.M88.4 R44, [R211+0x2400] ;  /* 0x00240000d32c783b */ /* 0x000fe80000000200 */
[----:B------:R-:W-:Y:S01]  /*2c40*/  LDSM.16.M88.4 R40, [R211+0x2800] ;  /* 0x00280000d328783b */ /* 0x000fe20000000200 */
[C---:B-----5:R-:W-:Y:S03]  /*2c50*/  HMMA.16816.F32.BF16 R152, R12.reuse, R4, RZ ;  /* 0x000000040c98723c */ /* 0x060fe600000418ff */
[----:B------:R-:W-:Y:S04]  /*2c60*/  LDSM.16.M88.4 R36, [R211+0x2c00] ;  /* 0x002c0000d324783b */ /* 0x000fe80000000200 */
[----:B------:R-:W-:Y:S01]  /*2c70*/  LDSM.16.M88.4 R32, [R211+0x3000] ;  /* 0x00300000d320783b */ /* 0x000fe20000000200 */
[-C--:B------:R-:W-:Y:S03]  /*2c80*/  HMMA.16816.F32.BF16 R148, R12, R6.reuse, RZ ;  /* 0x000000060c94723c */ /* 0x080fe600000418ff */
[----:B----4-:R-:W-:Y:S04]  /*2c90*/  LDSM.16.M88.4 R28, [R211+0x3400] ;  /* 0x00340000d31c783b */ /* 0x010fe80000000200 */
[----:B------:R-:W-:Y:S01]  /*2ca0*/  LDSM.16.M88.4 R24, [R211+0x3800] ;  /* 0x00380000d318783b */ /* 0x000fe20000000200 */
[----:B------:R-:W-:Y:S03]  /*2cb0*/  HMMA.16816.F32.BF16 R184, R16, R6, RZ ;  /* 0x0000000610b8723c */ /* 0x000fe600000418ff */
[----:B------:R-:W1:Y:S04]  /*2cc0*/  LDSM.16.M88.4 R4, [R213+0x1000] ;  /* 0x00100000d504783b */ /* 0x000e680000000200 */
[----:B------:R-:W4:Y:S01]  /*2cd0*/  LDSM.16.M88.4 R20, [R211+0x3c00] ;  /* 0x003c0000d314783b */ /* 0x000f220000000200 */
[C---:B--2---:R-:W-:Y:S03]  /*2ce0*/  HMMA.16816.F32.BF16 R140, R12.reuse, R76, RZ ;  /* 0x0000004c0c8c723c */ /* 0x044fe600000418ff */
[----:B------:R-:W2:Y:S04]  /*2cf0*/  LDSM.16.M88.4 R8, [R213] ;  /* 0x00000000d508783b */ /* 0x000ea80000000200 */
[----:B------:R-:W0:Y:S01]  /*2d00*/  LDGDEPBAR ;  /* 0x00000000000079af */ /* 0x000e220000000000 */
[C---:B---3--:R-:W-:Y:S08]  /*2d10*/  HMMA.16816.F32.BF16 R132, R12.reuse, R72, RZ ;  /* 0x000000480c84723c */ /* 0x048ff000000418ff */
[C---:B------:R-:W-:Y:S08]  /*2d20*/  HMMA.16816.F32.BF16 R124, R12.reuse, R68, RZ ;  /* 0x000000440c7c723c */ /* 0x040ff000000418ff */
[----:B------:R-:W-:Y:S01]  /*2d30*/  HMMA.16816.F32.BF16 R116, R12, R64, RZ ;  /* 0x000000400c74723c */ /* 0x000fe200000418ff */
[----:B------:R-:W-:-:S07]  /*2d40*/  DEPBAR.LE SB0, 0x0 ;  /* 0x000080000000791a */ /* 0x000fce0000000000 */
        /* <DEDUP_REMOVED lines=13> */
[C---:B------:R-:W-:Y:S08]  /*2e20*/  HMMA.16816.F32.BF16 R124, R4.reuse, R36, R124 ;  /* 0x00000024047c723c */ /* 0x040ff0000004187c */
[C---:B------:R-:W-:Y:S08]  /*2e30*/  HMMA.16816.F32.BF16 R116, R4.reuse, R32, R116 ;  /* 0x000000200474723c */ /* 0x040ff00000041874 */
[C---:B------:R-:W-:Y:S08]  /*2e40*/  HMMA.16816.F32.BF16 R108, R4.reuse, R28, R108 ;  /* 0x0000001c046c723c */ /* 0x040ff0000004186c */
[C---:B------:R-:W-:Y:S08]  /*2e50*/  HMMA.16816.F32.BF16 R100, R4.reuse, R24, R100 ;  /* 0x000000180464723c */ /* 0x040ff00000041864 */
[C---:B----4-:R-:W-:Y:S08]  /*2e60*/  HMMA.16816.F32.BF16 R232, R4.reuse, R20, R92 ;  /* 0x0000001404e8723c */ /* 0x050ff0000004185c */
        /* <DEDUP_REMOVED lines=8> */
[C---:B------:R-:W-:Y:S08]  /*2ef0*/  HMMA.16816.F32.BF16 R84, R16.reuse, R76, RZ ;  /* 0x0000004c1054723c */ /* 0x040ff000000418ff */
[C---:B------:R-:W-:Y:S03]  /*2f00*/  HMMA.16816.F32.BF16 R180, R16.reuse, R78, RZ ;  /* 0x0000004e10b4723c */ /* 0x040fe600000418ff */
[----:B------:R1:W-:Y:S04]  /*2f10*/  STL.64 [R1+0x18], R4 ;  /* 0x0000180401007387 */ /* 0x0003e80000100a00 */
[----:B------:R1:W-:Y:S01]  /*2f20*/  STL.64 [R1+0x20], R6 ;  /* 0x0000200601007387 */ /* 0x0003e20000100a00 */
        /* <DEDUP_REMOVED lines=12> */
[C---:B--2---:R-:W-:Y:S08]  /*2ff0*/  HMMA.16816.F32.BF16 R156, R8.reuse, R48, R156 ;  /* 0x00000030089c723c */ /* 0x044ff0000004189c */
        /* <DEDUP_REMOVED lines=8> */
[----:B------:R-:W-:-:S07]  /*3080*/  VIADDMNMX R12, R52, 0x8, R53, PT ;  /* 0x00000008340c7846 */ /* 0x000fce0003800135 */
[C---:B------:R-:W-:Y:S08]  /*3090*/  HMMA.16816.F32.BF16 R48, R8.reuse, R50, R184 ;  /* 0x000000320830723c */ /* 0x040ff000000418b8 */
        /* <DEDUP_REMOVED lines=8> */
[----:B------:R-:W-:Y:S01]  /*3120*/  VIADDMNMX R11, R52, 0x48, R53, PT ;  /* 0x00000048340b7846 */ /* 0x000fe20003800135 */
[----:B------:R-:W-:Y:S06]  /*3130*/  BAR.SYNC.DEFER_BLOCKING 0x0 ;  /* 0x0000000000007b1d */ /* 0x000fec0000010000 */
[----:B-1----:R-:W-:Y:S08]  /*3140*/  @!P6 BRA `(.L_x_244) ;  /* 0x0000000000bce947 */ /* 0x002ff00003800000 */
        /* <DEDUP_REMOVED lines=11> */
[-C--:B------:R-:W-:Y:S02]  /*3200*/  @!P1 LEA R16, P4, R4, R192.reuse, 0x1 ;  /* 0x000000c004109211 */ /* 0x080fe400078808ff */
[CCC-:B------:R-:W-:Y:S02]  /*3210*/  @!P0 LEA.HI.X R8, R146.reuse, R5.reuse, R147.reuse, 0x5, P3 ;  /* 0x0000000592088211 */ /* 0x1c0fe400018f2c93 */
        /* <DEDUP_REMOVED lines=32> */
.L_x_246:
[----:B------:R-:W-:Y:S05]  /*3420*/  BSYNC.RECONVERGENT B0 ;  /* 0x0000000000007941 */ /* 0x000fea0003800200 */
.L_x_245:
[----:B------:R-:W0:Y:S02]  /*3430*/  LDGDEPBAR ;  /* 0x00000000000079af */ /* 0x000e240000000000 */
.L_x_244:
[----:B-12---:R-:W2:Y:S01]  /*3440*/  LDL.LU R7, [R1+0x18] ;  /* 0x0000180001077983 */ /* 0x006ea20000300800 */
[C---:B------:R-:W-:Y:S01]  /*3450*/  VIADD R5, R2.reuse, 0x8 ;  /* 0x0000000802057836 */ /* 0x040fe20000000000 */
[----:B------:R-:W1:Y:S02]  /*3460*/  LDCU UR11, c[0x0][0x45c] ;  /* 0x00008b80ff0b77ac */ /* 0x000e640008000800 */
[----:B------:R-:W3:Y:S04]  /*3470*/  LDL.LU R6, [R1+0x20] ;  /* 0x0000200001067983 */ /* 0x000ee80000300800 */
[----:B------:R-:W4:Y:S04]  /*3480*/  LDL.LU R13, [R1+0x24] ;  /* 0x00002400010d7983 */ /* 0x000f280000300800 */
[----:B------:R-:W4:Y:S01]  /*3490*/  LDL.LU R8, [R1+0x1c] ;  /* 0x00001c0001087983 */ /* 0x000f220000300800 */
[----:B------:R-:W-:Y:S01]  /*34a0*/  VIADD R4, R2, 0x9 ;  /* 0x0000000902047836 */ /* 0x000fe20000000000 */
[C---:B------:R-:W-:Y:S01]  /*34b0*/  ISETP.GE.AND P3, PT, R5.reuse, R9, PT ;  /* 0x000000090500720c */ /* 0x040fe20003f66270 */
[----:B------:R-:W-:Y:S01]  /*34c0*/  IMAD.IADD R3, R174, 0x1, R144 ;  /* 0x00000001ae037824 */ /* 0x000fe200078e0290 */
[C---:B------:R-:W-:Y:S01]  /*34d0*/  ISETP.GE.AND P2, PT, R5.reuse, R12, PT ;  /* 0x0000000c0500720c */ /* 0x040fe20003f46270 */
[----:B------:R-:W-:Y:S01]  /*34e0*/  STL [R1+0xb8], R0 ;  /* 0x0000b80001007387 */ /* 0x000fe20000100800 */
[C---:B------:R-:W-:Y:S01]  /*34f0*/  ISETP.GE.AND P1, PT, R5.reuse, R10, PT ;  /* 0x0000000a0500720c */ /* 0x040fe20003f26270 */
[C---:B------:R-:W-:Y:S01]  /*3500*/  VIADD R19, R2.reuse, 0x1 ;  /* 0x0000000102137836 */ /* 0x040fe20000000000 */
[----:B------:R-:W-:Y:S01]  /*3510*/  ISETP.GE.AND P0, PT, R5, R11, PT ;  /* 0x0000000b0500720c */ /* 0x000fe20003f06270 */
[----:B------:R-:W-:Y:S01]  /*3520*/  VIADD R5, R2, 0x10 ;  /* 0x0000001002057836 */ /* 0x000fe20000000000 */
[C---:B------:R-:W-:Y:S01]  /*3530*/  ISETP.GE.AND P5, PT, R4.reuse, R9, PT ;  /* 0x000000090400720c */ /* 0x040fe20003fa6270 */
[----:B------:R-:W-:Y:S01]  /*3540*/  STL [R1+0xb0], R247 ;  /* 0x0000b0f701007387 */ /* 0x000fe20000100800 */
[----:B------:R-:W-:Y:S01]  /*3550*/  ISETP.GE.AND P4, PT, R4, R12, PT ;  /* 0x0000000c0400720c */ /* 0x000fe20003f86270 */
[----:B------:R-:W-:Y:S01]  /*3560*/  VIADD R18, R2, 0x51 ;  /* 0x0000005102127836 */ /* 0x000fe20000000000 */
[----:B------:R-:W-:Y:S01]  /*3570*/  FSEL R88, R48, -INF , !P3 ;  /* 0xff80000030587808 */ /* 0x000fe20005800000 */
[----:B------:R-:W-:Y:S01]  /*3580*/  STL [R1+0xac], R214 ;  /* 0x0000acd601007387 */ /* 0x000fe20000100800 */
[----:B------:R-:W-:Y:S01]  /*3590*/  FSEL R163, R50, -INF , !P2 ;  /* 0xff80000032a37808 */ /* 0x000fe20005000000 */
[----:B------:R-:W-:Y:S01]  /*35a0*/  VIADD R15, R2, 0x58 ;  /* 0x00000058020f7836 */ /* 0x000fe20000000000 */
[C---:B------:R-:W-:Y:S01]  /*35b0*/  ISETP.GE.AND P3, PT, R4.reuse, R10, PT ;  /* 0x0000000a0400720c */ /* 0x040fe20003f66270 */
[----:B------:R-:W-:Y:S01]  /*35c0*/  STL [R1+0xa8], R213 ;  /* 0x0000a8d501007387 */ /* 0x000fe20000100800 */
[----:B------:R-:W-:Y:S01]  /*35d0*/  ISETP.GE.AND P2, PT, R4, R11, PT ;  /* 0x0000000b0400720c */ /* 0x000fe20003f46270 */
[C---:B------:R-:W-:Y:S01]  /*35e0*/  VIADD R4, R2.reuse, 0x11 ;  /* 0x0000001102047836 */ /* 0x040fe20000000000 */
[----:B------:R-:W-:Y:S01]  /*35f0*/  FSEL R90, R49, -INF , !P5 ;  /* 0xff800000315a7808 */ /* 0x000fe20006800000 */
[----:B------:R1:W-:Y:S01]  /*3600*/  STL [R1+0xa4], R212 ;  /* 0x0000a4d401007387 */ /* 0x0003e20000100800 */
[----:B------:R-:W-:Y:S01]  /*3610*/  FSEL R164, R51, -INF , !P4 ;  /* 0xff80000033a47808 */ /* 0x000fe20006000000 */
[C---:B------:R-:W-:Y:S01]  /*3620*/  VIADD R14, R2.reuse, 0x59 ;  /* 0x00000059020e7836 */ /* 0x040fe20000000000 */
[C---:B------:R-:W-:Y:S01]  /*3630*/  ISETP.GE.AND P5, PT, R5.reuse, R9, PT ;  /* 0x000000090500720c */ /* 0x040fe20003fa6270 */
[----:B------:R-:W-:Y:S01]  /*3640*/  STL [R1+0xa0], R211 ;  /* 0x0000a0d301007387 */ /* 0x000fe20000100800 */
[C---:B------:R-:W-:Y:S01]  /*3650*/  ISETP.GE.AND P4, PT, R5.reuse, R12, PT ;  /* 0x0000000c0500720c */ /* 0x040fe20003f86270 */
[----:B------:R-:W-:Y:S01]  /*3660*/  VIADD R17, R2, 0x69 ;  /* 0x0000006902117836 */ /* 0x000fe20000000000 */
[----:B------:R-:W-:Y:S01]  /*3670*/  FSEL R165, R148, -INF , !P1 ;  /* 0xff80000094a57808 */ /* 0x000fe20004800000 */
[----:B------:R-:W-:Y:S01]  /*3680*/  STL [R1+0x9c], R209 ;  /* 0x00009cd101007387 */ /* 0x000fe20000100800 */
[----:B------:R-:W-:Y:S01]  /*3690*/  FSEL R170, R150, -INF , !P0 ;  /* 0xff80000096aa7808 */ /* 0x000fe20004000000 */
[C---:B------:R-:W-:Y:S01]  /*36a0*/  VIADD R16, R2.reuse, 0x70 ;  /* 0x0000007002107836 */ /* 0x040fe20000000000 */
[C---:B------:R-:W-:Y:S01]  /*36b0*/  ISETP.GE.AND P1, PT, R5.reuse, R10, PT ;  /* 0x0000000a0500720c */ /* 0x040fe20003f26270 */
[----:B------:R-:W-:Y:S01]  /*36c0*/  STL [R1+0x98], R173 ;  /* 0x000098ad01007387 */ /* 0x000fe20000100800 */
[----:B------:R-:W-:Y:S01]  /*36d0*/  ISETP.GE.AND P0, PT, R5, R11, PT ;  /* 0x0000000b0500720c */ /* 0x000fe20003f06270 */
[C---:B------:R-:W-:Y:S01]  /*36e0*/  VIADD R5, R2.reuse, 0x18 ;  /* 0x0000001802057836 */ /* 0x040fe20000000000 */
[----:B------:R-:W-:Y:S01]  /*36f0*/  FSEL R168, R149, -INF , !P3 ;  /* 0xff80000095a87808 */ /* 0x000fe20005800000 */
[----:B------:R-:W-:Y:S01]  /*3700*/  STL [R1+0x94], R172 ;  /* 0x000094ac01007387 */ /* 0x000fe20000100800 */
[----:B------:R-:W-:Y:S01]  /*3710*/  FSEL R171, R151, -INF , !P2 ;  /* 0xff80000097ab7808 */ /* 0x000fe20005000000 */
[----:B------:R-:W-:Y:S01]  /*3720*/  VIADD R20, R2, 0x79 ;  /* 0x0000007902147836 */ /* 0x000fe20000000000 */
[C---:B------:R-:W-:Y:S01]  /*3730*/  ISETP.GE.AND P3, PT, R4.reuse, R9, PT ;  /* 0x000000090400720c */ /* 0x040fe20003f66270 */
[----:B------:R-:W-:Y:S01]  /*3740*/  STL [R1+0x90], R147 ;  /* 0x0000909301007387 */ /* 0x000fe20000100800 */
[----:B------:R-:W-:Y:S01]  /*3750*/  ISETP.GE.AND P2, PT, R4, R12, PT ;  /* 0x0000000c0400720c */ /* 0x000fe20003f46270 */
[----:B------:R-:W-:Y:S01]  /*3760*/  UIADD3 UR8, UPT, UPT, UR19, -0x4498517b, URZ ;  /* 0xbb67ae8513087890 */ /* 0x000fe2000fffe0ff */
[----:B------:R-:W-:Y:S01]  /*3770*/  FSEL R89, R84, -INF , !P5 ;  /* 0xff80000054597808 */ /* 0x000fe20006800000 */
[----:B------:R-:W-:Y:S01]  /*3780*/  STL [R1+0x8c], R146 ;  /* 0x00008c9201007387 */ /* 0x000fe20000100800 */
[----:B------:R-:W-:Y:S01]  /*3790*/  FSEL R162, R86, -INF , !P4 ;  /* 0xff80000056a27808 */ /* 0x000fe20006000000 */
[----:B------:R-:W-:Y:S01]  /*37a0*/  IMAD.WIDE.U32 R228, R205, -0x2daee0ad, RZ ;  /* 0xd2511f53cde47825 */ /* 0x000fe200078e00ff */
[C---:B------:R-:W-:Y:S01]  /*37b0*/  ISETP.GE.AND P5, PT, R4.reuse, R10, PT ;  /* 0x0000000a0400720c */ /* 0x040fe20003fa6270 */
[----:B------:R-:W-:Y:S01]  /*37c0*/  UIADD3 UR7, UPT, UPT, UR18, -0x61c88647, URZ ;  /* 0x9e3779b912077890 */ /* 0x000fe2000fffe0ff */
[----:B------:R-:W-:Y:S01]  /*37d0*/  ISETP.GE.AND P4, PT, R4, R11, PT ;  /* 0x0000000b0400720c */ /* 0x000fe20003f86270 */
[----:B------:R-:W-:Y:S01]  /*37e0*/  VIADD R4, R2, 0x19 ;  /* 0x0000001902047836 */ /* 0x000fe20000000000 */
[----:B------:R-:W-:Y:S01]  /*37f0*/  FSEL R86, R85, -INF , !P3 ;  /* 0xff80000055567808 */ /* 0x000fe20005800000 */
[----:B------:R-:W-:Y:S01]  /*3800*/  UIADD3 UR6, UPT, UPT, UR18, 0x3c6ef372, URZ ;  /* 0x3c6ef37212067890 */ /* 0x000fe2000fffe0ff */
[----:B------:R-:W-:Y:S01]  /*3810*/  FSEL R161, R87, -INF , !P2 ;  /* 0xff80000057a17808 */ /* 0x000fe20005000000 */
[----:B------:R-:W-:Y:S01]  /*3820*/  UIADD3 UR17, UPT, UPT, UR19, 0x76cf5d0a, URZ ;  /* 0x76cf5d0a13117890 */ /* 0x000fe2000fffe0ff */
[----:B------:R-:W-:-:S02]  /*3830*/  ISETP.GE.AND P3, PT, R5, R9, PT ;  /* 0x000000090500720c */ /* 0x000fc40003f66270 */
[C---:B------:R-:W-:Y:S02]  /*3840*/  ISETP.GE.AND P2, PT, R5.reuse, R12, PT ;  /* 0x0000000c0500720c */ /* 0x040fe40003f46270 */
[----:B------:R-:W-:Y:S02]  /*3850*/  FSEL R167, R140, -INF , !P1 ;  /* 0xff8000008ca77808 */ /* 0x000fe40004800000 */
[----:B------:R-:W-:Y:S02]  /*3860*/  FSEL R175, R142, -INF , !P0 ;  /* 0xff8000008eaf7808 */ /* 0x000fe40004000000 */
[C---:B------:R-:W-:Y:S02]  /*3870*/  ISETP.GE.AND P1, PT, R5.reuse, R10, PT ;  /* 0x0000000a0500720c */ /* 0x040fe40003f26270 */
[----:B------:R-:W-:Y:S01]  /*3880*/  ISETP.GE.AND P0, PT, R5, R11, PT ;  /* 0x0000000b0500720c */ /* 0x000fe20003f06270 */
[----:B------:R-:W-:Y:S01]  /*3890*/  VIADD R5, R2, 0x20 ;  /* 0x0000002002057836 */ /* 0x000fe20000000000 */
[----:B------:R-:W-:-:S02]  /*38a0*/  FSEL R166, R141, -INF , !P5 ;  /* 0xff8000008da67808 */ /* 0x000fc40006800000 */
[----:B------:R-:W-:Y:S02]  /*38b0*/  FSEL R177, R143, -INF , !P4 ;  /* 0xff8000008fb17808 */ /* 0x000fe40006000000 */
[C---:B------:R-:W-:Y:S02]  /*38c0*/  ISETP.GE.AND P5, PT, R4.reuse, R9, PT ;  /* 0x000000090400720c */ /* 0x040fe40003fa6270 */
[----:B------:R-:W-:Y:S02]  /*38d0*/  ISETP.GE.AND P4, PT, R4, R12, PT ;  /* 0x0000000c0400720c */ /* 0x000fe40003f86270 */
[----:B------:R-:W-:Y:S02]  /*38e0*/  FSEL R85, R44, -INF , !P3 ;  /* 0xff8000002c557808 */ /* 0x000fe40005800000 */
[----:B------:R-:W-:Y:S02]  /*38f0*/  FSEL R160, R46, -INF , !P2 ;  /* 0xff8000002ea07808 */ /* 0x000fe40005000000 */
[----:B------:R-:W-:-:S02]  /*3900*/  ISETP.GE.AND P3, PT, R4, R10, PT ;  /* 0x0000000a0400720c */ /* 0x000fc40003f66270 */
[----:B------:R-:W-:Y:S01]  /*3910*/  ISETP.GE.AND P2, PT, R4, R11, PT ;  /* 0x0000000b0400720c */ /* 0x000fe20003f46270 */
[----:B------:R-:W-:Y:S01]  /*3920*/  VIADD R4, R2, 0x21 ;  /* 0x0000002102047836 */ /* 0x000fe20000000000 */
[----:B------:R-:W-:Y:S02]  /*3930*/  FSEL R91, R45, -INF , !P5 ;  /* 0xff8000002d5b7808 */ /* 0x000fe40006800000 */
[----:B------:R-:W-:Y:S02]  /*3940*/  FSEL R140, R47, -INF , !P4 ;  /* 0xff8000002f8c7808 */ /* 0x000fe40006000000 */
[C---:B------:R-:W-:Y:S02]  /*3950*/  ISETP.GE.AND P5, PT, R5.reuse, R9, PT ;  /* 0x000000090500720c */ /* 0x040fe40003fa6270 */
[----:B------:R-:W-:Y:S02]  /*3960*/  ISETP.GE.AND P4, PT, R5, R12, PT ;  /* 0x0000000c0500720c */ /* 0x000fe40003f86270 */
[----:B------:R-:W-:-:S02]  /*3970*/  FSEL R169, R136, -INF , !P1 ;  /* 0xff80000088a97808 */ /* 0x000fc40004800000 */
[----:B------:R-:W-:Y:S02]  /*3980*/  FSEL R176, R138, -INF , !P0 ;  /* 0xff8000008ab07808 */ /* 0x000fe40004000000 */
[C---:B------:R-:W-:Y:S02]  /*3990*/  ISETP.GE.AND P1, PT, R5.reuse, R10, PT ;  /* 0x0000000a0500720c */ /* 0x040fe40003f26270 */
[----:B------:R-:W-:Y:S01]  /*39a0*/  ISETP.GE.AND P0, PT, R5, R11, PT ;  /* 0x0000000b0500720c */ /* 0x000fe20003f06270 */
[----:B------:R-:W-:Y:S01]  /*39b0*/  VIADD R5, R2, 0x28 ;  /* 0x0000002802057836 */ /* 0x000fe20000000000 */
[----:B------:R-:W-:Y:S02]  /*39c0*/  FSEL R174, R137, -INF , !P3 ;  /* 0xff80000089ae7808 */ /* 0x000fe40005800000 */
[----:B------:R-:W-:Y:S02]  /*39d0*/  FSEL R179, R139, -INF , !P2 ;  /* 0xff8000008bb37808 */ /* 0x000fe40005000000 */
[----:B------:R-:W-:-:S02]  /*39e0*/  ISETP.GE.AND P3, PT, R4, R9, PT ;  /* 0x000000090400720c */ /* 0x000fc40003f66270 */
[----:B------:R-:W-:Y:S02]  /*39f0*/  ISETP.GE.AND P2, PT, R4, R12, PT ;  /* 0x0000000c0400720c */ /* 0x000fe40003f46270 */
        /* <DEDUP_REMOVED lines=8> */
[C---:B------:R-:W-:Y:S02]  /*3a80*/  ISETP.GE.AND P2, PT, R5.reuse, R12, PT ;  /* 0x0000000c0500720c */ /* 0x040fe40003f46270 */
        /* <DEDUP_REMOVED lines=17> */
[C---:B------:R-:W-:Y:S02]  /*3ba0*/  ISETP.GE.AND P4, PT, R5.reuse, R12, PT ;  /* 0x0000000c0500720c */ /* 0x040fe40003f86270 */
[----:B-1----:R-:W-:Y:S02]  /*3bb0*/  FSEL R212, R128, -INF , !P1 ;  /* 0xff80000080d47808 */ /* 0x002fe40004800000 */
[----:B------:R-:W-:Y:S02]  /*3bc0*/  FSEL R130, R130, -INF , !P0 ;  /* 0xff80000082827808 */ /* 0x000fe40004000000 */
[C---:B------:R-:W-:Y:S01]  /*3bd0*/  ISETP.GE.AND P1, PT, R5.reuse, R10, PT ;  /* 0x0000000a0500720c */ /* 0x040fe20003f26270 */
[----:B------:R-:W-:Y:S01]  /*3be0*/  STL [R1+0x80], R212 ;  /* 0x000080d401007387 */ /* 0x000fe20000100800 */
[----:B------:R-:W-:Y:S01]  /*3bf0*/  ISETP.GE.AND P0, PT, R5, R11, PT ;  /* 0x0000000b0500720c */ /* 0x000fe20003f06270 */
[----:B------:R-:W-:Y:S01]  /*3c00*/  VIADD R5, R2, 0x38 ;  /* 0x0000003802057836 */ /* 0x000fe20000000000 */
[----:B------:R-:W-:-:S02]  /*3c10*/  FSEL R129, R129, -INF , !P3 ;  /* 0xff80000081817808 */ /* 0x000fc40005800000 */
[----:B------:R-:W-:Y:S02]  /*3c20*/  ISETP.GE.AND P3, PT, R4, R9, PT ;  /* 0x000000090400720c */ /* 0x000fe40003f66270 */
[----:B------:R-:W-:Y:S01]  /*3c30*/  FSEL R131, R131, -INF , !P2 ;  /* 0xff80000083837808 */ /* 0x000fe20005000000 */
[----:B------:R-:W-:Y:S01]  /*3c40*/  STL [R1+0x7c], R129 ;  /* 0x00007c8101007387 */ /* 0x000fe20000100800 */
[----:B------:R-:W-:Y:S02]  /*3c50*/  FSEL R202, R72, -INF , !P5 ;  /* 0xff80000048ca7808 */ /* 0x000fe40006800000 */
[----:B------:R-:W-:Y:S02]  /*3c60*/  FSEL R223, R74, -INF , !P4 ;  /* 0xff8000004adf7808 */ /* 0x000fe40006000000 */
[C---:B------:R-:W-:Y:S02]  /*3c70*/  ISETP.GE.AND P2, PT, R4.reuse, R12, PT ;  /* 0x0000000c0400720c */ /* 0x040fe40003f46270 */
[----:B------:R-:W-:-:S02]  /*3c80*/  ISETP.GE.AND P5, PT, R4, R10, PT ;  /* 0x0000000a0400720c */ /* 0x000fc40003fa6270 */
[----:B------:R-:W-:Y:S01]  /*3c90*/  ISETP.GE.AND P4, PT, R4, R11, PT ;  /* 0x0000000b0400720c */ /* 0x000fe20003f86270 */
[----:B------:R-:W-:Y:S01]  /*3ca0*/  VIADD R4, R2, 0x39 ;  /* 0x0000003902047836 */ /* 0x000fe20000000000 */
[----:B------:R-:W-:Y:S02]  /*3cb0*/  FSEL R201, R73, -INF , !P3 ;  /* 0xff80000049c97808 */ /* 0x000fe40005800000 */
[----:B------:R-:W-:Y:S02]  /*3cc0*/  FSEL R213, R124, -INF , !P1 ;  /* 0xff8000007cd57808 */ /* 0x000fe40004800000 */
[C---:B------:R-:W-:Y:S02]  /*3cd0*/  ISETP.GE.AND P3, PT, R5.reuse, R9, PT ;  /* 0x000000090500720c */ /* 0x040fe40003f66270 */
[----:B------:R-:W-:Y:S01]  /*3ce0*/  ISETP.GE.AND P1, PT, R5, R12, PT ;  /* 0x0000000c0500720c */ /* 0x000fe20003f26270 */
[----:B------:R-:W-:Y:S01]  /*3cf0*/  STL [R1+0x78], R213 ;  /* 0x000078d501007387 */ /* 0x000fe20000100800 */
[----:B------:R-:W-:-:S02]  /*3d00*/  FSEL R242, R75, -INF , !P2 ;  /* 0xff8000004bf27808 */ /* 0x000fc40005000000 */
[----:B------:R-:W-:Y:S02]  /*3d10*/  FSEL R247, R126, -INF , !P0 ;  /* 0xff8000007ef77808 */ /* 0x000fe40004000000 */
[C---:B------:R-:W-:Y:S02]  /*3d20*/  ISETP.GE.AND P2, PT, R5.reuse, R10, PT ;  /* 0x0000000a0500720c */ /* 0x040fe40003f46270 */
[----:B------:R-:W-:Y:S01]  /*3d30*/  ISETP.GE.AND P0, PT, R5, R11, PT ;  /* 0x0000000b0500720c */ /* 0x000fe20003f06270 */
[----:B------:R-:W-:Y:S01]  /*3d40*/  VIADD R5, R2, 0x40 ;  /* 0x0000004002057836 */ /* 0x000fe20000000000 */
[----:B------:R-:W-:Y:S02]  /*3d50*/  FSEL R0, R125, -INF , !P5 ;  /* 0xff8000007d007808 */ /* 0x000fe40006800000 */
[----:B------:R-:W-:Y:S02]  /*3d60*/  FSEL R214, R127, -INF , !P4 ;  /* 0xff8000007fd67808 */ /* 0x000fe40006000000 */
[C---:B------:R-:W-:Y:S01]  /*3d70*/  ISETP.GE.AND P5, PT, R4.reuse, R9, PT ;  /* 0x000000090400720c */ /* 0x040fe20003fa6270 */
[----:B------:R1:W-:Y:S01]  /*3d80*/  STL [R1+0x74], R0 ;  /* 0x0000740001007387 */ /* 0x0003e20000100800 */
[----:B------:R-:W-:-:S02]  /*3d90*/  ISETP.GE.AND P4, PT, R4, R12, PT ;  /* 0x0000000c0400720c */ /* 0x000fc40003f86270 */
[----:B------:R-:W-:Y:S02]  /*3da0*/  FSEL R200, R36, -INF , !P3 ;  /* 0xff80000024c87808 */ /* 0x000fe40005800000 */
[----:B------:R-:W-:Y:S02]  /*3db0*/  FSEL R237, R38, -INF , !P1 ;  /* 0xff80000026ed7808 */ /* 0x000fe40004800000 */
[C---:B------:R-:W-:Y:S02]  /*3dc0*/  ISETP.GE.AND P3, PT, R4.reuse, R10, PT ;  /* 0x0000000a0400720c */ /* 0x040fe40003f66270 */
[----:B------:R-:W-:Y:S01]  /*3dd0*/  ISETP.GE.AND P1, PT, R4, R11, PT ;  /* 0x0000000b0400720c */ /* 0x000fe20003f26270 */
[----:B------:R-:W-:Y:S01]  /*3de0*/  VIADD R4, R2, 0x41 ;  /* 0x0000004102047836 */ /* 0x000fe20000000000 */
[----:B------:R-:W-:Y:S02]  /*3df0*/  FSEL R199, R37, -INF , !P5 ;  /* 0xff80000025c77808 */ /* 0x000fe40006800000 */
[----:B------:R-:W-:-:S02]  /*3e00*/  FSEL R238, R39, -INF , !P4 ;  /* 0xff80000027ee7808 */ /* 0x000fc40006000000 */
[----:B------:R-:W-:Y:S02]  /*3e10*/  FSEL R122, R122, -INF , !P0 ;  /* 0xff8000007a7a7808 */ /* 0x000fe40004000000 */
[C---:B------:R-:W-:Y:S02]  /*3e20*/  ISETP.GE.AND P5, PT, R5.reuse, R9, PT ;  /* 0x000000090500720c */ /* 0x040fe40003fa6270 */
[C---:B------:R-:W-:Y:S02]  /*3e30*/  ISETP.GE.AND P4, PT, R5.reuse, R12, PT ;  /* 0x0000000c0500720c */ /* 0x040fe40003f86270 */
[C---:B------:R-:W-:Y:S02]  /*3e40*/  ISETP.GE.AND P0, PT, R5.reuse, R10, PT ;  /* 0x0000000a0500720c */ /* 0x040fe40003f06270 */
[----:B------:R-:W-:Y:S02]  /*3e50*/  FSEL R136, R120, -INF , !P2 ;  /* 0xff80000078887808 */ /* 0x000fe40005000000 */
        /* <DEDUP_REMOVED lines=8> */
[----:B-1----:R-:W-:-:S02]  /*3ee0*/  FSEL R0, R116, -INF , !P0 ;  /* 0xff80000074007808 */ /* 0x002fc40004000000 */
[C---:B------:R-:W-:Y:S02]  /*3ef0*/  ISETP.GE.AND P5, PT, R4.reuse, R10, PT ;  /* 0x0000000a0400720c */ /* 0x040fe40003fa6270 */
[----:B------:R-:W-:Y:S01]  /*3f00*/  ISETP.GE.AND P4, PT, R4, R11, PT ;  /* 0x0000000b0400720c */ /* 0x000fe20003f86270 */
[----:B------:R-:W-:Y:S01]  /*3f10*/  VIADD R4, R2, 0x49 ;  /* 0x0000004902047836 */ /* 0x000fe20000000000 */
[----:B------:R-:W-:Y:S01]  /*3f20*/  FSEL R197, R69, -INF , !P3 ;  /* 0xff80000045c57808 */ /* 0x000fe20005800000 */
[----:B------:R1:W-:Y:S01]  /*3f30*/  STL [R1+0x70], R0 ;  /* 0x0000700001007387 */ /* 0x0003e20000100800 */
[----:B------:R-:W-:Y:S02]  /*3f40*/  FSEL R236, R71, -INF , !P1 ;  /* 0xff80000047ec7808 */ /* 0x000fe40004800000 */
[----:B------:R-:W-:Y:S02]  /*3f50*/  FSEL R121, R118, -INF , !P2 ;  /* 0xff80000076797808 */ /* 0x000fe40005000000 */
[----:B------:R-:W-:-:S02]  /*3f60*/  ISETP.GE.AND P1, PT, R5, R9, PT ;  /* 0x000000090500720c */ /* 0x000fc40003f26270 */
[C---:B------:R-:W-:Y:S02]  /*3f70*/  ISETP.GE.AND P0, PT, R5.reuse, R12, PT ;  /* 0x0000000c0500720c */ /* 0x040fe40003f06270 */
[C---:B------:R-:W-:Y:S02]  /*3f80*/  ISETP.GE.AND P2, PT, R5.reuse, R10, PT ;  /* 0x0000000a0500720c */ /* 0x040fe40003f46270 */
[----:B------:R-:W-:Y:S02]  /*3f90*/  ISETP.GE.AND P3, PT, R5, R11, PT ;  /* 0x0000000b0500720c */ /* 0x000fe40003f66270 */
[----:B------:R-:W-:Y:S02]  /*3fa0*/  FSEL R5, R117, -INF , !P5 ;  /* 0xff80000075057808 */ /* 0x000fe40006800000 */
[----:B------:R-:W-:Y:S02]  /*3fb0*/  ISETP.GE.AND P5, PT, R4, R9, PT ;  /* 0x000000090400720c */ /* 0x000fe40003fa6270 */
[----:B------:R-:W-:Y:S01]  /*3fc0*/  FSEL R196, R32, -INF , !P1 ;  /* 0xff80000020c47808 */ /* 0x000fe20004800000 */
[----:B------:R-:W-:Y:S01]  /*3fd0*/  STL [R1+0x6c], R5 ;  /* 0x00006c0501007387 */ /* 0x000fe20000100800 */
[----:B------:R-:W-:Y:S01]  /*3fe0*/  FSEL R195, R33, -INF , !P5 ;  /* 0xff80000021c37808 */ /* 0x000fe20006800000 */
[----:B------:R-:W-:Y:S01]  /*3ff0*/  IMAD.WIDE.U32 R32, R55, -0x326172a9, RZ ;  /* 0xcd9e8d5737207825 */ /* 0x000fe200078e00ff */
[----:B------:R-:W-:-:S02]  /*4000*/  FSEL R246, R34, -INF , !P0 ;  /* 0xff80000022f67808 */ /* 0x000fc40004000000 */
[-C--:B------:R-:W-:Y:S02]  /*4010*/  ISETP.GE.AND P5, PT, R2, R9.reuse, PT ;  /* 0x000000090200720c */ /* 0x080fe40003fa6270 */
[----:B-1----:R-:W-:Y:S02]  /*4020*/  FSEL R0, R119, -INF , !P4 ;  /* 0xff80000077007808 */ /* 0x002fe40006000000 */
[C---:B------:R-:W-:Y:S02]  /*4030*/  ISETP.GE.AND P4, PT, R4.reuse, R12, PT ;  /* 0x0000000c0400720c */ /* 0x040fe40003f86270 */
[----:B------:R-:W-:Y:S01]  /*4040*/  ISETP.GE.AND P1, PT, R4, R10, PT ;  /* 0x0000000a0400720c */ /* 0x000fe20003f26270 */
[----:B------:R1:W-:Y:S01]  /*4050*/  STL [R1+0x84], R0 ;  /* 0x0000840001007387 */ /* 0x0003e20000100800 */
[----:B------:R-:W-:Y:S02]  /*4060*/  FSEL R248, R35, -INF , !P4 ;  /* 0xff80000023f87808 */ /* 0x000fe40006000000 */
[----:B------:R-:W-:-:S02]  /*4070*/  ISETP.GE.AND P4, PT, R19, R9, PT ;  /* 0x000000091300720c */ /* 0x000fc40003f86270 */
[----:B------:R-:W-:Y:S01]  /*4080*/  ISETP.GE.AND P0, PT, R4, R11, PT ;  /* 0x0000000b0400720c */ /* 0x000fe20003f06270 */
[----:B------:R-:W-:Y:S01]  /*4090*/  VIADD R4, R2, 0x50 ;  /* 0x0000005002047836 */ /* 0x000fe20000000000 */
[----:B------:R-:W-:Y:S02]  /*40a0*/  FSEL R74, R156, -INF , !P5 ;  /* 0xff8000009c4a7808 */ /* 0x000fe40006800000 */
[----:B------:R-:W-:Y:S01]  /*40b0*/  FSEL R76, R157, -INF , !P4 ;  /* 0xff8000009d4c7808 */ /* 0x000fe20006000000 */
[----:B--2---:R-:W-:Y:S01]  /*40c0*/  IMAD.MOV.U32 R22, RZ, RZ, R7 ;  /* 0x000000ffff167224 */ /* 0x004fe200078e0007 */
[----:B------:R-:W-:Y:S01]  /*40d0*/  FSEL R118, R114, -INF , !P3 ;  /* 0xff80000072767808 */ /* 0x000fe20005800000 */
[----:B------:R-:W-:Y:S01]  /*40e0*/  VIADD R7, R2, 0x68 ;  /* 0x0000006802077836 */ /* 0x000fe20000000000 */
[CC--:B------:R-:W-:Y:S01]  /*40f0*/  ISETP.GE.AND P4, PT, R4.reuse, R9.reuse, PT ;  /* 0x000000090400720c */ /* 0x0c0fe20003f86270 */
[----:B---3--:R-:W-:Y:S01]  /*4100*/  IMAD.MOV.U32 R21, RZ, RZ, R6 ;  /* 0x000000ffff157224 */ /* 0x008fe200078e0006 */
[----:B------:R-:W-:Y:S01]  /*4110*/  ISETP.GE.AND P3, PT, R4, R10, PT ;  /* 0x0000000a0400720c */ /* 0x000fe20003f66270 */
[----:B------:R-:W-:Y:S01]  /*4120*/  VIADD R6, R2, 0x71 ;  /* 0x0000007102067836 */ /* 0x000fe20000000000 */
[----:B------:R-:W-:Y:S01]  /*4130*/  FSEL R115, R115, -INF , !P0 ;  /* 0xff80000073737808 */ /* 0x000fe20004000000 */
[----:B----4-:R-:W-:Y:S01]  /*4140*/  IMAD.MOV.U32 R52, RZ, RZ, R13 ;  /* 0x000000ffff347224 */ /* 0x010fe200078e000d */
[----:B------:R-:W-:Y:S01]  /*4150*/  ISETP.GE.AND P5, PT, R18, R9, PT ;  /* 0x000000091200720c */ /* 0x000fe20003fa6270 */
[----:B------:R-:W-:Y:S01]  /*4160*/  VIADD R13, R2, 0x60 ;  /* 0x00000060020d7836 */ /* 0x000fe20000000000 */
[-C--:B------:R-:W-:Y:S01]  /*4170*/  ISETP.GE.AND P0, PT, R18, R12.reuse, PT ;  /* 0x0000000c1200720c */ /* 0x080fe20003f06270 */
[----:B------:R-:W-:Y:S01]  /*4180*/  IMAD.MOV.U32 R23, RZ, RZ, R8 ;  /* 0x000000ffff177224 */ /* 0x000fe200078e0008 */
[----:B------:R-:W-:Y:S01]  /*4190*/  FSEL R192, R65, -INF , !P5 ;  /* 0xff80000041c07808 */ /* 0x000fe20006800000 */
[----:B------:R-:W-:Y:S01]  /*41a0*/  VIADD R8, R2, 0x61 ;  /* 0x0000006102087836 */ /* 0x000fe20000000000 */
[----:B-1----:R-:W-:Y:S01]  /*41b0*/  FSEL R0, R112, -INF , !P2 ;  /* 0xff80000070007808 */ /* 0x002fe20005000000 */
[----:B------:R-:W-:Y:S01]  /*41c0*/  VIADD R5, R2, 0x78 ;  /* 0x0000007802057836 */ /* 0x000fe20000000000 */
[-C--:B------:R-:W-:Y:S01]  /*41d0*/  ISETP.GE.AND P2, PT, R4, R12.reuse, PT ;  /* 0x0000000c0400720c */ /* 0x080fe20003f46270 */
[----:B------:R-:W-:Y:S01]  /*41e0*/  IMAD.MOV.U32 R92, RZ, RZ, R21 ;  /* 0x000000ffff5c7224 */ /* 0x000fe200078e0015 */
[----:B------:R-:W-:Y:S01]  /*41f0*/  FSEL R245, R67, -INF , !P0 ;  /* 0xff80000043f57808 */ /* 0x000fe20004000000 */
[----:B------:R1:W-:Y:S01]  /*4200*/  STL [R1+0x68], R0 ;  /* 0x0000680001007387 */ /* 0x0003e20000100800 */
[----:B------:R-:W-:Y:S01]  /*4210*/  FSEL R226, R66, -INF , !P2 ;  /* 0xff80000042e27808 */ /* 0x000fe20005000000 */
[----:B------:R-:W-:Y:S01]  /*4220*/  IMAD.MOV.U32 R53, RZ, RZ, R52 ;  /* 0x000000ffff357224 */ /* 0x000fe200078e0034 */
[C---:B------:R-:W-:Y:S01]  /*4230*/  ISETP.GE.AND P2, PT, R2.reuse, R12, PT ;  /* 0x0000000c0200720c */ /* 0x040fe20003f46270 */
[----:B------:R-:W-:Y:S01]  /*4240*/  IMAD.MOV.U32 R52, RZ, RZ, R23 ;  /* 0x000000ffff347224 */ /* 0x000fe200078e0017 */
[C---:B------:R-:W-:Y:S01]  /*4250*/  ISETP.GE.AND P5, PT, R2.reuse, R10, PT ;  /* 0x0000000a0200720c */ /* 0x040fe20003fa6270 */
[----:B------:R-:W-:Y:S01]  /*4260*/  UIADD3 UR16, UPT, UPT, UR19, 0x32370b8f, URZ ;  /* 0x32370b8f13107890 */ /* 0x000fe2000fffe0ff */
[----:B------:R-:W-:Y:S01]  /*4270*/  ISETP.GE.AND P0, PT, R2, R11, PT ;  /* 0x0000000b0200720c */ /* 0x000fe20003f06270 */
[----:B------:R-:W-:Y:S01]  /*4280*/  IMAD.MOV.U32 R94, RZ, RZ, R53 ;  /* 0x000000ffff5e7224 */ /* 0x000fe200078e0035 */
[----:B------:R-:W-:Y:S01]  /*4290*/  FSEL R193, R64, -INF , !P4 ;  /* 0xff80000040c17808 */ /* 0x000fe20006000000 */
[----:B------:R-:W-:Y:S01]  /*42a0*/  IMAD.MOV.U32 R97, RZ, RZ, R52 ;  /* 0x000000ffff617224 */ /* 0x000fe200078e0034 */
[-C--:B------:R-:W-:Y:S01]  /*42b0*/  ISETP.GE.AND P4, PT, R15, R9.reuse, PT ;  /* 0x000000090f00720c */ /* 0x080fe20003f86270 */
[----:B------:R-:W-:Y:S01]  /*42c0*/  UIADD3 UR9, UPT, UPT, UR18, -0x255992d5, URZ ;  /* 0xdaa66d2b12097890 */ /* 0x000fe2000fffe0ff */
[----:B------:R-:W-:Y:S01]  /*42d0*/  FSEL R116, R108, -INF , !P3 ;  /* 0xff8000006c747808 */ /* 0x000fe20005800000 */
[----:B------:R-:W-:Y:S01]  /*42e0*/  UIADD3 UR13, UPT, UPT, UR19, -0x126145ec, URZ ;  /* 0xed9eba14130d7890 */ /* 0x000fe2000fffe0ff */
[-C--:B------:R-:W-:Y:S01]  /*42f0*/  ISETP.GE.AND P3, PT, R14, R9.reuse, PT ;  /* 0x000000090e00720c */ /* 0x080fe20003f66270 */
[----:B------:R-:W-:Y:S01]  /*4300*/  UIADD3 UR12, UPT, UPT, UR19, -0x56f99767, URZ ;  /* 0xa9066899130c7890 */ /* 0x000fe2000fffe0ff */
[----:B------:R-:W-:Y:S01]  /*4310*/  FSEL R178, R28, -INF , !P4 ;  /* 0xff8000001cb27808 */ /* 0x000fe20006000000 */
[----:B------:R-:W-:Y:S01]  /*4320*/  UIADD3 UR10, UPT, UPT, UR19, 0x646e171e, URZ ;  /* 0x646e171e130a7890 */ /* 0x000fe2000fffe0ff */
[----:B------:R-:W-:Y:S01]  /*4330*/  ISETP.GE.AND P4, PT, R8, R9, PT ;  /* 0x000000090800720c */ /* 0x000fe20003f86270 */
[----:B------:R-:W-:Y:S01]  /*4340*/  IMAD.MOV.U32 R96, RZ, RZ, R92 ;  /* 0x000000ffff607224 */ /* 0x000fe200078e005c */
[----:B------:R-:W-:-:S02]  /*4350*/  FSEL R180, R29, -INF , !P3 ;  /* 0xff8000001db47808 */ /* 0x000fc40005800000 */
[----:B------:R-:W-:Y:S02]  /*4360*/  ISETP.GE.AND P3, PT, R7, R9, PT ;  /* 0x000000090700720c */ /* 0x000fe40003f66270 */
[----:B-1----:R-:W-:Y:S02]  /*4370*/  FSEL R0, R113, -INF , !P1 ;  /* 0xff80000071007808 */ /* 0x002fe40004800000 */
[----:B------:R-:W-:Y:S02]  /*4380*/  ISETP.GE.AND P1, PT, R4, R11, PT ;  /* 0x0000000b0400720c */ /* 0x000fe40003f26270 */
[----:B------:R-:W-:Y:S01]  /*4390*/  FMNMX3.FTZ R4, R74, R76, R88, !PT ;  /* 0x0000004c4a047276 */ /* 0x000fe20007810058 */
[----:B------:R1:W-:Y:S01]  /*43a0*/  STL [R1+0x64], R0 ;  /* 0x0000640001007387 */ /* 0x0003e20000100800 */
[----:B------:R-:W-:Y:S02]  /*43b0*/  FSEL R117, R110, -INF , !P1 ;  /* 0xff8000006e757808 */ /* 0x000fe40004800000 */
[----:B------:R-:W-:Y:S01]  /*43c0*/  FMNMX3.FTZ R4, R4, R90, R89, !PT ;  /* 0x0000005a04047276 */ /* 0x000fe20007810059 */
[----:B------:R-:W-:Y:S01]  /*43d0*/  STL [R1+0x60], R116 ;  /* 0x0000607401007387 */ /* 0x000fe20000100800 */
[----:B------:R-:W-:-:S02]  /*43e0*/  ISETP.GE.AND P1, PT, R13, R9, PT ;  /* 0x000000090d00720c */ /* 0x000fc40003f26270 */
[----:B------:R-:W-:Y:S01]  /*43f0*/  FMNMX3.FTZ R4, R4, R86, R85, !PT ;  /* 0x0000005604047276 */ /* 0x000fe20007810055 */
[----:B------:R-:W-:Y:S01]  /*4400*/  STL [R1+0xb4], R9 ;  /* 0x0000b40901007387 */ /* 0x000fe20000100800 */
[----:B------:R-:W-:Y:S02]  /*4410*/  FSEL R181, R80, -INF , !P1 ;  /* 0xff80000050b57808 */ /* 0x000fe40004800000 */
[----:B------:R-:W-:Y:S02]  /*4420*/  FMNMX3.FTZ R4, R4, R91, R207, !PT ;  /* 0x0000005b04047276 */ /* 0x000fe400078100cf */
[----:B------:R-:W-:Y:S02]  /*4430*/  ISETP.GE.AND P1, PT, R17, R9, PT ;  /* 0x000000091100720c */ /* 0x000fe40003f26270 */
[----:B------:R-:W-:Y:S02]  /*4440*/  FMNMX3.FTZ R4, R4, R206, R204, !PT ;  /* 0x000000ce04047276 */ /* 0x000fe400078100cc */
[----:B------:R-:W-:-:S02]  /*4450*/  FSEL R182, R81, -INF , !P4 ;  /* 0xff80000051b67808 */ /* 0x000fc40006000000 */
[----:B------:R-:W-:Y:S02]  /*4460*/  FMNMX3.FTZ R4, R4, R203, R202, !PT ;  /* 0x000000cb04047276 */ /* 0x000fe400078100ca */
[----:B------:R-:W-:Y:S02]  /*4470*/  ISETP.GE.AND P4, PT, R16, R9, PT ;  /* 0x000000091000720c */ /* 0x000fe40003f86270 */
[----:B------:R-:W-:Y:S02]  /*4480*/  FMNMX3.FTZ R2, R4, R201, R200, !PT ;  /* 0x000000c904027276 */ /* 0x000fe400078100c8 */
[----:B------:R-:W-:Y:S02]  /*4490*/  FSEL R184, R56, -INF , !P3 ;  /* 0xff80000038b87808 */ /* 0x000fe40005800000 */
[----:B------:R-:W-:Y:S02]  /*44a0*/  FMNMX3.FTZ R2, R2, R199, R198, !PT ;  /* 0x000000c702027276 */ /* 0x000fe400078100c6 */
[----:B------:R-:W-:-:S02]  /*44b0*/  FSEL R187, R57, -INF , !P1 ;  /* 0xff80000039bb7808 */ /* 0x000fc40004800000 */
[----:B------:R-:W-:Y:S02]  /*44c0*/  FMNMX3.FTZ R2, R2, R197, R196, !PT ;  /* 0x000000c502027276 */ /* 0x000fe400078100c4 */
[----:B------:R-:W-:Y:S02]  /*44d0*/  ISETP.GE.AND P3, PT, R6, R9, PT ;  /* 0x000000090600720c */ /* 0x000fe40003f66270 */
        /* <DEDUP_REMOVED lines=8> */
[----:B------:R-:W-:Y:S02]  /*4560*/  FSEL R185, R24, -INF , !P1 ;  /* 0xff80000018b97808 */ /* 0x000fe40004800000 */
[----:B------:R-:W-:-:S02]  /*4570*/  FMNMX3.FTZ R2, R2, R187, R194, !PT ;  /* 0x000000bb02027276 */ /* 0x000fc400078100c2 */
[----:B------:R-:W-:Y:S02]  /*4580*/  FSEL R183, R25, -INF , !P4 ;  /* 0xff80000019b77808 */ /* 0x000fe40006000000 */
[----:B------:R-:W-:Y:S02]  /*4590*/  FMNMX3.FTZ R2, R2, R186, R185, !PT ;  /* 0x000000ba02027276 */ /* 0x000fe400078100b9 */
[----:B------:R-:W-:Y:S02]  /*45a0*/  ISETP.GE.AND P1, PT, R18, R11, PT ;  /* 0x0000000b1200720c */ /* 0x000fe40003f26270 */
[----:B------:R-:W-:Y:S02]  /*45b0*/  FMNMX.FTZ R2, R183, R2, !PT ;  /* 0x00000002b7027209 */ /* 0x000fe40007810000 */
[----:B------:R-:W-:Y:S02]  /*45c0*/  FSEL R112, R111, -INF , !P1 ;  /* 0xff8000006f707808 */ /* 0x000fe40004800000 */
[C---:B------:R-:W-:Y:S01]  /*45d0*/  ISETP.GE.AND P1, PT, R15.reuse, R12, PT ;  /* 0x0000000c0f00720c */ /* 0x040fe20003f26270 */
[----:B------:R-:W2:Y:S01]  /*45e0*/  SHFL.BFLY PT, R4, R2, 0x2, 0x1f ;  /* 0x0c401f0002047f89 */ /* 0x000ea200000e0000 */
[----:B------:R-:W-:-:S02]  /*45f0*/  ISETP.GE.AND P4, PT, R15, R10, PT ;  /* 0x0000000a0f00720c */ /* 0x000fc40003f86270 */
[----:B------:R-:W-:Y:S02]  /*4600*/  FSEL R244, R30, -INF , !P1 ;  /* 0xff8000001ef47808 */ /* 0x000fe40004800000 */
[----:B------:R-:W-:Y:S02]  /*4610*/  ISETP.GE.AND P1, PT, R14, R12, PT ;  /* 0x0000000c0e00720c */ /* 0x000fe40003f26270 */
[----:B------:R-:W-:Y:S02]  /*4620*/  FSEL R119, R104, -INF , !P4 ;  /* 0xff80000068777808 */ /* 0x000fe40006000000 */
[----:B------:R-:W-:Y:S02]  /*4630*/  ISETP.GE.AND P4, PT, R14, R10, PT ;  /* 0x0000000a0e00720c */ /* 0x000fe40003f86270 */
[----:B------:R-:W-:Y:S02]  /*4640*/  FSEL R243, R31, -INF , !P1 ;  /* 0xff8000001ff37808 */ /* 0x000fe40004800000 */
[----:B------:R-:W-:-:S02]  /*4650*/  ISETP.GE.AND P1, PT, R19, R12, PT ;  /* 0x0000000c1300720c */ /* 0x000fc40003f26270 */
[----:B-1----:R-:W-:Y:S02]  /*4660*/  FSEL R0, R105, -INF , !P4 ;  /* 0xff80000069007808 */ /* 0x002fe40006000000 */
[-C--:B------:R-:W-:Y:S02]  /*4670*/  ISETP.GE.AND P3, PT, R18, R10.reuse, PT ;  /* 0x0000000a1200720c */ /* 0x080fe40003f66270 */
[----:B------:R-:W-:Y:S01]  /*4680*/  FSEL R75, R159, -INF , !P1 ;  /* 0xff8000009f4b7808 */ /* 0x000fe20004800000 */
[----:B------:R1:W-:Y:S01]  /*4690*/  STL [R1+0x58], R0 ;  /* 0x0000580001007387 */ /* 0x0003e20000100800 */
[----:B------:R-:W-:Y:S02]  /*46a0*/  ISETP.GE.AND P1, PT, R13, R10, PT ;  /* 0x0000000a0d00720c */ /* 0x000fe40003f26270 */
[----:B------:R-:W-:Y:S02]  /*46b0*/  FSEL R120, R109, -INF , !P3 ;  /* 0xff8000006d787808 */ /* 0x000fe40005800000 */
[----:B--2---:R-:W-:-:S02]  /*46c0*/  FMNMX.FTZ R2, R2, R4, !PT ;  /* 0x0000000402027209 */ /* 0x004fc40007810000 */
[-C--:B------:R-:W-:Y:S02]  /*46d0*/  ISETP.GE.AND P3, PT, R15, R11.reuse, PT ;  /* 0x0000000b0f00720c */ /* 0x080fe40003f66270 */
[----:B------:R-:W-:Y:S01]  /*46e0*/  ISETP.GE.AND P4, PT, R13, R12, PT ;  /* 0x0000000c0d00720c */ /* 0x000fe20003f86270 */
[----:B------:R-:W2:Y:S01]  /*46f0*/  SHFL.BFLY PT, R4, R2, 0x1, 0x1f ;  /* 0x0c201f0002047f89 */ /* 0x000ea200000e0000 */
[----:B------:R-:W-:Y:S02]  /*4700*/  FSEL R114, R106, -INF , !P3 ;  /* 0xff8000006a727808 */ /* 0x000fe40005800000 */
[----:B------:R-:W-:Y:S02]  /*4710*/  ISETP.GE.AND P3, PT, R14, R11, PT ;  /* 0x0000000b0e00720c */ /* 0x000fe40003f66270 */
[----:B------:R-:W-:Y:S02]  /*4720*/  FSEL R241, R82, -INF , !P4 ;  /* 0xff80000052f17808 */ /* 0x000fe40006000000 */
[----:B------:R-:W-:-:S02]  /*4730*/  FSEL R108, R107, -INF , !P3 ;  /* 0xff8000006b6c7808 */ /* 0x000fc40005800000 */
[-C--:B------:R-:W-:Y:S02]  /*4740*/  ISETP.GE.AND P3, PT, R13, R11.reuse, PT ;  /* 0x0000000b0d00720c */ /* 0x080fe40003f66270 */
[----:B------:R-:W-:Y:S02]  /*4750*/  ISETP.GE.AND P4, PT, R8, R12, PT ;  /* 0x0000000c0800720c */ /* 0x000fe40003f86270 */
[----:B------:R-:W-:Y:S02]  /*4760*/  FSEL R102, R102, -INF , !P3 ;  /* 0xff80000066667808 */ /* 0x000fe40005800000 */
[----:B-1----:R-:W-:Y:S02]  /*4770*/  FSEL R0, R100, -INF , !P1 ;  /* 0xff80000064007808 */ /* 0x002fe40004800000 */
[C---:B------:R-:W-:Y:S02]  /*4780*/  ISETP.GE.AND P1, PT, R8.reuse, R10, PT ;  /* 0x0000000a0800720c */ /* 0x040fe40003f26270 */
[----:B------:R-:W-:Y:S01]  /*4790*/  ISETP.GE.AND P3, PT, R8, R11, PT ;  /* 0x0000000b0800720c */ /* 0x000fe20003f66270 */
[----:B------:R1:W-:Y:S01]  /*47a0*/  STL [R1+0x54], R0 ;  /* 0x0000540001007387 */ /* 0x0003e20000100800 */
[----:B------:R-:W-:-:S02]  /*47b0*/  FSEL R113, R101, -INF , !P1 ;  /* 0xff80000065717808 */ /* 0x000fc40004800000 */
[----:B------:R-:W-:Y:S02]  /*47c0*/  ISETP.GE.AND P1, PT, R19, R11, PT ;  /* 0x0000000b1300720c */ /* 0x000fe40003f26270 */
[----:B--2---:R-:W-:Y:S01]  /*47d0*/  FMNMX.FTZ R144, R2, R4, !PT ;  /* 0x0000000402907209 */ /* 0x004fe20007810000 */
[----:B------:R-:W-:Y:S01]  /*47e0*/  VIADD R4, R55, 0x4 ;  /* 0x0000000437047836 */ /* 0x000fe20000000000 */
[----:B------:R-:W-:Y:S01]  /*47f0*/  FSEL R80, R155, -INF , !P1 ;  /* 0xff8000009b507808 */ /* 0x000fe20004800000 */
[----:B------:R-:W-:Y:S01]  /*4800*/  IMAD.SHL.U32 R2, R54, 0x4, RZ ;  /* 0x0000000436027824 */ /* 0x000fe200078e00ff */
[----:B------:R-:W-:Y:S01]  /*4810*/  ISETP.GE.AND P1, PT, R7, R10, PT ;  /* 0x0000000a0700720c */ /* 0x000fe20003f26270 */
[----:B------:R-:W-:Y:S01]  /*4820*/  IMAD.WIDE.U32 R30, R4, -0x326172a9, RZ ;  /* 0xcd9e8d57041e7825 */ /* 0x000fe200078e00ff */
[----:B------:R-:W-:Y:S02]  /*4830*/  FSEL R240, R83, -INF , !P4 ;  /* 0xff80000053f07808 */ /* 0x000fe40006000000 */
[----:B------:R-:W-:Y:S01]  /*4840*/  FSEL R101, R188, -INF , !P1 ;  /* 0xff800000bc657808 */ /* 0x000fe20004800000 */
[----:B------:R-:W-:Y:S01]  /*4850*/  VIADD R8, R2, 0x3 ;  /* 0x0000000302087836 */ /* 0x000fe20000000000 */
[----:B------:R-:W-:-:S02]  /*4860*/  ISETP.GE.AND P1, PT, R16, R12, PT ;  /* 0x0000000c1000720c */ /* 0x000fc40003f26270 */
[-C--:B------:R-:W-:Y:S02]  /*4870*/  ISETP.GE.AND P4, PT, R19, R10.reuse, PT ;  /* 0x0000000a1300720c */ /* 0x080fe40003f86270 */
[----:B------:R-:W-:Y:S02]  /*4880*/  FSEL R216, R62, -INF , !P1 ;  /* 0xff8000003ed87808 */ /* 0x000fe40004800000 */
[----:B------:R-:W-:Y:S02]  /*4890*/  ISETP.GE.AND P1, PT, R16, R10, PT ;  /* 0x0000000a1000720c */ /* 0x000fe40003f26270 */
[----:B------:R-:W-:Y:S02]  /*48a0*/  FSEL R77, R152, -INF , !P5 ;  /* 0xff800000984d7808 */ /* 0x000fe40006800000 */
[----:B-1----:R-:W-:Y:S02]  /*48b0*/  FSEL R0, R103, -INF , !P3 ;  /* 0xff80000067007808 */ /* 0x002fe40005800000 */
[----:B------:R-:W-:-:S02]  /*48c0*/  ISETP.GE.AND P3, PT, R7, R12, PT ;  /* 0x0000000c0700720c */ /* 0x000fc40003f66270 */
[----:B------:R-:W-:Y:S01]  /*48d0*/  FSEL R251, R232, -INF , !P1 ;  /* 0xff800000e8fb7808 */ /* 0x000fe20004800000 */
[----:B------:R1:W-:Y:S01]  /*48e0*/  STL [R1+0x5c], R0 ;  /* 0x00005c0001007387 */ /* 0x0003e20000100800 */
[----:B------:R-:W-:Y:S02]  /*48f0*/  FSEL R220, R58, -INF , !P3 ;  /* 0xff8000003adc7808 */ /* 0x000fe40005800000 */
[----:B------:R-:W-:Y:S01]  /*4900*/  ISETP.GE.AND P3, PT, R7, R11, PT ;  /* 0x0000000b0700720c */ /* 0x000fe20003f66270 */
[----:B------:R-:W-:Y:S01]  /*4910*/  FMUL.FTZ R7, R144, UR11 ;  /* 0x0000000b90077c20 */ /* 0x000fe20008410000 */
[----:B------:R-:W-:Y:S01]  /*4920*/  ISETP.GE.AND P1, PT, R20, R12, PT ;  /* 0x0000000c1400720c */ /* 0x000fe20003f26270 */
[----:B------:R-:W-:Y:S01]  /*4930*/  STL [R1+0xbc], R12 ;  /* 0x0000bc0c01007387 */ /* 0x000fe20000100800 */
[----:B------:R-:W-:Y:S02]  /*4940*/  FSEL R100, R190, -INF , !P3 ;  /* 0xff800000be647808 */ /* 0x000fe40005800000 */
[----:B------:R-:W-:Y:S01]  /*4950*/  FSEL R190, R27, -INF , !P1 ;  /* 0xff8000001bbe7808 */ /* 0x000fe20004800000 */
[----:B------:R-:W-:Y:S01]  /*4960*/  STL.64 [R1], R30 ;  /* 0x0000001e01007387 */ /* 0x000fe20000100a00 */
[----:B------:R-:W-:-:S02]  /*4970*/  ISETP.GE.AND P3, PT, R17, R10, PT ;  /* 0x0000000a1100720c */ /* 0x000fc40003f66270 */
[-C--:B------:R-:W-:Y:S01]  /*4980*/  ISETP.GE.AND P1, PT, R6, R10.reuse, PT ;  /* 0x0000000a0600720c */ /* 0x080fe20003f26270 */
[----:B------:R-:W-:Y:S01]  /*4990*/  STL [R1+0xc0], R144 ;  /* 0x0000c09001007387 */ /* 0x000fe20000100800 */
[----:B------:R-:W-:Y:S02]  /*49a0*/  ISETP.GE.AND P5, PT, R5, R10, PT ;  /* 0x0000000a0500720c */ /* 0x000fe40003fa6270 */
[----:B------:R-:W-:Y:S01]  /*49b0*/  FSEL R250, R233, -INF , !P1 ;  /* 0xff800000e9fa7808 */ /* 0x000fe20004800000 */
[----:B------:R-:W-:Y:S01]  /*49c0*/  STL [R1+0xc4], R10 ;  /* 0x0000c40a01007387 */ /* 0x000fe20000100800 */
[----:B------:R-:W-:Y:S02]  /*49d0*/  ISETP.GE.AND P1, PT, R5, R11, PT ;  /* 0x0000000b0500720c */ /* 0x000fe40003f26270 */
[----:B------:R-:W-:Y:S01]  /*49e0*/  LOP3.LUT R4, R145, UR18, R31, 0x96, !PT ;  /* 0x0000001291047c12 */ /* 0x000fe2000f8e961f */
[----:B------:R-:W-:Y:S01]  /*49f0*/  STL [R1+0xc8], R11 ;  /* 0x0000c80b01007387 */ /* 0x000fe20000100800 */
[----:B------:R-:W-:-:S02]  /*4a00*/  FSEL R78, R153, -INF , !P4 ;  /* 0xff800000994e7808 */ /* 0x000fc40006000000 */
[----:B-1----:R-:W-:Y:S01]  /*4a10*/  FSEL R0, R189, -INF , !P3 ;  /* 0xff800000bd007808 */ /* 0x002fe20005800000 */
[----:B------:R-:W-:Y:S01]  /*4a20*/  IMAD.WIDE.U32 R230, R4, -0x2daee0ad, RZ ;  /* 0xd2511f5304e67825 */ /* 0x000fe200078e00ff */
[-C--:B------:R-:W-:Y:S01]  /*4a30*/  ISETP.GE.AND P3, PT, R5, R12.reuse, PT ;  /* 0x0000000c0500720c */ /* 0x080fe20003f66270 */
[----:B------:R1:W-:Y:S01]  /*4a40*/  STL [R1+0xd0], R228 ;  /* 0x0000d0e401007387 */ /* 0x0003e20000100800 */
[----:B------:R-:W-:Y:S01]  /*4a50*/  LOP3.LUT R5, R145, UR18, R33, 0x96, !PT ;  /* 0x0000001291057c12 */ /* 0x000fe2000f8e9621 */
[----:B------:R-:W-:Y:S01]  /*4a60*/  VIADD R4, R2, 0x1 ;  /* 0x0000000102047836 */ /* 0x000fe20000000000 */
[----:B------:R-:W-:Y:S01]  /*4a70*/  ISETP.GE.AND P4, PT, R17, R12, PT ;  /* 0x0000000c1100720c */ /* 0x000fe20003f86270 */
[----:B------:R2:W-:Y:S01]  /*4a80*/  STL [R1+0xcc], R229 ;  /* 0x0000cce501007387 */ /* 0x0005e20000100800 */
[----:B------:R-:W-:Y:S01]  /*4a90*/  FSEL R73, R158, -INF , !P2 ;  /* 0xff8000009e497808 */ /* 0x000fe20005000000 */
[----:B------:R-:W-:Y:S01]  /*4aa0*/  IMAD.WIDE.U32 R232, R5, -0x2daee0ad, RZ ;  /* 0xd2511f5305e87825 */ /* 0x000fe200078e00ff */
[----:B------:R-:W-:-:S02]  /*4ab0*/  FSEL R217, R59, -INF , !P4 ;  /* 0xff8000003bd97808 */ /* 0x000fc40006000000 */
[C---:B------:R-:W-:Y:S02]  /*4ac0*/  ISETP.GE.AND P4, PT, R6.reuse, R12, PT ;  /* 0x0000000c0600720c */ /* 0x040fe40003f86270 */
[----:B------:R-:W-:Y:S01]  /*4ad0*/  ISETP.GE.AND P2, PT, R6, R11, PT ;  /* 0x0000000b0600720c */ /* 0x000fe20003f46270 */
[----:B------:R-:W-:Y:S01]  /*4ae0*/  VIADD R6, R2, 0x2 ;  /* 0x0000000202067836 */ /* 0x000fe20000000000 */
[----:B------:R-:W-:Y:S02]  /*4af0*/  FSEL R79, R154, -INF , !P0 ;  /* 0xff8000009a4f7808 */ /* 0x000fe40004000000 */
[----:B------:R-:W-:Y:S02]  /*4b00*/  FSETP.NEU.FTZ.AND P0, PT, R144, -INF , PT ;  /* 0xff8000009000780b */ /* 0x000fe40003f1d000 */
[----:B------:R-:W-:Y:S02]  /*4b10*/  LOP3.LUT R14, R2, UR19, R229, 0x96, !PT ;  /* 0x00000013020e7c12 */ /* 0x000fe4000f8e96e5 */
[----:B------:R-:W-:-:S02]  /*4b20*/  LOP3.LUT R5, R228, UR8, R233, 0x96, !PT ;  /* 0x00000008e4057c12 */ /* 0x000fc4000f8e96e9 */
[----:B------:R-:W-:Y:S01]  /*4b30*/  LOP3.LUT R2, R228, UR8, R231, 0x96, !PT ;  /* 0x00000008e4027c12 */ /* 0x000fe2000f8e96e7 */
[----:B------:R-:W-:Y:S01]  /*4b40*/  IMAD.WIDE.U32 R14, R14, -0x326172a9, RZ ;  /* 0xcd9e8d570e0e7825 */ /* 0x000fe200078e00ff */
[--C-:B------:R-:W-:Y:S02]  /*4b50*/  LOP3.LUT R4, R4, UR19, R229.reuse, 0x96, !PT ;  /* 0x0000001304047c12 */ /* 0x100fe4000f8e96e5 */
[----:B------:R-:W-:Y:S01]  /*4b60*/  FSEL R249, R22, -INF , !P5 ;  /* 0xff80000016f97808 */ /* 0x000fe20006800000 */
[----:B------:R-:W-:Y:S01]  /*4b70*/  IMAD.WIDE.U32 R68, R2, -0x326172a9, RZ ;  /* 0xcd9e8d5702447825 */ /* 0x000fe200078e00ff */
[----:B------:R-:W-:Y:S01]  /*4b80*/  FSEL R7, R7, RZ, P0 ;  /* 0x000000ff07077208 */ /* 0x000fe20000000000 */
[----:B-1----:R-:W3:Y:S01]  /*4b90*/  LDL.LU R228, [R1+0x70] ;  /* 0x0000700001e47983 */ /* 0x002ee20000300800 */
[C---:B------:R-:W-:Y:S02]  /*4ba0*/  ISETP.GE.AND P5, PT, R20.reuse, R10, PT ;  /* 0x0000000a1400720c */ /* 0x040fe40003fa6270 */
[----:B------:R-:W-:Y:S01]  /*4bb0*/  ISETP.GE.AND P0, PT, R20, R11, PT ;  /* 0x0000000b1400720c */ /* 0x000fe20003f06270 */
[----:B------:R-:W-:Y:S01]  /*4bc0*/  IMAD.WIDE.U32 R20, R5, -0x326172a9, RZ ;  /* 0xcd9e8d5705147825 */ /* 0x000fe200078e00ff */
[----:B------:R-:W-:-:S02]  /*4bd0*/  LOP3.LUT R6, R6, UR19, R229, 0x96, !PT ;  /* 0x0000001306067c12 */ /* 0x000fc4000f8e96e5 */
[----:B------:R-:W-:Y:S01]  /*4be0*/  FSEL R210, R26, -INF , !P3 ;  /* 0xff8000001ad27808 */ /* 0x000fe20005800000 */
[----:B------:R-:W-:Y:S01]  /*4bf0*/  IMAD.WIDE.U32 R4, R4, -0x326172a9, RZ ;  /* 0xcd9e8d5704047825 */ /* 0x000fe200078e00ff */
[----:B------:R-:W-:Y:S02]  /*4c00*/  LOP3.LUT R2, R8, UR19, R229, 0x96, !PT ;  /* 0x0000001308027c12 */ /* 0x000fe4000f8e96e5 */
[----:B------:R-:W-:Y:S01]  /*4c10*/  ISETP.GE.AND P3, PT, R16, R11, PT ;  /* 0x0000000b1000720c */ /* 0x000fe20003f66270 */
[----:B--2---:R-:W2:Y:S01]  /*4c20*/  LDL.LU R229, [R1+0x6c] ;  /* 0x00006c0001e57983 */ /* 0x004ea20000300800 */
[--C-:B------:R-:W-:Y:S02]  /*4c30*/  LOP3.LUT R16, R32, UR7, R15.reuse, 0x96, !PT ;  /* 0x0000000720107c12 */ /* 0x100fe4000f8e960f */
[----:B------:R-:W-:Y:S02]  /*4c40*/  LOP3.LUT R23, R30, UR7, R15, 0x96, !PT ;  /* 0x000000071e177c12 */ /* 0x000fe4000f8e960f */
[----:B------:R-:W-:-:S02]  /*4c50*/  LOP3.LUT R18, R14, UR6, R21, 0x96, !PT ;  /* 0x000000060e127c12 */ /* 0x000fc4000f8e9615 */
[----:B------:R-:W-:Y:S01]  /*4c60*/  LOP3.LUT R26, R14, UR6, R69, 0x96, !PT ;  /* 0x000000060e1a7c12 */ /* 0x000fe2000f8e9645 */
[----:B------:R-:W-:Y:S01]  /*4c70*/  IMAD.WIDE.U32 R14, R6, -0x326172a9, RZ ;  /* 0xcd9e8d57060e7825 */ /* 0x000fe200078e00ff */
[--C-:B------:R-:W-:Y:S02]  /*4c80*/  LOP3.LUT R6, R32, UR7, R5.reuse, 0x96, !PT ;  /* 0x0000000720067c12 */ /* 0x100fe4000f8e9605 */
[----:B------:R-:W-:Y:S02]  /*4c90*/  LOP3.LUT R22, R30, UR7, R5, 0x96, !PT ;  /* 0x000000071e167c12 */ /* 0x000fe4000f8e9605 */
[C---:B------:R-:W-:Y:S02]  /*4ca0*/  LOP3.LUT R36, R4.reuse, UR6, R21, 0x96, !PT ;  /* 0x0000000604247c12 */ /* 0x040fe4000f8e9615 */
[----:B------:R-:W-:Y:S01]  /*4cb0*/  LOP3.LUT R28, R4, UR6, R69, 0x96, !PT ;  /* 0x00000006041c7c12 */ /* 0x000fe2000f8e9645 */
[----:B------:R-:W-:Y:S01]  /*4cc0*/  IMAD.WIDE.U32 R4, R2, -0x326172a9, RZ ;  /* 0xcd9e8d5702047825 */ /* 0x000fe200078e00ff */
[----:B------:R-:W-:-:S02]  /*4cd0*/  FSEL R215, R63, -INF , !P4 ;  /* 0xff8000003fd77808 */ /* 0x000fc40006000000 */
[----:B------:R-:W-:Y:S01]  /*4ce0*/  ISETP.GE.AND P4, PT, R17, R11, PT ;  /* 0x0000000b1100720c */ /* 0x000fe20003f86270 */
[----:B------:R-:W-:Y:S01]  /*4cf0*/  IMAD.WIDE.U32 R16, R16, -0x2daee0ad, RZ ;  /* 0xd2511f5310107825 */ /* 0x000fe200078e00ff */
[C---:B------:R-:W-:Y:S01]  /*4d00*/  LOP3.LUT R2, R32.reuse, UR7, R15, 0x96, !PT ;  /* 0x0000000720027c12 */ /* 0x040fe2000f8e960f */
[----:B------:R-:W2:Y:S01]  /*4d10*/  LDL.LU R11, [R1+0x68] ;  /* 0x00006800010b7983 */ /* 0x000ea20000300800 */
[----:B------:R-:W-:Y:S01]  /*4d20*/  LOP3.LUT R8, R32, UR7, R5, 0x96, !PT ;  /* 0x0000000720087c12 */ /* 0x000fe2000f8e9605 */
[----:B------:R-:W-:Y:S01]  /*4d30*/  IMAD.WIDE.U32 R18, R18, -0x2daee0ad, RZ ;  /* 0xd2511f5312127825 */ /* 0x000fe200078e00ff */
[C---:B------:R-:W-:Y:S01]  /*4d40*/  LOP3.LUT R38, R14.reuse, UR6, R21, 0x96, !PT ;  /* 0x000000060e267c12 */ /* 0x040fe2000f8e9615 */
[----:B------:R-:W4:Y:S01]  /*4d50*/  LDL.LU R10, [R1+0x64] ;  /* 0x00006400010a7983 */ /* 0x000f220000300800 */
[----:B------:R-:W-:Y:S02]  /*4d60*/  LOP3.LUT R25, R14, UR6, R69, 0x96, !PT ;  /* 0x000000060e197c12 */ /* 0x000fe4000f8e9645 */
[----:B------:R-:W-:Y:S01]  /*4d70*/  LOP3.LUT R32, R4, UR6, R21, 0x96, !PT ;  /* 0x0000000604207c12 */ /* 0x000fe2000f8e9615 */
[----:B------:R-:W4:Y:S01]  /*4d80*/  LDL.LU R144, [R1+0x54] ;  /* 0x0000540001907983 */ /* 0x000f220000300800 */
[----:B------:R-:W-:Y:S01]  /*4d90*/  LOP3.LUT R24, R30, UR7, R15, 0x96, !PT ;  /* 0x000000071e187c12 */ /* 0x000fe2000f8e960f */
[----:B------:R-:W-:Y:S01]  /*4da0*/  IMAD.WIDE.U32 R14, R6, -0x2daee0ad, RZ ;  /* 0xd2511f53060e7825 */ /* 0x000fe200078e00ff */
        /* <DEDUP_REMOVED lines=8> */
[C---:B------:R-:W-:Y:S01]  /*4e30*/  LOP3.LUT R19, R232.reuse, UR17, R15, 0x96, !PT ;  /* 0x00000011e8137c12 */ /* 0x040fe2000f8e960f */
[----:B------:R1:W-:Y:S01]  /*4e40*/  STL [R1+0xd8], R232 ;  /* 0x0000d8e801007387 */ /* 0x0003e20000100800 */
[----:B------:R-:W-:-:S02]  /*4e50*/  LOP3.LUT R13, R232, UR17, R5, 0x96, !PT ;  /* 0x00000011e80d7c12 */ /* 0x000fc4000f8e9605 */
[----:B------:R-:W-:Y:S02]  /*4e60*/  LOP3.LUT R2, R232, UR17, R17, 0x96, !PT ;  /* 0x00000011e8027c12 */ /* 0x000fe4000f8e9611 */
[----:B-1----:R-:W3:Y:S04]  /*4e70*/  LDL.LU R232, [R1+0x74] ;  /* 0x0000740001e87983 */ /* 0x002ee80000300800 */
[----:B------:R1:W-:Y:S04]  /*4e80*/  STL [R1+0xd4], R233 ;  /* 0x0000d4e901007387 */ /* 0x0003e80000100800 */
[----:B-1----:R-:W4:Y:S01]  /*4e90*/  LDL.LU R233, [R1+0x5c] ;  /* 0x00005c0001e97983 */ /* 0x002f220000300800 */
[----:B------:R-:W-:-:S04]  /*4ea0*/  IMAD.WIDE.U32 R36, R36, -0x2daee0ad, RZ ;  /* 0xd2511f5324247825 */ /* 0x000fc800078e00ff */
[----:B------:R-:W-:Y:S01]  /*4eb0*/  IMAD.WIDE.U32 R38, R38, -0x2daee0ad, RZ ;  /* 0xd2511f5326267825 */ /* 0x000fe200078e00ff */
[----:B------:R-:W-:-:S03]  /*4ec0*/  LOP3.LUT R40, R14, UR16, R37, 0x96, !PT ;  /* 0x000000100e287c12 */ /* 0x000fc6000f8e9625 */
[----:B------:R-:W-:Y:S01]  /*4ed0*/  IMAD.WIDE.U32 R14, R23, -0x2daee0ad, RZ ;  /* 0xd2511f53170e7825 */ /* 0x000fe200078e00ff */
[----:B------:R-:W-:-:S03]  /*4ee0*/  LOP3.LUT R35, R4, UR16, R39, 0x96, !PT ;  /* 0x0000001004237c12 */ /* 0x000fc6000f8e9627 */
[----:B------:R-:W-:-:S04]  /*4ef0*/  IMAD.WIDE.U32 R32, R32, -0x2daee0ad, RZ ;  /* 0xd2511f5320207825 */ /* 0x000fc800078e00ff */
[----:B------:R-:W-:Y:S01]  /*4f00*/  IMAD.WIDE.U32 R26, R26, -0x2daee0ad, RZ ;  /* 0xd2511f531a1a7825 */ /* 0x000fe200078e00ff */
[----:B------:R-:W-:-:S03]  /*4f10*/  LOP3.LUT R33, R16, UR16, R33, 0x96, !PT ;  /* 0x0000001010217c12 */ /* 0x000fc6000f8e9621 */
        /* <DEDUP_REMOVED lines=8> */
[----:B------:R-:W-:-:S04]  /*4fa0*/  IMAD.WIDE.U32 R14, R13, -0x326172a9, RZ ;  /* 0xcd9e8d570d0e7825 */ /* 0x000fc800078e00ff */
[----:B------:R-:W-:Y:S01]  /*4fb0*/  IMAD.WIDE.U32 R52, R2, -0x326172a9, RZ ;  /* 0xcd9e8d5702347825 */ /* 0x000fe200078e00ff */
[----:B------:R-:W-:Y:S01]  /*4fc0*/  LOP3.LUT R2, R20, UR9, R31, 0x96, !PT ;  /* 0x0000000914027c12 */ /* 0x000fe2000f8e961f */
[----:B------:R-:W-:Y:S02]  /*4fd0*/  UIADD3 UR8, UPT, UPT, UR18, 0x78dde6e4, URZ ;  /* 0x78dde6e412087890 */ /* 0x000fe4000fffe0ff */
[----:B------:R-:W-:Y:S01]  /*4fe0*/  IMAD.WIDE.U32 R4, R24, -0x2daee0ad, RZ ;  /* 0xd2511f5318047825 */ /* 0x000fe200078e00ff */
[C---:B------:R-:W-:Y:S02]  /*4ff0*/  LOP3.LUT R42, R20.reuse, UR9, R17, 0x96, !PT ;  /* 0x00000009142a7c12 */ /* 0x040fe4000f8e9611 */
[----:B------:R-:W-:Y:S01]  /*5000*/  LOP3.LUT R45, R20, UR9, R15, 0x96, !PT ;  /* 0x00000009142d7c12 */ /* 0x000fe2000f8e960f */
[----:B------:R-:W-:Y:S01]  /*5010*/  IMAD.WIDE.U32 R22, R34, -0x326172a9, RZ ;  /* 0xcd9e8d5722167825 */ /* 0x000fe200078e00ff */
[----:B------:R-:W-:-:S03]  /*5020*/  LOP3.LUT R44, R20, UR9, R53, 0x96, !PT ;  /* 0x00000009142c7c12 */ /* 0x000fc6000f8e9635 */
[----:B------:R-:W-:Y:S01]  /*5030*/  IMAD.WIDE.U32 R50, R6, -0x326172a9, RZ ;  /* 0xcd9e8d5706327825 */ /* 0x000fe200078e00ff */
[----:B------:R-:W-:-:S03]  /*5040*/  LOP3.LUT R6, R230, UR17, R5, 0x96, !PT ;  /* 0x00000011e6067c12 */ /* 0x000fc6000f8e9605 */
[----:B------:R-:W-:-:S04]  /*5050*/  IMAD.WIDE.U32 R20, R40, -0x326172a9, RZ ;  /* 0xcd9e8d5728147825 */ /* 0x000fc800078e00ff */
[----:B------:R-:W-:-:S04]  /*5060*/  IMAD.WIDE.U32 R34, R35, -0x326172a9, RZ ;  /* 0xcd9e8d5723227825 */ /* 0x000fc800078e00ff */
[----:B------:R-:W-:Y:S01]  /*5070*/  IMAD.WIDE.U32 R40, R8, -0x326172a9, RZ ;  /* 0xcd9e8d5708287825 */ /* 0x000fe200078e00ff */
[----:B------:R-:W-:Y:S02]  /*5080*/  LOP3.LUT R19, R68, UR9, R51, 0x96, !PT ;  /* 0x0000000944137c12 */ /* 0x000fe4000f8e9633 */
[----:B------:R-:W-:Y:S01]  /*5090*/  LOP3.LUT R13, R14, UR8, R35, 0x96, !PT ;  /* 0x000000080e0d7c12 */ /* 0x000fe2000f8e9623 */
        /* <DEDUP_REMOVED lines=9> */
[----:B------:R-:W-:Y:S02]  /*5130*/  LOP3.LUT R25, R30, UR8, R23, 0x96, !PT ;  /* 0x000000081e197c12 */ /* 0x000fe4000f8e9617 */
[----:B------:R-:W-:Y:S01]  /*5140*/  LOP3.LUT R48, R26, UR13, R19, 0x96, !PT ;  /* 0x0000000d1a307c12 */ /* 0x000fe2000f8e9613 */
[----:B------:R-:W-:Y:S01]  /*5150*/  IMAD.WIDE.U32 R30, R33, -0x326172a9, RZ ;  /* 0xcd9e8d57211e7825 */ /* 0x000fe200078e00ff */
[----:B------:R-:W-:-:S03]  /*5160*/  LOP3.LUT R33, R28, UR13, R15, 0x96, !PT ;  /* 0x0000000d1c217c12 */ /* 0x000fc6000f8e960f */
[----:B------:R-:W-:-:S04]  /*5170*/  IMAD.WIDE.U32 R4, R27, -0x326172a9, RZ ;  /* 0xcd9e8d571b047825 */ /* 0x000fc800078e00ff */
[----:B------:R-:W-:-:S04]  /*5180*/  IMAD.WIDE.U32 R26, R2, -0x326172a9, RZ ;  /* 0xcd9e8d57021a7825 */ /* 0x000fc800078e00ff */
[----:B------:R-:W-:Y:S01]  /*5190*/  IMAD.WIDE.U32 R28, R29, -0x2daee0ad, RZ ;  /* 0xd2511f531d1c7825 */ /* 0x000fe200078e00ff */
[----:B------:R-:W-:-:S03]  /*51a0*/  LOP3.LUT R49, R16, UR8, R21, 0x96, !PT ;  /* 0x0000000810317c12 */ /* 0x000fc6000f8e9615 */
[----:B------:R-:W-:Y:S01]  /*51b0*/  IMAD.WIDE.U32 R42, R42, -0x2daee0ad, RZ ;  /* 0xd2511f532a2a7825 */ /* 0x000fe200078e00ff */
[----:B------:R-:W-:Y:S01]  /*51c0*/  LOP3.LUT R2, R46, UR8, R27, 0x96, !PT ;  /* 0x000000082e027c12 */ /* 0x000fe2000f8e961b */
[----:B------:R-:W-:Y:S01]  /*51d0*/  UIADD3 UR7, UPT, UPT, UR18, 0x1715609d, URZ ;  /* 0x1715609d12077890 */ /* 0x000fe2000fffe0ff */
[----:B------:R-:W-:Y:S01]  /*51e0*/  LOP3.LUT R5, R40, UR8, R5, 0x96, !PT ;  /* 0x0000000828057c12 */ /* 0x000fe2000f8e9605 */
[----:B------:R-:W-:Y:S01]  /*51f0*/  IMAD.WIDE.U32 R46, R25, -0x2daee0ad, RZ ;  /* 0xd2511f53192e7825 */ /* 0x000fe200078e00ff */
[----:B------:R-:W-:Y:S02]  /*5200*/  LOP3.LUT R21, R24, UR13, R29, 0x96, !PT ;  /* 0x0000000d18157c12 */ /* 0x000fe4000f8e961d */
[----:B------:R-:W-:Y:S01]  /*5210*/  LOP3.LUT R23, R36, UR13, R43, 0x96, !PT ;  /* 0x0000000d24177c12 */ /* 0x000fe2000f8e962b */
[----:B------:R-:W-:-:S04]  /*5220*/  IMAD.WIDE.U32 R40, R45, -0x2daee0ad, RZ ;  /* 0xd2511f532d287825 */ /* 0x000fc800078e00ff */
        /* <DEDUP_REMOVED lines=14> */
[----:B------:R-:W-:Y:S01]  /*5310*/  LOP3.LUT R37, R20, UR7, R23, 0x96, !PT ;  /* 0x0000000714257c12 */ /* 0x000fe2000f8e9617 */
[----:B------:R-:W-:Y:S02]  /*5320*/  UIADD3 UR6, UPT, UPT, UR18, -0x4ab325aa, URZ ;  /* 0xb54cda5612067890 */ /* 0x000fe4000fffe0ff */
        /* <DEDUP_REMOVED lines=10> */
[----:B------:R-:W-:Y:S02]  /*53d0*/  LOP3.LUT R47, R26, UR7, R21, 0x96, !PT ;  /* 0x000000071a2f7c12 */ /* 0x000fe4000f8e9615 */
[----:B------:R-:W-:Y:S01]  /*53e0*/  LOP3.LUT R24, R24, UR6, R5, 0x96, !PT ;  /* 0x0000000618187c12 */ /* 0x000fe2000f8e9605 */
[----:B------:R-:W-:Y:S01]  /*53f0*/  IMAD.WIDE.U32 R18, R19, -0x326172a9, RZ ;  /* 0xcd9e8d5713127825 */ /* 0x000fe200078e00ff */
[C---:B------:R-:W-:Y:S02]  /*5400*/  PRMT R66, R4.reuse, 0x7771, RZ ;  /* 0x0000777104427816 */ /* 0x040fe400000000ff */
[C---:B------:R-:W-:Y:S01]  /*5410*/  PRMT R27, R4.reuse, 0x7773, RZ ;  /* 0x00007773041b7816 */ /* 0x040fe200000000ff */
[----:B------:R-:W-:Y:S01]  /*5420*/  IMAD.MOV.U32 R64, RZ, RZ, R4 ;  /* 0x000000ffff407224 */ /* 0x000fe200078e0004 */
[----:B------:R-:W-:Y:S01]  /*5430*/  PRMT R26, R4, 0x7772, RZ ;  /* 0x00007772041a7816 */ /* 0x000fe200000000ff */
[----:B------:R-:W-:Y:S01]  /*5440*/  IMAD.WIDE.U32 R52, R8, -0x2daee0ad, RZ ;  /* 0xd2511f5308347825 */ /* 0x000fe200078e00ff */
[----:B------:R-:W-:-:S03]  /*5450*/  LOP3.LUT R40, R40, UR12, R57, 0x96, !PT ;  /* 0x0000000c28287c12 */ /* 0x000fc6000f8e9639 */
[----:B------:R-:W-:Y:S01]  /*5460*/  IMAD.WIDE.U32 R4, R6, -0x2daee0ad, RZ ;  /* 0xd2511f5306047825 */ /* 0x000fe200078e00ff */
[----:B------:R-:W-:Y:S02]  /*5470*/  LOP3.LUT R23, R46, UR10, R15, 0x96, !PT ;  /* 0x0000000a2e177c12 */ /* 0x000fe4000f8e960f */
[C---:B------:R-:W-:Y:S01]  /*5480*/  PRMT R57, R14.reuse, 0x7771, RZ ;  /* 0x000077710e397816 */ /* 0x040fe200000000ff */
[----:B------:R-:W-:Y:S01]  /*5490*/  IMAD.MOV.U32 R55, RZ, RZ, R14 ;  /* 0x000000ffff377224 */ /* 0x000fe200078e000e */
[C---:B------:R-:W-:Y:S01]  /*54a0*/  PRMT R25, R14.reuse, 0x7773, RZ ;  /* 0x000077730e197816 */ /* 0x040fe200000000ff */
[----:B------:R-:W-:Y:S01]  /*54b0*/  IMAD.WIDE.U32 R16, R17, -0x326172a9, RZ ;  /* 0xcd9e8d5711107825 */ /* 0x000fe200078e00ff */
[----:B------:R-:W-:Y:S02]  /*54c0*/  PRMT R21, R14, 0x7772, RZ ;  /* 0x000077720e157816 */ /* 0x000fe400000000ff */
[----:B------:R-:W-:Y:S01]  /*54d0*/  LOP3.LUT R30, R30, UR7, R19, 0x96, !PT ;  /* 0x000000071e1e7c12 */ /* 0x000fe2000f8e9613 */
[----:B------:R-:W-:Y:S01]  /*54e0*/  IMAD.WIDE.U32 R62, R2, -0x2daee0ad, RZ ;  /* 0xd2511f53023e7825 */ /* 0x000fe200078e00ff */
[----:B------:R-:W-:-:S03]  /*54f0*/  LOP3.LUT R44, R44, UR12, R53, 0x96, !PT ;  /* 0x0000000c2c2c7c12 */ /* 0x000fc6000f8e9635 */
[----:B------:R-:W-:Y:S01]  /*5500*/  IMAD.WIDE.U32 R14, R42, -0x326172a9, RZ ;  /* 0xcd9e8d572a0e7825 */ /* 0x000fe200078e00ff */
[----:B------:R-:W-:Y:S02]  /*5510*/  LOP3.LUT R38, R38, UR10, R5, 0x96, !PT ;  /* 0x0000000a26267c12 */ /* 0x000fe4000f8e9605 */
[C---:B------:R-:W-:Y:S01]  /*5520*/  PRMT R54, R4.reuse, 0x7771, RZ ;  /* 0x0000777104367816 */ /* 0x040fe200000000ff */
[----:B------:R-:W-:Y:S01]  /*5530*/  IMAD.MOV.U32 R51, RZ, RZ, R4 ;  /* 0x000000ffff337224 */ /* 0x000fe200078e0004 */
[C---:B------:R-:W-:Y:S02]  /*5540*/  PRMT R19, R4.reuse, 0x7773, RZ ;  /* 0x0000777304137816 */ /* 0x040fe400000000ff */
[----:B------:R-:W-:Y:S01]  /*5550*/  PRMT R13, R4, 0x7772, RZ ;  /* 0x00007772040d7816 */ /* 0x000fe200000000ff */
[----:B------:R-:W-:Y:S01]  /*5560*/  IMAD.WIDE.U32 R4, R40, -0x326172a9, RZ ;  /* 0xcd9e8d5728047825 */ /* 0x000fe200078e00ff */
[----:B------:R-:W-:Y:S02]  /*5570*/  LOP3.LUT R34, R34, UR7, R17, 0x96, !PT ;  /* 0x0000000722227c12 */ /* 0x000fe4000f8e9611 */
[----:B------:R-:W-:Y:S01]  /*5580*/  LOP3.LUT R39, R28, UR12, R63, 0x96, !PT ;  /* 0x0000000c1c277c12 */ /* 0x000fe2000f8e963f */
[----:B------:R-:W-:Y:S01]  /*5590*/  IMAD.MOV.U32 R60, RZ, RZ, R14 ;  /* 0x000000ffff3c7224 */ /* 0x000fe200078e000e */
[----:B------:R-:W-:-:S02]  /*55a0*/  LOP3.LUT R41, R22, UR6, R15, 0x96, !PT ;  /* 0x0000000616297c12 */ /* 0x000fc4000f8e960f */
[C---:B------:R-:W-:Y:S02]  /*55b0*/  PRMT R63, R14.reuse, 0x7771, RZ ;  /* 0x000077710e3f7816 */ /* 0x040fe400000000ff */
[C---:B------:R-:W-:Y:S02]  /*55c0*/  PRMT R22, R14.reuse, 0x7773, RZ ;  /* 0x000077730e167816 */ /* 0x040fe400000000ff */
[----:B------:R-:W-:Y:S01]  /*55d0*/  PRMT R17, R14, 0x7772, RZ ;  /* 0x000077720e117816 */ /* 0x000fe200000000ff */
[----:B------:R-:W-:Y:S01]  /*55e0*/  IMAD.WIDE.U32 R14, R44, -0x326172a9, RZ ;  /* 0xcd9e8d572c0e7825 */ /* 0x000fe200078e00ff */
[----:B------:R-:W-:Y:S02]  /*55f0*/  LOP3.LUT R40, R16, UR6, R5, 0x96, !PT ;  /* 0x0000000610287c12 */ /* 0x000fe4000f8e9605 */
[C---:B------:R-:W-:Y:S01]  /*5600*/  PRMT R59, R4.reuse, 0x7771, RZ ;  /* 0x00007771043b7816 */ /* 0x040fe200000000ff */
[----:B------:R-:W-:Y:S01]  /*5610*/  IMAD.MOV.U32 R58, RZ, RZ, R4 ;  /* 0x000000ffff3a7224 */ /* 0x000fe200078e0004 */
[----:B------:R-:W-:-:S02]  /*5620*/  PRMT R16, R4, 0x7773, RZ ;  /* 0x0000777304107816 */ /* 0x000fc400000000ff */
[----:B------:R-:W-:Y:S01]  /*5630*/  PRMT R8, R4, 0x7772, RZ ;  /* 0x0000777204087816 */ /* 0x000fe200000000ff */
[----:B------:R-:W-:Y:S01]  /*5640*/  IMAD.WIDE.U32 R4, R29, -0x326172a9, RZ ;  /* 0xcd9e8d571d047825 */ /* 0x000fe200078e00ff */
[----:B------:R-:W-:Y:S02]  /*5650*/  LOP3.LUT R42, R18, UR6, R15, 0x96, !PT ;  /* 0x00000006122a7c12 */ /* 0x000fe4000f8e960f */
[C---:B------:R-:W-:Y:S01]  /*5660*/  PRMT R61, R14.reuse, 0x7771, RZ ;  /* 0x000077710e3d7816 */ /* 0x040fe200000000ff */
[----:B------:R-:W-:Y:S01]  /*5670*/  IMAD.MOV.U32 R53, RZ, RZ, R14 ;  /* 0x000000ffff357224 */ /* 0x000fe200078e000e */
[C---:B------:R-:W-:Y:S02]  /*5680*/  PRMT R6, R14.reuse, 0x7773, RZ ;  /* 0x000077730e067816 */ /* 0x040fe400000000ff */
[----:B------:R-:W-:Y:S01]  /*5690*/  PRMT R2, R14, 0x7772, RZ ;  /* 0x000077720e027816 */ /* 0x000fe200000000ff */
[----:B------:R-:W-:Y:S01]  /*56a0*/  IMAD.WIDE.U32 R14, R31, -0x326172a9, RZ ;  /* 0xcd9e8d571f0e7825 */ /* 0x000fe200078e00ff */
[----:B------:R-:W-:-:S02]  /*56b0*/  LOP3.LUT R36, R36, UR6, R5, 0x96, !PT ;  /* 0x0000000624247c12 */ /* 0x000fc4000f8e9605 */
[C---:B------:R-:W-:Y:S01]  /*56c0*/  PRMT R67, R4.reuse, 0x7771, RZ ;  /* 0x0000777104437816 */ /* 0x040fe200000000ff */
[----:B------:R-:W-:Y:S01]  /*56d0*/  IMAD.MOV.U32 R65, RZ, RZ, R4 ;  /* 0x000000ffff417224 */ /* 0x000fe200078e0004 */
[C---:B------:R-:W-:Y:S02]  /*56e0*/  PRMT R35, R4.reuse, 0x7773, RZ ;  /* 0x0000777304237816 */ /* 0x040fe400000000ff */
[----:B------:R-:W-:Y:S01]  /*56f0*/  PRMT R29, R4, 0x7772, RZ ;  /* 0x00007772041d7816 */ /* 0x000fe200000000ff */
[----:B------:R-:W-:Y:S01]  /*5700*/  IMAD.WIDE.U32 R4, R33, -0x2daee0ad, RZ ;  /* 0xd2511f5321047825 */ /* 0x000fe200078e00ff */
[----:B------:R-:W-:Y:S02]  /*5710*/  PRMT R71, R26, 0x5410, R27 ;  /* 0x000054101a477816 */ /* 0x000fe4000000001b */
[----:B------:R-:W-:Y:S01]  /*5720*/  LOP3.LUT R43, R32, UR6, R15, 0x96, !PT ;  /* 0x00000006202b7c12 */ /* 0x000fe2000f8e960f */
[----:B------:R-:W-:Y:S01]  /*5730*/  IMAD.MOV.U32 R92, RZ, RZ, R14 ;  /* 0x000000ffff5c7224 */ /* 0x000fe200078e000e */
[----:B------:R-:W-:-:S02]  /*5740*/  PRMT R98, R14, 0x7771, RZ ;  /* 0x000077710e627816 */ /* 0x000fc400000000ff */
[C---:B------:R-:W-:Y:S02]  /*5750*/  PRMT R33, R14.reuse, 0x7773, RZ ;  /* 0x000077730e217816 */ /* 0x040fe400000000ff */
[----:B------:R-:W-:Y:S01]  /*5760*/  PRMT R26, R14, 0x7772, RZ ;  /* 0x000077720e1a7816 */ /* 0x000fe200000000ff */
[----:B------:R-:W-:Y:S01]  /*5770*/  IMAD.WIDE.U32 R14, R37, -0x2daee0ad, RZ ;  /* 0xd2511f53250e7825 */ /* 0x000fe200078e00ff */
[----:B------:R-:W-:Y:S02]  /*5780*/  PRMT R72, R21, 0x5410, R25 ;  /* 0x0000541015487816 */ /* 0x000fe40000000019 */
[----:B------:R-:W-:Y:S01]  /*5790*/  LOP3.LUT R44, R48, UR10, R5, 0x96, !PT ;  /* 0x0000000a302c7c12 */ /* 0x000fe2000f8e9605 */
[----:B------:R-:W-:Y:S01]  /*57a0*/  IMAD.MOV.U32 R87, RZ, RZ, R4 ;  /* 0x000000ffff577224 */ /* 0x000fe200078e0004 */
[C---:B------:R-:W-:Y:S02]  /*57b0*/  PRMT R95, R4.reuse, 0x7771, RZ ;  /* 0x00007771045f7816 */ /* 0x040fe400000000ff */
        /* <DEDUP_REMOVED lines=23> */
[----:B------:R-:W-:Y:S01]  /*5930*/  PRMT R239, R8, 0x5410, R16 ;  /* 0x0000541008ef7816 */ /* 0x000fe20000000010 */
[----:B------:R-:W-:Y:S01]  /*5940*/  IMAD.MOV.U32 R128, RZ, RZ, R4 ;  /* 0x000000ffff807224 */ /* 0x000fe200078e0004 */
[----:B------:R-:W-:Y:S02]  /*5950*/  LOP3.LUT R48, R20, UR6, R5, 0x96, !PT ;  /* 0x0000000614307c12 */ /* 0x000fe4000f8e9605 */
[----:B------:R-:W-:-:S02]  /*5960*/  PRMT R152, R4, 0x7771, RZ ;  /* 0x0000777104987816 */ /* 0x000fc400000000ff */
[C---:B------:R-:W-:Y:S02]  /*5970*/  PRMT R13, R4.reuse, 0x7773, RZ ;  /* 0x00007773040d7816 */ /* 0x040fe400000000ff */
[----:B------:R-:W-:Y:S01]  /*5980*/  PRMT R8, R4, 0x7772, RZ ;  /* 0x0000777204087816 */ /* 0x000fe200000000ff */
[----:B------:R-:W-:Y:S01]  /*5990*/  IMAD.WIDE.U32 R4, R69, -0x2daee0ad, RZ ;  /* 0xd2511f5345047825 */ /* 0x000fe200078e00ff */
[----:B------:R-:W-:Y:S02]  /*59a0*/  PRMT R252, R2, 0x5410, R6 ;  /* 0x0000541002fc7816 */ /* 0x000fe40000000006 */
[----:B------:R-:W-:Y:S02]  /*59b0*/  LOP3.LUT R2, R230, UR17, R15, 0x96, !PT ;  /* 0x00000011e6027c12 */ /* 0x000fe4000f8e960f */
[----:B------:R-:W-:-:S03]  /*59c0*/  LOP3.LUT R16, R14, UR16, R5, 0x96, !PT ;  /* 0x000000100e107c12 */ /* 0x000fc6000f8e9605 */
[----:B------:R-:W-:-:S04]  /*59d0*/  IMAD.WIDE.U32 R14, R2, -0x326172a9, RZ ;  /* 0xcd9e8d57020e7825 */ /* 0x000fc800078e00ff */
[----:B------:R-:W-:Y:S01]  /*59e0*/  IMAD.WIDE.U32 R16, R16, -0x326172a9, RZ ;  /* 0xcd9e8d5710107825 */ /* 0x000fe200078e00ff */
[----:B------:R-:W-:-:S04]  /*59f0*/  LOP3.LUT R5, R68, UR9, R15, 0x96, !PT ;  /* 0x0000000944057c12 */ /* 0x000fc8000f8e960f */
[----:B------:R-:W-:Y:S01]  /*5a00*/  LOP3.LUT R2, R14, UR8, R17, 0x96, !PT ;  /* 0x000000080e027c12 */ /* 0x000fe2000f8e9611 */
[----:B------:R-:W-:-:S04]  /*5a10*/  IMAD.WIDE.U32 R18, R5, -0x2daee0ad, RZ ;  /* 0xd2511f5305127825 */ /* 0x000fc800078e00ff */
[----:B------:R-:W-:Y:S01]  /*5a20*/  IMAD.WIDE.U32 R20, R2, -0x2daee0ad, RZ ;  /* 0xd2511f5302147825 */ /* 0x000fe200078e00ff */
[----:B------:R-:W-:-:S03]  /*5a30*/  LOP3.LUT R14, R4, UR13, R19, 0x96, !PT ;  /* 0x0000000d040e7c12 */ /* 0x000fc6000f8e9613 */
[----:B------:R-:W-:Y:S01]  /*5a40*/  IMAD.WIDE.U32 R4, R47, -0x2daee0ad, RZ ;  /* 0xd2511f532f047825 */ /* 0x000fe200078e00ff */
[----:B------:R-:W-:-:S03]  /*5a50*/  LOP3.LUT R2, R18, UR12, R21, 0x96, !PT ;  /* 0x0000000c12027c12 */ /* 0x000fc6000f8e9615 */
[----:B------:R-:W-:Y:S01]  /*5a60*/  IMAD.MOV.U32 R222, RZ, RZ, R96 ;  /* 0x000000ffffde7224 */ /* 0x000fe200078e0060 */
[----:B------:R-:W-:Y:S01]  /*5a70*/  LOP3.LUT R47, R62, UR10, R5, 0x96, !PT ;  /* 0x0000000a3e2f7c12 */ /* 0x000fe2000f8e9605 */
[----:B------:R-:W-:Y:S01]  /*5a80*/  IMAD.MOV.U32 R208, RZ, RZ, R94 ;  /* 0x000000ffffd07224 */ /* 0x000fe200078e005e */
[C---:B------:R-:W-:Y:S01]  /*5a90*/  PRMT R96, R4.reuse, 0x7771, RZ ;  /* 0x0000777104607816 */ /* 0x040fe200000000ff */
[----:B------:R-:W-:Y:S01]  /*5aa0*/  IMAD.MOV.U32 R94, RZ, RZ, R4 ;  /* 0x000000ffff5e7224 */ /* 0x000fe200078e0004 */
[C---:B------:R-:W-:Y:S02]  /*5ab0*/  PRMT R62, R4.reuse, 0x7773, RZ ;  /* 0x00007773043e7816 */ /* 0x040fe400000000ff */
[----:B------:R-:W-:Y:S01]  /*5ac0*/  PRMT R56, R4, 0x7772, RZ ;  /* 0x0000777204387816 */ /* 0x000fe200000000ff */
[----:B------:R-:W-:Y:S01]  /*5ad0*/  IMAD.WIDE.U32 R4, R2, -0x326172a9, RZ ;  /* 0xcd9e8d5702047825 */ /* 0x000fe200078e00ff */
[----:B------:R-:W-:-:S04]  /*5ae0*/  LOP3.LUT R2, R55, 0xff, RZ, 0xc0, !PT ;  /* 0x000000ff37027812 */ /* 0x000fc800078ec0ff */
[----:B------:R-:W-:Y:S02]  /*5af0*/  PRMT R57, R2, 0x5410, R57 ;  /* 0x0000541002397816 */ /* 0x000fe40000000039 */
[----:B------:R-:W-:Y:S01]  /*5b00*/  FMNMX3.FTZ R2, R73, R75, R163, !PT ;  /* 0x0000004b49027276 */ /* 0x000fe200078100a3 */
[----:B------:R-:W-:-:S03]  /*5b10*/  IMAD.WIDE.U32 R14, R14, -0x326172a9, RZ ;  /* 0xcd9e8d570e0e7825 */ /* 0x000fc600078e00ff */
[----:B------:R-:W-:Y:S02]  /*5b20*/  FMNMX3.FTZ R2, R2, R164, R162, !PT ;  /* 0x000000a402027276 */ /* 0x000fe400078100a2 */
[----:B------:R-:W-:Y:S02]  /*5b30*/  LOP3.LUT R16, R16, UR7, R15, 0x96, !PT ;  /* 0x0000000710107c12 */ /* 0x000fe4000f8e960f */
[----:B------:R-:W-:Y:S01]  /*5b40*/  FMNMX3.FTZ R2, R2, R161, R160, !PT ;  /* 0x000000a102027276 */ /* 0x000fe200078100a0 */
[----:B------:R-:W-:Y:S01]  /*5b50*/  IMAD.MOV.U32 R70, RZ, RZ, R126 ;  /* 0x000000ffff467224 */ /* 0x000fe200078e007e */
[----:B------:R-:W-:Y:S02]  /*5b60*/  LOP3.LUT R39, R14, UR6, R5, 0x96, !PT ;  /* 0x000000060e277c12 */ /* 0x000fe4000f8e9605 */
[----:B------:R-:W-:Y:S01]  /*5b70*/  FMNMX3.FTZ R2, R2, R140, R219, !PT ;  /* 0x0000008c02027276 */ /* 0x000fe200078100db */
[----:B------:R-:W-:Y:S01]  /*5b80*/  IMAD.MOV.U32 R126, RZ, RZ, R4 ;  /* 0x000000ffff7e7224 */ /* 0x000fe200078e0004 */
[----:B------:R-:W-:-:S02]  /*5b90*/  PRMT R127, R4, 0x7771, RZ ;  /* 0x00007771047f7816 */ /* 0x000fc400000000ff */
[C---:B------:R-:W-:Y:S02]  /*5ba0*/  PRMT R69, R4.reuse, 0x7773, RZ ;  /* 0x0000777304457816 */ /* 0x040fe400000000ff */
[----:B------:R-:W-:Y:S01]  /*5bb0*/  PRMT R68, R4, 0x7772, RZ ;  /* 0x0000777204447816 */ /* 0x000fe200000000ff */
[----:B------:R-:W-:Y:S01]  /*5bc0*/  IMAD.WIDE.U32 R4, R16, -0x2daee0ad, RZ ;  /* 0xd2511f5310047825 */ /* 0x000fe200078e00ff */
[----:B------:R-:W-:-:S03]  /*5bd0*/  FMNMX3.FTZ R2, R2, R221, R225, !PT ;  /* 0x000000dd02027276 */ /* 0x000fc600078100e1 */
[----:B------:R-:W-:Y:S01]  /*5be0*/  IMAD.MOV.U32 R55, RZ, RZ, R4 ;  /* 0x000000ffff377224 */ /* 0x000fe200078e0004 */
[C---:B------:R-:W-:Y:S02]  /*5bf0*/  PRMT R82, R4.reuse, 0x7771, RZ ;  /* 0x0000777104527816 */ /* 0x040fe400000000ff */
[C---:B------:R-:W-:Y:S02]  /*5c00*/  PRMT R52, R4.reuse, 0x7773, RZ ;  /* 0x0000777304347816 */ /* 0x040fe400000000ff */
[----:B------:R-:W-:Y:S02]  /*5c10*/  PRMT R50, R4, 0x7772, RZ ;  /* 0x0000777204327816 */ /* 0x000fe400000000ff */
[----:B------:R-:W-:Y:S02]  /*5c20*/  FMNMX3.FTZ R2, R2, R227, R223, !PT ;  /* 0x000000e302027276 */ /* 0x000fe400078100df */
[----:B------:R-:W-:Y:S02]  /*5c30*/  LOP3.LUT R4, R51, 0xff, RZ, 0xc0, !PT ;  /* 0x000000ff33047812 */ /* 0x000fe400078ec0ff */
[----:B------:R-:W-:-:S02]  /*5c40*/  FMNMX3.FTZ R2, R2, R242, R237, !PT ;  /* 0x000000f202027276 */ /* 0x000fc400078100ed */
[----:B------:R-:W-:Y:S02]  /*5c50*/  PRMT R54, R4, 0x5410, R54 ;  /* 0x0000541004367816 */ /* 0x000fe40000000036 */
[----:B------:R-:W-:Y:S02]  /*5c60*/  LOP3.LUT R4, R60, 0xff, RZ, 0xc0, !PT ;  /* 0x000000ff3c047812 */ /* 0x000fe400078ec0ff */
[----:B------:R-:W-:Y:S02]  /*5c70*/  FMNMX3.FTZ R2, R2, R238, R224, !PT ;  /* 0x000000ee02027276 */ /* 0x000fe400078100e0 */
[----:B------:R-:W-:Y:S02]  /*5c80*/  PRMT R189, R4, 0x5410, R63 ;  /* 0x0000541004bd7816 */ /* 0x000fe4000000003f */
[----:B------:R-:W-:Y:S02]  /*5c90*/  LOP3.LUT R4, R58, 0xff, RZ, 0xc0, !PT ;  /* 0x000000ff3a047812 */ /* 0x000fe400078ec0ff */
[----:B------:R-:W-:-:S02]  /*5ca0*/  FMNMX3.FTZ R2, R2, R236, R246, !PT ;  /* 0x000000ec02027276 */ /* 0x000fc400078100f6 */
[----:B------:R-:W-:Y:S02]  /*5cb0*/  PRMT R159, R4, 0x5410, R59 ;  /* 0x00005410049f7816 */ /* 0x000fe4000000003b */
[----:B------:R-:W-:Y:S02]  /*5cc0*/  FMNMX3.FTZ R4, R2, R248, R226, !PT ;  /* 0x000000f802047276 */ /* 0x000fe400078100e2 */
[----:B------:R-:W-:Y:S02]  /*5cd0*/  LOP3.LUT R2, R24, 0xffff, RZ, 0xc0, !PT ;  /* 0x0000ffff18027812 */ /* 0x000fe400078ec0ff */
[----:B------:R-:W-:Y:S02]  /*5ce0*/  LOP3.LUT R49, R20, UR10, R5, 0x96, !PT ;  /* 0x0000000a14317c12 */ /* 0x000fe4000f8e9605 */
[----:B------:R-:W-:Y:S02]  /*5cf0*/  LOP3.LUT R6, R24, 0xff, RZ, 0xc0, !PT ;  /* 0x000000ff18067812 */ /* 0x000fe400078ec0ff */
[----:B------:R-:W-:-:S02]  /*5d00*/  PRMT R155, R22, 0x5410, R30 ;  /* 0x00005410169b7816 */ /* 0x000fc4000000001e */
[----:B------:R-:W-:Y:S01]  /*5d10*/  PRMT R154, R8, 0x5410, R13 ;  /* 0x00005410089a7816 */ /* 0x000fe2000000000d */
[----:B------:R-:W-:Y:S01]  /*5d20*/  IMAD.MOV.U32 R107, RZ, RZ, R132 ;  /* 0x000000ffff6b7224 */ /* 0x000fe200078e0084 */
[----:B------:R-:W-:Y:S01]  /*5d30*/  FMNMX3.FTZ R4, R4, R245, R244, !PT ;  /* 0x000000f504047276 */ /* 0x000fe200078100f4 */
[----:B------:R-:W-:Y:S01]  /*5d40*/  IMAD.MOV.U32 R106, RZ, RZ, R133 ;  /* 0x000000ffff6a7224 */ /* 0x000fe200078e0085 */
[----:B------:R-:W-:Y:S02]  /*5d50*/  LOP3.LUT R5, R64, 0xff, RZ, 0xc0, !PT ;  /* 0x000000ff40057812 */ /* 0x000fe400078ec0ff */
[----:B------:R-:W-:Y:S01]  /*5d60*/  SHF.R.U32.HI R14, RZ, 0x18, R24 ;  /* 0x00000018ff0e7819 */ /* 0x000fe20000011618 */
[----:B------:R-:W-:Y:S01]  /*5d70*/  IMAD.MOV.U32 R104, RZ, RZ, R134 ;  /* 0x000000ffff687224 */ /* 0x000fe200078e0086 */
[----:B------:R-:W-:Y:S01]  /*5d80*/  SHF.R.U32.HI R2, RZ, 0x8, R2 ;  /* 0x00000008ff027819 */ /* 0x000fe20000011602 */
[----:B------:R-:W-:Y:S01]  /*5d90*/  IMAD.MOV.U32 R111, RZ, RZ, R130 ;  /* 0x000000ffff6f7224 */ /* 0x000fe200078e0082 */
[----:B------:R-:W-:Y:S01]  /*5da0*/  FMNMX3.FTZ R4, R4, R243, R241, !PT ;  /* 0x000000f304047276 */ /* 0x000fe200078100f1 */
[----:B------:R-:W-:Y:S01]  /*5db0*/  IMAD.MOV.U32 R109, RZ, RZ, R135 ;  /* 0x000000ffff6d7224 */ /* 0x000fe200078e0087 */
[----:B------:R-:W-:Y:S01]  /*5dc0*/  PRMT R66, R5, 0x5410, R66 ;  /* 0x0000541005427816 */ /* 0x000fe20000000042 */
[----:B------:R-:W-:Y:S01]  /*5dd0*/  IMAD.MOV.U32 R110, RZ, RZ, R131 ;  /* 0x000000ffff6e7224 */ /* 0x000fe200078e0083 */
[----:B------:R-:W-:Y:S01]  /*5de0*/  LOP3.LUT R5, R53, 0xff, RZ, 0xc0, !PT ;  /* 0x000000ff35057812 */ /* 0x000fe200078ec0ff */
[----:B------:R-:W-:Y:S01]  /*5df0*/  IMAD.MOV.U32 R105, RZ, RZ, R120 ;  /* 0x000000ffff697224 */ /* 0x000fe200078e0078 */
[----:B------:R-:W-:-:S02]  /*5e00*/  PRMT R22, R6, 0x5410, R2 ;  /* 0x0000541006167816 */ /* 0x000fc40000000002 */
[----:B------:R-:W-:Y:S01]  /*5e10*/  PRMT R188, R31, 0x5410, R34 ;  /* 0x000054101fbc7816 */ /* 0x000fe20000000022 */
[----:B------:R-:W-:Y:S01]  /*5e20*/  IMAD.MOV.U32 R218, RZ, RZ, R222 ;  /* 0x000000ffffda7224 */ /* 0x000fe200078e00de */
[----:B------:R-:W-:Y:S01]  /*5e30*/  PRMT R2, R24, 0x7632, R2 ;  /* 0x0000763218027816 */ /* 0x000fe20000000002 */
[----:B------:R-:W-:Y:S01]  /*5e40*/  IMAD.MOV.U32 R51, RZ, RZ, R121 ;  /* 0x000000ffff337224 */ /* 0x000fe200078e0079 */
[----:B------:R-:W-:Y:S01]  /*5e50*/  FMNMX3.FTZ R4, R4, R240, R220, !PT ;  /* 0x000000f004047276 */ /* 0x000fe200078100dc */
[----:B------:R-:W-:Y:S01]  /*5e60*/  IMAD.MOV.U32 R58, RZ, RZ, R118 ;  /* 0x000000ffff3a7224 */ /* 0x000fe200078e0076 */
[----:B------:R-:W-:Y:S01]  /*5e70*/  FMNMX3.FTZ R6, R77, R78, R165, !PT ;  /* 0x0000004e4d067276 */ /* 0x000fe200078100a5 */
[----:B------:R-:W-:Y:S01]  /*5e80*/  IMAD.MOV.U32 R60, RZ, RZ, R117 ;  /* 0x000000ffff3c7224 */ /* 0x000fe200078e0075 */
[----:B------:R-:W-:Y:S01]  /*5e90*/  PRMT R153, R5, 0x5410, R61 ;  /* 0x0000541005997816 */ /* 0x000fe2000000003d */
[----:B------:R-:W-:Y:S01]  /*5ea0*/  IMAD.MOV.U32 R63, RZ, RZ, R115 ;  /* 0x000000ffff3f7224 */ /* 0x000fe200078e0073 */
[----:B------:R-:W-:Y:S01]  /*5eb0*/  LOP3.LUT R5, R23, 0xffff, RZ, 0xc0, !PT ;  /* 0x0000ffff17057812 */ /* 0x000fe200078ec0ff */
[----:B------:R-:W1:Y:S01]  /*5ec0*/  LDCU UR10, c[0x0][0x4f8] ;  /* 0x00009f00ff0a77ac */ /* 0x000e620008000800 */
[----:B------:R-:W-:-:S02]  /*5ed0*/  LOP3.LUT R13, R2, 0xff, RZ, 0xc0, !PT ;  /* 0x000000ff020d7812 */ /* 0x000fc400078ec0ff */
[----:B------:R-:W-:Y:S02]  /*5ee0*/  FMNMX3.FTZ R4, R4, R217, R216, !PT ;  /* 0x000000d904047276 */ /* 0x000fe400078100d8 */
[----:B------:R-:W-:Y:S02]  /*5ef0*/  FMNMX3.FTZ R2, R6, R168, R167, !PT ;  /* 0x000000a806027276 */ /* 0x000fe400078100a7 */
[----:B------:R-:W-:Y:S02]  /*5f00*/  SHF.R.U32.HI R6, RZ, 0x8, R5 ;  /* 0x00000008ff067819 */ /* 0x000fe40000011605 */
[----:B------:R-:W-:Y:S02]  /*5f10*/  FMNMX3.FTZ R5, R4, R215, R210, !PT ;  /* 0x000000d704057276 */ /* 0x000fe400078100d2 */
[----:B------:R-:W-:Y:S02]  /*5f20*/  FMNMX3.FTZ R4, R2, R166, R169, !PT ;  /* 0x000000a602047276 */ /* 0x000fe400078100a9 */
[----:B------:R-:W-:-:S02]  /*5f30*/  LOP3.LUT R8, R23, 0xff, RZ, 0xc0, !PT ;  /* 0x000000ff17087812 */ /* 0x000fc400078ec0ff */
[----:B------:R-:W-:Y:S02]  /*5f40*/  PRMT R2, R23, 0x7632, R2 ;  /* 0x0000763217027816 */ /* 0x000fe40000000002 */
[----:B------:R-:W-:Y:S02]  /*5f50*/  FMNMX3.FTZ R4, R4, R174, R107, !PT ;  /* 0x000000ae04047276 */ /* 0x000fe4000781006b */
[----:B------:R-:W-:Y:S02]  /*5f60*/  PRMT R20, R8, 0x5410, R6 ;  /* 0x0000541008147816 */ /* 0x000fe40000000006 */
[----:B------:R-:W-:Y:S02]  /*5f70*/  SHF.R.U32.HI R6, RZ, 0x18, R23 ;  /* 0x00000018ff067819 */ /* 0x000fe40000011617 */
[----:B------:R-:W-:Y:S02]  /*5f80*/  LOP3.LUT R2, R2, 0xff, RZ, 0xc0, !PT ;  /* 0x000000ff02027812 */ /* 0x000fe400078ec0ff */
[----:B------:R-:W-:-:S02]  /*5f90*/  FMNMX3.FTZ R4, R4, R106, R212, !PT ;  /* 0x0000006a04047276 */ /* 0x000fc400078100d4 */
[----:B------:R-:W-:Y:S01]  /*5fa0*/  FMNMX.FTZ R143, R190, R5, !PT ;  /* 0x00000005be8f7209 */ /* 0x000fe20007810000 */
[----:B------:R-:W-:Y:S01]  /*5fb0*/  IMAD.MOV.U32 R64, RZ, RZ, R136 ;  /* 0x000000ffff407224 */ /* 0x000fe200078e0088 */
[----:B------:R-:W-:Y:S02]  /*5fc0*/  LOP3.LUT R5, R65, 0xff, RZ, 0xc0, !PT ;  /* 0x000000ff41057812 */ /* 0x000fe400078ec0ff */
[----:B------:R-:W-:Y:S02]  /*5fd0*/  PRMT R18, R2, 0x5410, R6 ;  /* 0x0000541002127816 */ /* 0x000fe40000000006 */
[----:B------:R-:W-:Y:S02]  /*5fe0*/  LOP3.LUT R2, R38, 0xffff, RZ, 0xc0, !PT ;  /* 0x0000ffff26027812 */ /* 0x000fe400078ec0ff */
[----:B------:R-:W-:Y:S01]  /*5ff0*/  FMNMX3.FTZ R4, R4, R129, R213, !PT ;  /* 0x0000008104047276 */ /* 0x000fe200078100d5 */
[----:B------:R-:W-:Y:S01]  /*6000*/  FFMA.FTZ R6, R74, UR11, -R7 ;  /* 0x0000000b4a067c23 */ /* 0x000fe20008010807 */
[----:B------:R-:W-:-:S02]  /*6010*/  PRMT R23, R5, 0x5410, R67 ;  /* 0x0000541005177816 */ /* 0x000fc40000000043 */
[----:B------:R-:W-:Y:S02]  /*6020*/  LOP3.LUT R8, R38, 0xff, RZ, 0xc0, !PT ;  /* 0x000000ff26087812 */ /* 0x000fe400078ec0ff */
[----:B------:R-:W-:Y:S02]  /*6030*/  SHF.R.U32.HI R5, RZ, 0x8, R2 ;  /* 0x00000008ff057819 */ /* 0x000fe40000011602 */
[----:B---3--:R-:W-:Y:S02]  /*6040*/  FMNMX3.FTZ R4, R4, R232, R64, !PT ;  /* 0x000000e804047276 */ /* 0x008fe40007810040 */
[----:B------:R-:W-:Y:S01]  /*6050*/  FMNMX3.FTZ R2, R79, R80, R170, !PT ;  /* 0x000000504f027276 */ /* 0x000fe200078100aa */
[----:B------:R3:W-:Y:S01]  /*6060*/  MUFU.EX2 R151, R6 ;  /* 0x0000000600977308 */ /* 0x0007e20000000800 */
[----:B------:R-:W-:Y:S02]  /*6070*/  PRMT R21, R13, 0x5410, R14 ;  /* 0x000054100d157816 */ /* 0x000fe4000000000e */
[----:B------:R-:W-:Y:S01]  /*6080*/  PRMT R24, R8, 0x5410, R5 ;  /* 0x0000541008187816 */ /* 0x000fe20000000005 */
[----:B------:R-:W1:Y:S01]  /*6090*/  SHFL.BFLY PT, R13, R143, 0x2, 0x1f ;  /* 0x0c401f008f0d7f89 */ /* 0x000e6200000e0000 */
[----:B------:R-:W-:-:S02]  /*60a0*/  FMNMX3.FTZ R5, R2, R171, R175, !PT ;  /* 0x000000ab02057276 */ /* 0x000fc400078100af */
[----:B------:R-:W-:Y:S02]  /*60b0*/  PRMT R2, R38, 0x7632, R2 ;  /* 0x0000763226027816 */ /* 0x000fe40000000002 */
[----:B------:R-:W-:Y:S02]  /*60c0*/  SHF.R.U32.HI R8, RZ, 0x18, R38 ;  /* 0x00000018ff087819 */ /* 0x000fe40000011626 */
[----:B------:R-:W-:Y:S02]  /*60d0*/  LOP3.LUT R2, R2, 0xff, RZ, 0xc0, !PT ;  /* 0x000000ff02027812 */ /* 0x000fe400078ec0ff */
[----:B---3--:R-:W-:Y:S01]  /*60e0*/  FMNMX3.FTZ R6, R4, R70, R228, !PT ;  /* 0x0000004604067276 */ /* 0x008fe200078100e4 */
[----:B------:R-:W-:-:S04]  /*60f0*/  FFMA.FTZ R4, R76, UR11, -R7 ;  /* 0x0000000b4c047c23 */ /* 0x000fc80008010807 */
[----:B------:R3:W-:Y:S01]  /*6100*/  MUFU.EX2 R150, R4 ;  /* 0x0000000400967308 */ /* 0x0007e20000000800 */
[----:B------:R-:W-:Y:S02]  /*6110*/  PRMT R19, R2, 0x5410, R8 ;  /* 0x0000541002137816 */ /* 0x000fe40000000008 */
[----:B--2---:R-:W-:Y:S01]  /*6120*/  FMNMX3.FTZ R6, R6, R229, R11, !PT ;  /* 0x000000e506067276 */ /* 0x004fe2000781000b */
[----:B------:R-:W-:-:S03]  /*6130*/  IMAD.MOV.U32 R76, RZ, RZ, R119 ;  /* 0x000000ffff4c7224 */ /* 0x000fc600078e0077 */
[----:B----4-:R-:W-:Y:S02]  /*6140*/  FMNMX3.FTZ R6, R6, R10, R116, !PT ;  /* 0x0000000a06067276 */ /* 0x010fe40007810074 */
[----:B---3--:R-:W-:-:S04]  /*6150*/  FMNMX3.FTZ R4, R5, R177, R176, !PT ;  /* 0x000000b105047276 */ /* 0x008fc800078100b0 */
[----:B------:R-:W-:Y:S01]  /*6160*/  FMNMX3.FTZ R2, R4, R179, R104, !PT ;  /* 0x000000b304027276 */ /* 0x000fe20007810068 */
[----:B------:R-:W-:-:S03]  /*6170*/  FFMA.FTZ R5, R88, UR11, -R7 ;  /* 0x0000000b58057c23 */ /* 0x000fc60008010807 */
[----:B------:R-:W-:Y:S01]  /*6180*/  FMNMX3.FTZ R2, R2, R109, R111, !PT ;  /* 0x0000006d02027276 */ /* 0x000fe2000781006f */
[----:B------:R-:W-:Y:S01]  /*6190*/  IMAD.MOV.U32 R34, RZ, RZ, R122 ;  /* 0x000000ffff227224 */ /* 0x000fe200078e007a */
[----:B------:R-:W-:Y:S01]  /*61a0*/  FMNMX3.FTZ R4, R6, R105, R76, !PT ;  /* 0x0000006906047276 */ /* 0x000fe2000781004c */
[----:B------:R2:W-:Y:S01]  /*61b0*/  MUFU.EX2 R149, R5 ;  /* 0x0000000500957308 */ /* 0x0005e20000000800 */
[----:B------:R-:W-:Y:S01]  /*61c0*/  FMNMX3.FTZ R2, R2, R110, R247, !PT ;  /* 0x0000006e02027276 */ /* 0x000fe200078100f7 */
[----:B------:R-:W-:Y:S01]  /*61d0*/  IMAD.MOV.U32 R88, RZ, RZ, R113 ;  /* 0x000000ffff587224 */ /* 0x000fe200078e0071 */
[----:B------:R-:W-:Y:S01]  /*61e0*/  PRMT R222, R26, 0x5410, R33 ;  /* 0x000054101ade7816 */ /* 0x000fe20000000021 */
[----:B------:R-:W-:Y:S01]  /*61f0*/  IMAD.MOV.U32 R33, RZ, RZ, R123 ;  /* 0x000000ffff217224 */ /* 0x000fe200078e007b */
[----:B------:R-:W-:Y:S02]  /*6200*/  FMNMX3.FTZ R4, R4, R12, R144, !PT ;  /* 0x0000000c04047276 */ /* 0x000fe40007810090 */
[----:B------:R-:W-:-:S02]  /*6210*/  FMNMX3.FTZ R2, R2, R214, R34, !PT ;  /* 0x000000d602027276 */ /* 0x000fc40007810022 */
[----:B-1----:R-:W-:Y:S02]  /*6220*/  FMNMX.FTZ R143, R143, R13, !PT ;  /* 0x0000000d8f8f7209 */ /* 0x002fe40007810000 */
[----:B------:R-:W-:Y:S01]  /*6230*/  FMNMX3.FTZ R2, R2, R33, R51, !PT ;  /* 0x0000002102027276 */ /* 0x000fe20007810033 */
[----:B--2---:R-:W-:Y:S01]  /*6240*/  FFMA.FTZ R5, R90, UR11, -R7 ;  /* 0x0000000b5a057c23 */ /* 0x004fe20008010807 */
[----:B------:R-:W-:Y:S01]  /*6250*/  IMAD.MOV.U32 R90, RZ, RZ, R101 ;  /* 0x000000ffff5a7224 */ /* 0x000fe200078e0065 */
[----:B------:R-:W1:Y:S02]  /*6260*/  SHFL.BFLY PT, R6, R143, 0x1, 0x1f ;  /* 0x0c201f008f067f89 */ /* 0x000e6400000e0000 */
[----:B------:R2:W-:Y:S02]  /*6270*/  MUFU.EX2 R157, R5 ;  /* 0x00000005009d7308 */ /* 0x0005e40000000800 */
[----:B------:R-:W-:Y:S02]  /*6280*/  FMNMX3.FTZ R4, R4, R88, R90, !PT ;  /* 0x0000005804047276 */ /* 0x000fe4000781005a */
[----:B------:R-:W-:-:S02]  /*6290*/  FMNMX3.FTZ R2, R2, R9, R58, !PT ;  /* 0x0000000902027276 */ /* 0x000fc4000781003a */
[----:B------:R-:W-:Y:S02]  /*62a0*/  FMNMX3.FTZ R4, R4, R0, R251, !PT ;  /* 0x0000000004047276 */ /* 0x000fe400078100fb */
[----:B------:R-:W-:Y:S01]  /*62b0*/  PRMT R29, R29, 0x5410, R35 ;  /* 0x000054101d1d7816 */ /* 0x000fe20000000023 */
[----:B------:R-:W-:Y:S01]  /*62c0*/  IMAD.MOV.U32 R35, RZ, RZ, R112 ;  /* 0x000000ffff237224 */ /* 0x000fe200078e0070 */
[----:B------:R-:W-:Y:S01]  /*62d0*/  PRMT R205, R25, 0x5410, R28 ;  /* 0x0000541019cd7816 */ /* 0x000fe2000000001c */
[----:B------:R-:W-:Y:S01]  /*62e0*/  IMAD.MOV.U32 R25, RZ, RZ, R114 ;  /* 0x000000ffff197224 */ /* 0x000fe200078e0072 */
[----:B------:R-:W-:Y:S01]  /*62f0*/  FSEL R97, R97, -INF , !P5 ;  /* 0xff80000061617808 */ /* 0x000fe20006800000 */
[----:B--2---:R-:W-:Y:S01]  /*6300*/  FFMA.FTZ R5, R89, UR11, -R7 ;  /* 0x0000000b59057c23 */ /* 0x004fe20008010807 */
[----:B------:R-:W-:-:S03]  /*6310*/  FMNMX3.FTZ R2, R2, R63, R60, !PT ;  /* 0x0000003f02027276 */ /* 0x000fc6000781003c */
[----:B------:R2:W-:Y:S01]  /*6320*/  MUFU.EX2 R213, R5 ;  /* 0x0000000500d57308 */ /* 0x0005e20000000800 */
[----:B------:R-:W-:Y:S01]  /*6330*/  IMAD.MOV.U32 R26, RZ, RZ, R102 ;  /* 0x000000ffff1a7224 */ /* 0x000fe200078e0066 */
[----:B------:R-:W-:Y:S01]  /*6340*/  FMNMX3.FTZ R2, R2, R35, R25, !PT ;  /* 0x0000002302027276 */ /* 0x000fe20007810019 */
[----:B------:R-:W-:Y:S01]  /*6350*/  IMAD.MOV.U32 R28, RZ, RZ, R108 ;  /* 0x000000ffff1c7224 */ /* 0x000fe200078e006c */
[----:B------:R-:W-:Y:S01]  /*6360*/  FSEL R129, R191, -INF , !P4 ;  /* 0xff800000bf817808 */ /* 0x000fe20006000000 */
[----:B------:R-:W-:-:S03]  /*6370*/  IMAD.MOV.U32 R212, RZ, RZ, R218 ;  /* 0x000000ffffd47224 */ /* 0x000fc600078e00da */
[----:B------:R-:W-:Y:S02]  /*6380*/  FMNMX3.FTZ R2, R2, R28, R26, !PT ;  /* 0x0000001c02027276 */ /* 0x000fe4000781001a */
[----:B--2---:R-:W-:Y:S01]  /*6390*/  FMNMX3.FTZ R5, R4, R250, R249, !PT ;  /* 0x000000fa04057276 */ /* 0x004fe200078100f9 */
[----:B------:R-:W-:-:S03]  /*63a0*/  FFMA.FTZ R4, R86, UR11, -R7 ;  /* 0x0000000b56047c23 */ /* 0x000fc60008010807 */
[----:B------:R-:W-:Y:S01]  /*63b0*/  FMNMX.FTZ R142, R97, R5, !PT ;  /* 0x00000005618e7209 */ /* 0x000fe20007810000 */
[----:B------:R-:W-:Y:S01]  /*63c0*/  IMAD.MOV.U32 R86, RZ, RZ, R100 ;  /* 0x000000ffff567224 */ /* 0x000fe200078e0064 */
[----:B------:R-:W-:-:S03]  /*63d0*/  FSEL R130, R234, -INF , !P3 ;  /* 0xff800000ea827808 */ /* 0x000fc60005800000 */
[----:B------:R-:W2:Y:S01]  /*63e0*/  SHFL.BFLY PT, R8, R142, 0x2, 0x1f ;  /* 0x0c401f008e087f89 */ /* 0x000ea200000e0000 */
[----:B------:R-:W-:Y:S02]  /*63f0*/  FMNMX3.FTZ R2, R2, R233, R86, !PT ;  /* 0x000000e902027276 */ /* 0x000fe40007810056 */
[----:B------:R-:W-:Y:S02]  /*6400*/  FSEL R131, R235, -INF , !P2 ;  /* 0xff800000eb837808 */ /* 0x000fe40005000000 */
[----:B------:R-:W-:Y:S02]  /*6410*/  FSEL R132, R212, -INF , !P1 ;  /* 0xff800000d4847808 */ /* 0x000fe40004800000 */
[----:B------:R-:W-:Y:S02]  /*6420*/  FMNMX3.FTZ R2, R2, R129, R130, !PT ;  /* 0x0000008102027276 */ /* 0x000fe40007810082 */
[----:B-1----:R-:W-:Y:S02]  /*6430*/  FMNMX.FTZ R143, R143, R6, !PT ;  /* 0x000000068f8f7209 */ /* 0x002fe40007810000 */
[----:B------:R-:W-:-:S02]  /*6440*/  FSEL R133, R208, -INF , !P0 ;  /* 0xff800000d0857808 */ /* 0x000fc40004000000 */
[----:B------:R-:W-:Y:S01]  /*6450*/  FMNMX3.FTZ R2, R2, R131, R132, !PT ;  /* 0x0000008302027276 */ /* 0x000fe20007810084 */
[----:B------:R1:W-:Y:S01]  /*6460*/  MUFU.EX2 R173, R4 ;  /* 0x0000000400ad7308 */ /* 0x0003e20000000800 */
[C---:B------:R-:W-:Y:S01]  /*6470*/  FMUL.FTZ R6, R143.reuse, UR11 ;  /* 0x0000000b8f067c20 */ /* 0x040fe20008410000 */
[----:B------:R-:W-:Y:S02]  /*6480*/  FSETP.NEU.FTZ.AND P2, PT, R143, -INF , PT ;  /* 0xff8000008f00780b */ /* 0x000fe40003f5d000 */
[----:B------:R-:W-:Y:S02]  /*6490*/  FMNMX.FTZ R2, R133, R2, !PT ;  /* 0x0000000285027209 */ /* 0x000fe40007810000 */
[----:B------:R-:W-:-:S03]  /*64a0*/  FSEL R6, R6, RZ, P2 ;  /* 0x000000ff06067208 */ /* 0x000fc60001000000 */
[----:B------:R-:W3:Y:S01]  /*64b0*/  SHFL.BFLY PT, R13, R2, 0x2, 0x1f ;  /* 0x0c401f00020d7f89 */ /* 0x000ee200000e0000 */
[----:B-1----:R-:W-:-:S04]  /*64c0*/  FFMA.FTZ R4, R85, UR11, -R7 ;  /* 0x0000000b55047c23 */ /* 0x002fc80008010807 */
[----:B------:R1:W-:Y:S01]  /*64d0*/  MUFU.EX2 R218, R4 ;  /* 0x0000000400da7308 */ /* 0x0003e20000000800 */
[----:B--2---:R-:W-:Y:S01]  /*64e0*/  FMNMX.FTZ R142, R142, R8, !PT ;  /* 0x000000088e8e7209 */ /* 0x004fe20007810000 */
[----:B------:R-:W-:-:S04]  /*64f0*/  FFMA.FTZ R5, R75, UR11, -R6 ;  /* 0x0000000b4b057c23 */ /* 0x000fc80008010806 */
[----:B------:R-:W2:Y:S01]  /*6500*/  SHFL.BFLY PT, R14, R142, 0x1, 0x1f ;  /* 0x0c201f008e0e7f89 */ /* 0x000ea200000e0000 */
[----:B-1----:R-:W-:-:S04]  /*6510*/  FFMA.FTZ R4, R91, UR11, -R7 ;  /* 0x0000000b5b047c23 */ /* 0x002fc80008010807 */
[----:B------:R1:W4:Y:S01]  /*6520*/  MUFU.EX2 R15, R4 ;  /* 0x00000004000f7308 */ /* 0x0003220000000800 */
[----:B------:R-:W-:-:S07]  /*6530*/  FFMA.FTZ R8, R163, UR11, -R6 ;  /* 0x0000000ba3087c23 */ /* 0x000fce0008010806 */
[----:B------:R3:W-:Y:S01]  /*6540*/  MUFU.EX2 R141, R5 ;  /* 0x00000005008d7308 */ /* 0x0007e20000000800 */
[----:B-1----:R-:W-:-:S07]  /*6550*/  FFMA.FTZ R4, R73, UR11, -R6 ;  /* 0x0000000b49047c23 */ /* 0x002fce0008010806 */
[----:B------:R1:W-:Y:S01]  /*6560*/  MUFU.EX2 R145, R4 ;  /* 0x0000000400917308 */ /* 0x0003e20000000800 */
[C---:B---3--:R-:W-:Y:S02]  /*6570*/  LOP3.LUT R5, R36.reuse, 0xff, RZ, 0xc0, !PT ;  /* 0x000000ff24057812 */ /* 0x048fe400078ec0ff */
[----:B-1----:R-:W-:-:S04]  /*6580*/  LOP3.LUT R4, R36, 0xffff, RZ, 0xc0, !PT ;  /* 0x0000ffff24047812 */ /* 0x002fc800078ec0ff */
[----:B------:R-:W-:-:S04]  /*6590*/  SHF.R.U32.HI R4, RZ, 0x8, R4 ;  /* 0x00000008ff047819 */ /* 0x000fc80000011604 */
[--C-:B------:R-:W-:Y:S02]  /*65a0*/  PRMT R17, R5, 0x5410, R4.reuse ;  /* 0x0000541005117816 */ /* 0x100fe40000000004 */
[----:B------:R-:W-:Y:S01]  /*65b0*/  PRMT R4, R36, 0x7632, R4 ;  /* 0x0000763224047816 */ /* 0x000fe20000000004 */
[----:B------:R1:W-:Y:S01]  /*65c0*/  MUFU.EX2 R148, R8 ;  /* 0x0000000800947308 */ /* 0x0003e20000000800 */
[----:B------:R-:W-:Y:S02]  /*65d0*/  FMNMX.FTZ R2, R2, R13, !PT ;  /* 0x0000000d02027209 */ /* 0x000fe40007810000 */
[----:B------:R-:W-:Y:S01]  /*65e0*/  LOP3.LUT R4, R4, 0xff, RZ, 0xc0, !PT ;  /* 0x000000ff04047812 */ /* 0x000fe200078ec0ff */
[----:B------:R-:W-:Y:S02]  /*65f0*/  FFMA.FTZ R5, R164, UR11, -R6 ;  /* 0x0000000ba4057c23 */ /* 0x000fe40008010806 */
[----:B------:R-:W3:Y:S01]  /*6600*/  SHFL.BFLY PT, R13, R2, 0x1, 0x1f ;  /* 0x0c201f00020d7f89 */ /* 0x000ee200000e0000 */
[----:B--2---:R-:W-:Y:S01]  /*6610*/  FMNMX.FTZ R142, R142, R14, !PT ;  /* 0x0000000e8e8e7209 */ /* 0x004fe20007810000 */
[----:B------:R2:W3:Y:S01]  /*6620*/  MUFU.EX2 R156, R5 ;  /* 0x00000005009c7308 */ /* 0x0004e20000000800 */
[----:B-1----:R-:W-:-:S04]  /*6630*/  SHF.R.U32.HI R8, RZ, 0x18, R36 ;  /* 0x00000018ff087819 */ /* 0x002fc80000011624 */
[----:B------:R-:W-:Y:S01]  /*6640*/  PRMT R16, R4, 0x5410, R8 ;  /* 0x0000541004107816 */ /* 0x000fe20000000008 */
[--C-:B------:R-:W-:Y:S01]  /*6650*/  FFMA.FTZ R4, R161, UR11, -R6.reuse ;  /* 0x0000000ba1047c23 */ /* 0x100fe20008010806 */
[----:B--2---:R-:W-:-:S03]  /*6660*/  FFMA.FTZ R5, R162, UR11, -R6 ;  /* 0x0000000ba2057c23 */ /* 0x004fc60008010806 */
[----:B------:R1:W-:Y:S01]  /*6670*/  MUFU.EX2 R172, R4 ;  /* 0x0000000400ac7308 */ /* 0x0003e20000000800 */
[----:B------:R-:W-:Y:S01]  /*6680*/  ULOP3.LUT UR10, UR10, 0xff, URZ, 0xc0, !UPT ;  /* 0x000000ff0a0a7892 */ /* 0x000fe2000f8ec0ff */
[----:B------:R-:W-:-:S06]  /*6690*/  FSETP.NEU.FTZ.AND P0, PT, R142, -INF , PT ;  /* 0xff8000008e00780b */ /* 0x000fcc0003f1d000 */
[----:B------:R2:W-:Y:S01]  /*66a0*/  MUFU.EX2 R212, R5 ;  /* 0x0000000500d47308 */ /* 0x0005e20000000800 */
[----:B-1----:R-:W-:-:S07]  /*66b0*/  FFMA.FTZ R4, R160, UR11, -R6 ;  /* 0x0000000ba0047c23 */ /* 0x002fce0008010806 */
[----:B------:R1:W-:Y:S01]  /*66c0*/  MUFU.EX2 R85, R4 ;  /* 0x0000000400557308 */ /* 0x0003e20000000800 */
[----:B--2---:R-:W-:-:S05]  /*66d0*/  FMUL.FTZ R5, R142, UR11 ;  /* 0x0000000b8e057c20 */ /* 0x004fca0008410000 */
[----:B------:R-:W-:Y:S01]  /*66e0*/  FSEL R5, R5, RZ, P0 ;  /* 0x000000ff05057208 */ /* 0x000fe20000000000 */
[----:B-1----:R-:W-:-:S04]  /*66f0*/  FFMA.FTZ R4, R140, UR11, -R6 ;  /* 0x0000000b8c047c23 */ /* 0x002fc80008010806 */
[----:B------:R1:W2:Y:S01]  /*6700*/  MUFU.EX2 R91, R4 ;  /* 0x00000004005b7308 */ /* 0x0002a20000000800 */
[----:B------:R-:W-:Y:S01]  /*6710*/  FFMA.FTZ R8, R77, UR11, -R5 ;  /* 0x0000000b4d087c23 */ /* 0x000fe20008010805 */
[----:B----4-:R-:W-:Y:S01]  /*6720*/  IMAD.MOV.U32 R77, RZ, RZ, R15 ;  /* 0x000000ffff4d7224 */ /* 0x010fe200078e000f */
[----:B---3--:R-:W-:Y:S02]  /*6730*/  FMNMX.FTZ R2, R2, R13, !PT ;  /* 0x0000000d02027209 */ /* 0x008fe40007810000 */
[----:B------:R-:W-:-:S03]  /*6740*/  LOP3.LUT R15, R71, 0xff00ff, RZ, 0xc0, !PT ;  /* 0x00ff00ff470f7812 */ /* 0x000fc600078ec0ff */
[----:B------:R3:W-:Y:S01]  /*6750*/  MUFU.EX2 R139, R8 ;  /* 0x00000008008b7308 */ /* 0x0007e20000000800 */
[----:B-1----:R-:W-:-:S05]  /*6760*/  IMAD.U32 R4, RZ, RZ, UR10 ;  /* 0x0000000aff047e24 */ /* 0x002fca000f8e00ff */
[----:B------:R-:W-:Y:S02]  /*6770*/  LEA R4, R4, UR10, 0x10 ;  /* 0x0000000a04047c11 */ /* 0x000fe4000f8e80ff */
[----:B------:R-:W-:-:S03]  /*6780*/  F2FP.BF16.F32.PACK_AB R13, R157, R149 ;  /* 0x000000959d0d723e */ /* 0x000fc600000010ff */
[----:B---3--:R-:W-:Y:S01]  /*6790*/  HSET2.LE.AND R8, R66, R4, PT ;  /* 0x0000000442087233 */ /* 0x008fe20003803000 */
[----:B------:R-:W-:-:S04]  /*67a0*/  FFMA.FTZ R14, R78, UR11, -R5 ;  /* 0x0000000b4e0e7c23 */ /* 0x000fc80008010805 */
[----:B------:R-:W-:Y:S02]  /*67b0*/  LOP3.LUT R122, R13, R8, RZ, 0xc0, !PT ;  /* 0x000000080d7a7212 */ /* 0x000fe400078ec0ff */
[--C-:B------:R-:W-:Y:S02]  /*67c0*/  HSET2.LE.AND R8, R15, R4.reuse, PT ;  /* 0x000000040f087233 */ /* 0x100fe40003803000 */
[----:B------:R-:W-:Y:S01]  /*67d0*/  F2FP.BF16.F32.PACK_AB R13, R156, R148 ;  /* 0x000000949c0d723e */ /* 0x000fe200000010ff */
[----:B------:R1:W3:Y:S03]  /*67e0*/  MUFU.EX2 R137, R14 ;  /* 0x0000000e00897308 */ /* 0x0002e60000000800 */
[----:B------:R-:W-:Y:S02]  /*67f0*/  LOP3.LUT R123, R13, R8, RZ, 0xc0, !PT ;  /* 0x000000080d7b7212 */ /* 0x000fe400078ec0ff */
[----:B------:R-:W-:-:S02]  /*6800*/  HSET2.LE.AND R8, R57, R4, PT ;  /* 0x0000000439087233 */ /* 0x000fc40003803000 */
[----:B------:R-:W-:-:S04]  /*6810*/  F2FP.BF16.F32.PACK_AB R13, R77, R218 ;  /* 0x000000da4d0d723e */ /* 0x000fc800000010ff */
[----:B------:R-:W-:Y:S02]  /*6820*/  LOP3.LUT R118, R13, R8, RZ, 0xc0, !PT ;  /* 0x000000080d767212 */ /* 0x000fe400078ec0ff */
[----:B-1----:R-:W-:Y:S02]  /*6830*/  LOP3.LUT R14, R72, 0xff00ff, RZ, 0xc0, !PT ;  /* 0x00ff00ff480e7812 */ /* 0x002fe400078ec0ff */
[----:B--2---:R-:W-:-:S03]  /*6840*/  F2FP.BF16.F32.PACK_AB R13, R91, R85 ;  /* 0x000000555b0d723e */ /* 0x004fc600000010ff */
[----:B------:R-:W-:Y:S01]  /*6850*/  HSET2.LE.AND R8, R14, R4, PT ;  /* 0x000000040e087233 */ /* 0x000fe20003803000 */
[----:B------:R-:W-:-:S04]  /*6860*/  FFMA.FTZ R15, R165, UR11, -R5 ;  /* 0x0000000ba50f7c23 */ /* 0x000fc80008010805 */
[----:B------:R-:W-:Y:S01]  /*6870*/  LOP3.LUT R119, R13, R8, RZ, 0xc0, !PT ;  /* 0x000000080d777212 */ /* 0x000fe200078ec0ff */
[----:B------:R-:W-:Y:S01]  /*6880*/  FFMA.FTZ R8, R167, UR11, -R5 ;  /* 0x0000000ba7087c23 */ /* 0x000fe20008010805 */
[----:B------:R1:W-:Y:S01]  /*6890*/  MUFU.EX2 R138, R15 ;  /* 0x0000000f008a7308 */ /* 0x0003e20000000800 */
[----:B------:R-:W-:-:S07]  /*68a0*/  FSETP.NEU.FTZ.AND P0, PT, R2, -INF , PT ;  /* 0xff8000000200780b */ /* 0x000fce0003f1d000 */
[----:B------:R2:W-:Y:S01]  /*68b0*/  MUFU.EX2 R211, R8 ;  /* 0x0000000800d37308 */ /* 0x0005e20000000800 */
[----:B------:R-:W-:Y:S02]  /*68c0*/  HSET2.LE.AND R13, R22, R4, PT ;  /* 0x00000004160d7233 */ /* 0x000fe40003803000 */
[----:B------:R-:W-:Y:S01]  /*68d0*/  F2FP.BF16.F32.PACK_AB R14, R150, R151 ;  /* 0x00000097960e723e */ /* 0x000fe200000010ff */
[----:B-1----:R-:W-:-:S04]  /*68e0*/  FFMA.FTZ R15, R168, UR11, -R5 ;  /* 0x0000000ba80f7c23 */ /* 0x002fc80008010805 */
[----:B------:R1:W-:Y:S01]  /*68f0*/  MUFU.EX2 R140, R15 ;  /* 0x0000000f008c7308 */ /* 0x0003e20000000800 */
[----:B--2---:R-:W-:-:S05]  /*6900*/  FMUL.FTZ R8, R2, UR11 ;  /* 0x0000000b02087c20 */ /* 0x004fca0008410000 */
[----:B------:R-:W-:Y:S02]  /*6910*/  FSEL R8, R8, RZ, P0 ;  /* 0x000000ff08087208 */ /* 0x000fe40000000000 */
[----:B------:R-:W-:Y:S01]  /*6920*/  LOP3.LUT R120, R14, R13, RZ, 0xc0, !PT ;  /* 0x0000000d0e787212 */ /* 0x000fe200078ec0ff */
[----:B-1----:R-:W-:Y:S01]  /*6930*/  FFMA.FTZ R15, R166, UR11, -R5 ;  /* 0x0000000ba60f7c23 */ /* 0x002fe20008010805 */
[----:B------:R-:W-:-:S03]  /*6940*/  HSET2.LE.AND R13, R21, R4, PT ;  /* 0x00000004150d7233 */ /* 0x000fc60003803000 */
[----:B------:R1:W-:Y:S01]  /*6950*/  MUFU.EX2 R147, R15 ;  /* 0x0000000f00937308 */ /* 0x0003e20000000800 */
[----:B------:R-:W-:-:S04]  /*6960*/  F2FP.BF16.F32.PACK_AB R14, R141, R145 ;  /* 0x000000918d0e723e */ /* 0x000fc800000010ff */
[----:B------:R-:W-:Y:S02]  /*6970*/  LOP3.LUT R121, R14, R13, RZ, 0xc0, !PT ;  /* 0x0000000d0e797212 */ /* 0x000fe400078ec0ff */
[----:B------:R-:W-:Y:S02]  /*6980*/  HSET2.LE.AND R13, R20, R4, PT ;  /* 0x00000004140d7233 */ /* 0x000fe40003803000 */
[----:B------:R-:W-:Y:S01]  /*6990*/  F2FP.BF16.F32.PACK_AB R14, R173, R213 ;  /* 0x000000d5ad0e723e */ /* 0x000fe200000010ff */
[----:B-1----:R-:W-:-:S04]  /*69a0*/  FFMA.FTZ R15, R79, UR11, -R8 ;  /* 0x0000000b4f0f7c23 */ /* 0x002fc80008010808 */
[----:B------:R1:W-:Y:S01]  /*69b0*/  MUFU.EX2 R135, R15 ;  /* 0x0000000f00877308 */ /* 0x0003e20000000800 */
[----:B------:R-:W-:Y:S02]  /*69c0*/  LOP3.LUT R116, R14, R13, RZ, 0xc0, !PT ;  /* 0x0000000d0e747212 */ /* 0x000fe400078ec0ff */
[----:B------:R-:W-:Y:S02]  /*69d0*/  HSET2.LE.AND R13, R18, R4, PT ;  /* 0x00000004120d7233 */ /* 0x000fe40003803000 */
[----:B------:R-:W-:Y:S01]  /*69e0*/  F2FP.BF16.F32.PACK_AB R14, R172, R212 ;  /* 0x000000d4ac0e723e */ /* 0x000fe200000010ff */
[----:B-1----:R-:W-:-:S04]  /*69f0*/  FFMA.FTZ R15, R80, UR11, -R8 ;  /* 0x0000000b500f7c23 */ /* 0x002fc80008010808 */
[----:B------:R1:W2:Y:S01]  /*6a00*/  MUFU.EX2 R134, R15 ;  /* 0x0000000f00867308 */ /* 0x0002a20000000800 */
[----:B------:R-:W-:Y:S02]  /*6a10*/  LOP3.LUT R117, R14, R13, RZ, 0xc0, !PT ;  /* 0x0000000d0e757212 */ /* 0x000fe400078ec0ff */
[----:B------:R-:W-:Y:S02]  /*6a20*/  HSET2.LE.AND R13, R17, R4, PT ;  /* 0x00000004110d7233 */ /* 0x000fe40003803000 */
[----:B---3--:R-:W-:Y:S01]  /*6a30*/  F2FP.BF16.F32.PACK_AB R14, R137, R139 ;  /* 0x0000008b890e723e */ /* 0x008fe200000010ff */
[----:B-1----:R-:W-:-:S04]  /*6a40*/  FFMA.FTZ R15, R170, UR11, -R8 ;  /* 0x0000000baa0f7c23 */ /* 0x002fc80008010808 */
[----:B------:R1:W-:Y:S01]  /*6a50*/  MUFU.EX2 R136, R15 ;  /* 0x0000000f00887308 */ /* 0x0003e20000000800 */
[----:B------:R-:W-:Y:S02]  /*6a60*/  LOP3.LUT R112, R14, R13, RZ, 0xc0, !PT ;  /* 0x0000000d0e707212 */ /* 0x000fe400078ec0ff */
[----:B------:R-:W-:Y:S02]  /*6a70*/  HSET2.LE.AND R13, R16, R4, PT ;  /* 0x00000004100d7233 */ /* 0x000fe40003803000 */
[----:B--2---:R-:W-:Y:S02]  /*6a80*/  F2FP.BF16.F32.PACK_AB R14, R134, R135 ;  /* 0x00000087860e723e */ /* 0x004fe400000010ff */
[----:B------:R-:W-:Y:S01]  /*6a90*/  LEA R208, R3, UR4, 0x1 ;  /* 0x0000000403d07c11 */ /* 0x000fe2000f8e08ff */
[----:B-1----:R-:W-:Y:S01]  /*6aa0*/  FFMA.FTZ R15, R171, UR11, -R8 ;  /* 0x0000000bab0f7c23 */ /* 0x002fe20008010808 */
[----:B------:R-:W-:-:S03]  /*6ab0*/  LOP3.LUT R113, R14, R13, RZ, 0xc0, !PT ;  /* 0x0000000d0e717212 */ /* 0x000fc600078ec0ff */
[----:B------:R-:W1:Y:S01]  /*6ac0*/  LDSM.16.MT88.4 R100, [R208+0x4000] ;  /* 0x00400000d064783b */ /* 0x000e620000004200 */
[----:B------:R2:W3:Y:S01]  /*6ad0*/  MUFU.EX2 R72, R15 ;  /* 0x0000000f00487308 */ /* 0x0004e20000000800 */
[----:B------:R-:W-:Y:S02]  /*6ae0*/  HSET2.LE.AND R13, R23, R4, PT ;  /* 0x00000004170d7233 */ /* 0x000fe40003803000 */
[----:B------:R-:W-:Y:S02]  /*6af0*/  LOP3.LUT R16, R29, 0xff00ff, RZ, 0xc0, !PT ;  /* 0x00ff00ff1d107812 */ /* 0x000fe400078ec0ff */
[----:B------:R-:W-:Y:S02]  /*6b00*/  F2FP.BF16.F32.PACK_AB R14, R140, R138 ;  /* 0x0000008a8c0e723e */ /* 0x000fe400000010ff */
[----:B------:R-:W-:Y:S02]  /*6b10*/  PRMT R158, R27, 0x5410, R32 ;  /* 0x000054101b9e7816 */ /* 0x000fe40000000020 */
[----:B------:R-:W-:Y:S01]  /*6b20*/  LOP3.LUT R114, R14, R13, RZ, 0xc0, !PT ;  /* 0x0000000d0e727212 */ /* 0x000fe200078ec0ff */
[----:B--2---:R-:W-:-:S04]  /*6b30*/  FFMA.FTZ R15, R169, UR11, -R5 ;  /* 0x0000000ba90f7c23 */ /* 0x004fc80008010805 */
[----:B------:R2:W-:Y:S01]  /*6b40*/  MUFU.EX2 R30, R15 ;  /* 0x0000000f001e7308 */ /* 0x0005e20000000800 */
[--C-:B------:R-:W-:Y:S02]  /*6b50*/  HSET2.LE.AND R13, R16, R4.reuse, PT ;  /* 0x00000004100d7233 */ /* 0x100fe40003803000 */
[----:B---3--:R-:W-:Y:S02]  /*6b60*/  F2FP.BF16.F32.PACK_AB R14, R72, R136 ;  /* 0x00000088480e723e */ /* 0x008fe400000010ff */
[----:B------:R-:W-:Y:S02]  /*6b70*/  HSET2.LE.AND R3, R24, R4, PT ;  /* 0x0000000418037233 */ /* 0x000fe40003803000 */
[----:B------:R-:W-:Y:S01]  /*6b80*/  LOP3.LUT R115, R14, R13, RZ, 0xc0, !PT ;  /* 0x0000000d0e737212 */ /* 0x000fe200078ec0ff */
[----:B--2---:R-:W-:-:S04]  /*6b90*/  FFMA.FTZ R15, R175, UR11, -R8 ;  /* 0x0000000baf0f7c23 */ /* 0x004fc80008010808 */
[----:B------:R2:W3:Y:S01]  /*6ba0*/  MUFU.EX2 R27, R15 ;  /* 0x0000000f001b7308 */ /* 0x0004e20000000800 */
[----:B------:R-:W-:Y:S01]  /*6bb0*/  F2FP.BF16.F32.PACK_AB R13, R147, R211 ;  /* 0x000000d3930d723e */ /* 0x000fe200000010ff */
[----:B------:R-:W-:-:S03]  /*6bc0*/  FFMA.FTZ R14, R174, UR11, -R5 ;  /* 0x0000000bae0e7c23 */ /* 0x000fc60008010805 */
[----:B------:R-:W-:Y:S01]  /*6bd0*/  LOP3.LUT R108, R13, R3, RZ, 0xc0, !PT ;  /* 0x000000030d6c7212 */ /* 0x000fe200078ec0ff */
[--C-:B------:R-:W-:Y:S01]  /*6be0*/  FFMA.FTZ R3, R176, UR11, -R8.reuse ;  /* 0x0000000bb0037c23 */ /* 0x100fe20008010808 */
[----:B--2---:R-:W-:-:S04]  /*6bf0*/  FFMA.FTZ R15, R177, UR11, -R8 ;  /* 0x0000000bb10f7c23 */ /* 0x004fc80008010808 */
[----:B------:R-:W2:Y:S01]  /*6c00*/  MUFU.EX2 R146, R15 ;  /* 0x0000000f00927308 */ /* 0x000ea20000000800 */
[----:B------:R-:W-:Y:S02]  /*6c10*/  IMAD.MOV.U32 R74, RZ, RZ, R107 ;  /* 0x000000ffff4a7224 */ /* 0x000fe400078e006b */
[----:B------:R-:W-:Y:S02]  /*6c20*/  IMAD.MOV.U32 R89, RZ, RZ, R105 ;  /* 0x000000ffff597224 */ /* 0x000fe400078e0069 */
[----:B------:R-:W-:-:S03]  /*6c30*/  IMAD.MOV.U32 R73, RZ, RZ, R106 ;  /* 0x000000ffff497224 */ /* 0x000fc600078e006a */
[----:B------:R4:W1:Y:S01]  /*6c40*/  MUFU.EX2 R176, R14 ;  /* 0x0000000e00b07308 */ /* 0x0008620000000800 */
[----:B------:R-:W-:Y:S02]  /*6c50*/  IMAD.MOV.U32 R78, RZ, RZ, R104 ;  /* 0x000000ffff4e7224 */ /* 0x000fe400078e0068 */
[----:B------:R-:W1:Y:S05]  /*6c60*/  LDSM.16.MT88.4 R104, [R208+0x4400] ;  /* 0x00440000d068783b */ /* 0x000e6a0000004200 */
[----:B------:R2:W-:Y:S01]  /*6c70*/  MUFU.EX2 R165, R3 ;  /* 0x0000000300a57308 */ /* 0x0005e20000000800 */
[----:B----4-:R-:W-:Y:S01]  /*6c80*/  FFMA.FTZ R14, R179, UR11, -R8 ;  /* 0x0000000bb30e7c23 */ /* 0x010fe20008010808 */
[----:B---3--:R-:W-:-:S06]  /*6c90*/  IMAD.MOV.U32 R179, RZ, RZ, R27 ;  /* 0x000000ffffb37224 */ /* 0x008fcc00078e001b */
[----:B------:R3:W4:Y:S01]  /*6ca0*/  MUFU.EX2 R174, R14 ;  /* 0x0000000e00ae7308 */ /* 0x0007220000000800 */
[----:B------:R-:W-:Y:S01]  /*6cb0*/  IMAD.MOV.U32 R177, RZ, RZ, R30 ;  /* 0x000000ffffb17224 */ /* 0x000fe200078e001e */
[----:B--2---:R-:W-:Y:S02]  /*6cc0*/  F2FP.BF16.F32.PACK_AB R13, R146, R179 ;  /* 0x000000b3920d723e */ /* 0x004fe400000010ff */
[----:B------:R-:W-:Y:S01]  /*6cd0*/  HSET2.LE.AND R3, R19, R4, PT ;  /* 0x0000000413037233 */ /* 0x000fe20003803000 */
[----:B------:R-:W-:-:S04]  /*6ce0*/  IMAD.MOV.U32 R175, RZ, RZ, R109 ;  /* 0x000000ffffaf7224 */ /* 0x000fc800078e006d */
[----:B------:R-:W-:Y:S02]  /*6cf0*/  LOP3.LUT R109, R13, R3, RZ, 0xc0, !PT ;  /* 0x000000030d6d7212 */ /* 0x000fe400078ec0ff */
[----:B------:R-:W-:Y:S02]  /*6d00*/  HSET2.LE.AND R3, R54, R4, PT ;  /* 0x0000000436037233 */ /* 0x000fe40003803000 */
[----:B-1----:R-:W-:Y:S01]  /*6d10*/  F2FP.BF16.F32.PACK_AB R13, R176, R177 ;  /* 0x000000b1b00d723e */ /* 0x002fe200000010ff */
[----:B------:R-:W-:Y:S01]  /*6d20*/  IMAD.MOV.U32 R54, RZ, RZ, R110 ;  /* 0x000000ffff367224 */ /* 0x000fe200078e006e */
[----:B---3--:R-:W-:Y:S02]  /*6d30*/  LOP3.LUT R14, R81, 0xff00ff, RZ, 0xc0, !PT ;  /* 0x00ff00ff510e7812 */ /* 0x008fe400078ec0ff */
[----:B------:R-:W-:Y:S01]  /*6d40*/  LOP3.LUT R110, R13, R3, RZ, 0xc0, !PT ;  /* 0x000000030d6e7212 */ /* 0x000fe200078ec0ff */
[----:B------:R-:W-:Y:S01]  /*6d50*/  HMMA.16816.F32.BF16 R20, R120, R100, RZ ;  /* 0x000000647814723c */ /* 0x000fe200000418ff */
[----:B----4-:R-:W-:-:S02]  /*6d60*/  F2FP.BF16.F32.PACK_AB R13, R174, R165 ;  /* 0x000000a5ae0d723e */ /* 0x010fc400000010ff */
[----:B------:R-:W-:Y:S01]  /*6d70*/  HSET2.LE.AND R3, R14, R4, PT ;  /* 0x000000040e037233 */ /* 0x000fe20003803000 */
[----:B------:R-:W-:-:S04]  /*6d80*/  IMAD.MOV.U32 R81, RZ, RZ, R111 ;  /* 0x000000ffff517224 */ /* 0x000fc800078e006f */
[----:B------:R-:W-:Y:S01]  /*6d90*/  HMMA.16816.F32.BF16 R16, R112, R100, RZ ;  /* 0x000000647010723c */ /* 0x000fe200000418ff */
[----:B------:R-:W-:Y:S02]  /*6da0*/  LOP3.LUT R111, R13, R3, RZ, 0xc0, !PT ;  /* 0x000000030d6f7212 */ /* 0x000fe400078ec0ff */
[----:B------:R-:W-:Y:S01]  /*6db0*/  LOP3.LUT R3, R92, 0xff, RZ, 0xc0, !PT ;  /* 0x000000ff5c037812 */ /* 0x000fe200078ec0ff */
[----:B------:R-:W-:Y:S01]  /*6dc0*/  IMAD.MOV.U32 R92, RZ, RZ, R34 ;  /* 0x000000ffff5c7224 */ /* 0x000fe200078e0022 */
[----:B------:R-:W-:Y:S02]  /*6dd0*/  LOP3.LUT R13, R83, 0xff, RZ, 0xc0, !PT ;  /* 0x000000ff530d7812 */ /* 0x000fe400078ec0ff */
[----:B------:R-:W-:Y:S02]  /*6de0*/  PRMT R34, R3, 0x5410, R98 ;  /* 0x0000541003227816 */ /* 0x000fe40000000062 */
[----:B------:R-:W-:Y:S02]  /*6df0*/  LOP3.LUT R3, R87, 0xff, RZ, 0xc0, !PT ;  /* 0x000000ff57037812 */ /* 0x000fe400078ec0ff */
[----:B------:R-:W-:-:S02]  /*6e00*/  PRMT R30, R68, 0x5410, R69 ;  /* 0x00005410441e7816 */ /* 0x000fc40000000045 */
[----:B------:R-:W-:Y:S01]  /*6e10*/  PRMT R68, R13, 0x5410, R84 ;  /* 0x000054100d447816 */ /* 0x000fe20000000054 */
[----:B------:R-:W-:Y:S01]  /*6e20*/  FFMA.FTZ R13, R206, UR11, -R7 ;  /* 0x0000000bce0d7c23 */ /* 0x000fe20008010807 */
[----:B------:R-:W-:Y:S02]  /*6e30*/  PRMT R59, R3, 0x5410, R95 ;  /* 0x00005410033b7816 */ /* 0x000fe4000000005f */
[----:B------:R-:W-:Y:S01]  /*6e40*/  LOP3.LUT R3, R41, 0xffff, RZ, 0xc0, !PT ;  /* 0x0000ffff29037812 */ /* 0x000fe200078ec0ff */
[----:B------:R1:W-:Y:S01]  /*6e50*/  MUFU.EX2 R95, R13 ;  /* 0x0000000d005f7308 */ /* 0x0003e20000000800 */
[----:B------:R-:W-:Y:S02]  /*6e60*/  HMMA.16816.F32.BF16 R168, R116, R104, R20 ;  /* 0x0000006874a8723c */ /* 0x000fe40000041814 */
[----:B------:R-:W-:-:S06]  /*6e70*/  SHF.R.U32.HI R3, RZ, 0x8, R3 ;  /* 0x00000008ff037819 */ /* 0x000fcc0000011603 */
[----:B------:R-:W-:Y:S01]  /*6e80*/  HMMA.16816.F32.BF16 R160, R108, R104, R16 ;  /* 0x000000686ca0723c */ /* 0x000fe20000041810 */
[----:B------:R-:W-:Y:S01]  /*6e90*/  IMAD.MOV.U32 R105, RZ, RZ, R35 ;  /* 0x000000ffff697224 */ /* 0x000fe200078e0023 */
[----:B------:R-:W-:Y:S02]  /*6ea0*/  PRMT R35, R50, 0x5410, R52 ;  /* 0x0000541032237816 */ /* 0x000fe40000000034 */
[----:B-1----:R-:W-:-:S04]  /*6eb0*/  LOP3.LUT R13, R41, 0xff, RZ, 0xc0, !PT ;  /* 0x000000ff290d7812 */ /* 0x002fc800078ec0ff */
[----:B------:R-:W-:Y:S01]  /*6ec0*/  PRMT R52, R13, 0x5410, R3 ;  /* 0x000054100d347816 */ /* 0x000fe20000000003 */
[----:B------:R-:W-:Y:S01]  /*6ed0*/  FFMA.FTZ R13, R203, UR11, -R7 ;  /* 0x0000000bcb0d7c23 */ /* 0x000fe20008010807 */
[----:B------:R-:W-:Y:S01]  /*6ee0*/  PRMT R3, R41, 0x7632, R3 ;  /* 0x0000763229037816 */ /* 0x000fe20000000003 */
[----:B------:R-:W-:Y:S01]  /*6ef0*/  FFMA.FTZ R14, R207, UR11, -R7 ;  /* 0x0000000bcf0e7c23 */ /* 0x000fe20008010807 */
[----:B------:R-:W-:Y:S01]  /*6f00*/  SHF.R.U32.HI R15, RZ, 0x18, R41 ;  /* 0x00000018ff0f7819 */ /* 0x000fe20000011629 */
[----:B------:R1:W-:Y:S01]  /*6f10*/  MUFU.EX2 R167, R13 ;  /* 0x0000000d00a77308 */ /* 0x0003e20000000800 */
[----:B------:R-:W-:-:S07]  /*6f20*/  IMAD.MOV.U32 R100, RZ, RZ, R58 ;  /* 0x000000ffff647224 */ /* 0x000fce00078e003a */
[----:B------:R2:W-:Y:S01]  /*6f30*/  MUFU.EX2 R79, R14 ;  /* 0x0000000e004f7308 */ /* 0x0005e20000000800 */
[----:B-1----:R-:W-:Y:S02]  /*6f40*/  LOP3.LUT R13, R3, 0xff, RZ, 0xc0, !PT ;  /* 0x000000ff030d7812 */ /* 0x002fe400078ec0ff */
[----:B------:R-:W-:Y:S02]  /*6f50*/  LOP3.LUT R3, R93, 0xff, RZ, 0xc0, !PT ;  /* 0x000000ff5d037812 */ /* 0x000fe400078ec0ff */
[----:B------:R-:W-:Y:S01]  /*6f60*/  PRMT R53, R13, 0x5410, R15 ;  /* 0x000054100d357816 */ /* 0x000fe2000000000f */
[----:B------:R-:W-:Y:S01]  /*6f70*/  FFMA.FTZ R13, R201, UR11, -R7 ;  /* 0x0000000bc90d7c23 */ /* 0x000fe20008010807 */
[----:B------:R-:W-:Y:S01]  /*6f80*/  PRMT R58, R3, 0x5410, R99 ;  /* 0x00005410033a7816 */ /* 0x000fe20000000063 */
[----:B--2---:R-:W-:Y:S01]  /*6f90*/  FFMA.FTZ R14, R204, UR11, -R7 ;  /* 0x0000000bcc0e7c23 */ /* 0x004fe20008010807 */
[----:B------:R-:W-:-:S03]  /*6fa0*/  LOP3.LUT R3, R40, 0xffff, RZ, 0xc0, !PT ;  /* 0x0000ffff28037812 */ /* 0x000fc600078ec0ff */
[----:B------:R1:W-:Y:S01]  /*6fb0*/  MUFU.EX2 R80, R14 ;  /* 0x0000000e00507308 */ /* 0x0003e20000000800 */
[----:B------:R-:W-:Y:S01]  /*6fc0*/  SHF.R.U32.HI R3, RZ, 0x8, R3 ;  /* 0x00000008ff037819 */ /* 0x000fe20000011603 */
[----:B------:R-:W-:Y:S01]  /*6fd0*/  IMAD.MOV.U32 R104, RZ, RZ, R60 ;  /* 0x000000ffff687224 */ /* 0x000fe200078e003c */
[----:B------:R-:W-:Y:S01]  /*6fe0*/  SHF.R.U32.HI R15, RZ, 0x18, R40 ;  /* 0x00000018ff0f7819 */ /* 0x000fe20000011628 */
[----:B-1----:R-:W-:-:S04]  /*6ff0*/  FFMA.FTZ R14, R202, UR11, -R7 ;  /* 0x0000000bca0e7c23 */ /* 0x002fc80008010807 */
[----:B------:R1:W-:Y:S02]  /*7000*/  MUFU.EX2 R202, R13 ;  /* 0x0000000d00ca7308 */ /* 0x0003e40000000800 */
[----:B-1----:R-:W-:-:S04]  /*7010*/  LOP3.LUT R13, R40, 0xff, RZ, 0xc0, !PT ;  /* 0x000000ff280d7812 */ /* 0x002fc800078ec0ff */
[----:B------:R-:W-:Y:S01]  /*7020*/  PRMT R60, R13, 0x5410, R3 ;  /* 0x000054100d3c7816 */ /* 0x000fe20000000003 */
[----:B------:R-:W-:Y:S01]  /*7030*/  FFMA.FTZ R13, R199, UR11, -R7 ;  /* 0x0000000bc70d7c23 */ /* 0x000fe20008010807 */
[----:B------:R-:W-:-:S03]  /*7040*/  PRMT R3, R40, 0x7632, R3 ;  /* 0x0000763228037816 */ /* 0x000fc60000000003 */
[----:B------:R1:W-:Y:S08]  /*7050*/  MUFU.EX2 R166, R13 ;  /* 0x0000000d00a67308 */ /* 0x0003f00000000800 */
[----:B------:R2:W-:Y:S01]  /*7060*/  MUFU.EX2 R93, R14 ;  /* 0x0000000e005d7308 */ /* 0x0005e20000000800 */
[----:B-1----:R-:W-:Y:S02]  /*7070*/  LOP3.LUT R13, R3, 0xff, RZ, 0xc0, !PT ;  /* 0x000000ff030d7812 */ /* 0x002fe400078ec0ff */
[----:B------:R-:W-:-:S02]  /*7080*/  LOP3.LUT R3, R124, 0xff, RZ, 0xc0, !PT ;  /* 0x000000ff7c037812 */ /* 0x000fc400078ec0ff */
[----:B------:R-:W-:Y:S01]  /*7090*/  PRMT R61, R13, 0x5410, R15 ;  /* 0x000054100d3d7816 */ /* 0x000fe2000000000f */
[----:B------:R-:W-:Y:S01]  /*70a0*/  FFMA.FTZ R13, R197, UR11, -R7 ;  /* 0x0000000bc50d7c23 */ /* 0x000fe20008010807 */
[----:B------:R-:W-:Y:S01]  /*70b0*/  PRMT R69, R3, 0x5410, R125 ;  /* 0x0000541003457816 */ /* 0x000fe2000000007d */
[----:B--2---:R-:W-:Y:S01]  /*70c0*/  FFMA.FTZ R14, R200, UR11, -R7 ;  /* 0x0000000bc80e7c23 */ /* 0x004fe20008010807 */
[----:B------:R-:W-:Y:S01]  /*70d0*/  LOP3.LUT R3, R42, 0xffff, RZ, 0xc0, !PT ;  /* 0x0000ffff2a037812 */ /* 0x000fe200078ec0ff */
[----:B------:R1:W-:Y:S03]  /*70e0*/  MUFU.EX2 R206, R13 ;  /* 0x0000000d00ce7308 */ /* 0x0003e60000000800 */
[----:B------:R-:W-:Y:S01]  /*70f0*/  SHF.R.U32.HI R3, RZ, 0x8, R3 ;  /* 0x00000008ff037819 */ /* 0x000fe20000011603 */
[----:B------:R-:W-:-:S04]  /*7100*/  IMAD.MOV.U32 R87, RZ, RZ, R70 ;  /* 0x000000ffff577224 */ /* 0x000fc800078e0046 */
[----:B------:R2:W-:Y:S01]  /*7110*/  MUFU.EX2 R38, R14 ;  /* 0x0000000e00267308 */ /* 0x0005e20000000800 */
[----:B-1----:R-:W-:-:S04]  /*7120*/  LOP3.LUT R13, R42, 0xff, RZ, 0xc0, !PT ;  /* 0x000000ff2a0d7812 */ /* 0x002fc800078ec0ff */
[----:B------:R-:W-:Y:S01]  /*7130*/  PRMT R70, R13, 0x5410, R3 ;  /* 0x000054100d467816 */ /* 0x000fe20000000003 */
[--C-:B--2---:R-:W-:Y:S01]  /*7140*/  FFMA.FTZ R14, R198, UR11, -R7.reuse ;  /* 0x0000000bc60e7c23 */ /* 0x104fe20008010807 */
[----:B------:R-:W-:Y:S01]  /*7150*/  FFMA.FTZ R13, R195, UR11, -R7 ;  /* 0x0000000bc30d7c23 */ /* 0x000fe20008010807 */
[----:B------:R-:W-:Y:S02]  /*7160*/  PRMT R3, R42, 0x7632, R3 ;  /* 0x000076322a037816 */ /* 0x000fe40000000003 */
[----:B------:R1:W-:Y:S02]  /*7170*/  MUFU.EX2 R164, R14 ;  /* 0x0000000e00a47308 */ /* 0x0003e40000000800 */
[----:B------:R-:W-:-:S06]  /*7180*/  LOP3.LUT R3, R3, 0xff, RZ, 0xc0, !PT ;  /* 0x000000ff03037812 */ /* 0x000fcc00078ec0ff */
[----:B------:R2:W-:Y:S01]  /*7190*/  MUFU.EX2 R71, R13 ;  /* 0x0000000d00477308 */ /* 0x0005e20000000800 */
[----:B-1----:R-:W-:-:S07]  /*71a0*/  FFMA.FTZ R14, R196, UR11, -R7 ;  /* 0x0000000bc40e7c23 */ /* 0x002fce0008010807 */
[----:B------:R1:W-:Y:S01]  /*71b0*/  MUFU.EX2 R197, R14 ;  /* 0x0000000e00c57308 */ /* 0x0003e20000000800 */
[----:B--2---:R-:W-:-:S07]  /*71c0*/  FFMA.FTZ R13, R193, UR11, -R7 ;  /* 0x0000000bc10d7c23 */ /* 0x004fce0008010807 */
[----:B------:R2:W3:Y:S01]  /*71d0*/  MUFU.EX2 R75, R13 ;  /* 0x0000000d004b7308 */ /* 0x0004e20000000800 */
[----:B-1----:R-:W-:-:S04]  /*71e0*/  SHF.R.U32.HI R14, RZ, 0x18, R42 ;  /* 0x00000018ff0e7819 */ /* 0x002fc8000001162a */
[----:B------:R-:W-:Y:S02]  /*71f0*/  PRMT R67, R3, 0x5410, R14 ;  /* 0x0000541003437816 */ /* 0x000fe4000000000e */
[----:B------:R-:W-:Y:S01]  /*7200*/  LOP3.LUT R3, R128, 0xff, RZ, 0xc0, !PT ;  /* 0x000000ff80037812 */ /* 0x000fe200078ec0ff */
[----:B--2---:R-:W-:-:S03]  /*7210*/  FFMA.FTZ R13, R192, UR11, -R7 ;  /* 0x0000000bc00d7c23 */ /* 0x004fc60008010807 */
[----:B------:R-:W-:Y:S01]  /*7220*/  PRMT R66, R3, 0x5410, R152 ;  /* 0x0000541003427816 */ /* 0x000fe20000000098 */
[----:B------:R1:W-:Y:S01]  /*7230*/  MUFU.EX2 R204, R13 ;  /* 0x0000000d00cc7308 */ /* 0x0003e20000000800 */
[----:B------:R-:W-:Y:S01]  /*7240*/  LOP3.LUT R3, R94, 0xff, RZ, 0xc0, !PT ;  /* 0x000000ff5e037812 */ /* 0x000fe200078ec0ff */
[----:B------:R-:W-:-:S03]  /*7250*/  IMAD.MOV.U32 R124, RZ, RZ, R209 ;  /* 0x000000ffff7c7224 */ /* 0x000fc600078e00d1 */
[----:B------:R-:W-:Y:S02]  /*7260*/  PRMT R65, R3, 0x5410, R96 ;  /* 0x0000541003417816 */ /* 0x000fe40000000060 */
[----:B------:R-:W-:Y:S01]  /*7270*/  LOP3.LUT R3, R55, 0xff, RZ, 0xc0, !PT ;  /* 0x000000ff37037812 */ /* 0x000fe200078ec0ff */
[----:B------:R-:W-:Y:S02]  /*7280*/  IMAD.MOV.U32 R203, RZ, RZ, R64 ;  /* 0x000000ffffcb7224 */ /* 0x000fe400078e0040 */
[----:B-1----:R-:W-:-:S04]  /*7290*/  FFMA.FTZ R13, R178, UR11, -R7 ;  /* 0x0000000bb20d7c23 */ /* 0x002fc80008010807 */
[----:B------:R1:W-:Y:S01]  /*72a0*/  MUFU.EX2 R209, R13 ;  /* 0x0000000d00d17308 */ /* 0x0003e20000000800 */
[----:B------:R-:W-:Y:S01]  /*72b0*/  IMAD.MOV.U32 R101, RZ, RZ, R63 ;  /* 0x000000ffff657224 */ /* 0x000fe200078e003f */
[----:B------:R-:W-:Y:S02]  /*72c0*/  PRMT R63, R3, 0x5410, R82 ;  /* 0x00005410033f7816 */ /* 0x000fe40000000052 */
[----:B------:R-:W-:Y:S01]  /*72d0*/  LOP3.LUT R3, R43, 0xffff, RZ, 0xc0, !PT ;  /* 0x0000ffff2b037812 */ /* 0x000fe200078ec0ff */
[----:B------:R-:W-:Y:S01]  /*72e0*/  FFMA.FTZ R14, R180, UR11, -R7 ;  /* 0x0000000bb40e7c23 */ /* 0x000fe20008010807 */
[----:B-1----:R-:W-:-:S04]  /*72f0*/  LOP3.LUT R13, R126, 0xff, RZ, 0xc0, !PT ;  /* 0x000000ff7e0d7812 */ /* 0x002fc800078ec0ff */
[----:B------:R-:W-:Y:S01]  /*7300*/  PRMT R64, R13, 0x5410, R127 ;  /* 0x000054100d407816 */ /* 0x000fe2000000007f */
[----:B------:R-:W-:Y:S01]  /*7310*/  FFMA.FTZ R13, R181, UR11, -R7 ;  /* 0x0000000bb50d7c23 */ /* 0x000fe20008010807 */
[----:B------:R-:W-:-:S03]  /*7320*/  SHF.R.U32.HI R3, RZ, 0x8, R3 ;  /* 0x00000008ff037819 */ /* 0x000fc60000011603 */
[----:B------:R1:W-:Y:S01]  /*7330*/  MUFU.EX2 R152, R13 ;  /* 0x0000000d00987308 */ /* 0x0003e20000000800 */
[----:B------:R-:W-:-:S07]  /*7340*/  PRMT R29, R56, 0x5410, R62 ;  /* 0x00005410381d7816 */ /* 0x000fce000000003e */
[----:B------:R2:W-:Y:S01]  /*7350*/  MUFU.EX2 R199, R14 ;  /* 0x0000000e00c77308 */ /* 0x0005e20000000800 */
[----:B-1----:R-:W-:-:S04]  /*7360*/  LOP3.LUT R13, R43, 0xff, RZ, 0xc0, !PT ;  /* 0x000000ff2b0d7812 */ /* 0x002fc800078ec0ff */
[--C-:B------:R-:W-:Y:S02]  /*7370*/  PRMT R62, R13, 0x5410, R3.reuse ;  /* 0x000054100d3e7816 */ /* 0x100fe40000000003 */
[----:B------:R-:W-:Y:S01]  /*7380*/  PRMT R3, R43, 0x7632, R3 ;  /* 0x000076322b037816 */ /* 0x000fe20000000003 */
[--C-:B--2---:R-:W-:Y:S01]  /*7390*/  FFMA.FTZ R14, R182, UR11, -R7.reuse ;  /* 0x0000000bb60e7c23 */ /* 0x104fe20008010807 */
[--C-:B------:R-:W-:Y:S02]  /*73a0*/  FFMA.FTZ R13, R184, UR11, -R7.reuse ;  /* 0x0000000bb80d7c23 */ /* 0x100fe40008010807 */
[----:B------:R-:W-:Y:S01]  /*73b0*/  LOP3.LUT R3, R3, 0xff, RZ, 0xc0, !PT ;  /* 0x000000ff03037812 */ /* 0x000fe200078ec0ff */
[----:B------:R1:W-:Y:S01]  /*73c0*/  MUFU.EX2 R182, R14 ;  /* 0x0000000e00b67308 */ /* 0x0003e20000000800 */
[--C-:B------:R-:W-:Y:S01]  /*73d0*/  FFMA.FTZ R18, R185, UR11, -R7.reuse ;  /* 0x0000000bb9127c23 */ /* 0x100fe20008010807 */
[----:B------:R-:W-:Y:S01]  /*73e0*/  FFMA.FTZ R19, R183, UR11, -R7 ;  /* 0x0000000bb7137c23 */ /* 0x000fe20008010807 */
[----:B------:R-:W-:-:S02]  /*73f0*/  SHF.R.U32.HI R16, RZ, 0x18, R37 ;  /* 0x00000018ff107819 */ /* 0x000fc40000011625 */
[----:B------:R-:W-:Y:S01]  /*7400*/  LOP3.LUT R17, R37, 0xff, RZ, 0xc0, !PT ;  /* 0x000000ff25117812 */ /* 0x000fe200078ec0ff */
[----:B------:R-:W-:Y:S01]  /*7410*/  IMAD.MOV.U32 R98, RZ, RZ, R51 ;  /* 0x000000ffff627224 */ /* 0x000fe200078e0033 */
[----:B------:R-:W-:Y:S01]  /*7420*/  SHF.R.U32.HI R15, RZ, 0x18, R44 ;  /* 0x00000018ff0f7819 */ /* 0x000fe2000001162c */
[----:B------:R2:W4:Y:S01]  /*7430*/  MUFU.EX2 R127, R13 ;  /* 0x0000000d007f7308 */ /* 0x0005220000000800 */
[----:B------:R-:W-:Y:S01]  /*7440*/  IMAD.MOV.U32 R200, RZ, RZ, R239 ;  /* 0x000000ffffc87224 */ /* 0x000fe200078e00ef */
[----:B------:R-:W4:Y:S01]  /*7450*/  LDL.LU R185, [R1+0x60] ;  /* 0x0000600001b97983 */ /* 0x000f220000300800 */
[----:B-1----:R-:W-:-:S04]  /*7460*/  SHF.R.U32.HI R14, RZ, 0x18, R43 ;  /* 0x00000018ff0e7819 */ /* 0x002fc8000001162b */
[----:B------:R-:W-:Y:S02]  /*7470*/  PRMT R57, R3, 0x5410, R14 ;  /* 0x0000541003397816 */ /* 0x000fe4000000000e */
[----:B------:R-:W-:Y:S01]  /*7480*/  LOP3.LUT R3, R44, 0xffff, RZ, 0xc0, !PT ;  /* 0x0000ffff2c037812 */ /* 0x000fe200078ec0ff */
[--C-:B--2---:R-:W-:Y:S01]  /*7490*/  FFMA.FTZ R13, R187, UR11, -R7.reuse ;  /* 0x0000000bbb0d7c23 */ /* 0x104fe20008010807 */
[----:B------:R-:W-:Y:S02]  /*74a0*/  FFMA.FTZ R14, R186, UR11, -R7 ;  /* 0x0000000bba0e7c23 */ /* 0x000fe40008010807 */
[----:B------:R-:W-:Y:S01]  /*74b0*/  SHF.R.U32.HI R3, RZ, 0x8, R3 ;  /* 0x00000008ff037819 */ /* 0x000fe20000011603 */
[----:B------:R1:W-:Y:S08]  /*74c0*/  MUFU.EX2 R181, R13 ;  /* 0x0000000d00b57308 */ /* 0x0003f00000000800 */
[----:B------:R2:W-:Y:S01]  /*74d0*/  MUFU.EX2 R195, R14 ;  /* 0x0000000e00c37308 */ /* 0x0005e20000000800 */
[----:B-1----:R-:W-:Y:S01]  /*74e0*/  FFMA.FTZ R13, R194, UR11, -R7 ;  /* 0x0000000bc20d7c23 */ /* 0x002fe20008010807 */
[----:B------:R-:W-:-:S04]  /*74f0*/  LOP3.LUT R7, R44, 0xff, RZ, 0xc0, !PT ;  /* 0x000000ff2c077812 */ /* 0x000fc800078ec0ff */
[----:B------:R-:W-:Y:S02]  /*7500*/  PRMT R56, R7, 0x5410, R3 ;  /* 0x0000541007387816 */ /* 0x000fe40000000003 */
[----:B------:R-:W-:Y:S02]  /*7510*/  PRMT R7, R44, 0x7632, R7 ;  /* 0x000076322c077816 */ /* 0x000fe40000000007 */
[C---:B------:R-:W-:Y:S01]  /*7520*/  LOP3.LUT R3, R37.reuse, 0xffff, RZ, 0xc0, !PT ;  /* 0x0000ffff25037812 */ /* 0x040fe200078ec0ff */
[----:B------:R1:W4:Y:S01]  /*7530*/  MUFU.EX2 R184, R13 ;  /* 0x0000000d00b87308 */ /* 0x0003220000000800 */
[----:B--2---:R-:W-:Y:S02]  /*7540*/  PRMT R14, R37, 0x7632, R14 ;  /* 0x00007632250e7816 */ /* 0x004fe4000000000e */
[----:B-1----:R-:W-:Y:S02]  /*7550*/  LOP3.LUT R13, R7, 0xff, RZ, 0xc0, !PT ;  /* 0x000000ff070d7812 */ /* 0x002fe400078ec0ff */
[----:B------:R-:W-:-:S02]  /*7560*/  SHF.R.U32.HI R7, RZ, 0x8, R3 ;  /* 0x00000008ff077819 */ /* 0x000fc40000011603 */
[----:B------:R-:W-:Y:S02]  /*7570*/  LOP3.LUT R3, R14, 0xff, RZ, 0xc0, !PT ;  /* 0x000000ff0e037812 */ /* 0x000fe400078ec0ff */
[--C-:B------:R-:W-:Y:S02]  /*7580*/  PRMT R44, R17, 0x5410, R7.reuse ;  /* 0x00005410112c7816 */ /* 0x100fe40000000007 */
[----:B------:R-:W-:Y:S02]  /*7590*/  PRMT R51, R3, 0x5410, R16 ;  /* 0x0000541003337816 */ /* 0x000fe40000000010 */
[C---:B------:R-:W-:Y:S02]  /*75a0*/  LOP3.LUT R3, R45.reuse, 0xffff, RZ, 0xc0, !PT ;  /* 0x0000ffff2d037812 */ /* 0x040fe400078ec0ff */
[----:B------:R-:W-:Y:S02]  /*75b0*/  PRMT R7, R45, 0x7632, R7 ;  /* 0x000076322d077816 */ /* 0x000fe40000000007 */
[----:B------:R-:W-:-:S02]  /*75c0*/  PRMT R23, R13, 0x5410, R15 ;  /* 0x000054100d177816 */ /* 0x000fc4000000000f */
[----:B------:R-:W-:Y:S02]  /*75d0*/  SHF.R.U32.HI R13, RZ, 0x8, R3 ;  /* 0x00000008ff0d7819 */ /* 0x000fe40000011603 */
[----:B------:R-:W-:Y:S01]  /*75e0*/  LOP3.LUT R3, R7, 0xff, RZ, 0xc0, !PT ;  /* 0x000000ff07037812 */ /* 0x000fe200078ec0ff */
[----:B------:R-:W-:Y:S01]  /*75f0*/  FFMA.FTZ R7, R219, UR11, -R6 ;  /* 0x0000000bdb077c23 */ /* 0x000fe20008010806 */
[----:B------:R-:W-:-:S03]  /*7600*/  SHF.R.U32.HI R14, RZ, 0x18, R45 ;  /* 0x00000018ff0e7819 */ /* 0x000fc6000001162d */
[----:B------:R1:W-:Y:S01]  /*7610*/  MUFU.EX2 R219, R7 ;  /* 0x0000000700db7308 */ /* 0x0003e20000000800 */
[----:B------:R-:W-:Y:S02]  /*7620*/  PRMT R43, R3, 0x5410, R14 ;  /* 0x00005410032b7816 */ /* 0x000fe4000000000e */
[----:B------:R-:W-:Y:S02]  /*7630*/  LOP3.LUT R3, R46, 0xffff, RZ, 0xc0, !PT ;  /* 0x0000ffff2e037812 */ /* 0x000fe400078ec0ff */
[----:B------:R-:W-:Y:S02]  /*7640*/  LOP3.LUT R15, R45, 0xff, RZ, 0xc0, !PT ;  /* 0x000000ff2d0f7812 */ /* 0x000fe400078ec0ff */
[----:B------:R-:W-:Y:S02]  /*7650*/  SHF.R.U32.HI R3, RZ, 0x8, R3 ;  /* 0x00000008ff037819 */ /* 0x000fe40000011603 */
[----:B------:R-:W-:Y:S01]  /*7660*/  PRMT R50, R15, 0x5410, R13 ;  /* 0x000054100f327816 */ /* 0x000fe2000000000d */
[----:B-1----:R-:W-:-:S04]  /*7670*/  FFMA.FTZ R7, R221, UR11, -R6 ;  /* 0x0000000bdd077c23 */ /* 0x002fc80008010806 */
[----:B------:R1:W-:Y:S01]  /*7680*/  MUFU.EX2 R221, R7 ;  /* 0x0000000700dd7308 */ /* 0x0003e20000000800 */
[----:B------:R-:W-:-:S07]  /*7690*/  FFMA.FTZ R13, R225, UR11, -R6 ;  /* 0x0000000be10d7c23 */ /* 0x000fce0008010806 */
[----:B------:R2:W-:Y:S01]  /*76a0*/  MUFU.EX2 R235, R13 ;  /* 0x0000000d00eb7308 */ /* 0x0005e20000000800 */
[----:B-1----:R-:W-:-:S04]  /*76b0*/  LOP3.LUT R7, R46, 0xff, RZ, 0xc0, !PT ;  /* 0x000000ff2e077812 */ /* 0x002fc800078ec0ff */
[--C-:B------:R-:W-:Y:S01]  /*76c0*/  PRMT R42, R7, 0x5410, R3.reuse ;  /* 0x00005410072a7816 */ /* 0x100fe20000000003 */
[----:B------:R-:W-:Y:S01]  /*76d0*/  FFMA.FTZ R7, R227, UR11, -R6 ;  /* 0x0000000be3077c23 */ /* 0x000fe20008010806 */
[----:B------:R-:W-:Y:S02]  /*76e0*/  PRMT R3, R46, 0x7632, R3 ;  /* 0x000076322e037816 */ /* 0x000fe40000000003 */
[----:B--2---:R-:W-:Y:S01]  /*76f0*/  SHF.R.U32.HI R13, RZ, 0x18, R46 ;  /* 0x00000018ff0d7819 */ /* 0x004fe2000001162e */
[----:B------:R1:W-:Y:S01]  /*7700*/  MUFU.EX2 R239, R7 ;  /* 0x0000000700ef7308 */ /* 0x0003e20000000800 */
[----:B------:R-:W-:-:S04]  /*7710*/  LOP3.LUT R3, R3, 0xff, RZ, 0xc0, !PT ;  /* 0x000000ff03037812 */ /* 0x000fc800078ec0ff */
[----:B------:R-:W-:Y:S02]  /*7720*/  PRMT R41, R3, 0x5410, R13 ;  /* 0x0000541003297816 */ /* 0x000fe4000000000d */
[----:B------:R-:W-:Y:S01]  /*7730*/  LOP3.LUT R3, R48, 0xffff, RZ, 0xc0, !PT ;  /* 0x0000ffff30037812 */ /* 0x000fe200078ec0ff */
[----:B-1----:R-:W-:-:S04]  /*7740*/  FFMA.FTZ R7, R223, UR11, -R6 ;  /* 0x0000000bdf077c23 */ /* 0x002fc80008010806 */
[----:B------:R1:W-:Y:S01]  /*7750*/  MUFU.EX2 R234, R7 ;  /* 0x0000000700ea7308 */ /* 0x0003e20000000800 */
[----:B------:R-:W-:Y:S02]  /*7760*/  SHF.R.U32.HI R13, RZ, 0x8, R3 ;  /* 0x00000008ff0d7819 */ /* 0x000fe40000011603 */
[----:B------:R-:W-:Y:S02]  /*7770*/  SHF.R.U32.HI R14, RZ, 0x18, R48 ;  /* 0x00000018ff0e7819 */ /* 0x000fe40000011630 */
[----:B-1----:R-:W-:-:S04]  /*7780*/  PRMT R7, R48, 0x7632, R7 ;  /* 0x0000763230077816 */ /* 0x002fc80000000007 */
[----:B------:R-:W-:Y:S01]  /*7790*/  LOP3.LUT R3, R7, 0xff, RZ, 0xc0, !PT ;  /* 0x000000ff07037812 */ /* 0x000fe200078ec0ff */
[----:B------:R-:W-:-:S03]  /*77a0*/  FFMA.FTZ R7, R242, UR11, -R6 ;  /* 0x0000000bf2077c23 */ /* 0x000fc60008010806 */
[----:B------:R-:W-:Y:S01]  /*77b0*/  PRMT R36, R3, 0x5410, R14 ;  /* 0x0000541003247816 */ /* 0x000fe2000000000e */
[----:B------:R1:W-:Y:S01]  /*77c0*/  MUFU.EX2 R223, R7 ;  /* 0x0000000700df7308 */ /* 0x0003e20000000800 */
[----:B------:R-:W-:Y:S02]  /*77d0*/  LOP3.LUT R3, R47, 0xffff, RZ, 0xc0, !PT ;  /* 0x0000ffff2f037812 */ /* 0x000fe400078ec0ff */
[----:B------:R-:W-:Y:S02]  /*77e0*/  LOP3.LUT R15, R48, 0xff, RZ, 0xc0, !PT ;  /* 0x000000ff300f7812 */ /* 0x000fe400078ec0ff */
[----:B------:R-:W-:Y:S01]  /*77f0*/  SHF.R.U32.HI R3, RZ, 0x8, R3 ;  /* 0x00000008ff037819 */ /* 0x000fe20000011603 */
[----:B------:R-:W-:Y:S01]  /*7800*/  IMAD.MOV.U32 R99, RZ, RZ, R33 ;  /* 0x000000ffff637224 */ /* 0x000fe200078e0021 */
[----:B------:R-:W-:Y:S01]  /*7810*/  PRMT R40, R15, 0x5410, R13 ;  /* 0x000054100f287816 */ /* 0x000fe2000000000d */
[--C-:B------:R-:W-:Y:S01]  /*7820*/  FFMA.FTZ R13, R238, UR11, -R6.reuse ;  /* 0x0000000bee0d7c23 */ /* 0x100fe20008010806 */
[----:B-1----:R-:W-:-:S04]  /*7830*/  FFMA.FTZ R7, R237, UR11, -R6 ;  /* 0x0000000bed077c23 */ /* 0x002fc80008010806 */
[----:B------:R1:W-:Y:S08]  /*7840*/  MUFU.EX2 R225, R7 ;  /* 0x0000000700e17308 */ /* 0x0003f00000000800 */
        /* <DEDUP_REMOVED lines=13> */
[----:B------:R-:W-:Y:S01]  /*7920*/  SHF.R.U32.HI R14, RZ, 0x18, R39 ;  /* 0x00000018ff0e7819 */ /* 0x000fe20000011627 */
[----:B------:R-:W-:Y:S01]  /*7930*/  IMAD.MOV.U32 R84, RZ, RZ, R28 ;  /* 0x000000ffff547224 */ /* 0x000fe200078e001c */
[----:B-1----:R-:W-:-:S04]  /*7940*/  PRMT R7, R39, 0x7632, R7 ;  /* 0x0000763227077816 */ /* 0x002fc80000000007 */
[----:B------:R-:W-:Y:S01]  /*7950*/  LOP3.LUT R3, R7, 0xff, RZ, 0xc0, !PT ;  /* 0x000000ff07037812 */ /* 0x000fe200078ec0ff */
[----:B------:R-:W-:-:S03]  /*7960*/  FFMA.FTZ R7, R246, UR11, -R6 ;  /* 0x0000000bf6077c23 */ /* 0x000fc60008010806 */
[----:B------:R-:W-:Y:S01]  /*7970*/  PRMT R28, R3, 0x5410, R14 ;  /* 0x00005410031c7816 */ /* 0x000fe2000000000e */
[----:B------:R1:W-:Y:S01]  /*7980*/  MUFU.EX2 R224, R7 ;  /* 0x0000000700e07308 */ /* 0x0003e20000000800 */
[----:B------:R-:W-:Y:S02]  /*7990*/  LOP3.LUT R3, R49, 0xffff, RZ, 0xc0, !PT ;  /* 0x0000ffff31037812 */ /* 0x000fe400078ec0ff */
[----:B------:R-:W-:Y:S02]  /*79a0*/  LOP3.LUT R15, R39, 0xff, RZ, 0xc0, !PT ;  /* 0x000000ff270f7812 */ /* 0x000fe400078ec0ff */
[----:B------:R-:W-:Y:S02]  /*79b0*/  SHF.R.U32.HI R3, RZ, 0x8, R3 ;  /* 0x00000008ff037819 */ /* 0x000fe40000011603 */
[----:B------:R-:W-:Y:S01]  /*79c0*/  PRMT R31, R15, 0x5410, R13 ;  /* 0x000054100f1f7816 */ /* 0x000fe2000000000d */
[--C-:B------:R-:W-:Y:S01]  /*79d0*/  FFMA.FTZ R13, R226, UR11, -R6.reuse ;  /* 0x0000000be20d7c23 */ /* 0x100fe20008010806 */
[----:B-1----:R-:W-:-:S04]  /*79e0*/  FFMA.FTZ R7, R248, UR11, -R6 ;  /* 0x0000000bf8077c23 */ /* 0x002fc80008010806 */
[----:B------:R1:W-:Y:S01]  /*79f0*/  MUFU.EX2 R227, R7 ;  /* 0x0000000700e37308 */ /* 0x0003e20000000800 */
[----:B------:R-:W-:-:S07]  /*7a00*/  IMAD.MOV.U32 R207, RZ, RZ, R26 ;  /* 0x000000ffffcf7224 */ /* 0x000fce00078e001a */
[----:B------:R2:W-:Y:S01]  /*7a10*/  MUFU.EX2 R226, R13 ;  /* 0x0000000d00e27308 */ /* 0x0005e20000000800 */
[----:B-1----:R-:W-:-:S04]  /*7a20*/  LOP3.LUT R7, R49, 0xff, RZ, 0xc0, !PT ;  /* 0x000000ff31077812 */ /* 0x002fc800078ec0ff */
[--C-:B------:R-:W-:Y:S02]  /*7a30*/  PRMT R27, R7, 0x5410, R3.reuse ;  /* 0x00005410071b7816 */ /* 0x100fe40000000003 */
[----:B------:R-:W-:Y:S02]  /*7a40*/  PRMT R3, R49, 0x7632, R3 ;  /* 0x0000763231037816 */ /* 0x000fe40000000003 */
[----:B--2---:R-:W-:Y:S02]  /*7a50*/  SHF.R.U32.HI R13, RZ, 0x18, R49 ;  /* 0x00000018ff0d7819 */ /* 0x004fe40000011631 */
[----:B------:R-:W-:Y:S01]  /*7a60*/  LOP3.LUT R3, R3, 0xff, RZ, 0xc0, !PT ;  /* 0x000000ff03037812 */ /* 0x000fe200078ec0ff */
[----:B------:R-:W-:-:S03]  /*7a70*/  IMAD.MOV.U32 R201, RZ, RZ, R252 ;  /* 0x000000ffffc97224 */ /* 0x000fc600078e00fc */
[----:B------:R-:W-:Y:S01]  /*7a80*/  PRMT R26, R3, 0x5410, R13 ;  /* 0x00005410031a7816 */ /* 0x000fe2000000000d */
[----:B------:R-:W-:-:S04]  /*7a90*/  FFMA.FTZ R3, R243, UR11, -R6 ;  /* 0x0000000bf3037c23 */ /* 0x000fc80008010806 */
[----:B------:R1:W-:Y:S01]  /*7aa0*/  MUFU.EX2 R243, R3 ;  /* 0x0000000300f37308 */ /* 0x0003e20000000800 */
[----:B---3--:R-:W-:Y:S02]  /*7ab0*/  IMAD.MOV.U32 R178, RZ, RZ, R75 ;  /* 0x000000ffffb27224 */ /* 0x008fe400078e004b */
[----:B------:R-:W-:Y:S02]  /*7ac0*/  IMAD.MOV.U32 R126, RZ, RZ, R73 ;  /* 0x000000ffff7e7224 */ /* 0x000fe400078e0049 */
[----:B------:R-:W-:Y:S02]  /*7ad0*/  IMAD.MOV.U32 R186, RZ, RZ, R74 ;  /* 0x000000ffffba7224 */ /* 0x000fe400078e004a */
[----:B------:R-:W-:Y:S01]  /*7ae0*/  IMAD.MOV.U32 R196, RZ, RZ, R81 ;  /* 0x000000ffffc47224 */ /* 0x000fe200078e0051 */
[----:B-1----:R-:W-:-:S05]  /*7af0*/  LOP3.LUT R3, R201, 0xff00ff, RZ, 0xc0, !PT ;  /* 0x00ff00ffc9037812 */ /* 0x002fca00078ec0ff */
[--C-:B------:R-:W-:Y:S02]  /*7b00*/  HSET2.LE.AND R75, R3, R4.reuse, PT ;  /* 0x00000004034b7233 */ /* 0x100fe40003803000 */
[----:B------:R-:W-:Y:S01]  /*7b10*/  LOP3.LUT R3, R35, 0xff00ff, RZ, 0xc0, !PT ;  /* 0x00ff00ff23037812 */ /* 0x000fe200078ec0ff */
[----:B------:R-:W-:Y:S02]  /*7b20*/  IMAD.MOV.U32 R128, RZ, RZ, R79 ;  /* 0x000000ffff807224 */ /* 0x000fe400078e004f */
[----:B------:R-:W-:Y:S02]  /*7b30*/  IMAD.MOV.U32 R48, RZ, RZ, R126 ;  /* 0x000000ffff307224 */ /* 0x000fe400078e007e */
[----:B------:R-:W-:Y:S01]  /*7b40*/  HSET2.LE.AND R94, R3, R4, PT ;  /* 0x00000004035e7233 */ /* 0x000fe20003803000 */
[----:B------:R-:W-:Y:S01]  /*7b50*/  FFMA.FTZ R3, R186, UR11, -R5 ;  /* 0x0000000bba037c23 */ /* 0x000fe20008010805 */
[----:B------:R-:W-:Y:S02]  /*7b60*/  IMAD.MOV.U32 R126, RZ, RZ, R178 ;  /* 0x000000ffff7e7224 */ /* 0x000fe400078e00b2 */
[----:B------:R-:W-:-:S02]  /*7b70*/  IMAD.MOV.U32 R178, RZ, RZ, R128 ;  /* 0x000000ffffb27224 */ /* 0x000fc400078e0080 */
[----:B------:R-:W-:Y:S02]  /*7b80*/  IMAD.MOV.U32 R128, RZ, RZ, R196 ;  /* 0x000000ffff807224 */ /* 0x000fe400078e00c4 */
[----:B------:R1:W-:Y:S02]  /*7b90*/  MUFU.EX2 R196, R3 ;  /* 0x0000000300c47308 */ /* 0x0003e40000000800 */
[----:B-1----:R-:W-:Y:S02]  /*7ba0*/  FFMA.FTZ R3, R48, UR11, -R5 ;  /* 0x0000000b30037c23 */ /* 0x002fe40008010805 */
[----:B------:R-:W2:Y:S01]  /*7bb0*/  LDL.LU R48, [R1+0x80] ;  /* 0x0000800001307983 */ /* 0x000ea20000300800 */
[--C-:B------:R-:W-:Y:S01]  /*7bc0*/  FFMA.FTZ R7, R245, UR11, -R6.reuse ;  /* 0x0000000bf5077c23 */ /* 0x100fe20008010806 */
[----:B------:R-:W-:Y:S02]  /*7bd0*/  IMAD.MOV.U32 R83, RZ, RZ, R25 ;  /* 0x000000ffff537224 */ /* 0x000fe400078e0019 */
[----:B------:R1:W-:Y:S01]  /*7be0*/  MUFU.EX2 R252, R19 ;  /* 0x0000001300fc7308 */ /* 0x0003e20000000800 */
[--C-:B------:R-:W-:Y:S01]  /*7bf0*/  FFMA.FTZ R14, R241, UR11, -R6.reuse ;  /* 0x0000000bf10e7c23 */ /* 0x100fe20008010806 */
[--C-:B------:R-:W-:Y:S01]  /*7c00*/  FFMA.FTZ R13, R240, UR11, -R6.reuse ;  /* 0x0000000bf00d7c23 */ /* 0x100fe20008010806 */
[--C-:B------:R-:W-:Y:S01]  /*7c10*/  FFMA.FTZ R22, R220, UR11, -R6.reuse ;  /* 0x0000000bdc167c23 */ /* 0x100fe20008010806 */
[--C-:B------:R-:W-:Y:S01]  /*7c20*/  FFMA.FTZ R21, R217, UR11, -R6.reuse ;  /* 0x0000000bd9157c23 */ /* 0x100fe20008010806 */
[--C-:B------:R-:W-:Y:S01]  /*7c30*/  FFMA.FTZ R20, R216, UR11, -R6.reuse ;  /* 0x0000000bd8147c23 */ /* 0x100fe20008010806 */
[--C-:B------:R-:W-:Y:S01]  /*7c40*/  FFMA.FTZ R25, R210, UR11, -R6.reuse ;  /* 0x0000000bd2197c23 */ /* 0x100fe20008010806 */
[--C-:B------:R-:W-:Y:S01]  /*7c50*/  FFMA.FTZ R24, R190, UR11, -R6.reuse ;  /* 0x0000000bbe187c23 */ /* 0x100fe20008010806 */
[----:B------:R3:W-:Y:S01]  /*7c60*/  MUFU.EX2 R236, R7 ;  /* 0x0000000700ec7308 */ /* 0x0007e20000000800 */
[--C-:B-1----:R-:W-:Y:S01]  /*7c70*/  FFMA.FTZ R19, R215, UR11, -R6.reuse ;  /* 0x0000000bd7137c23 */ /* 0x102fe20008010806 */
[----:B---3--:R-:W-:Y:S01]  /*7c80*/  FFMA.FTZ R7, R244, UR11, -R6 ;  /* 0x0000000bf4077c23 */ /* 0x008fe20008010806 */
[----:B------:R-:W-:-:S05]  /*7c90*/  LOP3.LUT R6, R200, 0xff00ff, RZ, 0xc0, !PT ;  /* 0x00ff00ffc8067812 */ /* 0x000fca00078ec0ff */
[----:B------:R-:W-:Y:S02]  /*7ca0*/  HSET2.LE.AND R55, R6, R4, PT ;  /* 0x0000000406377233 */ /* 0x000fe40003803000 */
[----:B------:R-:W-:Y:S01]  /*7cb0*/  LOP3.LUT R6, R30, 0xff00ff, RZ, 0xc0, !PT ;  /* 0x00ff00ff1e067812 */ /* 0x000fe200078ec0ff */
[----:B------:R-:W-:-:S04]  /*7cc0*/  IMAD.MOV.U32 R180, RZ, RZ, R89 ;  /* 0x000000ffffb47224 */ /* 0x000fc800078e0059 */
[----:B------:R-:W-:Y:S01]  /*7cd0*/  HSET2.LE.AND R89, R6, R4, PT ;  /* 0x0000000406597233 */ /* 0x000fe20003803000 */
[----:B--2---:R-:W-:Y:S02]  /*7ce0*/  FFMA.FTZ R6, R48, UR11, -R5 ;  /* 0x0000000b30067c23 */ /* 0x004fe40008010805 */
[----:B------:R-:W2:Y:S01]  /*7cf0*/  LDL.LU R48, [R1+0x7c] ;  /* 0x00007c0001307983 */ /* 0x000ea20000300800 */
[----:B------:R-:W-:Y:S01]  /*7d00*/  IMAD.MOV.U32 R96, RZ, RZ, R71 ;  /* 0x000000ffff607224 */ /* 0x000fe200078e0047 */
[----:B------:R1:W-:Y:S01]  /*7d10*/  MUFU.EX2 R241, R7 ;  /* 0x0000000700f17308 */ /* 0x0003e20000000800 */
[----:B------:R-:W-:Y:S02]  /*7d20*/  IMAD.MOV.U32 R192, RZ, RZ, R78 ;  /* 0x000000ffffc07224 */ /* 0x000fe400078e004e */
[----:B------:R-:W-:Y:S02]  /*7d30*/  IMAD.MOV.U32 R193, RZ, RZ, R175 ;  /* 0x000000ffffc17224 */ /* 0x000fe400078e00af */
[----:B------:R-:W-:-:S02]  /*7d40*/  IMAD.MOV.U32 R186, RZ, RZ, R180 ;  /* 0x000000ffffba7224 */ /* 0x000fc400078e00b4 */
[----:B------:R-:W-:Y:S02]  /*7d50*/  IMAD.MOV.U32 R125, RZ, RZ, R54 ;  /* 0x000000ffff7d7224 */ /* 0x000fe400078e0036 */
[----:B------:R-:W-:Y:S02]  /*7d60*/  IMAD.MOV.U32 R180, RZ, RZ, R96 ;  /* 0x000000ffffb47224 */ /* 0x000fe400078e0060 */
[----:B------:R-:W-:Y:S02]  /*7d70*/  IMAD.MOV.U32 R198, RZ, RZ, R92 ;  /* 0x000000ffffc67224 */ /* 0x000fe400078e005c */
[----:B------:R-:W-:Y:S01]  /*7d80*/  IMAD.MOV.U32 R96, RZ, RZ, R192 ;  /* 0x000000ffff607224 */ /* 0x000fe200078e00c0 */
[----:B-1----:R-:W-:Y:S01]  /*7d90*/  LOP3.LUT R7, R124, 0xff00ff, RZ, 0xc0, !PT ;  /* 0x00ff00ff7c077812 */ /* 0x002fe200078ec0ff */
[----:B------:R-:W-:Y:S02]  /*7da0*/  IMAD.MOV.U32 R200, RZ, RZ, R84 ;  /* 0x000000ffffc87224 */ /* 0x000fe400078e0054 */
[----:B------:R-:W-:Y:S01]  /*7db0*/  IMAD.MOV.U32 R192, RZ, RZ, R193 ;  /* 0x000000ffffc07224 */ /* 0x000fe200078e00c1 */
[----:B------:R1:W-:Y:S01]  /*7dc0*/  MUFU.EX2 R191, R18 ;  /* 0x0000001200bf7308 */ /* 0x0003e20000000800 */
[----:B------:R-:W-:Y:S01]  /*7dd0*/  IMAD.MOV.U32 R201, RZ, RZ, R99 ;  /* 0x000000ffffc97224 */ /* 0x000fe200078e0063 */
[----:B------:R-:W-:Y:S01]  /*7de0*/  HSET2.LE.AND R39, R7, R4, PT ;  /* 0x0000000407277233 */ /* 0x000fe20003803000 */
[----:B------:R-:W-:Y:S01]  /*7df0*/  IMAD.MOV.U32 R193, RZ, RZ, R197 ;  /* 0x000000ffffc17224 */ /* 0x000fe200078e00c5 */
[----:B------:R-:W-:Y:S01]  /*7e00*/  LOP3.LUT R17, R205, 0xff00ff, RZ, 0xc0, !PT ;  /* 0x00ff00ffcd117812 */ /* 0x000fe200078ec0ff */
[----:B------:R-:W-:Y:S01]  /*7e10*/  IMAD.MOV.U32 R197, RZ, RZ, R125 ;  /* 0x000000ffffc57224 */ /* 0x000fe200078e007d */
[----:B------:R-:W-:Y:S01]  /*7e20*/  LOP3.LUT R16, R188, 0xff00ff, RZ, 0xc0, !PT ;  /* 0x00ff00ffbc107812 */ /* 0x000fe200078ec0ff */
[----:B------:R-:W-:Y:S01]  /*7e30*/  IMAD.MOV.U32 R125, RZ, RZ, R198 ;  /* 0x000000ffff7d7224 */ /* 0x000fe200078e00c6 */
[----:B------:R3:W-:Y:S01]  /*7e40*/  MUFU.EX2 R245, R14 ;  /* 0x0000000e00f57308 */ /* 0x0007e20000000800 */
[----:B------:R-:W-:Y:S01]  /*7e50*/  LOP3.LUT R15, R158, 0xff00ff, RZ, 0xc0, !PT ;  /* 0x00ff00ff9e0f7812 */ /* 0x000fe200078ec0ff */
[----:B------:R-:W-:Y:S01]  /*7e60*/  IMAD.MOV.U32 R198, RZ, RZ, R200 ;  /* 0x000000ffffc67224 */ /* 0x000fe200078e00c8 */
[----:B------:R-:W-:Y:S01]  /*7e70*/  LOP3.LUT R7, R29, 0xff00ff, RZ, 0xc0, !PT ;  /* 0x00ff00ff1d077812 */ /* 0x000fe200078ec0ff */
[----:B------:R-:W-:-:S04]  /*7e80*/  IMAD.MOV.U32 R200, RZ, RZ, R201 ;  /* 0x000000ffffc87224 */ /* 0x000fc800078e00c9 */
[----:B------:R4:W-:Y:S01]  /*7e90*/  MUFU.EX2 R246, R13 ;  /* 0x0000000d00f67308 */ /* 0x0009e20000000800 */
[----:B-1----:R-:W-:Y:S01]  /*7ea0*/  LOP3.LUT R18, R222, 0xff00ff, RZ, 0xc0, !PT ;  /* 0x00ff00ffde127812 */ /* 0x002fe200078ec0ff */
[----:B------:R-:W-:Y:S01]  /*7eb0*/  IMAD.MOV.U32 R46, RZ, RZ, R203 ;  /* 0x000000ffff2e7224 */ /* 0x000fe200078e00cb */
[--C-:B------:R-:W-:Y:S01]  /*7ec0*/  HSET2.LE.AND R30, R34, R4.reuse, PT ;  /* 0x00000004221e7233 */ /* 0x100fe20003803000 */
[----:B------:R-:W-:Y:S01]  /*7ed0*/  IMAD.MOV.U32 R201, RZ, RZ, R95 ;  /* 0x000000ffffc97224 */ /* 0x000fe200078e005f */
[--C-:B------:R-:W-:Y:S02]  /*7ee0*/  HSET2.LE.AND R34, R59, R4.reuse, PT ;  /* 0x000000043b227233 */ /* 0x100fe40003803000 */
[----:B---3--:R-:W-:Y:S01]  /*7ef0*/  LOP3.LUT R14, R155, 0xff00ff, RZ, 0xc0, !PT ;  /* 0x00ff00ff9b0e7812 */ /* 0x008fe200078ec0ff */
[----:B------:R1:W-:Y:S01]  /*7f00*/  MUFU.EX2 R244, R22 ;  /* 0x0000001600f47308 */ /* 0x0003e20000000800 */
[----:B------:R-:W-:Y:S01]  /*7f10*/  IMAD.MOV.U32 R124, RZ, RZ, R83 ;  /* 0x000000ffff7c7224 */ /* 0x000fe200078e0053 */
[----:B------:R-:W-:Y:S01]  /*7f20*/  HSET2.LE.AND R37, R68, R4, PT ;  /* 0x0000000444257233 */ /* 0x000fe20003803000 */
[----:B------:R-:W-:Y:S01]  /*7f30*/  IMAD.MOV.U32 R99, RZ, RZ, R80 ;  /* 0x000000ffff637224 */ /* 0x000fe200078e0050 */
[----:B----4-:R-:W-:-:S04]  /*7f40*/  LOP3.LUT R13, R154, 0xff00ff, RZ, 0xc0, !PT ;  /* 0x00ff00ff9a0d7812 */ /* 0x010fc800078ec0ff */
[----:B------:R3:W-:Y:S01]  /*7f50*/  MUFU.EX2 R240, R21 ;  /* 0x0000001500f07308 */ /* 0x0007e20000000800 */
[----:B------:R-:W-:Y:S01]  /*7f60*/  IMAD.MOV.U32 R175, RZ, RZ, R77 ;  /* 0x000000ffffaf7224 */ /* 0x000fe200078e004d */
[--C-:B------:R-:W-:Y:S01]  /*7f70*/  HSET2.LE.AND R92, R63, R4.reuse, PT ;  /* 0x000000043f5c7233 */ /* 0x100fe20003803000 */
[----:B------:R-:W-:Y:S01]  /*7f80*/  IMAD.MOV.U32 R73, RZ, RZ, R88 ;  /* 0x000000ffff497224 */ /* 0x000fe200078e0058 */
[--C-:B------:R-:W-:Y:S01]  /*7f90*/  HSET2.LE.AND R54, R159, R4.reuse, PT ;  /* 0x000000049f367233 */ /* 0x100fe20003803000 */
[----:B------:R-:W-:Y:S01]  /*7fa0*/  IMAD.MOV.U32 R194, RZ, RZ, R76 ;  /* 0x000000ffffc27224 */ /* 0x000fe200078e004c */
[--C-:B------:R-:W-:Y:S01]  /*7fb0*/  HSET2.LE.AND R74, R153, R4.reuse, PT ;  /* 0x00000004994a7233 */ /* 0x100fe20003803000 */
[----:B------:R-:W-:Y:S01]  /*7fc0*/  IMAD.MOV.U32 R187, RZ, RZ, R38 ;  /* 0x000000ffffbb7224 */ /* 0x000fe200078e0026 */
[----:B------:R4:W-:Y:S01]  /*7fd0*/  MUFU.EX2 R222, R20 ;  /* 0x0000001400de7308 */ /* 0x0009e20000000800 */
[--C-:B-1----:R-:W-:Y:S01]  /*7fe0*/  HSET2.LE.AND R22, R56, R4.reuse, PT ;  /* 0x0000000438167233 */ /* 0x102fe20003803000 */
[----:B------:R-:W-:Y:S01]  /*7ff0*/  IMAD.MOV.U32 R183, RZ, RZ, R87 ;  /* 0x000000ffffb77224 */ /* 0x000fe200078e0057 */
[--C-:B------:R-:W-:Y:S01]  /*8000*/  HSET2.LE.AND R38, R189, R4.reuse, PT ;  /* 0x00000004bd267233 */ /* 0x100fe20003803000 */
[----:B------:R-:W-:Y:S01]  /*8010*/  IMAD.MOV.U32 R203, RZ, RZ, R86 ;  /* 0x000000ffffcb7224 */ /* 0x000fe200078e0056 */
[--C-:B------:R-:W-:Y:S01]  /*8020*/  HSET2.LE.AND R29, R18, R4.reuse, PT ;  /* 0x00000004121d7233 */ /* 0x100fe20003803000 */
[----:B------:R-:W-:Y:S01]  /*8030*/  IMAD.MOV.U32 R95, RZ, RZ, R85 ;  /* 0x000000ffff5f7224 */ /* 0x000fe200078e0055 */
[----:B------:R-:W-:-:S02]  /*8040*/  HSET2.LE.AND R35, R17, R4, PT ;  /* 0x0000000411237233 */ /* 0x000fc40003803000 */
[--C-:B---3--:R-:W-:Y:S02]  /*8050*/  HSET2.LE.AND R21, R57, R4.reuse, PT ;  /* 0x0000000439157233 */ /* 0x108fe40003803000 */
[--C-:B------:R-:W-:Y:S02]  /*8060*/  HSET2.LE.AND R47, R16, R4.reuse, PT ;  /* 0x00000004102f7233 */ /* 0x100fe40003803000 */
[--C-:B------:R-:W-:Y:S02]  /*8070*/  HSET2.LE.AND R52, R52, R4.reuse, PT ;  /* 0x0000000434347233 */ /* 0x100fe40003803000 */
[--C-:B------:R-:W-:Y:S02]  /*8080*/  HSET2.LE.AND R53, R53, R4.reuse, PT ;  /* 0x0000000435357233 */ /* 0x100fe40003803000 */
[--C-:B----4-:R-:W-:Y:S02]  /*8090*/  HSET2.LE.AND R20, R62, R4.reuse, PT ;  /* 0x000000043e147233 */ /* 0x110fe40003803000 */
[----:B------:R-:W-:-:S02]  /*80a0*/  HSET2.LE.AND R58, R58, R4, PT ;  /* 0x000000043a3a7233 */ /* 0x000fc40003803000 */
[--C-:B------:R-:W-:Y:S02]  /*80b0*/  HSET2.LE.AND R59, R15, R4.reuse, PT ;  /* 0x000000040f3b7233 */ /* 0x100fe40003803000 */
[--C-:B------:R-:W-:Y:S02]  /*80c0*/  HSET2.LE.AND R60, R60, R4.reuse, PT ;  /* 0x000000043c3c7233 */ /* 0x100fe40003803000 */
[--C-:B------:R-:W-:Y:S02]  /*80d0*/  HSET2.LE.AND R61, R61, R4.reuse, PT ;  /* 0x000000043d3d7233 */ /* 0x100fe40003803000 */
[--C-:B------:R-:W-:Y:S02]  /*80e0*/  HSET2.LE.AND R69, R69, R4.reuse, PT ;  /* 0x0000000445457233 */ /* 0x100fe40003803000 */
[--C-:B------:R-:W-:Y:S02]  /*80f0*/  HSET2.LE.AND R68, R14, R4.reuse, PT ;  /* 0x000000040e447233 */ /* 0x100fe40003803000 */
        /* <DEDUP_REMOVED lines=21> */
[----:B------:R-:W-:Y:S01]  /*8250*/  HSET2.LE.AND R86, R26, R4, PT ;  /* 0x000000041a567233 */ /* 0x000fe20003803000 */
[--C-:B--2---:R-:W-:Y:S02]  /*8260*/  FFMA.FTZ R4, R48, UR11, -R5.reuse ;  /* 0x0000000b30047c23 */ /* 0x104fe40008010805 */
[----:B------:R-:W2:Y:S01]  /*8270*/  LDL.LU R48, [R1+0x78] ;  /* 0x0000780001307983 */ /* 0x000ea20000300800 */
[----:B------:R-:W-:Y:S01]  /*8280*/  FFMA.FTZ R7, R46, UR11, -R5 ;  /* 0x0000000b2e077c23 */ /* 0x000fe20008010805 */
[----:B------:R-:W-:Y:S02]  /*8290*/  IMAD.MOV.U32 R46, RZ, RZ, R185 ;  /* 0x000000ffff2e7224 */ /* 0x000fe400078e00b9 */
[----:B------:R-:W-:-:S02]  /*82a0*/  IMAD.MOV.U32 R185, RZ, RZ, R194 ;  /* 0x000000ffffb97224 */ /* 0x000fc400078e00c2 */
[----:B------:R-:W-:Y:S02]  /*82b0*/  IMAD.MOV.U32 R194, RZ, RZ, R127 ;  /* 0x000000ffffc27224 */ /* 0x000fe400078e007f */
[----:B------:R-:W-:Y:S01]  /*82c0*/  FFMA.FTZ R32, R46, UR11, -R5 ;  /* 0x0000000b2e207c23 */ /* 0x000fe20008010805 */
[----:B------:R-:W-:Y:S02]  /*82d0*/  IMAD.MOV.U32 R127, RZ, RZ, R126 ;  /* 0x000000ffff7f7224 */ /* 0x000fe400078e007e */
[----:B------:R-:W-:Y:S02]  /*82e0*/  IMAD.MOV.U32 R126, RZ, RZ, R178 ;  /* 0x000000ffff7e7224 */ /* 0x000fe400078e00b2 */
[----:B------:R-:W-:Y:S02]  /*82f0*/  IMAD.MOV.U32 R46, RZ, RZ, R185 ;  /* 0x000000ffff2e7224 */ /* 0x000fe400078e00b9 */
[----:B------:R-:W-:Y:S02]  /*8300*/  IMAD.MOV.U32 R178, RZ, RZ, R128 ;  /* 0x000000ffffb27224 */ /* 0x000fe400078e0080 */
[----:B------:R-:W-:-:S02]  /*8310*/  IMAD.MOV.U32 R128, RZ, RZ, R197 ;  /* 0x000000ffff807224 */ /* 0x000fc400078e00c5 */
[----:B------:R1:W3:Y:S01]  /*8320*/  MUFU.EX2 R197, R3 ;  /* 0x0000000300c57308 */ /* 0x0002e20000000800 */
[--C-:B------:R-:W-:Y:S01]  /*8330*/  FFMA.FTZ R13, R232, UR11, -R5.reuse ;  /* 0x0000000be80d7c23 */ /* 0x100fe20008010805 */
[--C-:B------:R-:W-:Y:S01]  /*8340*/  FFMA.FTZ R16, R228, UR11, -R5.reuse ;  /* 0x0000000be4107c23 */ /* 0x100fe20008010805 */
[----:B------:R4:W5:Y:S01]  /*8350*/  LDL.LU R232, [R1+0xd8] ;  /* 0x0000d80001e87983 */ /* 0x0009620000300800 */
[--C-:B------:R-:W-:Y:S01]  /*8360*/  FFMA.FTZ R15, R229, UR11, -R5.reuse ;  /* 0x0000000be50f7c23 */ /* 0x100fe20008010805 */
[--C-:B------:R-:W-:Y:S01]  /*8370*/  FFMA.FTZ R17, R11, UR11, -R5.reuse ;  /* 0x0000000b0b117c23 */ /* 0x100fe20008010805 */
[--C-:B------:R-:W-:Y:S01]  /*8380*/  FFMA.FTZ R33, R10, UR11, -R5.reuse ;  /* 0x0000000b0a217c23 */ /* 0x100fe20008010805 */
[--C-:B------:R-:W-:Y:S01]  /*8390*/  FFMA.FTZ R42, R46, UR11, -R5.reuse ;  /* 0x0000000b2e2a7c23 */ /* 0x100fe20008010805 */
[--C-:B------:R-:W-:Y:S01]  /*83a0*/  FFMA.FTZ R46, R12, UR11, -R5.reuse ;  /* 0x0000000b0c2e7c23 */ /* 0x100fe20008010805 */
[----:B--2---:R-:W-:Y:S01]  /*83b0*/  FFMA.FTZ R14, R48, UR11, -R5 ;  /* 0x0000000b300e7c23 */ /* 0x004fe20008010805 */
[----:B------:R-:W-:-:S02]  /*83c0*/  IMAD.MOV.U32 R48, RZ, RZ, R183 ;  /* 0x000000ffff307224 */ /* 0x000fc400078e00b7 */
[----:B------:R-:W-:Y:S02]  /*83d0*/  IMAD.MOV.U32 R183, RZ, RZ, R186 ;  /* 0x000000ffffb77224 */ /* 0x000fe400078e00ba */
[----:B------:R-:W-:Y:S02]  /*83e0*/  IMAD.MOV.U32 R186, RZ, RZ, R187 ;  /* 0x000000ffffba7224 */ /* 0x000fe400078e00bb */
[----:B------:R-:W-:Y:S02]  /*83f0*/  IMAD.MOV.U32 R187, RZ, RZ, R180 ;  /* 0x000000ffffbb7224 */ /* 0x000fe400078e00b4 */
[----:B------:R-:W-:Y:S02]  /*8400*/  IMAD.MOV.U32 R180, RZ, RZ, R96 ;  /* 0x000000ffffb47224 */ /* 0x000fe400078e0060 */
[----:B------:R-:W-:Y:S02]  /*8410*/  IMAD.MOV.U32 R96, RZ, RZ, R192 ;  /* 0x000000ffff607224 */ /* 0x000fe400078e00c0 */
[----:B------:R-:W-:-:S02]  /*8420*/  IMAD.MOV.U32 R192, RZ, RZ, R193 ;  /* 0x000000ffffc07224 */ /* 0x000fc400078e00c1 */
[----:B------:R-:W-:Y:S02]  /*8430*/  IMAD.MOV.U32 R193, RZ, RZ, R125 ;  /* 0x000000ffffc17224 */ /* 0x000fe400078e007d */
[----:B------:R-:W-:Y:S02]  /*8440*/  IMAD.MOV.U32 R185, RZ, RZ, R186 ;  /* 0x000000ffffb97224 */ /* 0x000fe400078e00ba */
[----:B------:R-:W-:Y:S01]  /*8450*/  FFMA.FTZ R41, R183, UR11, -R5 ;  /* 0x0000000bb7297c23 */ /* 0x000fe20008010805 */
[----:B------:R-:W-:Y:S02]  /*8460*/  IMAD.MOV.U32 R125, RZ, RZ, R198 ;  /* 0x000000ffff7d7224 */ /* 0x000fe400078e00c6 */
[----:B------:R-:W-:Y:S02]  /*8470*/  IMAD.MOV.U32 R186, RZ, RZ, R194 ;  /* 0x000000ffffba7224 */ /* 0x000fe400078e00c2 */
[----:B------:R-:W-:Y:S02]  /*8480*/  IMAD.MOV.U32 R198, RZ, RZ, R200 ;  /* 0x000000ffffc67224 */ /* 0x000fe400078e00c8 */
[----:B------:R-:W-:-:S02]  /*8490*/  IMAD.MOV.U32 R194, RZ, RZ, R187 ;  /* 0x000000ffffc27224 */ /* 0x000fc400078e00bb */
[----:B------:R-:W-:Y:S02]  /*84a0*/  IMAD.MOV.U32 R200, RZ, RZ, R233 ;  /* 0x000000ffffc87224 */ /* 0x000fe400078e00e9 */
[----:B------:R-:W-:Y:S02]  /*84b0*/  IMAD.MOV.U32 R187, RZ, RZ, R127 ;  /* 0x000000ffffbb7224 */ /* 0x000fe400078e007f */
[----:B-1----:R-:W-:Y:S01]  /*84c0*/  FFMA.FTZ R3, R48, UR11, -R5 ;  /* 0x0000000b30037c23 */ /* 0x002fe20008010805 */
[----:B------:R-:W-:Y:S01]  /*84d0*/  IMAD.MOV.U32 R183, RZ, RZ, R180 ;  /* 0x000000ffffb77224 */ /* 0x000fe200078e00b4 */
[----:B------:R4:W5:Y:S01]  /*84e0*/  LDL.LU R233, [R1+0xd4] ;  /* 0x0000d40001e97983 */ /* 0x0009620000300800 */
[----:B------:R-:W-:Y:S02]  /*84f0*/  IMAD.MOV.U32 R127, RZ, RZ, R96 ;  /* 0x000000ffff7f7224 */ /* 0x000fe400078e0060 */
[----:B------:R-:W-:Y:S01]  /*8500*/  IMAD.MOV.U32 R180, RZ, RZ, R178 ;  /* 0x000000ffffb47224 */ /* 0x000fe200078e00b2 */
[----:B------:R4:W5:Y:S01]  /*8510*/  LDL.LU R228, [R1+0xd0] ;  /* 0x0000d00001e47983 */ /* 0x0009620000300800 */
[----:B------:R-:W-:-:S02]  /*8520*/  IMAD.MOV.U32 R178, RZ, RZ, R192 ;  /* 0x000000ffffb27224 */ /* 0x000fc400078e00c0 */
[----:B------:R-:W-:Y:S01]  /*8530*/  IMAD.MOV.U32 R96, RZ, RZ, R128 ;  /* 0x000000ffff607224 */ /* 0x000fe200078e0080 */
[----:B------:R4:W5:Y:S01]  /*8540*/  LDL.LU R229, [R1+0xcc] ;  /* 0x0000cc0001e57983 */ /* 0x0009620000300800 */
[----:B------:R-:W-:Y:S02]  /*8550*/  IMAD.MOV.U32 R192, RZ, RZ, R193 ;  /* 0x000000ffffc07224 */ /* 0x000fe400078e00c1 */
[----:B------:R-:W-:Y:S01]  /*8560*/  IMAD.MOV.U32 R193, RZ, RZ, R200 ;  /* 0x000000ffffc17224 */ /* 0x000fe200078e00c8 */
[----:B------:R4:W5:Y:S01]  /*8570*/  LDL.LU R11, [R1+0xc8] ;  /* 0x0000c800010b7983 */ /* 0x0009620000300800 */
[----:B------:R-:W-:Y:S02]  /*8580*/  IMAD.MOV.U32 R48, RZ, RZ, R183 ;  /* 0x000000ffff307224 */ /* 0x000fe400078e00b7 */
[----:B------:R-:W-:Y:S01]  /*8590*/  IMAD.MOV.U32 R128, RZ, RZ, R198 ;  /* 0x000000ffff807224 */ /* 0x000fe200078e00c6 */
[----:B------:R4:W5:Y:S01]  /*85a0*/  LDL.LU R10, [R1+0xc4] ;  /* 0x0000c400010a7983 */ /* 0x0009620000300800 */
        /* <DEDUP_REMOVED lines=15> */
[----:B------:R-:W-:Y:S01]  /*86a0*/  IMAD.MOV.U32 R95, RZ, RZ, R174 ;  /* 0x000000ffff5f7224 */ /* 0x000fe200078e00ae */
[----:B------:R4:W5:Y:S01]  /*86b0*/  LDL.LU R144, [R1+0xc0] ;  /* 0x0000c00001907983 */ /* 0x0009620000300800 */
[----:B------:R-:W-:Y:S02]  /*86c0*/  IMAD.MOV.U32 R174, RZ, RZ, R91 ;  /* 0x000000ffffae7224 */ /* 0x000fe400078e005b */
[----:B------:R-:W-:Y:S01]  /*86d0*/  FFMA.FTZ R91, R0, UR11, -R5 ;  /* 0x0000000b005b7c23 */ /* 0x000fe20008010805 */
[----:B------:R4:W5:Y:S04]  /*86e0*/  LDL.LU R12, [R1+0xbc] ;  /* 0x0000bc00010c7983 */ /* 0x0009680000300800 */
[----:B------:R-:W2:Y:S01]  /*86f0*/  LDL.LU R0, [R1+0xb8] ;  /* 0x0000b80001007983 */ /* 0x000ea20000300800 */
[----:B------:R-:W-:-:S02]  /*8700*/  IMAD.MOV.U32 R190, RZ, RZ, R48 ;  /* 0x000000ffffbe7224 */ /* 0x000fc400078e0030 */
[----:B------:R-:W-:Y:S02]  /*8710*/  IMAD.MOV.U32 R215, RZ, RZ, R183 ;  /* 0x000000ffffd77224 */ /* 0x000fe400078e00b7 */
[----:B------:R-:W-:Y:S02]  /*8720*/  IMAD.MOV.U32 R49, RZ, RZ, R127 ;  /* 0x000000ffff317224 */ /* 0x000fe400078e007f */
[----:B------:R-:W-:Y:S02]  /*8730*/  IMAD.MOV.U32 R248, RZ, RZ, R180 ;  /* 0x000000fffff87224 */ /* 0x000fe400078e00b4 */
[----:B------:R-:W-:Y:S02]  /*8740*/  IMAD.MOV.U32 R48, RZ, RZ, R96 ;  /* 0x000000ffff307224 */ /* 0x000fe400078e0060 */
[----:B------:R-:W-:Y:S02]  /*8750*/  IMAD.MOV.U32 R183, RZ, RZ, R192 ;  /* 0x000000ffffb77224 */ /* 0x000fe400078e00c0 */
[--C-:B------:R-:W-:Y:S01]  /*8760*/  FFMA.FTZ R27, R215, UR11, -R8.reuse ;  /* 0x0000000bd71b7c23 */ /* 0x100fe20008010808 */
[----:B------:R-:W-:Y:S01]  /*8770*/  FFMA.FTZ R26, R49, UR11, -R8 ;  /* 0x0000000b311a7c23 */ /* 0x000fe20008010808 */
[----:B------:R-:W-:-:S02]  /*8780*/  IMAD.MOV.U32 R215, RZ, RZ, R248 ;  /* 0x000000ffffd77224 */ /* 0x000fc400078e00f8 */
[----:B------:R-:W-:Y:S02]  /*8790*/  IMAD.MOV.U32 R49, RZ, RZ, R48 ;  /* 0x000000ffff317224 */ /* 0x000fe400078e0030 */
[----:B------:R-:W-:Y:S02]  /*87a0*/  IMAD.MOV.U32 R248, RZ, RZ, R183 ;  /* 0x000000fffff87224 */ /* 0x000fe400078e00b7 */
[----:B------:R-:W-:Y:S02]  /*87b0*/  IMAD.MOV.U32 R48, RZ, RZ, R184 ;  /* 0x000000ffff307224 */ /* 0x000fe400078e00b8 */
[--C-:B------:R-:W-:Y:S01]  /*87c0*/  FFMA.FTZ R31, R49, UR11, -R8.reuse ;  /* 0x0000000b311f7c23 */ /* 0x100fe20008010808 */
[----:B------:R-:W-:Y:S01]  /*87d0*/  FFMA.FTZ R36, R248, UR11, -R8 ;  /* 0x0000000bf8247c23 */ /* 0x000fe20008010808 */
[----:B------:R-:W-:Y:S02]  /*87e0*/  IMAD.MOV.U32 R248, RZ, RZ, R48 ;  /* 0x000000fffff87224 */ /* 0x000fe400078e0030 */
[----:B------:R-:W-:-:S02]  /*87f0*/  IMAD.MOV.U32 R183, RZ, RZ, R181 ;  /* 0x000000ffffb77224 */ /* 0x000fc400078e00b5 */
[----:B------:R-:W-:Y:S01]  /*8800*/  IMAD.MOV.U32 R184, RZ, RZ, R126 ;  /* 0x000000ffffb87224 */ /* 0x000fe200078e007e */
[----:B------:R1:W-:Y:S01]  /*8810*/  MUFU.EX2 R216, R24 ;  /* 0x0000001800d87308 */ /* 0x0003e20000000800 */
[----:B------:R-:W-:Y:S02]  /*8820*/  IMAD.MOV.U32 R127, RZ, RZ, R128 ;  /* 0x000000ffff7f7224 */ /* 0x000fe400078e0080 */
[----:B------:R-:W-:Y:S02]  /*8830*/  IMAD.MOV.U32 R192, RZ, RZ, R203 ;  /* 0x000000ffffc07224 */ /* 0x000fe400078e00cb */
[----:B------:R-:W-:Y:S02]  /*8840*/  IMAD.MOV.U32 R181, RZ, RZ, R99 ;  /* 0x000000ffffb57224 */ /* 0x000fe400078e0063 */
[----:B------:R-:W-:Y:S01]  /*8850*/  IMAD.MOV.U32 R126, RZ, RZ, R202 ;  /* 0x000000ffff7e7224 */ /* 0x000fe200078e00ca */
[----:B------:R3:W-:Y:S01]  /*8860*/  MUFU.EX2 R203, R4 ;  /* 0x0000000400cb7308 */ /* 0x0007e20000000800 */
[----:B------:R-:W-:-:S02]  /*8870*/  IMAD.MOV.U32 R128, RZ, RZ, R193 ;  /* 0x000000ffff807224 */ /* 0x000fc400078e00c1 */
[--C-:B------:R-:W-:Y:S01]  /*8880*/  FFMA.FTZ R28, R190, UR11, -R8.reuse ;  /* 0x0000000bbe1c7c23 */ /* 0x100fe20008010808 */
[----:B------:R-:W-:Y:S02]  /*8890*/  IMAD.MOV.U32 R99, RZ, RZ, R9 ;  /* 0x000000ffff637224 */ /* 0x000fe400078e0009 */
[----:B------:R-:W-:Y:S02]  /*88a0*/  IMAD.MOV.U32 R190, RZ, RZ, R183 ;  /* 0x000000ffffbe7224 */ /* 0x000fe400078e00b7 */
[--C-:B------:R-:W-:Y:S01]  /*88b0*/  FFMA.FTZ R98, R98, UR11, -R8.reuse ;  /* 0x0000000b62627c23 */ /* 0x100fe20008010808 */
[----:B------:R-:W-:Y:S02]  /*88c0*/  IMAD.MOV.U32 R183, RZ, RZ, R181 ;  /* 0x000000ffffb77224 */ /* 0x000fe400078e00b5 */
[----:B-1----:R-:W-:Y:S01]  /*88d0*/  FFMA.FTZ R24, R215, UR11, -R8 ;  /* 0x0000000bd7187c23 */ /* 0x002fe20008010808 */
[----:B------:R-:W-:Y:S01]  /*88e0*/  IMAD.MOV.U32 R215, RZ, RZ, R184 ;  /* 0x000000ffffd77224 */ /* 0x000fe200078e00b8 */
[----:B------:R1:W-:Y:S01]  /*88f0*/  MUFU.EX2 R217, R25 ;  /* 0x0000001900d97308 */ /* 0x0003e20000000800 */
[----:B------:R-:W-:-:S02]  /*8900*/  IMAD.MOV.U32 R184, RZ, RZ, R126 ;  /* 0x000000ffffb87224 */ /* 0x000fc400078e007e */
[----:B------:R-:W-:Y:S01]  /*8910*/  FFMA.FTZ R99, R99, UR11, -R8 ;  /* 0x0000000b63637c23 */ /* 0x000fe20008010808 */
[----:B------:R-:W-:Y:S02]  /*8920*/  IMAD.MOV.U32 R193, RZ, RZ, R93 ;  /* 0x000000ffffc17224 */ /* 0x000fe400078e005d */
[----:B---3--:R-:W-:Y:S01]  /*8930*/  FADD.FTZ R4, R151, R150 ;  /* 0x0000009697047221 */ /* 0x008fe20000010000 */
[----:B------:R-:W-:Y:S01]  /*8940*/  IMAD.MOV.U32 R180, RZ, RZ, R95 ;  /* 0x000000ffffb47224 */ /* 0x000fe200078e005f */
[----:B------:R3:W-:Y:S01]  /*8950*/  MUFU.EX2 R202, R14 ;  /* 0x0000000e00ca7308 */ /* 0x0007e20000000800 */
[----:B------:R-:W-:Y:S02]  /*8960*/  IMAD.MOV.U32 R181, RZ, RZ, R178 ;  /* 0x000000ffffb57224 */ /* 0x000fe400078e00b2 */
[--C-:B------:R-:W-:Y:S01]  /*8970*/  FFMA.FTZ R100, R100, UR11, -R8.reuse ;  /* 0x0000000b64647c23 */ /* 0x100fe20008010808 */
[--C-:B------:R-:W-:Y:S01]  /*8980*/  FFMA.FTZ R101, R101, UR11, -R8.reuse ;  /* 0x0000000b65657c23 */ /* 0x100fe20008010808 */
[--C-:B------:R-:W-:Y:S01]  /*8990*/  FFMA.FTZ R104, R104, UR11, -R8.reuse ;  /* 0x0000000b68687c23 */ /* 0x100fe20008010808 */
[--C-:B------:R-:W-:Y:S01]  /*89a0*/  FFMA.FTZ R105, R105, UR11, -R8.reuse ;  /* 0x0000000b69697c23 */ /* 0x100fe20008010808 */
[--C-:B------:R-:W-:Y:S01]  /*89b0*/  FFMA.FTZ R124, R124, UR11, -R8.reuse ;  /* 0x0000000b7c7c7c23 */ /* 0x100fe20008010808 */
[--C-:B------:R-:W-:Y:S01]  /*89c0*/  FFMA.FTZ R125, R125, UR11, -R8.reuse ;  /* 0x0000000b7d7d7c23 */ /* 0x100fe20008010808 */
[--C-:B------:R-:W-:Y:S01]  /*89d0*/  FFMA.FTZ R126, R207, UR11, -R8.reuse ;  /* 0x0000000bcf7e7c23 */ /* 0x100fe20008010808 */
[--C-:B-1----:R-:W-:Y:S01]  /*89e0*/  FFMA.FTZ R25, R214, UR11, -R8.reuse ;  /* 0x0000000bd6197c23 */ /* 0x102fe20008010808 */
[--C-:B------:R-:W-:Y:S01]  /*89f0*/  FFMA.FTZ R127, R127, UR11, -R8.reuse ;  /* 0x0000000b7f7f7c23 */ /* 0x100fe20008010808 */
[--C-:B------:R-:W-:Y:S01]  /*8a00*/  FFMA.FTZ R128, R128, UR11, -R8.reuse ;  /* 0x0000000b80807c23 */ /* 0x100fe20008010808 */
[--C-:B------:R-:W-:Y:S01]  /*8a10*/  FFMA.FTZ R129, R129, UR11, -R8.reuse ;  /* 0x0000000b81817c23 */ /* 0x100fe20008010808 */
[--C-:B------:R-:W-:Y:S01]  /*8a20*/  FFMA.FTZ R130, R130, UR11, -R8.reuse ;  /* 0x0000000b82827c23 */ /* 0x100fe20008010808 */
[--C-:B------:R-:W-:Y:S01]  /*8a30*/  FFMA.FTZ R131, R131, UR11, -R8.reuse ;  /* 0x0000000b83837c23 */ /* 0x100fe20008010808 */
[--C-:B------:R-:W-:Y:S01]  /*8a40*/  FFMA.FTZ R132, R132, UR11, -R8.reuse ;  /* 0x0000000b84847c23 */ /* 0x100fe20008010808 */
[--C-:B------:R-:W-:Y:S01]  /*8a50*/  FFMA.FTZ R133, R133, UR11, -R8.reuse ;  /* 0x0000000b85857c23 */ /* 0x100fe20008010808 */
[----:B---3--:R-:W-:Y:S01]  /*8a60*/  FFMA.FTZ R14, R247, UR11, -R8 ;  /* 0x0000000bf70e7c23 */ /* 0x008fe20008010808 */
[----:B------:R-:W-:Y:S01]  /*8a70*/  MUFU.EX2 R198, R6 ;  /* 0x0000000600c67308 */ /* 0x000fe20000000800 */
[--C-:B------:R-:W-:Y:S01]  /*8a80*/  FFMA.FTZ R72, R72, UR11, -R5.reuse ;  /* 0x0000000b48487c23 */ /* 0x100fe20008010805 */
[--C-:B------:R-:W-:Y:S01]  /*8a90*/  FFMA.FTZ R73, R73, UR11, -R5.reuse ;  /* 0x0000000b49497c23 */ /* 0x100fe20008010805 */
[--C-:B------:R-:W-:Y:S01]  /*8aa0*/  FFMA.FTZ R90, R90, UR11, -R5.reuse ;  /* 0x0000000b5a5a7c23 */ /* 0x100fe20008010805 */
[--C-:B------:R-:W-:Y:S01]  /*8ab0*/  FFMA.FTZ R93, R251, UR11, -R5.reuse ;  /* 0x0000000bfb5d7c23 */ /* 0x100fe20008010805 */
[--C-:B------:R-:W-:Y:S01]  /*8ac0*/  FFMA.FTZ R95, R250, UR11, -R5.reuse ;  /* 0x0000000bfa5f7c23 */ /* 0x100fe20008010805 */
[--C-:B------:R-:W-:Y:S01]  /*8ad0*/  FFMA.FTZ R96, R249, UR11, -R5.reuse ;  /* 0x0000000bf9607c23 */ /* 0x100fe20008010805 */
[----:B------:R-:W-:Y:S01]  /*8ae0*/  FFMA.FTZ R97, R97, UR11, -R5 ;  /* 0x0000000b61617c23 */ /* 0x000fe20008010805 */
[----:B------:R-:W-:Y:S01]  /*8af0*/  IMAD.MOV.U32 R178, RZ, RZ, R206 ;  /* 0x000000ffffb27224 */ /* 0x000fe200078e00ce */
[----:B------:R-:W-:Y:S01]  /*8b00*/  MUFU.EX2 R207, R7 ;  /* 0x0000000700cf7308 */ /* 0x000fe20000000800 */
[----:B------:R-:W-:Y:S01]  /*8b10*/  FADD.FTZ R8, R149, R4 ;  /* 0x0000000495087221 */ /* 0x000fe20000010000 */
[----:B------:R-:W-:Y:S01]  /*8b20*/  IMAD.MOV.U32 R158, RZ, RZ, R182 ;  /* 0x000000ffff9e7224 */ /* 0x000fe200078e00b6 */
[----:B------:R4:W5:Y:S01]  /*8b30*/  LDL.LU R9, [R1+0xb4] ;  /* 0x0000b40001097983 */ /* 0x0009620000300800 */
[----:B------:R-:W-:-:S02]  /*8b40*/  IMAD.MOV.U32 R40, RZ, RZ, R178 ;  /* 0x000000ffff287224 */ /* 0x000fc400078e00b2 */
[----:B------:R-:W-:Y:S02]  /*8b50*/  IMAD.MOV.U32 R189, RZ, RZ, R215 ;  /* 0x000000ffffbd7224 */ /* 0x000fe400078e00d7 */
[----:B------:R1:W-:Y:S01]  /*8b60*/  MUFU.EX2 R205, R15 ;  /* 0x0000000f00cd7308 */ /* 0x0003e20000000800 */
[----:B------:R-:W-:Y:S02]  /*8b70*/  IMAD.MOV.U32 R188, RZ, RZ, R183 ;  /* 0x000000ffffbc7224 */ /* 0x000fe400078e00b7 */
[----:B------:R-:W-:-:S05]  /*8b80*/  IMAD.MOV.U32 R159, RZ, RZ, R184 ;  /* 0x000000ffff9f7224 */ /* 0x000fca00078e00b8 */
[----:B------:R-:W-:Y:S01]  /*8b90*/  MUFU.EX2 R220, R19 ;  /* 0x0000001300dc7308 */ /* 0x000fe20000000800 */
[----:B------:R-:W-:-:S07]  /*8ba0*/  IMAD.MOV.U32 R43, RZ, RZ, R181 ;  /* 0x000000ffff2b7224 */ /* 0x000fce00078e00b5 */
[----:B------:R-:W-:Y:S01]  /*8bb0*/  MUFU.EX2 R206, R13 ;  /* 0x0000000d00ce7308 */ /* 0x000fe20000000800 */
[----:B------:R-:W-:Y:S01]  /*8bc0*/  FADD.FTZ R250, R157, R8 ;  /* 0x000000089dfa7221 */ /* 0x000fe20000010000 */
[----:B------:R4:W5:Y:S06]  /*8bd0*/  LDL.LU R247, [R1+0xb0] ;  /* 0x0000b00001f77983 */ /* 0x00096c0000300800 */
[----:B------:R-:W-:Y:S08]  /*8be0*/  MUFU.EX2 R178, R28 ;  /* 0x0000001c00b27308 */ /* 0x000ff00000000800 */
[----:B------:R-:W3:Y:S01]  /*8bf0*/  MUFU.EX2 R182, R27 ;  /* 0x0000001b00b67308 */ /* 0x000ee20000000800 */
[----:B-1----:R-:W-:-:S07]  /*8c00*/  IMAD.MOV.U32 R15, RZ, RZ, R204 ;  /* 0x000000ffff0f7224 */ /* 0x002fce00078e00cc */
[----:B------:R1:W-:Y:S08]  /*8c10*/  MUFU.EX2 R215, R3 ;  /* 0x0000000300d77308 */ /* 0x0003f00000000800 */
[----:B------:R-:W-:Y:S08]  /*8c20*/  MUFU.EX2 R184, R26 ;  /* 0x0000001a00b87308 */ /* 0x000ff00000000800 */
[----:B------:R-:W4:Y:S01]  /*8c30*/  MUFU.EX2 R183, R24 ;  /* 0x0000001800b77308 */ /* 0x000f220000000800 */
[----:B-1----:R-:W-:Y:S01]  /*8c40*/  FADD.FTZ R3, R145, R141 ;  /* 0x0000008d91037221 */ /* 0x002fe20000010000 */
[----:B------:R-:W-:-:S06]  /*8c50*/  IMAD.MOV.U32 R141, RZ, RZ, R199 ;  /* 0x000000ffff8d7224 */ /* 0x000fcc00078e00c7 */
[----:B------:R-:W-:Y:S01]  /*8c60*/  MUFU.EX2 R181, R14 ;  /* 0x0000000e00b57308 */ /* 0x000fe20000000800 */
[----:B------:R-:W-:Y:S01]  /*8c70*/  FADD.FTZ R3, R148, R3 ;  /* 0x0000000394037221 */ /* 0x000fe20000010000 */
[----:B------:R-:W-:Y:S01]  /*8c80*/  FADD.FTZ R13, R135, R134 ;  /* 0x00000086870d7221 */ /* 0x000fe20000010000 */
[----:B------:R-:W-:Y:S01]  /*8c90*/  IMAD.MOV.U32 R157, RZ, RZ, R159 ;  /* 0x000000ffff9d7224 */ /* 0x000fe200078e009f */
[----:B------:R1:W5:Y:S04]  /*8ca0*/  LDL.LU R214, [R1+0xac] ;  /* 0x0000ac0001d67983 */ /* 0x0003680000300800 */
[----:B------:R3:W-:Y:S08]  /*8cb0*/  MUFU.EX2 R204, R32 ;  /* 0x0000002000cc7308 */ /* 0x0007f00000000800 */
[----:B------:R-:W-:Y:S01]  /*8cc0*/  MUFU.EX2 R199, R17 ;  /* 0x0000001100c77308 */ /* 0x000fe20000000800 */
[----:B---3--:R-:W-:-:S02]  /*8cd0*/  IMAD.MOV.U32 R32, RZ, RZ, R248 ;  /* 0x000000ffff207224 */ /* 0x008fc400078e00f8 */
[----:B------:R-:W-:Y:S02]  /*8ce0*/  IMAD.MOV.U32 R145, RZ, RZ, R152 ;  /* 0x000000ffff917224 */ /* 0x000fe400078e0098 */
[----:B------:R-:W-:Y:S02]  /*8cf0*/  IMAD.MOV.U32 R24, RZ, RZ, R188 ;  /* 0x000000ffff187224 */ /* 0x000fe400078e00bc */
[----:B------:R-:W-:Y:S02]  /*8d00*/  IMAD.MOV.U32 R134, RZ, RZ, R189 ;  /* 0x000000ffff867224 */ /* 0x000fe400078e00bd */
[----:B--2---:R-:W-:-:S05]  /*8d10*/  IMAD.IADD R210, R0, 0x1, R208 ;  /* 0x0000000100d27824 */ /* 0x004fca00078e02d0 */
[----:B------:R-:W2:Y:S04]  /*8d20*/  LDSM.16.MT88.4 R48, [R210+0x4000] ;  /* 0x00400000d230783b */ /* 0x000ea80000004200 */
[----:B------:R-:W3:Y:S01]  /*8d30*/  LDSM.16.MT88.4 R64, [R210+0x4400] ;  /* 0x00440000d240783b */ /* 0x000ee20000004200 */
[----:B------:R-:W-:-:S04]  /*8d40*/  FADD.FTZ R0, R139, R137 ;  /* 0x000000898b007221 */ /* 0x000fc80000010000 */
[----:B------:R-:W-:Y:S01]  /*8d50*/  FADD.FTZ R0, R138, R0 ;  /* 0x000000008a007221 */ /* 0x000fe20000010000 */
[----:B------:R-:W-:-:S03]  /*8d60*/  IMAD.MOV.U32 R137, RZ, RZ, R201 ;  /* 0x000000ffff897224 */ /* 0x000fc600078e00c9 */
[----:B------:R-:W-:Y:S01]  /*8d70*/  FADD.FTZ R248, R140, R0 ;  /* 0x000000008cf87221 */ /* 0x000fe20000010000 */
[----:B------:R-:W-:Y:S01]  /*8d80*/  F2FP.BF16.F32.PACK_AB R0, R197, R196 ;  /* 0x000000c4c500723e */ /* 0x000fe200000010ff */
[----:B------:R4:W-:Y:S01]  /*8d90*/  MUFU.EX2 R201, R16 ;  /* 0x0000001000c97308 */ /* 0x0009e20000000800 */
[-C--:B--2---:R-:W-:Y:S08]  /*8da0*/  HMMA.16816.F32.BF16 R4, R112, R48.reuse, RZ ;  /* 0x000000307004723c */ /* 0x084ff000000418ff */
[----:B----4-:R-:W-:Y:S01]  /*8db0*/  HMMA.16816.F32.BF16 R16, R120, R48, RZ ;  /* 0x000000307810723c */ /* 0x010fe200000418ff */
[----:B------:R-:W-:-:S02]  /*8dc0*/  IMAD.MOV.U32 R48, RZ, RZ, R141 ;  /* 0x000000ffff307224 */ /* 0x000fc400078e008d */
[----:B------:R-:W-:Y:S02]  /*8dd0*/  IMAD.MOV.U32 R141, RZ, RZ, R180 ;  /* 0x000000ffff8d7224 */ /* 0x000fe400078e00b4 */
[----:B------:R-:W2:Y:S07]  /*8de0*/  MUFU.EX2 R180, R25 ;  /* 0x0000001900b47308 */ /* 0x000eae0000000800 */
[----:B---3--:R-:W-:Y:S01]  /*8df0*/  HMMA.16816.F32.BF16 R148, R108, R64, R4 ;  /* 0x000000406c94723c */ /* 0x008fe20000041804 */
[----:B------:R-:W-:-:S02]  /*8e00*/  LOP3.LUT R4, R0, R20, RZ, 0xc0, !PT ;  /* 0x0000001400047212 */ /* 0x000fc400078ec0ff */
[----:B------:R-:W-:Y:S01]  /*8e10*/  F2FP.BF16.F32.PACK_AB R0, R182, R178 ;  /* 0x000000b2b600723e */ /* 0x000fe200000010ff */
[----:B------:R-:W-:-:S03]  /*8e20*/  IMAD.MOV.U32 R139, RZ, RZ, R200 ;  /* 0x000000ffff8b7224 */ /* 0x000fc600078e00c8 */
[----:B------:R-:W-:Y:S02]  /*8e30*/  LOP3.LUT R5, R0, R21, RZ, 0xc0, !PT ;  /* 0x0000001500057212 */ /* 0x000fe400078ec0ff */
[----:B------:R-:W-:Y:S01]  /*8e40*/  F2FP.BF16.F32.PACK_AB R0, R203, R198 ;  /* 0x000000c6cb00723e */ /* 0x000fe200000010ff */
[----:B------:R-:W-:-:S03]  /*8e50*/  IMAD.MOV.U32 R135, RZ, RZ, R139 ;  /* 0x000000ffff877224 */ /* 0x000fc600078e008b */
[----:B------:R-:W-:Y:S01]  /*8e60*/  LOP3.LUT R6, R0, R30, RZ, 0xc0, !PT ;  /* 0x0000001e00067212 */ /* 0x000fe200078ec0ff */
[----:B------:R-:W-:Y:S01]  /*8e70*/  IMAD.MOV.U32 R138, RZ, RZ, R137 ;  /* 0x000000ffff8a7224 */ /* 0x000fe200078e0089 */
[----:B------:R-:W-:Y:S01]  /*8e80*/  F2FP.BF16.F32.PACK_AB R0, R183, R184 ;  /* 0x000000b8b700723e */ /* 0x000fe200000010ff */
[----:B------:R-:W-:Y:S02]  /*8e90*/  IMAD.MOV.U32 R137, RZ, RZ, R179 ;  /* 0x000000ffff897224 */ /* 0x000fe400078e00b3 */
[----:B------:R-:W-:Y:S01]  /*8ea0*/  IMAD.MOV.U32 R139, RZ, RZ, R177 ;  /* 0x000000ffff8b7224 */ /* 0x000fe200078e00b1 */
[----:B------:R-:W-:Y:S01]  /*8eb0*/  MUFU.EX2 R179, R36 ;  /* 0x0000002400b37308 */ /* 0x000fe20000000800 */
[----:B------:R-:W-:Y:S02]  /*8ec0*/  LOP3.LUT R7, R0, R29, RZ, 0xc0, !PT ;  /* 0x0000001d00077212 */ /* 0x000fe400078ec0ff */
[----:B------:R-:W-:Y:S01]  /*8ed0*/  F2FP.BF16.F32.PACK_AB R0, R206, R202 ;  /* 0x000000cace00723e */ /* 0x000fe200000010ff */
[----:B------:R-:W-:Y:S04]  /*8ee0*/  HMMA.16816.F32.BF16 R152, R116, R64, R16 ;  /* 0x000000407498723c */ /* 0x000fe80000041810 */
[----:B------:R-:W3:Y:S01]  /*8ef0*/  MUFU.EX2 R177, R31 ;  /* 0x0000001f00b17308 */ /* 0x000ee20000000800 */
[----:B------:R-:W-:Y:S01]  /*8f00*/  IMAD.MOV.U32 R65, RZ, RZ, R40 ;  /* 0x000000ffff417224 */ /* 0x000fe200078e0028 */
[----:B------:R-:W-:-:S02]  /*8f10*/  LOP3.LUT R40, R0, R22, RZ, 0xc0, !PT ;  /* 0x0000001600287212 */ /* 0x000fc400078ec0ff */
[----:B--2---:R-:W-:-:S04]  /*8f20*/  F2FP.BF16.F32.PACK_AB R0, R180, R181 ;  /* 0x000000b5b400723e */ /* 0x004fc800000010ff */
[----:B------:R2:W4:Y:S01]  /*8f30*/  MUFU.EX2 R200, R33 ;  /* 0x0000002100c87308 */ /* 0x0005220000000800 */
[----:B------:R-:W-:Y:S02]  /*8f40*/  IMAD.MOV.U32 R49, RZ, RZ, R145 ;  /* 0x000000ffff317224 */ /* 0x000fe400078e0091 */
[----:B------:R-:W-:-:S05]  /*8f50*/  IMAD.MOV.U32 R145, RZ, RZ, R195 ;  /* 0x000000ffff917224 */ /* 0x000fca00078e00c3 */
[----:B------:R-:W-:Y:S01]  /*8f60*/  MUFU.EX2 R195, R42 ;  /* 0x0000002a00c37308 */ /* 0x000fe20000000800 */
[----:B--2---:R-:W-:-:S07]  /*8f70*/  IMAD.MOV.U32 R33, RZ, RZ, R190 ;  /* 0x000000ffff217224 */ /* 0x004fce00078e00be */
[----:B------:R2:W-:Y:S01]  /*8f80*/  MUFU.EX2 R190, R41 ;  /* 0x0000002900be7308 */ /* 0x0005e20000000800 */
[----:B------:R-:W-:Y:S01]  /*8f90*/  IMAD.MOV.U32 R64, RZ, RZ, R43 ;  /* 0x000000ffff407224 */ /* 0x000fe200078e002b */
[----:B--2---:R-:W-:Y:S02]  /*8fa0*/  LOP3.LUT R41, R0, R23, RZ, 0xc0, !PT ;  /* 0x0000001700297212 */ /* 0x004fe400078ec0ff */
[----:B------:R-:W-:-:S04]  /*8fb0*/  F2FP.BF16.F32.PACK_AB R0, R215, R207 ;  /* 0x000000cfd700723e */ /* 0x000fc800000010ff */
[----:B------:R-:W-:Y:S02]  /*8fc0*/  LOP3.LUT R42, R0, R34, RZ, 0xc0, !PT ;  /* 0x00000022002a7212 */ /* 0x000fe400078ec0ff */
[----:B---3--:R-:W-:-:S04]  /*8fd0*/  F2FP.BF16.F32.PACK_AB R0, R179, R177 ;  /* 0x000000b1b300723e */ /* 0x008fc800000010ff */
[----:B------:R-:W-:Y:S02]  /*8fe0*/  LOP3.LUT R43, R0, R35, RZ, 0xc0, !PT ;  /* 0x00000023002b7212 */ /* 0x000fe400078ec0ff */
[----:B------:R-:W-:Y:S01]  /*8ff0*/  F2FP.BF16.F32.PACK_AB R0, R167, R24 ;  /* 0x00000018a700723e */ /* 0x000fe200000010ff */
[----:B------:R-:W-:-:S03]  /*9000*/  IMAD.MOV.U32 R17, RZ, RZ, R185 ;  /* 0x000000ffff117224 */ /* 0x000fc600078e00b9 */
[----:B------:R-:W-:Y:S02]  /*9010*/  LOP3.LUT R38, R0, R38, RZ, 0xc0, !PT ;  /* 0x0000002600267212 */ /* 0x000fe400078ec0ff */
[----:B------:R-:W-:-:S04]  /*9020*/  F2FP.BF16.F32.PACK_AB R0, R239, R235 ;  /* 0x000000ebef00723e */ /* 0x000fc800000010ff */
[----:B------:R-:W-:Y:S02]  /*9030*/  LOP3.LUT R39, R0, R39, RZ, 0xc0, !PT ;  /* 0x0000002700277212 */ /* 0x000fe400078ec0ff */
[----:B------:R-:W-:Y:S01]  /*9040*/  F2FP.BF16.F32.PACK_AB R0, R166, R17 ;  /* 0x00000011a600723e */ /* 0x000fe200000010ff */
[----:B------:R2:W-:Y:S03]  /*9050*/  MUFU.EX2 R189, R46 ;  /* 0x0000002e00bd7308 */ /* 0x0005e60000000800 */
[----:B--2---:R-:W-:Y:S02]  /*9060*/  LOP3.LUT R46, R0, R37, RZ, 0xc0, !PT ;  /* 0x00000025002e7212 */ /* 0x004fe400078ec0ff */
[----:B------:R-:W-:-:S04]  /*9070*/  F2FP.BF16.F32.PACK_AB R0, R238, R225 ;  /* 0x000000e1ee00723e */ /* 0x000fc800000010ff */
[----:B------:R-:W-:Y:S02]  /*9080*/  LOP3.LUT R47, R0, R47, RZ, 0xc0, !PT ;  /* 0x0000002f002f7212 */ /* 0x000fe400078ec0ff */
[----:B------:R-:W-:-:S04]  /*9090*/  F2FP.BF16.F32.PACK_AB R0, R135, R134 ;  /* 0x000000868700723e */ /* 0x000fc800000010ff */
[----:B------:R-:W-:Y:S02]  /*90a0*/  LOP3.LUT R36, R0, R52, RZ, 0xc0, !PT ;  /* 0x0000003400247212 */ /* 0x000fe400078ec0ff */
[----:B------:R-:W-:-:S04]  /*90b0*/  F2FP.BF16.F32.PACK_AB R0, R221, R219 ;  /* 0x000000dbdd00723e */ /* 0x000fc800000010ff */
[----:B------:R-:W-:Y:S02]  /*90c0*/  LOP3.LUT R37, R0, R53, RZ, 0xc0, !PT ;  /* 0x0000003500257212 */ /* 0x000fe400078ec0ff */
[----:B------:R-:W-:Y:S01]  /*90d0*/  F2FP.BF16.F32.PACK_AB R0, R157, R138 ;  /* 0x0000008a9d00723e */ /* 0x000fe200000010ff */
[----:B------:R-:W-:-:S03]  /*90e0*/  IMAD.MOV.U32 R27, RZ, RZ, R194 ;  /* 0x000000ffff1b7224 */ /* 0x000fc600078e00c2 */
[----:B------:R-:W-:Y:S02]  /*90f0*/  LOP3.LUT R44, R0, R44, RZ, 0xc0, !PT ;  /* 0x0000002c002c7212 */ /* 0x000fe400078ec0ff */
[----:B------:R-:W-:-:S04]  /*9100*/  F2FP.BF16.F32.PACK_AB R0, R223, R234 ;  /* 0x000000eadf00723e */ /* 0x000fc800000010ff */
        /* <DEDUP_REMOVED lines=9> */
[----:B------:R-:W-:Y:S01]  /*91a0*/  F2FP.BF16.F32.PACK_AB R0, R65, R164 ;  /* 0x000000a44100723e */ /* 0x000fe200000010ff */
[----:B------:R-:W-:Y:S01]  /*91b0*/  FADD.FTZ R249, R156, R3 ;  /* 0x000000039cf97221 */ /* 0x000fe20000010000 */
[----:B------:R-:W-:Y:S02]  /*91c0*/  IMAD.MOV.U32 R3, RZ, RZ, R15 ;  /* 0x000000ffff037224 */ /* 0x000fe400078e000f */
[----:B------:R-:W-:Y:S01]  /*91d0*/  LOP3.LUT R52, R0, R60, RZ, 0xc0, !PT ;  /* 0x0000003c00347212 */ /* 0x000fe200078ec0ff */
[----:B------:R-:W-:Y:S01]  /*91e0*/  IMAD.MOV.U32 R16, RZ, RZ, R187 ;  /* 0x000000ffff107224 */ /* 0x000fe200078e00bb */
[----:B------:R-:W-:-:S04]  /*91f0*/  F2FP.BF16.F32.PACK_AB R0, R237, R242 ;  /* 0x000000f2ed00723e */ /* 0x000fc800000010ff */
[----:B------:R-:W-:Y:S02]  /*9200*/  LOP3.LUT R53, R0, R61, RZ, 0xc0, !PT ;  /* 0x0000003d00357212 */ /* 0x000fe400078ec0ff */
[----:B------:R-:W-:Y:S01]  /*9210*/  F2FP.BF16.F32.PACK_AB R0, R3, R16 ;  /* 0x000000100300723e */ /* 0x000fe200000010ff */
[----:B------:R-:W-:-:S03]  /*9220*/  IMAD.MOV.U32 R28, RZ, RZ, R186 ;  /* 0x000000ffff1c7224 */ /* 0x000fc600078e00ba */
        /* <DEDUP_REMOVED lines=11> */
[----:B------:R2:W-:Y:S01]  /*92e0*/  MUFU.EX2 R176, R98 ;  /* 0x0000006200b07308 */ /* 0x0005e20000000800 */
[----:B------:R-:W-:Y:S01]  /*92f0*/  FADD.FTZ R251, R136, R13 ;  /* 0x0000000d88fb7221 */ /* 0x000fe20000010000 */
[----:B------:R-:W-:Y:S02]  /*9300*/  IMAD.MOV.U32 R136, RZ, RZ, R158 ;  /* 0x000000ffff887224 */ /* 0x000fe400078e009e */
[----:B------:R-:W-:-:S04]  /*9310*/  IMAD.MOV.U32 R13, RZ, RZ, R141 ;  /* 0x000000ffff0d7224 */ /* 0x000fc800078e008d */
[----:B------:R3:W-:Y:S01]  /*9320*/  MUFU.EX2 R141, R99 ;  /* 0x00000063008d7308 */ /* 0x0007e20000000800 */
[----:B--2---:R-:W-:Y:S02]  /*9330*/  LOP3.LUT R98, R0, R69, RZ, 0xc0, !PT ;  /* 0x0000004500627212 */ /* 0x004fe400078ec0ff */
[----:B------:R-:W-:-:S05]  /*9340*/  F2FP.BF16.F32.PACK_AB R0, R216, R217 ;  /* 0x000000d9d800723e */ /* 0x000fca00000010ff */
[----:B------:R2:W-:Y:S01]  /*9350*/  MUFU.EX2 R194, R72 ;  /* 0x0000004800c27308 */ /* 0x0005e20000000800 */
[----:B---3--:R-:W-:Y:S02]  /*9360*/  LOP3.LUT R99, R0, R68, RZ, 0xc0, !PT ;  /* 0x0000004400637212 */ /* 0x008fe400078ec0ff */
[----:B------:R-:W-:Y:S01]  /*9370*/  F2FP.BF16.F32.PACK_AB R0, R136, R49 ;  /* 0x000000318800723e */ /* 0x000fe200000010ff */
[----:B------:R-:W-:-:S04]  /*9380*/  IMAD.MOV.U32 R25, RZ, RZ, R145 ;  /* 0x000000ffff197224 */ /* 0x000fc800078e0091 */
[----:B------:R3:W-:Y:S01]  /*9390*/  MUFU.EX2 R188, R73 ;  /* 0x0000004900bc7308 */ /* 0x0007e20000000800 */
[----:B------:R-:W-:Y:S01]  /*93a0*/  IMAD.MOV.U32 R156, RZ, RZ, R175 ;  /* 0x000000ffff9c7224 */ /* 0x000fe200078e00af */
[----:B--2---:R-:W-:Y:S02]  /*93b0*/  LOP3.LUT R72, R0, R70, RZ, 0xc0, !PT ;  /* 0x0000004600487212 */ /* 0x004fe400078ec0ff */
[----:B------:R-:W-:-:S04]  /*93c0*/  F2FP.BF16.F32.PACK_AB R0, R246, R245 ;  /* 0x000000f5f600723e */ /* 0x000fc800000010ff */
[----:B------:R-:W-:Y:S01]  /*93d0*/  MUFU.EX2 R175, R100 ;  /* 0x0000006400af7308 */ /* 0x000fe20000000800 */
[----:B---3--:R-:W-:-:S07]  /*93e0*/  LOP3.LUT R73, R0, R71, RZ, 0xc0, !PT ;  /* 0x0000004700497212 */ /* 0x008fce00078ec0ff */
[----:B------:R-:W2:Y:S01]  /*93f0*/  MUFU.EX2 R140, R101 ;  /* 0x00000065008c7308 */ /* 0x000ea20000000800 */
[----:B------:R-:W-:-:S07]  /*9400*/  F2FP.BF16.F32.PACK_AB R0, R25, R32 ;  /* 0x000000201900723e */ /* 0x000fce00000010ff */
[----:B------:R3:W-:Y:S08]  /*9410*/  MUFU.EX2 R191, R96 ;  /* 0x0000006000bf7308 */ /* 0x0007f00000000800 */
[----:B------:R1:W-:Y:S01]  /*9420*/  MUFU.EX2 R185, R97 ;  /* 0x0000006100b97308 */ /* 0x0003e20000000800 */
[----:B---3--:R-:W-:Y:S02]  /*9430*/  LOP3.LUT R96, R0, R62, RZ, 0xc0, !PT ;  /* 0x0000003e00607212 */ /* 0x008fe400078ec0ff */
[----:B------:R-:W-:-:S05]  /*9440*/  F2FP.BF16.F32.PACK_AB R0, R220, R222 ;  /* 0x000000dedc00723e */ /* 0x000fca00000010ff */
[----:B------:R-:W-:Y:S01]  /*9450*/  MUFU.EX2 R145, R124 ;  /* 0x0000007c00917308 */ /* 0x000fe20000000800 */
[----:B-1----:R-:W-:-:S07]  /*9460*/  LOP3.LUT R97, R0, R63, RZ, 0xc0, !PT ;  /* 0x0000003f00617212 */ /* 0x002fce00078ec0ff */
[----:B------:R-:W1:Y:S01]  /*9470*/  MUFU.EX2 R100, R125 ;  /* 0x0000007d00647308 */ /* 0x000e620000000800 */
[----:B----4-:R-:W-:-:S04]  /*9480*/  F2FP.BF16.F32.PACK_AB R0, R200, R199 ;  /* 0x000000c7c800723e */ /* 0x010fc800000010ff */
[----:B------:R-:W-:Y:S02]  /*9490*/  LOP3.LUT R18, R0, R76, RZ, 0xc0, !PT ;  /* 0x0000004c00127212 */ /* 0x000fe400078ec0ff */
[----:B--2---:R-:W-:-:S04]  /*94a0*/  F2FP.BF16.F32.PACK_AB R0, R140, R175 ;  /* 0x000000af8c00723e */ /* 0x004fc800000010ff */
[----:B------:R-:W-:Y:S02]  /*94b0*/  LOP3.LUT R19, R0, R79, RZ, 0xc0, !PT ;  /* 0x0000004f00137212 */ /* 0x000fe400078ec0ff */
[----:B------:R-:W-:Y:S01]  /*94c0*/  F2FP.BF16.F32.PACK_AB R0, R189, R195 ;  /* 0x000000c3bd00723e */ /* 0x000fe200000010ff */
[----:B------:R-:W-:-:S03]  /*94d0*/  IMAD.MOV.U32 R14, RZ, RZ, R174 ;  /* 0x000000ffff0e7224 */ /* 0x000fc600078e00ae */
[----:B------:R-:W-:Y:S02]  /*94e0*/  LOP3.LUT R26, R0, R82, RZ, 0xc0, !PT ;  /* 0x00000052001a7212 */ /* 0x000fe400078ec0ff */
[----:B-1----:R-:W-:Y:S01]  /*94f0*/  F2FP.BF16.F32.PACK_AB R0, R100, R145 ;  /* 0x000000916400723e */ /* 0x002fe200000010ff */
[----:B------:R-:W-:Y:S01]  /*9500*/  MUFU.EX2 R174, R104 ;  /* 0x0000006800ae7308 */ /* 0x000fe20000000800 */
[----:B------:R-:W-:Y:S02]  /*9510*/  IMAD.MOV.U32 R82, RZ, RZ, R27 ;  /* 0x000000ffff527224 */ /* 0x000fe400078e001b */
[----:B------:R-:W-:Y:S02]  /*9520*/  LOP3.LUT R27, R0, R83, RZ, 0xc0, !PT ;  /* 0x00000053001b7212 */ /* 0x000fe400078ec0ff */
[----:B------:R-:W-:-:S03]  /*9530*/  F2FP.BF16.F32.PACK_AB R0, R205, R201 ;  /* 0x000000c9cd00723e */ /* 0x000fc600000010ff */
[----:B------:R-:W1:Y:S01]  /*9540*/  MUFU.EX2 R101, R105 ;  /* 0x0000006900657308 */ /* 0x000e620000000800 */
[----:B------:R-:W-:Y:S02]  /*9550*/  IMAD.MOV.U32 R158, RZ, RZ, R193 ;  /* 0x000000ffff9e7224 */ /* 0x000fe400078e00c1 */
[----:B------:R-:W-:Y:S01]  /*9560*/  IMAD.MOV.U32 R76, RZ, RZ, R16 ;  /* 0x000000ffff4c7224 */ /* 0x000fe200078e0010 */
[----:B------:R-:W-:Y:S02]  /*9570*/  LOP3.LUT R16, R0, R77, RZ, 0xc0, !PT ;  /* 0x0000004d00107212 */ /* 0x000fe400078ec0ff */
[----:B------:R-:W-:Y:S02]  /*9580*/  F2FP.BF16.F32.PACK_AB R0, R141, R176 ;  /* 0x000000b08d00723e */ /* 0x000fe400000010ff */
[----:B------:R2:W-:Y:S01]  /*9590*/  MUFU.EX2 R193, R90 ;  /* 0x0000005a00c17308 */ /* 0x0005e20000000800 */
[----:B------:R-:W-:Y:S01]  /*95a0*/  IMAD.MOV.U32 R79, RZ, RZ, R17 ;  /* 0x000000ffff4f7224 */ /* 0x000fe200078e0011 */
[----:B------:R-:W-:Y:S01]  /*95b0*/  LOP3.LUT R17, R0, R80, RZ, 0xc0, !PT ;  /* 0x0000005000117212 */ /* 0x000fe200078ec0ff */
[----:B------:R-:W-:-:S05]  /*95c0*/  IMAD.MOV.U32 R83, RZ, RZ, R28 ;  /* 0x000000ffff537224 */ /* 0x000fca00078e001c */
[----:B------:R-:W3:Y:S01]  /*95d0*/  MUFU.EX2 R187, R91 ;  /* 0x0000005b00bb7308 */ /* 0x000ee20000000800 */
[----:B------:R-:W-:Y:S01]  /*95e0*/  IMAD.MOV.U32 R77, RZ, RZ, R33 ;  /* 0x000000ffff4d7224 */ /* 0x000fe200078e0021 */
[----:B------:R-:W-:Y:S01]  /*95f0*/  HMMA.16816.F32.BF16 R28, R112, R50, RZ ;  /* 0x00000032701c723c */ /* 0x000fe200000418ff */
[----:B------:R-:W-:-:S05]  /*9600*/  F2FP.BF16.F32.PACK_AB R0, R190, R204 ;  /* 0x000000ccbe00723e */ /* 0x000fca00000010ff */
[----:B------:R4:W-:Y:S01]  /*9610*/  MUFU.EX2 R124, R128 ;  /* 0x00000080007c7308 */ /* 0x0009e20000000800 */
[----:B--2---:R-:W-:-:S07]  /*9620*/  IMAD.MOV.U32 R90, RZ, RZ, R14 ;  /* 0x000000ffff5a7224 */ /* 0x004fce00078e000e */
[----:B------:R-:W2:Y:S01]  /*9630*/  MUFU.EX2 R14, R129 ;  /* 0x00000081000e7308 */ /* 0x000ea20000000800 */
[----:B----4-:R-:W-:Y:S02]  /*9640*/  IMAD.MOV.U32 R128, RZ, RZ, R32 ;  /* 0x000000ffff807224 */ /* 0x010fe400078e0020 */
[----:B------:R-:W-:Y:S05]  /*9650*/  HMMA.16816.F32.BF16 R32, R112, R102, RZ ;  /* 0x000000667020723c */ /* 0x000fea00000418ff */
[----:B------:R4:W-:Y:S01]  /*9660*/  MUFU.EX2 R186, R95 ;  /* 0x0000005f00ba7308 */ /* 0x0009e20000000800 */
[----:B------:R-:W-:-:S07]  /*9670*/  IMAD.MOV.U32 R159, RZ, RZ, R192 ;  /* 0x000000ffff9f7224 */ /* 0x000fce00078e00c0 */
[----:B------:R3:W-:Y:S01]  /*9680*/  MUFU.EX2 R15, R127 ;  /* 0x0000007f000f7308 */ /* 0x0007e20000000800 */
[----:B----4-:R-:W-:Y:S01]  /*9690*/  IMAD.MOV.U32 R95, RZ, RZ, R24 ;  /* 0x000000ffff5f7224 */ /* 0x010fe200078e0018 */
[----:B------:R-:W-:Y:S02]  /*96a0*/  LOP3.LUT R24, R0, R78, RZ, 0xc0, !PT ;  /* 0x0000004e00187212 */ /* 0x000fe400078ec0ff */
[----:B-1----:R-:W-:-:S04]  /*96b0*/  F2FP.BF16.F32.PACK_AB R0, R101, R174 ;  /* 0x000000ae6500723e */ /* 0x002fc800000010ff */
[----:B------:R-:W1:Y:S01]  /*96c0*/  MUFU.EX2 R126, R126 ;  /* 0x0000007e007e7308 */ /* 0x000e620000000800 */
[----:B---3--:R-:W-:Y:S01]  /*96d0*/  IMAD.MOV.U32 R127, RZ, RZ, R25 ;  /* 0x000000ffff7f7224 */ /* 0x008fe200078e0019 */
[----:B------:R-:W-:Y:S02]  /*96e0*/  LOP3.LUT R25, R0, R81, RZ, 0xc0, !PT ;  /* 0x0000005100197212 */ /* 0x000fe400078ec0ff */
[----:B------:R-:W-:-:S04]  /*96f0*/  F2FP.BF16.F32.PACK_AB R0, R187, R193 ;  /* 0x000000c1bb00723e */ /* 0x000fc800000010ff */
[----:B------:R3:W4:Y:S01]  /*9700*/  MUFU.EX2 R192, R93 ;  /* 0x0000005d00c07308 */ /* 0x0007220000000800 */
[----:B------:R-:W-:Y:S02]  /*9710*/  IMAD.MOV.U32 R69, RZ, RZ, R166 ;  /* 0x000000ffff457224 */ /* 0x000fe400078e00a6 */
[----:B------:R-:W-:Y:S01]  /*9720*/  IMAD.MOV.U32 R61, RZ, RZ, R167 ;  /* 0x000000ffff3d7224 */ /* 0x000fe200078e00a7 */
[----:B------:R-:W-:Y:S02]  /*9730*/  LOP3.LUT R22, R0, R88, RZ, 0xc0, !PT ;  /* 0x0000005800167212 */ /* 0x000fe400078ec0ff */
[----:B--2---:R-:W-:Y:S01]  /*9740*/  F2FP.BF16.F32.PACK_AB R0, R14, R124 ;  /* 0x0000007c0e00723e */ /* 0x004fe200000010ff */
[----:B------:R-:W-:Y:S01]  /*9750*/  IMAD.MOV.U32 R113, RZ, RZ, R69 ;  /* 0x000000ffff717224 */ /* 0x000fe200078e0045 */
[----:B------:R-:W-:Y:S01]  /*9760*/  MUFU.EX2 R105, R130 ;  /* 0x0000008200697308 */ /* 0x000fe20000000800 */
[----:B------:R-:W-:Y:S01]  /*9770*/  IMAD.MOV.U32 R112, RZ, RZ, R61 ;  /* 0x000000ffff707224 */ /* 0x000fe200078e003d */
[----:B------:R-:W-:Y:S01]  /*9780*/  LOP3.LUT R23, R0, R89, RZ, 0xc0, !PT ;  /* 0x0000005900177212 */ /* 0x000fe200078ec0ff */
[----:B------:R-:W-:Y:S01]  /*9790*/  IMAD.MOV.U32 R125, RZ, RZ, R60 ;  /* 0x000000ffff7d7224 */ /* 0x000fe200078e003c */
[----:B------:R-:W-:Y:S01]  /*97a0*/  HMMA.16816.F32.BF16 R68, R108, R106, R32 ;  /* 0x0000006a6c44723c */ /* 0x000fe20000041820 */
[----:B------:R-:W-:Y:S01]  /*97b0*/  F2FP.BF16.F32.PACK_AB R0, R188, R194 ;  /* 0x000000c2bc00723e */ /* 0x000fe200000010ff */
[----:B---3--:R-:W-:-:S02]  /*97c0*/  IMAD.MOV.U32 R93, RZ, RZ, R13 ;  /* 0x000000ffff5d7224 */ /* 0x008fc400078e000d */
[----:B------:R-:W2:Y:S04]  /*97d0*/  MUFU.EX2 R13, R131 ;  /* 0x00000083000d7308 */ /* 0x000ea80000000800 */
[----:B------:R-:W-:Y:S01]  /*97e0*/  HMMA.16816.F32.BF16 R60, R108, R66, R28 ;  /* 0x000000426c3c723c */ /* 0x000fe2000004181c */
[----:B------:R-:W-:Y:S02]  /*97f0*/  LOP3.LUT R20, R0, R84, RZ, 0xc0, !PT ;  /* 0x0000005400147212 */ /* 0x000fe400078ec0ff */
[----:B-1----:R-:W-:-:S05]  /*9800*/  F2FP.BF16.F32.PACK_AB R0, R15, R126 ;  /* 0x0000007e0f00723e */ /* 0x002fca00000010ff */
[C---:B------:R-:W-:Y:S08]  /*9810*/  HMMA.16816.F32.BF16 R32, R120.reuse, R102, RZ ;  /* 0x000000667820723c */ /* 0x040ff000000418ff */
[----:B------:R-:W-:Y:S01]  /*9820*/  HMMA.16816.F32.BF16 R28, R120, R50, RZ ;  /* 0x00000032781c723c */ /* 0x000fe200000418ff */
[----:B------:R-:W-:Y:S02]  /*9830*/  LOP3.LUT R21, R0, R85, RZ, 0xc0, !PT ;  /* 0x0000005500157212 */ /* 0x000fe400078ec0ff */
[----:B----4-:R-:W-:Y:S01]  /*9840*/  F2FP.BF16.F32.PACK_AB R0, R186, R192 ;  /* 0x000000c0ba00723e */ /* 0x010fe200000010ff */
[----:B------:R-:W-:-:S03]  /*9850*/  IMAD.MOV.U32 R129, RZ, RZ, R164 ;  /* 0x000000ffff817224 */ /* 0x000fc600078e00a4 */
[----:B------:R-:W-:Y:S02]  /*9860*/  LOP3.LUT R164, R0, R87, RZ, 0xc0, !PT ;  /* 0x0000005700a47212 */ /* 0x000fe400078ec0ff */
[----:B--2---:R-:W-:Y:S01]  /*9870*/  F2FP.BF16.F32.PACK_AB R0, R13, R105 ;  /* 0x000000690d00723e */ /* 0x004fe200000010ff */
[----:B------:R-:W-:Y:S02]  /*9880*/  IMAD.MOV.U32 R80, RZ, RZ, R134 ;  /* 0x000000ffff507224 */ /* 0x000fe400078e0086 */
[----:B------:R-:W-:Y:S01]  /*9890*/  IMAD.MOV.U32 R134, RZ, RZ, R165 ;  /* 0x000000ffff867224 */ /* 0x000fe200078e00a5 */
[----:B------:R-:W-:Y:S01]  /*98a0*/  LOP3.LUT R165, R0, R86, RZ, 0xc0, !PT ;  /* 0x0000005600a57212 */ /* 0x000fe200078ec0ff */
[----:B------:R-:W-:Y:S02]  /*98b0*/  IMAD.MOV.U32 R103, RZ, RZ, R129 ;  /* 0x000000ffff677224 */ /* 0x000fe400078e0081 */
[----:B------:R-:W-:Y:S02]  /*98c0*/  IMAD.MOV.U32 R129, RZ, RZ, R77 ;  /* 0x000000ffff817224 */ /* 0x000fe400078e004d */
[----:B------:R-:W-:-:S02]  /*98d0*/  IMAD.MOV.U32 R123, RZ, RZ, R79 ;  /* 0x000000ffff7b7224 */ /* 0x000fc400078e004f */
[----:B------:R-:W-:Y:S01]  /*98e0*/  IMAD.MOV.U32 R111, RZ, RZ, R76 ;  /* 0x000000ffff6f7224 */ /* 0x000fe200078e004c */
[C---:B------:R-:W-:Y:S01]  /*98f0*/  HMMA.16816.F32.BF16 R84, R116.reuse, R66, R28 ;  /* 0x000000427454723c */ /* 0x040fe2000004181c */
[----:B------:R-:W1:Y:S07]  /*9900*/  LDSM.16.MT88.4 R28, [R210+0x4800] ;  /* 0x00480000d21c783b */ /* 0x000e6e0000004200 */
[----:B------:R-:W-:Y:S01]  /*9910*/  HMMA.16816.F32.BF16 R76, R116, R106, R32 ;  /* 0x0000006a744c723c */ /* 0x000fe20000041820 */
[----:B------:R-:W2:Y:S01]  /*9920*/  LDSM.16.MT88.4 R32, [R208+0x4800] ;  /* 0x00480000d020783b */ /* 0x000ea20000004200 */
[----:B------:R-:W-:Y:S01]  /*9930*/  IMAD.MOV.U32 R91, RZ, RZ, R8 ;  /* 0x000000ffff5b7224 */ /* 0x000fe200078e0008 */
[----:B------:R-:W-:Y:S08]  /*9940*/  MUFU.EX2 R104, R132 ;  /* 0x0000008400687308 */ /* 0x000ff00000000800 */
[----:B------:R-:W3:Y:S01]  /*9950*/  MUFU.EX2 R8, R133 ;  /* 0x0000008500087308 */ /* 0x000ee20000000800 */
[----:B------:R-:W-:-:S04]  /*9960*/  F2FP.BF16.F32.PACK_AB R0, R185, R191 ;  /* 0x000000bfb900723e */ /* 0x000fc800000010ff */
[----:B------:R-:W-:Y:S01]  /*9970*/  LOP3.LUT R166, R0, R92, RZ, 0xc0, !PT ;  /* 0x0000005c00a67212 */ /* 0x000fe200078ec0ff */
[----:B------:R-:W-:Y:S02]  /*9980*/  IMAD.MOV.U32 R102, RZ, RZ, R80 ;  /* 0x000000ffff667224 */ /* 0x000fe400078e0050 */
[----:B------:R-:W-:Y:S02]  /*9990*/  IMAD.MOV.U32 R130, RZ, RZ, R83 ;  /* 0x000000ffff827224 */ /* 0x000fe400078e0053 */
[----:B------:R-:W-:Y:S02]  /*99a0*/  IMAD.MOV.U32 R110, RZ, RZ, R82 ;  /* 0x000000ffff6e7224 */ /* 0x000fe400078e0052 */
[----:B------:R-:W-:Y:S01]  /*99b0*/  IMAD.MOV.U32 R120, RZ, RZ, R95 ;  /* 0x000000ffff787224 */ /* 0x000fe200078e005f */
[----:B---3--:R-:W-:Y:S01]  /*99c0*/  F2FP.BF16.F32.PACK_AB R0, R8, R104 ;  /* 0x000000680800723e */ /* 0x008fe200000010ff */
[----:B------:R-:W-:Y:S02]  /*99d0*/  IMAD.MOV.U32 R107, RZ, RZ, R93 ;  /* 0x000000ffff6b7224 */ /* 0x000fe400078e005d */
[----:B------:R-:W-:Y:S01]  /*99e0*/  IMAD.MOV.U32 R119, RZ, RZ, R91 ;  /* 0x000000ffff777224 */ /* 0x000fe200078e005b */
[----:B------:R-:W-:Y:S01]  /*99f0*/  LOP3.LUT R167, R0, R94, RZ, 0xc0, !PT ;  /* 0x0000005e00a77212 */ /* 0x000fe200078ec0ff */
[----:B------:R-:W-:-:S02]  /*9a00*/  IMAD.MOV.U32 R118, RZ, RZ, R90 ;  /* 0x000000ffff767224 */ /* 0x000fc400078e005a */
[----:B------:R-:W-:Y:S01]  /*9a10*/  IMAD.MOV.U32 R109, RZ, RZ, R64 ;  /* 0x000000ffff6d7224 */ /* 0x000fe200078e0040 */
[C---:B-1----:R-:W-:Y:S01]  /*9a20*/  HMMA.16816.F32.BF16 R88, R4.reuse, R28, R148 ;  /* 0x0000001c0458723c */ /* 0x042fe20000041894 */
[----:B------:R-:W-:Y:S02]  /*9a30*/  IMAD.MOV.U32 R108, RZ, RZ, R65 ;  /* 0x000000ffff6c7224 */ /* 0x000fe400078e0041 */
[----:B------:R-:W-:Y:S02]  /*9a40*/  IMAD.MOV.U32 R114, RZ, RZ, R48 ;  /* 0x000000ffff727224 */ /* 0x000fe400078e0030 */
[----:B------:R-:W-:Y:S02]  /*9a50*/  IMAD.MOV.U32 R115, RZ, RZ, R49 ;  /* 0x000000ffff737224 */ /* 0x000fe400078e0031 */
[----:B------:R-:W1:Y:S01]  /*9a60*/  LDSM.16.MT88.4 R48, [R210+0x4c00] ;  /* 0x004c0000d230783b */ /* 0x000e620000004200 */
[C---:B--2---:R-:W-:Y:S08]  /*9a70*/  HMMA.16816.F32.BF16 R92, R4.reuse, R32, R160 ;  /* 0x00000020045c723c */ /* 0x044ff000000418a0 */
[C---:B------:R-:W-:Y:S01]  /*9a80*/  HMMA.16816.F32.BF16 R80, R4.reuse, R34, R68 ;  /* 0x000000220450723c */ /* 0x040fe20000041844 */
[----:B------:R-:W-:Y:S01]  /*9a90*/  IMAD.MOV.U32 R117, RZ, RZ, R156 ;  /* 0x000000ffff757224 */ /* 0x000fe200078e009c */
[----:B------:R-:W-:Y:S06]  /*9aa0*/  LDSM.16.MT88.4 R160, [R208+0x5c00] ;  /* 0x005c0000d0a0783b */ /* 0x000fec0000004200 */
[----:B------:R-:W-:Y:S01]  /*9ab0*/  HMMA.16816.F32.BF16 R64, R4, R30, R60 ;  /* 0x0000001e0440723c */ /* 0x000fe2000004183c */
[----:B------:R-:W2:Y:S07]  /*9ac0*/  LDSM.16.MT88.4 R4, [R208+0x4c00] ;  /* 0x004c0000d004783b */ /* 0x000eae0000004200 */
[C---:B------:R-:W-:Y:S01]  /*9ad0*/  HMMA.16816.F32.BF16 R60, R36.reuse, R32, R168 ;  /* 0x00000020243c723c */ /* 0x040fe200000418a8 */
[----:B------:R-:W-:Y:S01]  /*9ae0*/  IMAD.MOV.U32 R122, RZ, RZ, R157 ;  /* 0x000000ffff7a7224 */ /* 0x000fe200078e009d */
[----:B------:R-:W-:Y:S06]  /*9af0*/  LDSM.16.MT88.4 R168, [R210+0x5c00] ;  /* 0x005c0000d2a8783b */ /* 0x000fec0000004200 */
[C---:B------:R-:W-:Y:S08]  /*9b00*/  HMMA.16816.F32.BF16 R32, R36.reuse, R34, R76 ;  /* 0x000000222420723c */ /* 0x040ff0000004184c */
[----:B------:R-:W-:Y:S08]  /*9b10*/  HMMA.16816.F32.BF16 R68, R36, R28, R152 ;  /* 0x0000001c2444723c */ /* 0x000ff00000041898 */
[C---:B-1----:R-:W-:Y:S08]  /*9b20*/  HMMA.16816.F32.BF16 R88, R40.reuse, R48, R88 ;  /* 0x000000302858723c */ /* 0x042ff00000041858 */
[C---:B------:R-:W-:Y:S08]  /*9b30*/  HMMA.16816.F32.BF16 R76, R40.reuse, R50, R64 ;  /* 0x00000032284c723c */ /* 0x040ff00000041840 */
[C---:B--2---:R-:W-:Y:S08]  /*9b40*/  HMMA.16816.F32.BF16 R92, R40.reuse, R4, R92 ;  /* 0x00000004285c723c */ /* 0x044ff0000004185c */
[----:B------:R-:W-:Y:S08]  /*9b50*/  HMMA.16816.F32.BF16 R80, R40, R6, R80 ;  /* 0x000000062850723c */ /* 0x000ff00000041850 */
[----:B------:R-:W-:Y:S01]  /*9b60*/  HMMA.16816.F32.BF16 R36, R36, R30, R84 ;  /* 0x0000001e2424723c */ /* 0x000fe20000041854 */
[----:B------:R-:W1:Y:S07]  /*9b70*/  LDSM.16.MT88.4 R28, [R210+0x5000] ;  /* 0x00500000d21c783b */ /* 0x000e6e0000004200 */
[C---:B------:R-:W-:Y:S08]  /*9b80*/  HMMA.16816.F32.BF16 R64, R44.reuse, R4, R60 ;  /* 0x000000042c40723c */ /* 0x040ff0000004183c */
[C---:B------:R-:W-:Y:S01]  /*9b90*/  HMMA.16816.F32.BF16 R40, R44.reuse, R6, R32 ;  /* 0x000000062c28723c */ /* 0x040fe20000041820 */
[----:B------:R-:W2:Y:S04]  /*9ba0*/  LDSM.16.MT88.4 R4, [R208+0x5000] ;  /* 0x00500000d004783b */ /* 0x000ea80000004200 */
[----:B------:R-:W-:Y:S03]  /*9bb0*/  LDSM.16.MT88.4 R32, [R210+0x5400] ;  /* 0x00540000d220783b */ /* 0x000fe60000004200 */
[C---:B------:R-:W-:Y:S08]  /*9bc0*/  HMMA.16816.F32.BF16 R60, R44.reuse, R48, R68 ;  /* 0x000000302c3c723c */ /* 0x040ff00000041844 */
[----:B------:R-:W-:Y:S01]  /*9bd0*/  HMMA.16816.F32.BF16 R44, R44, R50, R36 ;  /* 0x000000322c2c723c */ /* 0x000fe20000041824 */
[----:B------:R-:W3:Y:S01]  /*9be0*/  LDSM.16.MT88.4 R36, [R208+0x5400] ;  /* 0x00540000d024783b */ /* 0x000ee20000004200 */
[----:B------:R-:W-:-:S02]  /*9bf0*/  IMAD.MOV.U32 R131, RZ, RZ, R136 ;  /* 0x000000ffff837224 */ /* 0x000fc400078e0088 */
[----:B------:R-:W-:Y:S02]  /*9c00*/  IMAD.MOV.U32 R121, RZ, RZ, R138 ;  /* 0x000000ffff797224 */ /* 0x000fe400078e008a */
[----:B------:R-:W-:Y:S02]  /*9c10*/  IMAD.MOV.U32 R87, RZ, RZ, R139 ;  /* 0x000000ffff577224 */ /* 0x000fe400078e008b */
[----:B------:R-:W-:Y:S01]  /*9c20*/  IMAD.MOV.U32 R86, RZ, RZ, R137 ;  /* 0x000000ffff567224 */ /* 0x000fe200078e0089 */
[----:B-1----:R-:W-:Y:S01]  /*9c30*/  HMMA.16816.F32.BF16 R48, R16, R30, R76 ;  /* 0x0000001e1030723c */ /* 0x002fe2000004184c */
[----:B------:R-:W-:Y:S02]  /*9c40*/  IMAD.MOV.U32 R85, RZ, RZ, R158 ;  /* 0x000000ffff557224 */ /* 0x000fe400078e009e */
[----:B------:R-:W-:-:S05]  /*9c50*/  IMAD.MOV.U32 R0, RZ, RZ, R159 ;  /* 0x000000ffff007224 */ /* 0x000fca00078e009f */
[C---:B------:R-:W-:Y:S08]  /*9c60*/  HMMA.16816.F32.BF16 R136, R16.reuse, R28, R88 ;  /* 0x0000001c1088723c */ /* 0x040ff00000041858 */
[C---:B--2---:R-:W-:Y:S08]  /*9c70*/  HMMA.16816.F32.BF16 R152, R16.reuse, R4, R92 ;  /* 0x000000041098723c */ /* 0x044ff0000004185c */
[----:B------:R-:W-:Y:S01]  /*9c80*/  HMMA.16816.F32.BF16 R156, R16, R6, R80 ;  /* 0x00000006109c723c */ /* 0x000fe20000041850 */
[----:B------:R-:W1:Y:S07]  /*9c90*/  LDSM.16.MT88.4 R16, [R208+0x5800] ;  /* 0x00580000d010783b */ /* 0x000e6e0000004200 */
[C---:B------:R-:W-:Y:S08]  /*9ca0*/  HMMA.16816.F32.BF16 R64, R52.reuse, R4, R64 ;  /* 0x000000043440723c */ /* 0x040ff00000041840 */
[C---:B------:R-:W-:Y:S01]  /*9cb0*/  HMMA.16816.F32.BF16 R40, R52.reuse, R6, R40 ;  /* 0x000000063428723c */ /* 0x040fe20000041828 */
[----:B------:R-:W2:Y:S07]  /*9cc0*/  LDSM.16.MT88.4 R4, [R210+0x5800] ;  /* 0x00580000d204783b */ /* 0x000eae0000004200 */
[C---:B------:R-:W-:Y:S08]  /*9cd0*/  HMMA.16816.F32.BF16 R60, R52.reuse, R28, R60 ;  /* 0x0000001c343c723c */ /* 0x040ff0000004183c */
[----:B------:R-:W-:Y:S01]  /*9ce0*/  HMMA.16816.F32.BF16 R28, R52, R30, R44 ;  /* 0x0000001e341c723c */ /* 0x000fe2000004182c */
[----:B------:R-:W-:-:S02]  /*9cf0*/  IMAD.MOV.U32 R106, RZ, RZ, R135 ;  /* 0x000000ffff6a7224 */ /* 0x000fc400078e0087 */
[----:B------:R-:W-:-:S05]  /*9d00*/  IMAD.MOV.U32 R116, RZ, RZ, R134 ;  /* 0x000000ffff747224 */ /* 0x000fca00078e0086 */
[C---:B---3--:R-:W-:Y:S08]  /*9d10*/  HMMA.16816.F32.BF16 R152, R24.reuse, R36, R152 ;  /* 0x000000241898723c */ /* 0x048ff00000041898 */
[C---:B------:R-:W-:Y:S08]  /*9d20*/  HMMA.16816.F32.BF16 R156, R24.reuse, R38, R156 ;  /* 0x00000026189c723c */ /* 0x040ff0000004189c */
[----:B------:R-:W-:Y:S01]  /*9d30*/  HMMA.16816.F32.BF16 R136, R24, R32, R136 ;  /* 0x000000201888723c */ /* 0x000fe20000041888 */
[----:B------:R-:W-:-:S07]  /*9d40*/  IMAD.MOV.U32 R84, RZ, RZ, R85 ;  /* 0x000000ffff547224 */ /* 0x000fce00078e0055 */
[----:B------:R-:W-:Y:S08]  /*9d50*/  HMMA.16816.F32.BF16 R24, R24, R34, R48 ;  /* 0x000000221818723c */ /* 0x000ff00000041830 */
[----:B------:R-:W-:Y:S01]  /*9d60*/  HMMA.16816.F32.BF16 R132, R56, R32, R60 ;  /* 0x000000203884723c */ /* 0x000fe2000004183c */
[----:B------:R-:W-:-:S07]  /*9d70*/  IMAD.MOV.U32 R85, RZ, RZ, R86 ;  /* 0x000000ffff557224 */ /* 0x000fce00078e0056 */
[----:B------:R-:W-:Y:S01]  /*9d80*/  HMMA.16816.F32.BF16 R32, R56, R34, R28 ;  /* 0x000000223820723c */ /* 0x000fe2000004181c */
        /* <DEDUP_REMOVED lines=9> */
[----:B------:R-:W-:Y:S01]  /*9e20*/  FADD.FTZ R0, R0, R251 ;  /* 0x000000fb00007221 */ /* 0x000fe20000010000 */
[----:B------:R-:W-:Y:S01]  /*9e30*/  IMAD.MOV.U32 R112, RZ, RZ, R113 ;  /* 0x000000ffff707224 */ /* 0x000fe200078e0071 */
[C---:B-1----:R-:W-:Y:S01]  /*9e40*/  HMMA.16816.F32.BF16 R152, R20.reuse, R16, R152 ;  /* 0x000000101498723c */ /* 0x042fe20000041898 */
[----:B------:R-:W-:Y:S02]  /*9e50*/  IMAD.MOV.U32 R113, RZ, RZ, R3 ;  /* 0x000000ffff717224 */ /* 0x000fe400078e0003 */
[----:B------:R-:W-:Y:S01]  /*9e60*/  FADD.FTZ R3, R213, R250 ;  /* 0x000000fad5037221 */ /* 0x000fe20000010000 */
[----:B------:R-:W-:Y:S01]  /*9e70*/  IMAD.MOV.U32 R71, RZ, RZ, R85 ;  /* 0x000000ffff477224 */ /* 0x000fe200078e0055 */
[----:B------:R1:W5:Y:S03]  /*9e80*/  LDL.LU R213, [R1+0xa8] ;  /* 0x0000a80001d57983 */ /* 0x0003660000300800 */
[----:B------:R-:W-:Y:S01]  /*9e90*/  HMMA.16816.F32.BF16 R156, R20, R18, R156 ;  /* 0x00000012149c723c */ /* 0x000fe2000004189c */
[----:B------:R-:W-:Y:S01]  /*9ea0*/  FADD.FTZ R3, R173, R3 ;  /* 0x00000003ad037221 */ /* 0x000fe20000010000 */
[----:B------:R-:W-:-:S06]  /*9eb0*/  IMAD.MOV.U32 R85, RZ, RZ, R86 ;  /* 0x000000ffff557224 */ /* 0x000fcc00078e0056 */
[----:B--2---:R-:W-:Y:S01]  /*9ec0*/  HMMA.16816.F32.BF16 R136, R20, R4, R136 ;  /* 0x000000041488723c */ /* 0x004fe20000041888 */
[----:B------:R-:W-:-:S07]  /*9ed0*/  IMAD.MOV.U32 R86, RZ, RZ, R87 ;  /* 0x000000ffff567224 */ /* 0x000fce00078e0057 */
[----:B------:R-:W-:Y:S01]  /*9ee0*/  HMMA.16816.F32.BF16 R132, R72, R4, R132 ;  /* 0x000000044884723c */ /* 0x000fe20000041884 */
[----:B------:R-:W-:Y:S01]  /*9ef0*/  FADD.FTZ R5, R212, R249 ;  /* 0x000000f9d4057221 */ /* 0x000fe20000010000 */
[----:B------:R-:W-:-:S06]  /*9f00*/  FADD.FTZ R4, R71, R0 ;  /* 0x0000000047047221 */ /* 0x000fcc0000010000 */
[----:B------:R-:W-:Y:S01]  /*9f10*/  HMMA.16816.F32.BF16 R20, R20, R6, R24 ;  /* 0x000000061414723c */ /* 0x000fe20000041818 */
[----:B------:R-:W-:Y:S01]  /*9f20*/  FADD.FTZ R0, R172, R5 ;  /* 0x00000005ac007221 */ /* 0x000fe20000010000 */
[----:B------:R-:W-:-:S06]  /*9f30*/  FADD.FTZ R4, R146, R4 ;  /* 0x0000000492047221 */ /* 0x000fcc0000010000 */
[----:B------:R-:W-:Y:S01]  /*9f40*/  HMMA.16816.F32.BF16 R32, R72, R6, R32 ;  /* 0x000000064820723c */ /* 0x000fe20000041820 */
[----:B------:R-:W-:Y:S01]  /*9f50*/  FADD.FTZ R6, R211, R248 ;  /* 0x000000f8d3067221 */ /* 0x000fe20000010000 */
[----:B------:R-:W-:Y:S02]  /*9f60*/  IMAD.MOV.U32 R87, RZ, RZ, R116 ;  /* 0x000000ffff577224 */ /* 0x000fe400078e0074 */
[----:B------:R-:W-:Y:S01]  /*9f70*/  FADD.FTZ R3, R218, R3 ;  /* 0x00000003da037221 */ /* 0x000fe20000010000 */
[----:B------:R1:W5:Y:S01]  /*9f80*/  LDL.LU R212, [R1+0xa4] ;  /* 0x0000a40001d47983 */ /* 0x0003620000300800 */
[----:B------:R-:W-:Y:S01]  /*9f90*/  FADD.FTZ R5, R147, R6 ;  /* 0x0000000693057221 */ /* 0x000fe20000010000 */
[----:B------:R-:W-:Y:S02]  /*9fa0*/  IMAD.MOV.U32 R116, RZ, RZ, R117 ;  /* 0x000000ffff747224 */ /* 0x000fe400078e0075 */
[----:B------:R-:W-:Y:S01]  /*9fb0*/  FADD.FTZ R6, R84, R0 ;  /* 0x0000000054067221 */ /* 0x000fe20000010000 */
[----:B------:R-:W-:-:S02]  /*9fc0*/  IMAD.MOV.U32 R117, RZ, RZ, R118 ;  /* 0x000000ffff757224 */ /* 0x000fc400078e0076 */
[----:B------:R-:W-:Y:S01]  /*9fd0*/  FADD.FTZ R5, R85, R5 ;  /* 0x0000000555057221 */ /* 0x000fe20000010000 */
[----:B------:R-:W-:Y:S02]  /*9fe0*/  IMAD.MOV.U32 R118, RZ, RZ, R119 ;  /* 0x000000ffff767224 */ /* 0x000fe400078e0077 */
[----:B------:R-:W-:Y:S01]  /*9ff0*/  FADD.FTZ R0, R86, R4 ;  /* 0x0000000456007221 */ /* 0x000fe20000010000 */
[----:B------:R-:W-:Y:S02]  /*a000*/  IMAD.MOV.U32 R119, RZ, RZ, R120 ;  /* 0x000000ffff777224 */ /* 0x000fe400078e0078 */
        /* <DEDUP_REMOVED lines=12> */
[----:B------:R-:W-:-:S02]  /*a0d0*/  IMAD.MOV.U32 R120, RZ, RZ, R102 ;  /* 0x000000ffff787224 */ /* 0x000fc400078e0066 */
        /* <DEDUP_REMOVED lines=77> */
[----:B------:R-:W2:Y:S02]  /*a5b0*/  S2R R218, SR_TID.X ;  /* 0x0000000000da7919 */ /* 0x000ea40000002100 */
        /* <DEDUP_REMOVED lines=11> */
[----:B------:R1:W5:Y:S01]  /*a670*/  LDL.LU R211, [R1+0xa0] ;  /* 0x0000a00001d37983 */ /* 0x0003620000300800 */
[----:B------:R-:W-:Y:S01]  /*a680*/  FADD.FTZ R0, R104, R0 ;  /* 0x0000000068007221 */ /* 0x000fe20000010000 */
[----:B------:R-:W-:Y:S01]  /*a690*/  FADD.FTZ R5, R252, R5 ;  /* 0x00000005fc057221 */ /* 0x000fe20000010000 */
[----:B------:R-:W-:Y:S01]  /*a6a0*/  FADD.FTZ R4, R216, R4 ;  /* 0x00000004d8047221 */ /* 0x000fe20000010000 */
[----:B------:R1:W5:Y:S01]  /*a6b0*/  LDL.LU R209, [R1+0x9c] ;  /* 0x00009c0001d17983 */ /* 0x0003620000300800 */
[----:B------:R-:W-:Y:S01]  /*a6c0*/  FADD.FTZ R3, R185, R3 ;  /* 0x00000003b9037221 */ /* 0x000fe20000010000 */
[----:B------:R-:W-:-:S02]  /*a6d0*/  FADD.FTZ R0, R8, R0 ;  /* 0x0000000008007221 */ /* 0x000fc40000010000 */
[----:B------:R1:W5:Y:S01]  /*a6e0*/  LDL.LU R173, [R1+0x98] ;  /* 0x0000980001ad7983 */ /* 0x0003620000300800 */
[C---:B------:R-:W-:Y:S03]  /*a6f0*/  HMMA.16816.F32.BF16 R148, R72.reuse, R16, R148 ;  /* 0x000000104894723c */ /* 0x040fe60000041894 */
[----:B------:R1:W5:Y:S04]  /*a700*/  LDL.LU R172, [R1+0x94] ;  /* 0x0000940001ac7983 */ /* 0x0003680000300800 */
[----:B------:R1:W5:Y:S01]  /*a710*/  LDL.LU R147, [R1+0x90] ;  /* 0x0000900001937983 */ /* 0x0003620000300800 */
[----:B------:R-:W-:Y:S03]  /*a720*/  HMMA.16816.F32.BF16 R16, R72, R18, R36 ;  /* 0x000000124810723c */ /* 0x000fe60000041824 */
[----:B------:R1:W5:Y:S04]  /*a730*/  LDL.LU R146, [R1+0x8c] ;  /* 0x00008c0001927983 */ /* 0x0003680000300800 */
[----:B------:R1:W-:Y:S04]  /*a740*/  STL [R1+0x38], R5 ;  /* 0x0000380501007387 */ /* 0x0003e80000100800 */
[----:B------:R1:W-:Y:S04]  /*a750*/  STL [R1+0x34], R4 ;  /* 0x0000340401007387 */ /* 0x0003e80000100800 */
[----:B------:R1:W-:Y:S04]  /*a760*/  STL [R1+0x3c], R3 ;  /* 0x00003c0301007387 */ /* 0x0003e80000100800 */
[----:B------:R1:W-:Y:S01]  /*a770*/  STL [R1+0x40], R0 ;  /* 0x0000400001007387 */ /* 0x0003e20000100800 */
[----:B------:R-:W-:Y:S01]  /*a780*/  HMMA.16816.F32.BF16 R152, R164, R160, R152 ;  /* 0x000000a0a498723c */ /* 0x000fe20000041898 */
[----:B--2---:R-:W-:-:S02]  /*a790*/  IMAD.SHL.U32 R218, R218, 0x8, RZ ;  /* 0x00000008dada7824 */ /* 0x004fc400078e00ff */
[----:B------:R-:W-:-:S05]  /*a7a0*/  IMAD.MOV.U32 R215, RZ, RZ, -0x1 ;  /* 0xffffffffffd77424 */ /* 0x000fca00078e00ff */
[----:B------:R-:W-:Y:S01]  /*a7b0*/  HMMA.16816.F32.BF16 R156, R164, R162, R156 ;  /* 0x000000a2a49c723c */ /* 0x000fe2000004189c */
[----:B------:R-:W-:-:S07]  /*a7c0*/  LOP3.LUT R218, R218, 0x18, RZ, 0xc0, !PT ;  /* 0x00000018dada7812 */ /* 0x000fce00078ec0ff */
[C---:B------:R-:W-:Y:S08]  /*a7d0*/  HMMA.16816.F32.BF16 R136, R164.reuse, R168, R136 ;  /* 0x000000a8a488723c */ /* 0x040ff00000041888 */
[----:B------:R-:W-:Y:S08]  /*a7e0*/  HMMA.16816.F32.BF16 R164, R164, R170, R20 ;  /* 0x000000aaa4a4723c */ /* 0x000ff00000041814 */
[C---:B------:R-:W-:Y:S08]  /*a7f0*/  HMMA.16816.F32.BF16 R148, R96.reuse, R160, R148 ;  /* 0x000000a06094723c */ /* 0x040ff00000041894 */
[C---:B------:R-:W-:Y:S08]  /*a800*/  HMMA.16816.F32.BF16 R132, R96.reuse, R168, R132 ;  /* 0x000000a86084723c */ /* 0x040ff00000041884 */
[C---:B------:R-:W-:Y:S08]  /*a810*/  HMMA.16816.F32.BF16 R160, R96.reuse, R162, R16 ;  /* 0x000000a260a0723c */ /* 0x040ff00000041810 */
[----:B------:R-:W-:Y:S01]  /*a820*/  HMMA.16816.F32.BF16 R168, R96, R170, R32 ;  /* 0x000000aa60a8723c */ /* 0x000fe20000041820 */
[----:B------:R-:W-:-:S04]  /*a830*/  NOP ;  /* 0x0000000000007918 */ /* 0x000fc80000000000 */
[----:B-1----:R-:W-:-:S15]  /*a840*/  @!P6 BRA `(.L_x_247) ;  /* 0x0000007800ace947 */ /* 0x002fde0003800000 */
[----:B------:R-:W2:Y:S01]  /*a850*/  LDL R127, [R1+0x2c] ;  /* 0x00002c00017f7983 */ /* 0x000ea20000100800 */
[----:B------:R-:W1:Y:S03]  /*a860*/  LDCU UR4, c[0x0][0x440] ;  /* 0x00008800ff0477ac */ /* 0x000e660008000800 */
[----:B------:R-:W3:Y:S01]  /*a870*/  LDL R125, [R1+0x28] ;  /* 0x00002800017d7983 */ /* 0x000ee20000100800 */
[----:B-----5:R-:W-:Y:S01]  /*a880*/  VIADD R0, R247, 0xfffffffe ;  /* 0xfffffffef7007836 */ /* 0x020fe20000000000 */
[----:B------:R-:W-:-:S04]  /*a890*/  DEPBAR.LE SB0, 0x0 ;  /* 0x000080000000791a */ /* 0x000fc80000000000 */
[C---:B------:R-:W-:Y:S01]  /*a8a0*/  IMAD.WIDE.U32 R6, R0.reuse, R172, RZ ;  /* 0x000000ac00067225 */ /* 0x040fe200078e00ff */
[----:B------:R-:W4:Y:S03]  /*a8b0*/  S2R R251, SR_TID.X ;  /* 0x0000000000fb7919 */ /* 0x000f260000002100 */
[----:B------:R-:W-:Y:S02]  /*a8c0*/  IMAD R0, R0, R173, R7 ;  /* 0x000000ad00007224 */ /* 0x000fe400078e0207 */
[----:B------:R-:W-:Y:S01]  /*a8d0*/  IMAD.SHL.U32 R4, R6, 0x80, RZ ;  /* 0x0000008006047824 */ /* 0x000fe200078e00ff */
[----:B------:R-:W-:Y:S01]  /*a8e0*/  BAR.SYNC.DEFER_BLOCKING 0x0 ;  /* 0x0000000000007b1d */ /* 0x000fe20000010000 */
[----:B-1----:R-:W-:Y:S02]  /*a8f0*/  ISETP.GE.AND P0, PT, R218, UR4, PT ;  /* 0x00000004da007c0c */ /* 0x002fe4000bf06270 */
[----:B------:R-:W-:-:S11]  /*a900*/  SHF.L.U64.HI R5, R6, 0x7, R0 ;  /* 0x0000000706057819 */ /* 0x000fd60000010200 */
[CC--:B------:R-:W-:Y:S02]  /*a910*/  @!P0 LEA R0, P2, R172.reuse, R4.reuse, 0x5 ;  /* 0x00000004ac008211 */ /* 0x0c0fe400078428ff */
[C---:B------:R-:W-:Y:S02]  /*a920*/  @!P0 LEA R3, P1, R172.reuse, R4, 0x6 ;  /* 0x00000004ac038211 */ /* 0x040fe400078230ff */
[CCC-:B------:R-:W-:Y:S02]  /*a930*/  @!P0 LEA.HI.X R6, R172.reuse, R5.reuse, R173.reuse, 0x5, P2 ;  /* 0x00000005ac068211 */ /* 0x1c0fe400010f2cad */
[----:B------:R-:W-:Y:S01]  /*a940*/  @!P0 LEA.HI.X R7, R172, R5, R173, 0x6, P1 ;  /* 0x00000005ac078211 */ /* 0x000fe200008f34ad */
[----:B------:R-:W-:Y:S01]  /*a950*/  @P0 STS.128 [R214+0x4000], RZ ;  /* 0x004000ffd6000388 */ /* 0x000fe20000000c00 */
[----:B----4-:R-:W-:-:S05]  /*a960*/  IMAD.SHL.U32 R251, R251, 0x2, RZ ;  /* 0x00000002fbfb7824 */ /* 0x010fca00078e00ff */
[----:B------:R-:W-:Y:S02]  /*a970*/  LOP3.LUT R251, R251, 0x6, RZ, 0xc0, !PT ;  /* 0x00000006fbfb7812 */ /* 0x000fe400078ec0ff */
[-C--:B--2---:R-:W-:Y:S02]  /*a980*/  @!P0 LEA R16, P2, R0, R127.reuse, 0x1 ;  /* 0x0000007f00108211 */ /* 0x084fe400078408ff */
[----:B------:R-:W-:Y:S02]  /*a990*/  @!P0 LEA R18, P3, R4, R127, 0x1 ;  /* 0x0000007f04128211 */ /* 0x000fe400078608ff */
[-C--:B---3--:R-:W-:Y:S01]  /*a9a0*/  @!P0 LEA.HI.X R17, R0, R125.reuse, R6, 0x1, P2 ;  /* 0x0000007d00118211 */ /* 0x088fe200010f0c06 */
[----:B------:R-:W-:Y:S01]  /*a9b0*/  @!P0 IMAD R0, R173, 0x60, RZ ;  /* 0x00000060ad008824 */ /* 0x000fe200078e02ff */
        /* <DEDUP_REMOVED lines=11> */
[----:B------:R-:W-:Y:S01]  /*aa70*/  @!P0 LEA.HI.X R7, R4, R125, R0, 0x1, P1 ;  /* 0x0000007d04078211 */ /* 0x000fe200008f0c00 */
[----:B------:R-:W-:Y:S02]  /*aa80*/  IMAD R0, R247, 0x80, R251 ;  /* 0x00000080f7007824 */ /* 0x000fe400078e02fb */
[----:B------:R-:W-:Y:S01]  /*aa90*/  @!PT LDS RZ, [RZ] ;  /* 0x00000000fffff984 */ /* 0x000fe20000000800 */
[----:B------:R-:W-:Y:S01]  /*aaa0*/  @!PT LDS RZ, [RZ] ;  /* 0x00000000fffff984 */ /* 0x000fe20000000800 */
[----:B------:R-:W-:Y:S01]  /*aab0*/  @!PT LDS RZ, [RZ] ;  /* 0x00000000fffff984 */ /* 0x000fe20000000800 */
[----:B------:R1:W-:Y:S02]  /*aac0*/  @!P0 LDGSTS.E.BYPASS.LTC128B.128 [R214+0x4800], desc[UR14][R16.64] ;  /* 0x0480000010d68fae */ /* 0x0003e4000b981a0e */
[C---:B------:R-:W-:Y:S02]  /*aad0*/  VIADD R3, R0.reuse, 0xffffff00 ;  /* 0xffffff0000037836 */ /* 0x040fe40000000000 */
[----:B------:R-:W-:Y:S01]  /*aae0*/  @P0 STS.128 [R214+0x5000], RZ ;  /* 0x005000ffd6000388 */ /* 0x000fe20000000c00 */
[C---:B------:R-:W-:Y:S02]  /*aaf0*/  VIADD R8, R0.reuse, 0xffffff01 ;  /* 0xffffff0100087836 */ /* 0x040fe40000000000 */
[C---:B------:R-:W-:Y:S01]  /*ab00*/  ISETP.GE.AND P2, PT, R3.reuse, R9, PT ;  /* 0x000000090300720c */ /* 0x040fe20003f46270 */
[----:B------:R-:W-:Y:S01]  /*ab10*/  @!PT LDS RZ, [RZ] ;  /* 0x00000000fffff984 */ /* 0x000fe20000000800 */
[----:B------:R-:W-:Y:S01]  /*ab20*/  @!PT LDS RZ, [RZ] ;  /* 0x00000000fffff984 */ /* 0x000fe20000000800 */
[----:B------:R-:W-:Y:S01]  /*ab30*/  @!PT LDS RZ, [RZ] ;  /* 0x00000000fffff984 */ /* 0x000fe20000000800 */
[----:B------:R-:W-:Y:S01]  /*ab40*/  @!P0 LDGSTS.E.BYPASS.LTC128B.128 [R214+0x5000], desc[UR14][R14.64] ;  /* 0x050000000ed68fae */ /* 0x000fe2000b981a0e */
[C---:B------:R-:W-:Y:S01]  /*ab50*/  ISETP.GE.AND P1, PT, R3.reuse, R12, PT ;  /* 0x0000000c0300720c */ /* 0x040fe20003f26270 */
[C---:B------:R-:W-:Y:S01]  /*ab60*/  VIADD R13, R0.reuse, 0xffffff19 ;  /* 0xffffff19000d7836 */ /* 0x040fe20000000000 */
        /* <DEDUP_REMOVED lines=11> */
[----:B------:R-:W3:Y:S04]  /*ac20*/  LDSM.16.M88.4 R40, [R209+0x2000] ;  /* 0x00200000d128783b */ /* 0x000ee80000000200 */
[----:B-1----:R-:W-:Y:S04]  /*ac30*/  LDSM.16.M88.4 R16, [R213] ;  /* 0x00000000d510783b */ /* 0x002fe80000000200 */
[----:B------:R-:W-:Y:S04]  /*ac40*/  LDSM.16.M88.4 R32, [R211+0x2000] ;  /* 0x00200000d320783b */ /* 0x000fe80000000200 */
[----:B------:R-:W1:Y:S04]  /*ac50*/  LDSM.16.M88.4 R20, [R212+0x1000] ;  /* 0x00100000d414783b */ /* 0x000e680000000200 */
[----:B------:R-:W4:Y:S04]  /*ac60*/  LDSM.16.M88.4 R52, [R209+0x2800] ;  /* 0x00280000d134783b */ /* 0x000f280000000200 */
[----:B--2---:R-:W-:Y:S04]  /*ac70*/  LDSM.16.M88.4 R4, [R213+0x1000] ;  /* 0x00100000d504783b */ /* 0x004fe80000000200 */
[----:B------:R-:W-:Y:S04]  /*ac80*/  LDSM.16.M88.4 R116, [R209+0x3800] ;  /* 0x00380000d174783b */ /* 0x000fe80000000200 */
[----:B------:R-:W2:Y:S04]  /*ac90*/  LDSM.16.M88.4 R44, [R209+0x2400] ;  /* 0x00240000d12c783b */ /* 0x000ea80000000200 */
[----:B------:R-:W-:Y:S04]  /*aca0*/  LDSM.16.M88.4 R128, [R211+0x3800] ;  /* 0x00380000d380783b */ /* 0x000fe80000000200 */
[----:B------:R-:W-:Y:S01]  /*acb0*/  LDSM.16.M88.4 R48, [R211+0x2400] ;  /* 0x00240000d330783b */ /* 0x000fe20000000200 */
[-C--:B---3--:R-:W-:Y:S03]  /*acc0*/  HMMA.16816.F32.BF16 R36, R24, R40.reuse, RZ ;  /* 0x000000281824723c */ /* 0x088fe600000418ff */
[----:B------:R-:W-:Y:S04]  /*acd0*/  LDSM.16.M88.4 R100, [R209+0x3400] ;  /* 0x00340000d164783b */ /* 0x000fe80000000200 */
[----:B------:R-:W-:Y:S04]  /*ace0*/  LDSM.16.M88.4 R108, [R211+0x3400] ;  /* 0x00340000d36c783b */ /* 0x000fe80000000200 */
[----:B------:R-:W-:Y:S01]  /*acf0*/  LDSM.16.M88.4 R60, [R209+0x3000] ;  /* 0x00300000d13c783b */ /* 0x000fe20000000200 */
[----:B-1----:R-:W-:Y:S03]  /*ad00*/  HMMA.16816.F32.BF16 R28, R20, R40, RZ ;  /* 0x00000028141c723c */ /* 0x002fe600000418ff */
[----:B------:R-:W-:Y:S04]  /*ad10*/  LDSM.16.M88.4 R56, [R209+0x2c00] ;  /* 0x002c0000d138783b */ /* 0x000fe80000000200 */
[----:B------:R-:W-:Y:S01]  /*ad20*/  LDSM.16.M88.4 R96, [R211+0x3000] ;  /* 0x00300000d360783b */ /* 0x000fe20000000200 */
[----:B------:R-:W-:Y:S03]  /*ad30*/  HMMA.16816.F32.BF16 R180, R16, R32, R36 ;  /* 0x0000002010b4723c */ /* 0x000fe60000041824 */
[----:B------:R-:W1:Y:S04]  /*ad40*/  LDSM.16.M88.4 R36, [R211+0x2800] ;  /* 0x00280000d324783b */ /* 0x000e680000000200 */
[----:B------:R-:W3:Y:S01]  /*ad50*/  LDSM.16.M88.4 R120, [R209+0x3c00] ;  /* 0x003c0000d178783b */ /* 0x000ee20000000200 */
[-C--:B----4-:R-:W-:Y:S03]  /*ad60*/  HMMA.16816.F32.BF16 R64, R20, R52.reuse, RZ ;  /* 0x000000341440723c */ /* 0x090fe600000418ff */
[----:B------:R-:W-:Y:S04]  /*ad70*/  LDSM.16.M88.4 R124, [R211+0x3c00] ;  /* 0x003c0000d37c783b */ /* 0x000fe80000000200 */
[----:B------:R-:W0:Y:S01]  /*ad80*/  LDGDEPBAR ;  /* 0x00000000000079af */ /* 0x000e220000000000 */
[----:B------:R-:W-:Y:S03]  /*ad90*/  HMMA.16816.F32.BF16 R68, R24, R52, RZ ;  /* 0x000000341844723c */ /* 0x000fe600000418ff */
[----:B------:R-:W-:-:S02]  /*ada0*/  FSEL R181, R181, -INF , !P6 ;  /* 0xff800000b5b57808 */ /* 0x000fc40007000000 */
[----:B------:R-:W-:Y:S02]  /*adb0*/  FSEL R183, R183, -INF , !P3 ;  /* 0xff800000b7b77808 */ /* 0x000fe40005800000 */
[----:B------:R-:W-:Y:S01]  /*adc0*/  FSEL R180, R180, -INF , !P2 ;  /* 0xff800000b4b47808 */ /* 0x000fe20005000000 */
[-C--:B--2---:R-:W-:Y:S01]  /*add0*/  HMMA.16816.F32.BF16 R76, R24, R44.reuse, RZ ;  /* 0x0000002c184c723c */ /* 0x084fe200000418ff */
[----:B------:R-:W-:Y:S02]  /*ade0*/  FSEL R182, R182, -INF , !P1 ;  /* 0xff800000b6b67808 */ /* 0x000fe40004800000 */
[C---:B------:R-:W-:Y:S02]  /*adf0*/  ISETP.GE.AND P3, PT, R3.reuse, R9, PT ;  /* 0x000000090300720c */ /* 0x040fe40003f66270 */
[----:B------:R-:W-:Y:S02]  /*ae00*/  ISETP.GE.AND P6, PT, R3, R12, PT ;  /* 0x0000000c0300720c */ /* 0x000fe40003fc6270 */
[C---:B------:R-:W-:Y:S01]  /*ae10*/  ISETP.GE.AND P2, PT, R8.reuse, R10, PT ;  /* 0x0000000a0800720c */ /* 0x040fe20003f46270 */
[----:B------:R-:W-:Y:S01]  /*ae20*/  HMMA.16816.F32.BF16 R72, R20, R44, RZ ;  /* 0x0000002c1448723c */ /* 0x000fe200000418ff */
[----:B------:R-:W-:Y:S01]  /*ae30*/  ISETP.GE.AND P1, PT, R8, R11, PT ;  /* 0x0000000b0800720c */ /* 0x000fe20003f26270 */
[----:B------:R-:W-:-:S06]  /*ae40*/  VIADD R8, R0, 0xffffff09 ;  /* 0xffffff0900087836 */ /* 0x000fcc0000000000 */
[----:B------:R-:W-:Y:S01]  /*ae50*/  HMMA.16816.F32.BF16 R172, R4, R32, R28 ;  /* 0x0000002004ac723c */ /* 0x000fe2000004181c */
[----:B------:R-:W2:Y:S01]  /*ae60*/  LDSM.16.M88.4 R28, [R211+0x2c00] ;  /* 0x002c0000d31c783b */ /* 0x000ea20000000200 */
[----:B------:R-:W-:-:S06]  /*ae70*/  DEPBAR.LE SB0, 0x0 ;  /* 0x000080000000791a */ /* 0x000fcc0000000000 */
[----:B-1----:R-:W-:Y:S08]  /*ae80*/  HMMA.16816.F32.BF16 R188, R4, R36, R64 ;  /* 0x0000002404bc723c */ /* 0x002ff00000041840 */
[----:B------:R-:W-:Y:S08]  /*ae90*/  HMMA.16816.F32.BF16 R64, R20, R116, RZ ;  /* 0x000000741440723c */ /* 0x000ff000000418ff */
[----:B------:R-:W-:Y:S08]  /*aea0*/  HMMA.16816.F32.BF16 R192, R16, R36, R68 ;  /* 0x0000002410c0723c */ /* 0x000ff00000041844 */
[----:B------:R-:W-:Y:S08]  /*aeb0*/  HMMA.16816.F32.BF16 R68, R24, R116, RZ ;  /* 0x000000741844723c */ /* 0x000ff000000418ff */
[----:B------:R-:W-:Y:S08]  /*aec0*/  HMMA.16816.F32.BF16 R200, R4, R128, R64 ;  /* 0x0000008004c8723c */ /* 0x000ff00000041840 */
[----:B------:R-:W-:Y:S08]  /*aed0*/  HMMA.16816.F32.BF16 R64, R20, R42, RZ ;  /* 0x0000002a1440723c */ /* 0x000ff000000418ff */
[-C--:B------:R-:W-:Y:S08]  /*aee0*/  HMMA.16816.F32.BF16 R184, R16, R48.reuse, R76 ;  /* 0x0000003010b8723c */ /* 0x080ff0000004184c */
[----:B------:R-:W-:Y:S01]  /*aef0*/  HMMA.16816.F32.BF16 R176, R4, R48, R72 ;  /* 0x0000003004b0723c */ /* 0x000fe20000041848 */
[----:B------:R-:W-:-:S02]  /*af00*/  FSEL R48, R172, -INF , !P5 ;  /* 0xff800000ac307808 */ /* 0x000fc40006800000 */
[----:B------:R-:W-:-:S05]  /*af10*/  ISETP.GE.AND P5, PT, R3, R10, PT ;  /* 0x0000000a0300720c */ /* 0x000fca0003fa6270 */
[-C--:B------:R-:W-:Y:S08]  /*af20*/  HMMA.16816.F32.BF16 R76, R24, R100.reuse, RZ ;  /* 0x00000064184c723c */ /* 0x080ff000000418ff */
[----:B------:R-:W-:Y:S08]  /*af30*/  HMMA.16816.F32.BF16 R72, R20, R100, RZ ;  /* 0x000000641448723c */ /* 0x000ff000000418ff */
[----:B------:R-:W-:Y:S08]  /*af40*/  HMMA.16816.F32.BF16 R204, R16, R128, R68 ;  /* 0x0000008010cc723c */ /* 0x000ff00000041844 */
[----:B------:R-:W-:Y:S08]  /*af50*/  HMMA.16816.F32.BF16 R64, R4, R34, R64 ;  /* 0x000000220440723c */ /* 0x000ff00000041840 */
[----:B------:R-:W-:Y:S08]  /*af60*/  HMMA.16816.F32.BF16 R68, R24, R42, RZ ;  /* 0x0000002a1844723c */ /* 0x000ff000000418ff */
[----:B------:R-:W-:Y:S03]  /*af70*/  HMMA.16816.F32.BF16 R40, R20, R46, RZ ;  /* 0x0000002e1428723c */ /* 0x000fe600000418ff */
[----:B------:R-:W-:-:S05]  /*af80*/  FSEL R64, R64, -INF , !P5 ;  /* 0xff80000040407808 */ /* 0x000fca0006800000 */
[-C--:B------:R-:W-:Y:S08]  /*af90*/  HMMA.16816.F32.BF16 R196, R16, R108.reuse, R76 ;  /* 0x0000006c10c4723c */ /* 0x080ff0000004184c */
[----:B------:R-:W-:Y:S01]  /*afa0*/  HMMA.16816.F32.BF16 R76, R4, R108, R72 ;  /* 0x0000006c044c723c */ /* 0x000fe20000041848 */
[----:B------:R-:W-:Y:S02]  /*afb0*/  FSEL R73, R174, -INF , !P4 ;  /* 0xff800000ae497808 */ /* 0x000fe40006000000 */
[----:B------:R-:W-:Y:S01]  /*afc0*/  ISETP.GE.AND P4, PT, R3, R11, PT ;  /* 0x0000000b0300720c */ /* 0x000fe20003f86270 */
[----:B------:R-:W-:Y:S01]  /*afd0*/  VIADD R3, R0, 0xffffff10 ;  /* 0xffffff1000037836 */ /* 0x000fe20000000000 */
[----:B------:R-:W-:-:S02]  /*afe0*/  FSEL R72, R173, -INF , !P2 ;  /* 0xff800000ad487808 */ /* 0x000fc40005000000 */
[----:B------:R-:W-:Y:S01]  /*aff0*/  FSEL R74, R175, -INF , !P1 ;  /* 0xff800000af4a7808 */ /* 0x000fe20004800000 */
[C---:B------:R-:W-:Y:S01]  /*b000*/  HMMA.16816.F32.BF16 R44, R24.reuse, R46, RZ ;  /* 0x0000002e182c723c */ /* 0x040fe200000418ff */
[----:B------:R-:W-:Y:S02]  /*b010*/  FSEL R66, R66, -INF , !P4 ;  /* 0xff80000042427808 */ /* 0x000fe40006000000 */
[C---:B------:R-:W-:Y:S02]  /*b020*/  ISETP.GE.AND P1, PT, R3.reuse, R9, PT ;  /* 0x000000090300720c */ /* 0x040fe40003f26270 */
[C---:B------:R-:W-:Y:S02]  /*b030*/  ISETP.GE.AND P2, PT, R3.reuse, R12, PT ;  /* 0x0000000c0300720c */ /* 0x040fe40003f46270 */
[C---:B------:R-:W-:Y:S01]  /*b040*/  ISETP.GE.AND P5, PT, R3.reuse, R10, PT ;  /* 0x0000000a0300720c */ /* 0x040fe20003fa6270 */
[----:B------:R-:W-:Y:S01]  /*b050*/  HMMA.16816.F32.BF16 R84, R24, R60, RZ ;  /* 0x0000003c1854723c */ /* 0x000fe200000418ff */
[----:B------:R-:W-:Y:S01]  /*b060*/  ISETP.GE.AND P4, PT, R3, R11, PT ;  /* 0x0000000b0300720c */ /* 0x000fe20003f86270 */
[----:B------:R-:W-:Y:S01]  /*b070*/  VIADD R3, R0, 0xffffff11 ;  /* 0xffffff1100037836 */ /* 0x000fe20000000000 */
[----:B------:R-:W-:-:S02]  /*b080*/  FSEL R186, R186, -INF , !P2 ;  /* 0xff800000baba7808 */ /* 0x000fc40005000000 */
[----:B------:R-:W-:Y:S02]  /*b090*/  FSEL R176, R176, -INF , !P5 ;  /* 0xff800000b0b07808 */ /* 0x000fe40006800000 */
[----:B------:R-:W-:Y:S01]  /*b0a0*/  ISETP.GE.AND P2, PT, R3, R9, PT ;  /* 0x000000090300720c */ /* 0x000fe20003f46270 */
[----:B------:R-:W-:Y:S01]  /*b0b0*/  HMMA.16816.F32.BF16 R80, R20, R60, RZ ;  /* 0x0000003c1450723c */ /* 0x000fe200000418ff */
[----:B------:R-:W-:Y:S02]  /*b0c0*/  FSEL R178, R178, -INF , !P4 ;  /* 0xff800000b2b27808 */ /* 0x000fe40006000000 */
[----:B------:R-:W-:Y:S02]  /*b0d0*/  FSEL R185, R185, -INF , !P2 ;  /* 0xff800000b9b97808 */ /* 0x000fe40005000000 */
[C---:B------:R-:W-:Y:S02]  /*b0e0*/  ISETP.GE.AND P5, PT, R3.reuse, R12, PT ;  /* 0x0000000c0300720c */ /* 0x040fe40003fa6270 */
[C---:B------:R-:W-:Y:S01]  /*b0f0*/  ISETP.GE.AND P4, PT, R3.reuse, R10, PT ;  /* 0x0000000a0300720c */ /* 0x040fe20003f86270 */
[----:B------:R-:W-:Y:S01]  /*b100*/  HMMA.16816.F32.BF16 R68, R16, R34, R68 ;  /* 0x000000221044723c */ /* 0x000fe20000041844 */
[----:B------:R-:W-:Y:S01]  /*b110*/  ISETP.GE.AND P2, PT, R3, R11, PT ;  /* 0x0000000b0300720c */ /* 0x000fe20003f46270 */
[----:B------:R-:W-:Y:S01]  /*b120*/  VIADD R3, R0, 0xffffff18 ;  /* 0xffffff1800037836 */ /* 0x000fe20000000000 */
[----:B------:R-:W-:-:S02]  /*b130*/  FSEL R184, R184, -INF , !P1 ;  /* 0xff800000b8b87808 */ /* 0x000fc40004800000 */
[CC--:B------:R-:W-:Y:S02]  /*b140*/  ISETP.GE.AND P1, PT, R8.reuse, R10.reuse, PT ;  /* 0x0000000a0800720c */ /* 0x0c0fe40003f26270 */
[----:B------:R-:W-:Y:S01]  /*b150*/  FSEL R177, R177, -INF , !P4 ;  /* 0xff800000b1b17808 */ /* 0x000fe20006000000 */
[----:B------:R-:W-:Y:S01]  /*b160*/  HMMA.16816.F32.BF16 R32, R4, R50, R40 ;  /* 0x000000320420723c */ /* 0x000fe20000041828 */
[----:B------:R-:W-:Y:S02]  /*b170*/  ISETP.GE.AND P4, PT, R8, R11, PT ;  /* 0x0000000b0800720c */ /* 0x000fe40003f86270 */
[----:B------:R-:W-:Y:S02]  /*b180*/  FSEL R179, R179, -INF , !P2 ;  /* 0xff800000b3b37808 */ /* 0x000fe40005000000 */
[----:B------:R-:W-:Y:S02]  /*b190*/  ISETP.GE.AND P2, PT, R3, R10, PT ;  /* 0x0000000a0300720c */ /* 0x000fe40003f46270 */
[----:B------:R-:W-:Y:S01]  /*b1a0*/  FSEL R187, R187, -INF , !P5 ;  /* 0xff800000bbbb7808 */ /* 0x000fe20006800000 */
[----:B------:R-:W-:Y:S01]  /*b1b0*/  HMMA.16816.F32.BF16 R40, R20, R54, RZ ;  /* 0x000000361428723c */ /* 0x000fe200000418ff */
[----:B------:R-:W-:-:S02]  /*b1c0*/  FSEL R49, R65, -INF , !P1 ;  /* 0xff80000041317808 */ /* 0x000fc40004800000 */
[C---:B------:R-:W-:Y:S02]  /*b1d0*/  ISETP.GE.AND P1, PT, R8.reuse, R9, PT ;  /* 0x000000090800720c */ /* 0x040fe40003f26270 */
[----:B------:R-:W-:Y:S01]  /*b1e0*/  ISETP.GE.AND P5, PT, R8, R12, PT ;  /* 0x0000000c0800720c */ /* 0x000fe20003fa6270 */
[----:B------:R-:W-:Y:S01]  /*b1f0*/  VIADD R8, R0, 0xffffff20 ;  /* 0xffffff2000087836 */ /* 0x000fe20000000000 */
[----:B------:R-:W-:Y:S01]  /*b200*/  FSEL R75, R68, -INF , !P3 ;  /* 0xff800000444b7808 */ /* 0x000fe20005800000 */
[----:B------:R-:W-:Y:S01]  /*b210*/  HMMA.16816.F32.BF16 R112, R24, R56, RZ ;  /* 0x000000381870723c */ /* 0x000fe200000418ff */
[----:B------:R-:W-:Y:S02]  /*b220*/  ISETP.GE.AND P3, PT, R3, R11, PT ;  /* 0x0000000b0300720c */ /* 0x000fe40003f66270 */
[----:B------:R-:W-:Y:S02]  /*b230*/  FSEL R65, R71, -INF , !P5 ;  /* 0xff80000047417808 */ /* 0x000fe40006800000 */
[----:B------:R-:W-:-:S02]  /*b240*/  FSEL R108, R34, -INF , !P3 ;  /* 0xff800000226c7808 */ /* 0x000fc40005800000 */
[----:B------:R-:W-:Y:S01]  /*b250*/  ISETP.GE.AND P3, PT, R3, R9, PT ;  /* 0x000000090300720c */ /* 0x000fe20003f66270 */
[C---:B------:R-:W-:Y:S01]  /*b260*/  HMMA.16816.F32.BF16 R44, R16.reuse, R50, R44 ;  /* 0x00000032102c723c */ /* 0x040fe2000004182c */
[----:B------:R-:W-:Y:S02]  /*b270*/  FSEL R50, R67, -INF , !P4 ;  /* 0xff80000043327808 */ /* 0x000fe40006000000 */
[----:B------:R-:W-:Y:S02]  /*b280*/  ISETP.GE.AND P4, PT, R13, R10, PT ;  /* 0x0000000a0d00720c */ /* 0x000fe40003f86270 */
[----:B------:R-:W-:Y:S02]  /*b290*/  FSEL R67, R69, -INF , !P1 ;  /* 0xff80000045437808 */ /* 0x000fe40004800000 */
[----:B------:R-:W-:Y:S01]  /*b2a0*/  FSEL R100, R33, -INF , !P4 ;  /* 0xff80000021647808 */ /* 0x000fe20006000000 */
[----:B------:R-:W-:Y:S01]  /*b2b0*/  HMMA.16816.F32.BF16 R84, R16, R96, R84 ;  /* 0x000000601054723c */ /* 0x000fe20000041854 */
[----:B------:R-:W-:Y:S01]  /*b2c0*/  ISETP.GE.AND P4, PT, R3, R12, PT ;  /* 0x0000000c0300720c */ /* 0x000fe20003f86270 */
[----:B------:R-:W-:Y:S01]  /*b2d0*/  VIADD R3, R0, 0xffffff21 ;  /* 0xffffff2100037836 */ /* 0x000fe20000000000 */
[----:B------:R-:W-:-:S04]  /*b2e0*/  ISETP.GE.AND P1, PT, R8, R10, PT ;  /* 0x0000000a0800720c */ /* 0x000fc80003f26270 */
[----:B------:R-:W-:Y:S01]  /*b2f0*/  FSEL R188, R188, -INF , !P1 ;  /* 0xff800000bcbc7808 */ /* 0x000fe20004800000 */
[----:B------:R-:W-:Y:S01]  /*b300*/  HMMA.16816.F32.BF16 R80, R4, R96, R80 ;  /* 0x000000600450723c */ /* 0x000fe20000041850 */
[----:B------:R-:W-:Y:S02]  /*b310*/  FSEL R97, R32, -INF , !P2 ;  /* 0xff80000020617808 */ /* 0x000fe40005000000 */
[----:B------:R-:W-:Y:S02]  /*b320*/  ISETP.GE.AND P2, PT, R13, R11, PT ;  /* 0x0000000b0d00720c */ /* 0x000fe40003f46270 */
[----:B------:R-:W-:Y:S02]  /*b330*/  FSEL R96, R70, -INF , !P6 ;  /* 0xff80000046607808 */ /* 0x000fe40007000000 */
[----:B------:R-:W-:Y:S01]  /*b340*/  FSEL R116, R35, -INF , !P2 ;  /* 0xff80000023747808 */ /* 0x000fe20005000000 */
[----:B------:R-:W-:Y:S01]  /*b350*/  HMMA.16816.F32.BF16 R104, R20, R56, RZ ;  /* 0x000000381468723c */ /* 0x000fe200000418ff */
[----:B------:R-:W-:-:S02]  /*b360*/  ISETP.GE.AND P6, PT, R8, R9, PT ;  /* 0x000000090800720c */ /* 0x000fc40003fc6270 */
[----:B------:R-:W-:Y:S02]  /*b370*/  ISETP.GE.AND P2, PT, R8, R12, PT ;  /* 0x0000000c0800720c */ /* 0x000fe40003f46270 */
[----:B------:R-:W-:Y:S02]  /*b380*/  FSEL R192, R192, -INF , !P6 ;  /* 0xff800000c0c07808 */ /* 0x000fe40007000000 */
[----:B------:R-:W-:Y:S01]  /*b390*/  ISETP.GE.AND P6, PT, R8, R11, PT ;  /* 0x0000000b0800720c */ /* 0x000fe20003fc6270 */
[----:B------:R-:W-:Y:S01]  /*b3a0*/  HMMA.16816.F32.BF16 R40, R4, R38, R40 ;  /* 0x000000260428723c */ /* 0x000fe20000041828 */
[----:B------:R-:W-:Y:S01]  /*b3b0*/  FSEL R194, R194, -INF , !P2 ;  /* 0xff800000c2c27808 */ /* 0x000fe20005000000 */
[----:B------:R-:W-:Y:S01]  /*b3c0*/  VIADD R8, R0, 0xffffff30 ;  /* 0xffffff3000087836 */ /* 0x000fe20000000000 */
[----:B------:R-:W-:Y:S02]  /*b3d0*/  ISETP.GE.AND P2, PT, R3, R9, PT ;  /* 0x000000090300720c */ /* 0x000fe40003f46270 */
[----:B------:R-:W-:-:S02]  /*b3e0*/  FSEL R190, R190, -INF , !P6 ;  /* 0xff800000bebe7808 */ /* 0x000fc40007000000 */
[C---:B------:R-:W-:Y:S01]  /*b3f0*/  ISETP.GE.AND P1, PT, R3.reuse, R12, PT ;  /* 0x0000000c0300720c */ /* 0x040fe20003f26270 */
[-C--:B---3--:R-:W-:Y:S01]  /*b400*/  HMMA.16816.F32.BF16 R92, R24, R120.reuse, RZ ;  /* 0x00000078185c723c */ /* 0x088fe200000418ff */
[----:B------:R-:W-:Y:S02]  /*b410*/  ISETP.GE.AND P6, PT, R3, R10, PT ;  /* 0x0000000a0300720c */ /* 0x000fe40003fc6270 */
        /* <DEDUP_REMOVED lines=11> */
[C---:B------:R-:W-:Y:S02]  /*b4d0*/  ISETP.GE.AND P2, PT, R3.reuse, R10, PT ;  /* 0x0000000a0300720c */ /* 0x040fe40003f46270 */
[----:B------:R-:W-:Y:S02]  /*b4e0*/  FSEL R101, R44, -INF , !P3 ;  /* 0xff8000002c657808 */ /* 0x000fe40005800000 */
[----:B------:R-:W-:-:S02]  /*b4f0*/  ISETP.GE.AND P3, PT, R3, R11, PT ;  /* 0x0000000b0300720c */ /* 0x000fc40003f66270 */
[C---:B------:R-:W-:Y:S01]  /*b500*/  ISETP.GE.AND P5, PT, R13.reuse, R10, PT ;  /* 0x0000000a0d00720c */ /* 0x040fe20003fa6270 */
[----:B------:R-:W-:Y:S01]  /*b510*/  HMMA.16816.F32.BF16 R32, R20, R58, RZ ;  /* 0x0000003a1420723c */ /* 0x000fe200000418ff */
[----:B------:R-:W-:Y:S02]  /*b520*/  FSEL R120, R40, -INF , !P2 ;  /* 0xff80000028787808 */ /* 0x000fe40005000000 */
[----:B------:R-:W-:Y:S02]  /*b530*/  ISETP.GE.AND P2, PT, R13, R11, PT ;  /* 0x0000000b0d00720c */ /* 0x000fe40003f46270 */
[----:B------:R-:W-:Y:S02]  /*b540*/  FSEL R121, R41, -INF , !P5 ;  /* 0xff80000029797808 */ /* 0x000fe40006800000 */
[----:B------:R-:W-:Y:S01]  /*b550*/  FSEL R117, R46, -INF , !P4 ;  /* 0xff8000002e757808 */ /* 0x000fe20006000000 */
[----:B--2---:R-:W-:Y:S01]  /*b560*/  HMMA.16816.F32.BF16 R112, R16, R28, R112 ;  /* 0x0000001c1070723c */ /* 0x004fe20000041870 */
[----:B------:R-:W-:-:S02]  /*b570*/  ISETP.GE.AND P5, PT, R3, R12, PT ;  /* 0x0000000c0300720c */ /* 0x000fc40003fa6270 */
[C---:B------:R-:W-:Y:S02]  /*b580*/  ISETP.GE.AND P4, PT, R8.reuse, R9, PT ;  /* 0x000000090800720c */ /* 0x040fe40003f86270 */
[----:B------:R-:W-:Y:S02]  /*b590*/  FSEL R109, R45, -INF , !P1 ;  /* 0xff8000002d6d7808 */ /* 0x000fe40004800000 */
[----:B------:R-:W-:Y:S01]  /*b5a0*/  ISETP.GE.AND P1, PT, R8, R10, PT ;  /* 0x0000000a0800720c */ /* 0x000fe20003f26270 */
[----:B------:R-:W-:Y:S08]  /*b5b0*/  HMMA.16816.F32.BF16 R56, R24, R58, RZ ;  /* 0x0000003a1838723c */ /* 0x000ff000000418ff */
[----:B------:R-:W-:Y:S03]  /*b5c0*/  HMMA.16816.F32.BF16 R104, R4, R28, R104 ;  /* 0x0000001c0468723c */ /* 0x000fe60000041868 */
[----:B------:R-:W-:Y:S01]  /*b5d0*/  FSEL R112, R112, -INF , !P4 ;  /* 0xff80000070707808 */ /* 0x000fe20006000000 */
[----:B------:R-:W-:Y:S01]  /*b5e0*/  BAR.SYNC.DEFER_BLOCKING 0x0 ;  /* 0x0000000000007b1d */ /* 0x000fe20000010000 */
[----:B------:R-:W-:-:S03]  /*b5f0*/  ISETP.GE.AND P4, PT, R8, R11, PT ;  /* 0x0000000b0800720c */ /* 0x000fc60003f86270 */
[-C--:B------:R-:W-:Y:S08]  /*b600*/  HMMA.16816.F32.BF16 R92, R16, R124.reuse, R92 ;  /* 0x0000007c105c723c */ /* 0x080ff0000004185c */
[----:B------:R-:W-:Y:S01]  /*b610*/  HMMA.16816.F32.BF16 R88, R4, R124, R88 ;  /* 0x0000007c0458723c */ /* 0x000fe20000041858 */
[----:B------:R-:W-:Y:S02]  /*b620*/  FSEL R124, R42, -INF , !P3 ;  /* 0xff8000002a7c7808 */ /* 0x000fe40005800000 */
[----:B------:R-:W-:Y:S01]  /*b630*/  ISETP.GE.AND P3, PT, R3, R9, PT ;  /* 0x000000090300720c */ /* 0x000fe20003f66270 */
[----:B------:R-:W-:Y:S01]  /*b640*/  VIADD R3, R0, 0xffffff31 ;  /* 0xffffff3100037836 */ /* 0x000fe20000000000 */
[----:B------:R-:W-:-:S02]  /*b650*/  FSEL R125, R43, -INF , !P2 ;  /* 0xff8000002b7d7808 */ /* 0x000fc40005000000 */
[-C--:B------:R-:W-:Y:S01]  /*b660*/  ISETP.GE.AND P2, PT, R8, R12.reuse, PT ;  /* 0x0000000c0800720c */ /* 0x080fe20003f46270 */
[----:B------:R-:W-:Y:S01]  /*b670*/  HMMA.16816.F32.BF16 R52, R16, R38, R52 ;  /* 0x000000261034723c */ /* 0x000fe20000041834 */
[----:B------:R-:W-:Y:S01]  /*b680*/  FSEL R141, R106, -INF , !P4 ;  /* 0xff8000006a8d7808 */ /* 0x000fe20006000000 */
[----:B------:R-:W-:Y:S01]  /*b690*/  VIADD R8, R0, 0xffffff40 ;  /* 0xffffff4000087836 */ /* 0x000fe20000000000 */
[----:B------:R-:W-:Y:S02]  /*b6a0*/  FSEL R173, R114, -INF , !P2 ;  /* 0xff80000072ad7808 */ /* 0x000fe40005000000 */
[C---:B------:R-:W-:Y:S02]  /*b6b0*/  ISETP.GE.AND P2, PT, R3.reuse, R9, PT ;  /* 0x000000090300720c */ /* 0x040fe40003f46270 */
[----:B------:R-:W-:Y:S01]  /*b6c0*/  FSEL R114, R104, -INF , !P1 ;  /* 0xff80000068727808 */ /* 0x000fe20004800000 */
[----:B------:R-:W-:Y:S01]  /*b6d0*/  HMMA.16816.F32.BF16 R32, R4, R30, R32 ;  /* 0x0000001e0420723c */ /* 0x000fe20000041820 */
[----:B------:R-:W-:-:S02]  /*b6e0*/  ISETP.GE.AND P1, PT, R3, R12, PT ;  /* 0x0000000c0300720c */ /* 0x000fc40003f26270 */
[----:B------:R-:W-:Y:S02]  /*b6f0*/  ISETP.GE.AND P4, PT, R3, R10, PT ;  /* 0x0000000a0300720c */ /* 0x000fe40003f86270 */
[----:B------:R-:W-:Y:S02]  /*b700*/  FSEL R113, R113, -INF , !P2 ;  /* 0xff80000071717808 */ /* 0x000fe40005000000 */
[----:B------:R-:W-:Y:S01]  /*b710*/  ISETP.GE.AND P2, PT, R3, R11, PT ;  /* 0x0000000b0300720c */ /* 0x000fe20003f46270 */
[----:B------:R-:W-:Y:S01]  /*b720*/  HMMA.16816.F32.BF16 R56, R16, R30, R56 ;  /* 0x0000001e1038723c */ /* 0x000fe20000041838 */
[----:B------:R-:W-:Y:S01]  /*b730*/  VIADD R3, R0, 0xffffff38 ;  /* 0xffffff3800037836 */ /* 0x000fe20000000000 */
[----:B------:R-:W-:Y:S02]  /*b740*/  FSEL R174, R115, -INF , !P1 ;  /* 0xff80000073ae7808 */ /* 0x000fe40004800000 */
[----:B------:R-:W-:Y:S02]  /*b750*/  FSEL R128, R105, -INF , !P4 ;  /* 0xff80000069807808 */ /* 0x000fe40006000000 */
[----:B------:R-:W-:-:S02]  /*b760*/  ISETP.GE.AND P1, PT, R13, R9, PT ;  /* 0x000000090d00720c */ /* 0x000fc40003f26270 */
[-C--:B------:R-:W-:Y:S01]  /*b770*/  HMMA.16816.F32.BF16 R28, R20, R62.reuse, RZ ;  /* 0x0000003e141c723c */ /* 0x080fe200000418ff */
[----:B------:R-:W-:Y:S01]  /*b780*/  ISETP.GE.AND P4, PT, R13, R12, PT ;  /* 0x0000000c0d00720c */ /* 0x000fe20003f86270 */
[----:B------:R-:W-:Y:S01]  /*b790*/  VIADD R13, R0, 0xffffff39 ;  /* 0xffffff39000d7836 */ /* 0x000fe20000000000 */
[----:B------:R-:W-:Y:S02]  /*b7a0*/  FSEL R140, R107, -INF , !P2 ;  /* 0xff8000006b8c7808 */ /* 0x000fe40005000000 */
[----:B------:R-:W-:Y:S02]  /*b7b0*/  ISETP.GE.AND P2, PT, R3, R10, PT ;  /* 0x0000000a0300720c */ /* 0x000fe40003f46270 */
[----:B------:R-:W-:Y:S01]  /*b7c0*/  FSEL R106, R47, -INF , !P6 ;  /* 0xff8000002f6a7808 */ /* 0x000fe20007000000 */
[----:B------:R-:W-:Y:S01]  /*b7d0*/  HMMA.16816.F32.BF16 R60, R24, R62, RZ ;  /* 0x0000003e183c723c */ /* 0x000fe200000418ff */
[----:B------:R-:W-:Y:S02]  /*b7e0*/  FSEL R104, R52, -INF , !P3 ;  /* 0xff80000034687808 */ /* 0x000fe40005800000 */
[----:B------:R-:W-:-:S02]  /*b7f0*/  ISETP.GE.AND P3, PT, R3, R11, PT ;  /* 0x0000000b0300720c */ /* 0x000fc40003f66270 */
[C---:B------:R-:W-:Y:S02]  /*b800*/  ISETP.GE.AND P6, PT, R13.reuse, R10, PT ;  /* 0x0000000a0d00720c */ /* 0x040fe40003fc6270 */
[----:B------:R-:W-:Y:S01]  /*b810*/  FSEL R115, R32, -INF , !P2 ;  /* 0xff80000020737808 */ /* 0x000fe20005000000 */
[----:B------:R-:W-:Y:S01]  /*b820*/  HMMA.16816.F32.BF16 R36, R24, R118, RZ ;  /* 0x000000761824723c */ /* 0x000fe200000418ff */
[----:B------:R-:W-:Y:S02]  /*b830*/  ISETP.GE.AND P2, PT, R13, R11, PT ;  /* 0x0000000b0d00720c */ /* 0x000fe40003f46270 */
[----:B------:R-:W-:Y:S02]  /*b840*/  FSEL R145, R34, -INF , !P3 ;  /* 0xff80000022917808 */ /* 0x000fe40005800000 */
[----:B------:R-:W-:Y:S02]  /*b850*/  FSEL R129, R33, -INF , !P6 ;  /* 0xff80000021817808 */ /* 0x000fe40007000000 */
[C---:B------:R-:W-:Y:S01]  /*b860*/  ISETP.GE.AND P3, PT, R3.reuse, R9, PT ;  /* 0x000000090300720c */ /* 0x040fe20003f66270 */
[----:B------:R-:W-:Y:S01]  /*b870*/  HMMA.16816.F32.BF16 R28, R4, R98, R28 ;  /* 0x00000062041c723c */ /* 0x000fe2000004181c */
[----:B------:R-:W-:Y:S01]  /*b880*/  ISETP.GE.AND P6, PT, R3, R12, PT ;  /* 0x0000000c0300720c */ /* 0x000fe20003fc6270 */
[----:B------:R-:W-:Y:S01]  /*b890*/  VIADD R3, R0, 0xffffff41 ;  /* 0xffffff4100037836 */ /* 0x000fe20000000000 */
[----:B------:R-:W-:-:S02]  /*b8a0*/  FSEL R172, R35, -INF , !P2 ;  /* 0xff80000023ac7808 */ /* 0x000fc40005000000 */
[----:B------:R-:W-:Y:S02]  /*b8b0*/  FSEL R107, R54, -INF , !P5 ;  /* 0xff800000366b7808 */ /* 0x000fe40006800000 */
[C---:B------:R-:W-:Y:S01]  /*b8c0*/  ISETP.GE.AND P5, PT, R8.reuse, R9, PT ;  /* 0x000000090800720c */ /* 0x040fe20003fa6270 */
[----:B------:R-:W-:Y:S01]  /*b8d0*/  HMMA.16816.F32.BF16 R32, R20, R102, RZ ;  /* 0x000000661420723c */ /* 0x000fe200000418ff */
[C---:B------:R-:W-:Y:S02]  /*b8e0*/  ISETP.GE.AND P2, PT, R8.reuse, R12, PT ;  /* 0x0000000c0800720c */ /* 0x040fe40003f46270 */
[----:B------:R-:W-:Y:S02]  /*b8f0*/  FSEL R105, R53, -INF , !P1 ;  /* 0xff80000035697808 */ /* 0x000fe40004800000 */
[----:B------:R-:W-:Y:S02]  /*b900*/  ISETP.GE.AND P1, PT, R8, R10, PT ;  /* 0x0000000a0800720c */ /* 0x000fe40003f26270 */
[----:B------:R-:W-:Y:S01]  /*b910*/  FSEL R221, R84, -INF , !P5 ;  /* 0xff80000054dd7808 */ /* 0x000fe20006800000 */
[----:B------:R-:W-:Y:S01]  /*b920*/  HMMA.16816.F32.BF16 R60, R16, R98, R60 ;  /* 0x00000062103c723c */ /* 0x000fe2000004183c */
[----:B------:R-:W-:-:S02]  /*b930*/  FSEL R222, R86, -INF , !P2 ;  /* 0xff80000056de7808 */ /* 0x000fc40005000000 */
[----:B------:R-:W-:Y:S01]  /*b940*/  ISETP.GE.AND P5, PT, R8, R11, PT ;  /* 0x0000000b0800720c */ /* 0x000fe20003fa6270 */
[----:B------:R-:W-:Y:S01]  /*b950*/  VIADD R8, R0, 0xffffff50 ;  /* 0xffffff5000087836 */ /* 0x000fe20000000000 */
[C---:B------:R-:W-:Y:S02]  /*b960*/  ISETP.GE.AND P2, PT, R3.reuse, R9, PT ;  /* 0x000000090300720c */ /* 0x040fe40003f46270 */
[----:B------:R-:W-:Y:S02]  /*b970*/  FSEL R86, R80, -INF , !P1 ;  /* 0xff80000050567808 */ /* 0x000fe40004800000 */
[----:B------:R-:W-:Y:S02]  /*b980*/  ISETP.GE.AND P1, PT, R3, R12, PT ;  /* 0x0000000c0300720c */ /* 0x000fe40003f26270 */
[----:B------:R-:W-:Y:S01]  /*b990*/  FSEL R219, R82, -INF , !P5 ;  /* 0xff80000052db7808 */ /* 0x000fe20006800000 */
[----:B------:R-:W-:Y:S01]  /*b9a0*/  HMMA.16816.F32.BF16 R32, R4, R110, R32 ;  /* 0x0000006e0420723c */ /* 0x000fe20000041820 */
[----:B------:R-:W-:-:S02]  /*b9b0*/  FSEL R220, R85, -INF , !P2 ;  /* 0xff80000055dc7808 */ /* 0x000fc40005000000 */
[C---:B------:R-:W-:Y:S02]  /*b9c0*/  ISETP.GE.AND P5, PT, R3.reuse, R10, PT ;  /* 0x0000000a0300720c */ /* 0x040fe40003fa6270 */
[----:B------:R-:W-:Y:S01]  /*b9d0*/  ISETP.GE.AND P2, PT, R3, R11, PT ;  /* 0x0000000b0300720c */ /* 0x000fe20003f46270 */
[C---:B------:R-:W-:Y:S01]  /*b9e0*/  VIADD R3, R0.reuse, 0xffffff48 ;  /* 0xffffff4800037836 */ /* 0x040fe20000000000 */
[----:B------:R-:W-:Y:S02]  /*b9f0*/  FSEL R223, R87, -INF , !P1 ;  /* 0xff80000057df7808 */ /* 0x000fe40004800000 */
[----:B------:R-:W-:Y:S02]  /*ba00*/  FSEL R87, R81, -INF , !P5 ;  /* 0xff80000051577808 */ /* 0x000fe40006800000 */
[C---:B------:R-:W-:Y:S02]  /*ba10*/  ISETP.GE.AND P1, PT, R13.reuse, R9, PT ;  /* 0x000000090d00720c */ /* 0x040fe40003f26270 */
[----:B------:R-:W-:Y:S01]  /*ba20*/  ISETP.GE.AND P5, PT, R13, R12, PT ;  /* 0x0000000c0d00720c */ /* 0x000fe20003fa6270 */
[----:B------:R-:W-:Y:S01]  /*ba30*/  VIADD R13, R0, 0xffffff49 ;  /* 0xffffff49000d7836 */ /* 0x000fe20000000000 */
[----:B------:R-:W-:-:S02]  /*ba40*/  FSEL R217, R83, -INF , !P2 ;  /* 0xff80000053d97808 */ /* 0x000fc40005000000 */
[-C--:B------:R-:W-:Y:S02]  /*ba50*/  ISETP.GE.AND P2, PT, R3, R10.reuse, PT ;  /* 0x0000000a0300720c */ /* 0x080fe40003f46270 */
[----:B------:R-:W-:Y:S02]  /*ba60*/  FSEL R81, R55, -INF , !P4 ;  /* 0xff80000037517808 */ /* 0x000fe40006000000 */
[----:B------:R-:W-:Y:S02]  /*ba70*/  FSEL R80, R56, -INF , !P3 ;  /* 0xff80000038507808 */ /* 0x000fe40005800000 */
[----:B------:R-:W-:Y:S02]  /*ba80*/  FSEL R85, R28, -INF , !P2 ;  /* 0xff8000001c557808 */ /* 0x000fe40005000000 */
[----:B------:R-:W-:Y:S02]  /*ba90*/  ISETP.GE.AND P3, PT, R3, R11, PT ;  /* 0x0000000b0300720c */ /* 0x000fe40003f66270 */
[----:B------:R-:W-:-:S02]  /*baa0*/  ISETP.GE.AND P4, PT, R13, R10, PT ;  /* 0x0000000a0d00720c */ /* 0x000fc40003f86270 */
[----:B------:R-:W-:Y:S02]  /*bab0*/  ISETP.GE.AND P2, PT, R13, R11, PT ;  /* 0x0000000b0d00720c */ /* 0x000fe40003f46270 */
[----:B------:R-:W-:Y:S02]  /*bac0*/  FSEL R215, R30, -INF , !P3 ;  /* 0xff8000001ed77808 */ /* 0x000fe40005800000 */
[----:B------:R-:W-:Y:S02]  /*bad0*/  FSEL R175, R29, -INF , !P4 ;  /* 0xff8000001daf7808 */ /* 0x000fe40006000000 */
[----:B------:R-:W-:Y:S02]  /*bae0*/  FSEL R216, R31, -INF , !P2 ;  /* 0xff8000001fd87808 */ /* 0x000fe40005000000 */
[----:B------:R-:W-:Y:S01]  /*baf0*/  HMMA.16816.F32.BF16 R28, R24, R102, RZ ;  /* 0x00000066181c723c */ /* 0x000fe200000418ff */
[----:B------:R-:W-:Y:S02]  /*bb00*/  FSEL R84, R58, -INF , !P6 ;  /* 0xff8000003a547808 */ /* 0x000fe40007000000 */
[----:B------:R-:W-:-:S02]  /*bb10*/  ISETP.GE.AND P3, PT, R3, R9, PT ;  /* 0x000000090300720c */ /* 0x000fc40003f66270 */
[-C--:B------:R-:W-:Y:S01]  /*bb20*/  ISETP.GE.AND P4, PT, R3, R12.reuse, PT ;  /* 0x0000000c0300720c */ /* 0x080fe20003f86270 */
[----:B------:R-:W-:Y:S01]  /*bb30*/  VIADD R3, R0, 0xffffff51 ;  /* 0xffffff5100037836 */ /* 0x000fe20000000000 */
[C---:B------:R-:W-:Y:S02]  /*bb40*/  ISETP.GE.AND P6, PT, R8.reuse, R9, PT ;  /* 0x000000090800720c */ /* 0x040fe40003fc6270 */
[----:B------:R-:W-:Y:S02]  /*bb50*/  ISETP.GE.AND P2, PT, R8, R12, PT ;  /* 0x0000000c0800720c */ /* 0x000fe40003f46270 */
[----:B------:R-:W-:Y:S02]  /*bb60*/  FSEL R82, R57, -INF , !P1 ;  /* 0xff80000039527808 */ /* 0x000fe40004800000 */
[----:B------:R-:W-:Y:S02]  /*bb70*/  FSEL R225, R196, -INF , !P6 ;  /* 0xff800000c4e17808 */ /* 0x000fe40007000000 */
[----:B------:R-:W-:-:S02]  /*bb80*/  ISETP.GE.AND P1, PT, R8, R10, PT ;  /* 0x0000000a0800720c */ /* 0x000fc40003f26270 */
[----:B------:R-:W-:Y:S01]  /*bb90*/  ISETP.GE.AND P6, PT, R8, R11, PT ;  /* 0x0000000b0800720c */ /* 0x000fe20003fc6270 */
[----:B------:R-:W-:Y:S01]  /*bba0*/  VIADD R8, R0, 0xffffff60 ;  /* 0xffffff6000087836 */ /* 0x000fe20000000000 */
[----:B------:R-:W-:Y:S01]  /*bbb0*/  FSEL R238, R198, -INF , !P2 ;  /* 0xff800000c6ee7808 */ /* 0x000fe20005000000 */
[----:B------:R-:W-:Y:S01]  /*bbc0*/  HMMA.16816.F32.BF16 R40, R16, R110, R28 ;  /* 0x0000006e1028723c */ /* 0x000fe2000004181c */
[C---:B------:R-:W-:Y:S02]  /*bbd0*/  ISETP.GE.AND P2, PT, R3.reuse, R9, PT ;  /* 0x000000090300720c */ /* 0x040fe40003f46270 */
[----:B------:R-:W-:Y:S02]  /*bbe0*/  FSEL R252, R76, -INF , !P1 ;  /* 0xff8000004cfc7808 */ /* 0x000fe40004800000 */
[----:B------:R-:W-:Y:S02]  /*bbf0*/  FSEL R14, R78, -INF , !P6 ;  /* 0xff8000004e0e7808 */ /* 0x000fe40007000000 */
[C---:B------:R-:W-:Y:S01]  /*bc00*/  ISETP.GE.AND P1, PT, R3.reuse, R12, PT ;  /* 0x0000000c0300720c */ /* 0x040fe20003f26270 */
[----:B------:R-:W-:Y:S01]  /*bc10*/  HMMA.16816.F32.BF16 R28, R20, R118, RZ ;  /* 0x00000076141c723c */ /* 0x000fe200000418ff */
[----:B------:R-:W-:-:S02]  /*bc20*/  ISETP.GE.AND P6, PT, R3, R10, PT ;  /* 0x0000000a0300720c */ /* 0x000fc40003fc6270 */
[----:B------:R-:W-:Y:S02]  /*bc30*/  FSEL R224, R197, -INF , !P2 ;  /* 0xff800000c5e07808 */ /* 0x000fe40005000000 */
[----:B------:R-:W-:Y:S01]  /*bc40*/  ISETP.GE.AND P2, PT, R3, R11, PT ;  /* 0x0000000b0300720c */ /* 0x000fe20003f46270 */
[C---:B------:R-:W-:Y:S01]  /*bc50*/  VIADD R3, R0.reuse, 0xffffff58 ;  /* 0xffffff5800037836 */ /* 0x040fe20000000000 */
[----:B------:R-:W-:Y:S01]  /*bc60*/  FSEL R237, R199, -INF , !P1 ;  /* 0xff800000c7ed7808 */ /* 0x000fe20004800000 */
[----:B------:R-:W-:Y:S01]  /*bc70*/  HMMA.16816.F32.BF16 R20, R20, R122, RZ ;  /* 0x0000007a1414723c */ /* 0x000fe200000418ff */
[----:B------:R-:W-:Y:S02]  /*bc80*/  FSEL R251, R77, -INF , !P6 ;  /* 0xff8000004dfb7808 */ /* 0x000fe40007000000 */
[C---:B------:R-:W-:Y:S02]  /*bc90*/  ISETP.GE.AND P1, PT, R13.reuse, R9, PT ;  /* 0x000000090d00720c */ /* 0x040fe40003f26270 */
[----:B------:R-:W-:Y:S01]  /*bca0*/  ISETP.GE.AND P6, PT, R13, R12, PT ;  /* 0x0000000c0d00720c */ /* 0x000fe20003fc6270 */
[----:B------:R-:W-:Y:S01]  /*bcb0*/  VIADD R13, R0, 0xffffff59 ;  /* 0xffffff59000d7836 */ /* 0x000fe20000000000 */
[----:B------:R-:W-:-:S02]  /*bcc0*/  FSEL R197, R60, -INF , !P3 ;  /* 0xff8000003cc57808 */ /* 0x000fc40005800000 */
[----:B------:R-:W-:Y:S02]  /*bcd0*/  ISETP.GE.AND P3, PT, R3, R11, PT ;  /* 0x0000000b0300720c */ /* 0x000fe40003f66270 */
[----:B------:R-:W-:Y:S01]  /*bce0*/  FSEL R69, R79, -INF , !P2 ;  /* 0xff8000004f457808 */ /* 0x000fe20005000000 */
[----:B------:R-:W-:Y:S01]  /*bcf0*/  HMMA.16816.F32.BF16 R28, R4, R130, R28 ;  /* 0x00000082041c723c */ /* 0x000fe2000004181c */
[----:B------:R-:W-:Y:S02]  /*bd00*/  FSEL R83, R59, -INF , !P5 ;  /* 0xff8000003b537808 */ /* 0x000fe40006800000 */
[-C--:B------:R-:W-:Y:S02]  /*bd10*/  ISETP.GE.AND P2, PT, R3, R10.reuse, PT ;  /* 0x0000000a0300720c */ /* 0x080fe40003f46270 */
[----:B------:R-:W-:Y:S02]  /*bd20*/  ISETP.GE.AND P5, PT, R13, R10, PT ;  /* 0x0000000a0d00720c */ /* 0x000fe40003fa6270 */
[----:B------:R-:W-:-:S02]  /*bd30*/  FSEL R68, R34, -INF , !P3 ;  /* 0xff80000022447808 */ /* 0x000fc40005800000 */
[----:B------:R-:W-:Y:S02]  /*bd40*/  ISETP.GE.AND P3, PT, R13, R11, PT ;  /* 0x0000000b0d00720c */ /* 0x000fe40003f66270 */
[----:B------:R-:W-:Y:S02]  /*bd50*/  FSEL R198, R62, -INF , !P4 ;  /* 0xff8000003ec67808 */ /* 0x000fe40006000000 */
[----:B------:R-:W-:Y:S02]  /*bd60*/  FSEL R242, R32, -INF , !P2 ;  /* 0xff80000020f27808 */ /* 0x000fe40005000000 */
[----:B------:R-:W-:Y:S02]  /*bd70*/  FSEL R249, R33, -INF , !P5 ;  /* 0xff80000021f97808 */ /* 0x000fe40006800000 */
[-C--:B------:R-:W-:Y:S02]  /*bd80*/  ISETP.GE.AND P4, PT, R8, R9.reuse, PT ;  /* 0x000000090800720c */ /* 0x080fe40003f86270 */
[----:B------:R-:W-:-:S02]  /*bd90*/  ISETP.GE.AND P2, PT, R3, R9, PT ;  /* 0x000000090300720c */ /* 0x000fc40003f46270 */
[-C--:B------:R-:W-:Y:S01]  /*bda0*/  ISETP.GE.AND P5, PT, R3, R12.reuse, PT ;  /* 0x0000000c0300720c */ /* 0x080fe20003fa6270 */
[----:B------:R-:W-:Y:S01]  /*bdb0*/  VIADD R3, R0, 0xffffff61 ;  /* 0xffffff6100037836 */ /* 0x000fe20000000000 */
[----:B------:R-:W-:Y:S02]  /*bdc0*/  FSEL R78, R35, -INF , !P3 ;  /* 0xff800000234e7808 */ /* 0x000fe40005800000 */
[----:B------:R-:W-:Y:S01]  /*bdd0*/  ISETP.GE.AND P3, PT, R8, R12, PT ;  /* 0x0000000c0800720c */ /* 0x000fe20003f66270 */
[----:B------:R-:W-:Y:S01]  /*bde0*/  HMMA.16816.F32.BF16 R32, R24, R122, RZ ;  /* 0x0000007a1820723c */ /* 0x000fe200000418ff */
[----:B------:R-:W-:Y:S02]  /*bdf0*/  FSEL R196, R61, -INF , !P1 ;  /* 0xff8000003dc47808 */ /* 0x000fe40004800000 */
[----:B------:R-:W-:Y:S02]  /*be00*/  FSEL R204, R204, -INF , !P4 ;  /* 0xff800000cccc7808 */ /* 0x000fe40006000000 */
[----:B------:R-:W-:-:S02]  /*be10*/  ISETP.GE.AND P1, PT, R8, R10, PT ;  /* 0x0000000a0800720c */ /* 0x000fc40003f26270 */
[----:B------:R-:W-:Y:S01]  /*be20*/  ISETP.GE.AND P4, PT, R8, R11, PT ;  /* 0x0000000b0800720c */ /* 0x000fe20003f86270 */
[----:B------:R-:W-:Y:S01]  /*be30*/  VIADD R8, R0, 0xffffff70 ;  /* 0xffffff7000087836 */ /* 0x000fe20000000000 */
[----:B------:R-:W-:Y:S01]  /*be40*/  FSEL R236, R206, -INF , !P3 ;  /* 0xff800000ceec7808 */ /* 0x000fe20005800000 */
[----:B------:R-:W-:Y:S01]  /*be50*/  HMMA.16816.F32.BF16 R24, R4, R126, R20 ;  /* 0x0000007e0418723c */ /* 0x000fe20000041814 */
[C---:B------:R-:W-:Y:S01]  /*be60*/  ISETP.GE.AND P3, PT, R3.reuse, R9, PT ;  /* 0x000000090300720c */ /* 0x040fe20003f66270 */
[----:B------:R-:W-:Y:S01]  /*be70*/  VIADD R4, R0, 0xffffff69 ;  /* 0xffffff6900047836 */ /* 0x000fe20000000000 */
[----:B------:R-:W-:Y:S01]  /*be80*/  FSEL R70, R200, -INF , !P1 ;  /* 0xff800000c8467808 */ /* 0x000fe20004800000 */
[----:B------:R-:W-:Y:S01]  /*be90*/  VIADD R5, R0, 0xffffff68 ;  /* 0xffffff6800057836 */ /* 0x000fe20000000000 */
[----:B------:R-:W-:Y:S02]  /*bea0*/  FSEL R76, R202, -INF , !P4 ;  /* 0xff800000ca4c7808 */ /* 0x000fe40006000000 */
[C---:B------:R-:W-:Y:S01]  /*beb0*/  ISETP.GE.AND P1, PT, R3.reuse, R12, PT ;  /* 0x0000000c0300720c */ /* 0x040fe20003f26270 */
[----:B------:R-:W-:Y:S01]  /*bec0*/  HMMA.16816.F32.BF16 R20, R16, R130, R36 ;  /* 0x000000821014723c */ /* 0x000fe20000041824 */
[----:B------:R-:W-:-:S02]  /*bed0*/  ISETP.GE.AND P4, PT, R3, R10, PT ;  /* 0x0000000a0300720c */ /* 0x000fc40003f86270 */
[----:B------:R-:W-:Y:S02]  /*bee0*/  FSEL R122, R63, -INF , !P6 ;  /* 0xff8000003f7a7808 */ /* 0x000fe40007000000 */
[----:B------:R-:W-:Y:S02]  /*bef0*/  FSEL R205, R205, -INF , !P3 ;  /* 0xff800000cdcd7808 */ /* 0x000fe40005800000 */
[----:B------:R-:W-:Y:S01]  /*bf00*/  ISETP.GE.AND P6, PT, R8, R9, PT ;  /* 0x000000090800720c */ /* 0x000fe20003fc6270 */
[----:B------:R-:W-:Y:S01]  /*bf10*/  HMMA.16816.F32.BF16 R16, R16, R126, R32 ;  /* 0x0000007e1010723c */ /* 0x000fe20000041820 */
[----:B------:R-:W-:Y:S01]  /*bf20*/  ISETP.GE.AND P3, PT, R3, R11, PT ;  /* 0x0000000b0300720c */ /* 0x000fe20003f66270 */
[----:B------:R-:W-:Y:S01]  /*bf30*/  VIADD R3, R0, 0xffffff71 ;  /* 0xffffff7100037836 */ /* 0x000fe20000000000 */
[----:B------:R-:W-:Y:S02]  /*bf40*/  FSEL R235, R207, -INF , !P1 ;  /* 0xff800000cfeb7808 */ /* 0x000fe40004800000 */
[----:B------:R-:W-:-:S02]  /*bf50*/  FSEL R15, R201, -INF , !P4 ;  /* 0xff800000c90f7808 */ /* 0x000fc40006000000 */
[C---:B------:R-:W-:Y:S02]  /*bf60*/  ISETP.GE.AND P1, PT, R13.reuse, R9, PT ;  /* 0x000000090d00720c */ /* 0x040fe40003f26270 */
[-C--:B------:R-:W-:Y:S02]  /*bf70*/  ISETP.GE.AND P4, PT, R13, R12.reuse, PT ;  /* 0x0000000c0d00720c */ /* 0x080fe40003f86270 */
[----:B------:R-:W-:Y:S02]  /*bf80*/  FSEL R202, R92, -INF , !P6 ;  /* 0xff8000005cca7808 */ /* 0x000fe40007000000 */
[----:B------:R-:W-:Y:S02]  /*bf90*/  FSEL R13, R203, -INF , !P3 ;  /* 0xff800000cb0d7808 */ /* 0x000fe40005800000 */
[C---:B------:R-:W-:Y:S02]  /*bfa0*/  ISETP.GE.AND P6, PT, R8.reuse, R11, PT ;  /* 0x0000000b0800720c */ /* 0x040fe40003fc6270 */
[----:B------:R-:W-:Y:S01]  /*bfb0*/  ISETP.GE.AND P3, PT, R8, R12, PT ;  /* 0x0000000c0800720c */ /* 0x000fe20003f66270 */
[----:B------:R-:W-:Y:S01]  /*bfc0*/  STL [R1+0x30], R13 ;  /* 0x0000300d01007387 */ /* 0x000fe20000100800 */
[----:B------:R-:W-:-:S02]  /*bfd0*/  FSEL R44, R90, -INF , !P6 ;  /* 0xff8000005a2c7808 */ /* 0x000fc40007000000 */
[----:B------:R-:W-:Y:S02]  /*bfe0*/  FSEL R250, R94, -INF , !P3 ;  /* 0xff8000005efa7808 */ /* 0x000fe40005800000 */
[CC--:B------:R-:W-:Y:S02]  /*bff0*/  ISETP.GE.AND P6, PT, R3.reuse, R10.reuse, PT ;  /* 0x0000000a0300720c */ /* 0x0c0fe40003fc6270 */
[----:B------:R-:W-:Y:S02]  /*c000*/  ISETP.GE.AND P3, PT, R3, R9, PT ;  /* 0x000000090300720c */ /* 0x000fe40003f66270 */
[----:B------:R-:W-:Y:S02]  /*c010*/  FSEL R200, R40, -INF , !P2 ;  /* 0xff80000028c87808 */ /* 0x000fe40005000000 */
[----:B------:R-:W-:Y:S02]  /*c020*/  ISETP.GE.AND P2, PT, R8, R10, PT ;  /* 0x0000000a0800720c */ /* 0x000fe40003f46270 */
[----:B------:R-:W-:-:S02]  /*c030*/  FSEL R199, R41, -INF , !P1 ;  /* 0xff80000029c77808 */ /* 0x000fc40004800000 */
[----:B------:R-:W-:Y:S02]  /*c040*/  FSEL R6, R89, -INF , !P6 ;  /* 0xff80000059067808 */ /* 0x000fe40007000000 */
[----:B------:R-:W-:Y:S02]  /*c050*/  FSEL R201, R93, -INF , !P3 ;  /* 0xff8000005dc97808 */ /* 0x000fe40005800000 */
[----:B------:R-:W-:Y:S01]  /*c060*/  ISETP.GE.AND P1, PT, R4, R10, PT ;  /* 0x0000000a0400720c */ /* 0x000fe20003f26270 */
[----:B------:R1:W-:Y:S01]  /*c070*/  STL [R1+0x8], R6 ;  /* 0x0000080601007387 */ /* 0x0003e20000100800 */
[C---:B------:R-:W-:Y:S02]  /*c080*/  ISETP.GE.AND P3, PT, R3.reuse, R11, PT ;  /* 0x0000000b0300720c */ /* 0x040fe40003f66270 */
[----:B------:R-:W-:Y:S02]  /*c090*/  FSEL R77, R88, -INF , !P2 ;  /* 0xff800000584d7808 */ /* 0x000fe40005000000 */
[----:B------:R-:W-:Y:S01]  /*c0a0*/  ISETP.GE.AND P2, PT, R3, R12, PT ;  /* 0x0000000c0300720c */ /* 0x000fe20003f46270 */
[C---:B------:R-:W-:Y:S01]  /*c0b0*/  VIADD R3, R0.reuse, 0xffffff78 ;  /* 0xffffff7800037836 */ /* 0x040fe20000000000 */
[----:B------:R-:W-:Y:S01]  /*c0c0*/  FSEL R244, R29, -INF , !P1 ;  /* 0xff8000001df47808 */ /* 0x000fe20004800000 */
[----:B------:R-:W-:Y:S01]  /*c0d0*/  VIADD R0, R0, 0xffffff79 ;  /* 0xffffff7900007836 */ /* 0x000fe20000000000 */
[----:B------:R-:W-:-:S02]  /*c0e0*/  ISETP.GE.AND P1, PT, R4, R9, PT ;  /* 0x000000090400720c */ /* 0x000fc40003f26270 */
[----:B------:R-:W-:Y:S02]  /*c0f0*/  FSEL R240, R95, -INF , !P2 ;  /* 0xff8000005ff07808 */ /* 0x000fe40005000000 */
[----:B------:R-:W-:Y:S02]  /*c100*/  FSEL R127, R21, -INF , !P1 ;  /* 0xff800000157f7808 */ /* 0x000fe40004800000 */
[----:B------:R-:W-:Y:S02]  /*c110*/  ISETP.GE.AND P1, PT, R3, R11, PT ;  /* 0x0000000b0300720c */ /* 0x000fe40003f26270 */
[----:B------:R-:W-:Y:S02]  /*c120*/  ISETP.GE.AND P2, PT, R5, R10, PT ;  /* 0x0000000a0500720c */ /* 0x000fe40003f46270 */
[----:B------:R-:W-:Y:S02]  /*c130*/  FSEL R241, R26, -INF , !P1 ;  /* 0xff8000001af17808 */ /* 0x000fe40004800000 */
[----:B------:R-:W-:-:S02]  /*c140*/  FSEL R203, R42, -INF , !P5 ;  /* 0xff8000002acb7808 */ /* 0x000fc40006800000 */
[----:B------:R-:W-:Y:S02]  /*c150*/  FSEL R245, R28, -INF , !P2 ;  /* 0xff8000001cf57808 */ /* 0x000fe40005000000 */
[----:B-1----:R-:W-:Y:S02]  /*c160*/  FSEL R6, R91, -INF , !P3 ;  /* 0xff8000005b067808 */ /* 0x002fe40005800000 */
[----:B------:R-:W-:Y:S02]  /*c170*/  ISETP.GE.AND P1, PT, R247, 0x3, PT ;  /* 0x00000003f700780c */ /* 0x000fe40003f26270 */
[----:B------:R-:W-:Y:S01]  /*c180*/  ISETP.GE.AND P5, PT, R3, R10, PT ;  /* 0x0000000a0300720c */ /* 0x000fe20003fa6270 */
[----:B------:R1:W-:Y:S01]  /*c190*/  STL [R1+0x14], R6 ;  /* 0x0000140601007387 */ /* 0x0003e20000100800 */
[----:B------:R-:W-:Y:S02]  /*c1a0*/  ISETP.GE.AND P2, PT, R5, R11, PT ;  /* 0x0000000b0500720c */ /* 0x000fe40003f46270 */
        /* <DEDUP_REMOVED lines=13> */
[CC--:B------:R-:W-:Y:S02]  /*c280*/  ISETP.GE.AND P6, PT, R3.reuse, R9.reuse, PT ;  /* 0x000000090300720c */ /* 0x0c0fe40003fc6270 */
[C---:B------:R-:W-:Y:S02]  /*c290*/  ISETP.GE.AND P5, PT, R0.reuse, R9, PT ;  /* 0x000000090000720c */ /* 0x040fe40003fa6270 */
        /* <DEDUP_REMOVED lines=8> */
[----:B-1----:R-:W-:Y:S06]  /*c320*/  @!P1 BRA `(.L_x_248) ;  /* 0x0000000000e89947 */ /* 0x002fec0003800000 */
[----:B------:R-:W2:Y:S04]  /*c330*/  LDL R71, [R1+0x10] ;  /* 0x0000100001477983 */ /* 0x000ea80000100800 */
[----:B------:R-:W3:Y:S01]  /*c340*/  LDL R51, [R1+0xc] ;  /* 0x00000c0001337983 */ /* 0x000ee20000100800 */
[C---:B------:R-:W-:Y:S01]  /*c350*/  @!P0 VIADD R3, R247.reuse, 0xfffffffd ;  /* 0xfffffffdf7038836 */ /* 0x040fe20000000000 */
[----:B------:R-:W-:Y:S01]  /*c360*/  BSSY.RECONVERGENT B0, `(.L_x_249) ;  /* 0x0000035000007945 */ /* 0x000fe20003800200 */
[----:B------:R-:W-:Y:S01]  /*c370*/  @!P0 VIADD R0, R247, 0xfffffffd ;  /* 0xfffffffdf7008836 */ /* 0x000fe20000000000 */
[----:B------:R1:W-:Y:S01]  /*c380*/  @P0 STS.128 [R214+0x2000], RZ ;  /* 0x002000ffd6000388 */ /* 0x0003e20000000c00 */
[----:B------:R-:W-:-:S04]  /*c390*/  @!P0 IMAD.WIDE.U32 R4, R3, R146, RZ ;  /* 0x0000009203048225 */ /* 0x000fc800078e00ff */
[----:B------:R-:W-:-:S04]  /*c3a0*/  @!P0 IMAD.WIDE.U32 R6, R0, R146, RZ ;  /* 0x0000009200068225 */ /* 0x000fc800078e00ff */
[CC--:B------:R-:W-:Y:S02]  /*c3b0*/  @!P0 IMAD R5, R3.reuse, R147.reuse, R5 ;  /* 0x0000009303058224 */ /* 0x0c0fe400078e0205 */
[----:B------:R-:W-:Y:S02]  /*c3c0*/  @!P0 IMAD R0, R0, R147, R7 ;  /* 0x0000009300008224 */ /* 0x000fe400078e0207 */
[C---:B------:R-:W-:Y:S01]  /*c3d0*/  @!P0 IMAD.SHL.U32 R8, R4.reuse, 0x80, RZ ;  /* 0x0000008004088824 */ /* 0x040fe200078e00ff */
[----:B------:R-:W-:Y:S01]  /*c3e0*/  @!P0 SHF.L.U64.HI R9, R4, 0x7, R5 ;  /* 0x0000000704098819 */ /* 0x000fe20000010205 */
[C---:B------:R-:W-:Y:S01]  /*c3f0*/  @!P0 IMAD.SHL.U32 R7, R6.reuse, 0x80, RZ ;  /* 0x0000008006078824 */ /* 0x040fe200078e00ff */
[----:B------:R-:W-:Y:S01]  /*c400*/  @!P0 SHF.L.U64.HI R6, R6, 0x7, R0 ;  /* 0x0000000706068819 */ /* 0x000fe20000010200 */
[C---:B------:R-:W-:Y:S01]  /*c410*/  @!P0 IMAD.WIDE.U32 R4, R3.reuse, R146, RZ ;  /* 0x0000009203048225 */ /* 0x040fe200078e00ff */
[C---:B------:R-:W-:Y:S02]  /*c420*/  @!P0 LEA R0, P2, R146.reuse, R8, 0x5 ;  /* 0x0000000892008211 */ /* 0x040fe400078428ff */
[C---:B------:R-:W-:Y:S01]  /*c430*/  @!P0 LEA R7, P1, R146.reuse, R7, 0x6 ;  /* 0x0000000792078211 */ /* 0x040fe200078230ff */
[----:B------:R-:W-:Y:S01]  /*c440*/  @!P0 IMAD R5, R3, R147, R5 ;  /* 0x0000009303058224 */ /* 0x000fe200078e0205 */
[----:B------:R-:W-:-:S02]  /*c450*/  @!P0 LEA.HI.X R9, R146, R9, R147, 0x5, P2 ;  /* 0x0000000992098211 */ /* 0x000fc400010f2c93 */
[----:B------:R-:W-:Y:S02]  /*c460*/  @!P0 LEA.HI.X R3, R146, R6, R147, 0x6, P1 ;  /* 0x0000000692038211 */ /* 0x000fe400008f3493 */
[-C--:B--2---:R-:W-:Y:S02]  /*c470*/  @!P0 LEA R10, P3, R4, R71.reuse, 0x8 ;  /* 0x00000047040a8211 */ /* 0x084fe400078640ff */
[-C--:B------:R-:W-:Y:S02]  /*c480*/  @!P0 LEA R8, P2, R0, R71.reuse, 0x1 ;  /* 0x0000004700088211 */ /* 0x080fe400078408ff */
[----:B------:R-:W-:Y:S02]  /*c490*/  @!P0 LEA R6, P1, R7, R71, 0x1 ;  /* 0x0000004707068211 */ /* 0x000fe400078208ff */
[-C--:B---3--:R-:W-:Y:S02]  /*c4a0*/  @!P0 LEA.HI.X R11, R4, R51.reuse, R5, 0x8, P3 ;  /* 0x00000033040b8211 */ /* 0x088fe400018f4405 */
        /* <DEDUP_REMOVED lines=32> */
.L_x_250:
[----:B------:R-:W-:Y:S05]  /*c6b0*/  BSYNC.RECONVERGENT B0 ;  /* 0x0000000000007941 */ /* 0x000fea0003800200 */
.L_x_249:
[----:B------:R-:W0:Y:S02]  /*c6c0*/  LDGDEPBAR ;  /* 0x00000000000079af */ /* 0x000e240000000000 */
.L_x_248:
[----:B------:R-:W3:Y:S01]  /*c6d0*/  LDL.64 R94, [R1] ;  /* 0x00000000015e7983 */ /* 0x000ee20000100a00 */
[----:B------:R-:W-:Y:S02]  /*c6e0*/  IMAD.MOV.U32 R91, RZ, RZ, R15 ;  /* 0x000000ffff5b7224 */ /* 0x000fe400078e000f */
[----:B------:R-:W-:Y:S01]  /*c6f0*/  IMAD.MOV.U32 R92, RZ, RZ, R14 ;  /* 0x000000ffff5c7224 */ /* 0x000fe200078e000e */
[----:B------:R-:W4:Y:S04]  /*c700*/  LDL.LU R18, [R1+0x40] ;  /* 0x0000400001127983 */ /* 0x000f280000300800 */
[----:B------:R2:W-:Y:S01]  /*c710*/  STL [R1+0x9c], R214 ;  /* 0x00009cd601007387 */ /* 0x0005e20000100800 */
[----:B------:R-:W-:Y:S01]  /*c720*/  FMNMX3.FTZ R0, R142, R48, R72, !PT ;  /* 0x000000308e007276 */ /* 0x000fe20007810048 */
[----:B------:R-:W2:Y:S01]  /*c730*/  S2R R90, SR_TID.X ;  /* 0x00000000005a7919 */ /* 0x000ea20000002100 */
[----:B------:R-:W2:Y:S01]  /*c740*/  S2R R88, SR_CTAID.X ;  /* 0x0000000000587919 */ /* 0x000ea20000002500 */
[----:B------:R-:W-:Y:S01]  /*c750*/  IMAD.SHL.U32 R123, R247, 0x4, RZ ;  /* 0x00000004f77b7824 */ /* 0x000fe200078e00ff */
[----:B------:R-:W-:-:S02]  /*c760*/  UIADD3 UR13, UPT, UPT, UR19, -0x4498517b, URZ ;  /* 0xbb67ae85130d7890 */ /* 0x000fc4000fffe0ff */
[----:B------:R-:W-:Y:S02]  /*c770*/  UIADD3 UR12, UPT, UPT, UR18, -0x61c88647, URZ ;  /* 0x9e3779b9120c7890 */ /* 0x000fe4000fffe0ff */
[----:B------:R-:W-:Y:S02]  /*c780*/  UIADD3 UR4, UPT, UPT, UR18, 0x3c6ef372, URZ ;  /* 0x3c6ef37212047890 */ /* 0x000fe4000fffe0ff */
[----:B------:R-:W-:Y:S01]  /*c790*/  UIADD3 UR21, UPT, UPT, UR19, 0x76cf5d0a, URZ ;  /* 0x76cf5d0a13157890 */ /* 0x000fe2000fffe0ff */
[----:B-1----:R-:W-:Y:S01]  /*c7a0*/  FMNMX3.FTZ R11, R144, R180, R181, !PT ;  /* 0x000000b4900b7276 */ /* 0x002fe200078100b5 */
[----:B------:R-:W-:Y:S01]  /*c7b0*/  UIADD3 UR20, UPT, UPT, UR19, 0x32370b8f, URZ ;  /* 0x32370b8f13147890 */ /* 0x000fe2000fffe0ff */
[----:B------:R-:W-:Y:S04]  /*c7c0*/  LDSM.16.MT88.4 R40, [R210+0x4000] ;  /* 0x00400000d228783b */ /* 0x000fe80000004200 */
[----:B--2---:R-:W2:Y:S04]  /*c7d0*/  LDL.LU R214, [R1+0x8] ;  /* 0x0000080001d67983 */ /* 0x004ea80000300800 */
[----:B------:R1:W-:Y:S04]  /*c7e0*/  STL [R1+0x98], R213 ;  /* 0x000098d501007387 */ /* 0x0003e80000100800 */
[----:B-1----:R-:W3:Y:S04]  /*c7f0*/  LDL.LU R213, [R1+0x30] ;  /* 0x0000300001d57983 */ /* 0x002ee80000300800 */
[----:B------:R-:W-:Y:S04]  /*c800*/  STL [R1+0x94], R212 ;  /* 0x000094d401007387 */ /* 0x000fe80000100800 */
[----:B------:R-:W-:Y:S04]  /*c810*/  STL [R1+0x90], R211 ;  /* 0x000090d301007387 */ /* 0x000fe80000100800 */
[----:B------:R1:W-:Y:S04]  /*c820*/  STL [R1+0x8c], R209 ;  /* 0x00008cd101007387 */ /* 0x0003e80000100800 */
[----:B-1----:R-:W4:Y:S01]  /*c830*/  LDL.LU R209, [R1+0x14] ;  /* 0x0000140001d17983 */ /* 0x002f220000300800 */
[----:B------:R-:W-:-:S04]  /*c840*/  FMNMX3.FTZ R0, R0, R64, R49, !PT ;  /* 0x0000004000007276 */ /* 0x000fc80007810031 */
[----:B------:R-:W-:-:S04]  /*c850*/  FMNMX3.FTZ R0, R0, R176, R177, !PT ;  /* 0x000000b000007276 */ /* 0x000fc800078100b1 */
[----:B------:R-:W-:-:S04]  /*c860*/  FMNMX3.FTZ R0, R0, R97, R100, !PT ;  /* 0x0000006100007276 */ /* 0x000fc80007810064 */
[----:B------:R-:W-:-:S04]  /*c870*/  FMNMX3.FTZ R0, R0, R188, R189, !PT ;  /* 0x000000bc00007276 */ /* 0x000fc800078100bd */
[----:B------:R-:W-:-:S04]  /*c880*/  FMNMX3.FTZ R0, R0, R120, R121, !PT ;  /* 0x0000007800007276 */ /* 0x000fc80007810079 */
        /* <DEDUP_REMOVED lines=15> */
[----:B------:R-:W-:-:S04]  /*c980*/  FMNMX3.FTZ R0, R0, R145, R172, !PT ;  /* 0x0000009100007276 */ /* 0x000fc800078100ac */
[----:B------:R-:W-:-:S04]  /*c990*/  FMNMX3.FTZ R10, R0, R219, R217, !PT ;  /* 0x000000db000a7276 */ /* 0x000fc800078100d9 */
[----:B------:R-:W-:-:S04]  /*c9a0*/  FMNMX3.FTZ R10, R10, R215, R216, !PT ;  /* 0x000000d70a0a7276 */ /* 0x000fc800078100d8 */
[----:B------:R-:W-:-:S04]  /*c9b0*/  FMNMX3.FTZ R10, R10, R92, R69, !PT ;  /* 0x0000005c0a0a7276 */ /* 0x000fc80007810045 */
[----:B------:R-:W-:Y:S01]  /*c9c0*/  FMNMX3.FTZ R10, R10, R68, R78, !PT ;  /* 0x000000440a0a7276 */ /* 0x000fe2000781004e */
[----:B------:R-:W-:-:S05]  /*c9d0*/  VIADD R4, R123, 0xfffffff8 ;  /* 0xfffffff87b047836 */ /* 0x000fca0000000000 */
[----:B------:R-:W-:Y:S02]  /*c9e0*/  LOP3.LUT R4, R4, UR19, R229, 0x96, !PT ;  /* 0x0000001304047c12 */ /* 0x000fe4000f8e96e5 */
[----:B------:R-:W-:-:S03]  /*c9f0*/  SHF.R.U32.HI R90, RZ, 0x5, R90 ;  /* 0x00000005ff5a7819 */ /* 0x000fc6000001165a */
[----:B------:R-:W-:-:S04]  /*ca00*/  IMAD.WIDE.U32 R4, R4, -0x326172a9, RZ ;  /* 0xcd9e8d5704047825 */ /* 0x000fc800078e00ff */
[----:B------:R-:W-:-:S04]  /*ca10*/  IMAD R88, R88, 0x8, R90 ;  /* 0x0000000858587824 */ /* 0x000fc800078e025a */
[----:B------:R-:W-:-:S03]  /*ca20*/  IMAD.WIDE.U32 R88, R88, -0x326172a9, RZ ;  /* 0xcd9e8d5758587825 */ /* 0x000fc600078e00ff */
[----:B------:R-:W-:Y:S01]  /*ca30*/  LOP3.LUT R17, R88, UR12, R5, 0x96, !PT ;  /* 0x0000000c58117c12 */ /* 0x000fe2000f8e9605 */
[----:B------:R-:W-:Y:S02]  /*ca40*/  UIADD3 UR17, UPT, UPT, UR19, -0x126145ec, URZ ;  /* 0xed9eba1413117890 */ /* 0x000fe4000fffe0ff */
[----:B------:R-:W-:Y:S01]  /*ca50*/  UIADD3 UR16, UPT, UPT, UR19, -0x56f99767, URZ ;  /* 0xa906689913107890 */ /* 0x000fe2000fffe0ff */
[----:B--2---:R-:W-:-:S04]  /*ca60*/  FMNMX3.FTZ R3, R3, R77, R214, !PT ;  /* 0x0000004d03037276 */ /* 0x004fc800078100d6 */
[----:B------:R-:W-:-:S05]  /*ca70*/  FMNMX3.FTZ R0, R3, R248, R239, !PT ;  /* 0x000000f803007276 */ /* 0x000fca00078100ef */
[----:B------:R-:W1:Y:S01]  /*ca80*/  SHFL.BFLY PT, R3, R0, 0x2, 0x1f ;  /* 0x0c401f0000037f89 */ /* 0x000e6200000e0000 */
[----:B---3--:R-:W-:-:S04]  /*ca90*/  FMNMX3.FTZ R10, R10, R76, R213, !PT ;  /* 0x0000004c0a0a7276 */ /* 0x008fc800078100d5 */
[----:B------:R-:W-:Y:S02]  /*caa0*/  FMNMX3.FTZ R10, R10, R30, R246, !PT ;  /* 0x0000001e0a0a7276 */ /* 0x000fe400078100f6 */
[----:B-1----:R-:W-:Y:S02]  /*cab0*/  FMNMX.FTZ R3, R0, R3, !PT ;  /* 0x0000000300037209 */ /* 0x002fe40007810000 */
[----:B------:R-:W-:-:S03]  /*cac0*/  LOP3.LUT R0, R228, UR13, R231, 0x96, !PT ;  /* 0x0000000de4007c12 */ /* 0x000fc6000f8e96e7 */
[----:B------:R-:W1:Y:S02]  /*cad0*/  SHFL.BFLY PT, R13, R3, 0x1, 0x1f ;  /* 0x0c201f00030d7f89 */ /* 0x000e6400000e0000 */
[----:B------:R-:W-:Y:S01]  /*cae0*/  IMAD.WIDE.U32 R38, R0, -0x326172a9, RZ ;  /* 0xcd9e8d5700267825 */ /* 0x000fe200078e00ff */
[----:B------:R-:W-:Y:S02]  /*caf0*/  LOP3.LUT R0, R228, UR13, R233, 0x96, !PT ;  /* 0x0000000de4007c12 */ /* 0x000fe4000f8e96e9 */
[----:B----4-:R-:W-:-:S04]  /*cb00*/  FMNMX3.FTZ R10, R10, R44, R209, !PT ;  /* 0x0000002c0a0a7276 */ /* 0x010fc800078100d1 */
[----:B------:R-:W-:-:S05]  /*cb10*/  FMNMX3.FTZ R10, R10, R241, R243, !PT ;  /* 0x000000f10a0a7276 */ /* 0x000fca00078100f3 */
[----:B------:R-:W2:Y:S01]  /*cb20*/  SHFL.BFLY PT, R12, R10, 0x2, 0x1f ;  /* 0x0c401f000a0c7f89 */ /* 0x000ea200000e0000 */
[----:B------:R-:W-:Y:S02]  /*cb30*/  LOP3.LUT R6, R94, UR12, R5, 0x96, !PT ;  /* 0x0000000c5e067c12 */ /* 0x000fe4000f8e9605 */
[----:B------:R-:W-:Y:S01]  /*cb40*/  LOP3.LUT R8, R4, UR4, R39, 0x96, !PT ;  /* 0x0000000404087c12 */ /* 0x000fe2000f8e9627 */
[----:B------:R-:W-:-:S04]  /*cb50*/  IMAD.WIDE.U32 R146, R0, -0x326172a9, RZ ;  /* 0xcd9e8d5700927825 */ /* 0x000fc800078e00ff */
[----:B------:R-:W-:Y:S01]  /*cb60*/  IMAD.WIDE.U32 R6, R6, -0x2daee0ad, RZ ;  /* 0xd2511f5306067825 */ /* 0x000fe200078e00ff */
[----:B------:R-:W-:-:S03]  /*cb70*/  LOP3.LUT R16, R4, UR4, R147, 0x96, !PT ;  /* 0x0000000404107c12 */ /* 0x000fc6000f8e9693 */
[----:B------:R-:W-:Y:S01]  /*cb80*/  IMAD.WIDE.U32 R8, R8, -0x2daee0ad, RZ ;  /* 0xd2511f5308087825 */ /* 0x000fe200078e00ff */
[----:B------:R-:W-:Y:S02]  /*cb90*/  LOP3.LUT R5, R230, UR21, R7, 0x96, !PT ;  /* 0x00000015e6057c12 */ /* 0x000fe4000f8e9607 */
[----:B------:R-:W-:Y:S02]  /*cba0*/  FMNMX3.FTZ R4, R11, R75, R67, !PT ;  /* 0x0000004b0b047276 */ /* 0x000fe40007810043 */
[----:B------:R-:W-:Y:S02]  /*cbb0*/  LOP3.LUT R6, R6, UR20, R9, 0x96, !PT ;  /* 0x0000001406067c12 */ /* 0x000fe4000f8e9609 */
[----:B-1----:R-:W-:Y:S01]  /*cbc0*/  FMNMX.FTZ R111, R3, R13, !PT ;  /* 0x0000000d036f7209 */ /* 0x002fe20007810000 */
[----:B------:R-:W-:Y:S01]  /*cbd0*/  IMAD.WIDE.U32 R14, R5, -0x326172a9, RZ ;  /* 0xcd9e8d57050e7825 */ /* 0x000fe200078e00ff */
[----:B------:R-:W-:Y:S02]  /*cbe0*/  FMNMX3.FTZ R3, R4, R184, R185, !PT ;  /* 0x000000b804037276 */ /* 0x000fe400078100b9 */
[----:B--2---:R-:W-:Y:S01]  /*cbf0*/  FMNMX.FTZ R0, R10, R12, !PT ;  /* 0x0000000c0a007209 */ /* 0x004fe20007810000 */
[----:B------:R-:W-:Y:S01]  /*cc00*/  IMAD.WIDE.U32 R24, R6, -0x326172a9, RZ ;  /* 0xcd9e8d5706187825 */ /* 0x000fe200078e00ff */
[----:B------:R-:W-:-:S03]  /*cc10*/  FMNMX3.FTZ R3, R3, R101, R109, !PT ;  /* 0x0000006503037276 */ /* 0x000fc6000781006d */
[----:B------:R-:W1:Y:S01]  /*cc20*/  SHFL.BFLY PT, R10, R0, 0x1, 0x1f ;  /* 0x0c201f00000a7f89 */ /* 0x000e6200000e0000 */
[----:B------:R-:W-:Y:S02]  /*cc30*/  LOP3.LUT R4, R38, UR9, R15, 0x96, !PT ;  /* 0x0000000926047c12 */ /* 0x000fe4000f8e960f */
[----:B------:R-:W-:Y:S02]  /*cc40*/  LOP3.LUT R9, R14, UR8, R25, 0x96, !PT ;  /* 0x000000080e097c12 */ /* 0x000fe4000f8e9619 */
[----:B------:R-:W-:Y:S02]  /*cc50*/  FMNMX3.FTZ R7, R3, R192, R193, !PT ;  /* 0x000000c003077276 */ /* 0x000fe400078100c1 */
[----:B------:R-:W-:Y:S01]  /*cc60*/  FMNMX3.FTZ R6, R143, R182, R183, !PT ;  /* 0x000000b68f067276 */ /* 0x000fe200078100b7 */
[----:B------:R-:W-:Y:S01]  /*cc70*/  IMAD.WIDE.U32 R4, R4, -0x2daee0ad, RZ ;  /* 0xd2511f5304047825 */ /* 0x000fe200078e00ff */
[----:B------:R-:W-:Y:S02]  /*cc80*/  FMNMX3.FTZ R7, R7, R104, R105, !PT ;  /* 0x0000006807077276 */ /* 0x000fe40007810069 */
[----:B------:R-:W-:Y:S01]  /*cc90*/  FMNMX3.FTZ R3, R6, R96, R65, !PT ;  /* 0x0000006006037276 */ /* 0x000fe20007810041 */
[----:B------:R-:W-:-:S04]  /*cca0*/  IMAD.WIDE.U32 R34, R9, -0x2daee0ad, RZ ;  /* 0xd2511f5309227825 */ /* 0x000fc800078e00ff */
[C---:B------:R-:W-:Y:S01]  /*ccb0*/  FMUL.FTZ R21, R111.reuse, UR11 ;  /* 0x0000000b6f157c20 */ /* 0x040fe20008410000 */
[----:B------:R-:W-:Y:S02]  /*ccc0*/  FSETP.NEU.FTZ.AND P1, PT, R111, -INF , PT ;  /* 0xff8000006f00780b */ /* 0x000fe40003f3d000 */
[----:B------:R-:W-:Y:S02]  /*ccd0*/  LOP3.LUT R8, R8, UR17, R5, 0x96, !PT ;  /* 0x0000001108087c12 */ /* 0x000fe4000f8e9605 */
[----:B------:R-:W-:Y:S02]  /*cce0*/  FMNMX3.FTZ R7, R7, R112, R113, !PT ;  /* 0x0000007007077276 */ /* 0x000fe40007810071 */
[----:B------:R-:W-:Y:S02]  /*ccf0*/  FMNMX3.FTZ R5, R3, R186, R187, !PT ;  /* 0x000000ba03057276 */ /* 0x000fe400078100bb */
[----:B------:R-:W-:Y:S02]  /*cd00*/  LOP3.LUT R4, R4, UR16, R35, 0x96, !PT ;  /* 0x0000001004047c12 */ /* 0x000fe4000f8e9623 */
[----:B------:R-:W-:-:S02]  /*cd10*/  FSEL R21, R21, RZ, P1 ;  /* 0x000000ff15157208 */ /* 0x000fc40000800000 */
[----:B------:R-:W-:Y:S02]  /*cd20*/  FMNMX3.FTZ R7, R7, R80, R82, !PT ;  /* 0x0000005007077276 */ /* 0x000fe40007810052 */
[----:B------:R-:W-:Y:S01]  /*cd30*/  FMNMX3.FTZ R6, R5, R117, R106, !PT ;  /* 0x0000007505067276 */ /* 0x000fe2000781006a */
[----:B------:R-:W-:Y:S01]  /*cd40*/  IMAD.WIDE.U32 R4, R4, -0x326172a9, RZ ;  /* 0xcd9e8d5704047825 */ /* 0x000fe200078e00ff */
[----:B------:R-:W-:-:S03]  /*cd50*/  FMNMX3.FTZ R7, R7, R221, R220, !PT ;  /* 0x000000dd07077276 */ /* 0x000fc600078100dc */
[----:B------:R-:W-:Y:S01]  /*cd60*/  FFMA.FTZ R3, R48, UR11, -R21 ;  /* 0x0000000b30037c23 */ /* 0x000fe20008010815 */
[----:B------:R-:W-:Y:S01]  /*cd70*/  IMAD.WIDE.U32 R22, R8, -0x326172a9, RZ ;  /* 0xcd9e8d5708167825 */ /* 0x000fe200078e00ff */
[----:B-1----:R-:W-:Y:S02]  /*cd80*/  FMNMX.FTZ R102, R0, R10, !PT ;  /* 0x0000000a00667209 */ /* 0x002fe40007810000 */
[C---:B------:R-:W-:Y:S01]  /*cd90*/  PRMT R11, R4.reuse, 0x7771, RZ ;  /* 0x00007771040b7816 */ /* 0x040fe200000000ff */
[----:B------:R-:W-:Y:S01]  /*cda0*/  IMAD.MOV.U32 R9, RZ, RZ, R4 ;  /* 0x000000ffff097224 */ /* 0x000fe200078e0004 */
[C---:B------:R-:W-:Y:S02]  /*cdb0*/  PRMT R10, R4.reuse, 0x7773, RZ ;  /* 0x00007773040a7816 */ /* 0x040fe400000000ff */
[----:B------:R-:W-:Y:S01]  /*cdc0*/  PRMT R8, R4, 0x7772, RZ ;  /* 0x0000777204087816 */ /* 0x000fe200000000ff */
[----:B------:R1:W-:Y:S01]  /*cdd0*/  MUFU.EX2 R218, R3 ;  /* 0x0000000300da7308 */ /* 0x0003e20000000800 */
[----:B------:R-:W-:Y:S01]  /*cde0*/  LOP3.LUT R0, R22, UR6, R5, 0x96, !PT ;  /* 0x0000000616007c12 */ /* 0x000fe2000f8e9605 */
[----:B------:R-:W-:Y:S01]  /*cdf0*/  FFMA.FTZ R5, R64, UR11, -R21 ;  /* 0x0000000b40057c23 */ /* 0x000fe20008010815 */
[----:B------:R-:W-:-:S02]  /*ce00*/  FMNMX3.FTZ R4, R7, R197, R196, !PT ;  /* 0x000000c507047276 */ /* 0x000fc400078100c4 */
[----:B------:R-:W-:Y:S02]  /*ce10*/  FMNMX3.FTZ R6, R6, R194, R195, !PT ;  /* 0x000000c206067276 */ /* 0x000fe400078100c3 */
[----:B------:R-:W-:Y:S01]  /*ce20*/  FMNMX3.FTZ R4, R4, R225, R224, !PT ;  /* 0x000000e104047276 */ /* 0x000fe200078100e0 */
[----:B------:R2:W-:Y:S01]  /*ce30*/  MUFU.EX2 R211, R5 ;  /* 0x0000000500d37308 */ /* 0x0005e20000000800 */
[----:B------:R-:W-:Y:S02]  /*ce40*/  FMUL.FTZ R20, R102, UR11 ;  /* 0x0000000b66147c20 */ /* 0x000fe40008410000 */
[----:B------:R-:W-:Y:S01]  /*ce50*/  FMNMX3.FTZ R4, R4, R200, R199, !PT ;  /* 0x000000c804047276 */ /* 0x000fe200078100c7 */
[----:B-1----:R-:W-:-:S04]  /*ce60*/  FFMA.FTZ R3, R72, UR11, -R21 ;  /* 0x0000000b48037c23 */ /* 0x002fc80008010815 */
[----:B------:R1:W3:Y:S01]  /*ce70*/  MUFU.EX2 R19, R3 ;  /* 0x0000000300137308 */ /* 0x0002e20000000800 */
[----:B--2---:R-:W-:Y:S01]  /*ce80*/  FFMA.FTZ R5, R49, UR11, -R21 ;  /* 0x0000000b31057c23 */ /* 0x004fe20008010815 */
[----:B------:R-:W-:-:S06]  /*ce90*/  FSETP.NEU.FTZ.AND P0, PT, R102, -INF , PT ;  /* 0xff8000006600780b */ /* 0x000fcc0003f1d000 */
[----:B------:R2:W-:Y:S01]  /*cea0*/  MUFU.EX2 R79, R5 ;  /* 0x00000005004f7308 */ /* 0x0005e20000000800 */
[----:B------:R-:W-:Y:S02]  /*ceb0*/  FMNMX3.FTZ R4, R4, R204, R205, !PT ;  /* 0x000000cc04047276 */ /* 0x000fe400078100cd */
[----:B-1----:R-:W-:-:S04]  /*cec0*/  FMNMX3.FTZ R3, R6, R107, R81, !PT ;  /* 0x0000006b06037276 */ /* 0x002fc80007810051 */
[----:B------:R-:W-:Y:S02]  /*ced0*/  FMNMX3.FTZ R3, R3, R173, R174, !PT ;  /* 0x000000ad03037276 */ /* 0x000fe400078100ae */
[----:B--2---:R-:W-:Y:S02]  /*cee0*/  LOP3.LUT R5, R9, 0xff, RZ, 0xc0, !PT ;  /* 0x000000ff09057812 */ /* 0x004fe400078ec0ff */
[----:B------:R-:W-:Y:S02]  /*cef0*/  FSEL R20, R20, RZ, P0 ;  /* 0x000000ff14147208 */ /* 0x000fe40000000000 */
[----:B------:R-:W-:Y:S02]  /*cf00*/  FMNMX3.FTZ R3, R3, R84, R83, !PT ;  /* 0x0000005403037276 */ /* 0x000fe40007810053 */
[----:B------:R-:W-:Y:S02]  /*cf10*/  PRMT R14, R5, 0x5410, R11 ;  /* 0x00005410050e7816 */ /* 0x000fe4000000000b */
[----:B------:R-:W-:Y:S01]  /*cf20*/  FMNMX3.FTZ R5, R4, R126, R127, !PT ;  /* 0x0000007e04057276 */ /* 0x000fe2000781007f */
[----:B------:R-:W-:Y:S01]  /*cf30*/  FFMA.FTZ R4, R74, UR11, -R20 ;  /* 0x0000000b4a047c23 */ /* 0x000fe20008010814 */
[----:B------:R-:W-:-:S02]  /*cf40*/  PRMT R12, R8, 0x5410, R10 ;  /* 0x00005410080c7816 */ /* 0x000fc4000000000a */
[----:B------:R-:W-:Y:S02]  /*cf50*/  FMNMX3.FTZ R3, R3, R222, R223, !PT ;  /* 0x000000de03037276 */ /* 0x000fe400078100df */
[----:B------:R-:W-:Y:S01]  /*cf60*/  FMNMX3.FTZ R8, R5, R202, R201, !PT ;  /* 0x000000ca05087276 */ /* 0x000fe200078100c9 */
[----:B------:R-:W-:Y:S01]  /*cf70*/  FFMA.FTZ R6, R73, UR11, -R20 ;  /* 0x0000000b49067c23 */ /* 0x000fe20008010814 */
[----:B------:R-:W-:Y:S01]  /*cf80*/  FMNMX3.FTZ R7, R3, R198, R122, !PT ;  /* 0x000000c603077276 */ /* 0x000fe2000781007a */
[----:B------:R1:W-:Y:S01]  /*cf90*/  MUFU.EX2 R73, R4 ;  /* 0x0000000400497308 */ /* 0x0003e20000000800 */
[----:B------:R-:W-:Y:S01]  /*cfa0*/  LOP3.LUT R3, R0, 0xffff, RZ, 0xc0, !PT ;  /* 0x0000ffff00037812 */ /* 0x000fe200078ec0ff */
[----:B------:R-:W-:Y:S01]  /*cfb0*/  FFMA.FTZ R5, R66, UR11, -R20 ;  /* 0x0000000b42057c23 */ /* 0x000fe20008010814 */
[----:B------:R-:W-:Y:S02]  /*cfc0*/  LOP3.LUT R9, R0, 0xff, RZ, 0xc0, !PT ;  /* 0x000000ff00097812 */ /* 0x000fe400078ec0ff */
[----:B------:R-:W-:-:S02]  /*cfd0*/  SHF.R.U32.HI R3, RZ, 0x8, R3 ;  /* 0x00000008ff037819 */ /* 0x000fc40000011603 */
[----:B------:R-:W-:Y:S01]  /*cfe0*/  FMNMX3.FTZ R7, R7, R238, R237, !PT ;  /* 0x000000ee07077276 */ /* 0x000fe200078100ed */
[----:B------:R2:W4:Y:S01]  /*cff0*/  MUFU.EX2 R64, R6 ;  /* 0x0000000600407308 */ /* 0x0005220000000800 */
[----:B------:R-:W-:Y:S02]  /*d000*/  PRMT R11, R9, 0x5410, R3 ;  /* 0x00005410090b7816 */ /* 0x000fe40000000003 */
[----:B-1----:R-:W-:-:S05]  /*d010*/  FMNMX3.FTZ R4, R8, R130, R206, !PT ;  /* 0x0000008208047276 */ /* 0x002fca00078100ce */
[----:B------:R1:W-:Y:S01]  /*d020*/  MUFU.EX2 R212, R5 ;  /* 0x0000000500d47308 */ /* 0x0003e20000000800 */
[----:B------:R-:W4:Y:S01]  /*d030*/  SHFL.BFLY PT, R10, R4, 0x2, 0x1f ;  /* 0x0c401f00040a7f89 */ /* 0x000f2200000e0000 */
[----:B------:R-:W-:Y:S02]  /*d040*/  FMNMX3.FTZ R3, R7, R203, R131, !PT ;  /* 0x000000cb07037276 */ /* 0x000fe40007810083 */
[----:B--2---:R-:W-:-:S05]  /*d050*/  FSEL R6, R111, RZ, P1 ;  /* 0x000000ff6f067208 */ /* 0x004fca0000800000 */
[----:B------:R-:W-:Y:S01]  /*d060*/  FADD.FTZ R9, R142, -R6 ;  /* 0x800000068e097221 */ /* 0x000fe20000010000 */
[----:B------:R-:W-:Y:S01]  /*d070*/  FMNMX3.FTZ R6, R3, R236, R235, !PT ;  /* 0x000000ec03067276 */ /* 0x000fe200078100eb */
[----:B-1----:R-:W-:Y:S01]  /*d080*/  FFMA.FTZ R5, R50, UR11, -R20 ;  /* 0x0000000b32057c23 */ /* 0x002fe20008010814 */
[----:B------:R-:W-:-:S03]  /*d090*/  PRMT R3, R0, 0x7632, R3 ;  /* 0x0000763200037816 */ /* 0x000fc60000000003 */
[----:B------:R1:W2:Y:S01]  /*d0a0*/  MUFU.EX2 R90, R5 ;  /* 0x00000005005a7308 */ /* 0x0002a20000000800 */
[----:B------:R-:W-:Y:S01]  /*d0b0*/  FMNMX3.FTZ R8, R6, R234, R227, !PT ;  /* 0x000000ea06087276 */ /* 0x000fe200078100e3 */
[----:B------:R-:W-:Y:S01]  /*d0c0*/  IMAD.U32 R13, RZ, RZ, UR10 ;  /* 0x0000000aff0d7e24 */ /* 0x000fe2000f8e00ff */
[----:B------:R-:W-:Y:S02]  /*d0d0*/  LOP3.LUT R6, R3, 0xff, RZ, 0xc0, !PT ;  /* 0x000000ff03067812 */ /* 0x000fe400078ec0ff */
[----:B------:R-:W-:Y:S02]  /*d0e0*/  FMNMX3.FTZ R3, R8, R250, R240, !PT ;  /* 0x000000fa08037276 */ /* 0x000fe400078100f0 */
[----:B------:R-:W-:Y:S02]  /*d0f0*/  SHF.R.U32.HI R7, RZ, 0x18, R0 ;  /* 0x00000018ff077819 */ /* 0x000fe40000011600 */
[----:B-1----:R-:W-:-:S05]  /*d100*/  FSEL R5, R102, RZ, P0 ;  /* 0x000000ff66057208 */ /* 0x002fca0000000000 */
[----:B------:R-:W-:Y:S01]  /*d110*/  FADD.FTZ R2, R2, -R5 ;  /* 0x8000000502027221 */ /* 0x000fe20000010000 */
[----:B------:R-:W-:-:S03]  /*d120*/  LEA R0, R13, UR10, 0x10 ;  /* 0x0000000a0d007c11 */ /* 0x000fc6000f8e80ff */
[----:B------:R-:W-:Y:S01]  /*d130*/  FMUL.FTZ R5, R2, UR11 ;  /* 0x0000000b02057c20 */ /* 0x000fe20008410000 */
[----:B------:R-:W-:Y:S01]  /*d140*/  FMNMX3.FTZ R13, R3, R226, R207, !PT ;  /* 0x000000e2030d7276 */ /* 0x000fe200078100cf */
[----:B------:R-:W-:Y:S01]  /*d150*/  IMAD.MOV.U32 R142, RZ, RZ, R30 ;  /* 0x000000ffff8e7224 */ /* 0x000fe200078e001e */
[----:B------:R-:W-:Y:S01]  /*d160*/  PRMT R7, R6, 0x5410, R7 ;  /* 0x0000541006077816 */ /* 0x000fe20000000007 */
[----:B------:R1:W-:Y:S01]  /*d170*/  MUFU.EX2 R119, R5 ;  /* 0x0000000500777308 */ /* 0x0003e20000000800 */
[----:B------:R-:W-:Y:S01]  /*d180*/  LDSM.16.MT88.4 R28, [R208+0x4000] ;  /* 0x00400000d01c783b */ /* 0x000fe20000004200 */
[----:B------:R-:W-:-:S03]  /*d190*/  HSET2.LE.AND R6, R14, R0, PT ;  /* 0x000000000e067233 */ /* 0x000fc60003803000 */
[----:B------:R-:W2:Y:S01]  /*d1a0*/  SHFL.BFLY PT, R14, R13, 0x2, 0x1f ;  /* 0x0c401f000d0e7f89 */ /* 0x000ea200000e0000 */
[----:B---3--:R-:W-:Y:S01]  /*d1b0*/  IMAD.MOV.U32 R66, RZ, RZ, R19 ;  /* 0x000000ffff427224 */ /* 0x008fe200078e0013 */
[----:B------:R-:W-:Y:S02]  /*d1c0*/  HSET2.LE.AND R2, R11, R0, PT ;  /* 0x000000000b027233 */ /* 0x000fe40003803000 */
[----:B-1----:R-:W-:Y:S02]  /*d1d0*/  LOP3.LUT R5, R12, 0xff00ff, RZ, 0xc0, !PT ;  /* 0x00ff00ff0c057812 */ /* 0x002fe400078ec0ff */
[----:B----4-:R-:W-:Y:S01]  /*d1e0*/  FMNMX.FTZ R12, R4, R10, !PT ;  /* 0x0000000a040c7209 */ /* 0x010fe20007810000 */
[----:B------:R-:W-:-:S04]  /*d1f0*/  FMUL.FTZ R9, R9, UR11 ;  /* 0x0000000b09097c20 */ /* 0x000fc80008410000 */
[----:B------:R-:W1:Y:S01]  /*d200*/  SHFL.BFLY PT, R15, R12, 0x1, 0x1f ;  /* 0x0c201f000c0f7f89 */ /* 0x000e6200000e0000 */
[----:B------:R-:W-:Y:S01]  /*d210*/  F2FP.BF16.F32.PACK_AB R3, R66, R218 ;  /* 0x000000da4203723e */ /* 0x000fe200000010ff */
[----:B------:R2:W3:Y:S03]  /*d220*/  MUFU.EX2 R118, R9 ;  /* 0x0000000900767308 */ /* 0x0004e60000000800 */
[----:B------:R-:W-:Y:S02]  /*d230*/  LOP3.LUT R4, R3, R2, RZ, 0xc0, !PT ;  /* 0x0000000203047212 */ /* 0x000fe400078ec0ff */
[--C-:B------:R-:W-:Y:S02]  /*d240*/  HSET2.LE.AND R2, R7, R0.reuse, PT ;  /* 0x0000000007027233 */ /* 0x100fe40003803000 */
[----:B------:R-:W-:Y:S02]  /*d250*/  F2FP.BF16.F32.PACK_AB R3, R73, R64 ;  /* 0x000000404903723e */ /* 0x000fe400000010ff */
[----:B------:R-:W-:Y:S01]  /*d260*/  HSET2.LE.AND R8, R5, R0, PT ;  /* 0x0000000005087233 */ /* 0x000fe20003803000 */
[----:B------:R-:W-:Y:S01]  /*d270*/  IMAD.WIDE.U32 R10, R16, -0x2daee0ad, RZ ;  /* 0xd2511f53100a7825 */ /* 0x000fe200078e00ff */
[----:B------:R-:W-:-:S02]  /*d280*/  F2FP.BF16.F32.PACK_AB R7, R79, R211 ;  /* 0x000000d34f07723e */ /* 0x000fc400000010ff */
[----:B------:R-:W-:Y:S01]  /*d290*/  LOP3.LUT R5, R3, R2, RZ, 0xc0, !PT ;  /* 0x0000000203057212 */ /* 0x000fe200078ec0ff */
[----:B------:R-:W-:Y:S01]  /*d2a0*/  IMAD.WIDE.U32 R2, R17, -0x2daee0ad, RZ ;  /* 0xd2511f5311027825 */ /* 0x000fe200078e00ff */
[----:B--2---:R-:W-:Y:S02]  /*d2b0*/  F2FP.BF16.F32.PACK_AB R9, R90, R212 ;  /* 0x000000d45a09723e */ /* 0x004fe400000010ff */
[----:B------:R-:W-:Y:S02]  /*d2c0*/  LOP3.LUT R6, R7, R6, RZ, 0xc0, !PT ;  /* 0x0000000607067212 */ /* 0x000fe400078ec0ff */
[----:B------:R-:W-:Y:S02]  /*d2d0*/  LOP3.LUT R7, R9, R8, RZ, 0xc0, !PT ;  /* 0x0000000809077212 */ /* 0x000fe400078ec0ff */
[----:B------:R-:W-:Y:S02]  /*d2e0*/  LOP3.LUT R3, R232, UR21, R3, 0x96, !PT ;  /* 0x00000015e8037c12 */ /* 0x000fe4000f8e9603 */
[----:B------:R-:W-:-:S02]  /*d2f0*/  LOP3.LUT R2, R2, UR20, R11, 0x96, !PT ;  /* 0x0000001402027c12 */ /* 0x000fc4000f8e960b */
[----:B------:R-:W-:Y:S01]  /*d300*/  FMNMX.FTZ R8, R13, R14, !PT ;  /* 0x0000000e0d087209 */ /* 0x000fe20007810000 */
[----:B------:R-:W-:Y:S01]  /*d310*/  IMAD.MOV.U32 R26, RZ, RZ, R18 ;  /* 0x000000ffff1a7224 */ /* 0x000fe200078e0012 */
[----:B-1----:R-:W-:Y:S01]  /*d320*/  FMNMX.FTZ R99, R12, R15, !PT ;  /* 0x0000000f0c637209 */ /* 0x002fe20007810000 */
[-C--:B---3--:R-:W-:Y:S01]  /*d330*/  FMUL.FTZ R136, R136, R118.reuse ;  /* 0x0000007688887220 */ /* 0x088fe20000410000 */
[-C--:B------:R-:W-:Y:S01]  /*d340*/  FMUL.FTZ R137, R137, R118.reuse ;  /* 0x0000007689897220 */ /* 0x080fe20000410000 */
[-C--:B------:R-:W-:Y:S01]  /*d350*/  FMUL.FTZ R138, R138, R119.reuse ;  /* 0x000000778a8a7220 */ /* 0x080fe20000410000 */
[----:B------:R-:W-:Y:S01]  /*d360*/  FMUL.FTZ R139, R139, R119 ;  /* 0x000000778b8b7220 */ /* 0x000fe20000410000 */
[----:B------:R-:W-:Y:S01]  /*d370*/  IMAD.WIDE.U32 R12, R3, -0x326172a9, RZ ;  /* 0xcd9e8d57030c7825 */ /* 0x000fe200078e00ff */
[----:B------:R-:W1:Y:S03]  /*d380*/  SHFL.BFLY PT, R11, R8, 0x1, 0x1f ;  /* 0x0c201f00080b7f89 */ /* 0x000e6600000e0000 */
[----:B------:R-:W-:Y:S01]  /*d390*/  FMUL.FTZ R152, R152, R118 ;  /* 0x0000007698987220 */ /* 0x000fe20000410000 */
[----:B------:R-:W-:-:S04]  /*d3a0*/  IMAD.WIDE.U32 R18, R2, -0x326172a9, RZ ;  /* 0xcd9e8d5702127825 */ /* 0x000fc800078e00ff */
[-C--:B------:R-:W-:Y:S01]  /*d3b0*/  FMUL.FTZ R153, R153, R118.reuse ;  /* 0x0000007699997220 */ /* 0x080fe20000410000 */
[-C--:B------:R-:W-:Y:S01]  /*d3c0*/  FMUL.FTZ R154, R154, R119.reuse ;  /* 0x000000779a9a7220 */ /* 0x080fe20000410000 */
[-C--:B------:R-:W-:Y:S01]  /*d3d0*/  FMUL.FTZ R155, R155, R119.reuse ;  /* 0x000000779b9b7220 */ /* 0x080fe20000410000 */
[-C--:B------:R-:W-:Y:S01]  /*d3e0*/  FMUL.FTZ R156, R156, R118.reuse ;  /* 0x000000769c9c7220 */ /* 0x080fe20000410000 */
[-C--:B------:R-:W-:Y:S01]  /*d3f0*/  FMUL.FTZ R157, R157, R118.reuse ;  /* 0x000000769d9d7220 */ /* 0x080fe20000410000 */
[-C--:B------:R-:W-:Y:S01]  /*d400*/  FMUL.FTZ R158, R158, R119.reuse ;  /* 0x000000779e9e7220 */ /* 0x080fe20000410000 */
[-C--:B------:R-:W-:Y:S01]  /*d410*/  FMUL.FTZ R159, R159, R119.reuse ;  /* 0x000000779f9f7220 */ /* 0x080fe20000410000 */
[-C--:B------:R-:W-:Y:S01]  /*d420*/  FMUL.FTZ R164, R164, R118.reuse ;  /* 0x00000076a4a47220 */ /* 0x080fe20000410000 */
[----:B------:R-:W-:Y:S01]  /*d430*/  FMUL.FTZ R165, R165, R118 ;  /* 0x00000076a5a57220 */ /* 0x000fe20000410000 */
[-C--:B------:R-:W-:Y:S01]  /*d440*/  FMUL.FTZ R166, R166, R119.reuse ;  /* 0x00000077a6a67220 */ /* 0x080fe20000410000 */
[----:B------:R-:W-:Y:S01]  /*d450*/  FMUL.FTZ R167, R167, R119 ;  /* 0x00000077a7a77220 */ /* 0x000fe20000410000 */
[----:B------:R-:W-:Y:S01]  /*d460*/  LOP3.LUT R3, R146, UR9, R13, 0x96, !PT ;  /* 0x0000000992037c12 */ /* 0x000fe2000f8e960d */
[C---:B------:R-:W-:Y:S01]  /*d470*/  FMUL.FTZ R9, R99.reuse, UR11 ;  /* 0x0000000b63097c20 */ /* 0x040fe20008410000 */
[----:B------:R-:W-:Y:S01]  /*d480*/  LOP3.LUT R2, R12, UR8, R19, 0x96, !PT ;  /* 0x000000080c027c12 */ /* 0x000fe2000f8e9613 */
[----:B------:R-:W-:Y:S01]  /*d490*/  HMMA.16816.F32.BF16 R60, R4, R40, R136 ;  /* 0x00000028043c723c */ /* 0x000fe20000041888 */
[----:B------:R-:W-:Y:S01]  /*d4a0*/  FSETP.NEU.FTZ.AND P1, PT, R99, -INF , PT ;  /* 0xff8000006300780b */ /* 0x000fe20003f3d000 */
[----:B------:R-:W-:-:S02]  /*d4b0*/  IMAD.MOV.U32 R138, RZ, RZ, R69 ;  /* 0x000000ffff8a7224 */ /* 0x000fc400078e0045 */
[----:B------:R-:W-:Y:S02]  /*d4c0*/  IMAD.MOV.U32 R136, RZ, RZ, R70 ;  /* 0x000000ffff887224 */ /* 0x000fe400078e0046 */
[----:B------:R-:W-:Y:S01]  /*d4d0*/  IMAD.MOV.U32 R74, RZ, RZ, R68 ;  /* 0x000000ffff4a7224 */ /* 0x000fe200078e0044 */
[----:B------:R-:W-:Y:S01]  /*d4e0*/  FSEL R16, R9, RZ, P1 ;  /* 0x000000ff09107208 */ /* 0x000fe20000800000 */
[----:B------:R-:W-:Y:S01]  /*d4f0*/  HMMA.16816.F32.BF16 R52, R4, R28, R152 ;  /* 0x0000001c0434723c */ /* 0x000fe20000041898 */
[----:B------:R-:W-:-:S07]  /*d500*/  IMAD.WIDE.U32 R32, R2, -0x2daee0ad, RZ ;  /* 0xd2511f5302207825 */ /* 0x000fce00078e00ff */
[----:B------:R-:W-:Y:S01]  /*d510*/  HMMA.16816.F32.BF16 R48, R4, R30, R156 ;  /* 0x0000001e0430723c */ /* 0x000fe2000004189c */
[----:B------:R-:W-:-:S07]  /*d520*/  FFMA.FTZ R2, R180, UR11, -R16 ;  /* 0x0000000bb4027c23 */ /* 0x000fce0008010810 */
[----:B------:R-:W-:Y:S01]  /*d530*/  HMMA.16816.F32.BF16 R68, R4, R42, R164 ;  /* 0x0000002a0444723c */ /* 0x000fe200000418a4 */
[----:B------:R-:W-:Y:S01]  /*d540*/  IMAD.WIDE.U32 R6, R3, -0x2daee0ad, RZ ;  /* 0xd2511f5303067825 */ /* 0x000fe200078e00ff */
[----:B------:R2:W-:Y:S02]  /*d550*/  MUFU.EX2 R152, R2 ;  /* 0x0000000200987308 */ /* 0x0005e40000000800 */
[----:B------:R-:W-:Y:S02]  /*d560*/  LOP3.LUT R3, R6, UR16, R33, 0x96, !PT ;  /* 0x0000001006037c12 */ /* 0x000fe4000f8e9621 */
[----:B------:R-:W-:Y:S02]  /*d570*/  LOP3.LUT R4, R10, UR17, R7, 0x96, !PT ;  /* 0x000000110a047c12 */ /* 0x000fe4000f8e9607 */
[----:B-1----:R-:W-:Y:S01]  /*d580*/  FMNMX.FTZ R98, R8, R11, !PT ;  /* 0x0000000b08627209 */ /* 0x002fe20007810000 */
[----:B--2---:R-:W-:-:S03]  /*d590*/  IMAD.WIDE.U32 R2, R3, -0x326172a9, RZ ;  /* 0xcd9e8d5703027825 */ /* 0x004fc600078e00ff */
[C---:B------:R-:W-:Y:S02]  /*d5a0*/  PRMT R7, R2.reuse, 0x7773, RZ ;  /* 0x0000777302077816 */ /* 0x040fe400000000ff */
[----:B------:R-:W-:Y:S01]  /*d5b0*/  PRMT R6, R2, 0x7772, RZ ;  /* 0x0000777202067816 */ /* 0x000fe200000000ff */
[----:B------:R-:W-:-:S04]  /*d5c0*/  IMAD.WIDE.U32 R8, R4, -0x326172a9, RZ ;  /* 0xcd9e8d5704087825 */ /* 0x000fc800078e00ff */
[C---:B------:R-:W-:Y:S01]  /*d5d0*/  FMUL.FTZ R4, R98.reuse, UR11 ;  /* 0x0000000b62047c20 */ /* 0x040fe20008410000 */
[----:B------:R-:W-:Y:S02]  /*d5e0*/  FSETP.NEU.FTZ.AND P0, PT, R98, -INF , PT ;  /* 0xff8000006200780b */ /* 0x000fe40003f1d000 */
[----:B------:R-:W-:Y:S01]  /*d5f0*/  PRMT R10, R6, 0x5410, R7 ;  /* 0x00005410060a7816 */ /* 0x000fe20000000007 */
[----:B------:R-:W-:Y:S01]  /*d600*/  IMAD.MOV.U32 R6, RZ, RZ, R2 ;  /* 0x000000ffff067224 */ /* 0x000fe200078e0002 */
[----:B------:R-:W-:Y:S02]  /*d610*/  PRMT R7, R2, 0x7771, RZ ;  /* 0x0000777102077816 */ /* 0x000fe400000000ff */
[----:B------:R-:W-:Y:S02]  /*d620*/  LOP3.LUT R2, R8, UR6, R3, 0x96, !PT ;  /* 0x0000000608027c12 */ /* 0x000fe4000f8e9603 */
[----:B------:R-:W-:Y:S02]  /*d630*/  FSEL R17, R4, RZ, P0 ;  /* 0x000000ff04117208 */ /* 0x000fe40000000000 */
[----:B------:R-:W-:-:S02]  /*d640*/  LOP3.LUT R4, R6, 0xff, RZ, 0xc0, !PT ;  /* 0x000000ff06047812 */ /* 0x000fc400078ec0ff */
[----:B------:R-:W-:Y:S01]  /*d650*/  LOP3.LUT R3, R2, 0xffff, RZ, 0xc0, !PT ;  /* 0x0000ffff02037812 */ /* 0x000fe200078ec0ff */
[----:B------:R-:W-:Y:S01]  /*d660*/  FFMA.FTZ R5, R181, UR11, -R16 ;  /* 0x0000000bb5057c23 */ /* 0x000fe20008010810 */
[----:B------:R-:W-:Y:S02]  /*d670*/  PRMT R7, R4, 0x5410, R7 ;  /* 0x0000541004077816 */ /* 0x000fe40000000007 */
[----:B------:R-:W-:Y:S02]  /*d680*/  SHF.R.U32.HI R3, RZ, 0x8, R3 ;  /* 0x00000008ff037819 */ /* 0x000fe40000011603 */
[----:B------:R-:W-:Y:S01]  /*d690*/  LOP3.LUT R4, R2, 0xff, RZ, 0xc0, !PT ;  /* 0x000000ff02047812 */ /* 0x000fe200078ec0ff */
[----:B------:R1:W-:Y:S03]  /*d6a0*/  MUFU.EX2 R155, R5 ;  /* 0x00000005009b7308 */ /* 0x0003e60000000800 */
[----:B------:R-:W-:-:S02]  /*d6b0*/  PRMT R8, R4, 0x5410, R3 ;  /* 0x0000541004087816 */ /* 0x000fc40000000003 */
[----:B------:R-:W-:Y:S02]  /*d6c0*/  PRMT R3, R2, 0x7632, R3 ;  /* 0x0000763202037816 */ /* 0x000fe40000000003 */
[----:B------:R-:W-:Y:S02]  /*d6d0*/  SHF.R.U32.HI R4, RZ, 0x18, R2 ;  /* 0x00000018ff047819 */ /* 0x000fe40000011602 */
[----:B------:R-:W-:Y:S01]  /*d6e0*/  LOP3.LUT R2, R3, 0xff, RZ, 0xc0, !PT ;  /* 0x000000ff03027812 */ /* 0x000fe200078ec0ff */
[----:B------:R-:W-:Y:S01]  /*d6f0*/  FFMA.FTZ R3, R96, UR11, -R17 ;  /* 0x0000000b60037c23 */ /* 0x000fe20008010811 */
[----:B-1----:R-:W-:-:S04]  /*d700*/  FFMA.FTZ R5, R75, UR11, -R16 ;  /* 0x0000000b4b057c23 */ /* 0x002fc80008010810 */
[----:B------:R1:W-:Y:S01]  /*d710*/  MUFU.EX2 R156, R5 ;  /* 0x00000005009c7308 */ /* 0x0003e20000000800 */
[----:B------:R-:W-:Y:S01]  /*d720*/  PRMT R6, R2, 0x5410, R4 ;  /* 0x0000541002067816 */ /* 0x000fe20000000004 */
[----:B------:R-:W-:-:S06]  /*d730*/  FFMA.FTZ R2, R65, UR11, -R17 ;  /* 0x0000000b41027c23 */ /* 0x000fcc0008010811 */
[----:B------:R2:W-:Y:S01]  /*d740*/  MUFU.EX2 R154, R3 ;  /* 0x00000003009a7308 */ /* 0x0005e20000000800 */
[----:B-1----:R-:W-:-:S07]  /*d750*/  FFMA.FTZ R5, R67, UR11, -R16 ;  /* 0x0000000b43057c23 */ /* 0x002fce0008010810 */
[----:B------:R1:W3:Y:S01]  /*d760*/  MUFU.EX2 R164, R5 ;  /* 0x0000000500a47308 */ /* 0x0002e20000000800 */
[----:B--2---:R-:W-:-:S07]  /*d770*/  FSEL R3, R99, RZ, P1 ;  /* 0x000000ff63037208 */ /* 0x004fce0000800000 */
[----:B------:R2:W4:Y:S01]  /*d780*/  MUFU.EX2 R159, R2 ;  /* 0x00000002009f7308 */ /* 0x0005220000000800 */
[----:B------:R-:W-:Y:S01]  /*d790*/  FADD.FTZ R3, R144, -R3 ;  /* 0x8000000390037221 */ /* 0x000fe20000010000 */
[----:B-1----:R-:W-:-:S03]  /*d7a0*/  FFMA.FTZ R5, R182, UR11, -R17 ;  /* 0x0000000bb6057c23 */ /* 0x002fc60008010811 */
[----:B------:R-:W-:-:S03]  /*d7b0*/  FMUL.FTZ R3, R3, UR11 ;  /* 0x0000000b03037c20 */ /* 0x000fc60008410000 */
[----:B------:R1:W-:Y:S01]  /*d7c0*/  MUFU.EX2 R139, R5 ;  /* 0x00000005008b7308 */ /* 0x0003e20000000800 */
[----:B--2---:R-:W-:-:S07]  /*d7d0*/  FSEL R2, R98, RZ, P0 ;  /* 0x000000ff62027208 */ /* 0x004fce0000000000 */
[----:B------:R3:W-:Y:S01]  /*d7e0*/  MUFU.EX2 R110, R3 ;  /* 0x00000003006e7308 */ /* 0x0007e20000000800 */
[----:B------:R-:W-:Y:S01]  /*d7f0*/  FADD.FTZ R4, R143, -R2 ;  /* 0x800000028f047221 */ /* 0x000fe20000010000 */
[----:B------:R-:W-:Y:S01]  /*d800*/  HSET2.LE.AND R2, R7, R0, PT ;  /* 0x0000000007027233 */ /* 0x000fe20003803000 */
[----:B-1----:R-:W-:-:S05]  /*d810*/  FFMA.FTZ R5, R183, UR11, -R17 ;  /* 0x0000000bb7057c23 */ /* 0x002fca0008010811 */
[----:B------:R1:W2:Y:S01]  /*d820*/  MUFU.EX2 R153, R5 ;  /* 0x0000000500997308 */ /* 0x0002a20000000800 */
[----:B---3--:R-:W-:-:S04]  /*d830*/  F2FP.BF16.F32.PACK_AB R3, R164, R156 ;  /* 0x0000009ca403723e */ /* 0x008fc800000010ff */
[----:B------:R-:W-:Y:S02]  /*d840*/  LOP3.LUT R14, R3, R2, RZ, 0xc0, !PT ;  /* 0x00000002030e7212 */ /* 0x000fe400078ec0ff */
[----:B----4-:R-:W-:Y:S02]  /*d850*/  F2FP.BF16.F32.PACK_AB R3, R159, R154 ;  /* 0x0000009a9f03723e */ /* 0x010fe400000010ff */
[----:B-1----:R-:W-:-:S05]  /*d860*/  LOP3.LUT R5, R10, 0xff00ff, RZ, 0xc0, !PT ;  /* 0x00ff00ff0a057812 */ /* 0x002fca00078ec0ff */
[----:B------:R-:W-:Y:S01]  /*d870*/  HSET2.LE.AND R2, R5, R0, PT ;  /* 0x0000000005027233 */ /* 0x000fe20003803000 */
[----:B------:R-:W-:-:S04]  /*d880*/  FMUL.FTZ R4, R4, UR11 ;  /* 0x0000000b04047c20 */ /* 0x000fc80008410000 */
[----:B------:R-:W-:Y:S02]  /*d890*/  LOP3.LUT R15, R3, R2, RZ, 0xc0, !PT ;  /* 0x00000002030f7212 */ /* 0x000fe400078ec0ff */
[----:B------:R-:W-:Y:S02]  /*d8a0*/  HSET2.LE.AND R2, R8, R0, PT ;  /* 0x0000000008027233 */ /* 0x000fe40003803000 */
[----:B------:R-:W-:Y:S01]  /*d8b0*/  F2FP.BF16.F32.PACK_AB R3, R155, R152 ;  /* 0x000000989b03723e */ /* 0x000fe200000010ff */
[----:B------:R1:W3:Y:S01]  /*d8c0*/  MUFU.EX2 R103, R4 ;  /* 0x0000000400677308 */ /* 0x0002e20000000800 */
[----:B------:R-:W-:Y:S02]  /*d8d0*/  FFMA.FTZ R5, R184, UR11, -R16 ;  /* 0x0000000bb8057c23 */ /* 0x000fe40008010810 */
[----:B------:R-:W-:Y:S01]  /*d8e0*/  LOP3.LUT R12, R3, R2, RZ, 0xc0, !PT ;  /* 0x00000002030c7212 */ /* 0x000fe200078ec0ff */
[----:B------:R-:W-:Y:S02]  /*d8f0*/  VIADD R3, R123, 0xfffffff9 ;  /* 0xfffffff97b037836 */ /* 0x000fe40000000000 */
[----:B------:R-:W-:-:S02]  /*d900*/  FFMA.FTZ R2, R176, UR11, -R21 ;  /* 0x0000000bb0027c23 */ /* 0x000fc40008010815 */
[----:B------:R2:W-:Y:S01]  /*d910*/  MUFU.EX2 R158, R5 ;  /* 0x00000005009e7308 */ /* 0x0005e20000000800 */
[----:B------:R-:W-:-:S07]  /*d920*/  LOP3.LUT R3, R3, UR19, R229, 0x96, !PT ;  /* 0x0000001303037c12 */ /* 0x000fce000f8e96e5 */
[----:B------:R4:W-:Y:S01]  /*d930*/  MUFU.EX2 R157, R2 ;  /* 0x00000002009d7308 */ /* 0x0009e20000000800 */
[----:B-1----:R-:W-:Y:S02]  /*d940*/  HSET2.LE.AND R4, R6, R0, PT ;  /* 0x0000000006047233 */ /* 0x002fe40003803000 */
[----:B--2---:R-:W-:-:S04]  /*d950*/  F2FP.BF16.F32.PACK_AB R5, R153, R139 ;  /* 0x0000008b9905723e */ /* 0x004fc800000010ff */
[----:B------:R-:W-:Y:S01]  /*d960*/  LOP3.LUT R13, R5, R4, RZ, 0xc0, !PT ;  /* 0x00000004050d7212 */ /* 0x000fe200078ec0ff */
[----:B----4-:R-:W-:Y:S01]  /*d970*/  FFMA.FTZ R2, R177, UR11, -R21 ;  /* 0x0000000bb1027c23 */ /* 0x010fe20008010815 */
[----:B------:R-:W-:-:S04]  /*d980*/  IMAD.WIDE.U32 R4, R3, -0x326172a9, RZ ;  /* 0xcd9e8d5703047825 */ /* 0x000fc800078e00ff */
[----:B------:R-:W-:Y:S01]  /*d990*/  FFMA.FTZ R3, R97, UR11, -R21 ;  /* 0x0000000b61037c23 */ /* 0x000fe20008010815 */
[----:B------:R1:W2:Y:S01]  /*d9a0*/  MUFU.EX2 R167, R2 ;  /* 0x0000000200a77308 */ /* 0x0002a20000000800 */
[----:B------:R-:W-:Y:S01]  /*d9b0*/  UIADD3 UR13, UPT, UPT, UR19, 0x646e171e, URZ ;  /* 0x646e171e130d7890 */ /* 0x000fe2000fffe0ff */
[-C--:B------:R-:W-:Y:S01]  /*d9c0*/  FMUL.FTZ R148, R148, R110.reuse ;  /* 0x0000006e94947220 */ /* 0x080fe20000410000 */
[----:B------:R-:W-:Y:S01]  /*d9d0*/  FMUL.FTZ R149, R149, R110 ;  /* 0x0000006e95957220 */ /* 0x000fe20000410000 */
[-C--:B---3--:R-:W-:Y:S01]  /*d9e0*/  FMUL.FTZ R150, R150, R103.reuse ;  /* 0x0000006796967220 */ /* 0x088fe20000410000 */
[----:B------:R-:W-:-:S03]  /*d9f0*/  FMUL.FTZ R151, R151, R103 ;  /* 0x0000006797977220 */ /* 0x000fc60000410000 */
[----:B------:R3:W-:Y:S01]  /*da00*/  MUFU.EX2 R165, R3 ;  /* 0x0000000300a57308 */ /* 0x0007e20000000800 */
[----:B------:R-:W-:Y:S02]  /*da10*/  LOP3.LUT R36, R4, UR4, R147, 0x96, !PT ;  /* 0x0000000404247c12 */ /* 0x000fe4000f8e9693 */
[----:B-1----:R-:W-:Y:S02]  /*da20*/  LOP3.LUT R2, R24, UR7, R23, 0x96, !PT ;  /* 0x0000000718027c12 */ /* 0x002fe4000f8e9617 */
[----:B------:R-:W-:Y:S01]  /*da30*/  LOP3.LUT R27, R4, UR4, R39, 0x96, !PT ;  /* 0x00000004041b7c12 */ /* 0x000fe2000f8e9627 */
[----:B------:R-:W-:Y:S02]  /*da40*/  FFMA.FTZ R4, R178, UR11, -R20 ;  /* 0x0000000bb2047c23 */ /* 0x000fe40008010814 */
[----:B---3--:R-:W-:Y:S01]  /*da50*/  IMAD.WIDE.U32 R2, R2, -0x2daee0ad, RZ ;  /* 0xd2511f5302027825 */ /* 0x008fe200078e00ff */
[----:B------:R-:W-:Y:S03]  /*da60*/  HMMA.16816.F32.BF16 R56, R12, R28, R148 ;  /* 0x0000001c0c38723c */ /* 0x000fe60000041894 */
[----:B------:R-:W-:Y:S01]  /*da70*/  FFMA.FTZ R6, R100, UR11, -R21 ;  /* 0x0000000b64067c23 */ /* 0x000fe20008010815 */
[----:B------:R-:W-:Y:S01]  /*da80*/  LOP3.LUT R3, R34, UR13, R3, 0x96, !PT ;  /* 0x0000000d22037c12 */ /* 0x000fe2000f8e9603 */
[----:B------:R-:W-:Y:S01]  /*da90*/  IMAD.MOV.U32 R137, RZ, RZ, R26 ;  /* 0x000000ffff897224 */ /* 0x000fe200078e001a */
[----:B------:R1:W-:Y:S01]  /*daa0*/  MUFU.EX2 R148, R4 ;  /* 0x0000000400947308 */ /* 0x0003e20000000800 */
[----:B------:R-:W-:-:S02]  /*dab0*/  LOP3.LUT R37, R88, UR12, R5, 0x96, !PT ;  /* 0x0000000c58257c12 */ /* 0x000fc4000f8e9605 */
[----:B------:R-:W-:Y:S01]  /*dac0*/  LOP3.LUT R26, R94, UR12, R5, 0x96, !PT ;  /* 0x0000000c5e1a7c12 */ /* 0x000fe2000f8e9605 */
[--C-:B------:R-:W-:Y:S01]  /*dad0*/  FFMA.FTZ R5, R179, UR11, -R20.reuse ;  /* 0x0000000bb3057c23 */ /* 0x100fe20008010814 */
[----:B------:R3:W-:Y:S01]  /*dae0*/  STL [R1+0xa0], R214 ;  /* 0x0000a0d601007387 */ /* 0x0007e20000100800 */
[----:B------:R-:W-:Y:S02]  /*daf0*/  LOP3.LUT R7, R18, UR7, R9, 0x96, !PT ;  /* 0x0000000712077c12 */ /* 0x000fe4000f8e9609 */
[C---:B------:R-:W-:Y:S01]  /*db00*/  LOP3.LUT R11, R3.reuse, 0xff, RZ, 0xc0, !PT ;  /* 0x000000ff030b7812 */ /* 0x040fe200078ec0ff */
[----:B------:R4:W-:Y:S01]  /*db10*/  MUFU.EX2 R166, R5 ;  /* 0x0000000500a67308 */ /* 0x0009e20000000800 */
[----:B-1----:R-:W-:Y:S01]  /*db20*/  LOP3.LUT R4, R3, 0xffff, RZ, 0xc0, !PT ;  /* 0x0000ffff03047812 */ /* 0x002fe200078ec0ff */
[----:B------:R-:W-:Y:S01]  /*db30*/  IMAD.WIDE.U32 R8, R7, -0x2daee0ad, RZ ;  /* 0xd2511f5307087825 */ /* 0x000fe200078e00ff */
[C---:B------:R-:W-:Y:S02]  /*db40*/  PRMT R10, R2.reuse, 0x7773, RZ ;  /* 0x00007773020a7816 */ /* 0x040fe400000000ff */
[----:B------:R-:W-:Y:S01]  /*db50*/  PRMT R7, R2, 0x7772, RZ ;  /* 0x0000777202077816 */ /* 0x000fe200000000ff */
[-C--:B------:R-:W-:Y:S01]  /*db60*/  FMUL.FTZ R160, R160, R110.reuse ;  /* 0x0000006ea0a07220 */ /* 0x080fe20000410000 */
[----:B----4-:R-:W-:Y:S01]  /*db70*/  FFMA.FTZ R5, R116, UR11, -R20 ;  /* 0x0000000b74057c23 */ /* 0x010fe20008010814 */
[----:B---3--:R1:W-:Y:S01]  /*db80*/  MUFU.EX2 R214, R6 ;  /* 0x0000000600d67308 */ /* 0x0083e20000000800 */
[----:B------:R-:W-:Y:S01]  /*db90*/  FMUL.FTZ R161, R161, R110 ;  /* 0x0000006ea1a17220 */ /* 0x000fe20000410000 */
[-C--:B------:R-:W-:Y:S01]  /*dba0*/  FMUL.FTZ R162, R162, R103.reuse ;  /* 0x00000067a2a27220 */ /* 0x080fe20000410000 */
[----:B------:R-:W-:Y:S01]  /*dbb0*/  FMUL.FTZ R163, R163, R103 ;  /* 0x00000067a3a37220 */ /* 0x000fe20000410000 */
[----:B------:R-:W-:Y:S01]  /*dbc0*/  IMAD.MOV.U32 R18, RZ, RZ, R2 ;  /* 0x000000ffff127224 */ /* 0x000fe200078e0002 */
[----:B------:R-:W-:-:S03]  /*dbd0*/  PRMT R19, R2, 0x7771, RZ ;  /* 0x0000777102137816 */ /* 0x000fc600000000ff */
[----:B------:R3:W-:Y:S01]  /*dbe0*/  MUFU.EX2 R96, R5 ;  /* 0x0000000500607308 */ /* 0x0007e20000000800 */
[----:B------:R-:W-:Y:S02]  /*dbf0*/  PRMT R22, R7, 0x5410, R10 ;  /* 0x0000541007167816 */ /* 0x000fe4000000000a */
[----:B-1----:R-:W-:Y:S01]  /*dc00*/  SHF.R.U32.HI R6, RZ, 0x8, R4 ;  /* 0x00000008ff067819 */ /* 0x002fe20000011604 */
[----:B------:R-:W-:-:S03]  /*dc10*/  FFMA.FTZ R4, R108, UR11, -R20 ;  /* 0x0000000b6c047c23 */ /* 0x000fc60008010814 */
[----:B------:R-:W-:Y:S01]  /*dc20*/  PRMT R6, R11, 0x5410, R6 ;  /* 0x000054100b067816 */ /* 0x000fe20000000006 */
[----:B------:R1:W4:Y:S01]  /*dc30*/  MUFU.EX2 R151, R4 ;  /* 0x0000000400977308 */ /* 0x0003220000000800 */
[----:B------:R-:W-:Y:S02]  /*dc40*/  LOP3.LUT R2, R32, UR13, R9, 0x96, !PT ;  /* 0x0000000d20027c12 */ /* 0x000fe4000f8e9609 */
[----:B------:R-:W-:Y:S01]  /*dc50*/  SHF.R.U32.HI R10, RZ, 0x18, R3 ;  /* 0x00000018ff0a7819 */ /* 0x000fe20000011603 */
[----:B------:R-:W-:Y:S01]  /*dc60*/  IMAD.MOV.U32 R72, RZ, RZ, R44 ;  /* 0x000000ffff487224 */ /* 0x000fe200078e002c */
[----:B------:R-:W-:Y:S01]  /*dc70*/  LOP3.LUT R7, R18, 0xff, RZ, 0xc0, !PT ;  /* 0x000000ff12077812 */ /* 0x000fe200078ec0ff */
[----:B---3--:R-:W-:Y:S01]  /*dc80*/  FFMA.FTZ R5, R185, UR11, -R16 ;  /* 0x0000000bb9057c23 */ /* 0x008fe20008010810 */
[----:B------:R-:W-:Y:S01]  /*dc90*/  HMMA.16816.F32.BF16 R44, R12, R30, R160 ;  /* 0x0000001e0c2c723c */ /* 0x000fe200000418a0 */
[----:B------:R-:W3:Y:S01]  /*dca0*/  LDSM.16.MT88.4 R32, [R208+0x4400] ;  /* 0x00440000d020783b */ /* 0x000ee20000004200 */
[----:B-1----:R-:W-:-:S03]  /*dcb0*/  PRMT R4, R3, 0x7632, R4 ;  /* 0x0000763203047816 */ /* 0x002fc60000000004 */
[----:B------:R-:W1:Y:S01]  /*dcc0*/  LDSM.16.MT88.4 R28, [R210+0x4400] ;  /* 0x00440000d21c783b */ /* 0x000e620000004200 */
[----:B------:R-:W-:Y:S02]  /*dcd0*/  HSET2.LE.AND R3, R6, R0, PT ;  /* 0x0000000006037233 */ /* 0x000fe40003803000 */
[----:B------:R-:W-:Y:S02]  /*dce0*/  LOP3.LUT R9, R4, 0xff, RZ, 0xc0, !PT ;  /* 0x000000ff04097812 */ /* 0x000fe400078ec0ff */
[----:B--2---:R-:W-:Y:S01]  /*dcf0*/  F2FP.BF16.F32.PACK_AB R4, R167, R157 ;  /* 0x0000009da704723e */ /* 0x004fe200000010ff */
[----:B------:R2:W-:Y:S01]  /*dd00*/  MUFU.EX2 R150, R5 ;  /* 0x0000000500967308 */ /* 0x0005e20000000800 */
[----:B------:R-:W-:Y:S02]  /*dd10*/  PRMT R6, R7, 0x5410, R19 ;  /* 0x0000541007067816 */ /* 0x000fe40000000013 */
[----:B------:R-:W-:Y:S01]  /*dd20*/  LOP3.LUT R4, R4, R3, RZ, 0xc0, !PT ;  /* 0x0000000304047212 */ /* 0x000fe200078ec0ff */
[----:B------:R-:W-:Y:S01]  /*dd30*/  FFMA.FTZ R3, R101, UR11, -R16 ;  /* 0x0000000b65037c23 */ /* 0x000fe20008010810 */
[----:B------:R-:W-:-:S02]  /*dd40*/  PRMT R7, R9, 0x5410, R10 ;  /* 0x0000541009077816 */ /* 0x000fc4000000000a */
[----:B------:R-:W-:Y:S01]  /*dd50*/  HSET2.LE.AND R6, R6, R0, PT ;  /* 0x0000000006067233 */ /* 0x000fe20003803000 */
[----:B------:R3:W-:Y:S01]  /*dd60*/  MUFU.EX2 R149, R3 ;  /* 0x0000000300957308 */ /* 0x0007e20000000800 */
[----:B----4-:R-:W-:Y:S02]  /*dd70*/  F2FP.BF16.F32.PACK_AB R10, R96, R151 ;  /* 0x00000097600a723e */ /* 0x010fe400000010ff */
[----:B--2---:R-:W-:Y:S01]  /*dd80*/  LOP3.LUT R5, R22, 0xff00ff, RZ, 0xc0, !PT ;  /* 0x00ff00ff16057812 */ /* 0x004fe200078ec0ff */
[----:B------:R-:W-:-:S04]  /*dd90*/  FFMA.FTZ R11, R109, UR11, -R16 ;  /* 0x0000000b6d0b7c23 */ /* 0x000fc80008010810 */
[--C-:B------:R-:W-:Y:S02]  /*dda0*/  HSET2.LE.AND R9, R5, R0.reuse, PT ;  /* 0x0000000005097233 */ /* 0x100fe40003803000 */
[----:B---3--:R-:W-:Y:S02]  /*ddb0*/  HSET2.LE.AND R3, R7, R0, PT ;  /* 0x0000000007037233 */ /* 0x008fe40003803000 */
[----:B------:R-:W-:Y:S02]  /*ddc0*/  F2FP.BF16.F32.PACK_AB R7, R214, R165 ;  /* 0x000000a5d607723e */ /* 0x000fe400000010ff */
[----:B------:R-:W-:Y:S01]  /*ddd0*/  F2FP.BF16.F32.PACK_AB R5, R166, R148 ;  /* 0x00000094a605723e */ /* 0x000fe200000010ff */
[----:B------:R-:W-:Y:S01]  /*dde0*/  FMUL.FTZ R132, R132, R110 ;  /* 0x0000006e84847220 */ /* 0x000fe20000410000 */
[----:B------:R-:W-:Y:S01]  /*ddf0*/  LOP3.LUT R6, R7, R6, RZ, 0xc0, !PT ;  /* 0x0000000607067212 */ /* 0x000fe200078ec0ff */
[-C--:B------:R-:W-:Y:S01]  /*de00*/  FMUL.FTZ R133, R133, R110.reuse ;  /* 0x0000006e85857220 */ /* 0x080fe20000410000 */
[-C--:B------:R-:W-:Y:S01]  /*de10*/  FMUL.FTZ R134, R134, R103.reuse ;  /* 0x0000006786867220 */ /* 0x080fe20000410000 */
[----:B------:R-:W-:Y:S01]  /*de20*/  FMUL.FTZ R135, R135, R103 ;  /* 0x0000006787877220 */ /* 0x000fe20000410000 */
[----:B------:R-:W-:Y:S01]  /*de30*/  LOP3.LUT R5, R5, R3, RZ, 0xc0, !PT ;  /* 0x0000000305057212 */ /* 0x000fe200078ec0ff */
[-C--:B------:R-:W-:Y:S01]  /*de40*/  FMUL.FTZ R168, R168, R110.reuse ;  /* 0x0000006ea8a87220 */ /* 0x080fe20000410000 */
[----:B------:R-:W-:Y:S01]  /*de50*/  LOP3.LUT R7, R10, R9, RZ, 0xc0, !PT ;  /* 0x000000090a077212 */ /* 0x000fe200078ec0ff */
[----:B------:R-:W-:Y:S01]  /*de60*/  FMUL.FTZ R169, R169, R110 ;  /* 0x0000006ea9a97220 */ /* 0x000fe20000410000 */
[-C--:B------:R-:W-:Y:S01]  /*de70*/  FMUL.FTZ R170, R170, R103.reuse ;  /* 0x00000067aaaa7220 */ /* 0x080fe20000410000 */
[----:B------:R-:W-:Y:S01]  /*de80*/  FMUL.FTZ R171, R171, R103 ;  /* 0x00000067abab7220 */ /* 0x000fe20000410000 */
[C---:B------:R-:W-:Y:S01]  /*de90*/  PRMT R9, R8.reuse, 0x7773, RZ ;  /* 0x0000777308097816 */ /* 0x040fe200000000ff */
[----:B------:R2:W3:Y:S01]  /*dea0*/  MUFU.EX2 R93, R11 ;  /* 0x0000000b005d7308 */ /* 0x0004e20000000800 */
[----:B------:R-:W-:Y:S01]  /*deb0*/  PRMT R3, R8, 0x7772, RZ ;  /* 0x0000777208037816 */ /* 0x000fe200000000ff */
[----:B------:R-:W-:Y:S01]  /*dec0*/  IMAD.MOV.U32 R10, RZ, RZ, R8 ;  /* 0x000000ffff0a7224 */ /* 0x000fe200078e0008 */
[----:B------:R-:W-:Y:S02]  /*ded0*/  HMMA.16816.F32.BF16 R132, R12, R40, R132 ;  /* 0x000000280c84723c */ /* 0x000fe40000041884 */
[----:B------:R-:W-:-:S02]  /*dee0*/  PRMT R24, R3, 0x5410, R9 ;  /* 0x0000541003187816 */ /* 0x000fc40000000009 */
[----:B------:R-:W-:-:S04]  /*def0*/  LOP3.LUT R3, R2, 0xffff, RZ, 0xc0, !PT ;  /* 0x0000ffff02037812 */ /* 0x000fc800078ec0ff */
[----:B------:R-:W-:Y:S01]  /*df00*/  HMMA.16816.F32.BF16 R40, R12, R42, R168 ;  /* 0x0000002a0c28723c */ /* 0x000fe200000418a8 */
[----:B--2---:R-:W-:Y:S01]  /*df10*/  FFMA.FTZ R11, R192, UR11, -R16 ;  /* 0x0000000bc00b7c23 */ /* 0x004fe20008010810 */
[----:B------:R-:W-:-:S03]  /*df20*/  PRMT R13, R8, 0x7771, RZ ;  /* 0x00007771080d7816 */ /* 0x000fc600000000ff */
[----:B------:R2:W-:Y:S01]  /*df30*/  MUFU.EX2 R176, R11 ;  /* 0x0000000b00b07308 */ /* 0x0005e20000000800 */
[----:B------:R-:W-:Y:S01]  /*df40*/  FFMA.FTZ R8, R193, UR11, -R16 ;  /* 0x0000000bc1087c23 */ /* 0x000fe20008010810 */
[----:B------:R-:W-:Y:S02]  /*df50*/  LOP3.LUT R12, R2, 0xff, RZ, 0xc0, !PT ;  /* 0x000000ff020c7812 */ /* 0x000fe400078ec0ff */
[----:B------:R-:W-:Y:S02]  /*df60*/  SHF.R.U32.HI R3, RZ, 0x8, R3 ;  /* 0x00000008ff037819 */ /* 0x000fe40000011603 */
[----:B------:R-:W-:Y:S02]  /*df70*/  SHF.R.U32.HI R9, RZ, 0x18, R2 ;  /* 0x00000018ff097819 */ /* 0x000fe40000011602 */
[----:B------:R4:W-:Y:S01]  /*df80*/  MUFU.EX2 R169, R8 ;  /* 0x0000000800a97308 */ /* 0x0009e20000000800 */
[----:B------:R-:W-:Y:S01]  /*df90*/  PRMT R23, R12, 0x5410, R3 ;  /* 0x000054100c177816 */ /* 0x000fe20000000003 */
[----:B------:R-:W-:Y:S01]  /*dfa0*/  FFMA.FTZ R12, R105, UR11, -R16 ;  /* 0x0000000b690c7c23 */ /* 0x000fe20008010810 */
[----:B--2---:R-:W-:-:S02]  /*dfb0*/  LOP3.LUT R11, R10, 0xff, RZ, 0xc0, !PT ;  /* 0x000000ff0a0b7812 */ /* 0x004fc400078ec0ff */
[----:B------:R-:W-:-:S04]  /*dfc0*/  PRMT R10, R2, 0x7632, R10 ;  /* 0x00007632020a7816 */ /* 0x000fc8000000000a */
[----:B------:R-:W-:Y:S01]  /*dfd0*/  LOP3.LUT R2, R10, 0xff, RZ, 0xc0, !PT ;  /* 0x000000ff0a027812 */ /* 0x000fe200078ec0ff */
[----:B----4-:R-:W-:Y:S01]  /*dfe0*/  FFMA.FTZ R8, R104, UR11, -R16 ;  /* 0x0000000b68087c23 */ /* 0x010fe20008010810 */
[----:B------:R-:W-:Y:S02]  /*dff0*/  PRMT R22, R11, 0x5410, R13 ;  /* 0x000054100b167816 */ /* 0x000fe4000000000d */
[----:B------:R-:W-:Y:S01]  /*e000*/  PRMT R25, R2, 0x5410, R9 ;  /* 0x0000541002197816 */ /* 0x000fe20000000009 */
[----:B------:R-:W-:Y:S01]  /*e010*/  IMAD.WIDE.U32 R2, R26, -0x2daee0ad, RZ ;  /* 0xd2511f531a027825 */ /* 0x000fe200078e00ff */
[----:B------:R2:W-:Y:S03]  /*e020*/  MUFU.EX2 R180, R8 ;  /* 0x0000000800b47308 */ /* 0x0005e60000000800 */
[----:B------:R-:W-:Y:S01]  /*e030*/  IMAD.WIDE.U32 R10, R27, -0x2daee0ad, RZ ;  /* 0xd2511f531b0a7825 */ /* 0x000fe200078e00ff */
[----:B------:R-:W-:-:S04]  /*e040*/  LOP3.LUT R14, R230, UR21, R3, 0x96, !PT ;  /* 0x00000015e60e7c12 */ /* 0x000fc8000f8e9603 */
[----:B------:R4:W-:Y:S01]  /*e050*/  MUFU.EX2 R143, R12 ;  /* 0x0000000c008f7308 */ /* 0x0009e20000000800 */
[----:B------:R-:W-:Y:S01]  /*e060*/  LOP3.LUT R3, R2, UR20, R11, 0x96, !PT ;  /* 0x0000001402037c12 */ /* 0x000fe2000f8e960b */
[----:B------:R-:W-:Y:S01]  /*e070*/  HMMA.16816.F32.BF16 R52, R4, R32, R52 ;  /* 0x000000200434723c */ /* 0x000fe20000041834 */
[----:B--2---:R-:W-:-:S07]  /*e080*/  IMAD.WIDE.U32 R8, R37, -0x2daee0ad, RZ ;  /* 0xd2511f5325087825 */ /* 0x004fce00078e00ff */
[----:B------:R-:W-:Y:S01]  /*e090*/  HMMA.16816.F32.BF16 R48, R4, R34, R48 ;  /* 0x000000220430723c */ /* 0x000fe20000041830 */
[----:B----4-:R-:W-:Y:S01]  /*e0a0*/  IMAD.WIDE.U32 R12, R36, -0x2daee0ad, RZ ;  /* 0xd2511f53240c7825 */ /* 0x010fe200078e00ff */
[----:B------:R-:W-:-:S06]  /*e0b0*/  LOP3.LUT R9, R232, UR21, R9, 0x96, !PT ;  /* 0x00000015e8097c12 */ /* 0x000fcc000f8e9609 */
[----:B-1----:R-:W-:Y:S01]  /*e0c0*/  HMMA.16816.F32.BF16 R60, R4, R28, R60 ;  /* 0x0000001c043c723c */ /* 0x002fe2000004183c */
[----:B------:R-:W-:-:S07]  /*e0d0*/  LOP3.LUT R2, R8, UR20, R13, 0x96, !PT ;  /* 0x0000001408027c12 */ /* 0x000fce000f8e960d */
[----:B------:R-:W-:Y:S01]  /*e0e0*/  HMMA.16816.F32.BF16 R68, R4, R30, R68 ;  /* 0x0000001e0444723c */ /* 0x000fe20000041844 */
[----:B------:R-:W-:-:S04]  /*e0f0*/  IMAD.WIDE.U32 R6, R14, -0x326172a9, RZ ;  /* 0xcd9e8d570e067825 */ /* 0x000fc800078e00ff */
[----:B------:R-:W-:-:S04]  /*e100*/  IMAD.WIDE.U32 R14, R3, -0x326172a9, RZ ;  /* 0xcd9e8d57030e7825 */ /* 0x000fc800078e00ff */
[----:B------:R-:W-:-:S04]  /*e110*/  IMAD.WIDE.U32 R4, R9, -0x326172a9, RZ ;  /* 0xcd9e8d5709047825 */ /* 0x000fc800078e00ff */
[----:B------:R-:W-:-:S04]  /*e120*/  IMAD.WIDE.U32 R18, R2, -0x326172a9, RZ ;  /* 0xcd9e8d5702127825 */ /* 0x000fc800078e00ff */
[----:B------:R-:W-:Y:S01]  /*e130*/  FFMA.FTZ R3, R117, UR11, -R17 ;  /* 0x0000000b75037c23 */ /* 0x000fe20008010811 */
[----:B------:R-:W-:Y:S02]  /*e140*/  LOP3.LUT R2, R38, UR9, R7, 0x96, !PT ;  /* 0x0000000926027c12 */ /* 0x000fe4000f8e9607 */
[----:B------:R-:W-:Y:S02]  /*e150*/  LOP3.LUT R6, R6, UR8, R15, 0x96, !PT ;  /* 0x0000000806067c12 */ /* 0x000fe4000f8e960f */
[----:B------:R-:W-:Y:S01]  /*e160*/  LOP3.LUT R7, R4, UR8, R19, 0x96, !PT ;  /* 0x0000000804077c12 */ /* 0x000fe2000f8e9613 */
[----:B------:R-:W-:Y:S01]  /*e170*/  FFMA.FTZ R4, R106, UR11, -R17 ;  /* 0x0000000b6a047c23 */ /* 0x000fe20008010811 */
[----:B------:R-:W-:Y:S01]  /*e180*/  LOP3.LUT R5, R146, UR9, R5, 0x96, !PT ;  /* 0x0000000992057c12 */ /* 0x000fe2000f8e9605 */
[----:B------:R-:W-:Y:S02]  /*e190*/  IMAD.MOV.U32 R144, RZ, RZ, R138 ;  /* 0x000000ffff907224 */ /* 0x000fe400078e008a */
[----:B------:R-:W-:Y:S01]  /*e1a0*/  IMAD.MOV.U32 R181, RZ, RZ, R64 ;  /* 0x000000ffffb57224 */ /* 0x000fe200078e0040 */
[----:B------:R1:W-:Y:S01]  /*e1b0*/  MUFU.EX2 R138, R3 ;  /* 0x00000003008a7308 */ /* 0x0003e20000000800 */
[----:B------:R-:W-:-:S02]  /*e1c0*/  IMAD.MOV.U32 R183, RZ, RZ, R142 ;  /* 0x000000ffffb77224 */ /* 0x000fc400078e008e */
[----:B------:R-:W-:-:S04]  /*e1d0*/  IMAD.WIDE.U32 R64, R6, -0x2daee0ad, RZ ;  /* 0xd2511f5306407825 */ /* 0x000fc800078e00ff */
[----:B------:R-:W-:Y:S01]  /*e1e0*/  IMAD.MOV.U32 R182, RZ, RZ, R66 ;  /* 0x000000ffffb67224 */ /* 0x000fe200078e0042 */
[----:B------:R2:W4:Y:S01]  /*e1f0*/  MUFU.EX2 R142, R4 ;  /* 0x00000004008e7308 */ /* 0x0005220000000800 */
[----:B------:R-:W-:-:S04]  /*e200*/  IMAD.WIDE.U32 R66, R7, -0x2daee0ad, RZ ;  /* 0xd2511f5307427825 */ /* 0x000fc800078e00ff */
[----:B-1----:R-:W-:-:S03]  /*e210*/  IMAD.WIDE.U32 R2, R2, -0x2daee0ad, RZ ;  /* 0xd2511f5302027825 */ /* 0x002fc600078e00ff */
[----:B------:R-:W-:Y:S01]  /*e220*/  LOP3.LUT R13, R2, UR16, R65, 0x96, !PT ;  /* 0x00000010020d7c12 */ /* 0x000fe2000f8e9641 */
[----:B--2---:R-:W-:-:S04]  /*e230*/  IMAD.WIDE.U32 R4, R5, -0x2daee0ad, RZ ;  /* 0xd2511f5305047825 */ /* 0x004fc800078e00ff */
[----:B------:R-:W-:Y:S01]  /*e240*/  FFMA.FTZ R2, R186, UR11, -R17 ;  /* 0x0000000bba027c23 */ /* 0x000fe20008010811 */
[----:B------:R-:W-:Y:S01]  /*e250*/  LOP3.LUT R7, R12, UR17, R5, 0x96, !PT ;  /* 0x000000110c077c12 */ /* 0x000fe2000f8e9605 */
[----:B------:R-:W-:Y:S01]  /*e260*/  IMAD.MOV.U32 R75, RZ, RZ, R136 ;  /* 0x000000ffff4b7224 */ /* 0x000fe200078e0088 */
[----:B------:R-:W-:Y:S01]  /*e270*/  LOP3.LUT R12, R4, UR16, R67, 0x96, !PT ;  /* 0x00000010040c7c12 */ /* 0x000fe2000f8e9643 */
[----:B------:R-:W-:Y:S01]  /*e280*/  FFMA.FTZ R4, R187, UR11, -R17 ;  /* 0x0000000bbb047c23 */ /* 0x000fe20008010811 */
[----:B------:R1:W-:Y:S01]  /*e290*/  MUFU.EX2 R136, R2 ;  /* 0x0000000200887308 */ /* 0x0003e20000000800 */
[----:B------:R-:W-:Y:S01]  /*e2a0*/  LOP3.LUT R6, R10, UR17, R3, 0x96, !PT ;  /* 0x000000110a067c12 */ /* 0x000fe2000f8e9603 */
[----:B------:R-:W-:Y:S01]  /*e2b0*/  IMAD.MOV.U32 R184, RZ, RZ, R137 ;  /* 0x000000ffffb87224 */ /* 0x000fe200078e0089 */
[----:B------:R-:W-:Y:S02]  /*e2c0*/  LOP3.LUT R5, R24, 0xff00ff, RZ, 0xc0, !PT ;  /* 0x00ff00ff18057812 */ /* 0x000fe400078ec0ff */
[----:B---3--:R-:W-:-:S03]  /*e2d0*/  F2FP.BF16.F32.PACK_AB R3, R93, R149 ;  /* 0x000000955d03723e */ /* 0x008fc600000010ff */
[----:B------:R2:W3:Y:S01]  /*e2e0*/  MUFU.EX2 R137, R4 ;  /* 0x0000000400897308 */ /* 0x0004e20000000800 */
[----:B------:R-:W-:Y:S01]  /*e2f0*/  FFMA.FTZ R11, R112, UR11, -R16 ;  /* 0x0000000b700b7c23 */ /* 0x000fe20008010810 */
[----:B-1----:R-:W-:-:S05]  /*e300*/  HSET2.LE.AND R2, R22, R0, PT ;  /* 0x0000000016027233 */ /* 0x002fca0003803000 */
[----:B------:R-:W-:Y:S02]  /*e310*/  LOP3.LUT R10, R3, R2, RZ, 0xc0, !PT ;  /* 0x00000002030a7212 */ /* 0x000fe400078ec0ff */
[----:B------:R-:W-:Y:S02]  /*e320*/  HSET2.LE.AND R2, R5, R0, PT ;  /* 0x0000000005027233 */ /* 0x000fe40003803000 */
[----:B----4-:R-:W-:Y:S01]  /*e330*/  F2FP.BF16.F32.PACK_AB R3, R142, R138 ;  /* 0x0000008a8e03723e */ /* 0x010fe200000010ff */
[----:B--2---:R-:W-:Y:S01]  /*e340*/  FFMA.FTZ R4, R113, UR11, -R16 ;  /* 0x0000000b71047c23 */ /* 0x004fe20008010810 */
[----:B------:R1:W-:Y:S08]  /*e350*/  MUFU.EX2 R108, R11 ;  /* 0x0000000b006c7308 */ /* 0x0003f00000000800 */
[----:B------:R2:W-:Y:S01]  /*e360*/  MUFU.EX2 R101, R4 ;  /* 0x0000000400657308 */ /* 0x0005e20000000800 */
[----:B-1----:R-:W-:-:S02]  /*e370*/  LOP3.LUT R11, R3, R2, RZ, 0xc0, !PT ;  /* 0x00000002030b7212 */ /* 0x002fc400078ec0ff */
[----:B------:R-:W-:Y:S02]  /*e380*/  HSET2.LE.AND R2, R23, R0, PT ;  /* 0x0000000017027233 */ /* 0x000fe40003803000 */
[----:B------:R-:W-:Y:S01]  /*e390*/  F2FP.BF16.F32.PACK_AB R3, R150, R158 ;  /* 0x0000009e9603723e */ /* 0x000fe200000010ff */
[----:B--2---:R-:W-:-:S03]  /*e3a0*/  FFMA.FTZ R4, R80, UR11, -R16 ;  /* 0x0000000b50047c23 */ /* 0x004fc60008010810 */
[----:B------:R-:W-:Y:S02]  /*e3b0*/  LOP3.LUT R8, R3, R2, RZ, 0xc0, !PT ;  /* 0x0000000203087212 */ /* 0x000fe400078ec0ff */
[----:B------:R-:W-:Y:S01]  /*e3c0*/  HSET2.LE.AND R2, R25, R0, PT ;  /* 0x0000000019027233 */ /* 0x000fe20003803000 */
[----:B------:R1:W-:Y:S01]  /*e3d0*/  MUFU.EX2 R106, R4 ;  /* 0x00000004006a7308 */ /* 0x0003e20000000800 */
[----:B---3--:R-:W-:Y:S01]  /*e3e0*/  F2FP.BF16.F32.PACK_AB R3, R137, R136 ;  /* 0x000000888903723e */ /* 0x008fe200000010ff */
[----:B------:R-:W2:Y:S03]  /*e3f0*/  LDSM.16.MT88.4 R24, [R208+0x4800] ;  /* 0x00480000d018783b */ /* 0x000ea60000004200 */
[----:B------:R-:W-:Y:S01]  /*e400*/  LOP3.LUT R9, R3, R2, RZ, 0xc0, !PT ;  /* 0x0000000203097212 */ /* 0x000fe200078ec0ff */
[----:B------:R-:W-:-:S04]  /*e410*/  IMAD.WIDE.U32 R2, R13, -0x326172a9, RZ ;  /* 0xcd9e8d570d027825 */ /* 0x000fc800078e00ff */
[----:B-1----:R-:W-:-:S04]  /*e420*/  FFMA.FTZ R4, R188, UR11, -R21 ;  /* 0x0000000bbc047c23 */ /* 0x002fc80008010815 */
[----:B------:R1:W-:Y:S01]  /*e430*/  MUFU.EX2 R161, R4 ;  /* 0x0000000400a17308 */ /* 0x0003e20000000800 */
[----:B------:R-:W-:Y:S01]  /*e440*/  IMAD.MOV.U32 R15, RZ, RZ, R2 ;  /* 0x000000ffff0f7224 */ /* 0x000fe200078e0002 */
[C---:B------:R-:W-:Y:S02]  /*e450*/  PRMT R22, R2.reuse, 0x7771, RZ ;  /* 0x0000777102167816 */ /* 0x040fe400000000ff */
[----:B------:R-:W-:Y:S01]  /*e460*/  PRMT R19, R2, 0x7773, RZ ;  /* 0x0000777302137816 */ /* 0x000fe200000000ff */
[----:B-1----:R-:W-:-:S04]  /*e470*/  IMAD.WIDE.U32 R4, R6, -0x326172a9, RZ ;  /* 0xcd9e8d5706047825 */ /* 0x002fc800078e00ff */
[----:B------:R-:W-:Y:S01]  /*e480*/  FFMA.FTZ R6, R189, UR11, -R21 ;  /* 0x0000000bbd067c23 */ /* 0x000fe20008010815 */
[----:B------:R-:W-:Y:S01]  /*e490*/  LOP3.LUT R4, R4, UR6, R3, 0x96, !PT ;  /* 0x0000000604047c12 */ /* 0x000fe2000f8e9603 */
[----:B------:R-:W-:Y:S01]  /*e4a0*/  FFMA.FTZ R3, R120, UR11, -R21 ;  /* 0x0000000b78037c23 */ /* 0x000fe20008010815 */
[----:B------:R-:W-:Y:S01]  /*e4b0*/  LOP3.LUT R23, R14, UR7, R5, 0x96, !PT ;  /* 0x000000070e177c12 */ /* 0x000fe2000f8e9605 */
[----:B------:R1:W3:Y:S01]  /*e4c0*/  MUFU.EX2 R171, R6 ;  /* 0x0000000600ab7308 */ /* 0x0002e20000000800 */
[----:B------:R-:W-:Y:S01]  /*e4d0*/  PRMT R14, R2, 0x7772, RZ ;  /* 0x00007772020e7816 */ /* 0x000fe200000000ff */
[----:B------:R-:W-:-:S06]  /*e4e0*/  FFMA.FTZ R5, R121, UR11, -R21 ;  /* 0x0000000b79057c23 */ /* 0x000fcc0008010815 */
[----:B------:R4:W-:Y:S01]  /*e4f0*/  MUFU.EX2 R117, R3 ;  /* 0x0000000300757308 */ /* 0x0009e20000000800 */
[----:B-1----:R-:W-:-:S07]  /*e500*/  IMAD.WIDE.U32 R6, R7, -0x326172a9, RZ ;  /* 0xcd9e8d5707067825 */ /* 0x002fce00078e00ff */
[----:B------:R1:W2:Y:S01]  /*e510*/  MUFU.EX2 R36, R5 ;  /* 0x0000000500247308 */ /* 0x0002a20000000800 */
[----:B----4-:R-:W-:Y:S01]  /*e520*/  IMAD.WIDE.U32 R2, R12, -0x326172a9, RZ ;  /* 0xcd9e8d570c027825 */ /* 0x010fe200078e00ff */
[----:B------:R-:W-:-:S04]  /*e530*/  LOP3.LUT R37, R18, UR7, R7, 0x96, !PT ;  /* 0x0000000712257c12 */ /* 0x000fc8000f8e9607 */
[----:B------:R-:W-:Y:S01]  /*e540*/  LOP3.LUT R12, R6, UR6, R3, 0x96, !PT ;  /* 0x00000006060c7c12 */ /* 0x000fe2000f8e9603 */
[----:B------:R-:W-:Y:S01]  /*e550*/  FFMA.FTZ R3, R190, UR11, -R20 ;  /* 0x0000000bbe037c23 */ /* 0x000fe20008010814 */
[C---:B------:R-:W-:Y:S01]  /*e560*/  PRMT R13, R2.reuse, 0x7771, RZ ;  /* 0x00007771020d7816 */ /* 0x040fe200000000ff */
[----:B-1----:R-:W-:Y:S01]  /*e570*/  IMAD.MOV.U32 R5, RZ, RZ, R2 ;  /* 0x000000ffff057224 */ /* 0x002fe200078e0002 */
[C---:B------:R-:W-:Y:S01]  /*e580*/  PRMT R7, R2.reuse, 0x7773, RZ ;  /* 0x0000777302077816 */ /* 0x040fe200000000ff */
[----:B------:R1:W-:Y:S01]  /*e590*/  MUFU.EX2 R168, R3 ;  /* 0x0000000300a87308 */ /* 0x0003e20000000800 */
[----:B------:R-:W-:Y:S02]  /*e5a0*/  PRMT R6, R2, 0x7772, RZ ;  /* 0x0000777202067816 */ /* 0x000fe400000000ff */
[----:B------:R-:W-:Y:S02]  /*e5b0*/  LOP3.LUT R2, R15, 0xff, RZ, 0xc0, !PT ;  /* 0x000000ff0f027812 */ /* 0x000fe400078ec0ff */
[----:B------:R-:W-:-:S02]  /*e5c0*/  PRMT R15, R14, 0x5410, R19 ;  /* 0x000054100e0f7816 */ /* 0x000fc40000000013 */
[----:B------:R-:W-:Y:S02]  /*e5d0*/  PRMT R14, R2, 0x5410, R22 ;  /* 0x00005410020e7816 */ /* 0x000fe40000000016 */
[----:B------:R-:W-:Y:S02]  /*e5e0*/  LOP3.LUT R2, R4, 0xffff, RZ, 0xc0, !PT ;  /* 0x0000ffff04027812 */ /* 0x000fe400078ec0ff */
[----:B------:R-:W-:Y:S02]  /*e5f0*/  PRMT R19, R6, 0x5410, R7 ;  /* 0x0000541006137816 */ /* 0x000fe40000000007 */
[----:B-1----:R-:W-:Y:S01]  /*e600*/  LOP3.LUT R3, R5, 0xff, RZ, 0xc0, !PT ;  /* 0x000000ff05037812 */ /* 0x002fe200078ec0ff */
[----:B------:R-:W-:-:S03]  /*e610*/  FFMA.FTZ R5, R191, UR11, -R20 ;  /* 0x0000000bbf057c23 */ /* 0x000fc60008010814 */
[----:B------:R-:W-:Y:S02]  /*e620*/  PRMT R18, R3, 0x5410, R13 ;  /* 0x0000541003127816 */ /* 0x000fe4000000000d */
[C---:B------:R-:W-:Y:S02]  /*e630*/  PRMT R3, R4.reuse, 0x7632, R3 ;  /* 0x0000763204037816 */ /* 0x040fe40000000003 */
[----:B------:R-:W-:Y:S02]  /*e640*/  LOP3.LUT R6, R4, 0xff, RZ, 0xc0, !PT ;  /* 0x000000ff04067812 */ /* 0x000fe400078ec0ff */
[----:B------:R-:W-:Y:S01]  /*e650*/  SHF.R.U32.HI R7, RZ, 0x18, R4 ;  /* 0x00000018ff077819 */ /* 0x000fe20000011604 */
[----:B------:R-:W-:Y:S01]  /*e660*/  HMMA.16816.F32.BF16 R56, R8, R32, R56 ;  /* 0x000000200838723c */ /* 0x000fe20000041838 */
[----:B------:R-:W-:Y:S01]  /*e670*/  SHF.R.U32.HI R4, RZ, 0x8, R2 ;  /* 0x00000008ff047819 */ /* 0x000fe20000011602 */
[----:B------:R1:W4:Y:S01]  /*e680*/  MUFU.EX2 R105, R5 ;  /* 0x0000000500697308 */ /* 0x0003220000000800 */
[----:B------:R-:W-:Y:S01]  /*e690*/  LOP3.LUT R2, R3, 0xff, RZ, 0xc0, !PT ;  /* 0x000000ff03027812 */ /* 0x000fe200078ec0ff */
[----:B------:R-:W-:Y:S01]  /*e6a0*/  FFMA.FTZ R3, R125, UR11, -R20 ;  /* 0x0000000b7d037c23 */ /* 0x000fe20008010814 */
[----:B------:R-:W-:-:S03]  /*e6b0*/  IMAD.MOV.U32 R112, RZ, RZ, R180 ;  /* 0x000000ffff707224 */ /* 0x000fc600078e00b4 */
[C---:B------:R-:W-:Y:S01]  /*e6c0*/  HMMA.16816.F32.BF16 R44, R8.reuse, R34, R44 ;  /* 0x00000022082c723c */ /* 0x040fe2000004182c */
[----:B------:R-:W-:Y:S01]  /*e6d0*/  IMAD.MOV.U32 R180, RZ, RZ, R90 ;  /* 0x000000ffffb47224 */ /* 0x000fe200078e005a */
[----:B------:R-:W-:Y:S01]  /*e6e0*/  PRMT R13, R2, 0x5410, R7 ;  /* 0x00005410020d7816 */ /* 0x000fe20000000007 */
[----:B------:R3:W-:Y:S05]  /*e6f0*/  MUFU.EX2 R90, R3 ;  /* 0x00000003005a7308 */ /* 0x0007ea0000000800 */
[----:B------:R-:W-:Y:S01]  /*e700*/  HMMA.16816.F32.BF16 R32, R8, R28, R132 ;  /* 0x0000001c0820723c */ /* 0x000fe20000041884 */
[----:B-1----:R-:W-:-:S07]  /*e710*/  FFMA.FTZ R5, R124, UR11, -R20 ;  /* 0x0000000b7c057c23 */ /* 0x002fce0008010814 */
[----:B------:R-:W-:Y:S01]  /*e720*/  HMMA.16816.F32.BF16 R40, R8, R30, R40 ;  /* 0x0000001e0828723c */ /* 0x000fe20000041828 */
[----:B------:R-:W1:Y:S01]  /*e730*/  LDSM.16.MT88.4 R28, [R210+0x4800] ;  /* 0x00480000d21c783b */ /* 0x000e620000004200 */
[----:B------:R2:W4:Y:S01]  /*e740*/  MUFU.EX2 R116, R5 ;  /* 0x0000000500747308 */ /* 0x0005220000000800 */
[----:B------:R-:W-:Y:S01]  /*e750*/  PRMT R6, R6, 0x5410, R4 ;  /* 0x0000541006067816 */ /* 0x000fe20000000004 */
[----:B---3--:R-:W-:Y:S01]  /*e760*/  FFMA.FTZ R3, R194, UR11, -R17 ;  /* 0x0000000bc2037c23 */ /* 0x008fe20008010811 */
[----:B------:R-:W-:-:S04]  /*e770*/  LOP3.LUT R2, R12, 0xffff, RZ, 0xc0, !PT ;  /* 0x0000ffff0c027812 */ /* 0x000fc800078ec0ff */
[----:B------:R-:W-:Y:S01]  /*e780*/  SHF.R.U32.HI R4, RZ, 0x8, R2 ;  /* 0x00000008ff047819 */ /* 0x000fe20000011602 */
[----:B------:R3:W-:Y:S01]  /*e790*/  MUFU.EX2 R160, R3 ;  /* 0x0000000300a07308 */ /* 0x0007e20000000800 */
[----:B------:R-:W-:Y:S02]  /*e7a0*/  HSET2.LE.AND R2, R6, R0, PT ;  /* 0x0000000006027233 */ /* 0x000fe40003803000 */
[----:B------:R-:W-:Y:S02]  /*e7b0*/  LOP3.LUT R7, R15, 0xff00ff, RZ, 0xc0, !PT ;  /* 0x00ff00ff0f077812 */ /* 0x000fe400078ec0ff */
[----:B--2---:R-:W-:-:S04]  /*e7c0*/  LOP3.LUT R5, R12, 0xff, RZ, 0xc0, !PT ;  /* 0x000000ff0c057812 */ /* 0x004fc800078ec0ff */
[----:B------:R-:W-:Y:S01]  /*e7d0*/  PRMT R15, R5, 0x5410, R4 ;  /* 0x00005410050f7816 */ /* 0x000fe20000000004 */
[--C-:B------:R-:W-:Y:S01]  /*e7e0*/  FFMA.FTZ R5, R107, UR11, -R17.reuse ;  /* 0x0000000b6b057c23 */ /* 0x100fe20008010811 */
[----:B---3--:R-:W-:Y:S01]  /*e7f0*/  F2FP.BF16.F32.PACK_AB R3, R171, R161 ;  /* 0x000000a1ab03723e */ /* 0x008fe200000010ff */
[----:B------:R-:W-:Y:S02]  /*e800*/  IMAD.MOV.U32 R107, RZ, RZ, R36 ;  /* 0x000000ffff6b7224 */ /* 0x000fe400078e0024 */
[----:B------:R-:W-:Y:S01]  /*e810*/  FFMA.FTZ R10, R81, UR11, -R17 ;  /* 0x0000000b510a7c23 */ /* 0x000fe20008010811 */
[----:B------:R-:W-:Y:S02]  /*e820*/  LOP3.LUT R4, R3, R2, RZ, 0xc0, !PT ;  /* 0x0000000203047212 */ /* 0x000fe400078ec0ff */
[--C-:B------:R-:W-:Y:S02]  /*e830*/  HSET2.LE.AND R2, R13, R0.reuse, PT ;  /* 0x000000000d027233 */ /* 0x100fe40003803000 */
[----:B----4-:R-:W-:Y:S01]  /*e840*/  F2FP.BF16.F32.PACK_AB R3, R105, R168 ;  /* 0x000000a86903723e */ /* 0x010fe200000010ff */
[----:B------:R2:W-:Y:S01]  /*e850*/  MUFU.EX2 R120, R5 ;  /* 0x0000000500787308 */ /* 0x0005e20000000800 */
[----:B------:R-:W-:-:S02]  /*e860*/  HSET2.LE.AND R6, R14, R0, PT ;  /* 0x000000000e067233 */ /* 0x000fc40003803000 */
[----:B------:R-:W-:Y:S02]  /*e870*/  HSET2.LE.AND R8, R7, R0, PT ;  /* 0x0000000007087233 */ /* 0x000fe40003803000 */
[----:B------:R-:W-:Y:S02]  /*e880*/  F2FP.BF16.F32.PACK_AB R7, R107, R117 ;  /* 0x000000756b07723e */ /* 0x000fe400000010ff */
[----:B------:R-:W-:Y:S01]  /*e890*/  F2FP.BF16.F32.PACK_AB R9, R90, R116 ;  /* 0x000000745a09723e */ /* 0x000fe200000010ff */
[----:B------:R-:W3:Y:S01]  /*e8a0*/  MUFU.EX2 R109, R10 ;  /* 0x0000000a006d7308 */ /* 0x000ee20000000800 */
[----:B------:R-:W-:Y:S02]  /*e8b0*/  LOP3.LUT R6, R7, R6, RZ, 0xc0, !PT ;  /* 0x0000000607067212 */ /* 0x000fe400078ec0ff */
[----:B------:R-:W-:Y:S02]  /*e8c0*/  LOP3.LUT R7, R9, R8, RZ, 0xc0, !PT ;  /* 0x0000000809077212 */ /* 0x000fe400078ec0ff */
[----:B--2---:R-:W-:Y:S01]  /*e8d0*/  LOP3.LUT R5, R3, R2, RZ, 0xc0, !PT ;  /* 0x0000000203057212 */ /* 0x004fe200078ec0ff */
[----:B------:R-:W-:Y:S01]  /*e8e0*/  FFMA.FTZ R3, R195, UR11, -R17 ;  /* 0x0000000bc3037c23 */ /* 0x000fe20008010811 */
[----:B------:R-:W-:-:S02]  /*e8f0*/  PRMT R2, R12, 0x7632, R2 ;  /* 0x000076320c027816 */ /* 0x000fc40000000002 */
[----:B------:R-:W-:Y:S01]  /*e900*/  SHF.R.U32.HI R9, RZ, 0x18, R12 ;  /* 0x00000018ff097819 */ /* 0x000fe2000001160c */
[----:B------:R2:W4:Y:S01]  /*e910*/  MUFU.EX2 R170, R3 ;  /* 0x0000000300aa7308 */ /* 0x0005220000000800 */
[----:B------:R-:W-:Y:S01]  /*e920*/  LOP3.LUT R8, R2, 0xff, RZ, 0xc0, !PT ;  /* 0x000000ff02087812 */ /* 0x000fe200078ec0ff */
[----:B------:R-:W-:Y:S01]  /*e930*/  IMAD.MOV.U32 R104, RZ, RZ, R176 ;  /* 0x000000ffff687224 */ /* 0x000fe200078e00b0 */
[--C-:B------:R-:W-:Y:S02]  /*e940*/  HSET2.LE.AND R2, R18, R0.reuse, PT ;  /* 0x0000000012027233 */ /* 0x100fe40003803000 */
[----:B------:R-:W-:Y:S01]  /*e950*/  PRMT R13, R8, 0x5410, R9 ;  /* 0x00005410080d7816 */ /* 0x000fe20000000009 */
[----:B------:R-:W-:Y:S01]  /*e960*/  FFMA.FTZ R9, R82, UR11, -R16 ;  /* 0x0000000b52097c23 */ /* 0x000fe20008010810 */
[----:B------:R-:W-:Y:S01]  /*e970*/  LOP3.LUT R11, R19, 0xff00ff, RZ, 0xc0, !PT ;  /* 0x00ff00ff130b7812 */ /* 0x000fe200078ec0ff */
[----:B------:R-:W-:Y:S01]  /*e980*/  VIADD R14, R123, 0xfffffffa ;  /* 0xfffffffa7b0e7836 */ /* 0x000fe20000000000 */
[----:B------:R-:W-:Y:S01]  /*e990*/  HSET2.LE.AND R8, R15, R0, PT ;  /* 0x000000000f087233 */ /* 0x000fe20003803000 */
[----:B------:R1:W-:Y:S01]  /*e9a0*/  MUFU.EX2 R97, R9 ;  /* 0x0000000900617308 */ /* 0x0003e20000000800 */
[----:B--2---:R-:W-:-:S04]  /*e9b0*/  F2FP.BF16.F32.PACK_AB R3, R143, R112 ;  /* 0x000000708f03723e */ /* 0x004fc800000010ff */
[----:B------:R-:W-:Y:S02]  /*e9c0*/  LOP3.LUT R10, R3, R2, RZ, 0xc0, !PT ;  /* 0x00000002030a7212 */ /* 0x000fe400078ec0ff */
[----:B------:R-:W-:Y:S02]  /*e9d0*/  HSET2.LE.AND R2, R11, R0, PT ;  /* 0x000000000b027233 */ /* 0x000fe40003803000 */
[----:B---3--:R-:W-:Y:S02]  /*e9e0*/  F2FP.BF16.F32.PACK_AB R3, R109, R120 ;  /* 0x000000786d03723e */ /* 0x008fe400000010ff */
[----:B-1----:R-:W-:Y:S01]  /*e9f0*/  F2FP.BF16.F32.PACK_AB R9, R169, R104 ;  /* 0x00000068a909723e */ /* 0x002fe200000010ff */
[----:B------:R-:W-:Y:S01]  /*ea00*/  FFMA.FTZ R12, R114, UR11, -R21 ;  /* 0x0000000b720c7c23 */ /* 0x000fe20008010815 */
[----:B------:R-:W-:Y:S02]  /*ea10*/  HMMA.16816.F32.BF16 R52, R4, R24, R52 ;  /* 0x000000180434723c */ /* 0x000fe40000041834 */
[----:B------:R-:W-:-:S02]  /*ea20*/  LOP3.LUT R8, R9, R8, RZ, 0xc0, !PT ;  /* 0x0000000809087212 */ /* 0x000fc400078ec0ff */
[----:B------:R-:W-:Y:S02]  /*ea30*/  LOP3.LUT R9, R14, UR19, R229, 0x96, !PT ;  /* 0x000000130e097c12 */ /* 0x000fe4000f8e96e5 */
[----:B------:R-:W-:Y:S02]  /*ea40*/  LOP3.LUT R11, R3, R2, RZ, 0xc0, !PT ;  /* 0x00000002030b7212 */ /* 0x000fe400078ec0ff */
[----:B------:R-:W-:Y:S01]  /*ea50*/  HMMA.16816.F32.BF16 R48, R4, R26, R48 ;  /* 0x0000001a0430723c */ /* 0x000fe20000041830 */
[----:B------:R-:W-:Y:S01]  /*ea60*/  HSET2.LE.AND R2, R13, R0, PT ;  /* 0x000000000d027233 */ /* 0x000fe20003803000 */
[----:B------:R1:W2:Y:S01]  /*ea70*/  MUFU.EX2 R22, R12 ;  /* 0x0000000c00167308 */ /* 0x0002a20000000800 */
[----:B----4-:R-:W-:-:S05]  /*ea80*/  F2FP.BF16.F32.PACK_AB R3, R170, R160 ;  /* 0x000000a0aa03723e */ /* 0x010fca00000010ff */
[C---:B------:R-:W-:Y:S08]  /*ea90*/  HMMA.16816.F32.BF16 R60, R4.reuse, R28, R60 ;  /* 0x0000001c043c723c */ /* 0x040ff0000004183c */
[----:B------:R-:W-:Y:S01]  /*eaa0*/  HMMA.16816.F32.BF16 R68, R4, R30, R68 ;  /* 0x0000001e0444723c */ /* 0x000fe20000041844 */
[----:B------:R-:W-:Y:S01]  /*eab0*/  FFMA.FTZ R4, R115, UR11, -R21 ;  /* 0x0000000b73047c23 */ /* 0x000fe20008010815 */
[----:B-1----:R-:W-:-:S03]  /*eac0*/  IMAD.WIDE.U32 R12, R9, -0x326172a9, RZ ;  /* 0xcd9e8d57090c7825 */ /* 0x002fc600078e00ff */
[----:B------:R1:W-:Y:S01]  /*ead0*/  MUFU.EX2 R124, R4 ;  /* 0x00000004007c7308 */ /* 0x0003e20000000800 */
[----:B------:R-:W-:Y:S01]  /*eae0*/  LOP3.LUT R9, R3, R2, RZ, 0xc0, !PT ;  /* 0x0000000203097212 */ /* 0x000fe200078ec0ff */
[----:B------:R-:W-:Y:S01]  /*eaf0*/  FFMA.FTZ R14, R128, UR11, -R21 ;  /* 0x0000000b800e7c23 */ /* 0x000fe20008010815 */
[----:B------:R-:W-:Y:S01]  /*eb00*/  IMAD.WIDE.U32 R2, R23, -0x2daee0ad, RZ ;  /* 0xd2511f5317027825 */ /* 0x000fe200078e00ff */
[C---:B------:R-:W-:Y:S02]  /*eb10*/  LOP3.LUT R81, R12.reuse, UR4, R147, 0x96, !PT ;  /* 0x000000040c517c12 */ /* 0x040fe4000f8e9693 */
[----:B------:R-:W-:Y:S01]  /*eb20*/  LOP3.LUT R23, R12, UR4, R39, 0x96, !PT ;  /* 0x000000040c177c12 */ /* 0x000fe2000f8e9627 */
[----:B------:R-:W-:Y:S01]  /*eb30*/  FFMA.FTZ R6, R129, UR11, -R21 ;  /* 0x0000000b81067c23 */ /* 0x000fe20008010815 */
[----:B------:R3:W4:Y:S01]  /*eb40*/  MUFU.EX2 R132, R14 ;  /* 0x0000000e00847308 */ /* 0x0007220000000800 */
[--C-:B------:R-:W-:Y:S02]  /*eb50*/  LOP3.LUT R80, R88, UR12, R13.reuse, 0x96, !PT ;  /* 0x0000000c58507c12 */ /* 0x100fe4000f8e960d */
[----:B------:R-:W-:Y:S01]  /*eb60*/  LOP3.LUT R36, R94, UR12, R13, 0x96, !PT ;  /* 0x0000000c5e247c12 */ /* 0x000fe2000f8e960d */
[----:B-1----:R-:W-:Y:S01]  /*eb70*/  IMAD.WIDE.U32 R4, R37, -0x2daee0ad, RZ ;  /* 0xd2511f5325047825 */ /* 0x002fe200078e00ff */
[----:B------:R-:W-:-:S04]  /*eb80*/  PRMT R7, R2, 0x7773, RZ ;  /* 0x0000777302077816 */ /* 0x000fc800000000ff */
[----:B------:R-:W-:Y:S01]  /*eb90*/  LOP3.LUT R12, R66, UR13, R5, 0x96, !PT ;  /* 0x0000000d420c7c12 */ /* 0x000fe2000f8e9605 */
[----:B------:R-:W-:Y:S01]  /*eba0*/  FFMA.FTZ R5, R141, UR11, -R20 ;  /* 0x0000000b8d057c23 */ /* 0x000fe20008010814 */
[----:B------:R-:W-:Y:S01]  /*ebb0*/  IMAD.MOV.U32 R13, RZ, RZ, R2 ;  /* 0x000000ffff0d7224 */ /* 0x000fe200078e0002 */
[C---:B---3--:R-:W-:Y:S02]  /*ebc0*/  PRMT R14, R2.reuse, 0x7771, RZ ;  /* 0x00007771020e7816 */ /* 0x048fe400000000ff */
[----:B------:R-:W-:Y:S01]  /*ebd0*/  PRMT R2, R2, 0x7772, RZ ;  /* 0x0000777202027816 */ /* 0x000fe200000000ff */
[----:B------:R1:W-:Y:S01]  /*ebe0*/  MUFU.EX2 R113, R6 ;  /* 0x0000000600717308 */ /* 0x0003e20000000800 */
[----:B------:R-:W-:Y:S02]  /*ebf0*/  LOP3.LUT R3, R64, UR13, R3, 0x96, !PT ;  /* 0x0000000d40037c12 */ /* 0x000fe4000f8e9603 */
[----:B------:R-:W-:Y:S01]  /*ec00*/  PRMT R15, R2, 0x5410, R7 ;  /* 0x00005410020f7816 */ /* 0x000fe20000000007 */
[----:B------:R-:W-:-:S04]  /*ec10*/  FFMA.FTZ R2, R140, UR11, -R20 ;  /* 0x0000000b8c027c23 */ /* 0x000fc80008010814 */
[----:B------:R3:W-:Y:S01]  /*ec20*/  MUFU.EX2 R195, R5 ;  /* 0x0000000500c37308 */ /* 0x0007e20000000800 */
[----:B--2---:R-:W-:Y:S01]  /*ec30*/  IMAD.MOV.U32 R141, RZ, RZ, R22 ;  /* 0x000000ffff8d7224 */ /* 0x004fe200078e0016 */
[C---:B------:R-:W-:Y:S01]  /*ec40*/  PRMT R19, R4.reuse, 0x7771, RZ ;  /* 0x0000777104137816 */ /* 0x040fe200000000ff */
[--C-:B------:R-:W-:Y:S01]  /*ec50*/  IMAD.MOV.U32 R18, RZ, RZ, R4.reuse ;  /* 0x000000ffff127224 */ /* 0x100fe200078e0004 */
[C---:B------:R-:W-:Y:S02]  /*ec60*/  LOP3.LUT R7, R3.reuse, 0xff, RZ, 0xc0, !PT ;  /* 0x000000ff03077812 */ /* 0x040fe400078ec0ff */
[C---:B-1----:R-:W-:Y:S02]  /*ec70*/  PRMT R6, R4.reuse, 0x7773, RZ ;  /* 0x0000777304067816 */ /* 0x042fe400000000ff */
[----:B------:R1:W2:Y:S01]  /*ec80*/  MUFU.EX2 R194, R2 ;  /* 0x0000000200c27308 */ /* 0x0002a20000000800 */
[----:B---3--:R-:W-:Y:S02]  /*ec90*/  PRMT R5, R4, 0x7772, RZ ;  /* 0x0000777204057816 */ /* 0x008fe400000000ff */
[----:B------:R-:W-:-:S02]  /*eca0*/  PRMT R4, R3, 0x7632, R4 ;  /* 0x0000763203047816 */ /* 0x000fc40000000004 */
[----:B------:R-:W-:Y:S02]  /*ecb0*/  PRMT R22, R5, 0x5410, R6 ;  /* 0x0000541005167816 */ /* 0x000fe40000000006 */
[----:B------:R-:W-:Y:S02]  /*ecc0*/  LOP3.LUT R5, R3, 0xffff, RZ, 0xc0, !PT ;  /* 0x0000ffff03057812 */ /* 0x000fe400078ec0ff */
[----:B------:R-:W-:Y:S01]  /*ecd0*/  SHF.R.U32.HI R6, RZ, 0x18, R3 ;  /* 0x00000018ff067819 */ /* 0x000fe20000011603 */
[----:B------:R-:W-:Y:S01]  /*ece0*/  FFMA.FTZ R3, R145, UR11, -R20 ;  /* 0x0000000b91037c23 */ /* 0x000fe20008010814 */
[----:B-1----:R-:W-:Y:S01]  /*ecf0*/  LOP3.LUT R2, R13, 0xff, RZ, 0xc0, !PT ;  /* 0x000000ff0d027812 */ /* 0x002fe200078ec0ff */
[----:B------:R-:W-:Y:S02]  /*ed00*/  IMAD.MOV.U32 R177, RZ, RZ, R74 ;  /* 0x000000ffffb17224 */ /* 0x000fe400078e004a */
[----:B------:R1:W-:Y:S01]  /*ed10*/  MUFU.EX2 R193, R3 ;  /* 0x0000000300c17308 */ /* 0x0003e20000000800 */
[----:B------:R-:W-:Y:S01]  /*ed20*/  IMAD.MOV.U32 R178, RZ, RZ, R72 ;  /* 0x000000ffffb27224 */ /* 0x000fe200078e0048 */
[----:B------:R-:W-:Y:S01]  /*ed30*/  SHF.R.U32.HI R5, RZ, 0x8, R5 ;  /* 0x00000008ff057819 */ /* 0x000fe20000011605 */
[----:B------:R-:W-:Y:S01]  /*ed40*/  IMAD.MOV.U32 R129, RZ, RZ, R108 ;  /* 0x000000ffff817224 */ /* 0x000fe200078e006c */
[----:B------:R-:W-:Y:S01]  /*ed50*/  PRMT R14, R2, 0x5410, R14 ;  /* 0x00005410020e7816 */ /* 0x000fe2000000000e */
[----:B------:R-:W-:Y:S01]  /*ed60*/  IMAD.MOV.U32 R162, RZ, RZ, R183 ;  /* 0x000000ffffa27224 */ /* 0x000fe200078e00b7 */
[----:B------:R-:W-:Y:S01]  /*ed70*/  PRMT R2, R7, 0x5410, R5 ;  /* 0x0000541007027816 */ /* 0x000fe20000000005 */
[----:B------:R-:W-:-:S02]  /*ed80*/  IMAD.MOV.U32 R163, RZ, RZ, R182 ;  /* 0x000000ffffa37224 */ /* 0x000fc400078e00b6 */
[----:B------:R-:W-:Y:S02]  /*ed90*/  IMAD.MOV.U32 R108, RZ, RZ, R178 ;  /* 0x000000ffff6c7224 */ /* 0x000fe400078e00b2 */
[----:B------:R-:W-:Y:S01]  /*eda0*/  IMAD.MOV.U32 R179, RZ, RZ, R177 ;  /* 0x000000ffffb37224 */ /* 0x000fe200078e00b1 */
[----:B-1----:R-:W-:Y:S01]  /*edb0*/  LOP3.LUT R3, R4, 0xff, RZ, 0xc0, !PT ;  /* 0x000000ff04037812 */ /* 0x002fe200078ec0ff */
[----:B------:R-:W-:Y:S01]  /*edc0*/  FFMA.FTZ R4, R172, UR11, -R20 ;  /* 0x0000000bac047c23 */ /* 0x000fe20008010814 */
[----:B------:R-:W-:Y:S02]  /*edd0*/  IMAD.MOV.U32 R183, RZ, RZ, R181 ;  /* 0x000000ffffb77224 */ /* 0x000fe400078e00b5 */
[----:B------:R-:W-:Y:S01]  /*ede0*/  IMAD.MOV.U32 R182, RZ, RZ, R180 ;  /* 0x000000ffffb67224 */ /* 0x000fe200078e00b4 */
[----:B------:R-:W-:Y:S01]  /*edf0*/  PRMT R3, R3, 0x5410, R6 ;  /* 0x0000541003037816 */ /* 0x000fe20000000006 */
[----:B------:R1:W3:Y:S01]  /*ee00*/  MUFU.EX2 R192, R4 ;  /* 0x0000000400c07308 */ /* 0x0002e20000000800 */
[----:B------:R-:W-:-:S02]  /*ee10*/  IMAD.MOV.U32 R181, RZ, RZ, R79 ;  /* 0x000000ffffb57224 */ /* 0x000fc400078e004f */
[----:B------:R-:W-:Y:S02]  /*ee20*/  IMAD.MOV.U32 R180, RZ, RZ, R78 ;  /* 0x000000ffffb47224 */ /* 0x000fe400078e004e */
[----:B------:R-:W-:Y:S02]  /*ee30*/  IMAD.MOV.U32 R177, RZ, RZ, R77 ;  /* 0x000000ffffb17224 */ /* 0x000fe400078e004d */
[----:B------:R-:W-:Y:S02]  /*ee40*/  IMAD.MOV.U32 R178, RZ, RZ, R76 ;  /* 0x000000ffffb27224 */ /* 0x000fe400078e004c */
[----:B------:R-:W-:Y:S01]  /*ee50*/  HMMA.16816.F32.BF16 R76, R8, R26, R44 ;  /* 0x0000001a084c723c */ /* 0x000fe2000004182c */
[----:B------:R-:W-:Y:S02]  /*ee60*/  IMAD.MOV.U32 R176, RZ, RZ, R75 ;  /* 0x000000ffffb07224 */ /* 0x000fe400078e004b */
[----:B------:R-:W-:Y:S01]  /*ee70*/  IMAD.MOV.U32 R100, RZ, RZ, R73 ;  /* 0x000000ffff647224 */ /* 0x000fe200078e0049 */
[----:B------:R-:W-:-:S02]  /*ee80*/  HSET2.LE.AND R2, R2, R0, PT ;  /* 0x0000000002027233 */ /* 0x000fc40003803000 */
[----:B------:R-:W-:Y:S02]  /*ee90*/  HSET2.LE.AND R5, R3, R0, PT ;  /* 0x0000000003057233 */ /* 0x000fe40003803000 */
[----:B------:R-:W-:Y:S01]  /*eea0*/  HMMA.16816.F32.BF16 R44, R8, R28, R32 ;  /* 0x0000001c082c723c */ /* 0x000fe20000041820 */
[----:B------:R-:W3:Y:S01]  /*eeb0*/  LDSM.16.MT88.4 R32, [R208+0x4c00] ;  /* 0x004c0000d020783b */ /* 0x000ee20000004200 */
[----:B----4-:R-:W-:Y:S02]  /*eec0*/  F2FP.BF16.F32.PACK_AB R3, R132, R141 ;  /* 0x0000008d8403723e */ /* 0x010fe400000010ff */
[----:B--2---:R-:W-:-:S04]  /*eed0*/  F2FP.BF16.F32.PACK_AB R6, R194, R195 ;  /* 0x000000c3c206723e */ /* 0x004fc800000010ff */
[----:B------:R-:W-:Y:S01]  /*eee0*/  HMMA.16816.F32.BF16 R72, R8, R24, R56 ;  /* 0x000000180848723c */ /* 0x000fe20000041838 */
[----:B------:R-:W2:Y:S01]  /*eef0*/  LDSM.16.MT88.4 R24, [R210+0x4c00] ;  /* 0x004c0000d218783b */ /* 0x000ea20000004200 */
[----:B-1----:R-:W-:-:S06]  /*ef00*/  LOP3.LUT R4, R3, R2, RZ, 0xc0, !PT ;  /* 0x0000000203047212 */ /* 0x002fcc00078ec0ff */
[----:B------:R-:W-:Y:S01]  /*ef10*/  HMMA.16816.F32.BF16 R40, R8, R30, R40 ;  /* 0x0000001e0828723c */ /* 0x000fe20000041828 */
[C---:B------:R-:W-:Y:S01]  /*ef20*/  LOP3.LUT R9, R12.reuse, 0xffff, RZ, 0xc0, !PT ;  /* 0x0000ffff0c097812 */ /* 0x040fe200078ec0ff */
[----:B------:R-:W-:Y:S01]  /*ef30*/  FFMA.FTZ R7, R173, UR11, -R17 ;  /* 0x0000000bad077c23 */ /* 0x000fe20008010811 */
[----:B------:R-:W-:Y:S02]  /*ef40*/  LOP3.LUT R13, R12, 0xff, RZ, 0xc0, !PT ;  /* 0x000000ff0c0d7812 */ /* 0x000fe400078ec0ff */
[----:B------:R-:W-:Y:S01]  /*ef50*/  SHF.R.U32.HI R9, RZ, 0x8, R9 ;  /* 0x00000008ff097819 */ /* 0x000fe20000011609 */
[--C-:B------:R-:W-:Y:S01]  /*ef60*/  FFMA.FTZ R10, R83, UR11, -R17.reuse ;  /* 0x0000000b530a7c23 */ /* 0x100fe20008010811 */
[----:B------:R-:W-:Y:S01]  /*ef70*/  LOP3.LUT R5, R6, R5, RZ, 0xc0, !PT ;  /* 0x0000000506057212 */ /* 0x000fe200078ec0ff */
[----:B------:R-:W-:Y:S01]  /*ef80*/  FFMA.FTZ R6, R84, UR11, -R17 ;  /* 0x0000000b54067c23 */ /* 0x000fe20008010811 */
[----:B------:R-:W-:Y:S01]  /*ef90*/  LOP3.LUT R3, R15, 0xff00ff, RZ, 0xc0, !PT ;  /* 0x00ff00ff0f037812 */ /* 0x000fe200078ec0ff */
[----:B------:R1:W-:Y:S01]  /*efa0*/  MUFU.EX2 R190, R7 ;  /* 0x0000000700be7308 */ /* 0x0003e20000000800 */
[----:B------:R-:W-:Y:S01]  /*efb0*/  PRMT R13, R13, 0x5410, R9 ;  /* 0x000054100d0d7816 */ /* 0x000fe20000000009 */
[----:B------:R-:W-:Y:S01]  /*efc0*/  FFMA.FTZ R9, R174, UR11, -R17 ;  /* 0x0000000bae097c23 */ /* 0x000fe20008010811 */
[----:B---3--:R-:W-:-:S02]  /*efd0*/  F2FP.BF16.F32.PACK_AB R8, R192, R193 ;  /* 0x000000c1c008723e */ /* 0x008fc400000010ff */
[----:B------:R-:W-:-:S03]  /*efe0*/  LOP3.LUT R11, R18, 0xff, RZ, 0xc0, !PT ;  /* 0x000000ff120b7812 */ /* 0x000fc600078ec0ff */
[----:B------:R3:W-:Y:S01]  /*eff0*/  MUFU.EX2 R191, R6 ;  /* 0x0000000600bf7308 */ /* 0x0007e20000000800 */
[----:B------:R-:W-:-:S07]  /*f000*/  HSET2.LE.AND R2, R14, R0, PT ;  /* 0x000000000e027233 */ /* 0x000fce0003803000 */
[----:B------:R4:W2:Y:S01]  /*f010*/  MUFU.EX2 R189, R10 ;  /* 0x0000000a00bd7308 */ /* 0x0008a20000000800 */
[----:B-1----:R-:W-:Y:S02]  /*f020*/  HSET2.LE.AND R7, R3, R0, PT ;  /* 0x0000000003077233 */ /* 0x002fe40003803000 */
[----:B------:R-:W-:-:S03]  /*f030*/  F2FP.BF16.F32.PACK_AB R3, R113, R124 ;  /* 0x0000007c7103723e */ /* 0x000fc600000010ff */
[----:B------:R-:W-:Y:S02]  /*f040*/  LOP3.LUT R7, R8, R7, RZ, 0xc0, !PT ;  /* 0x0000000708077212 */ /* 0x000fe400078ec0ff */
[----:B------:R1:W2:Y:S01]  /*f050*/  MUFU.EX2 R188, R9 ;  /* 0x0000000900bc7308 */ /* 0x0002a20000000800 */
[----:B------:R-:W-:Y:S01]  /*f060*/  PRMT R8, R12, 0x7632, R8 ;  /* 0x000076320c087816 */ /* 0x000fe20000000008 */
[----:B------:R-:W-:Y:S01]  /*f070*/  IMAD.WIDE.U32 R14, R23, -0x2daee0ad, RZ ;  /* 0xd2511f53170e7825 */ /* 0x000fe200078e00ff */
[----:B---3--:R-:W-:-:S03]  /*f080*/  LOP3.LUT R6, R3, R2, RZ, 0xc0, !PT ;  /* 0x0000000203067212 */ /* 0x008fc600078ec0ff */
[----:B------:R-:W-:Y:S01]  /*f090*/  IMAD.WIDE.U32 R2, R36, -0x2daee0ad, RZ ;  /* 0xd2511f5324027825 */ /* 0x000fe200078e00ff */
[----:B----4-:R-:W-:Y:S02]  /*f0a0*/  PRMT R10, R11, 0x5410, R19 ;  /* 0x000054100b0a7816 */ /* 0x010fe40000000013 */
[----:B------:R-:W-:Y:S02]  /*f0b0*/  SHF.R.U32.HI R11, RZ, 0x18, R12 ;  /* 0x00000018ff0b7819 */ /* 0x000fe4000001160c */
[----:B------:R-:W-:Y:S02]  /*f0c0*/  LOP3.LUT R12, R22, 0xff00ff, RZ, 0xc0, !PT ;  /* 0x00ff00ff160c7812 */ /* 0x000fe400078ec0ff */
[----:B------:R-:W-:Y:S02]  /*f0d0*/  HSET2.LE.AND R10, R10, R0, PT ;  /* 0x000000000a0a7233 */ /* 0x000fe40003803000 */
[----:B-1----:R-:W-:Y:S01]  /*f0e0*/  LOP3.LUT R9, R8, 0xff, RZ, 0xc0, !PT ;  /* 0x000000ff08097812 */ /* 0x002fe200078ec0ff */
[----:B------:R-:W-:Y:S01]  /*f0f0*/  IMAD.MOV.U32 R140, RZ, RZ, R101 ;  /* 0x000000ffff8c7224 */ /* 0x000fe200078e0065 */
[----:B------:R-:W-:-:S02]  /*f100*/  F2FP.BF16.F32.PACK_AB R8, R97, R106 ;  /* 0x0000006a6108723e */ /* 0x000fc400000010ff */
[----:B------:R-:W-:Y:S02]  /*f110*/  PRMT R11, R9, 0x5410, R11 ;  /* 0x00005410090b7816 */ /* 0x000fe4000000000b */
[----:B------:R-:W-:Y:S02]  /*f120*/  LOP3.LUT R15, R2, UR20, R15, 0x96, !PT ;  /* 0x00000014020f7c12 */ /* 0x000fe4000f8e960f */
[----:B------:R-:W-:Y:S02]  /*f130*/  LOP3.LUT R18, R230, UR21, R3, 0x96, !PT ;  /* 0x00000015e6127c12 */ /* 0x000fe4000f8e9603 */
[----:B------:R-:W-:Y:S02]  /*f140*/  HSET2.LE.AND R2, R12, R0, PT ;  /* 0x000000000c027233 */ /* 0x000fe40003803000 */
[----:B------:R-:W-:Y:S02]  /*f150*/  LOP3.LUT R10, R8, R10, RZ, 0xc0, !PT ;  /* 0x0000000a080a7212 */ /* 0x000fe400078ec0ff */
[----:B--2---:R-:W-:-:S02]  /*f160*/  F2FP.BF16.F32.PACK_AB R3, R189, R191 ;  /* 0x000000bfbd03723e */ /* 0x004fc400000010ff */
[--C-:B------:R-:W-:Y:S02]  /*f170*/  HSET2.LE.AND R8, R13, R0.reuse, PT ;  /* 0x000000000d087233 */ /* 0x100fe40003803000 */
[----:B------:R-:W-:Y:S02]  /*f180*/  F2FP.BF16.F32.PACK_AB R9, R140, R129 ;  /* 0x000000818c09723e */ /* 0x000fe400000010ff */
[----:B------:R-:W-:Y:S02]  /*f190*/  HSET2.LE.AND R12, R11, R0, PT ;  /* 0x000000000b0c7233 */ /* 0x000fe40003803000 */
[----:B------:R-:W-:Y:S02]  /*f1a0*/  F2FP.BF16.F32.PACK_AB R13, R188, R190 ;  /* 0x000000bebc0d723e */ /* 0x000fe400000010ff */
[----:B------:R-:W-:Y:S01]  /*f1b0*/  LOP3.LUT R11, R3, R2, RZ, 0xc0, !PT ;  /* 0x00000002030b7212 */ /* 0x000fe200078ec0ff */
[----:B------:R-:W-:Y:S01]  /*f1c0*/  FFMA.FTZ R2, R86, UR11, -R21 ;  /* 0x0000000b56027c23 */ /* 0x000fe20008010815 */
[----:B------:R-:W-:-:S02]  /*f1d0*/  LOP3.LUT R8, R9, R8, RZ, 0xc0, !PT ;  /* 0x0000000809087212 */ /* 0x000fc400078ec0ff */
[----:B------:R-:W-:Y:S01]  /*f1e0*/  LOP3.LUT R9, R13, R12, RZ, 0xc0, !PT ;  /* 0x0000000c0d097212 */ /* 0x000fe200078ec0ff */
[----:B------:R-:W-:Y:S01]  /*f1f0*/  IMAD.WIDE.U32 R12, R18, -0x326172a9, RZ ;  /* 0xcd9e8d57120c7825 */ /* 0x000fe200078e00ff */
[----:B------:R1:W-:Y:S01]  /*f200*/  MUFU.EX2 R187, R2 ;  /* 0x0000000200bb7308 */ /* 0x0003e20000000800 */
[----:B------:R-:W-:Y:S02]  /*f210*/  HMMA.16816.F32.BF16 R64, R4, R32, R52 ;  /* 0x000000200440723c */ /* 0x000fe40000041834 */
[----:B------:R-:W-:-:S06]  /*f220*/  IMAD.WIDE.U32 R36, R15, -0x326172a9, RZ ;  /* 0xcd9e8d570f247825 */ /* 0x000fcc00078e00ff */
[----:B------:R-:W-:Y:S01]  /*f230*/  HMMA.16816.F32.BF16 R56, R4, R34, R48 ;  /* 0x000000220438723c */ /* 0x000fe20000041830 */
[----:B-1----:R-:W-:-:S07]  /*f240*/  IMAD.WIDE.U32 R2, R80, -0x2daee0ad, RZ ;  /* 0xd2511f5350027825 */ /* 0x002fce00078e00ff */
[C---:B------:R-:W-:Y:S08]  /*f250*/  HMMA.16816.F32.BF16 R52, R4.reuse, R24, R60 ;  /* 0x000000180434723c */ /* 0x040ff0000004183c */
[----:B------:R-:W-:Y:S01]  /*f260*/  HMMA.16816.F32.BF16 R48, R4, R26, R68 ;  /* 0x0000001a0430723c */ /* 0x000fe20000041844 */
[----:B------:R-:W-:Y:S01]  /*f270*/  LOP3.LUT R6, R38, UR9, R13, 0x96, !PT ;  /* 0x0000000926067c12 */ /* 0x000fe2000f8e960d */
[----:B------:R-:W-:-:S04]  /*f280*/  IMAD.WIDE.U32 R4, R81, -0x2daee0ad, RZ ;  /* 0xd2511f5351047825 */ /* 0x000fc800078e00ff */
[----:B------:R-:W-:Y:S01]  /*f290*/  FFMA.FTZ R7, R87, UR11, -R21 ;  /* 0x0000000b57077c23 */ /* 0x000fe20008010815 */
[----:B------:R-:W-:Y:S02]  /*f2a0*/  LOP3.LUT R13, R12, UR8, R37, 0x96, !PT ;  /* 0x000000080c0d7c12 */ /* 0x000fe4000f8e9625 */
[----:B------:R-:W-:Y:S01]  /*f2b0*/  LOP3.LUT R12, R232, UR21, R3, 0x96, !PT ;  /* 0x00000015e80c7c12 */ /* 0x000fe2000f8e9603 */
[----:B------:R1:W-:Y:S01]  /*f2c0*/  MUFU.EX2 R186, R7 ;  /* 0x0000000700ba7308 */ /* 0x0003e20000000800 */
[----:B------:R-:W-:Y:S01]  /*f2d0*/  HMMA.16816.F32.BF16 R60, R8, R32, R72 ;  /* 0x00000020083c723c */ /* 0x000fe20000041848 */
[----:B------:R-:W-:-:S04]  /*f2e0*/  IMAD.WIDE.U32 R72, R13, -0x2daee0ad, RZ ;  /* 0xd2511f530d487825 */ /* 0x000fc800078e00ff */
[----:B------:R-:W-:Y:S01]  /*f2f0*/  IMAD.WIDE.U32 R12, R12, -0x326172a9, RZ ;  /* 0xcd9e8d570c0c7825 */ /* 0x000fe200078e00ff */
[----:B-1----:R-:W-:-:S03]  /*f300*/  LOP3.LUT R7, R2, UR20, R5, 0x96, !PT ;  /* 0x0000001402077c12 */ /* 0x002fc6000f8e9605 */
[----:B------:R-:W-:-:S04]  /*f310*/  IMAD.WIDE.U32 R2, R6, -0x2daee0ad, RZ ;  /* 0xd2511f5306027825 */ /* 0x000fc800078e00ff */
[----:B------:R-:W-:Y:S01]  /*f320*/  FFMA.FTZ R5, R85, UR11, -R21 ;  /* 0x0000000b55057c23 */ /* 0x000fe20008010815 */
[----:B------:R-:W-:Y:S02]  /*f330*/  LOP3.LUT R6, R146, UR9, R13, 0x96, !PT ;  /* 0x0000000992067c12 */ /* 0x000fe4000f8e960d */
[----:B------:R-:W-:Y:S01]  /*f340*/  LOP3.LUT R2, R2, UR16, R73, 0x96, !PT ;  /* 0x0000001002027c12 */ /* 0x000fe2000f8e9649 */
[----:B------:R1:W-:Y:S01]  /*f350*/  MUFU.EX2 R185, R5 ;  /* 0x0000000500b97308 */ /* 0x0003e20000000800 */
[----:B------:R-:W-:-:S04]  /*f360*/  IMAD.WIDE.U32 R18, R7, -0x326172a9, RZ ;  /* 0xcd9e8d5707127825 */ /* 0x000fc800078e00ff */
[----:B------:R-:W-:Y:S01]  /*f370*/  FFMA.FTZ R7, R175, UR11, -R21 ;  /* 0x0000000baf077c23 */ /* 0x000fe20008010815 */
[----:B------:R-:W-:-:S04]  /*f380*/  IMAD.WIDE.U32 R28, R6, -0x2daee0ad, RZ ;  /* 0xd2511f53061c7825 */ /* 0x000fc800078e00ff */
[----:B------:R-:W-:Y:S01]  /*f390*/  FFMA.FTZ R6, R215, UR11, -R20 ;  /* 0x0000000bd7067c23 */ /* 0x000fe20008010814 */
[----:B------:R-:W-:Y:S02]  /*f3a0*/  IMAD.MOV.U32 R114, RZ, RZ, R184 ;  /* 0x000000ffff727224 */ /* 0x000fe400078e00b8 */
[----:B------:R2:W3:Y:S01]  /*f3b0*/  MUFU.EX2 R184, R7 ;  /* 0x0000000700b87308 */ /* 0x0004e20000000800 */
[----:B-1----:R-:W-:Y:S01]  /*f3c0*/  LOP3.LUT R5, R14, UR17, R3, 0x96, !PT ;  /* 0x000000110e057c12 */ /* 0x002fe2000f8e9603 */
[----:B------:R-:W-:Y:S01]  /*f3d0*/  IMAD.WIDE.U32 R2, R2, -0x326172a9, RZ ;  /* 0xcd9e8d5702027825 */ /* 0x000fe200078e00ff */
[----:B------:R-:W-:-:S03]  /*f3e0*/  LOP3.LUT R14, R4, UR17, R29, 0x96, !PT ;  /* 0x00000011040e7c12 */ /* 0x000fc6000f8e961d */
[----:B------:R-:W-:-:S04]  /*f3f0*/  IMAD.WIDE.U32 R22, R5, -0x326172a9, RZ ;  /* 0xcd9e8d5705167825 */ /* 0x000fc800078e00ff */
[----:B------:R-:W-:Y:S01]  /*f400*/  FFMA.FTZ R4, R216, UR11, -R20 ;  /* 0x0000000bd8047c23 */ /* 0x000fe20008010814 */
[----:B------:R-:W-:Y:S01]  /*f410*/  IMAD.MOV.U32 R5, RZ, RZ, R2 ;  /* 0x000000ffff057224 */ /* 0x000fe200078e0002 */
[----:B------:R-:W-:Y:S01]  /*f420*/  LOP3.LUT R15, R12, UR8, R19, 0x96, !PT ;  /* 0x000000080c0f7c12 */ /* 0x000fe2000f8e9613 */
[----:B------:R-:W-:Y:S01]  /*f430*/  IMAD.MOV.U32 R84, RZ, RZ, R162 ;  /* 0x000000ffff547224 */ /* 0x000fe200078e00a2 */
[C---:B------:R-:W-:Y:S01]  /*f440*/  PRMT R12, R2.reuse, 0x7773, RZ ;  /* 0x00007773020c7816 */ /* 0x040fe200000000ff */
[----:B------:R-:W-:Y:S01]  /*f450*/  IMAD.MOV.U32 R82, RZ, RZ, R183 ;  /* 0x000000ffff527224 */ /* 0x000fe200078e00b7 */
[C---:B--2---:R-:W-:Y:S01]  /*f460*/  PRMT R7, R2.reuse, 0x7772, RZ ;  /* 0x0000777202077816 */ /* 0x044fe200000000ff */
[----:B------:R-:W-:Y:S01]  /*f470*/  IMAD.MOV.U32 R162, RZ, RZ, R182 ;  /* 0x000000ffffa27224 */ /* 0x000fe200078e00b6 */
[----:B------:R-:W-:Y:S01]  /*f480*/  PRMT R13, R2, 0x7771, RZ ;  /* 0x00007771020d7816 */ /* 0x000fe200000000ff */
[----:B------:R1:W-:Y:S01]  /*f490*/  MUFU.EX2 R183, R6 ;  /* 0x0000000600b77308 */ /* 0x0003e20000000800 */
[----:B------:R-:W-:-:S02]  /*f4a0*/  LOP3.LUT R5, R5, 0xff, RZ, 0xc0, !PT ;  /* 0x000000ff05057812 */ /* 0x000fc400078ec0ff */
[----:B------:R-:W-:Y:S02]  /*f4b0*/  LOP3.LUT R2, R22, UR6, R3, 0x96, !PT ;  /* 0x0000000616027c12 */ /* 0x000fe4000f8e9603 */
[----:B------:R-:W-:-:S03]  /*f4c0*/  PRMT R7, R7, 0x5410, R12 ;  /* 0x0000541007077816 */ /* 0x000fc6000000000c */
[----:B------:R2:W4:Y:S01]  /*f4d0*/  MUFU.EX2 R182, R4 ;  /* 0x0000000400b67308 */ /* 0x0005220000000800 */
[----:B------:R-:W-:Y:S01]  /*f4e0*/  PRMT R12, R5, 0x5410, R13 ;  /* 0x00005410050c7816 */ /* 0x000fe2000000000d */
[----:B------:R-:W-:Y:S01]  /*f4f0*/  FFMA.FTZ R5, R219, UR11, -R20 ;  /* 0x0000000bdb057c23 */ /* 0x000fe20008010814 */
[----:B------:R-:W-:Y:S01]  /*f500*/  IMAD.MOV.U32 R101, RZ, RZ, R163 ;  /* 0x000000ffff657224 */ /* 0x000fe200078e00a3 */
[----:B------:R-:W-:Y:S01]  /*f510*/  LOP3.LUT R3, R2, 0xffff, RZ, 0xc0, !PT ;  /* 0x0000ffff02037812 */ /* 0x000fe200078ec0ff */
[----:B------:R-:W-:Y:S01]  /*f520*/  IMAD.MOV.U32 R163, RZ, RZ, R181 ;  /* 0x000000ffffa37224 */ /* 0x000fe200078e00b5 */
[----:B------:R-:W-:Y:S01]  /*f530*/  HMMA.16816.F32.BF16 R76, R8, R34, R76 ;  /* 0x00000022084c723c */ /* 0x000fe2000004184c */
[----:B------:R-:W-:Y:S01]  /*f540*/  IMAD.MOV.U32 R81, RZ, RZ, R132 ;  /* 0x000000ffff517224 */ /* 0x000fe200078e0084 */
[----:B------:R4:W-:Y:S01]  /*f550*/  MUFU.EX2 R181, R5 ;  /* 0x0000000500b57308 */ /* 0x0009e20000000800 */
[----:B-1----:R-:W-:Y:S01]  /*f560*/  SHF.R.U32.HI R6, RZ, 0x8, R3 ;  /* 0x00000008ff067819 */ /* 0x002fe20000011603 */
[----:B------:R-:W-:Y:S01]  /*f570*/  IMAD.MOV.U32 R125, RZ, RZ, R180 ;  /* 0x000000ffff7d7224 */ /* 0x000fe200078e00b4 */
[----:B------:R-:W-:-:S03]  /*f580*/  LOP3.LUT R7, R7, 0xff00ff, RZ, 0xc0, !PT ;  /* 0x00ff00ff07077812 */ /* 0x000fc600078ec0ff */
[----:B------:R-:W-:Y:S01]  /*f590*/  HMMA.16816.F32.BF16 R132, R8, R24, R44 ;  /* 0x000000180884723c */ /* 0x000fe2000004182c */
[----:B--2---:R-:W-:Y:S01]  /*f5a0*/  PRMT R4, R2, 0x7632, R4 ;  /* 0x0000763202047816 */ /* 0x004fe20000000004 */
[----:B------:R-:W-:Y:S01]  /*f5b0*/  LDSM.16.MT88.4 R44, [R210+0x5000] ;  /* 0x00500000d22c783b */ /* 0x000fe20000004200 */
[----:B---3--:R-:W-:-:S05]  /*f5c0*/  F2FP.BF16.F32.PACK_AB R3, R184, R185 ;  /* 0x000000b9b803723e */ /* 0x008fca00000010ff */
[----:B------:R-:W-:Y:S01]  /*f5d0*/  HMMA.16816.F32.BF16 R68, R8, R26, R40 ;  /* 0x0000001a0844723c */ /* 0x000fe20000041828 */
[----:B------:R-:W-:Y:S01]  /*f5e0*/  LOP3.LUT R8, R2, 0xff, RZ, 0xc0, !PT ;  /* 0x000000ff02087812 */ /* 0x000fe200078ec0ff */
[----:B------:R-:W1:Y:S01]  /*f5f0*/  LDSM.16.MT88.4 R24, [R208+0x5000] ;  /* 0x00500000d018783b */ /* 0x000e620000004200 */
[----:B------:R-:W-:Y:S01]  /*f600*/  SHF.R.U32.HI R9, RZ, 0x18, R2 ;  /* 0x00000018ff097819 */ /* 0x000fe20000011602 */
[----:B----4-:R-:W-:Y:S01]  /*f610*/  FFMA.FTZ R5, R217, UR11, -R20 ;  /* 0x0000000bd9057c23 */ /* 0x010fe20008010814 */
[----:B------:R-:W-:Y:S02]  /*f620*/  HSET2.LE.AND R2, R12, R0, PT ;  /* 0x000000000c027233 */ /* 0x000fe40003803000 */
[----:B------:R-:W-:Y:S01]  /*f630*/  LOP3.LUT R4, R4, 0xff, RZ, 0xc0, !PT ;  /* 0x000000ff04047812 */ /* 0x000fe200078ec0ff */
[----:B------:R2:W3:Y:S01]  /*f640*/  MUFU.EX2 R180, R5 ;  /* 0x0000000500b47308 */ /* 0x0004e20000000800 */
[----:B------:R-:W-:Y:S02]  /*f650*/  PRMT R8, R8, 0x5410, R6 ;  /* 0x0000541008087816 */ /* 0x000fe40000000006 */
[----:B------:R-:W-:-:S02]  /*f660*/  LOP3.LUT R6, R3, R2, RZ, 0xc0, !PT ;  /* 0x0000000203067212 */ /* 0x000fc400078ec0ff */
[----:B------:R-:W-:Y:S02]  /*f670*/  HSET2.LE.AND R2, R7, R0, PT ;  /* 0x0000000007027233 */ /* 0x000fe40003803000 */
[----:B------:R-:W-:Y:S01]  /*f680*/  F2FP.BF16.F32.PACK_AB R3, R182, R183 ;  /* 0x000000b7b603723e */ /* 0x000fe200000010ff */
[----:B------:R-:W-:-:S03]  /*f690*/  IMAD.MOV.U32 R121, RZ, RZ, R179 ;  /* 0x000000ffff797224 */ /* 0x000fc600078e00b3 */
[----:B------:R-:W-:Y:S02]  /*f6a0*/  LOP3.LUT R7, R3, R2, RZ, 0xc0, !PT ;  /* 0x0000000203077212 */ /* 0x000fe400078ec0ff */
[----:B--2---:R-:W-:Y:S01]  /*f6b0*/  PRMT R5, R4, 0x5410, R9 ;  /* 0x0000541004057816 */ /* 0x004fe20000000009 */
[----:B------:R-:W-:Y:S01]  /*f6c0*/  FFMA.FTZ R4, R221, UR11, -R16 ;  /* 0x0000000bdd047c23 */ /* 0x000fe20008010810 */
[----:B------:R-:W-:-:S03]  /*f6d0*/  HSET2.LE.AND R2, R8, R0, PT ;  /* 0x0000000008027233 */ /* 0x000fc60003803000 */
[----:B------:R2:W-:Y:S01]  /*f6e0*/  MUFU.EX2 R179, R4 ;  /* 0x0000000400b37308 */ /* 0x0005e20000000800 */
[----:B------:R-:W-:Y:S01]  /*f6f0*/  F2FP.BF16.F32.PACK_AB R3, R186, R187 ;  /* 0x000000bbba03723e */ /* 0x000fe200000010ff */
[----:B------:R-:W-:Y:S02]  /*f700*/  IMAD.MOV.U32 R83, RZ, RZ, R178 ;  /* 0x000000ffff537224 */ /* 0x000fe400078e00b2 */
[----:B------:R-:W-:-:S04]  /*f710*/  IMAD.WIDE.U32 R40, R15, -0x2daee0ad, RZ ;  /* 0xd2511f530f287825 */ /* 0x000fc800078e00ff */
[----:B------:R-:W-:Y:S02]  /*f720*/  IMAD.MOV.U32 R145, RZ, RZ, R108 ;  /* 0x000000ffff917224 */ /* 0x000fe400078e006c */
[----:B--2---:R-:W-:-:S04]  /*f730*/  FFMA.FTZ R4, R220, UR11, -R16 ;  /* 0x0000000bdc047c23 */ /* 0x004fc80008010810 */
[----:B------:R2:W-:Y:S01]  /*f740*/  MUFU.EX2 R178, R4 ;  /* 0x0000000400b27308 */ /* 0x0005e20000000800 */
[----:B------:R-:W-:Y:S02]  /*f750*/  IMAD.MOV.U32 R108, RZ, RZ, R177 ;  /* 0x000000ffff6c7224 */ /* 0x000fe400078e00b1 */
[----:B------:R-:W-:Y:S02]  /*f760*/  IMAD.MOV.U32 R86, RZ, RZ, R176 ;  /* 0x000000ffff567224 */ /* 0x000fe400078e00b0 */
[----:B------:R-:W-:Y:S01]  /*f770*/  IMAD.WIDE.U32 R8, R14, -0x326172a9, RZ ;  /* 0xcd9e8d570e087825 */ /* 0x000fe200078e00ff */
[----:B--2---:R-:W-:Y:S02]  /*f780*/  LOP3.LUT R4, R3, R2, RZ, 0xc0, !PT ;  /* 0x0000000203047212 */ /* 0x004fe400078ec0ff */
[----:B------:R-:W-:Y:S01]  /*f790*/  HSET2.LE.AND R2, R5, R0, PT ;  /* 0x0000000005027233 */ /* 0x000fe20003803000 */
[----:B------:R-:W-:Y:S01]  /*f7a0*/  FFMA.FTZ R5, R197, UR11, -R16 ;  /* 0x0000000bc5057c23 */ /* 0x000fe20008010810 */
[----:B---3--:R-:W-:-:S03]  /*f7b0*/  F2FP.BF16.F32.PACK_AB R3, R180, R181 ;  /* 0x000000b5b403723e */ /* 0x008fc600000010ff */
[----:B------:R2:W-:Y:S01]  /*f7c0*/  MUFU.EX2 R177, R5 ;  /* 0x0000000500b17308 */ /* 0x0005e20000000800 */
[----:B------:R-:W-:Y:S01]  /*f7d0*/  LOP3.LUT R15, R18, UR7, R9, 0x96, !PT ;  /* 0x00000007120f7c12 */ /* 0x000fe2000f8e9609 */
[----:B------:R-:W-:Y:S01]  /*f7e0*/  FFMA.FTZ R9, R222, UR11, -R17 ;  /* 0x0000000bde097c23 */ /* 0x000fe20008010811 */
[----:B--2---:R-:W-:Y:S01]  /*f7f0*/  LOP3.LUT R5, R3, R2, RZ, 0xc0, !PT ;  /* 0x0000000203057212 */ /* 0x004fe200078ec0ff */
[----:B------:R-:W-:Y:S01]  /*f800*/  FFMA.FTZ R2, R196, UR11, -R16 ;  /* 0x0000000bc4027c23 */ /* 0x000fe20008010810 */
[----:B------:R-:W-:-:S03]  /*f810*/  LOP3.LUT R3, R28, UR16, R41, 0x96, !PT ;  /* 0x000000101c037c12 */ /* 0x000fc6000f8e9629 */
[----:B------:R2:W3:Y:S01]  /*f820*/  MUFU.EX2 R176, R2 ;  /* 0x0000000200b07308 */ /* 0x0004e20000000800 */
[----:B------:R-:W-:Y:S02]  /*f830*/  IMAD.MOV.U32 R128, RZ, RZ, R144 ;  /* 0x000000ffff807224 */ /* 0x000fe400078e0090 */
[----:B------:R-:W-:-:S05]  /*f840*/  IMAD.MOV.U32 R80, RZ, RZ, R142 ;  /* 0x000000ffff507224 */ /* 0x000fca00078e008e */
[----:B------:R4:W-:Y:S01]  /*f850*/  MUFU.EX2 R175, R9 ;  /* 0x0000000900af7308 */ /* 0x0009e20000000800 */
[----:B--2---:R-:W-:-:S04]  /*f860*/  IMAD.WIDE.U32 R2, R3, -0x326172a9, RZ ;  /* 0xcd9e8d5703027825 */ /* 0x004fc800078e00ff */
[----:B------:R-:W-:Y:S01]  /*f870*/  IMAD.MOV.U32 R10, RZ, RZ, R2 ;  /* 0x000000ffff0a7224 */ /* 0x000fe200078e0002 */
[----:B------:R-:W-:Y:S01]  /*f880*/  LOP3.LUT R3, R8, UR6, R3, 0x96, !PT ;  /* 0x0000000608037c12 */ /* 0x000fe2000f8e9603 */
[----:B------:R-:W-:Y:S01]  /*f890*/  FFMA.FTZ R8, R198, UR11, -R17 ;  /* 0x0000000bc6087c23 */ /* 0x000fe20008010811 */
[C---:B------:R-:W-:Y:S02]  /*f8a0*/  PRMT R12, R2.reuse, 0x7771, RZ ;  /* 0x00007771020c7816 */ /* 0x040fe400000000ff */
[C---:B------:R-:W-:Y:S01]  /*f8b0*/  PRMT R11, R2.reuse, 0x7773, RZ ;  /* 0x00007773020b7816 */ /* 0x040fe200000000ff */
[----:B------:R2:W-:Y:S01]  /*f8c0*/  MUFU.EX2 R174, R8 ;  /* 0x0000000800ae7308 */ /* 0x0005e20000000800 */
[----:B----4-:R-:W-:Y:S02]  /*f8d0*/  PRMT R9, R2, 0x7772, RZ ;  /* 0x0000777202097816 */ /* 0x010fe400000000ff */
[----:B------:R-:W-:Y:S01]  /*f8e0*/  LOP3.LUT R2, R10, 0xff, RZ, 0xc0, !PT ;  /* 0x000000ff0a027812 */ /* 0x000fe200078ec0ff */
[----:B------:R-:W-:Y:S01]  /*f8f0*/  IMAD.MOV.U32 R87, RZ, RZ, R93 ;  /* 0x000000ffff577224 */ /* 0x000fe200078e005d */
[----:B-1----:R-:W-:Y:S01]  /*f900*/  HMMA.16816.F32.BF16 R64, R4, R24, R64 ;  /* 0x000000180440723c */ /* 0x002fe20000041840 */
[----:B------:R-:W-:Y:S01]  /*f910*/  IMAD.MOV.U32 R74, RZ, RZ, R94 ;  /* 0x000000ffff4a7224 */ /* 0x000fe200078e005e */
[----:B------:R-:W-:Y:S01]  /*f920*/  PRMT R11, R9, 0x5410, R11 ;  /* 0x00005410090b7816 */ /* 0x000fe2000000000b */
[----:B------:R-:W-:-:S02]  /*f930*/  IMAD.MOV.U32 R75, RZ, RZ, R95 ;  /* 0x000000ffff4b7224 */ /* 0x000fc400078e005f */
[----:B------:R-:W-:Y:S02]  /*f940*/  IMAD.MOV.U32 R115, RZ, RZ, R90 ;  /* 0x000000ffff737224 */ /* 0x000fe400078e005a */
[----:B------:R-:W-:Y:S01]  /*f950*/  IMAD.MOV.U32 R142, RZ, RZ, R92 ;  /* 0x000000ffff8e7224 */ /* 0x000fe200078e005c */
[C---:B------:R-:W-:Y:S01]  /*f960*/  HMMA.16816.F32.BF16 R56, R4.reuse, R26, R56 ;  /* 0x0000001a0438723c */ /* 0x040fe20000041838 */
[----:B------:R-:W-:Y:S02]  /*f970*/  IMAD.MOV.U32 R144, RZ, RZ, R91 ;  /* 0x000000ffff907224 */ /* 0x000fe400078e005b */
[----:B------:R-:W-:Y:S02]  /*f980*/  IMAD.MOV.U32 R32, RZ, RZ, R88 ;  /* 0x000000ffff207224 */ /* 0x000fe400078e0058 */
[----:B--2---:R-:W-:Y:S01]  /*f990*/  FFMA.FTZ R8, R122, UR11, -R17 ;  /* 0x0000000b7a087c23 */ /* 0x004fe20008010811 */
[----:B------:R-:W-:Y:S01]  /*f9a0*/  IMAD.MOV.U32 R33, RZ, RZ, R89 ;  /* 0x000000ffff217224 */ /* 0x000fe200078e0059 */
[----:B------:R-:W-:Y:S01]  /*f9b0*/  PRMT R9, R2, 0x5410, R12 ;  /* 0x0000541002097816 */ /* 0x000fe2000000000c */
[----:B------:R-:W-:Y:S01]  /*f9c0*/  HMMA.16816.F32.BF16 R92, R4, R44, R52 ;  /* 0x0000002c045c723c */ /* 0x000fe20000041834 */
[----:B------:R1:W2:Y:S01]  /*f9d0*/  MUFU.EX2 R173, R8 ;  /* 0x0000000800ad7308 */ /* 0x0002a20000000800 */
[----:B------:R-:W-:-:S06]  /*f9e0*/  LOP3.LUT R2, R3, 0xffff, RZ, 0xc0, !PT ;  /* 0x0000ffff03027812 */ /* 0x000fcc00078ec0ff */
[----:B------:R-:W-:Y:S01]  /*f9f0*/  HMMA.16816.F32.BF16 R88, R4, R46, R48 ;  /* 0x0000002e0458723c */ /* 0x000fe20000041830 */
[----:B------:R-:W-:Y:S01]  /*fa00*/  FFMA.FTZ R5, R223, UR11, -R17 ;  /* 0x0000000bdf057c23 */ /* 0x000fe20008010811 */
[----:B------:R-:W-:-:S03]  /*fa10*/  PRMT R4, R3, 0x7632, R4 ;  /* 0x0000763203047816 */ /* 0x000fc60000000004 */
[----:B------:R4:W2:Y:S01]  /*fa20*/  MUFU.EX2 R172, R5 ;  /* 0x0000000500ac7308 */ /* 0x0008a20000000800 */
[----:B------:R-:W-:Y:S01]  /*fa30*/  LOP3.LUT R6, R3, 0xff, RZ, 0xc0, !PT ;  /* 0x000000ff03067812 */ /* 0x000fe200078ec0ff */
[----:B------:R-:W-:Y:S01]  /*fa40*/  VIADD R10, R123, 0xfffffffb ;  /* 0xfffffffb7b0a7836 */ /* 0x000fe20000000000 */
[----:B-1----:R-:W-:Y:S02]  /*fa50*/  SHF.R.U32.HI R8, RZ, 0x18, R3 ;  /* 0x00000018ff087819 */ /* 0x002fe40000011603 */
[----:B---3--:R-:W-:Y:S02]  /*fa60*/  F2FP.BF16.F32.PACK_AB R3, R176, R177 ;  /* 0x000000b1b003723e */ /* 0x008fe400000010ff */
[----:B------:R-:W-:Y:S02]  /*fa70*/  LOP3.LUT R4, R4, 0xff, RZ, 0xc0, !PT ;  /* 0x000000ff04047812 */ /* 0x000fe400078ec0ff */
[----:B----4-:R-:W-:Y:S02]  /*fa80*/  SHF.R.U32.HI R5, RZ, 0x8, R2 ;  /* 0x00000008ff057819 */ /* 0x010fe40000011602 */
[----:B------:R-:W-:-:S02]  /*fa90*/  HSET2.LE.AND R2, R9, R0, PT ;  /* 0x0000000009027233 */ /* 0x000fc40003803000 */
[----:B------:R-:W-:Y:S02]  /*faa0*/  PRMT R6, R6, 0x5410, R5 ;  /* 0x0000541006067816 */ /* 0x000fe40000000005 */
[----:B------:R-:W-:Y:S02]  /*fab0*/  LOP3.LUT R7, R11, 0xff00ff, RZ, 0xc0, !PT ;  /* 0x00ff00ff0b077812 */ /* 0x000fe400078ec0ff */
[----:B------:R-:W-:Y:S02]  /*fac0*/  LOP3.LUT R30, R3, R2, RZ, 0xc0, !PT ;  /* 0x00000002031e7212 */ /* 0x000fe400078ec0ff */
[----:B------:R-:W-:Y:S02]  /*fad0*/  LOP3.LUT R2, R10, UR19, R229, 0x96, !PT ;  /* 0x000000130a027c12 */ /* 0x000fe4000f8e96e5 */
[----:B------:R-:W-:Y:S02]  /*fae0*/  PRMT R5, R4, 0x5410, R8 ;  /* 0x0000541004057816 */ /* 0x000fe40000000008 */
[--C-:B------:R-:W-:Y:S01]  /*faf0*/  HSET2.LE.AND R6, R6, R0.reuse, PT ;  /* 0x0000000006067233 */ /* 0x100fe20003803000 */
[----:B------:R-:W-:Y:S01]  /*fb00*/  IMAD.WIDE.U32 R2, R2, -0x326172a9, RZ ;  /* 0xcd9e8d5702027825 */ /* 0x000fe200078e00ff */
[----:B------:R-:W-:-:S02]  /*fb10*/  HSET2.LE.AND R4, R7, R0, PT ;  /* 0x0000000007047233 */ /* 0x000fc40003803000 */
[----:B------:R-:W-:Y:S02]  /*fb20*/  F2FP.BF16.F32.PACK_AB R9, R178, R179 ;  /* 0x000000b3b209723e */ /* 0x000fe400000010ff */
[----:B--2---:R-:W-:Y:S02]  /*fb30*/  F2FP.BF16.F32.PACK_AB R7, R173, R174 ;  /* 0x000000aead07723e */ /* 0x004fe400000010ff */
[----:B------:R-:W-:Y:S02]  /*fb40*/  HSET2.LE.AND R5, R5, R0, PT ;  /* 0x0000000005057233 */ /* 0x000fe40003803000 */
[----:B------:R-:W-:Y:S02]  /*fb50*/  LOP3.LUT R28, R9, R6, RZ, 0xc0, !PT ;  /* 0x00000006091c7212 */ /* 0x000fe400078ec0ff */
[----:B------:R-:W-:Y:S02]  /*fb60*/  F2FP.BF16.F32.PACK_AB R8, R172, R175 ;  /* 0x000000afac08723e */ /* 0x000fe400000010ff */
[----:B------:R-:W-:-:S02]  /*fb70*/  LOP3.LUT R31, R7, R4, RZ, 0xc0, !PT ;  /* 0x00000004071f7212 */ /* 0x000fc400078ec0ff */
[----:B------:R-:W-:Y:S02]  /*fb80*/  LOP3.LUT R6, R32, UR12, R3, 0x96, !PT ;  /* 0x0000000c20067c12 */ /* 0x000fe4000f8e9603 */
[----:B------:R-:W-:Y:S02]  /*fb90*/  LOP3.LUT R4, R2, UR4, R147, 0x96, !PT ;  /* 0x0000000402047c12 */ /* 0x000fe4000f8e9693 */
[----:B------:R-:W-:Y:S01]  /*fba0*/  LOP3.LUT R29, R8, R5, RZ, 0xc0, !PT ;  /* 0x00000005081d7212 */ /* 0x000fe200078ec0ff */
[----:B------:R-:W-:Y:S01]  /*fbb0*/  IMAD.WIDE.U32 R6, R6, -0x2daee0ad, RZ ;  /* 0xd2511f5306067825 */ /* 0x000fe200078e00ff */
[----:B------:R-:W-:Y:S02]  /*fbc0*/  LOP3.LUT R3, R74, UR12, R3, 0x96, !PT ;  /* 0x0000000c4a037c12 */ /* 0x000fe4000f8e9603 */
[----:B------:R-:W-:Y:S01]  /*fbd0*/  LOP3.LUT R8, R2, UR4, R39, 0x96, !PT ;  /* 0x0000000402087c12 */ /* 0x000fe2000f8e9627 */
[----:B------:R-:W-:-:S04]  /*fbe0*/  IMAD.WIDE.U32 R4, R4, -0x2daee0ad, RZ ;  /* 0xd2511f5304047825 */ /* 0x000fc800078e00ff */
[----:B------:R-:W-:Y:S01]  /*fbf0*/  FFMA.FTZ R10, R225, UR11, -R16 ;  /* 0x0000000be10a7c23 */ /* 0x000fe20008010810 */
[----:B------:R-:W-:Y:S01]  /*fc00*/  LOP3.LUT R7, R232, UR21, R7, 0x96, !PT ;  /* 0x00000015e8077c12 */ /* 0x000fe2000f8e9607 */
[----:B------:R-:W-:Y:S01]  /*fc10*/  IMAD.WIDE.U32 R2, R3, -0x2daee0ad, RZ ;  /* 0xd2511f5303027825 */ /* 0x000fe200078e00ff */
[----:B------:R-:W-:-:S03]  /*fc20*/  LOP3.LUT R6, R6, UR20, R5, 0x96, !PT ;  /* 0x0000001406067c12 */ /* 0x000fc6000f8e9605 */
[----:B------:R-:W-:Y:S01]  /*fc30*/  IMAD.WIDE.U32 R8, R8, -0x2daee0ad, RZ ;  /* 0xd2511f5308087825 */ /* 0x000fe200078e00ff */
[----:B------:R1:W-:Y:S01]  /*fc40*/  MUFU.EX2 R147, R10 ;  /* 0x0000000a00937308 */ /* 0x0003e20000000800 */
[----:B------:R-:W-:-:S03]  /*fc50*/  LOP3.LUT R3, R230, UR21, R3, 0x96, !PT ;  /* 0x00000015e6037c12 */ /* 0x000fc6000f8e9603 */
[----:B------:R-:W-:Y:S01]  /*fc60*/  LOP3.LUT R5, R2, UR20, R9, 0x96, !PT ;  /* 0x0000001402057c12 */ /* 0x000fe2000f8e9609 */
[--C-:B------:R-:W-:Y:S01]  /*fc70*/  FFMA.FTZ R2, R224, UR11, -R16.reuse ;  /* 0x0000000be0027c23 */ /* 0x100fe20008010810 */
[----:B------:R-:W-:Y:S02]  /*fc80*/  IMAD.MOV.U32 R42, RZ, RZ, R145 ;  /* 0x000000ffff2a7224 */ /* 0x000fe400078e0091 */
[----:B------:R-:W-:Y:S01]  /*fc90*/  IMAD.WIDE.U32 R12, R3, -0x326172a9, RZ ;  /* 0xcd9e8d57030c7825 */ /* 0x000fe200078e00ff */
[----:B------:R2:W-:Y:S03]  /*fca0*/  MUFU.EX2 R145, R2 ;  /* 0x0000000200917308 */ /* 0x0005e60000000800 */
[----:B------:R-:W-:Y:S01]  /*fcb0*/  FFMA.FTZ R3, R200, UR11, -R16 ;  /* 0x0000000bc8037c23 */ /* 0x000fe20008010810 */
[----:B-1----:R-:W-:-:S04]  /*fcc0*/  IMAD.WIDE.U32 R10, R7, -0x326172a9, RZ ;  /* 0xcd9e8d57070a7825 */ /* 0x002fc800078e00ff */
[----:B------:R-:W-:Y:S01]  /*fcd0*/  IMAD.WIDE.U32 R6, R6, -0x326172a9, RZ ;  /* 0xcd9e8d5706067825 */ /* 0x000fe200078e00ff */
[----:B--2---:R-:W-:-:S04]  /*fce0*/  LOP3.LUT R2, R146, UR9, R11, 0x96, !PT ;  /* 0x0000000992027c12 */ /* 0x004fc8000f8e960b */
[----:B------:R-:W-:Y:S01]  /*fcf0*/  LOP3.LUT R9, R10, UR8, R7, 0x96, !PT ;  /* 0x000000080a097c12 */ /* 0x000fe2000f8e9607 */
[----:B------:R-:W-:-:S04]  /*fd00*/  IMAD.WIDE.U32 R10, R5, -0x326172a9, RZ ;  /* 0xcd9e8d57050a7825 */ /* 0x000fc800078e00ff */
[----:B------:R-:W-:Y:S01]  /*fd10*/  FFMA.FTZ R5, R199, UR11, -R16 ;  /* 0x0000000bc7057c23 */ /* 0x000fe20008010810 */
[----:B------:R-:W-:Y:S02]  /*fd20*/  IMAD.MOV.U32 R43, RZ, RZ, R144 ;  /* 0x000000ffff2b7224 */ /* 0x000fe400078e0090 */
[----:B------:R1:W-:Y:S01]  /*fd30*/  MUFU.EX2 R144, R3 ;  /* 0x0000000300907308 */ /* 0x0003e20000000800 */
[----:B------:R-:W-:Y:S01]  /*fd40*/  IMAD.WIDE.U32 R32, R9, -0x2daee0ad, RZ ;  /* 0xd2511f5309207825 */ /* 0x000fe200078e00ff */
[----:B------:R-:W-:Y:S02]  /*fd50*/  LOP3.LUT R7, R38, UR9, R13, 0x96, !PT ;  /* 0x0000000926077c12 */ /* 0x000fe4000f8e960d */
[----:B------:R-:W-:Y:S01]  /*fd60*/  LOP3.LUT R11, R12, UR8, R11, 0x96, !PT ;  /* 0x000000080c0b7c12 */ /* 0x000fe2000f8e960b */
[----:B------:R-:W-:-:S03]  /*fd70*/  IMAD.MOV.U32 R219, RZ, RZ, R143 ;  /* 0x000000ffffdb7224 */ /* 0x000fc600078e008f */
[----:B------:R2:W-:Y:S01]  /*fd80*/  MUFU.EX2 R143, R5 ;  /* 0x00000005008f7308 */ /* 0x0005e20000000800 */
[----:B------:R-:W-:-:S04]  /*fd90*/  IMAD.WIDE.U32 R34, R11, -0x2daee0ad, RZ ;  /* 0xd2511f530b227825 */ /* 0x000fc800078e00ff */
[----:B-1----:R-:W-:-:S03]  /*fda0*/  IMAD.WIDE.U32 R2, R2, -0x2daee0ad, RZ ;  /* 0xd2511f5302027825 */ /* 0x002fc600078e00ff */
[----:B------:R-:W-:Y:S02]  /*fdb0*/  LOP3.LUT R12, R2, UR16, R33, 0x96, !PT ;  /* 0x00000010020c7c12 */ /* 0x000fe4000f8e9621 */
[----:B--2---:R-:W-:Y:S01]  /*fdc0*/  LOP3.LUT R5, R4, UR17, R3, 0x96, !PT ;  /* 0x0000001104057c12 */ /* 0x004fe2000f8e9603 */
[----:B------:R-:W-:-:S04]  /*fdd0*/  IMAD.WIDE.U32 R2, R7, -0x2daee0ad, RZ ;  /* 0xd2511f5307027825 */ /* 0x000fc800078e00ff */
[----:B------:R-:W-:Y:S01]  /*fde0*/  FFMA.FTZ R4, R204, UR11, -R16 ;  /* 0x0000000bcc047c23 */ /* 0x000fe20008010810 */
[----:B------:R-:W-:Y:S01]  /*fdf0*/  IMAD.MOV.U32 R39, RZ, RZ, R142 ;  /* 0x000000ffff277224 */ /* 0x000fe200078e008e */
[----:B------:R-:W-:Y:S02]  /*fe00*/  LOP3.LUT R9, R8, UR17, R3, 0x96, !PT ;  /* 0x0000001108097c12 */ /* 0x000fe4000f8e9603 */
[----:B------:R1:W-:Y:S01]  /*fe10*/  MUFU.EX2 R142, R4 ;  /* 0x00000004008e7308 */ /* 0x0003e20000000800 */
[----:B------:R-:W-:Y:S01]  /*fe20*/  LOP3.LUT R11, R2, UR16, R35, 0x96, !PT ;  /* 0x00000010020b7c12 */ /* 0x000fe2000f8e9623 */
[----:B------:R-:W-:Y:S01]  /*fe30*/  IMAD.WIDE.U32 R2, R12, -0x326172a9, RZ ;  /* 0xcd9e8d570c027825 */ /* 0x000fe200078e00ff */
[----:B------:R-:W-:-:S03]  /*fe40*/  LOP3.LUT R37, R36, UR7, R23, 0x96, !PT ;  /* 0x0000000724257c12 */ /* 0x000fc6000f8e9617 */
[----:B------:R-:W-:Y:S01]  /*fe50*/  FFMA.FTZ R7, R205, UR11, -R16 ;  /* 0x0000000bcd077c23 */ /* 0x000fe20008010810 */
[----:B------:R-:W-:Y:S01]  /*fe60*/  IMAD.MOV.U32 R197, RZ, RZ, R141 ;  /* 0x000000ffffc57224 */ /* 0x000fe200078e008d */
[----:B------:R-:W-:Y:S01]  /*fe70*/  PRMT R14, R2, 0x7771, RZ ;  /* 0x00007771020e7816 */ /* 0x000fe200000000ff */
[----:B------:R-:W-:Y:S02]  /*fe80*/  IMAD.MOV.U32 R220, RZ, RZ, R140 ;  /* 0x000000ffffdc7224 */ /* 0x000fe400078e008c */
[----:B-1----:R-:W-:Y:S01]  /*fe90*/  IMAD.WIDE.U32 R4, R5, -0x326172a9, RZ ;  /* 0xcd9e8d5705047825 */ /* 0x002fe200078e00ff */
[----:B------:R1:W-:Y:S02]  /*fea0*/  MUFU.EX2 R141, R7 ;  /* 0x00000007008d7308 */ /* 0x0003e40000000800 */
[----:B------:R-:W-:Y:S01]  /*feb0*/  LOP3.LUT R36, R4, UR6, R3, 0x96, !PT ;  /* 0x0000000604247c12 */ /* 0x000fe2000f8e9603 */
[----:B------:R-:W-:Y:S01]  /*fec0*/  FFMA.FTZ R3, R126, UR11, -R16 ;  /* 0x0000000b7e037c23 */ /* 0x000fe20008010810 */
[----:B------:R-:W-:Y:S01]  /*fed0*/  LOP3.LUT R18, R6, UR7, R5, 0x96, !PT ;  /* 0x0000000706127c12 */ /* 0x000fe2000f8e9605 */
[----:B------:R-:W-:Y:S01]  /*fee0*/  IMAD.MOV.U32 R12, RZ, RZ, R2 ;  /* 0x000000ffff0c7224 */ /* 0x000fe200078e0002 */
[----:B------:R-:W-:-:S02]  /*fef0*/  PRMT R8, R2, 0x7773, RZ ;  /* 0x0000777302087816 */ /* 0x000fc400000000ff */
[----:B------:R2:W-:Y:S01]  /*ff00*/  MUFU.EX2 R140, R3 ;  /* 0x00000003008c7308 */ /* 0x0005e20000000800 */
[----:B------:R-:W-:-:S04]  /*ff10*/  IMAD.WIDE.U32 R4, R9, -0x326172a9, RZ ;  /* 0xcd9e8d5709047825 */ /* 0x000fc800078e00ff */
[----:B------:R-:W-:Y:S01]  /*ff20*/  FFMA.FTZ R6, R127, UR11, -R16 ;  /* 0x0000000b7f067c23 */ /* 0x000fe20008010810 */
[----:B-1----:R-:W-:Y:S01]  /*ff30*/  PRMT R7, R2, 0x7772, RZ ;  /* 0x0000777202077816 */ /* 0x002fe200000000ff */
[----:B------:R-:W-:Y:S01]  /*ff40*/  HMMA.16816.F32.BF16 R52, R28, R24, R60 ;  /* 0x000000181c34723c */ /* 0x000fe2000004183c */
[----:B--2---:R-:W-:-:S07]  /*ff50*/  IMAD.WIDE.U32 R2, R11, -0x326172a9, RZ ;  /* 0xcd9e8d570b027825 */ /* 0x004fce00078e00ff */
[----:B------:R-:W-:Y:S01]  /*ff60*/  HMMA.16816.F32.BF16 R60, R28, R26, R76 ;  /* 0x0000001a1c3c723c */ /* 0x000fe2000004184c */
[----:B------:R-:W-:Y:S01]  /*ff70*/  LOP3.LUT R22, R4, UR6, R3, 0x96, !PT ;  /* 0x0000000604167c12 */ /* 0x000fe2000f8e9603 */
[----:B------:R-:W-:Y:S01]  /*ff80*/  FFMA.FTZ R3, R202, UR11, -R16 ;  /* 0x0000000bca037c23 */ /* 0x000fe20008010810 */
[----:B------:R-:W-:Y:S01]  /*ff90*/  IMAD.MOV.U32 R196, RZ, RZ, R129 ;  /* 0x000000ffffc47224 */ /* 0x000fe200078e0081 */
[----:B------:R-:W-:Y:S01]  /*ffa0*/  LOP3.LUT R26, R10, UR7, R5, 0x96, !PT ;  /* 0x000000070a1a7c12 */ /* 0x000fe2000f8e9605 */
[----:B------:R-:W-:Y:S01]  /*ffb0*/  IMAD.MOV.U32 R224, RZ, RZ, R128 ;  /* 0x000000ffffe07224 */ /* 0x000fe200078e0080 */
[----:B------:R1:W-:Y:S01]  /*ffc0*/  MUFU.EX2 R129, R6 ;  /* 0x0000000600817308 */ /* 0x0003e20000000800 */
[----:B------:R-:W-:Y:S01]  /*ffd0*/  IMAD.MOV.U32 R23, RZ, RZ, R2 ;  /* 0x000000ffff177224 */ /* 0x000fe200078e0002 */
[C---:B------:R-:W-:Y:S02]  /*ffe0*/  PRMT R24, R2.reuse, 0x7771, RZ ;  /* 0x0000777102187816 */ /* 0x040fe400000000ff */
[----:B------:R-:W-:-:S04]  /*fff0*/  PRMT R5, R2, 0x7772, RZ ;  /* 0x0000777202057816 */ /* 0x000fc800000000ff */
[----:B------:R2:W-:Y:S01]  /*10000*/  MUFU.EX2 R128, R3 ;  /* 0x0000000300807308 */ /* 0x0005e20000000800 */
[----:B------:R-:W-:Y:S01]  /*10010*/  IMAD.MOV.U32 R198, RZ, RZ, R84 ;  /* 0x000000ffffc67224 */ /* 0x000fe200078e0054 */
[----:B------:R-:W-:Y:S02]  /*10020*/  PRMT R84, R7, 0x5410, R8 ;  /* 0x0000541007547816 */ /* 0x000fe40000000008 */
[----:B-1----:R-:W-:Y:S01]  /*10030*/  PRMT R6, R2, 0x7773, RZ ;  /* 0x0000777302067816 */ /* 0x002fe200000000ff */
[----:B------:R-:W-:Y:S01]  /*10040*/  FFMA.FTZ R4, R201, UR11, -R16 ;  /* 0x0000000bc9047c23 */ /* 0x000fe20008010810 */
[----:B--2---:R-:W-:-:S05]  /*10050*/  IMAD.WIDE.U32 R2, R15, -0x2daee0ad, RZ ;  /* 0xd2511f530f027825 */ /* 0x004fca00078e00ff */
[----:B------:R-:W-:Y:S02]  /*10060*/  LOP3.LUT R7, R40, UR13, R3, 0x96, !PT ;  /* 0x0000000d28077c12 */ /* 0x000fe4000f8e9603 */
[----:B------:R-:W-:Y:S01]  /*10070*/  LOP3.LUT R3, R12, 0xff, RZ, 0xc0, !PT ;  /* 0x000000ff0c037812 */ /* 0x000fe200078ec0ff */
[----:B------:R-:W-:Y:S01]  /*10080*/  IMAD.MOV.U32 R221, RZ, RZ, R81 ;  /* 0x000000ffffdd7224 */ /* 0x000fe200078e0051 */
[C---:B------:R-:W-:Y:S01]  /*10090*/  PRMT R25, R2.reuse, 0x7771, RZ ;  /* 0x0000777102197816 */ /* 0x040fe200000000ff */
[----:B------:R-:W-:Y:S01]  /*100a0*/  IMAD.MOV.U32 R19, RZ, RZ, R2 ;  /* 0x000000ffff137224 */ /* 0x000fe200078e0002 */
[C---:B------:R-:W-:Y:S01]  /*100b0*/  PRMT R15, R2.reuse, 0x7773, RZ ;  /* 0x00007773020f7816 */ /* 0x040fe200000000ff */
[----:B------:R1:W-:Y:S01]  /*100c0*/  MUFU.EX2 R127, R4 ;  /* 0x00000004007f7308 */ /* 0x0003e20000000800 */
[----:B------:R-:W-:Y:S02]  /*100d0*/  PRMT R13, R2, 0x7772, RZ ;  /* 0x00007772020d7816 */ /* 0x000fe400000000ff */
[----:B------:R-:W-:Y:S01]  /*100e0*/  PRMT R81, R3, 0x5410, R14 ;  /* 0x0000541003517816 */ /* 0x000fe2000000000e */
[----:B------:R-:W-:-:S05]  /*100f0*/  IMAD.WIDE.U32 R2, R18, -0x2daee0ad, RZ ;  /* 0xd2511f5312027825 */ /* 0x000fca00078e00ff */
[----:B------:R-:W-:Y:S01]  /*10100*/  LOP3.LUT R40, R32, UR13, R3, 0x96, !PT ;  /* 0x0000000d20287c12 */ /* 0x000fe2000f8e9603 */
[----:B------:R-:W-:Y:S01]  /*10110*/  FFMA.FTZ R3, R237, UR11, -R17 ;  /* 0x0000000bed037c23 */ /* 0x000fe20008010811 */
[----:B-1----:R-:W-:Y:S01]  /*10120*/  FFMA.FTZ R4, R130, UR11, -R16 ;  /* 0x0000000b82047c23 */ /* 0x002fe20008010810 */
[----:B------:R-:W-:-:S03]  /*10130*/  IMAD.MOV.U32 R215, RZ, RZ, R113 ;  /* 0x000000ffffd77224 */ /* 0x000fc600078e0071 */
[----:B------:R1:W-:Y:S01]  /*10140*/  MUFU.EX2 R126, R4 ;  /* 0x00000004007e7308 */ /* 0x0003e20000000800 */
[----:B------:R-:W-:Y:S01]  /*10150*/  IMAD.MOV.U32 R146, RZ, RZ, R125 ;  /* 0x000000ffff927224 */ /* 0x000fe200078e007d */
[C---:B------:R-:W-:Y:S01]  /*10160*/  PRMT R11, R2.reuse, 0x7773, RZ ;  /* 0x00007773020b7816 */ /* 0x040fe200000000ff */
[----:B------:R-:W-:Y:S01]  /*10170*/  IMAD.MOV.U32 R85, RZ, RZ, R124 ;  /* 0x000000ffff557224 */ /* 0x000fe200078e007c */
[C---:B------:R-:W-:Y:S01]  /*10180*/  PRMT R9, R2.reuse, 0x7772, RZ ;  /* 0x0000777202097816 */ /* 0x040fe200000000ff */
[----:B------:R-:W-:Y:S01]  /*10190*/  IMAD.MOV.U32 R216, RZ, RZ, R97 ;  /* 0x000000ffffd87224 */ /* 0x000fe200078e0061 */
[----:B------:R-:W-:Y:S01]  /*101a0*/  PRMT R97, R2, 0x7771, RZ ;  /* 0x0000777102617816 */ /* 0x000fe200000000ff */
[----:B------:R-:W-:Y:S01]  /*101b0*/  IMAD.MOV.U32 R113, RZ, RZ, R96 ;  /* 0x000000ffff717224 */ /* 0x000fe200078e0060 */
[----:B------:R2:W-:Y:S01]  /*101c0*/  MUFU.EX2 R124, R3 ;  /* 0x00000003007c7308 */ /* 0x0005e20000000800 */
[----:B------:R-:W-:Y:S02]  /*101d0*/  IMAD.MOV.U32 R96, RZ, RZ, R2 ;  /* 0x000000ffff607224 */ /* 0x000fe400078e0002 */
[----:B-1----:R-:W-:-:S05]  /*101e0*/  FFMA.FTZ R4, R238, UR11, -R17 ;  /* 0x0000000bee047c23 */ /* 0x002fca0008010811 */
[----:B------:R1:W-:Y:S01]  /*101f0*/  MUFU.EX2 R125, R4 ;  /* 0x00000004007d7308 */ /* 0x0003e20000000800 */
[----:B--2---:R-:W-:Y:S01]  /*10200*/  IMAD.WIDE.U32 R2, R37, -0x2daee0ad, RZ ;  /* 0xd2511f5325027825 */ /* 0x004fe200078e00ff */
[----:B------:R-:W-:-:S03]  /*10210*/  PRMT R77, R5, 0x5410, R6 ;  /* 0x00005410054d7816 */ /* 0x000fc60000000006 */
[----:B-1----:R-:W-:-:S04]  /*10220*/  FFMA.FTZ R4, R203, UR11, -R17 ;  /* 0x0000000bcb047c23 */ /* 0x002fc80008010811 */
[----:B------:R1:W-:Y:S01]  /*10230*/  MUFU.EX2 R123, R4 ;  /* 0x00000004007b7308 */ /* 0x0003e20000000800 */
[----:B------:R-:W-:Y:S01]  /*10240*/  IMAD.MOV.U32 R10, RZ, RZ, R2 ;  /* 0x000000ffff0a7224 */ /* 0x000fe200078e0002 */
[C---:B------:R-:W-:Y:S02]  /*10250*/  PRMT R12, R2.reuse, 0x7771, RZ ;  /* 0x00007771020c7816 */ /* 0x040fe400000000ff */
[C---:B------:R-:W-:Y:S02]  /*10260*/  PRMT R8, R2.reuse, 0x7773, RZ ;  /* 0x0000777302087816 */ /* 0x040fe400000000ff */
[----:B------:R-:W-:Y:S02]  /*10270*/  PRMT R6, R2, 0x7772, RZ ;  /* 0x0000777202067816 */ /* 0x000fe400000000ff */
[----:B------:R-:W-:Y:S02]  /*10280*/  LOP3.LUT R2, R23, 0xff, RZ, 0xc0, !PT ;  /* 0x000000ff17027812 */ /* 0x000fe400078ec0ff */
[----:B-1----:R-:W-:Y:S01]  /*10290*/  LOP3.LUT R4, R72, UR13, R3, 0x96, !PT ;  /* 0x0000000d48047c12 */ /* 0x002fe2000f8e9603 */
[----:B------:R-:W-:-:S04]  /*102a0*/  FFMA.FTZ R3, R131, UR11, -R17 ;  /* 0x0000000b83037c23 */ /* 0x000fc80008010811 */
[----:B------:R1:W-:Y:S01]  /*102b0*/  MUFU.EX2 R122, R3 ;  /* 0x00000003007a7308 */ /* 0x0003e20000000800 */
[----:B------:R-:W-:Y:S01]  /*102c0*/  IMAD.MOV.U32 R200, RZ, RZ, R121 ;  /* 0x000000ffffc87224 */ /* 0x000fe200078e0079 */
[----:B------:R-:W-:Y:S01]  /*102d0*/  PRMT R74, R2, 0x5410, R24 ;  /* 0x00005410024a7816 */ /* 0x000fe20000000018 */
[----:B------:R-:W-:Y:S02]  /*102e0*/  IMAD.MOV.U32 R223, RZ, RZ, R83 ;  /* 0x000000ffffdf7224 */ /* 0x000fe400078e0053 */
[----:B------:R-:W-:Y:S02]  /*102f0*/  IMAD.MOV.U32 R217, RZ, RZ, R80 ;  /* 0x000000ffffd97224 */ /* 0x000fe400078e0050 */
[----:B------:R-:W-:Y:S02]  /*10300*/  IMAD.MOV.U32 R83, RZ, RZ, R82 ;  /* 0x000000ffff537224 */ /* 0x000fe400078e0052 */
[----:B-1----:R-:W-:-:S04]  /*10310*/  FFMA.FTZ R3, R236, UR11, -R17 ;  /* 0x0000000bec037c23 */ /* 0x002fc80008010811 */
[----:B------:R1:W-:Y:S01]  /*10320*/  MUFU.EX2 R121, R3 ;  /* 0x0000000300797308 */ /* 0x0003e20000000800 */
[----:B------:R-:W-:Y:S02]  /*10330*/  IMAD.MOV.U32 R50, RZ, RZ, R117 ;  /* 0x000000ffff327224 */ /* 0x000fe400078e0075 */
[----:B------:R-:W-:Y:S01]  /*10340*/  FFMA.FTZ R5, R235, UR11, -R17 ;  /* 0x0000000beb057c23 */ /* 0x000fe20008010811 */
[----:B------:R-:W-:Y:S02]  /*10350*/  IMAD.MOV.U32 R51, RZ, RZ, R116 ;  /* 0x000000ffff337224 */ /* 0x000fe400078e0074 */
[----:B-1----:R-:W-:-:S04]  /*10360*/  IMAD.WIDE.U32 R2, R26, -0x2daee0ad, RZ ;  /* 0xd2511f531a027825 */ /* 0x002fc800078e00ff */
[----:B------:R-:W-:Y:S01]  /*10370*/  IMAD.MOV.U32 R80, RZ, RZ, R2 ;  /* 0x000000ffff507224 */ /* 0x000fe200078e0002 */
[C---:B------:R-:W-:Y:S02]  /*10380*/  PRMT R82, R2.reuse, 0x7771, RZ ;  /* 0x0000777102527816 */ /* 0x040fe400000000ff */
[C---:B------:R-:W-:Y:S02]  /*10390*/  PRMT R76, R2.reuse, 0x7773, RZ ;  /* 0x00007773024c7816 */ /* 0x040fe400000000ff */
[----:B------:R-:W-:Y:S01]  /*103a0*/  PRMT R75, R2, 0x7772, RZ ;  /* 0x00007772024b7816 */ /* 0x000fe200000000ff */
[----:B------:R-:W-:-:S04]  /*103b0*/  FFMA.FTZ R2, R252, UR11, -R21 ;  /* 0x0000000bfc027c23 */ /* 0x000fc80008010815 */
[----:B------:R1:W-:Y:S01]  /*103c0*/  MUFU.EX2 R117, R2 ;  /* 0x0000000200757308 */ /* 0x0003e20000000800 */
[----:B------:R-:W-:Y:S01]  /*103d0*/  LOP3.LUT R23, R34, UR13, R3, 0x96, !PT ;  /* 0x0000000d22177c12 */ /* 0x000fe2000f8e9603 */
[----:B------:R-:W-:Y:S01]  /*103e0*/  FFMA.FTZ R3, R242, UR11, -R21 ;  /* 0x0000000bf2037c23 */ /* 0x000fe20008010815 */
[----:B------:R-:W-:Y:S02]  /*103f0*/  IMAD.MOV.U32 R49, RZ, RZ, R120 ;  /* 0x000000ffff317224 */ /* 0x000fe400078e0078 */
[----:B------:R-:W-:-:S03]  /*10400*/  IMAD.MOV.U32 R222, RZ, RZ, R115 ;  /* 0x000000ffffde7224 */ /* 0x000fc600078e0073 */
[----:B------:R2:W-:Y:S01]  /*10410*/  MUFU.EX2 R120, R5 ;  /* 0x0000000500787308 */ /* 0x0005e20000000800 */
[----:B-1----:R-:W-:-:S07]  /*10420*/  FFMA.FTZ R2, R251, UR11, -R21 ;  /* 0x0000000bfb027c23 */ /* 0x002fce0008010815 */
[----:B------:R1:W-:Y:S01]  /*10430*/  MUFU.EX2 R116, R2 ;  /* 0x0000000200747308 */ /* 0x0003e20000000800 */
[----:B--2---:R-:W-:Y:S01]  /*10440*/  LOP3.LUT R5, R10, 0xff, RZ, 0xc0, !PT ;  /* 0x000000ff0a057812 */ /* 0x004fe200078ec0ff */
[----:B------:R-:W-:-:S06]  /*10450*/  IMAD.MOV.U32 R48, RZ, RZ, R87 ;  /* 0x000000ffff307224 */ /* 0x000fcc00078e0057 */
[----:B------:R2:W-:Y:S01]  /*10460*/  MUFU.EX2 R115, R3 ;  /* 0x0000000300737308 */ /* 0x0005e20000000800 */
[----:B------:R-:W-:Y:S02]  /*10470*/  PRMT R10, R5, 0x5410, R12 ;  /* 0x00005410050a7816 */ /* 0x000fe4000000000c */
[----:B-1----:R-:W-:-:S04]  /*10480*/  LOP3.LUT R2, R19, 0xff, RZ, 0xc0, !PT ;  /* 0x000000ff13027812 */ /* 0x002fc800078ec0ff */
[----:B------:R-:W-:Y:S02]  /*10490*/  PRMT R14, R2, 0x5410, R25 ;  /* 0x00005410020e7816 */ /* 0x000fe40000000019 */
[C---:B------:R-:W-:Y:S01]  /*104a0*/  LOP3.LUT R2, R7.reuse, 0xffff, RZ, 0xc0, !PT ;  /* 0x0000ffff07027812 */ /* 0x040fe200078ec0ff */
[----:B------:R-:W-:Y:S01]  /*104b0*/  IMAD.MOV.U32 R225, RZ, RZ, R86 ;  /* 0x000000ffffe17224 */ /* 0x000fe200078e0056 */
[----:B--2---:R-:W-:Y:S01]  /*104c0*/  PRMT R3, R7, 0x7632, R3 ;  /* 0x0000763207037816 */ /* 0x004fe20000000003 */
[----:B------:R-:W-:Y:S01]  /*104d0*/  FFMA.FTZ R79, R250, UR11, -R17 ;  /* 0x0000000bfa4f7c23 */ /* 0x000fe20008010811 */
[----:B------:R-:W-:Y:S01]  /*104e0*/  PRMT R87, R9, 0x5410, R11 ;  /* 0x0000541009577816 */ /* 0x000fe2000000000b */
[----:B------:R-:W-:Y:S01]  /*104f0*/  HMMA.16816.F32.BF16 R132, R28, R44, R132 ;  /* 0x0000002c1c84723c */ /* 0x000fe20000041884 */
[----:B------:R-:W-:Y:S01]  /*10500*/  SHF.R.U32.HI R5, RZ, 0x8, R2 ;  /* 0x00000008ff057819 */ /* 0x000fe20000011602 */
[----:B------:R-:W-:Y:S01]  /*10510*/  FFMA.FTZ R78, R206, UR11, -R16 ;  /* 0x0000000bce4e7c23 */ /* 0x000fe20008010810 */
[----:B------:R-:W-:Y:S01]  /*10520*/  PRMT R11, R6, 0x5410, R8 ;  /* 0x00005410060b7816 */ /* 0x000fe20000000008 */
[----:B------:R-:W-:Y:S01]  /*10530*/  LDSM.16.MT88.4 R24, [R208+0x5400] ;  /* 0x00540000d018783b */ /* 0x000fe20000004200 */
[----:B------:R-:W-:Y:S01]  /*10540*/  LOP3.LUT R2, R3, 0xff, RZ, 0xc0, !PT ;  /* 0x000000ff03027812 */ /* 0x000fe200078ec0ff */
[----:B------:R-:W-:Y:S01]  /*10550*/  FFMA.FTZ R3, R39, UR11, -R20 ;  /* 0x0000000b27037c23 */ /* 0x000fe20008010814 */
[----:B------:R-:W-:Y:S01]  /*10560*/  LOP3.LUT R6, R7, 0xff, RZ, 0xc0, !PT ;  /* 0x000000ff07067812 */ /* 0x000fe200078ec0ff */
[----:B------:R-:W-:Y:S01]  /*10570*/  IMAD.MOV.U32 R39, RZ, RZ, R200 ;  /* 0x000000ffff277224 */ /* 0x000fe200078e00c8 */
[----:B------:R-:W-:Y:S01]  /*10580*/  SHF.R.U32.HI R7, RZ, 0x18, R7 ;  /* 0x00000018ff077819 */ /* 0x000fe20000011607 */
[----:B------:R-:W-:-:S02]  /*10590*/  IMAD.MOV.U32 R200, RZ, RZ, R146 ;  /* 0x000000ffffc87224 */ /* 0x000fc400078e0092 */
[----:B------:R-:W-:Y:S01]  /*105a0*/  IMAD.MOV.U32 R146, RZ, RZ, R224 ;  /* 0x000000ffff927224 */ /* 0x000fe200078e00e0 */
[----:B------:R-:W-:Y:S01]  /*105b0*/  PRMT R12, R2, 0x5410, R7 ;  /* 0x00005410020c7816 */ /* 0x000fe20000000007 */
[----:B------:R-:W-:Y:S01]  /*105c0*/  IMAD.MOV.U32 R224, RZ, RZ, R225 ;  /* 0x000000ffffe07224 */ /* 0x000fe200078e00e1 */
[----:B------:R-:W-:Y:S01]  /*105d0*/  LOP3.LUT R2, R4, 0xffff, RZ, 0xc0, !PT ;  /* 0x0000ffff04027812 */ /* 0x000fe200078ec0ff */
[----:B------:R-:W-:Y:S01]  /*105e0*/  IMAD.MOV.U32 R225, RZ, RZ, R112 ;  /* 0x000000ffffe17224 */ /* 0x000fe200078e0070 */
[----:B------:R-:W-:Y:S01]  /*105f0*/  PRMT R15, R13, 0x5410, R15 ;  /* 0x000054100d0f7816 */ /* 0x000fe2000000000f */
[----:B------:R1:W-:Y:S01]  /*10600*/  MUFU.EX2 R112, R3 ;  /* 0x0000000300707308 */ /* 0x0003e20000000800 */
[----:B------:R-:W-:Y:S02]  /*10610*/  PRMT R13, R6, 0x5410, R5 ;  /* 0x00005410060d7816 */ /* 0x000fe40000000005 */
[----:B------:R-:W-:Y:S02]  /*10620*/  LOP3.LUT R6, R4, 0xff, RZ, 0xc0, !PT ;  /* 0x000000ff04067812 */ /* 0x000fe400078ec0ff */
[----:B------:R-:W-:-:S02]  /*10630*/  SHF.R.U32.HI R5, RZ, 0x18, R4 ;  /* 0x00000018ff057819 */ /* 0x000fc40000011604 */
[----:B-1----:R-:W-:Y:S02]  /*10640*/  PRMT R3, R4, 0x7632, R3 ;  /* 0x0000763204037816 */ /* 0x002fe40000000003 */
[----:B------:R-:W-:Y:S02]  /*10650*/  SHF.R.U32.HI R4, RZ, 0x8, R2 ;  /* 0x00000008ff047819 */ /* 0x000fe40000011602 */
[----:B------:R-:W-:Y:S01]  /*10660*/  LOP3.LUT R2, R3, 0xff, RZ, 0xc0, !PT ;  /* 0x000000ff03027812 */ /* 0x000fe200078ec0ff */
[----:B------:R-:W-:Y:S01]  /*10670*/  FFMA.FTZ R3, R39, UR11, -R20 ;  /* 0x0000000b27037c23 */ /* 0x000fe20008010814 */
[----:B------:R-:W-:Y:S02]  /*10680*/  IMAD.MOV.U32 R39, RZ, RZ, R200 ;  /* 0x000000ffff277224 */ /* 0x000fe400078e00c8 */
[----:B------:R-:W-:Y:S01]  /*10690*/  IMAD.MOV.U32 R200, RZ, RZ, R146 ;  /* 0x000000ffffc87224 */ /* 0x000fe200078e0092 */
[----:B------:R-:W-:Y:S01]  /*106a0*/  PRMT R9, R2, 0x5410, R5 ;  /* 0x0000541002097816 */ /* 0x000fe20000000005 */
[----:B------:R-:W-:-:S02]  /*106b0*/  IMAD.MOV.U32 R146, RZ, RZ, R224 ;  /* 0x000000ffff927224 */ /* 0x000fc400078e00e0 */
[----:B------:R-:W-:Y:S01]  /*106c0*/  FFMA.FTZ R2, R39, UR11, -R20 ;  /* 0x0000000b27027c23 */ /* 0x000fe20008010814 */
[----:B------:R-:W-:Y:S02]  /*106d0*/  IMAD.MOV.U32 R224, RZ, RZ, R225 ;  /* 0x000000ffffe07224 */ /* 0x000fe400078e00e1 */
[----:B------:R-:W-:Y:S02]  /*106e0*/  IMAD.MOV.U32 R225, RZ, RZ, R49 ;  /* 0x000000ffffe17224 */ /* 0x000fe400078e0031 */
[----:B------:R-:W-:Y:S01]  /*106f0*/  FFMA.FTZ R8, R249, UR11, -R21 ;  /* 0x0000000bf9087c23 */ /* 0x000fe20008010815 */
        /* <DEDUP_REMOVED lines=9> */
[----:B------:R-:W-:Y:S01]  /*10790*/  IMAD.MOV.U32 R43, RZ, RZ, R113 ;  /* 0x000000ffff2b7224 */ /* 0x000fe200078e0071 */
[----:B------:R-:W1:Y:S01]  /*107a0*/  MUFU.EX2 R114, R8 ;  /* 0x0000000800727308 */ /* 0x000e620000000800 */
[----:B------:R-:W-:Y:S02]  /*107b0*/  IMAD.MOV.U32 R225, RZ, RZ, R49 ;  /* 0x000000ffffe17224 */ /* 0x000fe400078e0031 */
[----:B------:R-:W-:Y:S02]  /*107c0*/  IMAD.MOV.U32 R49, RZ, RZ, R50 ;  /* 0x000000ffff317224 */ /* 0x000fe400078e0032 */
[----:B------:R-:W-:Y:S02]  /*107d0*/  IMAD.MOV.U32 R50, RZ, RZ, R51 ;  /* 0x000000ffff327224 */ /* 0x000fe400078e0033 */
[----:B------:R-:W-:Y:S02]  /*107e0*/  IMAD.MOV.U32 R51, RZ, RZ, R219 ;  /* 0x000000ffff337224 */ /* 0x000fe400078e00db */
[----:B------:R-:W-:-:S02]  /*107f0*/  IMAD.MOV.U32 R219, RZ, RZ, R43 ;  /* 0x000000ffffdb7224 */ /* 0x000fc400078e002b */
[----:B------:R-:W-:Y:S01]  /*10800*/  IMAD.MOV.U32 R43, RZ, RZ, R85 ;  /* 0x000000ffff2b7224 */ /* 0x000fe200078e0055 */
[----:B------:R2:W-:Y:S01]  /*10810*/  MUFU.EX2 R113, R3 ;  /* 0x0000000300717308 */ /* 0x0005e20000000800 */
[----:B------:R-:W-:-:S07]  /*10820*/  IMAD.MOV.U32 R85, RZ, RZ, R108 ;  /* 0x000000ffff557224 */ /* 0x000fce00078e006c */
[----:B------:R3:W4:Y:S01]  /*10830*/  MUFU.EX2 R108, R2 ;  /* 0x00000002006c7308 */ /* 0x0007220000000800 */
[----:B------:R-:W-:Y:S02]  /*10840*/  IMAD.MOV.U32 R38, RZ, RZ, R146 ;  /* 0x000000ffff267224 */ /* 0x000fe400078e0092 */
[----:B------:R-:W-:Y:S02]  /*10850*/  IMAD.MOV.U32 R146, RZ, RZ, R225 ;  /* 0x000000ffff927224 */ /* 0x000fe400078e00e1 */
[----:B------:R-:W-:Y:S02]  /*10860*/  IMAD.MOV.U32 R225, RZ, RZ, R50 ;  /* 0x000000ffffe17224 */ /* 0x000fe400078e0032 */
[----:B--2---:R-:W-:Y:S01]  /*10870*/  FFMA.FTZ R3, R39, UR11, -R20 ;  /* 0x0000000b27037c23 */ /* 0x004fe20008010814 */
[----:B------:R-:W-:Y:S01]  /*10880*/  IMAD.MOV.U32 R50, RZ, RZ, R104 ;  /* 0x000000ffff327224 */ /* 0x000fe200078e0068 */
[----:B------:R-:W-:Y:S02]  /*10890*/  PRMT R7, R6, 0x5410, R4 ;  /* 0x0000541006077816 */ /* 0x000fe40000000004 */
[----:B------:R1:W2:Y:S01]  /*108a0*/  MUFU.EX2 R104, R3 ;  /* 0x0000000300687308 */ /* 0x0002a20000000800 */
[----:B------:R-:W-:-:S02]  /*108b0*/  LOP3.LUT R4, R11, 0xff00ff, RZ, 0xc0, !PT ;  /* 0x00ff00ff0b047812 */ /* 0x000fc400078ec0ff */
[----:B---3--:R-:W-:Y:S01]  /*108c0*/  HSET2.LE.AND R2, R10, R0, PT ;  /* 0x000000000a027233 */ /* 0x008fe20003803000 */
[----:B------:R-:W-:-:S04]  /*108d0*/  IMAD.MOV.U32 R204, RZ, RZ, R51 ;  /* 0x000000ffffcc7224 */ /* 0x000fc800078e0033 */
[----:B------:R-:W-:Y:S01]  /*108e0*/  IMAD.MOV.U32 R202, RZ, RZ, R204 ;  /* 0x000000ffffca7224 */ /* 0x000fe200078e00cc */
[----:B-1----:R-:W-:-:S04]  /*108f0*/  F2FP.BF16.F32.PACK_AB R3, R114, R115 ;  /* 0x000000737203723e */ /* 0x002fc800000010ff */
[----:B------:R-:W-:Y:S02]  /*10900*/  LOP3.LUT R6, R3, R2, RZ, 0xc0, !PT ;  /* 0x0000000203067212 */ /* 0x000fe400078ec0ff */
[--C-:B------:R-:W-:Y:S02]  /*10910*/  HSET2.LE.AND R2, R4, R0.reuse, PT ;  /* 0x0000000004027233 */ /* 0x100fe40003803000 */
[----:B----4-:R-:W-:Y:S01]  /*10920*/  F2FP.BF16.F32.PACK_AB R3, R108, R113 ;  /* 0x000000716c03723e */ /* 0x010fe200000010ff */
[----:B------:R-:W-:Y:S01]  /*10930*/  IMAD.MOV.U32 R204, RZ, RZ, R223 ;  /* 0x000000ffffcc7224 */ /* 0x000fe200078e00df */
[--C-:B------:R-:W-:Y:S02]  /*10940*/  HSET2.LE.AND R4, R7, R0.reuse, PT ;  /* 0x0000000007047233 */ /* 0x100fe40003803000 */
[----:B------:R-:W-:Y:S02]  /*10950*/  LOP3.LUT R7, R3, R2, RZ, 0xc0, !PT ;  /* 0x0000000203077212 */ /* 0x000fe400078ec0ff */
[----:B------:R-:W-:Y:S01]  /*10960*/  HSET2.LE.AND R2, R9, R0, PT ;  /* 0x0000000009027233 */ /* 0x000fe20003803000 */
[----:B------:R-:W-:Y:S01]  /*10970*/  FFMA.FTZ R9, R202, UR11, -R21 ;  /* 0x0000000bca097c23 */ /* 0x000fe20008010815 */
[----:B------:R-:W-:-:S02]  /*10980*/  IMAD.MOV.U32 R202, RZ, RZ, R204 ;  /* 0x000000ffffca7224 */ /* 0x000fc400078e00cc */
[----:B------:R-:W-:Y:S02]  /*10990*/  IMAD.MOV.U32 R204, RZ, RZ, R48 ;  /* 0x000000ffffcc7224 */ /* 0x000fe400078e0030 */
[----:B------:R-:W-:Y:S02]  /*109a0*/  IMAD.MOV.U32 R48, RZ, RZ, R214 ;  /* 0x000000ffff307224 */ /* 0x000fe400078e00d6 */
[----:B------:R-:W3:Y:S01]  /*109b0*/  LDL.LU R214, [R1+0xa0] ;  /* 0x0000a00001d67983 */ /* 0x000ee20000300800 */
[----:B------:R-:W-:Y:S02]  /*109c0*/  IMAD.MOV.U32 R205, RZ, RZ, R200 ;  /* 0x000000ffffcd7224 */ /* 0x000fe400078e00c8 */
[----:B------:R-:W-:Y:S02]  /*109d0*/  IMAD.MOV.U32 R199, RZ, RZ, R85 ;  /* 0x000000ffffc77224 */ /* 0x000fe400078e0055 */
[----:B------:R-:W-:Y:S02]  /*109e0*/  FFMA.FTZ R8, R205, UR11, -R21 ;  /* 0x0000000bcd087c23 */ /* 0x000fe40008010815 */
[----:B------:R-:W-:-:S02]  /*109f0*/  IMAD.MOV.U32 R205, RZ, RZ, R199 ;  /* 0x000000ffffcd7224 */ /* 0x000fc400078e00c7 */
[----:B------:R-:W-:Y:S02]  /*10a00*/  IMAD.MOV.U32 R199, RZ, RZ, R198 ;  /* 0x000000ffffc77224 */ /* 0x000fe400078e00c6 */
        /* <DEDUP_REMOVED lines=16> */
[--C-:B------:R-:W-:Y:S01]  /*10b10*/  FFMA.FTZ R5, R234, UR11, -R17.reuse ;  /* 0x0000000bea057c23 */ /* 0x100fe20008010811 */
[----:B------:R-:W-:Y:S02]  /*10b20*/  IMAD.MOV.U32 R199, RZ, RZ, R38 ;  /* 0x000000ffffc77224 */ /* 0x000fe400078e0026 */
[----:B------:R-:W-:Y:S01]  /*10b30*/  FFMA.FTZ R39, R227, UR11, -R17 ;  /* 0x0000000be3277c23 */ /* 0x000fe20008010811 */
[----:B------:R-:W-:-:S02]  /*10b40*/  IMAD.MOV.U32 R43, RZ, RZ, R212 ;  /* 0x000000ffff2b7224 */ /* 0x000fc400078e00d4 */
[--C-:B------:R-:W-:Y:S01]  /*10b50*/  FFMA.FTZ R86, R240, UR11, -R17.reuse ;  /* 0x0000000bf0567c23 */ /* 0x100fe20008010811 */
[--C-:B------:R-:W-:Y:S01]  /*10b60*/  FFMA.FTZ R83, R226, UR11, -R17.reuse ;  /* 0x0000000be2537c23 */ /* 0x100fe20008010811 */
[----:B------:R-:W-:Y:S01]  /*10b70*/  FFMA.FTZ R85, R207, UR11, -R17 ;  /* 0x0000000bcf557c23 */ /* 0x000fe20008010811 */
        /* <DEDUP_REMOVED lines=14> */
[----:B------:R-:W-:Y:S01]  /*10c60*/  FFMA.FTZ R43, R209, UR11, -R20 ;  /* 0x0000000bd12b7c23 */ /* 0x000fe20008010814 */
[----:B---3--:R-:W-:Y:S02]  /*10c70*/  FFMA.FTZ R38, R214, UR11, -R21 ;  /* 0x0000000bd6267c23 */ /* 0x008fe40008010815 */
[----:B------:R1:W5:Y:S04]  /*10c80*/  LDL.LU R214, [R1+0x9c] ;  /* 0x00009c0001d67983 */ /* 0x0003680000300800 */
[----:B------:R1:W5:Y:S04]  /*10c90*/  LDL.LU R213, [R1+0x98] ;  /* 0x0000980001d57983 */ /* 0x0003680000300800 */
[----:B------:R1:W5:Y:S04]  /*10ca0*/  LDL.LU R212, [R1+0x94] ;  /* 0x0000940001d47983 */ /* 0x0003680000300800 */
[----:B------:R1:W5:Y:S04]  /*10cb0*/  LDL.LU R211, [R1+0x90] ;  /* 0x0000900001d37983 */ /* 0x0003680000300800 */
[----:B------:R1:W5:Y:S04]  /*10cc0*/  LDL.LU R209, [R1+0x8c] ;  /* 0x00008c0001d17983 */ /* 0x0003680000300800 */
[----:B------:R-:W3:Y:S01]  /*10cd0*/  LDL.LU R251, [R1+0x38] ;  /* 0x0000380001fb7983 */ /* 0x000ee20000300800 */
[----:B------:R-:W-:Y:S03]  /*10ce0*/  HMMA.16816.F32.BF16 R68, R28, R46, R68 ;  /* 0x0000002e1c44723c */ /* 0x000fe60000041844 */
[----:B------:R-:W4:Y:S01]  /*10cf0*/  LDSM.16.MT88.4 R28, [R210+0x5400] ;  /* 0x00540000d21c783b */ /* 0x000f220000004200 */
[----:B------:R-:W-:-:S02]  /*10d00*/  IMAD.MOV.U32 R223, RZ, RZ, R109 ;  /* 0x000000ffffdf7224 */ /* 0x000fc400078e006d */
[----:B------:R1:W-:Y:S01]  /*10d10*/  MUFU.EX2 R109, R5 ;  /* 0x00000005006d7308 */ /* 0x0003e20000000800 */
[----:B--2---:R-:W-:Y:S01]  /*10d20*/  F2FP.BF16.F32.PACK_AB R3, R104, R112 ;  /* 0x000000706803723e */ /* 0x004fe200000010ff */
[----:B------:R-:W-:Y:S01]  /*10d30*/  IMAD.MOV.U32 R252, RZ, RZ, R45 ;  /* 0x000000fffffc7224 */ /* 0x000fe200078e002d */
[----:B-1----:R-:W-:-:S04]  /*10d40*/  F2FP.BF16.F32.PACK_AB R5, R116, R117 ;  /* 0x000000757405723e */ /* 0x002fc800000010ff */
[----:B------:R-:W-:Y:S02]  /*10d50*/  LOP3.LUT R4, R5, R4, RZ, 0xc0, !PT ;  /* 0x0000000405047212 */ /* 0x000fe400078ec0ff */
[----:B------:R-:W-:-:S07]  /*10d60*/  LOP3.LUT R5, R3, R2, RZ, 0xc0, !PT ;  /* 0x0000000203057212 */ /* 0x000fce00078ec0ff */
[----:B----4-:R-:W-:Y:S01]  /*10d70*/  HMMA.16816.F32.BF16 R44, R4, R30, R88 ;  /* 0x0000001e042c723c */ /* 0x010fe20000041858 */
[----:B------:R3:W-:Y:S02]  /*10d80*/  MUFU.EX2 R89, R17 ;  /* 0x0000001100597308 */ /* 0x0007e40000000800 */
[----:B---3--:R-:W-:Y:S02]  /*10d90*/  FFMA.FTZ R17, R251, R110, R152 ;  /* 0x0000006efb117223 */ /* 0x008fe40000010098 */
[----:B------:R-:W2:Y:S01]  /*10da0*/  LDL.LU R251, [R1+0x34] ;  /* 0x0000340001fb7983 */ /* 0x000ea20000300800 */
[----:B------:R-:W-:Y:S01]  /*10db0*/  FFMA.FTZ R3, R244, UR11, -R21 ;  /* 0x0000000bf4037c23 */ /* 0x000fe20008010815 */
[----:B------:R-:W-:Y:S01]  /*10dc0*/  IMAD.MOV.U32 R217, RZ, RZ, R106 ;  /* 0x000000ffffd97224 */ /* 0x000fe200078e006a */
[----:B------:R-:W-:Y:S01]  /*10dd0*/  HSET2.LE.AND R2, R14, R0, PT ;  /* 0x000000000e027233 */ /* 0x000fe20003803000 */
[----:B------:R-:W-:Y:S01]  /*10de0*/  IMAD.MOV.U32 R203, RZ, RZ, R101 ;  /* 0x000000ffffcb7224 */ /* 0x000fe200078e0065 */
[----:B------:R1:W-:Y:S01]  /*10df0*/  MUFU.EX2 R106, R9 ;  /* 0x00000009006a7308 */ /* 0x0003e20000000800 */
[----:B------:R-:W-:-:S02]  /*10e00*/  IMAD.MOV.U32 R198, RZ, RZ, R107 ;  /* 0x000000ffffc67224 */ /* 0x000fc400078e006b */
[----:B------:R-:W-:Y:S02]  /*10e10*/  IMAD.MOV.U32 R202, RZ, RZ, R205 ;  /* 0x000000ffffca7224 */ /* 0x000fe400078e00cd */
[----:B------:R-:W-:Y:S01]  /*10e20*/  FFMA.FTZ R10, R130, UR11, -R20 ;  /* 0x0000000b820a7c23 */ /* 0x000fe20008010814 */
[----:B------:R-:W-:Y:S02]  /*10e30*/  IMAD.MOV.U32 R205, RZ, RZ, R204 ;  /* 0x000000ffffcd7224 */ /* 0x000fe400078e00cc */
[----:B------:R3:W-:Y:S01]  /*10e40*/  MUFU.EX2 R101, R3 ;  /* 0x0000000300657308 */ /* 0x0007e20000000800 */
[----:B------:R-:W-:Y:S02]  /*10e50*/  IMAD.MOV.U32 R204, RZ, RZ, R48 ;  /* 0x000000ffffcc7224 */ /* 0x000fe400078e0030 */
[----:B------:R-:W-:-:S05]  /*10e60*/  IMAD.MOV.U32 R48, RZ, RZ, R49 ;  /* 0x000000ffff307224 */ /* 0x000fca00078e0031 */
[----:B------:R4:W2:Y:S01]  /*10e70*/  MUFU.EX2 R107, R8 ;  /* 0x00000008006b7308 */ /* 0x0008a20000000800 */
[----:B-1----:R-:W-:Y:S01]  /*10e80*/  LOP3.LUT R9, R15, 0xff00ff, RZ, 0xc0, !PT ;  /* 0x00ff00ff0f097812 */ /* 0x002fe200078ec0ff */
[----:B------:R-:W-:Y:S01]  /*10e90*/  IMAD.MOV.U32 R49, RZ, RZ, R105 ;  /* 0x000000ffff317224 */ /* 0x000fe200078e0069 */
[----:B---3--:R-:W-:Y:S01]  /*10ea0*/  F2FP.BF16.F32.PACK_AB R3, R143, R144 ;  /* 0x000000908f03723e */ /* 0x008fe200000010ff */
[----:B------:R-:W-:-:S03]  /*10eb0*/  IMAD.MOV.U32 R131, RZ, RZ, R100 ;  /* 0x000000ffff837224 */ /* 0x000fc600078e0064 */
[----:B------:R-:W-:Y:S01]  /*10ec0*/  LOP3.LUT R14, R3, R2, RZ, 0xc0, !PT ;  /* 0x00000002030e7212 */ /* 0x000fe200078ec0ff */
[----:B----4-:R-:W-:Y:S01]  /*10ed0*/  FFMA.FTZ R8, R245, UR11, -R21 ;  /* 0x0000000bf5087c23 */ /* 0x010fe20008010815 */
[----:B--2---:R-:W-:Y:S02]  /*10ee0*/  FFMA.FTZ R19, R251, R103, R139 ;  /* 0x00000067fb137223 */ /* 0x004fe4000001008b */
[----:B------:R-:W2:Y:S01]  /*10ef0*/  LDL.LU R251, [R1+0x3c] ;  /* 0x00003c0001fb7983 */ /* 0x000ea20000300800 */
[--C-:B------:R-:W-:Y:S01]  /*10f00*/  HSET2.LE.AND R2, R9, R0.reuse, PT ;  /* 0x0000000009027233 */ /* 0x100fe20003803000 */
[----:B------:R1:W-:Y:S01]  /*10f10*/  MUFU.EX2 R105, R8 ;  /* 0x0000000800697308 */ /* 0x0003e20000000800 */
[----:B------:R-:W-:Y:S02]  /*10f20*/  F2FP.BF16.F32.PACK_AB R9, R122, R123 ;  /* 0x0000007b7a09723e */ /* 0x000fe400000010ff */
[----:B------:R-:W-:Y:S02]  /*10f30*/  HSET2.LE.AND R3, R12, R0, PT ;  /* 0x000000000c037233 */ /* 0x000fe40003803000 */
[----:B------:R-:W-:-:S03]  /*10f40*/  F2FP.BF16.F32.PACK_AB R11, R145, R147 ;  /* 0x00000093910b723e */ /* 0x000fc600000010ff */
[----:B------:R3:W-:Y:S01]  /*10f50*/  MUFU.EX2 R100, R10 ;  /* 0x0000000a00647308 */ /* 0x0007e20000000800 */
[----:B------:R-:W-:Y:S01]  /*10f60*/  IMAD.MOV.U32 R238, RZ, RZ, R202 ;  /* 0x000000ffffee7224 */ /* 0x000fe200078e00ca */
[----:B------:R-:W-:Y:S01]  /*10f70*/  LOP3.LUT R15, R9, R2, RZ, 0xc0, !PT ;  /* 0x00000002090f7212 */ /* 0x000fe200078ec0ff */
[----:B------:R-:W-:Y:S01]  /*10f80*/  IMAD.MOV.U32 R130, RZ, RZ, R205 ;  /* 0x000000ffff827224 */ /* 0x000fe200078e00cd */
[----:B------:R-:W-:Y:S01]  /*10f90*/  LOP3.LUT R2, R22, 0xffff, RZ, 0xc0, !PT ;  /* 0x0000ffff16027812 */ /* 0x000fe200078ec0ff */
[----:B------:R-:W-:Y:S01]  /*10fa0*/  IMAD.MOV.U32 R201, RZ, RZ, R204 ;  /* 0x000000ffffc97224 */ /* 0x000fe200078e00cc */
[----:B-1----:R-:W-:Y:S01]  /*10fb0*/  HSET2.LE.AND R8, R13, R0, PT ;  /* 0x000000000d087233 */ /* 0x002fe20003803000 */
[----:B------:R-:W-:Y:S02]  /*10fc0*/  IMAD.MOV.U32 R202, RZ, RZ, R48 ;  /* 0x000000ffffca7224 */ /* 0x000fe400078e0030 */
[----:B------:R-:W-:Y:S02]  /*10fd0*/  IMAD.MOV.U32 R204, RZ, RZ, R49 ;  /* 0x000000ffffcc7224 */ /* 0x000fe400078e0031 */
[----:B------:R-:W-:Y:S01]  /*10fe0*/  IMAD.MOV.U32 R205, RZ, RZ, R50 ;  /* 0x000000ffffcd7224 */ /* 0x000fe200078e0032 */
[----:B---3--:R-:W-:Y:S01]  /*10ff0*/  F2FP.BF16.F32.PACK_AB R10, R124, R125 ;  /* 0x0000007d7c0a723e */ /* 0x008fe200000010ff */
[----:B------:R-:W-:Y:S01]  /*11000*/  HMMA.16816.F32.BF16 R48, R4, R24, R64 ;  /* 0x000000180430723c */ /* 0x000fe20000041840 */
[----:B------:R-:W-:-:S02]  /*11010*/  LOP3.LUT R12, R11, R8, RZ, 0xc0, !PT ;  /* 0x000000080b0c7212 */ /* 0x000fc400078ec0ff */
[----:B------:R-:W-:Y:S02]  /*11020*/  LOP3.LUT R13, R10, R3, RZ, 0xc0, !PT ;  /* 0x000000030a0d7212 */ /* 0x000fe400078ec0ff */
[----:B------:R-:W-:-:S03]  /*11030*/  SHF.R.U32.HI R2, RZ, 0x8, R2 ;  /* 0x00000008ff027819 */ /* 0x000fc60000011602 */
[----:B------:R-:W-:Y:S01]  /*11040*/  HMMA.16816.F32.BF16 R64, R4, R26, R56 ;  /* 0x0000001a0440723c */ /* 0x000fe20000041838 */
[----:B------:R-:W-:Y:S01]  /*11050*/  PRMT R3, R22, 0x7632, R3 ;  /* 0x0000763216037816 */ /* 0x000fe20000000003 */
[----:B------:R-:W-:Y:S01]  /*11060*/  FFMA.FTZ R18, R246, UR11, -R20 ;  /* 0x0000000bf6127c23 */ /* 0x000fe20008010814 */
[----:B------:R-:W-:-:S05]  /*11070*/  IMAD.MOV.U32 R235, RZ, RZ, R237 ;  /* 0x000000ffffeb7224 */ /* 0x000fca00078e00ed */
[----:B------:R-:W-:Y:S01]  /*11080*/  HMMA.16816.F32.BF16 R56, R4, R28, R92 ;  /* 0x0000001c0438723c */ /* 0x000fe2000004185c */
[----:B------:R-:W-:Y:S01]  /*11090*/  LOP3.LUT R4, R22, 0xff, RZ, 0xc0, !PT ;  /* 0x000000ff16047812 */ /* 0x000fe200078ec0ff */
[----:B------:R-:W1:Y:S01]  /*110a0*/  MUFU.EX2 R92, R16 ;  /* 0x00000010005c7308 */ /* 0x000e620000000800 */
[----:B------:R-:W-:Y:S01]  /*110b0*/  IMAD.MOV.U32 R237, RZ, RZ, R32 ;  /* 0x000000ffffed7224 */ /* 0x000fe200078e0020 */
[----:B------:R-:W-:Y:S01]  /*110c0*/  SHF.R.U32.HI R5, RZ, 0x18, R22 ;  /* 0x00000018ff057819 */ /* 0x000fe20000011616 */
[----:B------:R-:W-:Y:S01]  /*110d0*/  IMAD.MOV.U32 R236, RZ, RZ, R33 ;  /* 0x000000ffffec7224 */ /* 0x000fe200078e0021 */
[----:B------:R-:W-:Y:S01]  /*110e0*/  PRMT R2, R4, 0x5410, R2 ;  /* 0x0000541004027816 */ /* 0x000fe20000000002 */
[----:B------:R-:W3:Y:S01]  /*110f0*/  LDSM.16.MT88.4 R32, [R208+0x5800] ;  /* 0x00580000d020783b */ /* 0x000ee20000004200 */
[----:B------:R-:W-:Y:S01]  /*11100*/  HMMA.16816.F32.BF16 R52, R12, R24, R52 ;  /* 0x000000180c34723c */ /* 0x000fe20000041834 */
[----:B------:R-:W-:Y:S01]  /*11110*/  LOP3.LUT R3, R3, 0xff, RZ, 0xc0, !PT ;  /* 0x000000ff03037812 */ /* 0x000fe200078ec0ff */
[----:B------:R-:W4:Y:S01]  /*11120*/  MUFU.EX2 R88, R18 ;  /* 0x0000001200587308 */ /* 0x000f220000000800 */
[----:B------:R-:W-:-:S05]  /*11130*/  HSET2.LE.AND R2, R2, R0, PT ;  /* 0x0000000002027233 */ /* 0x000fca0003803000 */
[----:B------:R-:W-:Y:S01]  /*11140*/  HMMA.16816.F32.BF16 R60, R12, R26, R60 ;  /* 0x0000001a0c3c723c */ /* 0x000fe2000004183c */
[----:B------:R-:W3:Y:S01]  /*11150*/  LDSM.16.MT88.4 R24, [R210+0x5800] ;  /* 0x00580000d218783b */ /* 0x000ee20000004200 */
[----:B------:R-:W-:Y:S02]  /*11160*/  PRMT R5, R3, 0x5410, R5 ;  /* 0x0000541003057816 */ /* 0x000fe40000000005 */
[----:B------:R-:W-:-:S04]  /*11170*/  F2FP.BF16.F32.PACK_AB R3, R106, R107 ;  /* 0x0000006b6a03723e */ /* 0x000fc800000010ff */
[----:B------:R-:W-:Y:S02]  /*11180*/  LOP3.LUT R4, R3, R2, RZ, 0xc0, !PT ;  /* 0x0000000203047212 */ /* 0x000fe400078ec0ff */
[C---:B------:R-:W-:Y:S02]  /*11190*/  LOP3.LUT R2, R36.reuse, 0xffff, RZ, 0xc0, !PT ;  /* 0x0000ffff24027812 */ /* 0x040fe400078ec0ff */
[----:B------:R-:W-:Y:S02]  /*111a0*/  PRMT R3, R36, 0x7632, R3 ;  /* 0x0000763224037816 */ /* 0x000fe40000000003 */
[----:B------:R-:W-:Y:S02]  /*111b0*/  LOP3.LUT R7, R77, 0xff00ff, RZ, 0xc0, !PT ;  /* 0x00ff00ff4d077812 */ /* 0x000fe400078ec0ff */
[----:B------:R-:W-:Y:S02]  /*111c0*/  HSET2.LE.AND R5, R5, R0, PT ;  /* 0x0000000005057233 */ /* 0x000fe40003803000 */
[----:B------:R-:W-:-:S02]  /*111d0*/  SHF.R.U32.HI R9, RZ, 0x8, R2 ;  /* 0x00000008ff097819 */ /* 0x000fc40000011602 */
[----:B-1----:R-:W-:Y:S02]  /*111e0*/  F2FP.BF16.F32.PACK_AB R6, R92, R100 ;  /* 0x000000645c06723e */ /* 0x002fe400000010ff */
[----:B------:R-:W-:Y:S02]  /*111f0*/  LOP3.LUT R10, R3, 0xff, RZ, 0xc0, !PT ;  /* 0x000000ff030a7812 */ /* 0x000fe400078ec0ff */
[--C-:B------:R-:W-:Y:S02]  /*11200*/  HSET2.LE.AND R2, R74, R0.reuse, PT ;  /* 0x000000004a027233 */ /* 0x100fe40003803000 */
[----:B------:R-:W-:Y:S02]  /*11210*/  F2FP.BF16.F32.PACK_AB R3, R101, R105 ;  /* 0x000000696503723e */ /* 0x000fe400000010ff */
[----:B------:R-:W-:Y:S02]  /*11220*/  HSET2.LE.AND R7, R7, R0, PT ;  /* 0x0000000007077233 */ /* 0x000fe40003803000 */
[----:B------:R-:W-:-:S02]  /*11230*/  LOP3.LUT R5, R6, R5, RZ, 0xc0, !PT ;  /* 0x0000000506057212 */ /* 0x000fc400078ec0ff */
[----:B----4-:R-:W-:Y:S01]  /*11240*/  F2FP.BF16.F32.PACK_AB R8, R88, R89 ;  /* 0x000000595808723e */ /* 0x010fe200000010ff */
[----:B------:R-:W-:Y:S01]  /*11250*/  FFMA.FTZ R42, R42, UR11, -R20 ;  /* 0x0000000b2a2a7c23 */ /* 0x000fe20008010814 */
[----:B------:R-:W-:Y:S01]  /*11260*/  SHF.R.U32.HI R16, RZ, 0x18, R36 ;  /* 0x00000018ff107819 */ /* 0x000fe20000011624 */
[--C-:B------:R-:W-:Y:S01]  /*11270*/  FFMA.FTZ R72, R241, UR11, -R20.reuse ;  /* 0x0000000bf1487c23 */ /* 0x100fe20008010814 */
[----:B------:R-:W-:Y:S01]  /*11280*/  LOP3.LUT R6, R3, R2, RZ, 0xc0, !PT ;  /* 0x0000000203067212 */ /* 0x000fe200078ec0ff */
[----:B------:R-:W-:Y:S01]  /*11290*/  FFMA.FTZ R73, R243, UR11, -R20 ;  /* 0x0000000bf3497c23 */ /* 0x000fe20008010814 */
[----:B------:R-:W-:Y:S01]  /*112a0*/  LOP3.LUT R11, R36, 0xff, RZ, 0xc0, !PT ;  /* 0x000000ff240b7812 */ /* 0x000fe200078ec0ff */
[----:B------:R-:W-:Y:S01]  /*112b0*/  FADD.FTZ R3, R155, R17 ;  /* 0x000000119b037221 */ /* 0x000fe20000010000 */
[----:B------:R-:W-:Y:S01]  /*112c0*/  LOP3.LUT R7, R8, R7, RZ, 0xc0, !PT ;  /* 0x0000000708077212 */ /* 0x000fe200078ec0ff */
[----:B------:R-:W-:Y:S01]  /*112d0*/  FFMA.FTZ R18, R235, R119, R252 ;  /* 0x00000077eb127223 */ /* 0x000fe200000100fc */
[----:B------:R-:W-:Y:S01]  /*112e0*/  PRMT R8, R10, 0x5410, R16 ;  /* 0x000054100a087816 */ /* 0x000fe20000000010 */
[----:B------:R-:W-:Y:S01]  /*112f0*/  FADD.FTZ R16, R156, R3 ;  /* 0x000000039c107221 */ /* 0x000fe20000010000 */
[----:B------:R-:W-:Y:S01]  /*11300*/  PRMT R9, R11, 0x5410, R9 ;  /* 0x000054100b097816 */ /* 0x000fe20000000009 */
[----:B------:R-:W-:Y:S01]  /*11310*/  FADD.FTZ R2, R153, R19 ;  /* 0x0000001399027221 */ /* 0x000fe20000010000 */
[----:B------:R-:W-:Y:S01]  /*11320*/  LOP3.LUT R3, R84, 0xff00ff, RZ, 0xc0, !PT ;  /* 0x00ff00ff54037812 */ /* 0x000fe200078ec0ff */
[----:B------:R-:W1:Y:S01]  /*11330*/  MUFU.EX2 R39, R39 ;  /* 0x0000002700277308 */ /* 0x000e620000000800 */
[----:B------:R-:W-:Y:S01]  /*11340*/  FADD.FTZ R10, R131, R18 ;  /* 0x00000012830a7221 */ /* 0x000fe20000010000 */
[----:B------:R-:W-:Y:S01]  /*11350*/  FADD.FTZ R19, R154, R2 ;  /* 0x000000029a137221 */ /* 0x000fe20000010000 */
[----:B------:R-:W-:-:S02]  /*11360*/  HSET2.LE.AND R2, R81, R0, PT ;  /* 0x0000000051027233 */ /* 0x000fc40003803000 */
[----:B------:R-:W-:Y:S01]  /*11370*/  FADD.FTZ R17, R237, R10 ;  /* 0x0000000aed117221 */ /* 0x000fe20000010000 */
[----:B---3--:R-:W-:Y:S01]  /*11380*/  HMMA.16816.F32.BF16 R48, R4, R32, R48 ;  /* 0x000000200430723c */ /* 0x008fe20000041830 */
[--C-:B------:R-:W-:Y:S01]  /*11390*/  FFMA.FTZ R41, R248, UR11, -R21.reuse ;  /* 0x0000000bf8297c23 */ /* 0x100fe20008010815 */
[----:B------:R-:W-:Y:S01]  /*113a0*/  MUFU.EX2 R42, R42 ;  /* 0x0000002a002a7308 */ /* 0x000fe20000000800 */
[----:B------:R-:W-:Y:S01]  /*113b0*/  FFMA.FTZ R21, R239, UR11, -R21 ;  /* 0x0000000bef157c23 */ /* 0x000fe20008010815 */
[----:B------:R-:W-:-:S04]  /*113c0*/  HSET2.LE.AND R9, R9, R0, PT ;  /* 0x0000000009097233 */ /* 0x000fc80003803000 */
[C---:B------:R-:W-:Y:S02]  /*113d0*/  HMMA.16816.F32.BF16 R64, R4.reuse, R34, R64 ;  /* 0x000000220440723c */ /* 0x040fe40000041840 */
[----:B------:R-:W3:Y:S06]  /*113e0*/  MUFU.EX2 R43, R43 ;  /* 0x0000002b002b7308 */ /* 0x000eec0000000800 */
[C---:B------:R-:W-:Y:S02]  /*113f0*/  HMMA.16816.F32.BF16 R56, R4.reuse, R24, R56 ;  /* 0x000000180438723c */ /* 0x040fe40000041838 */
[----:B------:R-:W-:Y:S06]  /*11400*/  MUFU.EX2 R37, R37 ;  /* 0x0000002500257308 */ /* 0x000fec0000000800 */
[----:B------:R-:W-:Y:S01]  /*11410*/  HMMA.16816.F32.BF16 R44, R4, R26, R44 ;  /* 0x0000001a042c723c */ /* 0x000fe2000004182c */
[----:B------:R-:W-:Y:S01]  /*11420*/  SHF.R.U32.HI R6, RZ, 0x18, R23 ;  /* 0x00000018ff067819 */ /* 0x000fe20000011617 */
[----:B------:R-:W4:Y:S01]  /*11430*/  MUFU.EX2 R38, R38 ;  /* 0x0000002600267308 */ /* 0x000f220000000800 */
[----:B------:R-:W-:-:S05]  /*11440*/  LOP3.LUT R7, R23, 0xff, RZ, 0xc0, !PT ;  /* 0x000000ff17077812 */ /* 0x000fca00078ec0ff */
[C---:B------:R-:W-:Y:S01]  /*11450*/  HMMA.16816.F32.BF16 R132, R12.reuse, R28, R132 ;  /* 0x0000001c0c84723c */ /* 0x040fe20000041884 */
[----:B------:R-:W-:Y:S01]  /*11460*/  IMAD.MOV.U32 R131, RZ, RZ, R162 ;  /* 0x000000ffff837224 */ /* 0x000fe200078e00a2 */
[----:B------:R-:W-:Y:S06]  /*11470*/  MUFU.EX2 R41, R41 ;  /* 0x0000002900297308 */ /* 0x000fec0000000800 */
[----:B------:R-:W-:Y:S01]  /*11480*/  HMMA.16816.F32.BF16 R68, R12, R30, R68 ;  /* 0x0000001e0c44723c */ /* 0x000fe20000041844 */
[----:B------:R-:W-:Y:S02]  /*11490*/  HSET2.LE.AND R13, R8, R0, PT ;  /* 0x00000000080d7233 */ /* 0x000fe40003803000 */
[----:B-1----:R-:W-:-:S02]  /*114a0*/  F2FP.BF16.F32.PACK_AB R8, R39, R109 ;  /* 0x0000006d2708723e */ /* 0x002fc400000010ff */
[----:B------:R-:W-:Y:S01]  /*114b0*/  F2FP.BF16.F32.PACK_AB R12, R141, R142 ;  /* 0x0000008e8d0c723e */ /* 0x000fe200000010ff */
[----:B------:R1:W4:Y:S01]  /*114c0*/  MUFU.EX2 R22, R21 ;  /* 0x0000001500167308 */ /* 0x0003220000000800 */
[----:B------:R-:W-:Y:S02]  /*114d0*/  F2FP.BF16.F32.PACK_AB R14, R120, R121 ;  /* 0x00000079780e723e */ /* 0x000fe400000010ff */
[----:B------:R-:W-:Y:S02]  /*114e0*/  PRMT R15, R75, 0x5410, R76 ;  /* 0x000054104b0f7816 */ /* 0x000fe4000000004c */
[----:B------:R-:W-:-:S03]  /*114f0*/  LOP3.LUT R5, R80, 0xff, RZ, 0xc0, !PT ;  /* 0x000000ff50057812 */ /* 0x000fc600078ec0ff */
[----:B------:R-:W-:Y:S01]  /*11500*/  MUFU.EX2 R72, R72 ;  /* 0x0000004800487308 */ /* 0x000fe20000000800 */
[----:B------:R-:W-:-:S07]  /*11510*/  PRMT R5, R5, 0x5410, R82 ;  /* 0x0000541005057816 */ /* 0x000fce0000000052 */
[----:B------:R-:W4:Y:S01]  /*11520*/  MUFU.EX2 R73, R73 ;  /* 0x0000004900497308 */ /* 0x000f220000000800 */
[----:B------:R-:W-:-:S07]  /*11530*/  IMAD.MOV.U32 R235, RZ, RZ, R167 ;  /* 0x000000ffffeb7224 */ /* 0x000fce00078e00a7 */
[----:B------:R-:W4:Y:S08]  /*11540*/  MUFU.EX2 R78, R78 ;  /* 0x0000004e004e7308 */ /* 0x000f300000000800 */
[----:B------:R-:W-:Y:S08]  /*11550*/  MUFU.EX2 R83, R83 ;  /* 0x0000005300537308 */ /* 0x000ff00000000800 */
[----:B------:R-:W4:Y:S08]  /*11560*/  MUFU.EX2 R85, R85 ;  /* 0x0000005500557308 */ /* 0x000f300000000800 */
[----:B------:R-:W-:Y:S08]  /*11570*/  MUFU.EX2 R79, R79 ;  /* 0x0000004f004f7308 */ /* 0x000ff00000000800 */
[----:B------:R-:W4:Y:S01]  /*11580*/  MUFU.EX2 R86, R86 ;  /* 0x0000005600567308 */ /* 0x000f220000000800 */
[----:B------:R-:W-:-:S02]  /*11590*/  IMAD.MOV.U32 R237, RZ, RZ, R130 ;  /* 0x000000ffffed7224 */ /* 0x000fc400078e0082 */
[----:B------:R-:W-:Y:S02]  /*115a0*/  IMAD.MOV.U32 R130, RZ, RZ, R202 ;  /* 0x000000ffff827224 */ /* 0x000fe400078e00ca */
[----:B------:R-:W-:Y:S02]  /*115b0*/  IMAD.MOV.U32 R202, RZ, RZ, R160 ;  /* 0x000000ffffca7224 */ /* 0x000fe400078e00a0 */
[----:B--2---:R-:W-:-:S04]  /*115c0*/  FFMA.FTZ R20, R251, R118, R218 ;  /* 0x00000076fb147223 */ /* 0x004fc800000100da */
[----:B------:R-:W-:-:S04]  /*115d0*/  FADD.FTZ R11, R236, R20 ;  /* 0x00000014ec0b7221 */ /* 0x000fc80000010000 */
[----:B------:R-:W-:Y:S01]  /*115e0*/  FADD.FTZ R18, R203, R11 ;  /* 0x0000000bcb127221 */ /* 0x000fe20000010000 */
[----:B------:R-:W-:Y:S02]  /*115f0*/  HSET2.LE.AND R11, R3, R0, PT ;  /* 0x00000000030b7233 */ /* 0x000fe40003803000 */
[----:B------:R-:W-:-:S04]  /*11600*/  F2FP.BF16.F32.PACK_AB R3, R129, R140 ;  /* 0x0000008c8103723e */ /* 0x000fc800000010ff */
[----:B------:R-:W-:Y:S02]  /*11610*/  LOP3.LUT R10, R3, R2, RZ, 0xc0, !PT ;  /* 0x00000002030a7212 */ /* 0x000fe400078ec0ff */
[C---:B------:R-:W-:Y:S02]  /*11620*/  LOP3.LUT R2, R23.reuse, 0xffff, RZ, 0xc0, !PT ;  /* 0x0000ffff17027812 */ /* 0x040fe400078ec0ff */
[----:B------:R-:W-:Y:S02]  /*11630*/  PRMT R3, R23, 0x7632, R3 ;  /* 0x0000763217037816 */ /* 0x000fe40000000003 */
[----:B------:R-:W-:Y:S01]  /*11640*/  SHF.R.U32.HI R4, RZ, 0x8, R2 ;  /* 0x00000008ff047819 */ /* 0x000fe20000011602 */
[----:B------:R-:W-:Y:S01]  /*11650*/  IMAD.MOV.U32 R236, RZ, RZ, R163 ;  /* 0x000000ffffec7224 */ /* 0x000fe200078e00a3 */
[----:B------:R-:W-:Y:S02]  /*11660*/  LOP3.LUT R2, R3, 0xff, RZ, 0xc0, !PT ;  /* 0x000000ff03027812 */ /* 0x000fe400078ec0ff */
[----:B------:R-:W-:-:S02]  /*11670*/  LOP3.LUT R11, R8, R11, RZ, 0xc0, !PT ;  /* 0x0000000b080b7212 */ /* 0x000fc400078ec0ff */
[----:B------:R-:W-:Y:S01]  /*11680*/  PRMT R6, R2, 0x5410, R6 ;  /* 0x0000541002067816 */ /* 0x000fe20000000006 */
[----:B------:R-:W-:Y:S01]  /*11690*/  FADD.FTZ R2, R236, R18 ;  /* 0x00000012ec027221 */ /* 0x000fe20000010000 */
[----:B------:R-:W-:Y:S02]  /*116a0*/  LOP3.LUT R8, R12, R9, RZ, 0xc0, !PT ;  /* 0x000000090c087212 */ /* 0x000fe400078ec0ff */
[----:B------:R-:W-:Y:S01]  /*116b0*/  LOP3.LUT R9, R14, R13, RZ, 0xc0, !PT ;  /* 0x0000000d0e097212 */ /* 0x000fe200078ec0ff */
[----:B------:R-:W-:Y:S01]  /*116c0*/  FADD.FTZ R20, R157, R2 ;  /* 0x000000029d147221 */ /* 0x000fe20000010000 */
[----:B------:R-:W-:Y:S01]  /*116d0*/  PRMT R13, R7, 0x5410, R4 ;  /* 0x00005410070d7816 */ /* 0x000fe20000000004 */
[----:B------:R-:W-:Y:S01]  /*116e0*/  FADD.FTZ R7, R131, R17 ;  /* 0x0000001183077221 */ /* 0x000fe20000010000 */
[----:B------:R-:W-:Y:S01]  /*116f0*/  LOP3.LUT R2, R15, 0xff00ff, RZ, 0xc0, !PT ;  /* 0x00ff00ff0f027812 */ /* 0x000fe200078ec0ff */
[----:B------:R-:W-:Y:S01]  /*11700*/  FADD.FTZ R4, R164, R16 ;  /* 0x00000010a4047221 */ /* 0x000fe20000010000 */
[----:B------:R-:W-:Y:S01]  /*11710*/  FADD.FTZ R3, R159, R19 ;  /* 0x000000139f037221 */ /* 0x000fe20000010000 */
[----:B------:R-:W-:Y:S01]  /*11720*/  FADD.FTZ R15, R148, R7 ;  /* 0x00000007940f7221 */ /* 0x000fe20000010000 */
[--C-:B------:R-:W-:Y:S01]  /*11730*/  HSET2.LE.AND R12, R5, R0.reuse, PT ;  /* 0x00000000050c7233 */ /* 0x100fe20003803000 */
[----:B------:R-:W-:Y:S01]  /*11740*/  FADD.FTZ R14, R158, R4 ;  /* 0x000000049e0e7221 */ /* 0x000fe20000010000 */
[--C-:B------:R-:W-:Y:S01]  /*11750*/  HSET2.LE.AND R7, R2, R0.reuse, PT ;  /* 0x0000000002077233 */ /* 0x100fe20003803000 */
[----:B------:R-:W-:Y:S01]  /*11760*/  IMAD.MOV.U32 R131, RZ, RZ, R165 ;  /* 0x000000ffff837224 */ /* 0x000fe200078e00a5 */
[--C-:B------:R-:W-:Y:S01]  /*11770*/  HSET2.LE.AND R2, R6, R0.reuse, PT ;  /* 0x0000000006027233 */ /* 0x100fe20003803000 */
[----:B-1----:R-:W-:Y:S01]  /*11780*/  FADD.FTZ R21, R136, R3 ;  /* 0x0000000388157221 */ /* 0x002fe20000010000 */
[----:B---3--:R-:W-:Y:S01]  /*11790*/  F2FP.BF16.F32.PACK_AB R4, R43, R42 ;  /* 0x0000002a2b04723e */ /* 0x008fe200000010ff */
[----:B------:R-:W-:Y:S01]  /*117a0*/  HMMA.16816.F32.BF16 R52, R8, R32, R52 ;  /* 0x000000200834723c */ /* 0x000fe20000041834 */
[----:B------:R-:W-:Y:S01]  /*117b0*/  HSET2.LE.AND R3, R13, R0, PT ;  /* 0x000000000d037233 */ /* 0x000fe20003803000 */
[----:B------:R-:W-:Y:S01]  /*117c0*/  IMAD.MOV.U32 R236, RZ, RZ, R166 ;  /* 0x000000ffffec7224 */ /* 0x000fe200078e00a6 */
[----:B----4-:R-:W-:Y:S01]  /*117d0*/  F2FP.BF16.F32.PACK_AB R5, R38, R37 ;  /* 0x000000252605723e */ /* 0x010fe200000010ff */
[----:B------:R-:W-:Y:S01]  /*117e0*/  IMAD.MOV.U32 R203, RZ, RZ, R238 ;  /* 0x000000ffffcb7224 */ /* 0x000fe200078e00ee */
[----:B------:R-:W-:Y:S01]  /*117f0*/  LOP3.LUT R165, R4, R2, RZ, 0xc0, !PT ;  /* 0x0000000204a57212 */ /* 0x000fe200078ec0ff */
[----:B------:R-:W-:Y:S01]  /*11800*/  LDSM.16.MT88.4 R16, [R210+0x5c00] ;  /* 0x005c0000d210783b */ /* 0x000fe20000004200 */
[----:B------:R-:W-:-:S02]  /*11810*/  F2FP.BF16.F32.PACK_AB R6, R22, R41 ;  /* 0x000000291606723e */ /* 0x000fc400000010ff */
[C---:B------:R-:W-:Y:S02]  /*11820*/  LOP3.LUT R2, R40.reuse, 0xffff, RZ, 0xc0, !PT ;  /* 0x0000ffff28027812 */ /* 0x040fe400078ec0ff */
[----:B------:R-:W-:Y:S01]  /*11830*/  PRMT R4, R40, 0x7632, R4 ;  /* 0x0000763228047816 */ /* 0x000fe20000000004 */
[C---:B------:R-:W-:Y:S01]  /*11840*/  HMMA.16816.F32.BF16 R132, R8.reuse, R24, R132 ;  /* 0x000000180884723c */ /* 0x040fe20000041884 */
[----:B------:R-:W-:Y:S02]  /*11850*/  LOP3.LUT R164, R5, R3, RZ, 0xc0, !PT ;  /* 0x0000000305a47212 */ /* 0x000fe400078ec0ff */
[----:B------:R-:W-:Y:S02]  /*11860*/  F2FP.BF16.F32.PACK_AB R13, R73, R72 ;  /* 0x00000048490d723e */ /* 0x000fe400000010ff */
[----:B------:R-:W-:Y:S02]  /*11870*/  LOP3.LUT R3, R96, 0xff, RZ, 0xc0, !PT ;  /* 0x000000ff60037812 */ /* 0x000fe400078ec0ff */
[----:B------:R-:W-:Y:S01]  /*11880*/  LOP3.LUT R166, R6, R12, RZ, 0xc0, !PT ;  /* 0x0000000c06a67212 */ /* 0x000fe200078ec0ff */
[----:B------:R-:W-:Y:S01]  /*11890*/  HMMA.16816.F32.BF16 R32, R8, R34, R60 ;  /* 0x000000220820723c */ /* 0x000fe2000004183c */
[----:B------:R-:W-:-:S02]  /*118a0*/  LOP3.LUT R5, R40, 0xff, RZ, 0xc0, !PT ;  /* 0x000000ff28057812 */ /* 0x000fc400078ec0ff */
[----:B------:R-:W-:Y:S02]  /*118b0*/  SHF.R.U32.HI R2, RZ, 0x8, R2 ;  /* 0x00000008ff027819 */ /* 0x000fe40000011602 */
[----:B------:R-:W-:-:S03]  /*118c0*/  LOP3.LUT R6, R4, 0xff, RZ, 0xc0, !PT ;  /* 0x000000ff04067812 */ /* 0x000fc600078ec0ff */
[----:B------:R-:W-:Y:S01]  /*118d0*/  HMMA.16816.F32.BF16 R24, R8, R26, R68 ;  /* 0x0000001a0818723c */ /* 0x000fe20000041844 */
[----:B------:R-:W-:Y:S02]  /*118e0*/  SHF.R.U32.HI R8, RZ, 0x18, R40 ;  /* 0x00000018ff087819 */ /* 0x000fe40000011628 */
[----:B------:R-:W-:Y:S02]  /*118f0*/  LOP3.LUT R167, R13, R7, RZ, 0xc0, !PT ;  /* 0x000000070da77212 */ /* 0x000fe400078ec0ff */
[----:B------:R-:W-:Y:S02]  /*11900*/  PRMT R4, R3, 0x5410, R97 ;  /* 0x0000541003047816 */ /* 0x000fe40000000061 */
[----:B------:R-:W-:Y:S02]  /*11910*/  LOP3.LUT R7, R87, 0xff00ff, RZ, 0xc0, !PT ;  /* 0x00ff00ff57077812 */ /* 0x000fe400078ec0ff */
[----:B------:R-:W-:Y:S02]  /*11920*/  PRMT R3, R5, 0x5410, R2 ;  /* 0x0000541005037816 */ /* 0x000fe40000000002 */
[----:B------:R-:W-:-:S02]  /*11930*/  PRMT R2, R6, 0x5410, R8 ;  /* 0x0000541006027816 */ /* 0x000fc40000000008 */
[--C-:B------:R-:W-:Y:S02]  /*11940*/  HSET2.LE.AND R5, R7, R0.reuse, PT ;  /* 0x0000000007057233 */ /* 0x100fe40003803000 */
[--C-:B------:R-:W-:Y:S02]  /*11950*/  HSET2.LE.AND R4, R4, R0.reuse, PT ;  /* 0x0000000004047233 */ /* 0x100fe40003803000 */
[--C-:B------:R-:W-:Y:S02]  /*11960*/  HSET2.LE.AND R6, R3, R0.reuse, PT ;  /* 0x0000000003067233 */ /* 0x100fe40003803000 */
[----:B------:R-:W-:Y:S01]  /*11970*/  HSET2.LE.AND R7, R2, R0, PT ;  /* 0x0000000002077233 */ /* 0x000fe20003803000 */
[----:B------:R-:W-:Y:S01]  /*11980*/  FADD.FTZ R0, R235, R20 ;  /* 0x00000014eb007221 */ /* 0x000fe20000010000 */
[----:B------:R-:W-:Y:S01]  /*11990*/  FADD.FTZ R3, R150, R14 ;  /* 0x0000000e96037221 */ /* 0x000fe20000010000 */
[----:B------:R-:W-:Y:S01]  /*119a0*/  FADD.FTZ R2, R137, R21 ;  /* 0x0000001589027221 */ /* 0x000fe20000010000 */
[----:B------:R-:W-:-:S02]  /*119b0*/  IMAD.MOV.U32 R238, RZ, RZ, R201 ;  /* 0x000000ffffee7224 */ /* 0x000fc400078e00c9 */
[----:B------:R-:W-:Y:S01]  /*119c0*/  FADD.FTZ R9, R131, R0 ;  /* 0x0000000083097221 */ /* 0x000fe20000010000 */
[----:B------:R-:W-:Y:S01]  /*119d0*/  F2FP.BF16.F32.PACK_AB R0, R78, R126 ;  /* 0x0000007e4e00723e */ /* 0x000fe200000010ff */
[----:B------:R-:W-:Y:S02]  /*119e0*/  IMAD.MOV.U32 R201, RZ, RZ, R205 ;  /* 0x000000ffffc97224 */ /* 0x000fe400078e00cd */
[----:B------:R-:W-:Y:S01]  /*119f0*/  FADD.FTZ R11, R149, R3 ;  /* 0x00000003950b7221 */ /* 0x000fe20000010000 */
[----:B------:R-:W-:Y:S02]  /*11a00*/  IMAD.MOV.U32 R235, RZ, RZ, R237 ;  /* 0x000000ffffeb7224 */ /* 0x000fe400078e00ed */
[----:B------:R-:W-:Y:S01]  /*11a10*/  FADD.FTZ R8, R236, R15 ;  /* 0x0000000fec087221 */ /* 0x000fe20000010000 */
[----:B------:R-:W-:Y:S02]  /*11a20*/  IMAD.MOV.U32 R205, RZ, RZ, R161 ;  /* 0x000000ffffcd7224 */ /* 0x000fe400078e00a1 */
[----:B------:R-:W-:Y:S01]  /*11a30*/  FADD.FTZ R10, R138, R2 ;  /* 0x000000028a0a7221 */ /* 0x000fe20000010000 */
[----:B------:R-:W-:Y:S01]  /*11a40*/  IMAD.MOV.U32 R237, RZ, RZ, R202 ;  /* 0x000000ffffed7224 */ /* 0x000fe200078e00ca */
[----:B------:R-:W-:Y:S01]  /*11a50*/  F2FP.BF16.F32.PACK_AB R3, R127, R128 ;  /* 0x000000807f03723e */ /* 0x000fe200000010ff */
[----:B------:R-:W-:Y:S01]  /*11a60*/  IMAD.MOV.U32 R202, RZ, RZ, R170 ;  /* 0x000000ffffca7224 */ /* 0x000fe200078e00aa */
[----:B------:R-:W-:Y:S01]  /*11a70*/  F2FP.BF16.F32.PACK_AB R2, R85, R83 ;  /* 0x000000535502723e */ /* 0x000fe200000010ff */
[----:B------:R-:W-:Y:S01]  /*11a80*/  IMAD.MOV.U32 R252, RZ, RZ, R203 ;  /* 0x000000fffffc7224 */ /* 0x000fe200078e00cb */
[----:B------:R-:W-:Y:S01]  /*11a90*/  LOP3.LUT R170, R0, R4, RZ, 0xc0, !PT ;  /* 0x0000000400aa7212 */ /* 0x000fe200078ec0ff */
[----:B------:R-:W-:Y:S01]  /*11aa0*/  IMAD.MOV.U32 R236, RZ, RZ, R238 ;  /* 0x000000ffffec7224 */ /* 0x000fe200078e00ee */
[----:B------:R-:W-:Y:S01]  /*11ab0*/  F2FP.BF16.F32.PACK_AB R0, R86, R79 ;  /* 0x0000004f5600723e */ /* 0x000fe200000010ff */
[----:B------:R-:W-:-:S02]  /*11ac0*/  IMAD.MOV.U32 R131, RZ, RZ, R130 ;  /* 0x000000ffff837224 */ /* 0x000fc400078e0082 */
[----:B------:R-:W-:Y:S01]  /*11ad0*/  FADD.FTZ R8, R151, R8 ;  /* 0x0000000897087221 */ /* 0x000fe20000010000 */
[----:B------:R-:W-:Y:S01]  /*11ae0*/  IMAD.MOV.U32 R238, RZ, RZ, R205 ;  /* 0x000000ffffee7224 */ /* 0x000fe200078e00cd */
[----:B------:R-:W1:Y:S01]  /*11af0*/  LDSM.16.MT88.4 R160, [R208+0x5c00] ;  /* 0x005c0000d0a0783b */ /* 0x000e620000004200 */
[----:B------:R-:W-:Y:S01]  /*11b00*/  IMAD.MOV.U32 R130, RZ, RZ, R168 ;  /* 0x000000ffff827224 */ /* 0x000fe200078e00a8 */
[----:B------:R-:W-:Y:S01]  /*11b10*/  LOP3.LUT R168, R3, R6, RZ, 0xc0, !PT ;  /* 0x0000000603a87212 */ /* 0x000fe200078ec0ff */
[----:B------:R-:W-:Y:S02]  /*11b20*/  IMAD.MOV.U32 R203, RZ, RZ, R201 ;  /* 0x000000ffffcb7224 */ /* 0x000fe400078e00c9 */
[----:B------:R-:W-:Y:S01]  /*11b30*/  FADD.FTZ R3, R252, R11 ;  /* 0x0000000bfc037221 */ /* 0x000fe20000010000 */
[----:B------:R-:W-:Y:S01]  /*11b40*/  IMAD.MOV.U32 R205, RZ, RZ, R171 ;  /* 0x000000ffffcd7224 */ /* 0x000fe200078e00ab */
[----:B------:R-:W-:Y:S01]  /*11b50*/  LOP3.LUT R171, R2, R5, RZ, 0xc0, !PT ;  /* 0x0000000502ab7212 */ /* 0x000fe200078ec0ff */
[----:B------:R-:W-:Y:S01]  /*11b60*/  IMAD.MOV.U32 R201, RZ, RZ, R169 ;  /* 0x000000ffffc97224 */ /* 0x000fe200078e00a9 */
[----:B------:R-:W-:Y:S01]  /*11b70*/  LOP3.LUT R169, R0, R7, RZ, 0xc0, !PT ;  /* 0x0000000700a97212 */ /* 0x000fe200078ec0ff */
        /* <DEDUP_REMOVED lines=86> */
[----:B------:R-:W2:Y:S01]  /*120e0*/  S2R R218, SR_TID.X ;  /* 0x0000000000da7919 */ /* 0x000ea20000002100 */
        /* <DEDUP_REMOVED lines=12> */
[----:B------:R-:W-:-:S02]  /*121b0*/  FADD.FTZ R0, R73, R0 ;  /* 0x0000000049007221 */ /* 0x000fc40000010000 */
[----:B------:R-:W-:Y:S01]  /*121c0*/  STL [R1+0x38], R4 ;  /* 0x0000380401007387 */ /* 0x000fe20000100800 */
[C---:B-1----:R-:W-:Y:S03]  /*121d0*/  HMMA.16816.F32.BF16 R152, R164.reuse, R160, R48 ;  /* 0x000000a0a498723c */ /* 0x042fe60000041830 */
[----:B------:R-:W-:Y:S04]  /*121e0*/  STL [R1+0x34], R3 ;  /* 0x0000340301007387 */ /* 0x000fe80000100800 */
[----:B------:R1:W-:Y:S01]  /*121f0*/  STL [R1+0x3c], R2 ;  /* 0x00003c0201007387 */ /* 0x0003e20000100800 */
[----:B------:R-:W-:Y:S03]  /*12200*/  HMMA.16816.F32.BF16 R156, R164, R162, R64 ;  /* 0x000000a2a49c723c */ /* 0x000fe60000041840 */
[----:B------:R3:W-:Y:S05]  /*12210*/  STL [R1+0x40], R0 ;  /* 0x0000400001007387 */ /* 0x0007ea0000100800 */
[----:B------:R-:W-:Y:S08]  /*12220*/  HMMA.16816.F32.BF16 R148, R168, R160, R52 ;  /* 0x000000a0a894723c */ /* 0x000ff00000041834 */
[----:B------:R-:W-:Y:S08]  /*12230*/  HMMA.16816.F32.BF16 R136, R164, R16, R56 ;  /* 0x00000010a488723c */ /* 0x000ff00000041838 */
[C---:B------:R-:W-:Y:S08]  /*12240*/  HMMA.16816.F32.BF16 R160, R168.reuse, R162, R32 ;  /* 0x000000a2a8a0723c */ /* 0x040ff00000041820 */
[----:B------:R-:W-:Y:S08]  /*12250*/  HMMA.16816.F32.BF16 R132, R168, R16, R132 ;  /* 0x00000010a884723c */ /* 0x000ff00000041884 */
[-C--:B------:R-:W-:Y:S08]  /*12260*/  HMMA.16816.F32.BF16 R164, R164, R18.reuse, R44 ;  /* 0x00000012a4a4723c */ /* 0x080ff0000004182c */
[----:B------:R-:W-:Y:S01]  /*12270*/  HMMA.16816.F32.BF16 R168, R168, R18, R24 ;  /* 0x00000012a8a8723c */ /* 0x000fe20000041818 */
[----:B--2---:R-:W-:Y:S01]  /*12280*/  IMAD.SHL.U32 R218, R218, 0x8, RZ ;  /* 0x00000008dada7824 */ /* 0x004fe200078e00ff */
[----:B------:R-:W-:Y:S01]  /*12290*/  VIMNMX R215, PT, PT, R247, 0x2, !PT ;  /* 0x00000002f7d77848 */ /* 0x000fe20007fe0100 */
[----:B-1----:R-:W-:-:S02]  /*122a0*/  IMAD.MOV.U32 R2, RZ, RZ, R102 ;  /* 0x000000ffff027224 */ /* 0x002fc400078e0066 */
[----:B------:R-:W-:Y:S01]  /*122b0*/  IMAD.MOV.U32 R142, RZ, RZ, R111 ;  /* 0x000000ffff8e7224 */ /* 0x000fe200078e006f */
[----:B------:R-:W-:Y:S01]  /*122c0*/  LOP3.LUT R218, R218, 0x18, RZ, 0xc0, !PT ;  /* 0x00000018dada7812 */ /* 0x000fe200078ec0ff */
[----:B------:R-:W-:Y:S02]  /*122d0*/  VIADD R215, R215, 0xfffffffd ;  /* 0xfffffffdd7d77836 */ /* 0x000fe40000000000 */
[----:B------:R-:W-:Y:S02]  /*122e0*/  IMAD.MOV.U32 R143, RZ, RZ, R98 ;  /* 0x000000ffff8f7224 */ /* 0x000fe400078e0062 */
[----:B---3--:R-:W-:-:S09]  /*122f0*/  IMAD.MOV.U32 R144, RZ, RZ, R99 ;  /* 0x000000ffff907224 */ /* 0x008fd200078e0063 */
.L_x_247:
[----:B------:R-:W-:-:S13]  /*12300*/  ISETP.GE.AND P0, PT, R215, RZ, PT ;  /* 0x000000ffd700720c */ /* 0x000fda0003f06270 */
[----:B------:R-:W-:Y:S05]  /*12310*/  @!P0 BRA `(.L_x_251) ;  /* 0x0000005c00988947 */ /* 0x000fea0003800000 */
[----:B------:R-:W2:Y:S01]  /*12320*/  LDL.LU.64 R4, [R1] ;  /* 0x0000000001047983 */ /* 0x000ea20000300a00 */
[----:B------:R-:W1:Y:S01]  /*12330*/  LDC.64 R216, c[0x0][0x3c0] ;  /* 0x0000f000ffd87b82 */ /* 0x000e620000000a00 */
[----:B------:R-:W3:Y:S01]  /*12340*/  LDCU UR13, c[0x0][0x440] ;  /* 0x00008800ff0d77ac */ /* 0x000ee20008000800 */
[----:B------:R-:W-:Y:S01]  /*12350*/  IMAD.MOV.U32 R141, RZ, RZ, R2 ;  /* 0x000000ffff8d7224 */ /* 0x000fe200078e0002 */
[----:B------:R-:W4:Y:S01]  /*12360*/  S2R R0, SR_TID.X ;  /* 0x0000000000007919 */ /* 0x000f220000002100 */
[----:B------:R-:W-:Y:S01]  /*12370*/  IMAD.MOV.U32 R140, RZ, RZ, R142 ;  /* 0x000000ffff8c7224 */ /* 0x000fe200078e008e */
[----:B------:R-:W-:Y:S01]  /*12380*/  UIADD3 UR12, UPT, UPT, UR19, -0x4498517b, URZ ;  /* 0xbb67ae85130c7890 */ /* 0x000fe2000fffe0ff */
[----:B------:R-:W-:Y:S01]  /*12390*/  IMAD.MOV.U32 R3, RZ, RZ, R143 ;  /* 0x000000ffff037224 */ /* 0x000fe200078e008f */
[----:B------:R-:W4:Y:S01]  /*123a0*/  S2R R6, SR_CTAID.X ;  /* 0x0000000000067919 */ /* 0x000f220000002500 */
[----:B------:R-:W-:Y:S02]  /*123b0*/  UIADD3 UR4, UPT, UPT, UR18, -0x61c88647, URZ ;  /* 0x9e3779b912047890 */ /* 0x000fe4000fffe0ff */
[----:B------:R-:W-:Y:S01]  /*123c0*/  UIADD3 UR11, UPT, UPT, UR18, 0x3c6ef372, URZ ;  /* 0x3c6ef372120b7890 */ /* 0x000fe2000fffe0ff */
[----:B-----5:R-:W-:Y:S01]  /*123d0*/  LOP3.LUT R220, R228, UR12, R231, 0x96, !PT ;  /* 0x0000000ce4dc7c12 */ /* 0x020fe2000f8e96e7 */
[----:B------:R-:W1:Y:S04]  /*123e0*/  LDCU UR20, c[0x0][0x440] ;  /* 0x00008800ff1477ac */ /* 0x000e680008000800 */
[----:B------:R-:W-:Y:S01]  /*123f0*/  IMAD.WIDE.U32 R220, R220, -0x326172a9, RZ ;  /* 0xcd9e8d57dcdc7825 */ /* 0x000fe200078e00ff */
[----:B---3--:R-:W-:-:S04]  /*12400*/  ISETP.GE.AND P1, PT, R218, UR13, PT ;  /* 0x0000000dda007c0c */ /* 0x008fc8000bf26270 */
[----:B------:R-:W-:Y:S02]  /*12410*/  LOP3.LUT R225, R221, UR11, RZ, 0x3c, !PT ;  /* 0x0000000bdde17c12 */ /* 0x000fe4000f8e3cff */
[----:B----4-:R-:W-:-:S05]  /*12420*/  SHF.R.U32.HI R0, RZ, 0x5, R0 ;  /* 0x00000005ff007819 */ /* 0x010fca0000011600 */
[----:B------:R-:W-:Y:S01]  /*12430*/  IMAD R6, R6, 0x8, R0 ;  /* 0x0000000806067824 */ /* 0x000fe200078e0200 */
[----:B------:R-:W-:-:S03]  /*12440*/  LOP3.LUT R0, R228, UR12, R233, 0x96, !PT ;  /* 0x0000000ce4007c12 */ /* 0x000fc6000f8e96e9 */
[----:B------:R-:W-:-:S04]  /*12450*/  IMAD.WIDE.U32 R6, R6, -0x326172a9, RZ ;  /* 0xcd9e8d5706067825 */ /* 0x000fc800078e00ff */
[----:B------:R-:W-:Y:S01]  /*12460*/  IMAD.WIDE.U32 R222, R0, -0x326172a9, RZ ;  /* 0xcd9e8d5700de7825 */ /* 0x000fe200078e00ff */
[----:B------:R-:W-:-:S03]  /*12470*/  LOP3.LUT R224, R6, UR4, RZ, 0x3c, !PT ;  /* 0x0000000406e07c12 */ /* 0x000fc6000f8e3cff */
[----:B------:R-:W-:Y:S01]  /*12480*/  IMAD.MOV.U32 R0, RZ, RZ, R144 ;  /* 0x000000ffff007224 */ /* 0x000fe200078e0090 */
[----:B------:R-:W-:Y:S02]  /*12490*/  LOP3.LUT R219, R223, UR11, RZ, 0x3c, !PT ;  /* 0x0000000bdfdb7c12 */ /* 0x000fe4000f8e3cff */
[----:B--2---:R-:W-:Y:S01]  /*124a0*/  LOP3.LUT R226, R4, UR4, RZ, 0x3c, !PT ;  /* 0x0000000404e27c12 */ /* 0x004fe2000f8e3cff */
[----:B------:R-:W2:Y:S01]  /*124b0*/  LDCU UR4, c[0x0][0x45c] ;  /* 0x00008b80ff0477ac */ /* 0x000ea20008000800 */
[----:B-1----:R-:W-:Y:S05]  /*124c0*/  BRA `(.L_x_252) ;  /* 0x0000000000fc7947 */ /* 0x002fea0003800000 */
.L_x_254:
[----:B------:R-:W2:Y:S01]  /*124d0*/  LDL R234, [R1+0x10] ;  /* 0x0000100001ea7983 */ /* 0x000ea20000100800 */
[C---:B------:R-:W-:Y:S01]  /*124e0*/  @!P0 VIADD R2, R215.reuse, 0xffffffff ;  /* 0xffffffffd7028836 */ /* 0x040fe20000000000 */
[----:B------:R-:W1:Y:S01]  /*124f0*/  @!P0 LDC.64 R172, c[0x0][0x3b8] ;  /* 0x0000ee00ffac8b82 */ /* 0x000e620000000a00 */
[----:B------:R-:W-:Y:S01]  /*12500*/  ISETP.GE.AND P1, PT, R218, UR20, PT ;  /* 0x00000014da007c0c */ /* 0x000fe2000bf26270 */
[----:B------:R-:W3:Y:S01]  /*12510*/  LDL R227, [R1+0xc] ;  /* 0x00000c0001e37983 */ /* 0x000ee20000100800 */
[C---:B------:R-:W-:Y:S05]  /*12520*/  @!P0 VIADD R176, R215.reuse, 0xffffffff ;  /* 0xffffffffd7b08836 */ /* 0x040fea0000000000 */
[----:B------:R-:W4:Y:S06]  /*12530*/  @!P0 LDC.64 R178, c[0x0][0x3b8] ;  /* 0x0000ee00ffb28b82 */ /* 0x000f2c0000000a00 */
[----:B------:R-:W-:Y:S02]  /*12540*/  @!P1 VIADD R177, R215, 0xffffffff ;  /* 0xffffffffd7b19836 */ /* 0x000fe40000000000 */
[----:B------:R-:W5:Y:S08]  /*12550*/  @!P0 LDC.64 R174, c[0x0][0x3b8] ;  /* 0x0000ee00ffae8b82 */ /* 0x000f700000000a00 */
[----:B------:R-:W5:Y:S01]  /*12560*/  @!P1 LDC.64 R184, c[0x0][0x3b8] ;  /* 0x0000ee00ffb89b82 */ /* 0x000f620000000a00 */
[C---:B-1----:R-:W-:Y:S04]  /*12570*/  @!P0 IMAD.WIDE.U32 R142, R2.reuse, R172, RZ ;  /* 0x000000ac028e8225 */ /* 0x042fe800078e00ff */
[----:B------:R-:W-:Y:S01]  /*12580*/  @!P0 IMAD R143, R2, R173, R143 ;  /* 0x000000ad028f8224 */ /* 0x000fe200078e028f */
[C---:B------:R-:W-:Y:S04]  /*12590*/  @!P0 SHF.L.U32 R180, R142.reuse, 0x7, RZ ;  /* 0x000000078eb48819 */ /* 0x040fe800000006ff */
[----:B------:R-:W-:Y:S01]  /*125a0*/  @!P0 SHF.L.U64.HI R183, R142, 0x7, R143 ;  /* 0x000000078eb78819 */ /* 0x000fe2000001028f */
[----:B----4-:R-:W-:Y:S01]  /*125b0*/  @!P0 IMAD.WIDE.U32 R142, R2, R178, RZ ;  /* 0x000000b2028e8225 */ /* 0x010fe200078e00ff */
[----:B------:R-:W-:Y:S03]  /*125c0*/  @!P0 LEA R180, P2, R172, R180, 0x5 ;  /* 0x000000b4acb48211 */ /* 0x000fe600078428ff */
[----:B------:R-:W-:Y:S01]  /*125d0*/  @!P0 IMAD R143, R2, R179, R143 ;  /* 0x000000b3028f8224 */ /* 0x000fe200078e028f */
[----:B------:R-:W-:Y:S01]  /*125e0*/  @!P0 LEA.HI.X R183, R172, R183, R173, 0x5, P2 ;  /* 0x000000b7acb78211 */ /* 0x000fe200010f2cad */
[----:B-----5:R-:W-:Y:S03]  /*125f0*/  @!P0 IMAD.WIDE.U32 R144, R176, R174, RZ ;  /* 0x000000aeb0908225 */ /* 0x020fe600078e00ff */
[----:B------:R-:W-:Y:S01]  /*12600*/  @!P0 SHF.L.U64.HI R173, R142, 0x7, R143 ;  /* 0x000000078ead8819 */ /* 0x000fe2000001028f */
[----:B------:R-:W-:Y:S02]  /*12610*/  @!P0 IMAD R145, R176, R175, R145 ;  /* 0x000000afb0918224 */ /* 0x000fe400078e0291 */
[C---:B------:R-:W-:Y:S02]  /*12620*/  @!P0 IMAD.SHL.U32 R2, R144.reuse, 0x80, RZ ;  /* 0x0000008090028824 */ /* 0x040fe400078e00ff */
[C---:B------:R-:W-:Y:S01]  /*12630*/  @!P1 IMAD.WIDE.U32 R146, R177.reuse, R184, RZ ;  /* 0x000000b8b1929225 */ /* 0x040fe200078e00ff */
[----:B------:R-:W-:Y:S02]  /*12640*/  @!P0 SHF.L.U64.HI R144, R144, 0x7, R145 ;  /* 0x0000000790908819 */ /* 0x000fe40000010291 */
[----:B------:R-:W-:Y:S01]  /*12650*/  @!P0 LEA R2, P2, R174, R2, 0x6 ;  /* 0x00000002ae028211 */ /* 0x000fe200078430ff */
[----:B------:R-:W-:Y:S02]  /*12660*/  @!P1 IMAD R147, R177, R185, R147 ;  /* 0x000000b9b1939224 */ /* 0x000fe400078e0293 */
[----:B------:R-:W-:Y:S01]  /*12670*/  @!P0 IMAD.SHL.U32 R172, R142, 0x80, RZ ;  /* 0x000000808eac8824 */ /* 0x000fe200078e00ff */
[----:B------:R-:W-:Y:S01]  /*12680*/  @!P0 LEA.HI.X R174, R174, R144, R175, 0x6, P2 ;  /* 0x00000090aeae8211 */ /* 0x000fe200010f34af */
[----:B------:R-:W-:Y:S02]  /*12690*/  @!P0 IMAD R179, R179, 0x60, RZ ;  /* 0x00000060b3b38824 */ /* 0x000fe400078e02ff */
[----:B------:R-:W-:Y:S05]  /*126a0*/  @!P0 IMAD.WIDE.U32 R142, R178, 0x60, R172 ;  /* 0x00000060b28e8825 */ /* 0x000fea00078e00ac */
[----:B------:R-:W-:Y:S02]  /*126b0*/  @!P0 IADD3 R143, PT, PT, R179, R143, RZ ;  /* 0x0000008fb38f8210 */ /* 0x000fe40007ffe0ff */
[-C--:B--2---:R-:W-:Y:S02]  /*126c0*/  @!P1 LEA R176, P4, R146, R234.reuse, 0x8 ;  /* 0x000000ea92b09211 */ /* 0x084fe400078840ff */
[-C--:B------:R-:W-:Y:S02]  /*126d0*/  @!P0 LEA R172, P3, R180, R234.reuse, 0x1 ;  /* 0x000000eab4ac8211 */ /* 0x080fe400078608ff */
[----:B---3--:R-:W-:Y:S02]  /*126e0*/  @!P1 LEA.HI.X R145, R146, R227, R147, 0x8, P4 ;  /* 0x000000e392919211 */ /* 0x008fe400020f4493 */
[CC--:B------:R-:W-:Y:S02]  /*126f0*/  @!P0 LEA R146, P2, R2.reuse, R234.reuse, 0x1 ;  /* 0x000000ea02928211 */ /* 0x0c0fe400078408ff */
[----:B------:R-:W-:Y:S02]  /*12700*/  @!P1 MOV R175, R145 ;  /* 0x0000009100af9202 */ /* 0x000fe40000000f00 */
[-C--:B------:R-:W-:Y:S01]  /*12710*/  @!P0 LEA.HI.X R147, R2, R227.reuse, R174, 0x1, P2 ;  /* 0x000000e302938211 */ /* 0x080fe200010f0cae */
[----:B------:R-:W-:Y:S01]  /*12720*/  @!P1 IMAD.MOV.U32 R174, RZ, RZ, R176 ;  /* 0x000000ffffae9224 */ /* 0x000fe200078e00b0 */
[-C--:B------:R-:W-:Y:S02]  /*12730*/  @!P0 LEA.HI.X R173, R180, R227.reuse, R183, 0x1, P3 ;  /* 0x000000e3b4ad8211 */ /* 0x080fe400018f0cb7 */
[C---:B------:R-:W-:Y:S02]  /*12740*/  @!P0 LEA R144, P3, R142.reuse, R234, 0x1 ;  /* 0x000000ea8e908211 */ /* 0x040fe400078608ff */
[----:B------:R-:W-:Y:S01]  /*12750*/  @!PT LDS RZ, [RZ] ;  /* 0x00000000fffff984 */ /* 0x000fe20000000800 */
[----:B------:R-:W-:Y:S01]  /*12760*/  @!PT LDS RZ, [RZ] ;  /* 0x00000000fffff984 */ /* 0x000fe20000000800 */
[----:B------:R-:W-:Y:S01]  /*12770*/  @!PT LDS RZ, [RZ] ;  /* 0x00000000fffff984 */ /* 0x000fe20000000800 */
[----:B------:R1:W-:Y:S02]  /*12780*/  @!P1 LDGSTS.E.BYPASS.LTC128B.128 [R214+0x2000], desc[UR14][R174.64] ;  /* 0x02000000aed69fae */ /* 0x0003e4000b981a0e */
[----:B------:R-:W-:Y:S02]  /*12790*/  @!P0 LEA.HI.X R145, R142, R227, R143, 0x1, P3 ;  /* 0x000000e38e918211 */ /* 0x000fe400018f0c8f */
        /* <DEDUP_REMOVED lines=16> */
[----:B------:R-:W0:Y:S01]  /*128a0*/  LDGDEPBAR ;  /* 0x00000000000079af */ /* 0x000e220000000000 */
[----:B------:R-:W-:Y:S05]  /*128b0*/  BRA `(.L_x_253) ;  /* 0x0000000800c87947 */ /* 0x000fea0003800000 */
.L_x_252:
[----:B------:R-:W3:Y:S01]  /*128c0*/  LDL R15, [R1+0x2c] ;  /* 0x00002c00010f7983 */ /* 0x000ee20000100800 */
[----:B------:R-:W-:Y:S04]  /*128d0*/  DEPBAR.LE SB0, 0x0 ;  /* 0x000080000000791a */ /* 0x000fe80000000000 */
[----:B------:R-:W4:Y:S01]  /*128e0*/  LDL R14, [R1+0x28] ;  /* 0x00002800010e7983 */ /* 0x000f220000100800 */
[C---:B------:R-:W-:Y:S01]  /*128f0*/  IMAD.WIDE.U32 R6, R215.reuse, R216, RZ ;  /* 0x000000d8d7067225 */ /* 0x040fe200078e00ff */
[----:B------:R-:W-:Y:S03]  /*12900*/  BAR.SYNC.DEFER_BLOCKING 0x0 ;  /* 0x0000000000007b1d */ /* 0x000fe60000010000 */
[----:B------:R-:W-:Y:S01]  /*12910*/  IMAD.SHL.U32 R4, R6, 0x80, RZ ;  /* 0x0000008006047824 */ /* 0x000fe200078e00ff */
[----:B------:R-:W-:Y:S01]  /*12920*/  ISETP.GE.AND P0, PT, R218, UR20, PT ;  /* 0x00000014da007c0c */ /* 0x000fe2000bf06270 */
[----:B------:R-:W-:Y:S05]  /*12930*/  IMAD R7, R215, R217, R7 ;  /* 0x000000d9d7077224 */ /* 0x000fea00078e0207 */
[----:B------:R-:W-:Y:S07]  /*12940*/  SHF.L.U64.HI R5, R6, 0x7, R7 ;  /* 0x0000000706057819 */ /* 0x000fee0000010207 */
[CC--:B------:R-:W-:Y:S02]  /*12950*/  @!P0 LEA R2, P3, R216.reuse, R4.reuse, 0x5 ;  /* 0x00000004d8028211 */ /* 0x0c0fe400078628ff */
[C---:B------:R-:W-:Y:S02]  /*12960*/  @!P0 LEA R6, P2, R216.reuse, R4, 0x6 ;  /* 0x00000004d8068211 */ /* 0x040fe400078430ff */
[CCC-:B------:R-:W-:Y:S02]  /*12970*/  @!P0 LEA.HI.X R7, R216.reuse, R5.reuse, R217.reuse, 0x5, P3 ;  /* 0x00000005d8078211 */ /* 0x1c0fe400018f2cd9 */
[----:B------:R-:W-:Y:S02]  /*12980*/  @!P0 LEA.HI.X R9, R216, R5, R217, 0x6, P2 ;  /* 0x00000005d8098211 */ /* 0x000fe400010f34d9 */
[-C--:B---3--:R-:W-:Y:S02]  /*12990*/  @!P1 LEA R12, P4, R4, R15.reuse, 0x1 ;  /* 0x0000000f040c9211 */ /* 0x088fe400078808ff */
[-C--:B------:R-:W-:Y:S02]  /*129a0*/  @!P0 LEA R10, P3, R2, R15.reuse, 0x1 ;  /* 0x0000000f020a8211 */ /* 0x080fe400078608ff */
[-C--:B------:R-:W-:Y:S02]  /*129b0*/  @!P0 LEA R8, P2, R6, R15.reuse, 0x1 ;  /* 0x0000000f06088211 */ /* 0x080fe400078408ff */
[-CC-:B----4-:R-:W-:Y:S01]  /*129c0*/  @!P1 LEA.HI.X R13, R4, R14.reuse, R5.reuse, 0x1, P4 ;  /* 0x0000000e040d9211 */ /* 0x190fe200020f0c05 */
[----:B------:R-:W-:Y:S01]  /*129d0*/  @!P0 IMAD.WIDE.U32 R4, R216, 0x60, R4 ;  /* 0x00000060d8048825 */ /* 0x000fe200078e0004 */
[-C--:B------:R-:W-:Y:S02]  /*129e0*/  @!P0 LEA.HI.X R11, R2, R14.reuse, R7, 0x1, P3 ;  /* 0x0000000e020b8211 */ /* 0x080fe400018f0c07 */
[-C--:B------:R-:W-:Y:S01]  /*129f0*/  @!P0 LEA.HI.X R9, R6, R14.reuse, R9, 0x1, P2 ;  /* 0x0000000e06098211 */ /* 0x080fe200010f0c09 */
[----:B------:R-:W-:Y:S01]  /*12a00*/  @!PT LDS RZ, [RZ] ;  /* 0x00000000fffff984 */ /* 0x000fe20000000800 */
[----:B------:R-:W-:Y:S01]  /*12a10*/  @!PT LDS RZ, [RZ] ;  /* 0x00000000fffff984 */ /* 0x000fe20000000800 */
[----:B------:R-:W-:Y:S01]  /*12a20*/  @!PT LDS RZ, [RZ] ;  /* 0x00000000fffff984 */ /* 0x000fe20000000800 */
[----:B------:R-:W-:Y:S01]  /*12a30*/  @!P1 LDGSTS.E.BYPASS.LTC128B.128 [R214+0x4000], desc[UR14][R12.64] ;  /* 0x040000000cd69fae */ /* 0x000fe2000b981a0e */
[----:B------:R-:W-:Y:S01]  /*12a40*/  @!P0 IMAD R2, R217, 0x60, RZ ;  /* 0x00000060d9028824 */ /* 0x000fe200078e02ff */
[----:B------:R-:W-:Y:S03]  /*12a50*/  @!P0 LEA R6, P2, R4, R15, 0x1 ;  /* 0x0000000f04068211 */ /* 0x000fe600078408ff */
[----:B------:R-:W-:Y:S03]  /*12a60*/  @!P0 IMAD.IADD R2, R2, 0x1, R5 ;  /* 0x0000000102028824 */ /* 0x000fe600078e0205 */
[----:B------:R-:W-:Y:S02]  /*12a70*/  @P1 STS.128 [R214+0x4000], RZ ;  /* 0x004000ffd6001388 */ /* 0x000fe40000000c00 */
[----:B------:R-:W-:Y:S02]  /*12a80*/  @!P0 LEA.HI.X R7, R4, R14, R2, 0x1, P2 ;  /* 0x0000000e04078211 */ /* 0x000fe400010f0c02 */
[----:B------:R-:W-:Y:S04]  /*12a90*/  ISETP.NE.AND P2, PT, R215, RZ, PT ;  /* 0x000000ffd700720c */ /* 0x000fe80003f45270 */
        /* <DEDUP_REMOVED lines=17> */
[----:B------:R-:W3:Y:S08]  /*12bb0*/  LDSM.16.M88.4 R124, [R212+0x1000] ;  /* 0x00100000d47c783b */ /* 0x000ef00000000200 */
[----:B------:R-:W4:Y:S08]  /*12bc0*/  LDSM.16.M88.4 R32, [R209+0x2400] ;  /* 0x00240000d120783b */ /* 0x000f300000000200 */
[----:B------:R-:W0:Y:S08]  /*12bd0*/  LDGDEPBAR ;  /* 0x00000000000079af */ /* 0x000e300000000000 */
[----:B------:R-:W5:Y:S08]  /*12be0*/  LDSM.16.M88.4 R48, [R209+0x2800] ;  /* 0x00280000d130783b */ /* 0x000f700000000200 */
[----:B------:R-:W2:Y:S01]  /*12bf0*/  LDSM.16.M88.4 R64, [R209+0x2c00] ;  /* 0x002c0000d140783b */ /* 0x000ea20000000200 */
[-C--:B-1----:R-:W-:Y:S07]  /*12c00*/  HMMA.16816.F32.BF16 R4, R128, R16.reuse, RZ ;  /* 0x000000108004723c */ /* 0x082fee00000418ff */
[----:B------:R-:W1:Y:S01]  /*12c10*/  LDSM.16.M88.4 R80, [R209+0x3000] ;  /* 0x00300000d150783b */ /* 0x000e620000000200 */
        /* <DEDUP_REMOVED lines=22> */
[-C--:B--2---:R-:W-:Y:S07]  /*12d80*/  HMMA.16816.F32.BF16 R52, R128, R64.reuse, RZ ;  /* 0x000000408034723c */ /* 0x084fee00000418ff */
[----:B------:R-:W2:Y:S01]  /*12d90*/  LDSM.16.M88.4 R204, [R211+0x3800] ;  /* 0x00380000d3cc783b */ /* 0x000ea20000000200 */
[C---:B------:R-:W-:Y:S08]  /*12da0*/  HMMA.16816.F32.BF16 R56, R124.reuse, R64, RZ ;  /* 0x000000407c38723c */ /* 0x040ff000000418ff */
[-C--:B------:R-:W-:Y:S08]  /*12db0*/  HMMA.16816.F32.BF16 R60, R124, R66.reuse, RZ ;  /* 0x000000427c3c723c */ /* 0x080ff000000418ff */
[C---:B------:R-:W-:Y:S08]  /*12dc0*/  HMMA.16816.F32.BF16 R64, R128.reuse, R66, RZ ;  /* 0x000000428040723c */ /* 0x040ff000000418ff */
[-C--:B-1----:R-:W-:Y:S08]  /*12dd0*/  HMMA.16816.F32.BF16 R68, R128, R80.reuse, RZ ;  /* 0x000000508044723c */ /* 0x082ff000000418ff */
        /* <DEDUP_REMOVED lines=17> */
[-C--:B----4-:R-:W-:Y:S01]  /*12ef0*/  HMMA.16816.F32.BF16 R4, R172, R176.reuse, R4 ;  /* 0x000000b0ac04723c */ /* 0x090fe20000041804 */
[----:B------:R-:W-:Y:S07]  /*12f00*/  BAR.SYNC.DEFER_BLOCKING 0x0 ;  /* 0x0000000000007b1d */ /* 0x000fee0000010000 */
[C---:B------:R-:W-:Y:S08]  /*12f10*/  HMMA.16816.F32.BF16 R8, R180.reuse, R176, R8 ;  /* 0x000000b0b408723c */ /* 0x040ff00000041808 */
[-C--:B------:R-:W-:Y:S03]  /*12f20*/  HMMA.16816.F32.BF16 R12, R180, R178.reuse, R12 ;  /* 0x000000b2b40c723c */ /* 0x080fe6000004180c */
[----:B------:R-:W-:Y:S02]  /*12f30*/  FMNMX3.FTZ R142, R0, R4, R5, !PT ;  /* 0x00000004008e7276 */ /* 0x000fe40007810005 */
[----:B------:R-:W-:Y:S03]  /*12f40*/  FMNMX3.FTZ R2, R3, R6, R7, !PT ;  /* 0x0000000603027276 */ /* 0x000fe60007810007 */
[C---:B------:R-:W-:Y:S04]  /*12f50*/  HMMA.16816.F32.BF16 R16, R172.reuse, R178, R16 ;  /* 0x000000b2ac10723c */ /* 0x040fe80000041810 */
[----:B------:R-:W-:Y:S04]  /*12f60*/  FMNMX3.FTZ R143, R140, R8, R9, !PT ;  /* 0x000000088c8f7276 */ /* 0x000fe80007810009 */
        /* <DEDUP_REMOVED lines=9> */
[C---:B------:R-:W-:Y:S04]  /*13000*/  HMMA.16816.F32.BF16 R40, R180.reuse, R188, R40 ;  /* 0x000000bcb428723c */ /* 0x040fe80000041828 */
[----:B------:R-:W-:Y:S02]  /*13010*/  FMNMX3.FTZ R176, R142, R32, R33, !PT ;  /* 0x000000208eb07276 */ /* 0x000fe40007810021 */
[----:B------:R-:W-:Y:S02]  /*13020*/  FMNMX3.FTZ R142, R2, R34, R35, !PT ;  /* 0x00000022028e7276 */ /* 0x000fe40007810023 */
[-C--:B------:R-:W-:Y:S03]  /*13030*/  HMMA.16816.F32.BF16 R44, R180, R190.reuse, R44 ;  /* 0x000000beb42c723c */ /* 0x080fe6000004182c */
[----:B------:R-:W-:Y:S02]  /*13040*/  FMNMX3.FTZ R2, R143, R12, R13, !PT ;  /* 0x0000000c8f027276 */ /* 0x000fe4000781000d */
[----:B------:R-:W-:Y:S02]  /*13050*/  FMNMX3.FTZ R143, R176, R36, R37, !PT ;  /* 0x00000024b08f7276 */ /* 0x000fe40007810025 */
[----:B------:R-:W-:Y:S01]  /*13060*/  FMNMX3.FTZ R142, R142, R38, R39, !PT ;  /* 0x000000268e8e7276 */ /* 0x000fe20007810027 */
[C---:B------:R-:W-:Y:S04]  /*13070*/  HMMA.16816.F32.BF16 R48, R172.reuse, R190, R48 ;  /* 0x000000beac30723c */ /* 0x040fe80000041830 */
[----:B------:R-:W-:Y:S04]  /*13080*/  FMNMX3.FTZ R2, R2, R24, R25, !PT ;  /* 0x0000001802027276 */ /* 0x000fe80007810019 */
[-C--:B------:R-:W-:Y:S03]  /*13090*/  HMMA.16816.F32.BF16 R52, R172, R192.reuse, R52 ;  /* 0x000000c0ac34723c */ /* 0x080fe60000041834 */
[----:B------:R-:W-:Y:S04]  /*130a0*/  FMNMX3.FTZ R2, R2, R28, R29, !PT ;  /* 0x0000001c02027276 */ /* 0x000fe8000781001d */
[----:B------:R-:W-:Y:S01]  /*130b0*/  FMNMX3.FTZ R2, R2, R40, R41, !PT ;  /* 0x0000002802027276 */ /* 0x000fe20007810029 */
[C---:B------:R-:W-:Y:S04]  /*130c0*/  HMMA.16816.F32.BF16 R56, R180.reuse, R192, R56 ;  /* 0x000000c0b438723c */ /* 0x040fe80000041838 */
[----:B------:R-:W-:Y:S02]  /*130d0*/  FMNMX3.FTZ R143, R143, R48, R49, !PT ;  /* 0x000000308f8f7276 */ /* 0x000fe40007810031 */
[----:B------:R-:W-:Y:S02]  /*130e0*/  FMNMX3.FTZ R142, R142, R50, R51, !PT ;  /* 0x000000328e8e7276 */ /* 0x000fe40007810033 */
[-C--:B------:R-:W-:Y:S03]  /*130f0*/  HMMA.16816.F32.BF16 R60, R180, R194.reuse, R60 ;  /* 0x000000c2b43c723c */ /* 0x080fe6000004183c */
[----:B------:R-:W-:Y:S02]  /*13100*/  FMNMX3.FTZ R143, R143, R52, R53, !PT ;  /* 0x000000348f8f7276 */ /* 0x000fe40007810035 */
[----:B------:R-:W-:Y:S02]  /*13110*/  FMNMX3.FTZ R142, R142, R54, R55, !PT ;  /* 0x000000368e8e7276 */ /* 0x000fe40007810037 */
[----:B------:R-:W-:Y:S01]  /*13120*/  FMNMX3.FTZ R2, R2, R44, R45, !PT ;  /* 0x0000002c02027276 */ /* 0x000fe2000781002d */
[C---:B------:R-:W-:Y:S08]  /*13130*/  HMMA.16816.F32.BF16 R64, R172.reuse, R194, R64 ;  /* 0x000000c2ac40723c */ /* 0x040ff00000041840 */
[-C--:B------:R-:W-:Y:S08]  /*13140*/  HMMA.16816.F32.BF16 R68, R172, R196.reuse, R68 ;  /* 0x000000c4ac44723c */ /* 0x080ff00000041844 */
[C---:B------:R-:W-:Y:S04]  /*13150*/  HMMA.16816.F32.BF16 R72, R180.reuse, R196, R72 ;  /* 0x000000c4b448723c */ /* 0x040fe80000041848 */
[----:B------:R-:W-:Y:S04]  /*13160*/  FMNMX3.FTZ R143, R143, R64, R65, !PT ;  /* 0x000000408f8f7276 */ /* 0x000fe80007810041 */
[-C--:B------:R-:W-:Y:S08]  /*13170*/  HMMA.16816.F32.BF16 R76, R180, R198.reuse, R76 ;  /* 0x000000c6b44c723c */ /* 0x080ff0000004184c */
[C---:B------:R-:W-:Y:S08]  /*13180*/  HMMA.16816.F32.BF16 R80, R172.reuse, R198, R80 ;  /* 0x000000c6ac50723c */ /* 0x040ff00000041850 */
[-C--:B------:R-:W-:Y:S08]  /*13190*/  HMMA.16816.F32.BF16 R84, R172, R200.reuse, R84 ;  /* 0x000000c8ac54723c */ /* 0x080ff00000041854 */
[C---:B------:R-:W-:Y:S08]  /*131a0*/  HMMA.16816.F32.BF16 R88, R180.reuse, R200, R88 ;  /* 0x000000c8b458723c */ /* 0x040ff00000041858 */
[-C--:B------:R-:W-:Y:S08]  /*131b0*/  HMMA.16816.F32.BF16 R92, R180, R202.reuse, R92 ;  /* 0x000000cab45c723c */ /* 0x080ff0000004185c */
[C---:B------:R-:W-:Y:S08]  /*131c0*/  HMMA.16816.F32.BF16 R96, R172.reuse, R202, R96 ;  /* 0x000000caac60723c */ /* 0x040ff00000041860 */
[-C--:B--2---:R-:W-:Y:S08]  /*131d0*/  HMMA.16816.F32.BF16 R100, R172, R204.reuse, R100 ;  /* 0x000000ccac64723c */ /* 0x084ff00000041864 */
        /* <DEDUP_REMOVED lines=32> */
.L_x_253:
[----:B------:R-:W-:Y:S01]  /*133e0*/  FMNMX3.FTZ R2, R186, R108, R109, !PT ;  /* 0x0000006cba027276 */ /* 0x000fe2000781006d */
[----:B-1----:R-:W1:Y:S01]  /*133f0*/  SHFL.BFLY PT, R144, R181, 0x2, 0x1f ;  /* 0x0c401f00b5907f89 */ /* 0x002e6200000e0000 */
[----:B------:R-:W-:Y:S01]  /*13400*/  UIADD3 UR17, UPT, UPT, UR19, 0x76cf5d0a, URZ ;  /* 0x76cf5d0a13117890 */ /* 0x000fe2000fffe0ff */
[----:B------:R-:W-:Y:S01]  /*13410*/  IMAD.SHL.U32 R204, R215, 0x4, RZ ;  /* 0x00000004d7cc7824 */ /* 0x000fe200078e00ff */
[----:B------:R-:W-:Y:S01]  /*13420*/  FMNMX3.FTZ R2, R2, R120, R121, !PT ;  /* 0x0000007802027276 */ /* 0x000fe20007810079 */
[----:B------:R-:W-:Y:S04]  /*13430*/  UIADD3 UR11, UPT, UPT, UR19, 0x646e171e, URZ ;  /* 0x646e171e130b7890 */ /* 0x000fe8000fffe0ff */
[----:B------:R-:W2:Y:S01]  /*13440*/  SHFL.BFLY PT, R145, R182, 0x2, 0x1f ;  /* 0x0c401f00b6917f89 */ /* 0x000ea200000e0000 */
[----:B------:R-:W-:Y:S01]  /*13450*/  UIADD3 UR16, UPT, UPT, UR19, 0x32370b8f, URZ ;  /* 0x32370b8f13107890 */ /* 0x000fe2000fffe0ff */
[----:B------:R-:W-:Y:S01]  /*13460*/  FMNMX3.FTZ R2, R2, R124, R125, !PT ;  /* 0x0000007c02027276 */ /* 0x000fe2000781007d */
[----:B------:R-:W-:Y:S01]  /*13470*/  UIADD3 UR13, UPT, UPT, UR19, -0x126145ec, URZ ;  /* 0xed9eba14130d7890 */ /* 0x000fe2000fffe0ff */
[C---:B------:R-:W-:Y:S01]  /*13480*/  LOP3.LUT R142, R204.reuse, UR19, R229, 0x96, !PT ;  /* 0x00000013cc8e7c12 */ /* 0x040fe2000f8e96e5 */
[----:B------:R-:W-:Y:S01]  /*13490*/  VIADD R147, R204, 0x1 ;  /* 0x00000001cc937836 */ /* 0x000fe20000000000 */
[----:B------:R-:W-:Y:S02]  /*134a0*/  UIADD3 UR12, UPT, UPT, UR19, -0x56f99767, URZ ;  /* 0xa9066899130c7890 */ /* 0x000fe4000fffe0ff */
[----:B------:R-:W3:Y:S01]  /*134b0*/  SHFL.BFLY PT, R172, R2, 0x2, 0x1f ;  /* 0x0c401f0002ac7f89 */ /* 0x000ee200000e0000 */
[----:B------:R-:W-:Y:S03]  /*134c0*/  IMAD.WIDE.U32 R142, R142, -0x326172a9, RZ ;  /* 0xcd9e8d578e8e7825 */ /* 0x000fe600078e00ff */
[C---:B------:R-:W-:Y:S02]  /*134d0*/  LOP3.LUT R174, R142.reuse, R219, RZ, 0x3c, !PT ;  /* 0x000000db8eae7212 */ /* 0x040fe400078e3cff */
[----:B------:R-:W-:Y:S02]  /*134e0*/  LOP3.LUT R183, R142, R225, RZ, 0x3c, !PT ;  /* 0x000000e18eb77212 */ /* 0x000fe400078e3cff */
[----:B------:R-:W-:Y:S01]  /*134f0*/  LOP3.LUT R142, R229, UR19, R147, 0x96, !PT ;  /* 0x00000013e58e7c12 */ /* 0x000fe2000f8e9693 */
[----:B------:R-:W-:Y:S01]  /*13500*/  IMAD.WIDE.U32 R174, R174, -0x2daee0ad, RZ ;  /* 0xd2511f53aeae7825 */ /* 0x000fe200078e00ff */
[----:B-1----:R-:W-:Y:S02]  /*13510*/  FMNMX.FTZ R144, R181, R144, !PT ;  /* 0x00000090b5907209 */ /* 0x002fe40007810000 */
[C---:B------:R-:W-:Y:S01]  /*13520*/  LOP3.LUT R146, R143.reuse, R224, RZ, 0x3c, !PT ;  /* 0x000000e08f927212 */ /* 0x040fe200078e3cff */
[----:B------:R-:W-:Y:S01]  /*13530*/  IMAD.WIDE.U32 R178, R142, -0x326172a9, RZ ;  /* 0xcd9e8d578eb27825 */ /* 0x000fe200078e00ff */
[----:B------:R-:W-:Y:S01]  /*13540*/  LOP3.LUT R173, R143, R226, RZ, 0x3c, !PT ;  /* 0x000000e28fad7212 */ /* 0x000fe200078e3cff */
[----:B------:R-:W1:Y:S01]  /*13550*/  SHFL.BFLY PT, R180, R144, 0x1, 0x1f ;  /* 0x0c201f0090b47f89 */ /* 0x000e6200000e0000 */
[----:B--2---:R-:W-:Y:S01]  /*13560*/  FMNMX.FTZ R145, R182, R145, !PT ;  /* 0x00000091b6917209 */ /* 0x004fe20007810000 */
[----:B------:R-:W-:Y:S01]  /*13570*/  IMAD.WIDE.U32 R142, R146, -0x2daee0ad, RZ ;  /* 0xd2511f53928e7825 */ /* 0x000fe200078e00ff */
[----:B------:R-:W-:Y:S02]  /*13580*/  FMNMX3.FTZ R146, R141, R10, R11, !PT ;  /* 0x0000000a8d927276 */ /* 0x000fe4000781000b */
[----:B------:R-:W-:Y:S03]  /*13590*/  LOP3.LUT R177, R178, R219, RZ, 0x3c, !PT ;  /* 0x000000dbb2b17212 */ /* 0x000fe600078e3cff */
[----:B------:R-:W2:Y:S01]  /*135a0*/  SHFL.BFLY PT, R181, R145, 0x1, 0x1f ;  /* 0x0c201f0091b57f89 */ /* 0x000ea200000e0000 */
[----:B------:R-:W-:Y:S02]  /*135b0*/  FMNMX3.FTZ R147, R146, R14, R15, !PT ;  /* 0x0000000e92937276 */ /* 0x000fe4000781000f */
[----:B---3--:R-:W-:Y:S01]  /*135c0*/  FMNMX.FTZ R146, R2, R172, !PT ;  /* 0x000000ac02927209 */ /* 0x008fe20007810000 */
[----:B------:R-:W-:Y:S01]  /*135d0*/  IMAD.WIDE.U32 R190, R177, -0x2daee0ad, RZ ;  /* 0xd2511f53b1be7825 */ /* 0x000fe200078e00ff */
[----:B------:R-:W-:Y:S02]  /*135e0*/  FMNMX3.FTZ R2, R147, R26, R27, !PT ;  /* 0x0000001a93027276 */ /* 0x000fe4000781001b */
[----:B------:R-:W-:Y:S01]  /*135f0*/  LOP3.LUT R182, R232, UR17, R143, 0x96, !PT ;  /* 0x00000011e8b67c12 */ /* 0x000fe2000f8e968f */
[----:B------:R-:W3:Y:S01]  /*13600*/  SHFL.BFLY PT, R147, R146, 0x1, 0x1f ;  /* 0x0c201f0092937f89 */ /* 0x000ee200000e0000 */
[----:B------:R-:W-:Y:S02]  /*13610*/  FMNMX3.FTZ R2, R2, R30, R31, !PT ;  /* 0x0000001e02027276 */ /* 0x000fe4000781001f */
[----:B------:R-:W-:Y:S01]  /*13620*/  LOP3.LUT R192, R142, UR16, R175, 0x96, !PT ;  /* 0x000000108ec07c12 */ /* 0x000fe2000f8e96af */
[----:B------:R-:W-:Y:S01]  /*13630*/  IMAD.WIDE.U32 R142, R173, -0x2daee0ad, RZ ;  /* 0xd2511f53ad8e7825 */ /* 0x000fe200078e00ff */
[----:B------:R-:W-:Y:S02]  /*13640*/  FMNMX3.FTZ R2, R2, R42, R43, !PT ;  /* 0x0000002a02027276 */ /* 0x000fe4000781002b */
[----:B------:R-:W-:Y:S01]  /*13650*/  LOP3.LUT R176, R179, R224, RZ, 0x3c, !PT ;  /* 0x000000e0b3b07212 */ /* 0x000fe200078e3cff */
[----:B------:R-:W-:Y:S01]  /*13660*/  IMAD.WIDE.U32 R172, R183, -0x2daee0ad, RZ ;  /* 0xd2511f53b7ac7825 */ /* 0x000fe200078e00ff */
[----:B------:R-:W-:Y:S02]  /*13670*/  FMNMX3.FTZ R2, R2, R46, R47, !PT ;  /* 0x0000002e02027276 */ /* 0x000fe4000781002f */
[----:B-1----:R-:W-:Y:S01]  /*13680*/  FMNMX.FTZ R144, R144, R180, !PT ;  /* 0x000000b490907209 */ /* 0x002fe20007810000 */
[----:B------:R-:W-:Y:S01]  /*13690*/  IMAD.WIDE.U32 R184, R176, -0x2daee0ad, RZ ;  /* 0xd2511f53b0b87825 */ /* 0x000fe200078e00ff */
[----:B------:R-:W-:Y:S02]  /*136a0*/  FMNMX3.FTZ R2, R2, R58, R59, !PT ;  /* 0x0000003a02027276 */ /* 0x000fe4000781003b */
[----:B------:R-:W-:Y:S01]  /*136b0*/  LOP3.LUT R173, R142, UR16, R173, 0x96, !PT ;  /* 0x000000108ead7c12 */ /* 0x000fe2000f8e96ad */
[----:B------:R-:W-:Y:S01]  /*136c0*/  FADD.FTZ R0, -R144, R0 ;  /* 0x0000000090007221 */ /* 0x000fe20000010100 */
[----:B------:R-:W-:Y:S01]  /*136d0*/  FMNMX3.FTZ R142, R2, R62, R63, !PT ;  /* 0x0000003e028e7276 */ /* 0x000fe2000781003f */
[----:B------:R-:W-:Y:S01]  /*136e0*/  FMUL.FTZ R187, R144, UR4 ;  /* 0x0000000490bb7c20 */ /* 0x000fe20008410000 */
[----:B------:R-:W-:Y:S01]  /*136f0*/  LOP3.LUT R177, R230, UR17, R143, 0x96, !PT ;  /* 0x00000011e6b17c12 */ /* 0x000fe2000f8e968f */
[----:B------:R-:W-:Y:S01]  /*13700*/  FMUL.FTZ R2, R0, UR4 ;  /* 0x0000000400027c20 */ /* 0x000fe20008410000 */
[----:B--2---:R-:W-:Y:S01]  /*13710*/  FMNMX.FTZ R143, R145, R181, !PT ;  /* 0x000000b5918f7209 */ /* 0x004fe20007810000 */
[----:B------:R-:W-:Y:S01]  /*13720*/  IMAD.WIDE.U32 R182, R182, -0x326172a9, RZ ;  /* 0xcd9e8d57b6b67825 */ /* 0x000fe200078e00ff */
[----:B------:R-:W-:Y:S01]  /*13730*/  FMNMX3.FTZ R142, R142, R74, R75, !PT ;  /* 0x0000004a8e8e7276 */ /* 0x000fe2000781004b */
[----:B------:R1:W2:Y:S01]  /*13740*/  MUFU.EX2 R145, R2 ;  /* 0x0000000200917308 */ /* 0x0002a20000000800 */
[----:B------:R-:W-:Y:S01]  /*13750*/  FSETP.NEU.FTZ.AND P0, PT, R144, -INF , PT ;  /* 0xff8000009000780b */ /* 0x000fe20003f1d000 */
[C---:B------:R-:W-:Y:S01]  /*13760*/  FADD.FTZ R0, -R143.reuse, R3 ;  /* 0x000000038f007221 */ /* 0x040fe20000010100 */
[----:B------:R-:W-:Y:S01]  /*13770*/  FMNMX3.FTZ R3, R142, R78, R79, !PT ;  /* 0x0000004e8e037276 */ /* 0x000fe2000781004f */
[----:B------:R-:W-:Y:S01]  /*13780*/  FMUL.FTZ R186, R143, UR4 ;  /* 0x000000048fba7c20 */ /* 0x000fe20008410000 */
[----:B---3--:R-:W-:Y:S01]  /*13790*/  FMNMX.FTZ R142, R146, R147, !PT ;  /* 0x00000093928e7209 */ /* 0x008fe20007810000 */
[----:B------:R-:W-:Y:S01]  /*137a0*/  IMAD.WIDE.U32 R192, R192, -0x326172a9, RZ ;  /* 0xcd9e8d57c0c07825 */ /* 0x000fe200078e00ff */
[----:B------:R-:W-:Y:S02]  /*137b0*/  FMNMX3.FTZ R146, R3, R90, R91, !PT ;  /* 0x0000005a03927276 */ /* 0x000fe4000781005b */
[----:B------:R-:W-:Y:S02]  /*137c0*/  FSEL R187, R187, RZ, P0 ;  /* 0x000000ffbbbb7208 */ /* 0x000fe40000000000 */
[----:B------:R-:W-:Y:S02]  /*137d0*/  FSETP.NEU.FTZ.AND P0, PT, R143, -INF , PT ;  /* 0xff8000008f00780b */ /* 0x000fe40003f1d000 */
[----:B------:R-:W-:Y:S01]  /*137e0*/  LOP3.LUT R179, R179, R226, RZ, 0x3c, !PT ;  /* 0x000000e2b3b37212 */ /* 0x000fe200078e3cff */
[--C-:B------:R-:W-:Y:S01]  /*137f0*/  FFMA.FTZ R16, R16, UR4, -R187.reuse ;  /* 0x0000000410107c23 */ /* 0x100fe200080108bb */
[----:B------:R-:W-:Y:S01]  /*13800*/  FSEL R186, R186, RZ, P0 ;  /* 0x000000ffbaba7208 */ /* 0x000fe20000000000 */
[----:B------:R-:W-:Y:S01]  /*13810*/  FFMA.FTZ R17, R17, UR4, -R187 ;  /* 0x0000000411117c23 */ /* 0x000fe200080108bb */
[----:B-1----:R-:W-:Y:S01]  /*13820*/  FMUL.FTZ R2, R0, UR4 ;  /* 0x0000000400027c20 */ /* 0x002fe20008410000 */
[----:B------:R-:W-:Y:S01]  /*13830*/  MUFU.EX2 R241, R16 ;  /* 0x0000001000f17308 */ /* 0x000fe20000000800 */
[----:B------:R-:W-:Y:S01]  /*13840*/  LOP3.LUT R178, R178, R225, RZ, 0x3c, !PT ;  /* 0x000000e1b2b27212 */ /* 0x000fe200078e3cff */
[----:B------:R-:W-:Y:S01]  /*13850*/  FADD.FTZ R0, -R142, R140 ;  /* 0x0000008c8e007221 */ /* 0x000fe20000010100 */
[----:B------:R-:W-:Y:S01]  /*13860*/  LOP3.LUT R180, R232, UR17, R185, 0x96, !PT ;  /* 0x00000011e8b47c12 */ /* 0x000fe2000f8e96b9 */
[--C-:B------:R-:W-:Y:S01]  /*13870*/  FFMA.FTZ R18, R18, UR4, -R186.reuse ;  /* 0x0000000412127c23 */ /* 0x100fe200080108ba */
[----:B------:R-:W-:Y:S01]  /*13880*/  LOP3.LUT R194, R184, UR16, R191, 0x96, !PT ;  /* 0x00000010b8c27c12 */ /* 0x000fe2000f8e96bf */
[----:B------:R-:W-:Y:S01]  /*13890*/  FMUL.FTZ R0, R0, UR4 ;  /* 0x0000000400007c20 */ /* 0x000fe20008410000 */
[----:B------:R-:W-:Y:S03]  /*138a0*/  LOP3.LUT R176, R222, UR9, R183, 0x96, !PT ;  /* 0x00000009deb07c12 */ /* 0x000fe6000f8e96b7 */
[----:B------:R1:W-:Y:S01]  /*138b0*/  MUFU.EX2 R3, R2 ;  /* 0x0000000200037308 */ /* 0x0003e20000000800 */
[----:B------:R-:W-:Y:S01]  /*138c0*/  LOP3.LUT R175, R182, UR8, R193, 0x96, !PT ;  /* 0x00000008b6af7c12 */ /* 0x000fe2000f8e96c1 */
[----:B------:R-:W-:Y:S01]  /*138d0*/  IMAD.WIDE.U32 R184, R179, -0x2daee0ad, RZ ;  /* 0xd2511f53b3b87825 */ /* 0x000fe200078e00ff */
[----:B------:R-:W-:Y:S03]  /*138e0*/  FSETP.NEU.FTZ.AND P0, PT, R142, -INF , PT ;  /* 0xff8000008e00780b */ /* 0x000fe60003f1d000 */
[--C-:B------:R-:W-:Y:S01]  /*138f0*/  FFMA.FTZ R19, R19, UR4, -R186.reuse ;  /* 0x0000000413137c23 */ /* 0x100fe200080108ba */
[----:B------:R-:W-:Y:S01]  /*13900*/  FFMA.FTZ R5, R5, UR4, -R187 ;  /* 0x0000000405057c23 */ /* 0x000fe200080108bb */
[----:B------:R-:W-:Y:S01]  /*13910*/  IMAD.WIDE.U32 R198, R178, -0x2daee0ad, RZ ;  /* 0xd2511f53b2c67825 */ /* 0x000fe200078e00ff */
[----:B------:R-:W-:Y:S01]  /*13920*/  LOP3.LUT R178, R230, UR17, R185, 0x96, !PT ;  /* 0x00000011e6b27c12 */ /* 0x000fe2000f8e96b9 */
[----:B------:R3:W-:Y:S02]  /*13930*/  MUFU.EX2 R140, R0 ;  /* 0x00000000008c7308 */ /* 0x0007e40000000800 */
[--C-:B------:R-:W-:Y:S01]  /*13940*/  FFMA.FTZ R6, R6, UR4, -R186.reuse ;  /* 0x0000000406067c23 */ /* 0x100fe200080108ba */
[----:B------:R-:W-:Y:S01]  /*13950*/  FFMA.FTZ R4, R4, UR4, -R187 ;  /* 0x0000000404047c23 */ /* 0x000fe200080108bb */
[----:B------:R-:W-:Y:S01]  /*13960*/  LOP3.LUT R191, R184, UR16, R199, 0x96, !PT ;  /* 0x00000010b8bf7c12 */ /* 0x000fe2000f8e96c7 */
[--C-:B------:R-:W-:Y:S01]  /*13970*/  FFMA.FTZ R7, R7, UR4, -R186.reuse ;  /* 0x0000000407077c23 */ /* 0x100fe200080108ba */
[--C-:B------:R-:W-:Y:S01]  /*13980*/  FFMA.FTZ R32, R32, UR4, -R187.reuse ;  /* 0x0000000420207c23 */ /* 0x100fe200080108bb */
[----:B------:R-:W-:Y:S01]  /*13990*/  FFMA.FTZ R33, R33, UR4, -R187 ;  /* 0x0000000421217c23 */ /* 0x000fe200080108bb */
[--C-:B------:R-:W-:Y:S01]  /*139a0*/  FFMA.FTZ R34, R34, UR4, -R186.reuse ;  /* 0x0000000422227c23 */ /* 0x100fe200080108ba */
[----:B-1----:R-:W-:Y:S01]  /*139b0*/  FMNMX3.FTZ R2, R146, R94, R95, !PT ;  /* 0x0000005e92027276 */ /* 0x002fe2000781005f */
[--C-:B------:R-:W-:Y:S01]  /*139c0*/  FFMA.FTZ R20, R20, UR4, -R187.reuse ;  /* 0x0000000414147c23 */ /* 0x100fe200080108bb */
[--C-:B------:R-:W-:Y:S01]  /*139d0*/  FFMA.FTZ R22, R22, UR4, -R186.reuse ;  /* 0x0000000416167c23 */ /* 0x100fe200080108ba */
[----:B------:R-:W-:Y:S01]  /*139e0*/  FFMA.FTZ R21, R21, UR4, -R187 ;  /* 0x0000000415157c23 */ /* 0x000fe200080108bb */
[----:B------:R-:W-:Y:S01]  /*139f0*/  FMNMX3.FTZ R2, R2, R106, R107, !PT ;  /* 0x0000006a02027276 */ /* 0x000fe2000781006b */
[--C-:B------:R-:W-:Y:S01]  /*13a00*/  FFMA.FTZ R23, R23, UR4, -R186.reuse ;  /* 0x0000000417177c23 */ /* 0x100fe200080108ba */
[--C-:B------:R-:W-:Y:S01]  /*13a10*/  FFMA.FTZ R49, R49, UR4, -R187.reuse ;  /* 0x0000000431317c23 */ /* 0x100fe200080108bb */
[--C-:B------:R-:W-:Y:S01]  /*13a20*/  FFMA.FTZ R50, R50, UR4, -R186.reuse ;  /* 0x0000000432327c23 */ /* 0x100fe200080108ba */
[----:B------:R-:W-:Y:S01]  /*13a30*/  FFMA.FTZ R36, R36, UR4, -R187 ;  /* 0x0000000424247c23 */ /* 0x000fe200080108bb */
[----:B---3--:R-:W-:Y:S01]  /*13a40*/  FMNMX3.FTZ R0, R2, R110, R111, !PT ;  /* 0x0000006e02007276 */ /* 0x008fe2000781006f */
[--C-:B------:R-:W-:Y:S01]  /*13a50*/  FFMA.FTZ R51, R51, UR4, -R186.reuse ;  /* 0x0000000433337c23 */ /* 0x100fe200080108ba */
[----:B------:R-:W-:Y:S01]  /*13a60*/  FFMA.FTZ R37, R37, UR4, -R187 ;  /* 0x0000000425257c23 */ /* 0x000fe200080108bb */
[--C-:B------:R-:W-:Y:S01]  /*13a70*/  FFMA.FTZ R38, R38, UR4, -R186.reuse ;  /* 0x0000000426267c23 */ /* 0x100fe200080108ba */
[----:B------:R-:W-:Y:S01]  /*13a80*/  FMNMX3.FTZ R0, R0, R122, R123, !PT ;  /* 0x0000007a00007276 */ /* 0x000fe2000781007b */
[----:B------:R1:W3:Y:S01]  /*13a90*/  MUFU.EX2 R227, R17 ;  /* 0x0000001100e37308 */ /* 0x0002e20000000800 */
[--C-:B------:R-:W-:Y:S01]  /*13aa0*/  FFMA.FTZ R39, R39, UR4, -R186.reuse ;  /* 0x0000000427277c23 */ /* 0x100fe200080108ba */
[----:B------:R-:W-:Y:S01]  /*13ab0*/  FFMA.FTZ R64, R64, UR4, -R187 ;  /* 0x0000000440407c23 */ /* 0x000fe200080108bb */
[----:B------:R-:W-:Y:S01]  /*13ac0*/  FMNMX3.FTZ R0, R0, R126, R127, !PT ;  /* 0x0000007e00007276 */ /* 0x000fe2000781007f */
[--C-:B------:R-:W-:Y:S01]  /*13ad0*/  FFMA.FTZ R65, R65, UR4, -R187.reuse ;  /* 0x0000000441417c23 */ /* 0x100fe200080108bb */
[--C-:B------:R-:W-:Y:S01]  /*13ae0*/  FFMA.FTZ R67, R67, UR4, -R186.reuse ;  /* 0x0000000443437c23 */ /* 0x100fe200080108ba */
[--C-:B------:R-:W-:Y:S01]  /*13af0*/  FFMA.FTZ R66, R66, UR4, -R186.reuse ;  /* 0x0000000442427c23 */ /* 0x100fe200080108ba */
[--C-:B------:R-:W-:Y:S01]  /*13b00*/  FFMA.FTZ R54, R54, UR4, -R186.reuse ;  /* 0x0000000436367c23 */ /* 0x100fe200080108ba */
[----:B------:R-:W4:Y:S01]  /*13b10*/  SHFL.BFLY PT, R2, R0, 0x2, 0x1f ;  /* 0x0c401f0000027f89 */ /* 0x000f2200000e0000 */
        /* <DEDUP_REMOVED lines=21> */
[----:B------:R-:W-:Y:S01]  /*13c70*/  FFMA.FTZ R118, R118, UR4, -R186 ;  /* 0x0000000476767c23 */ /* 0x000fe200080108ba */
[--C-:B------:R-:W-:Y:S01]  /*13c80*/  FFMA.FTZ R96, R96, UR4, -R187.reuse ;  /* 0x0000000460607c23 */ /* 0x100fe200080108bb */
[----:B----4-:R-:W-:Y:S01]  /*13c90*/  FMNMX.FTZ R0, R0, R2, !PT ;  /* 0x0000000200007209 */ /* 0x010fe20007810000 */
[----:B------:R4:W-:Y:S01]  /*13ca0*/  MUFU.EX2 R240, R18 ;  /* 0x0000001200f07308 */ /* 0x0009e20000000800 */
[----:B------:R-:W-:Y:S04]  /*13cb0*/  IMAD.WIDE.U32 R182, R177, -0x326172a9, RZ ;  /* 0xcd9e8d57b1b67825 */ /* 0x000fe800078e00ff */
[----:B------:R-:W-:Y:S01]  /*13cc0*/  FFMA.FTZ R97, R97, UR4, -R187 ;  /* 0x0000000461617c23 */ /* 0x000fe200080108bb */
[----:B------:R-:W5:Y:S01]  /*13cd0*/  SHFL.BFLY PT, R2, R0, 0x1, 0x1f ;  /* 0x0c201f0000027f89 */ /* 0x000f6200000e0000 */
[----:B------:R-:W-:Y:S01]  /*13ce0*/  IMAD.WIDE.U32 R146, R173, -0x326172a9, RZ ;  /* 0xcd9e8d57ad927825 */ /* 0x000fe200078e00ff */
[----:B------:R-:W-:Y:S02]  /*13cf0*/  LOP3.LUT R173, R220, UR9, R183, 0x96, !PT ;  /* 0x00000009dcad7c12 */ /* 0x000fe4000f8e96b7 */
[----:B------:R3:W-:Y:S01]  /*13d00*/  MUFU.EX2 R234, R19 ;  /* 0x0000001300ea7308 */ /* 0x0007e20000000800 */
[----:B------:R-:W-:Y:S01]  /*13d10*/  FFMA.FTZ R84, R84, UR4, -R187 ;  /* 0x0000000454547c23 */ /* 0x000fe200080108bb */
[----:B------:R-:W-:Y:S01]  /*13d20*/  LOP3.LUT R147, R182, UR8, R147, 0x96, !PT ;  /* 0x00000008b6937c12 */ /* 0x000fe2000f8e9693 */
[----:B------:R-:W-:Y:S04]  /*13d30*/  IMAD.WIDE.U32 R180, R180, -0x326172a9, RZ ;  /* 0xcd9e8d57b4b47825 */ /* 0x000fe800078e00ff */
[--C-:B------:R-:W-:Y:S01]  /*13d40*/  FFMA.FTZ R85, R85, UR4, -R187.reuse ;  /* 0x0000000455557c23 */ /* 0x100fe200080108bb */
[----:B------:R-:W-:Y:S01]  /*13d50*/  FFMA.FTZ R112, R112, UR4, -R187 ;  /* 0x0000000470707c23 */ /* 0x000fe200080108bb */
[----:B------:R-:W-:Y:S01]  /*13d60*/  IMAD.WIDE.U32 R194, R194, -0x326172a9, RZ ;  /* 0xcd9e8d57c2c27825 */ /* 0x000fe200078e00ff */
[----:B-1----:R-:W-:Y:S01]  /*13d70*/  LOP3.LUT R17, R222, UR9, R181, 0x96, !PT ;  /* 0x00000009de117c12 */ /* 0x002fe2000f8e96b5 */
[----:B------:R-:W-:Y:S02]  /*13d80*/  MUFU.EX2 R131, R131 ;  /* 0x0000008300837308 */ /* 0x000fe40000000800 */
[--C-:B------:R-:W-:Y:S01]  /*13d90*/  FFMA.FTZ R113, R113, UR4, -R187.reuse ;  /* 0x0000000471717c23 */ /* 0x100fe200080108bb */
[----:B------:R-:W-:Y:S01]  /*13da0*/  FFMA.FTZ R100, R100, UR4, -R187 ;  /* 0x0000000464647c23 */ /* 0x000fe200080108bb */
[----:B------:R-:W-:Y:S01]  /*13db0*/  LOP3.LUT R16, R180, UR8, R195, 0x96, !PT ;  /* 0x00000008b4107c12 */ /* 0x000fe2000f8e96c3 */
[--C-:B------:R-:W-:Y:S01]  /*13dc0*/  FFMA.FTZ R101, R101, UR4, -R187.reuse ;  /* 0x0000000465657c23 */ /* 0x100fe200080108bb */
[--C-:B------:R-:W-:Y:S01]  /*13dd0*/  FFMA.FTZ R128, R128, UR4, -R187.reuse ;  /* 0x0000000480807c23 */ /* 0x100fe200080108bb */
[--C-:B------:R-:W-:Y:S01]  /*13de0*/  FFMA.FTZ R129, R129, UR4, -R187.reuse ;  /* 0x0000000481817c23 */ /* 0x100fe200080108bb */
[----:B------:R-:W-:Y:S01]  /*13df0*/  FFMA.FTZ R116, R116, UR4, -R187 ;  /* 0x0000000474747c23 */ /* 0x000fe200080108bb */
[----:B------:R-:W-:Y:S01]  /*13e00*/  IMAD.WIDE.U32 R206, R16, -0x2daee0ad, RZ ;  /* 0xd2511f5310ce7825 */ /* 0x000fe200078e00ff */
[----:B------:R-:W-:Y:S02]  /*13e10*/  MUFU.EX2 R236, R7 ;  /* 0x0000000700ec7308 */ /* 0x000fe40000000800 */
[----:B-----5:R-:W-:Y:S01]  /*13e20*/  FMNMX.FTZ R2, R0, R2, !PT ;  /* 0x0000000200027209 */ /* 0x020fe20007810000 */
[----:B------:R-:W-:Y:S01]  /*13e30*/  FMUL.FTZ R185, R142, UR4 ;  /* 0x000000048eb97c20 */ /* 0x000fe20008410000 */
[----:B------:R-:W-:Y:S04]  /*13e40*/  IMAD.WIDE.U32 R182, R176, -0x2daee0ad, RZ ;  /* 0xd2511f53b0b67825 */ /* 0x000fe800078e00ff */
[----:B--2---:R-:W-:Y:S01]  /*13e50*/  FMUL.FTZ R132, R145, R132 ;  /* 0x0000008491847220 */ /* 0x004fe20000410000 */
[C---:B------:R-:W-:Y:S01]  /*13e60*/  FMUL.FTZ R184, R2.reuse, UR4 ;  /* 0x0000000402b87c20 */ /* 0x040fe20008410000 */
[----:B------:R-:W-:Y:S01]  /*13e70*/  FSEL R185, R185, RZ, P0 ;  /* 0x000000ffb9b97208 */ /* 0x000fe20000000000 */
[----:B------:R1:W-:Y:S01]  /*13e80*/  MUFU.EX2 R238, R5 ;  /* 0x0000000500ee7308 */ /* 0x0003e20000000800 */
[----:B------:R-:W-:Y:S01]  /*13e90*/  FSETP.NEU.FTZ.AND P0, PT, R2, -INF , PT ;  /* 0xff8000000200780b */ /* 0x000fe20003f1d000 */
[----:B------:R-:W-:Y:S01]  /*13ea0*/  IMAD.WIDE.U32 R200, R175, -0x2daee0ad, RZ ;  /* 0xd2511f53afc87825 */ /* 0x000fe200078e00ff */
[----:B------:R-:W-:Y:S02]  /*13eb0*/  LOP3.LUT R188, R174, UR13, R183, 0x96, !PT ;  /* 0x0000000daebc7c12 */ /* 0x000fe4000f8e96b7 */
[----:B------:R-:W-:Y:S01]  /*13ec0*/  FSEL R184, R184, RZ, P0 ;  /* 0x000000ffb8b87208 */ /* 0x000fe20000000000 */
[----:B------:R-:W-:Y:S01]  /*13ed0*/  IMAD.WIDE.U32 R176, R173, -0x2daee0ad, RZ ;  /* 0xd2511f53adb07825 */ /* 0x000fe200078e00ff */
[----:B----4-:R-:W-:Y:S03]  /*13ee0*/  LOP3.LUT R18, R182, UR12, R201, 0x96, !PT ;  /* 0x0000000cb6127c12 */ /* 0x010fe6000f8e96c9 */
[----:B------:R2:W-:Y:S01]  /*13ef0*/  MUFU.EX2 R249, R6 ;  /* 0x0000000600f97308 */ /* 0x0005e20000000800 */
[----:B------:R-:W-:Y:S01]  /*13f00*/  ISETP.NE.AND P0, PT, R215, RZ, PT ;  /* 0x000000ffd700720c */ /* 0x000fe20003f05270 */
[----:B------:R-:W-:Y:S01]  /*13f10*/  IMAD.WIDE.U32 R202, R147, -0x2daee0ad, RZ ;  /* 0xd2511f5393ca7825 */ /* 0x000fe200078e00ff */
[----:B------:R-:W-:Y:S03]  /*13f20*/  LOP3.LUT R172, R172, UR13, R177, 0x96, !PT ;  /* 0x0000000dacac7c12 */ /* 0x000fe6000f8e96b1 */
[--C-:B------:R-:W-:Y:S01]  /*13f30*/  FFMA.FTZ R28, R28, UR4, -R185.reuse ;  /* 0x000000041c1c7c23 */ /* 0x100fe200080108b9 */
[----:B------:R-:W-:Y:S01]  /*13f40*/  FFMA.FTZ R29, R29, UR4, -R185 ;  /* 0x000000041d1d7c23 */ /* 0x000fe200080108b9 */
[----:B------:R-:W-:Y:S02]  /*13f50*/  LOP3.LUT R16, R176, UR12, R203, 0x96, !PT ;  /* 0x0000000cb0107c12 */ /* 0x000fe4000f8e96cb */
[----:B------:R4:W5:Y:S01]  /*13f60*/  MUFU.EX2 R252, R4 ;  /* 0x0000000400fc7308 */ /* 0x0009620000000800 */
[----:B------:R-:W-:Y:S04]  /*13f70*/  IMAD.WIDE.U32 R174, R17, -0x2daee0ad, RZ ;  /* 0xd2511f5311ae7825 */ /* 0x000fe800078e00ff */
[----:B------:R-:W-:Y:S01]  /*13f80*/  FFMA.FTZ R8, R8, UR4, -R185 ;  /* 0x0000000408087c23 */ /* 0x000fe200080108b9 */
[--C-:B------:R-:W-:Y:S01]  /*13f90*/  FFMA.FTZ R10, R10, UR4, -R184.reuse ;  /* 0x000000040a0a7c23 */ /* 0x100fe200080108b8 */
[----:B---3--:R-:W-:Y:S01]  /*13fa0*/  IMAD.WIDE.U32 R18, R18, -0x326172a9, RZ ;  /* 0xcd9e8d5712127825 */ /* 0x008fe200078e00ff */
[----:B------:R-:W-:Y:S02]  /*13fb0*/  LOP3.LUT R195, R190, UR13, R175, 0x96, !PT ;  /* 0x0000000dbec37c12 */ /* 0x000fe4000f8e96af */
[----:B------:R-:W-:Y:S01]  /*13fc0*/  LOP3.LUT R196, R174, UR12, R207, 0x96, !PT ;  /* 0x0000000caec47c12 */ /* 0x000fe2000f8e96cf */
[----:B------:R-:W-:Y:S01]  /*13fd0*/  IMAD.WIDE.U32 R188, R188, -0x326172a9, RZ ;  /* 0xcd9e8d57bcbc7825 */ /* 0x000fe200078e00ff */
[C---:B------:R-:W-:Y:S01]  /*13fe0*/  PRMT R173, R18.reuse, 0x7773, RZ ;  /* 0x0000777312ad7816 */ /* 0x040fe200000000ff */
[----:B------:R-:W-:Y:S01]  /*13ff0*/  MUFU.EX2 R243, R8 ;  /* 0x0000000800f37308 */ /* 0x000fe20000000800 */
[----:B------:R-:W-:Y:S01]  /*14000*/  PRMT R175, R18, 0x7772, RZ ;  /* 0x0000777212af7816 */ /* 0x000fe200000000ff */
[----:B------:R-:W-:Y:S01]  /*14010*/  IMAD.WIDE.U32 R16, R16, -0x326172a9, RZ ;  /* 0xcd9e8d5710107825 */ /* 0x000fe200078e00ff */
[----:B-1----:R-:W-:Y:S02]  /*14020*/  LOP3.LUT R5, R188, UR6, R19, 0x96, !PT ;  /* 0x00000006bc057c12 */ /* 0x002fe4000f8e9613 */
[----:B------:R-:W-:Y:S01]  /*14030*/  PRMT R177, R18, 0x7771, RZ ;  /* 0x0000777112b17816 */ /* 0x000fe200000000ff */
[----:B------:R-:W-:Y:S01]  /*14040*/  FFMA.FTZ R11, R11, UR4, -R184 ;  /* 0x000000040b0b7c23 */ /* 0x000fe200080108b8 */
[C---:B------:R-:W-:Y:S01]  /*14050*/  PRMT R147, R16.reuse, 0x7773, RZ ;  /* 0x0000777310937816 */ /* 0x040fe200000000ff */
[----:B------:R-:W-:Y:S01]  /*14060*/  IMAD.MOV.U32 R174, RZ, RZ, R18 ;  /* 0x000000ffffae7224 */ /* 0x000fe200078e0012 */
[----:B--2---:R-:W-:Y:S01]  /*14070*/  PRMT R6, R16, 0x7772, RZ ;  /* 0x0000777210067816 */ /* 0x004fe200000000ff */
[----:B------:R-:W-:Y:S01]  /*14080*/  IMAD.WIDE.U32 R18, R172, -0x326172a9, RZ ;  /* 0xcd9e8d57ac127825 */ /* 0x000fe200078e00ff */
[C---:B------:R-:W-:Y:S01]  /*14090*/  PRMT R0, R5.reuse, 0x7632, R0 ;  /* 0x0000763205007816 */ /* 0x040fe20000000000 */
[----:B------:R-:W-:Y:S01]  /*140a0*/  MUFU.EX2 R239, R10 ;  /* 0x0000000a00ef7308 */ /* 0x000fe20000000800 */
[----:B------:R-:W-:Y:S01]  /*140b0*/  LOP3.LUT R7, R5, 0xff, RZ, 0xc0, !PT ;  /* 0x000000ff05077812 */ /* 0x000fe200078ec0ff */
[--C-:B------:R-:W-:Y:S01]  /*140c0*/  FFMA.FTZ R30, R30, UR4, -R184.reuse ;  /* 0x000000041e1e7c23 */ /* 0x100fe200080108b8 */
[----:B----4-:R-:W-:Y:S01]  /*140d0*/  LOP3.LUT R4, R18, UR6, R17, 0x96, !PT ;  /* 0x0000000612047c12 */ /* 0x010fe2000f8e9611 */
[----:B------:R-:W-:Y:S01]  /*140e0*/  FFMA.FTZ R44, R44, UR4, -R185 ;  /* 0x000000042c2c7c23 */ /* 0x000fe200080108b9 */
[----:B------:R-:W-:Y:S01]  /*140f0*/  PRMT R18, R6, 0x5410, R147 ;  /* 0x0000541006127816 */ /* 0x000fe20000000093 */
[----:B------:R-:W-:Y:S01]  /*14100*/  FFMA.FTZ R41, R41, UR4, -R185 ;  /* 0x0000000429297c23 */ /* 0x000fe200080108b9 */
[----:B------:R-:W-:Y:S03]  /*14110*/  LOP3.LUT R6, R5, 0xffff, RZ, 0xc0, !PT ;  /* 0x0000ffff05067812 */ /* 0x000fe600078ec0ff */
[----:B------:R1:W-:Y:S01]  /*14120*/  MUFU.EX2 R245, R11 ;  /* 0x0000000b00f57308 */ /* 0x0003e20000000800 */
[----:B------:R-:W-:Y:S01]  /*14130*/  SHF.R.U32.HI R5, RZ, 0x18, R5 ;  /* 0x00000018ff057819 */ /* 0x000fe20000011605 */
[----:B------:R-:W-:Y:S01]  /*14140*/  FFMA.FTZ R42, R42, UR4, -R184 ;  /* 0x000000042a2a7c23 */ /* 0x000fe200080108b8 */
[----:B------:R-:W-:Y:S01]  /*14150*/  LOP3.LUT R0, R0, 0xff, RZ, 0xc0, !PT ;  /* 0x000000ff00007812 */ /* 0x000fe200078ec0ff */
[----:B------:R-:W-:Y:S01]  /*14160*/  IMAD.MOV.U32 R172, RZ, RZ, R16 ;  /* 0x000000ffffac7224 */ /* 0x000fe200078e0010 */
[----:B------:R-:W-:Y:S01]  /*14170*/  PRMT R175, R175, 0x5410, R173 ;  /* 0x00005410afaf7816 */ /* 0x000fe200000000ad */
[----:B------:R-:W-:Y:S01]  /*14180*/  FFMA.FTZ R43, R43, UR4, -R184 ;  /* 0x000000042b2b7c23 */ /* 0x000fe200080108b8 */
[----:B------:R-:W-:Y:S03]  /*14190*/  SHF.R.U32.HI R6, RZ, 0x8, R6 ;  /* 0x00000008ff067819 */ /* 0x000fe60000011606 */
[----:B------:R-:W-:Y:S01]  /*141a0*/  MUFU.EX2 R207, R30 ;  /* 0x0000001e00cf7308 */ /* 0x000fe20000000800 */
[----:B------:R-:W-:Y:S01]  /*141b0*/  PRMT R173, R0, 0x5410, R5 ;  /* 0x0000541000ad7816 */ /* 0x000fe20000000005 */
[----:B------:R-:W-:Y:S01]  /*141c0*/  FFMA.FTZ R56, R56, UR4, -R185 ;  /* 0x0000000438387c23 */ /* 0x000fe200080108b9 */
[----:B------:R-:W-:Y:S01]  /*141d0*/  PRMT R176, R16, 0x7771, RZ ;  /* 0x0000777110b07816 */ /* 0x000fe200000000ff */
[----:B------:R-:W-:Y:S01]  /*141e0*/  FFMA.FTZ R59, R59, UR4, -R184 ;  /* 0x000000043b3b7c23 */ /* 0x000fe200080108b8 */
[----:B------:R-:W-:Y:S01]  /*141f0*/  LOP3.LUT R0, R4, 0xffff, RZ, 0xc0, !PT ;  /* 0x0000ffff04007812 */ /* 0x000fe200078ec0ff */
[----:B------:R-:W-:Y:S01]  /*14200*/  IMAD.U32 R147, RZ, RZ, UR10 ;  /* 0x0000000aff937e24 */ /* 0x000fe2000f8e00ff */
[----:B------:R-:W-:Y:S03]  /*14210*/  LOP3.LUT R16, R174, 0xff, RZ, 0xc0, !PT ;  /* 0x000000ffae107812 */ /* 0x000fe600078ec0ff */
[----:B------:R-:W-:Y:S01]  /*14220*/  MUFU.EX2 R129, R129 ;  /* 0x0000008100817308 */ /* 0x000fe20000000800 */
[----:B------:R-:W-:Y:S01]  /*14230*/  LOP3.LUT R17, R172, 0xff, RZ, 0xc0, !PT ;  /* 0x000000ffac117812 */ /* 0x000fe200078ec0ff */
[----:B-1----:R-:W-:Y:S01]  /*14240*/  IMAD.WIDE.U32 R10, R178, -0x326172a9, RZ ;  /* 0xcd9e8d57b20a7825 */ /* 0x002fe200078e00ff */
[----:B------:R-:W-:Y:S02]  /*14250*/  PRMT R5, R4, 0x7632, R5 ;  /* 0x0000763204057816 */ /* 0x000fe40000000005 */
[----:B------:R-:W-:Y:S01]  /*14260*/  PRMT R172, R7, 0x5410, R6 ;  /* 0x0000541007ac7816 */ /* 0x000fe20000000006 */
[----:B------:R-:W-:Y:S01]  /*14270*/  FFMA.FTZ R12, R12, UR4, -R185 ;  /* 0x000000040c0c7c23 */ /* 0x000fe200080108b9 */
[----:B------:R-:W-:Y:S03]  /*14280*/  LOP3.LUT R7, R4, 0xff, RZ, 0xc0, !PT ;  /* 0x000000ff04077812 */ /* 0x000fe600078ec0ff */
[----:B------:R-:W-:Y:S01]  /*14290*/  MUFU.EX2 R205, R32 ;  /* 0x0000002000cd7308 */ /* 0x000fe20000000800 */
[----:B------:R-:W-:Y:S01]  /*142a0*/  SHF.R.U32.HI R6, RZ, 0x8, R0 ;  /* 0x00000008ff067819 */ /* 0x000fe20000011600 */
[----:B------:R-:W-:Y:S01]  /*142b0*/  IMAD.WIDE.U32 R190, R191, -0x326172a9, RZ ;  /* 0xcd9e8d57bfbe7825 */ /* 0x000fe200078e00ff */
[----:B------:R-:W-:Y:S02]  /*142c0*/  PRMT R8, R16, 0x5410, R177 ;  /* 0x0000541010087816 */ /* 0x000fe400000000b1 */
[----:B------:R-:W-:Y:S01]  /*142d0*/  PRMT R17, R17, 0x5410, R176 ;  /* 0x0000541011117816 */ /* 0x000fe200000000b0 */
[--C-:B------:R-:W-:Y:S01]  /*142e0*/  FFMA.FTZ R24, R24, UR4, -R185.reuse ;  /* 0x0000000418187c23 */ /* 0x100fe200080108b9 */
[----:B------:R-:W-:Y:S01]  /*142f0*/  SHF.R.U32.HI R4, RZ, 0x18, R4 ;  /* 0x00000018ff047819 */ /* 0x000fe20000011604 */
[----:B------:R-:W1:Y:S01]  /*14300*/  LDSM.16.MT88.4 R176, [R208+0x4000] ;  /* 0x00400000d0b0783b */ /* 0x000e620000004200 */
[----:B------:R-:W-:Y:S01]  /*14310*/  LOP3.LUT R0, R5, 0xff, RZ, 0xc0, !PT ;  /* 0x000000ff05007812 */ /* 0x000fe200078ec0ff */
[----:B------:R-:W-:Y:S01]  /*14320*/  MUFU.EX2 R242, R12 ;  /* 0x0000000c00f27308 */ /* 0x000fe20000000800 */
[----:B------:R-:W-:Y:S01]  /*14330*/  LEA R147, R147, UR10, 0x10 ;  /* 0x0000000a93937c11 */ /* 0x000fe2000f8e80ff */
[----:B------:R-:W-:Y:S01]  /*14340*/  FFMA.FTZ R26, R26, UR4, -R184 ;  /* 0x000000041a1a7c23 */ /* 0x000fe200080108b8 */
[----:B------:R-:W-:Y:S01]  /*14350*/  PRMT R181, R0, 0x5410, R4 ;  /* 0x0000541000b57816 */ /* 0x000fe20000000004 */
[--C-:B------:R-:W-:Y:S01]  /*14360*/  FFMA.FTZ R46, R46, UR4, -R184.reuse ;  /* 0x000000042e2e7c23 */ /* 0x100fe200080108b8 */
[----:B------:R-:W-:Y:S01]  /*14370*/  F2FP.BF16.F32.PACK_AB R174, R227, R241 ;  /* 0x000000f1e3ae723e */ /* 0x000fe200000010ff */
[--C-:B------:R-:W-:Y:S01]  /*14380*/  FFMA.FTZ R47, R47, UR4, -R184.reuse ;  /* 0x000000042f2f7c23 */ /* 0x100fe200080108b8 */
[--C-:B------:R-:W-:Y:S01]  /*14390*/  HSET2.LE.AND R0, R8, R147.reuse, PT ;  /* 0x0000009308007233 */ /* 0x100fe20003803000 */
[--C-:B------:R-:W-:Y:S01]  /*143a0*/  FFMA.FTZ R9, R9, UR4, -R185.reuse ;  /* 0x0000000409097c23 */ /* 0x100fe200080108b9 */
[----:B------:R-:W-:Y:S01]  /*143b0*/  LOP3.LUT R175, R175, 0xff00ff, RZ, 0xc0, !PT ;  /* 0x00ff00ffafaf7812 */ /* 0x000fe200078ec0ff */
[----:B------:R-:W-:Y:S01]  /*143c0*/  MUFU.EX2 R203, R37 ;  /* 0x0000002500cb7308 */ /* 0x000fe20000000800 */
[--C-:B------:R-:W-:Y:S01]  /*143d0*/  HSET2.LE.AND R172, R172, R147.reuse, PT ;  /* 0x00000093acac7233 */ /* 0x100fe20003803000 */
[--C-:B------:R-:W-:Y:S01]  /*143e0*/  FFMA.FTZ R40, R40, UR4, -R185.reuse ;  /* 0x0000000428287c23 */ /* 0x100fe200080108b9 */
[----:B------:R-:W-:Y:S01]  /*143f0*/  LOP3.LUT R174, R174, R0, RZ, 0xc0, !PT ;  /* 0x00000000aeae7212 */ /* 0x000fe200078ec0ff */
[--C-:B------:R-:W-:Y:S01]  /*14400*/  FFMA.FTZ R60, R60, UR4, -R185.reuse ;  /* 0x000000043c3c7c23 */ /* 0x100fe200080108b9 */
[----:B-----5:R-:W-:Y:S01]  /*14410*/  F2FP.BF16.F32.PACK_AB R0, R238, R252 ;  /* 0x000000fcee00723e */ /* 0x020fe200000010ff */
[--C-:B------:R-:W-:Y:S01]  /*14420*/  FFMA.FTZ R63, R63, UR4, -R184.reuse ;  /* 0x000000043f3f7c23 */ /* 0x100fe200080108b8 */
[--C-:B------:R-:W-:Y:S03]  /*14430*/  HSET2.LE.AND R175, R175, R147.reuse, PT ;  /* 0x00000093afaf7233 */ /* 0x100fe60003803000 */
[----:B------:R-:W2:Y:S01]  /*14440*/  MUFU.EX2 R237, R9 ;  /* 0x0000000900ed7308 */ /* 0x000ea20000000800 */
[----:B------:R-:W-:Y:S01]  /*14450*/  LOP3.LUT R172, R0, R172, RZ, 0xc0, !PT ;  /* 0x000000ac00ac7212 */ /* 0x000fe200078ec0ff */
[----:B------:R-:W-:Y:S01]  /*14460*/  FFMA.FTZ R13, R13, UR4, -R185 ;  /* 0x000000040d0d7c23 */ /* 0x000fe200080108b9 */
[----:B------:R-:W-:Y:S01]  /*14470*/  F2FP.BF16.F32.PACK_AB R4, R234, R240 ;  /* 0x000000f0ea04723e */ /* 0x000fe200000010ff */
[----:B------:R-:W-:Y:S01]  /*14480*/  FADD.FTZ R0, -R2, R141 ;  /* 0x0000008d02007221 */ /* 0x000fe20000010100 */
[--C-:B------:R-:W-:Y:S01]  /*14490*/  HSET2.LE.AND R173, R173, R147.reuse, PT ;  /* 0x00000093adad7233 */ /* 0x100fe20003803000 */
[--C-:B------:R-:W-:Y:S01]  /*144a0*/  FFMA.FTZ R14, R14, UR4, -R184.reuse ;  /* 0x000000040e0e7c23 */ /* 0x100fe200080108b8 */
[----:B------:R-:W-:Y:S01]  /*144b0*/  LOP3.LUT R175, R4, R175, RZ, 0xc0, !PT ;  /* 0x000000af04af7212 */ /* 0x000fe200078ec0ff */
[----:B------:R-:W-:Y:S01]  /*144c0*/  FFMA.FTZ R15, R15, UR4, -R184 ;  /* 0x000000040f0f7c23 */ /* 0x000fe200080108b8 */
[----:B------:R-:W-:Y:S01]  /*144d0*/  PRMT R6, R7, 0x5410, R6 ;  /* 0x0000541007067816 */ /* 0x000fe20000000006 */
[----:B------:R3:W4:Y:S01]  /*144e0*/  MUFU.EX2 R235, R13 ;  /* 0x0000000d00eb7308 */ /* 0x0007220000000800 */
[----:B------:R-:W-:Y:S01]  /*144f0*/  F2FP.BF16.F32.PACK_AB R4, R236, R249 ;  /* 0x000000f9ec04723e */ /* 0x000fe200000010ff */
[----:B------:R-:W-:Y:S01]  /*14500*/  FMUL.FTZ R0, R0, UR4 ;  /* 0x0000000400007c20 */ /* 0x000fe20008410000 */
[--C-:B------:R-:W-:Y:S01]  /*14510*/  HSET2.LE.AND R181, R181, R147.reuse, PT ;  /* 0x00000093b5b57233 */ /* 0x100fe20003803000 */
[----:B------:R-:W-:Y:S01]  /*14520*/  FMUL.FTZ R7, R3, R151 ;  /* 0x0000009703077220 */ /* 0x000fe20000410000 */
[----:B------:R-:W-:Y:S01]  /*14530*/  LOP3.LUT R173, R4, R173, RZ, 0xc0, !PT ;  /* 0x000000ad04ad7212 */ /* 0x000fe200078ec0ff */
[----:B------:R-:W-:Y:S01]  /*14540*/  VIADD R141, R204, 0x2 ;  /* 0x00000002cc8d7836 */ /* 0x000fe20000000000 */
[--C-:B------:R-:W-:Y:S03]  /*14550*/  HSET2.LE.AND R4, R6, R147.reuse, PT ;  /* 0x0000009306047233 */ /* 0x100fe60003803000 */
[----:B------:R-:W-:Y:S01]  /*14560*/  MUFU.EX2 R246, R14 ;  /* 0x0000000e00f67308 */ /* 0x000fe20000000800 */
[----:B--2---:R-:W-:Y:S01]  /*14570*/  F2FP.BF16.F32.PACK_AB R180, R237, R243 ;  /* 0x000000f3edb4723e */ /* 0x004fe200000010ff */
[----:B------:R-:W-:Y:S01]  /*14580*/  FMUL.FTZ R6, R3, R150 ;  /* 0x0000009603067220 */ /* 0x000fe20000410000 */
[----:B------:R-:W-:Y:S01]  /*14590*/  F2FP.BF16.F32.PACK_AB R5, R245, R239 ;  /* 0x000000eff505723e */ /* 0x000fe200000010ff */
[----:B------:R-:W-:Y:S01]  /*145a0*/  FFMA.FTZ R62, R62, UR4, -R184 ;  /* 0x000000043e3e7c23 */ /* 0x000fe200080108b8 */
[----:B------:R-:W-:Y:S01]  /*145b0*/  LOP3.LUT R12, R220, UR9, R11, 0x96, !PT ;  /* 0x00000009dc0c7c12 */ /* 0x000fe2000f8e960b */
[----:B------:R-:W-:Y:S01]  /*145c0*/  FFMA.FTZ R61, R61, UR4, -R185 ;  /* 0x000000043d3d7c23 */ /* 0x000fe200080108b9 */
[----:B------:R-:W-:Y:S03]  /*145d0*/  LOP3.LUT R180, R180, R4, RZ, 0xc0, !PT ;  /* 0x00000004b4b47212 */ /* 0x000fe600078ec0ff */
[----:B------:R-:W2:Y:S01]  /*145e0*/  MUFU.EX2 R244, R15 ;  /* 0x0000000f00f47308 */ /* 0x000ea20000000800 */
[----:B------:R-:W-:Y:S01]  /*145f0*/  LOP3.LUT R181, R5, R181, RZ, 0xc0, !PT ;  /* 0x000000b505b57212 */ /* 0x000fe200078ec0ff */
[C---:B------:R-:W-:Y:S01]  /*14600*/  FMUL.FTZ R4, R145.reuse, R148 ;  /* 0x0000009491047220 */ /* 0x040fe20000410000 */
[----:B------:R-:W-:Y:S01]  /*14610*/  LOP3.LUT R9, R18, 0xff00ff, RZ, 0xc0, !PT ;  /* 0x00ff00ff12097812 */ /* 0x000fe200078ec0ff */
[----:B------:R-:W-:Y:S01]  /*14620*/  FMUL.FTZ R5, R145, R149 ;  /* 0x0000009591057220 */ /* 0x000fe20000410000 */
[----:B------:R-:W-:Y:S01]  /*14630*/  LOP3.LUT R10, R10, UR8, R191, 0x96, !PT ;  /* 0x000000080a0a7c12 */ /* 0x000fe2000f8e96bf */
[----:B------:R-:W5:Y:S01]  /*14640*/  LDSM.16.MT88.4 R148, [R210+0x4000] ;  /* 0x00400000d294783b */ /* 0x000f620000004200 */
[--C-:B------:R-:W-:Y:S03]  /*14650*/  HSET2.LE.AND R8, R17, R147.reuse, PT ;  /* 0x0000009311087233 */ /* 0x100fe60003803000 */
[----:B------:R-:W2:Y:S01]  /*14660*/  MUFU.EX2 R0, R0 ;  /* 0x0000000000007308 */ /* 0x000ea20000000800 */
[--C-:B------:R-:W-:Y:S01]  /*14670*/  HSET2.LE.AND R9, R9, R147.reuse, PT ;  /* 0x0000009309097233 */ /* 0x100fe20003803000 */
[----:B---3--:R-:W-:Y:S01]  /*14680*/  IMAD.WIDE.U32 R12, R12, -0x2daee0ad, RZ ;  /* 0xd2511f530c0c7825 */ /* 0x008fe200078e00ff */
[----:B----4-:R-:W-:Y:S01]  /*14690*/  F2FP.BF16.F32.PACK_AB R182, R235, R242 ;  /* 0x000000f2ebb6723e */ /* 0x010fe200000010ff */
[-C--:B-1----:R-:W-:Y:S06]  /*146a0*/  HMMA.16816.F32.BF16 R4, R172, R176.reuse, R4 ;  /* 0x000000b0ac04723c */ /* 0x082fec0000041804 */
[----:B------:R-:W-:Y:S01]  /*146b0*/  MUFU.EX2 R86, R86 ;  /* 0x0000005600567308 */ /* 0x000fe20000000800 */
[----:B--2---:R-:W-:Y:S01]  /*146c0*/  F2FP.BF16.F32.PACK_AB R183, R244, R246 ;  /* 0x000000f6f4b7723e */ /* 0x004fe200000010ff */
[----:B------:R-:W-:Y:S01]  /*146d0*/  IMAD.WIDE.U32 R16, R195, -0x326172a9, RZ ;  /* 0xcd9e8d57c3107825 */ /* 0x000fe200078e00ff */
[----:B------:R-:W-:Y:S02]  /*146e0*/  LOP3.LUT R193, R198, UR13, R13, 0x96, !PT ;  /* 0x0000000dc6c17c12 */ /* 0x000fe4000f8e960d */
[----:B------:R-:W-:Y:S01]  /*146f0*/  LOP3.LUT R182, R182, R8, RZ, 0xc0, !PT ;  /* 0x00000008b6b67212 */ /* 0x000fe200078ec0ff */
[----:B------:R-:W-:Y:S01]  /*14700*/  IMAD.WIDE.U32 R198, R10, -0x2daee0ad, RZ ;  /* 0xd2511f530ac67825 */ /* 0x000fe200078e00ff */
[----:B------:R-:W-:Y:S03]  /*14710*/  LOP3.LUT R183, R183, R9, RZ, 0xc0, !PT ;  /* 0x00000009b7b77212 */ /* 0x000fe600078ec0ff */
[----:B------:R-:W-:Y:S01]  /*14720*/  MUFU.EX2 R87, R87 ;  /* 0x0000005700577308 */ /* 0x000fe20000000800 */
[----:B------:R-:W-:Y:S01]  /*14730*/  LOP3.LUT R188, R192, UR7, R189, 0x96, !PT ;  /* 0x00000007c0bc7c12 */ /* 0x000fe2000f8e96bd */
[----:B------:R-:W-:Y:S01]  /*14740*/  FMUL.FTZ R8, R140, R152 ;  /* 0x000000988c087220 */ /* 0x000fe20000410000 */
[----:B------:R-:W-:Y:S01]  /*14750*/  LOP3.LUT R189, R146, UR7, R19, 0x96, !PT ;  /* 0x0000000792bd7c12 */ /* 0x000fe2000f8e9613 */
[----:B------:R-:W-:Y:S01]  /*14760*/  FMUL.FTZ R9, R140, R153 ;  /* 0x000000998c097220 */ /* 0x000fe20000410000 */
[----:B------:R-:W-:Y:S01]  /*14770*/  LOP3.LUT R194, R194, UR7, R17, 0x96, !PT ;  /* 0x00000007c2c27c12 */ /* 0x000fe2000f8e9611 */
[----:B------:R-:W-:Y:S01]  /*14780*/  FMUL.FTZ R10, R0, R154 ;  /* 0x0000009a000a7220 */ /* 0x000fe20000410000 */
[----:B------:R-:W-:Y:S01]  /*14790*/  LOP3.LUT R154, R12, UR12, R199, 0x96, !PT ;  /* 0x0000000c0c9a7c12 */ /* 0x000fe2000f8e96c7 */
[----:B------:R-:W-:Y:S01]  /*147a0*/  FMUL.FTZ R11, R0, R155 ;  /* 0x0000009b000b7220 */ /* 0x000fe20000410000 */
[----:B------:R-:W-:Y:S01]  /*147b0*/  LOP3.LUT R32, R229, UR19, R141, 0x96, !PT ;  /* 0x00000013e5207c12 */ /* 0x000fe2000f8e968d */
[C---:B------:R-:W-:Y:S01]  /*147c0*/  FMUL.FTZ R12, R140.reuse, R156 ;  /* 0x0000009c8c0c7220 */ /* 0x040fe20000410000 */
[----:B------:R-:W-:Y:S01]  /*147d0*/  FMUL.FTZ R13, R140, R157 ;  /* 0x0000009d8c0d7220 */ /* 0x000fe20000410000 */
[C---:B------:R-:W-:Y:S01]  /*147e0*/  FMUL.FTZ R14, R0.reuse, R158 ;  /* 0x0000009e000e7220 */ /* 0x040fe20000410000 */
[----:B------:R-:W-:Y:S01]  /*147f0*/  FMUL.FTZ R15, R0, R159 ;  /* 0x0000009f000f7220 */ /* 0x000fe20000410000 */
[----:B------:R-:W-:Y:S01]  /*14800*/  IMAD.WIDE.U32 R152, R196, -0x326172a9, RZ ;  /* 0xcd9e8d57c4987825 */ /* 0x000fe200078e00ff */
[C---:B------:R-:W-:Y:S01]  /*14810*/  HMMA.16816.F32.BF16 R8, R180.reuse, R176, R8 ;  /* 0x000000b0b408723c */ /* 0x040fe20000041808 */
[----:B------:R-:W-:Y:S03]  /*14820*/  MUFU.EX2 R114, R114 ;  /* 0x0000007200727308 */ /* 0x000fe60000000800 */
[----:B------:R-:W-:Y:S01]  /*14830*/  LOP3.LUT R159, R16, UR6, R153, 0x96, !PT ;  /* 0x00000006109f7c12 */ /* 0x000fe2000f8e9699 */
[----:B------:R-:W-:Y:S01]  /*14840*/  FMUL.FTZ R18, R3, R162 ;  /* 0x000000a203127220 */ /* 0x000fe20000410000 */
[C---:B------:R-:W-:Y:S01]  /*14850*/  PRMT R192, R152.reuse, 0x7773, RZ ;  /* 0x0000777398c07816 */ /* 0x040fe200000000ff */
[C---:B------:R-:W-:Y:S01]  /*14860*/  FMUL.FTZ R16, R145.reuse, R160 ;  /* 0x000000a091107220 */ /* 0x040fe20000410000 */
[C---:B------:R-:W-:Y:S01]  /*14870*/  PRMT R191, R152.reuse, 0x7772, RZ ;  /* 0x0000777298bf7816 */ /* 0x040fe200000000ff */
[-C--:B------:R-:W-:Y:S02]  /*14880*/  HMMA.16816.F32.BF16 R12, R180, R178.reuse, R12 ;  /* 0x000000b2b40c723c */ /* 0x080fe4000004180c */
[----:B------:R1:W2:Y:S01]  /*14890*/  MUFU.EX2 R251, R33 ;  /* 0x0000002100fb7308 */ /* 0x0002a20000000800 */
[----:B------:R-:W-:Y:S01]  /*148a0*/  PRMT R195, R152, 0x7771, RZ ;  /* 0x0000777198c37816 */ /* 0x000fe200000000ff */
[----:B------:R-:W-:Y:S01]  /*148b0*/  FMUL.FTZ R17, R145, R161 ;  /* 0x000000a191117220 */ /* 0x000fe20000410000 */
[----:B------:R-:W-:Y:S01]  /*148c0*/  PRMT R191, R191, 0x5410, R192 ;  /* 0x00005410bfbf7816 */ /* 0x000fe200000000c0 */
[----:B------:R-:W-:Y:S01]  /*148d0*/  FMUL.FTZ R19, R3, R163 ;  /* 0x000000a303137220 */ /* 0x000fe20000410000 */
[----:B------:R-:W-:Y:S01]  /*148e0*/  FFMA.FTZ R141, R35, UR4, -R186 ;  /* 0x00000004238d7c23 */ /* 0x000fe200080108ba */
[----:B------:R-:W-:Y:S01]  /*148f0*/  FMUL.FTZ R133, R145, R133 ;  /* 0x0000008591857220 */ /* 0x000fe20000410000 */
[C---:B------:R-:W-:Y:S01]  /*14900*/  FMUL.FTZ R134, R3.reuse, R134 ;  /* 0x0000008603867220 */ /* 0x040fe20000410000 */
[----:B------:R-:W-:Y:S02]  /*14910*/  FMUL.FTZ R135, R3, R135 ;  /* 0x0000008703877220 */ /* 0x000fe40000410000 */
[----:B------:R-:W-:Y:S01]  /*14920*/  MUFU.EX2 R250, R141 ;  /* 0x0000008d00fa7308 */ /* 0x000fe20000000800 */
[C---:B------:R-:W-:Y:S01]  /*14930*/  FMUL.FTZ R136, R140.reuse, R136 ;  /* 0x000000888c887220 */ /* 0x040fe20000410000 */
[C---:B------:R-:W-:Y:S04]  /*14940*/  HMMA.16816.F32.BF16 R16, R172.reuse, R178, R16 ;  /* 0x000000b2ac10723c */ /* 0x040fe80000041810 */
[----:B------:R-:W-:Y:S01]  /*14950*/  FMUL.FTZ R137, R140, R137 ;  /* 0x000000898c897220 */ /* 0x000fe20000410000 */
[C---:B------:R-:W-:Y:S01]  /*14960*/  FMUL.FTZ R138, R0.reuse, R138 ;  /* 0x0000008a008a7220 */ /* 0x040fe20000410000 */
[C---:B------:R-:W-:Y:S02]  /*14970*/  FMUL.FTZ R139, R0.reuse, R139 ;  /* 0x0000008b008b7220 */ /* 0x040fe40000410000 */
[----:B------:R3:W-:Y:S01]  /*14980*/  MUFU.EX2 R248, R34 ;  /* 0x0000002200f87308 */ /* 0x0007e20000000800 */
[-C--:B-----5:R-:W-:Y:S03]  /*14990*/  HMMA.16816.F32.BF16 R132, R172, R148.reuse, R132 ;  /* 0x00000094ac84723c */ /* 0x0a0fe60000041884 */
[----:B------:R-:W-:Y:S02]  /*149a0*/  IMAD.MOV.U32 R201, RZ, RZ, R244 ;  /* 0x000000ffffc97224 */ /* 0x000fe400078e00f4 */
[----:B------:R-:W-:Y:S01]  /*149b0*/  FMUL.FTZ R35, R0, R167 ;  /* 0x000000a700237220 */ /* 0x000fe20000410000 */
[----:B------:R-:W-:Y:S04]  /*149c0*/  IMAD.WIDE.U32 R156, R193, -0x326172a9, RZ ;  /* 0xcd9e8d57c19c7825 */ /* 0x000fe800078e00ff */
[----:B------:R-:W-:Y:S01]  /*149d0*/  FFMA.FTZ R186, R119, UR4, -R186 ;  /* 0x0000000477ba7c23 */ /* 0x000fe200080108ba */
[----:B------:R4:W-:Y:S01]  /*149e0*/  MUFU.EX2 R244, R20 ;  /* 0x0000001400f47308 */ /* 0x0009e20000000800 */
[C---:B------:R-:W-:Y:S04]  /*149f0*/  HMMA.16816.F32.BF16 R136, R180.reuse, R148, R136 ;  /* 0x00000094b488723c */ /* 0x040fe80000041888 */
[----:B------:R-:W-:Y:S01]  /*14a00*/  LOP3.LUT R190, R190, UR7, R157, 0x96, !PT ;  /* 0x00000007bebe7c12 */ /* 0x000fe2000f8e969d */
[----:B------:R-:W-:Y:S02]  /*14a10*/  IMAD.MOV.U32 R193, RZ, RZ, R152 ;  /* 0x000000ffffc17224 */ /* 0x000fe400078e0098 */
[----:B-1----:R-:W-:Y:S01]  /*14a20*/  FMUL.FTZ R33, R140, R165 ;  /* 0x000000a58c217220 */ /* 0x002fe20000410000 */
[----:B------:R-:W-:Y:S04]  /*14a30*/  IMAD.WIDE.U32 R152, R188, -0x2daee0ad, RZ ;  /* 0xd2511f53bc987825 */ /* 0x000fe800078e00ff */
[----:B---3--:R-:W-:Y:S01]  /*14a40*/  FMUL.FTZ R34, R0, R166 ;  /* 0x000000a600227220 */ /* 0x008fe20000410000 */
[----:B------:R-:W-:Y:S01]  /*14a50*/  MUFU.EX2 R115, R115 ;  /* 0x0000007300737308 */ /* 0x000fe20000000800 */
[----:B------:R-:W-:Y:S01]  /*14a60*/  LOP3.LUT R37, R193, 0xff, RZ, 0xc0, !PT ;  /* 0x000000ffc1257812 */ /* 0x000fe200078ec0ff */
[----:B------:R-:W-:Y:S01]  /*14a70*/  IMAD.WIDE.U32 R148, R189, -0x2daee0ad, RZ ;  /* 0xd2511f53bd947825 */ /* 0x000fe200078e00ff */
[C---:B------:R-:W-:Y:S02]  /*14a80*/  PRMT R177, R152.reuse, 0x7773, RZ ;  /* 0x0000777398b17816 */ /* 0x040fe400000000ff */
[----:B------:R-:W-:Y:S01]  /*14a90*/  PRMT R163, R152, 0x7772, RZ ;  /* 0x0000777298a37816 */ /* 0x000fe200000000ff */
[----:B------:R-:W-:Y:S01]  /*14aa0*/  IMAD.WIDE.U32 R196, R32, -0x326172a9, RZ ;  /* 0xcd9e8d5720c47825 */ /* 0x000fe200078e00ff */
[----:B------:R-:W-:Y:S03]  /*14ab0*/  PRMT R162, R152, 0x7771, RZ ;  /* 0x0000777198a27816 */ /* 0x000fe600000000ff */
[----:B------:R-:W-:Y:S01]  /*14ac0*/  MUFU.EX2 R193, R65 ;  /* 0x0000004100c17308 */ /* 0x000fe20000000800 */
[----:B------:R-:W-:Y:S01]  /*14ad0*/  LOP3.LUT R141, R202, UR11, R149, 0x96, !PT ;  /* 0x0000000bca8d7c12 */ /* 0x000fe2000f8e9695 */
[----:B------:R-:W-:Y:S01]  /*14ae0*/  IMAD.WIDE.U32 R154, R154, -0x326172a9, RZ ;  /* 0xcd9e8d579a9a7825 */ /* 0x000fe200078e00ff */
[----:B------:R-:W-:Y:S02]  /*14af0*/  LOP3.LUT R149, R196, R219, RZ, 0x3c, !PT ;  /* 0x000000dbc4957212 */ /* 0x000fe400078e3cff */
[----:B------:R-:W-:Y:S01]  /*14b00*/  LOP3.LUT R146, R200, UR11, R153, 0x96, !PT ;  /* 0x0000000bc8927c12 */ /* 0x000fe2000f8e9699 */
[----:B------:R-:W-:Y:S01]  /*14b10*/  IMAD.MOV.U32 R176, RZ, RZ, R152 ;  /* 0x000000ffffb07224 */ /* 0x000fe200078e0098 */
[----:B------:R-:W-:Y:S01]  /*14b20*/  LOP3.LUT R152, R197, R224, RZ, 0x3c, !PT ;  /* 0x000000e0c5987212 */ /* 0x000fe200078e3cff */
[----:B------:R-:W-:Y:S01]  /*14b30*/  IMAD.MOV.U32 R189, RZ, RZ, R243 ;  /* 0x000000ffffbd7224 */ /* 0x000fe200078e00f3 */
[----:B------:R-:W-:Y:S01]  /*14b40*/  LOP3.LUT R158, R156, UR6, R155, 0x96, !PT ;  /* 0x000000069c9e7c12 */ /* 0x000fe2000f8e969b */
[----:B------:R-:W-:Y:S01]  /*14b50*/  MUFU.EX2 R202, R38 ;  /* 0x0000002600ca7308 */ /* 0x000fe20000000800 */
[C---:B------:R-:W-:Y:S01]  /*14b60*/  PRMT R178, R154.reuse, 0x7773, RZ ;  /* 0x000077739ab27816 */ /* 0x040fe200000000ff */
[----:B------:R-:W-:Y:S01]  /*14b70*/  IMAD.MOV.U32 R188, RZ, RZ, R154 ;  /* 0x000000ffffbc7224 */ /* 0x000fe200078e009a */
[C---:B------:R-:W-:Y:S01]  /*14b80*/  PRMT R161, R154.reuse, 0x7772, RZ ;  /* 0x000077729aa17816 */ /* 0x040fe200000000ff */
[----:B------:R-:W-:Y:S01]  /*14b90*/  IMAD.MOV.U32 R156, RZ, RZ, R148 ;  /* 0x000000ffff9c7224 */ /* 0x000fe200078e0094 */
[----:B------:R-:W-:Y:S01]  /*14ba0*/  PRMT R179, R154, 0x7771, RZ ;  /* 0x000077719ab37816 */ /* 0x000fe200000000ff */
[----:B------:R-:W-:Y:S01]  /*14bb0*/  FMUL.FTZ R32, R140, R164 ;  /* 0x000000a48c207220 */ /* 0x000fe20000410000 */
[C---:B------:R-:W-:Y:S03]  /*14bc0*/  PRMT R155, R148.reuse, 0x7773, RZ ;  /* 0x00007773949b7816 */ /* 0x040fe600000000ff */
[----:B------:R1:W-:Y:S01]  /*14bd0*/  MUFU.EX2 R243, R22 ;  /* 0x0000001600f37308 */ /* 0x0003e20000000800 */
[----:B------:R-:W-:Y:S01]  /*14be0*/  PRMT R154, R148, 0x7772, RZ ;  /* 0x00007772949a7816 */ /* 0x000fe200000000ff */
[----:B------:R-:W-:Y:S01]  /*14bf0*/  IMAD.WIDE.U32 R152, R152, -0x2daee0ad, RZ ;  /* 0xd2511f5398987825 */ /* 0x000fe200078e00ff */
[----:B------:R-:W-:Y:S02]  /*14c00*/  PRMT R157, R148, 0x7771, RZ ;  /* 0x00007771949d7816 */ /* 0x000fe400000000ff */
[----:B------:R-:W-:Y:S01]  /*14c10*/  PRMT R178, R161, 0x5410, R178 ;  /* 0x00005410a1b27816 */ /* 0x000fe200000000b2 */
[----:B------:R-:W-:Y:S01]  /*14c20*/  IMAD.WIDE.U32 R148, R149, -0x2daee0ad, RZ ;  /* 0xd2511f5395947825 */ /* 0x000fe200078e00ff */
[----:B----4-:R-:W-:Y:S01]  /*14c30*/  LOP3.LUT R20, R232, UR17, R153, 0x96, !PT ;  /* 0x00000011e8147c12 */ /* 0x010fe2000f8e9699 */
[-C--:B------:R-:W-:Y:S02]  /*14c40*/  HMMA.16816.F32.BF16 R32, R180, R150.reuse, R32 ;  /* 0x00000096b420723c */ /* 0x080fe40000041820 */
[----:B------:R-:W-:Y:S01]  /*14c50*/  MUFU.EX2 R100, R100 ;  /* 0x0000006400647308 */ /* 0x000fe20000000800 */
[----:B------:R-:W-:Y:S01]  /*14c60*/  LOP3.LUT R160, R152, UR16, R149, 0x96, !PT ;  /* 0x0000001098a07c12 */ /* 0x000fe2000f8e9695 */
[----:B------:R-:W-:Y:S01]  /*14c70*/  IMAD.MOV.U32 R180, RZ, RZ, R246 ;  /* 0x000000ffffb47224 */ /* 0x000fe200078e00f6 */
[----:B------:R-:W-:Y:S01]  /*14c80*/  PRMT R37, R37, 0x5410, R195 ;  /* 0x0000541025257816 */ /* 0x000fe200000000c3 */
[----:B------:R-:W-:Y:S04]  /*14c90*/  IMAD.WIDE.U32 R152, R20, -0x326172a9, RZ ;  /* 0xcd9e8d5714987825 */ /* 0x000fe800078e00ff */
[----:B------:R-:W-:Y:S02]  /*14ca0*/  FFMA.FTZ R58, R58, UR4, -R184 ;  /* 0x000000043a3a7c23 */ /* 0x000fe400080108b8 */
[----:B------:R3:W4:Y:S01]  /*14cb0*/  MUFU.EX2 R246, R21 ;  /* 0x0000001500f67308 */ /* 0x0007220000000800 */
[----:B------:R-:W-:Y:S01]  /*14cc0*/  IMAD.WIDE.U32 R160, R160, -0x326172a9, RZ ;  /* 0xcd9e8d57a0a07825 */ /* 0x000fe200078e00ff */
[----:B------:R-:W-:Y:S03]  /*14cd0*/  LOP3.LUT R20, R222, UR9, R153, 0x96, !PT ;  /* 0x00000009de147c12 */ /* 0x000fe6000f8e9699 */
[----:B------:R-:W-:Y:S01]  /*14ce0*/  FFMA.FTZ R25, R25, UR4, -R185 ;  /* 0x0000000419197c23 */ /* 0x000fe200080108b9 */
[----:B------:R-:W-:Y:S01]  /*14cf0*/  IMAD.MOV.U32 R183, RZ, RZ, R242 ;  /* 0x000000ffffb77224 */ /* 0x000fe200078e00f2 */
[----:B-1----:R-:W-:Y:S01]  /*14d00*/  LOP3.LUT R22, R152, UR8, R161, 0x96, !PT ;  /* 0x0000000898167c12 */ /* 0x002fe2000f8e96a1 */
[----:B------:R-:W-:Y:S01]  /*14d10*/  IMAD.MOV.U32 R192, RZ, RZ, R241 ;  /* 0x000000ffffc07224 */ /* 0x000fe200078e00f1 */
[----:B------:R-:W-:Y:S01]  /*14d20*/  PRMT R161, R163, 0x5410, R177 ;  /* 0x00005410a3a17816 */ /* 0x000fe200000000b1 */
[----:B------:R-:W-:Y:S01]  /*14d30*/  IMAD.MOV.U32 R177, RZ, RZ, R239 ;  /* 0x000000ffffb17224 */ /* 0x000fe200078e00ef */
[----:B------:R-:W-:Y:S01]  /*14d40*/  PRMT R163, R154, 0x5410, R155 ;  /* 0x000054109aa37816 */ /* 0x000fe2000000009b */
[----:B------:R-:W-:Y:S01]  /*14d50*/  MUFU.EX2 R239, R28 ;  /* 0x0000001c00ef7308 */ /* 0x000fe20000000800 */
[----:B------:R-:W-:Y:S02]  /*14d60*/  IMAD.MOV.U32 R199, RZ, RZ, R245 ;  /* 0x000000ffffc77224 */ /* 0x000fe400078e00f5 */
[----:B------:R-:W-:Y:S01]  /*14d70*/  FFMA.FTZ R27, R27, UR4, -R184 ;  /* 0x000000041b1b7c23 */ /* 0x000fe200080108b8 */
[----:B------:R-:W-:Y:S02]  /*14d80*/  IMAD.MOV.U32 R182, RZ, RZ, R236 ;  /* 0x000000ffffb67224 */ /* 0x000fe400078e00ec */
[--C-:B------:R-:W-:Y:S01]  /*14d90*/  FFMA.FTZ R45, R45, UR4, -R185.reuse ;  /* 0x000000042d2d7c23 */ /* 0x100fe200080108b9 */
[----:B------:R-:W-:Y:S04]  /*14da0*/  IMAD.WIDE.U32 R166, R22, -0x2daee0ad, RZ ;  /* 0xd2511f5316a67825 */ /* 0x000fe800078e00ff */
[--C-:B------:R-:W-:Y:S01]  /*14db0*/  FFMA.FTZ R57, R57, UR4, -R185.reuse ;  /* 0x0000000439397c23 */ /* 0x100fe200080108b9 */
[----:B------:R1:W-:Y:S01]  /*14dc0*/  MUFU.EX2 R242, R29 ;  /* 0x0000001d00f27308 */ /* 0x0003e20000000800 */
[----:B---3--:R-:W-:Y:S04]  /*14dd0*/  IMAD.WIDE.U32 R20, R20, -0x2daee0ad, RZ ;  /* 0xd2511f5314147825 */ /* 0x008fe800078e00ff */
[--C-:B------:R-:W-:Y:S01]  /*14de0*/  FFMA.FTZ R76, R76, UR4, -R185.reuse ;  /* 0x000000044c4c7c23 */ /* 0x100fe200080108b9 */
[----:B------:R-:W-:Y:S01]  /*14df0*/  FFMA.FTZ R72, R72, UR4, -R185 ;  /* 0x0000000448487c23 */ /* 0x000fe200080108b9 */
[----:B------:R-:W-:Y:S01]  /*14e00*/  IMAD.MOV.U32 R200, RZ, RZ, R235 ;  /* 0x000000ffffc87224 */ /* 0x000fe200078e00eb */
[----:B------:R-:W-:Y:S01]  /*14e10*/  LOP3.LUT R164, R148, UR13, R21, 0x96, !PT ;  /* 0x0000000d94a47c12 */ /* 0x000fe2000f8e9615 */
[----:B------:R-:W-:Y:S01]  /*14e20*/  FFMA.FTZ R148, R31, UR4, -R184 ;  /* 0x000000041f947c23 */ /* 0x000fe200080108b8 */
[----:B------:R-:W-:Y:S01]  /*14e30*/  LOP3.LUT R21, R176, 0xff, RZ, 0xc0, !PT ;  /* 0x000000ffb0157812 */ /* 0x000fe200078ec0ff */
[----:B------:R3:W5:Y:S01]  /*14e40*/  MUFU.EX2 R247, R23 ;  /* 0x0000001700f77308 */ /* 0x0007620000000800 */
[----:B------:R-:W-:Y:S02]  /*14e50*/  IMAD.MOV.U32 R176, RZ, RZ, R240 ;  /* 0x000000ffffb07224 */ /* 0x000fe400078e00f0 */
[----:B------:R-:W-:Y:S01]  /*14e60*/  FFMA.FTZ R77, R77, UR4, -R185 ;  /* 0x000000044d4d7c23 */ /* 0x000fe200080108b9 */
[----:B------:R-:W-:Y:S01]  /*14e70*/  PRMT R155, R21, 0x5410, R162 ;  /* 0x00005410159b7816 */ /* 0x000fe200000000a2 */
[----:B------:R-:W-:Y:S01]  /*14e80*/  IMAD.MOV.U32 R181, RZ, RZ, R238 ;  /* 0x000000ffffb57224 */ /* 0x000fe200078e00ee */
[----:B------:R-:W-:Y:S01]  /*14e90*/  LOP3.LUT R21, R146, 0xffff, RZ, 0xc0, !PT ;  /* 0x0000ffff92157812 */ /* 0x000fe200078ec0ff */
[----:B------:R-:W-:Y:S01]  /*14ea0*/  FFMA.FTZ R78, R78, UR4, -R184 ;  /* 0x000000044e4e7c23 */ /* 0x000fe200080108b8 */
[----:B------:R-:W-:Y:S02]  /*14eb0*/  LOP3.LUT R162, R20, UR12, R167, 0x96, !PT ;  /* 0x0000000c14a27c12 */ /* 0x000fe4000f8e96a7 */
[----:B------:R2:W-:Y:S01]  /*14ec0*/  MUFU.EX2 R241, R24 ;  /* 0x0000001800f17308 */ /* 0x0005e20000000800 */
[----:B------:R-:W-:Y:S01]  /*14ed0*/  SHF.R.U32.HI R22, RZ, 0x8, R21 ;  /* 0x00000008ff167819 */ /* 0x000fe20000011615 */
[----:B-1----:R-:W1:Y:S01]  /*14ee0*/  LDSM.16.MT88.4 R28, [R208+0x4400] ;  /* 0x00440000d01c783b */ /* 0x002e620000004200 */
[----:B------:R-:W-:Y:S01]  /*14ef0*/  PRMT R20, R141, 0x7632, R20 ;  /* 0x000076328d147816 */ /* 0x000fe20000000014 */
[--C-:B------:R-:W-:Y:S01]  /*14f00*/  FFMA.FTZ R79, R79, UR4, -R184.reuse ;  /* 0x000000044f4f7c23 */ /* 0x100fe200080108b8 */
[----:B------:R-:W-:Y:S01]  /*14f10*/  FFMA.FTZ R73, R73, UR4, -R185 ;  /* 0x0000000449497c23 */ /* 0x000fe200080108b9 */
[--C-:B------:R-:W-:Y:S01]  /*14f20*/  FFMA.FTZ R74, R74, UR4, -R184.reuse ;  /* 0x000000044a4a7c23 */ /* 0x100fe200080108b8 */
[--C-:B------:R-:W-:Y:S03]  /*14f30*/  FFMA.FTZ R75, R75, UR4, -R184.reuse ;  /* 0x000000044b4b7c23 */ /* 0x100fe600080108b8 */
[----:B------:R4:W5:Y:S01]  /*14f40*/  MUFU.EX2 R245, R25 ;  /* 0x0000001900f57308 */ /* 0x0009620000000800 */
[----:B---3--:R-:W-:Y:S01]  /*14f50*/  PRMT R23, R146, 0x7632, R23 ;  /* 0x0000763292177816 */ /* 0x008fe20000000017 */
[--C-:B------:R-:W-:Y:S01]  /*14f60*/  FFMA.FTZ R92, R92, UR4, -R185.reuse ;  /* 0x000000045c5c7c23 */ /* 0x100fe200080108b9 */
[----:B------:R-:W-:Y:S01]  /*14f70*/  FFMA.FTZ R93, R93, UR4, -R185 ;  /* 0x000000045d5d7c23 */ /* 0x000fe200080108b9 */
[--C-:B------:R-:W-:Y:S01]  /*14f80*/  FFMA.FTZ R94, R94, UR4, -R184.reuse ;  /* 0x000000045e5e7c23 */ /* 0x100fe200080108b8 */
[----:B------:R-:W-:Y:S01]  /*14f90*/  LOP3.LUT R21, R23, 0xff, RZ, 0xc0, !PT ;  /* 0x000000ff17157812 */ /* 0x000fe200078ec0ff */
[----:B------:R-:W-:Y:S01]  /*14fa0*/  FMUL.FTZ R23, R3, R171 ;  /* 0x000000ab03177220 */ /* 0x000fe20000410000 */
[----:B------:R-:W-:Y:S03]  /*14fb0*/  IMAD.MOV.U32 R171, RZ, RZ, R205 ;  /* 0x000000ffffab7224 */ /* 0x000fe600078e00cd */
[----:B------:R3:W-:Y:S01]  /*14fc0*/  MUFU.EX2 R236, R26 ;  /* 0x0000001a00ec7308 */ /* 0x0007e20000000800 */
[----:B--2---:R-:W-:Y:S01]  /*14fd0*/  LOP3.LUT R24, R146, 0xff, RZ, 0xc0, !PT ;  /* 0x000000ff92187812 */ /* 0x004fe200078ec0ff */
[----:B------:R-:W-:Y:S01]  /*14fe0*/  FFMA.FTZ R95, R95, UR4, -R184 ;  /* 0x000000045f5f7c23 */ /* 0x000fe200080108b8 */
[----:B------:R-:W-:Y:S01]  /*14ff0*/  SHF.R.U32.HI R146, RZ, 0x18, R146 ;  /* 0x00000018ff927819 */ /* 0x000fe20000011692 */
[----:B------:R-:W-:Y:S01]  /*15000*/  FFMA.FTZ R88, R88, UR4, -R185 ;  /* 0x0000000458587c23 */ /* 0x000fe200080108b9 */
[----:B------:R-:W-:Y:S01]  /*15010*/  PRMT R153, R24, 0x5410, R22 ;  /* 0x0000541018997816 */ /* 0x000fe20000000016 */
[----:B------:R-:W-:Y:S01]  /*15020*/  FMUL.FTZ R22, R3, R170 ;  /* 0x000000aa03167220 */ /* 0x000fe20000410000 */
[----:B------:R-:W-:Y:S03]  /*15030*/  PRMT R154, R21, 0x5410, R146 ;  /* 0x00005410159a7816 */ /* 0x000fe60000000092 */
[----:B------:R2:W1:Y:S01]  /*15040*/  MUFU.EX2 R240, R27 ;  /* 0x0000001b00f07308 */ /* 0x0004620000000800 */
[----:B----4-:R-:W-:Y:S01]  /*15050*/  LOP3.LUT R25, R156, 0xff, RZ, 0xc0, !PT ;  /* 0x000000ff9c197812 */ /* 0x010fe200078ec0ff */
[----:B------:R-:W-:Y:S01]  /*15060*/  IMAD.MOV.U32 R170, RZ, RZ, R227 ;  /* 0x000000ffffaa7224 */ /* 0x000fe200078e00e3 */
[----:B------:R-:W-:Y:S01]  /*15070*/  LOP3.LUT R21, R141, 0xffff, RZ, 0xc0, !PT ;  /* 0x0000ffff8d157812 */ /* 0x000fe200078ec0ff */
[----:B------:R-:W-:Y:S01]  /*15080*/  FFMA.FTZ R89, R89, UR4, -R185 ;  /* 0x0000000459597c23 */ /* 0x000fe200080108b9 */
[----:B------:R-:W-:Y:S01]  /*15090*/  PRMT R157, R25, 0x5410, R157 ;  /* 0x00005410199d7816 */ /* 0x000fe2000000009d */
[----:B------:R-:W-:Y:S01]  /*150a0*/  FFMA.FTZ R90, R90, UR4, -R184 ;  /* 0x000000045a5a7c23 */ /* 0x000fe200080108b8 */
[----:B------:R-:W-:Y:S03]  /*150b0*/  SHF.R.U32.HI R25, RZ, 0x8, R21 ;  /* 0x00000008ff197819 */ /* 0x000fe60000011615 */
[----:B------:R4:W1:Y:S01]  /*150c0*/  MUFU.EX2 R235, R148 ;  /* 0x0000009400eb7308 */ /* 0x0008620000000800 */
[----:B---3--:R-:W-:Y:S01]  /*150d0*/  LOP3.LUT R26, R141, 0xff, RZ, 0xc0, !PT ;  /* 0x000000ff8d1a7812 */ /* 0x008fe200078ec0ff */
[C---:B------:R-:W-:Y:S01]  /*150e0*/  FMUL.FTZ R21, R145.reuse, R169 ;  /* 0x000000a991157220 */ /* 0x040fe20000410000 */
[----:B------:R-:W-:Y:S01]  /*150f0*/  LOP3.LUT R24, R20, 0xff, RZ, 0xc0, !PT ;  /* 0x000000ff14187812 */ /* 0x000fe200078ec0ff */
[----:B------:R-:W-:Y:S01]  /*15100*/  FMUL.FTZ R20, R145, R168 ;  /* 0x000000a891147220 */ /* 0x000fe20000410000 */
[----:B------:R-:W-:Y:S01]  /*15110*/  SHF.R.U32.HI R141, RZ, 0x18, R141 ;  /* 0x00000018ff8d7819 */ /* 0x000fe2000001168d */
[----:B------:R-:W-:Y:S01]  /*15120*/  IMAD.MOV.U32 R168, RZ, RZ, R237 ;  /* 0x000000ffffa87224 */ /* 0x000fe200078e00ed */
[----:B------:R-:W-:Y:S03]  /*15130*/  PRMT R149, R26, 0x5410, R25 ;  /* 0x000054101a957816 */ /* 0x000fe60000000019 */
[----:B------:R-:W-:Y:S01]  /*15140*/  MUFU.EX2 R205, R36 ;  /* 0x0000002400cd7308 */ /* 0x000fe20000000800 */
[----:B--2---:R-:W-:Y:S01]  /*15150*/  LOP3.LUT R27, R161, 0xff00ff, RZ, 0xc0, !PT ;  /* 0x00ff00ffa11b7812 */ /* 0x004fe200078ec0ff */
[----:B------:R-:W-:Y:S01]  /*15160*/  IMAD.MOV.U32 R169, RZ, RZ, R234 ;  /* 0x000000ffffa97224 */ /* 0x000fe200078e00ea */
[----:B------:R-:W-:Y:S01]  /*15170*/  PRMT R152, R24, 0x5410, R141 ;  /* 0x0000541018987816 */ /* 0x000fe2000000008d */
[----:B------:R-:W-:Y:S04]  /*15180*/  HMMA.16816.F32.BF16 R20, R172, R150, R20 ;  /* 0x00000096ac14723c */ /* 0x000fe80000041814 */
[--C-:B------:R-:W-:Y:S02]  /*15190*/  HSET2.LE.AND R26, R155, R147.reuse, PT ;  /* 0x000000939b1a7233 */ /* 0x100fe40003803000 */
[----:B------:R2:W-:Y:S01]  /*151a0*/  MUFU.EX2 R237, R49 ;  /* 0x0000003100ed7308 */ /* 0x0005e20000000800 */
[----:B------:R-:W-:Y:S01]  /*151b0*/  F2FP.BF16.F32.PACK_AB R24, R251, R171 ;  /* 0x000000abfb18723e */ /* 0x000fe200000010ff */
[----:B------:R-:W-:Y:S01]  /*151c0*/  IMAD.MOV.U32 R175, RZ, RZ, R192 ;  /* 0x000000ffffaf7224 */ /* 0x000fe200078e00c0 */
[--C-:B------:R-:W-:Y:S01]  /*151d0*/  HSET2.LE.AND R141, R153, R147.reuse, PT ;  /* 0x00000093998d7233 */ /* 0x100fe20003803000 */
[----:B------:R-:W-:Y:S01]  /*151e0*/  IMAD.MOV.U32 R174, RZ, RZ, R176 ;  /* 0x000000ffffae7224 */ /* 0x000fe200078e00b0 */
[--C-:B------:R-:W-:Y:S01]  /*151f0*/  HSET2.LE.AND R27, R27, R147.reuse, PT ;  /* 0x000000931b1b7233 */ /* 0x100fe20003803000 */
[----:B------:R-:W-:Y:S01]  /*15200*/  IMAD.MOV.U32 R176, RZ, RZ, R189 ;  /* 0x000000ffffb07224 */ /* 0x000fe200078e00bd */
[----:B------:R-:W-:Y:S03]  /*15210*/  F2FP.BF16.F32.PACK_AB R146, R246, R244 ;  /* 0x000000f4f692723e */ /* 0x000fe600000010ff */
[----:B------:R-:W-:Y:S01]  /*15220*/  MUFU.EX2 R192, R43 ;  /* 0x0000002b00c07308 */ /* 0x000fe20000000800 */
[----:B------:R-:W-:Y:S01]  /*15230*/  F2FP.BF16.F32.PACK_AB R25, R250, R248 ;  /* 0x000000f8fa19723e */ /* 0x000fe200000010ff */
[----:B------:R-:W-:Y:S01]  /*15240*/  IMAD.MOV.U32 R172, RZ, RZ, R199 ;  /* 0x000000ffffac7224 */ /* 0x000fe200078e00c7 */
[----:B------:R-:W-:Y:S01]  /*15250*/  LOP3.LUT R26, R24, R26, RZ, 0xc0, !PT ;  /* 0x0000001a181a7212 */ /* 0x000fe200078ec0ff */
[----:B------:R-:W-:Y:S01]  /*15260*/  IMAD.MOV.U32 R173, RZ, RZ, R177 ;  /* 0x000000ffffad7224 */ /* 0x000fe200078e00b1 */
[----:B------:R-:W-:Y:S01]  /*15270*/  LOP3.LUT R24, R146, R141, RZ, 0xc0, !PT ;  /* 0x0000008d92187212 */ /* 0x000fe200078ec0ff */
[--C-:B------:R-:W-:Y:S01]  /*15280*/  FFMA.FTZ R146, R48, UR4, -R187.reuse ;  /* 0x0000000430927c23 */ /* 0x100fe200080108bb */
[----:B------:R-:W-:Y:S01]  /*15290*/  LOP3.LUT R27, R25, R27, RZ, 0xc0, !PT ;  /* 0x0000001b191b7212 */ /* 0x000fe200078ec0ff */
[----:B------:R-:W-:Y:S01]  /*152a0*/  FFMA.FTZ R187, R117, UR4, -R187 ;  /* 0x0000000475bb7c23 */ /* 0x000fe200080108bb */
[--C-:B------:R-:W-:Y:S01]  /*152b0*/  HSET2.LE.AND R141, R154, R147.reuse, PT ;  /* 0x000000939a8d7233 */ /* 0x100fe20003803000 */
[----:B------:R-:W-:Y:S01]  /*152c0*/  MUFU.EX2 R195, R64 ;  /* 0x0000004000c37308 */ /* 0x000fe20000000800 */
[----:B-----5:R-:W-:Y:S01]  /*152d0*/  F2FP.BF16.F32.PACK_AB R25, R247, R243 ;  /* 0x000000f3f719723e */ /* 0x020fe200000010ff */
[----:B------:R-:W-:Y:S01]  /*152e0*/  IMAD.MOV.U32 R177, RZ, RZ, R183 ;  /* 0x000000ffffb17224 */ /* 0x000fe200078e00b7 */
[--C-:B----4-:R-:W-:Y:S01]  /*152f0*/  HSET2.LE.AND R148, R149, R147.reuse, PT ;  /* 0x0000009395947233 */ /* 0x110fe20003803000 */
[--C-:B------:R-:W-:Y:S01]  /*15300*/  FFMA.FTZ R91, R91, UR4, -R184.reuse ;  /* 0x000000045b5b7c23 */ /* 0x100fe200080108b8 */
[----:B------:R-:W-:Y:S01]  /*15310*/  LOP3.LUT R151, R163, 0xff00ff, RZ, 0xc0, !PT ;  /* 0x00ff00ffa3977812 */ /* 0x000fe200078ec0ff */
[--C-:B------:R-:W-:Y:S01]  /*15320*/  FFMA.FTZ R108, R108, UR4, -R185.reuse ;  /* 0x000000046c6c7c23 */ /* 0x100fe200080108b9 */
[----:B------:R-:W-:Y:S03]  /*15330*/  F2FP.BF16.F32.PACK_AB R48, R245, R241 ;  /* 0x000000f1f530723e */ /* 0x000fe600000010ff */
[----:B------:R-:W-:Y:S01]  /*15340*/  MUFU.EX2 R189, R67 ;  /* 0x0000004300bd7308 */ /* 0x000fe20000000800 */
[----:B------:R-:W-:Y:S01]  /*15350*/  LOP3.LUT R25, R25, R141, RZ, 0xc0, !PT ;  /* 0x0000008d19197212 */ /* 0x000fe200078ec0ff */
[--C-:B------:R-:W-:Y:S01]  /*15360*/  FFMA.FTZ R109, R109, UR4, -R185.reuse ;  /* 0x000000046d6d7c23 */ /* 0x100fe200080108b9 */
[----:B------:R-:W-:Y:S01]  /*15370*/  LOP3.LUT R148, R48, R148, RZ, 0xc0, !PT ;  /* 0x0000009430947212 */ /* 0x000fe200078ec0ff */
[--C-:B------:R-:W-:Y:S01]  /*15380*/  FFMA.FTZ R110, R110, UR4, -R184.reuse ;  /* 0x000000046e6e7c23 */ /* 0x100fe200080108b8 */
[--C-:B------:R-:W-:Y:S01]  /*15390*/  HSET2.LE.AND R150, R157, R147.reuse, PT ;  /* 0x000000939d967233 */ /* 0x100fe20003803000 */
[----:B------:R-:W-:Y:S01]  /*153a0*/  IMAD.WIDE.U32 R156, R164, -0x326172a9, RZ ;  /* 0xcd9e8d57a49c7825 */ /* 0x000fe200078e00ff */
[--C-:B------:R-:W-:Y:S01]  /*153b0*/  HSET2.LE.AND R151, R151, R147.reuse, PT ;  /* 0x0000009397977233 */ /* 0x100fe20003803000 */
[-C--:B-1----:R-:W-:Y:S02]  /*153c0*/  HMMA.16816.F32.BF16 R4, R24, R28.reuse, R4 ;  /* 0x0000001c1804723c */ /* 0x082fe40000041804 */
[----:B------:R1:W-:Y:S03]  /*153d0*/  MUFU.EX2 R227, R50 ;  /* 0x0000003200e37308 */ /* 0x0003e60000000800 */
[--C-:B------:R-:W-:Y:S01]  /*153e0*/  HSET2.LE.AND R149, R152, R147.reuse, PT ;  /* 0x0000009398957233 */ /* 0x100fe20003803000 */
[--C-:B------:R-:W-:Y:S01]  /*153f0*/  FFMA.FTZ R111, R111, UR4, -R184.reuse ;  /* 0x000000046f6f7c23 */ /* 0x100fe200080108b8 */
[----:B------:R-:W-:Y:S01]  /*15400*/  F2FP.BF16.F32.PACK_AB R48, R240, R236 ;  /* 0x000000ecf030723e */ /* 0x000fe200000010ff */
[----:B------:R-:W3:Y:S01]  /*15410*/  LDSM.16.MT88.4 R152, [R210+0x4400] ;  /* 0x00440000d298783b */ /* 0x000ee20000004200 */
[----:B--2---:R-:W-:Y:S03]  /*15420*/  F2FP.BF16.F32.PACK_AB R49, R242, R239 ;  /* 0x000000eff231723e */ /* 0x004fe600000010ff */
[----:B------:R2:W-:Y:S01]  /*15430*/  MUFU.EX2 R234, R51 ;  /* 0x0000003300ea7308 */ /* 0x0005e20000000800 */
[----:B------:R-:W-:Y:S01]  /*15440*/  F2FP.BF16.F32.PACK_AB R141, R235, R207 ;  /* 0x000000cfeb8d723e */ /* 0x000fe200000010ff */
[--C-:B------:R-:W-:Y:S01]  /*15450*/  FFMA.FTZ R104, R104, UR4, -R185.reuse ;  /* 0x0000000468687c23 */ /* 0x100fe200080108b9 */
[----:B------:R-:W-:Y:S01]  /*15460*/  LOP3.LUT R149, R48, R149, RZ, 0xc0, !PT ;  /* 0x0000009530957212 */ /* 0x000fe200078ec0ff */
[----:B------:R-:W-:Y:S01]  /*15470*/  FFMA.FTZ R105, R105, UR4, -R185 ;  /* 0x0000000469697c23 */ /* 0x000fe200080108b9 */
[----:B------:R-:W-:Y:S01]  /*15480*/  LOP3.LUT R150, R49, R150, RZ, 0xc0, !PT ;  /* 0x0000009631967212 */ /* 0x000fe200078ec0ff */
[----:B------:R-:W-:Y:S01]  /*15490*/  IMAD.WIDE.U32 R48, R162, -0x326172a9, RZ ;  /* 0xcd9e8d57a2307825 */ /* 0x000fe200078e00ff */
[----:B------:R-:W-:Y:S03]  /*154a0*/  LOP3.LUT R151, R141, R151, RZ, 0xc0, !PT ;  /* 0x000000978d977212 */ /* 0x000fe600078ec0ff */
[----:B------:R-:W4:Y:S01]  /*154b0*/  MUFU.EX2 R238, R146 ;  /* 0x0000009200ee7308 */ /* 0x000f220000000800 */
[----:B------:R-:W-:Y:S01]  /*154c0*/  LOP3.LUT R161, R160, UR7, R157, 0x96, !PT ;  /* 0x00000007a0a17c12 */ /* 0x000fe2000f8e969d */
[--C-:B------:R-:W-:Y:S01]  /*154d0*/  FFMA.FTZ R106, R106, UR4, -R184.reuse ;  /* 0x000000046a6a7c23 */ /* 0x100fe200080108b8 */
[----:B-1----:R-:W-:Y:S01]  /*154e0*/  LOP3.LUT R50, R156, UR6, R49, 0x96, !PT ;  /* 0x000000069c327c12 */ /* 0x002fe2000f8e9631 */
[----:B------:R-:W-:Y:S01]  /*154f0*/  FFMA.FTZ R107, R107, UR4, -R184 ;  /* 0x000000046b6b7c23 */ /* 0x000fe200080108b8 */
[----:B------:R-:W-:Y:S01]  /*15500*/  PRMT R49, R48, 0x7773, RZ ;  /* 0x0000777330317816 */ /* 0x000fe200000000ff */
[C---:B------:R-:W-:Y:S04]  /*15510*/  HMMA.16816.F32.BF16 R8, R148.reuse, R28, R8 ;  /* 0x0000001c9408723c */ /* 0x040fe80000041808 */
[----:B------:R-:W-:Y:S01]  /*15520*/  MUFU.EX2 R101, R101 ;  /* 0x0000006500657308 */ /* 0x000fe20000000800 */
[----:B------:R-:W-:Y:S01]  /*15530*/  LOP3.LUT R28, R188, 0xff, RZ, 0xc0, !PT ;  /* 0x000000ffbc1c7812 */ /* 0x000fe200078ec0ff */
[--C-:B------:R-:W-:Y:S01]  /*15540*/  FFMA.FTZ R120, R120, UR4, -R185.reuse ;  /* 0x0000000478787c23 */ /* 0x100fe200080108b9 */
[C---:B------:R-:W-:Y:S01]  /*15550*/  PRMT R165, R48.reuse, 0x7771, RZ ;  /* 0x0000777130a57816 */ /* 0x040fe200000000ff */
[----:B------:R-:W-:Y:S01]  /*15560*/  FFMA.FTZ R121, R121, UR4, -R185 ;  /* 0x0000000479797c23 */ /* 0x000fe200080108b9 */
[----:B------:R-:W-:Y:S01]  /*15570*/  PRMT R36, R48, 0x7772, RZ ;  /* 0x0000777230247816 */ /* 0x000fe200000000ff */
[-C--:B------:R-:W-:Y:S04]  /*15580*/  HMMA.16816.F32.BF16 R12, R148, R30.reuse, R12 ;  /* 0x0000001e940c723c */ /* 0x080fe8000004180c */
[----:B------:R-:W-:Y:S01]  /*15590*/  MUFU.EX2 R102, R102 ;  /* 0x0000006600667308 */ /* 0x000fe20000000800 */
[----:B------:R-:W-:Y:S01]  /*155a0*/  PRMT R160, R28, 0x5410, R179 ;  /* 0x000054101ca07816 */ /* 0x000fe200000000b3 */
[----:B------:R-:W-:Y:S01]  /*155b0*/  IMAD.MOV.U32 R164, RZ, RZ, R48 ;  /* 0x000000ffffa47224 */ /* 0x000fe200078e0030 */
[----:B------:R-:W-:Y:S01]  /*155c0*/  LOP3.LUT R48, R197, R226, RZ, 0x3c, !PT ;  /* 0x000000e2c5307212 */ /* 0x000fe200078e3cff */
[----:B------:R-:W-:Y:S01]  /*155d0*/  IMAD.MOV.U32 R179, RZ, RZ, R171 ;  /* 0x000000ffffb37224 */ /* 0x000fe200078e00ab */
[C---:B------:R-:W-:Y:S01]  /*155e0*/  LOP3.LUT R28, R159.reuse, 0xffff, RZ, 0xc0, !PT ;  /* 0x0000ffff9f1c7812 */ /* 0x040fe200078ec0ff */
[----:B------:R-:W-:Y:S01]  /*155f0*/  IMAD.MOV.U32 R171, RZ, RZ, R170 ;  /* 0x000000ffffab7224 */ /* 0x000fe200078e00aa */
[----:B------:R-:W-:Y:S01]  /*15600*/  PRMT R167, R36, 0x5410, R49 ;  /* 0x0000541024a77816 */ /* 0x000fe20000000031 */
[C---:B------:R-:W-:Y:S02]  /*15610*/  HMMA.16816.F32.BF16 R16, R24.reuse, R30, R16 ;  /* 0x0000001e1810723c */ /* 0x040fe40000041810 */
[----:B------:R-:W-:Y:S02]  /*15620*/  MUFU.EX2 R197, R47 ;  /* 0x0000002f00c57308 */ /* 0x000fe40000000800 */
[----:B------:R-:W-:Y:S01]  /*15630*/  LOP3.LUT R30, R159, 0xff, RZ, 0xc0, !PT ;  /* 0x000000ff9f1e7812 */ /* 0x000fe200078ec0ff */
[----:B------:R-:W-:Y:S01]  /*15640*/  IMAD.MOV.U32 R170, RZ, RZ, R169 ;  /* 0x000000ffffaa7224 */ /* 0x000fe200078e00a9 */
[----:B------:R-:W-:Y:S01]  /*15650*/  SHF.R.U32.HI R28, RZ, 0x8, R28 ;  /* 0x00000008ff1c7819 */ /* 0x000fe2000001161c */
[----:B------:R-:W-:Y:S01]  /*15660*/  IMAD.MOV.U32 R169, RZ, RZ, R200 ;  /* 0x000000ffffa97224 */ /* 0x000fe200078e00c8 */
[----:B------:R-:W-:Y:S01]  /*15670*/  LOP3.LUT R29, R196, R225, RZ, 0x3c, !PT ;  /* 0x000000e1c41d7212 */ /* 0x000fe200078e3cff */
[----:B------:R-:W-:Y:S01]  /*15680*/  IMAD.WIDE.U32 R156, R48, -0x2daee0ad, RZ ;  /* 0xd2511f53309c7825 */ /* 0x000fe200078e00ff */
[----:B------:R-:W-:Y:S02]  /*15690*/  PRMT R141, R30, 0x5410, R28 ;  /* 0x000054101e8d7816 */ /* 0x000fe4000000001c */
[----:B------:R1:W5:Y:S01]  /*156a0*/  MUFU.EX2 R200, R39 ;  /* 0x0000002700c87308 */ /* 0x0003620000000800 */
[----:B------:R-:W-:Y:S01]  /*156b0*/  LOP3.LUT R28, R158, 0xffff, RZ, 0xc0, !PT ;  /* 0x0000ffff9e1c7812 */ /* 0x000fe200078ec0ff */
[----:B------:R-:W-:Y:S01]  /*156c0*/  IMAD.WIDE.U32 R48, R194, -0x2daee0ad, RZ ;  /* 0xd2511f53c2307825 */ /* 0x000fe200078e00ff */
[----:B------:R-:W-:Y:S01]  /*156d0*/  LOP3.LUT R30, R158, 0xff, RZ, 0xc0, !PT ;  /* 0x000000ff9e1e7812 */ /* 0x000fe200078ec0ff */
[-C--:B---3--:R-:W-:Y:S03]  /*156e0*/  HMMA.16816.F32.BF16 R132, R24, R152.reuse, R132 ;  /* 0x000000981884723c */ /* 0x088fe60000041884 */
[----:B------:R-:W-:Y:S01]  /*156f0*/  LOP3.LUT R49, R206, UR11, R49, 0x96, !PT ;  /* 0x0000000bce317c12 */ /* 0x000fe2000f8e9631 */
[----:B------:R-:W-:Y:S01]  /*15700*/  IMAD.MOV.U32 R206, RZ, RZ, R168 ;  /* 0x000000ffffce7224 */ /* 0x000fe200078e00a8 */
[----:B------:R-:W-:Y:S01]  /*15710*/  SHF.R.U32.HI R28, RZ, 0x8, R28 ;  /* 0x00000008ff1c7819 */ /* 0x000fe2000001161c */
[----:B------:R3:W-:Y:S01]  /*15720*/  MUFU.EX2 R196, R46 ;  /* 0x0000002e00c47308 */ /* 0x0007e20000000800 */
[----:B------:R-:W-:Y:S01]  /*15730*/  IMAD.MOV.U32 R168, RZ, RZ, R201 ;  /* 0x000000ffffa87224 */ /* 0x000fe200078e00c9 */
[C---:B------:R-:W-:Y:S04]  /*15740*/  HMMA.16816.F32.BF16 R136, R148.reuse, R152, R136 ;  /* 0x000000989488723c */ /* 0x040fe80000041888 */
[--C-:B--2---:R-:W-:Y:S01]  /*15750*/  PRMT R51, R30, 0x5410, R28.reuse ;  /* 0x000054101e337816 */ /* 0x104fe2000000001c */
[----:B------:R-:W-:Y:S01]  /*15760*/  IMAD.WIDE.U32 R162, R29, -0x2daee0ad, RZ ;  /* 0xd2511f531da27825 */ /* 0x000fe200078e00ff */
[----:B------:R-:W-:Y:S02]  /*15770*/  LOP3.LUT R29, R230, UR17, R157, 0x96, !PT ;  /* 0x00000011e61d7c12 */ /* 0x000fe4000f8e969d */
[----:B------:R2:W-:Y:S01]  /*15780*/  MUFU.EX2 R201, R44 ;  /* 0x0000002c00c97308 */ /* 0x0005e20000000800 */
[----:B------:R-:W-:Y:S01]  /*15790*/  PRMT R28, R158, 0x7632, R28 ;  /* 0x000076329e1c7816 */ /* 0x000fe2000000001c */
[-C--:B------:R-:W-:Y:S03]  /*157a0*/  HMMA.16816.F32.BF16 R32, R148, R154.reuse, R32 ;  /* 0x0000009a9420723c */ /* 0x080fe60000041820 */
[----:B------:R-:W-:Y:S01]  /*157b0*/  SHF.R.U32.HI R158, RZ, 0x18, R158 ;  /* 0x00000018ff9e7819 */ /* 0x000fe2000001169e */
[----:B-1----:R-:W-:Y:S01]  /*157c0*/  IMAD.WIDE.U32 R38, R29, -0x326172a9, RZ ;  /* 0xcd9e8d571d267825 */ /* 0x002fe200078e00ff */
[----:B------:R-:W-:Y:S03]  /*157d0*/  LOP3.LUT R28, R28, 0xff, RZ, 0xc0, !PT ;  /* 0x000000ff1c1c7812 */ /* 0x000fe600078ec0ff */
[----:B------:R1:W5:Y:S01]  /*157e0*/  MUFU.EX2 R199, R45 ;  /* 0x0000002d00c77308 */ /* 0x0003620000000800 */
[----:B------:R-:W-:Y:S01]  /*157f0*/  LOP3.LUT R31, R156, UR16, R163, 0x96, !PT ;  /* 0x000000109c1f7c12 */ /* 0x000fe2000f8e96a3 */
[----:B------:R-:W-:Y:S04]  /*15800*/  HMMA.16816.F32.BF16 R20, R24, R154, R20 ;  /* 0x0000009a1814723c */ /* 0x000fe80000041814 */
[----:B------:R-:W-:Y:S01]  /*15810*/  PRMT R29, R159, 0x7632, R29 ;  /* 0x000076329f1d7816 */ /* 0x000fe2000000001d */
[----:B---3--:R-:W-:Y:S01]  /*15820*/  IMAD.WIDE.U32 R46, R31, -0x326172a9, RZ ;  /* 0xcd9e8d571f2e7825 */ /* 0x008fe200078e00ff */
[----:B------:R-:W-:Y:S02]  /*15830*/  PRMT R158, R28, 0x5410, R158 ;  /* 0x000054101c9e7816 */ /* 0x000fe4000000009e */
[----:B------:R-:W-:Y:S01]  /*15840*/  MUFU.EX2 R163, R41 ;  /* 0x0000002900a37308 */ /* 0x000fe20000000800 */
[--C-:B------:R-:W-:Y:S01]  /*15850*/  HSET2.LE.AND R30, R37, R147.reuse, PT ;  /* 0x00000093251e7233 */ /* 0x100fe20003803000 */
[----:B------:R-:W-:Y:S01]  /*15860*/  IMAD.MOV.U32 R150, RZ, RZ, R48 ;  /* 0x000000ffff967224 */ /* 0x000fe200078e0030 */
[----:B----4-:R-:W-:Y:S01]  /*15870*/  F2FP.BF16.F32.PACK_AB R28, R237, R238 ;  /* 0x000000eeed1c723e */ /* 0x010fe200000010ff */
[----:B------:R-:W-:Y:S01]  /*15880*/  FFMA.FTZ R124, R124, UR4, -R185 ;  /* 0x000000047c7c7c23 */ /* 0x000fe200080108b9 */
[----:B------:R-:W-:Y:S01]  /*15890*/  SHF.R.U32.HI R159, RZ, 0x18, R159 ;  /* 0x00000018ff9f7819 */ /* 0x000fe2000001169f */
[----:B------:R-:W-:Y:S01]  /*158a0*/  FFMA.FTZ R185, R125, UR4, -R185 ;  /* 0x000000047db97c23 */ /* 0x000fe200080108b9 */
[----:B------:R-:W-:Y:S03]  /*158b0*/  LOP3.LUT R29, R29, 0xff, RZ, 0xc0, !PT ;  /* 0x000000ff1d1d7812 */ /* 0x000fe600078ec0ff */
[----:B------:R3:W4:Y:S01]  /*158c0*/  MUFU.EX2 R194, R40 ;  /* 0x0000002800c27308 */ /* 0x0007220000000800 */
[----:B--2---:R-:W-:Y:S01]  /*158d0*/  LOP3.LUT R44, R220, UR9, R39, 0x96, !PT ;  /* 0x00000009dc2c7c12 */ /* 0x004fe2000f8e9627 */
[--C-:B------:R-:W-:Y:S01]  /*158e0*/  FFMA.FTZ R122, R122, UR4, -R184.reuse ;  /* 0x000000047a7a7c23 */ /* 0x100fe200080108b8 */
[----:B------:R-:W-:Y:S01]  /*158f0*/  LOP3.LUT R30, R28, R30, RZ, 0xc0, !PT ;  /* 0x0000001e1c1e7212 */ /* 0x000fe200078ec0ff */
[--C-:B------:R-:W-:Y:S01]  /*15900*/  FFMA.FTZ R123, R123, UR4, -R184.reuse ;  /* 0x000000047b7b7c23 */ /* 0x100fe200080108b8 */
[----:B------:R-:W-:Y:S01]  /*15910*/  PRMT R159, R29, 0x5410, R159 ;  /* 0x000054101d9f7816 */ /* 0x000fe2000000009f */
[----:B-1----:R-:W-:Y:S01]  /*15920*/  IMAD.WIDE.U32 R44, R44, -0x2daee0ad, RZ ;  /* 0xd2511f532c2c7825 */ /* 0x002fe200078e00ff */
[----:B------:R-:W-:Y:S03]  /*15930*/  LOP3.LUT R28, R191, 0xff00ff, RZ, 0xc0, !PT ;  /* 0x00ff00ffbf1c7812 */ /* 0x000fe600078ec0ff */
[----:B------:R-:W-:Y:S01]  /*15940*/  MUFU.EX2 R185, R185 ;  /* 0x000000b900b97308 */ /* 0x000fe20000000800 */
[----:B------:R-:W-:Y:S01]  /*15950*/  LOP3.LUT R29, R38, UR8, R47, 0x96, !PT ;  /* 0x00000008261d7c12 */ /* 0x000fe2000f8e962f */
[--C-:B------:R-:W-:Y:S01]  /*15960*/  FFMA.FTZ R126, R126, UR4, -R184.reuse ;  /* 0x000000047e7e7c23 */ /* 0x100fe200080108b8 */
[----:B------:R-:W-:Y:S01]  /*15970*/  F2FP.BF16.F32.PACK_AB R31, R234, R227 ;  /* 0x000000e3ea1f723e */ /* 0x000fe200000010ff */
[----:B------:R-:W1:Y:S01]  /*15980*/  LDSM.16.MT88.4 R36, [R208+0x4800] ;  /* 0x00480000d024783b */ /* 0x000e620000004200 */
[--C-:B------:R-:W-:Y:S01]  /*15990*/  HSET2.LE.AND R28, R28, R147.reuse, PT ;  /* 0x000000931c1c7233 */ /* 0x100fe20003803000 */
[----:B------:R-:W-:Y:S01]  /*159a0*/  IMAD.WIDE.U32 R156, R29, -0x2daee0ad, RZ ;  /* 0xd2511f531d9c7825 */ /* 0x000fe200078e00ff */
[----:B------:R-:W-:Y:S03]  /*159b0*/  LOP3.LUT R45, R162, UR13, R45, 0x96, !PT ;  /* 0x0000000da22d7c12 */ /* 0x000fe6000f8e962d */
[----:B------:R-:W-:Y:S01]  /*159c0*/  MUFU.EX2 R103, R103 ;  /* 0x0000006700677308 */ /* 0x000fe20000000800 */
[----:B------:R-:W-:Y:S01]  /*159d0*/  F2FP.BF16.F32.PACK_AB R29, R203, R205 ;  /* 0x000000cdcb1d723e */ /* 0x000fe200000010ff */
[----:B------:R-:W-:Y:S01]  /*159e0*/  FFMA.FTZ R184, R127, UR4, -R184 ;  /* 0x000000047fb87c23 */ /* 0x000fe200080108b8 */
[----:B------:R-:W-:Y:S01]  /*159f0*/  LOP3.LUT R31, R31, R28, RZ, 0xc0, !PT ;  /* 0x0000001c1f1f7212 */ /* 0x000fe200078ec0ff */
[----:B------:R-:W-:Y:S01]  /*15a00*/  IMAD.WIDE.U32 R148, R45, -0x326172a9, RZ ;  /* 0xcd9e8d572d947825 */ /* 0x000fe200078e00ff */
[--C-:B------:R-:W-:Y:S02]  /*15a10*/  HSET2.LE.AND R28, R141, R147.reuse, PT ;  /* 0x000000938d1c7233 */ /* 0x100fe40003803000 */
[--C-:B---3--:R-:W-:Y:S03]  /*15a20*/  HSET2.LE.AND R40, R159, R147.reuse, PT ;  /* 0x000000939f287233 */ /* 0x108fe60003803000 */
[----:B------:R2:W3:Y:S01]  /*15a30*/  MUFU.EX2 R162, R42 ;  /* 0x0000002a00a27308 */ /* 0x0004e20000000800 */
[----:B------:R-:W-:Y:S01]  /*15a40*/  LOP3.LUT R41, R178, 0xff00ff, RZ, 0xc0, !PT ;  /* 0x00ff00ffb2297812 */ /* 0x000fe200078ec0ff */
[----:B------:R-:W-:Y:S01]  /*15a50*/  IMAD.MOV.U32 R178, RZ, RZ, R182 ;  /* 0x000000ffffb27224 */ /* 0x000fe200078e00b6 */
[----:B------:R-:W-:Y:S01]  /*15a60*/  LOP3.LUT R28, R29, R28, RZ, 0xc0, !PT ;  /* 0x0000001c1d1c7212 */ /* 0x000fe200078ec0ff */
[----:B------:R-:W-:Y:S01]  /*15a70*/  IMAD.MOV.U32 R159, RZ, RZ, R173 ;  /* 0x000000ffff9f7224 */ /* 0x000fe200078e00ad */
[----:B-----5:R-:W-:Y:S01]  /*15a80*/  F2FP.BF16.F32.PACK_AB R29, R200, R202 ;  /* 0x000000cac81d723e */ /* 0x020fe200000010ff */
[----:B------:R-:W-:Y:S01]  /*15a90*/  VIADD R215, R215, 0xffffffff ;  /* 0xffffffffd7d77836 */ /* 0x000fe20000000000 */
[--C-:B------:R-:W-:Y:S01]  /*15aa0*/  HSET2.LE.AND R26, R160, R147.reuse, PT ;  /* 0x00000093a01a7233 */ /* 0x100fe20003803000 */
[----:B------:R-:W-:Y:S01]  /*15ab0*/  IMAD.MOV.U32 R160, RZ, RZ, R180 ;  /* 0x000000ffffa07224 */ /* 0x000fe200078e00b4 */
[----:B------:R-:W-:Y:S01]  /*15ac0*/  LOP3.LUT R29, R29, R40, RZ, 0xc0, !PT ;  /* 0x000000281d1d7212 */ /* 0x000fe200078ec0ff */
[----:B------:R-:W-:Y:S01]  /*15ad0*/  MUFU.EX2 R184, R184 ;  /* 0x000000b800b87308 */ /* 0x000fe20000000800 */
[--C-:B------:R-:W-:Y:S02]  /*15ae0*/  HSET2.LE.AND R27, R41, R147.reuse, PT ;  /* 0x00000093291b7233 */ /* 0x100fe40003803000 */
[--C-:B------:R-:W-:Y:S02]  /*15af0*/  HSET2.LE.AND R40, R51, R147.reuse, PT ;  /* 0x0000009333287233 */ /* 0x100fe40003803000 */
[----:B------:R-:W-:Y:S02]  /*15b00*/  F2FP.BF16.F32.PACK_AB R24, R199, R201 ;  /* 0x000000c9c718723e */ /* 0x000fe400000010ff */
[----:B----4-:R-:W-:Y:S03]  /*15b10*/  F2FP.BF16.F32.PACK_AB R41, R163, R194 ;  /* 0x000000c2a329723e */ /* 0x010fe600000010ff */
[----:B------:R-:W-:Y:S01]  /*15b20*/  MUFU.EX2 R182, R55 ;  /* 0x0000003700b67308 */ /* 0x000fe20000000800 */
[----:B------:R-:W-:Y:S02]  /*15b30*/  LOP3.LUT R26, R24, R26, RZ, 0xc0, !PT ;  /* 0x0000001a181a7212 */ /* 0x000fe400078ec0ff */
[----:B------:R-:W-:Y:S01]  /*15b40*/  LOP3.LUT R24, R41, R40, RZ, 0xc0, !PT ;  /* 0x0000002829187212 */ /* 0x000fe200078ec0ff */
[----:B------:R-:W-:Y:S01]  /*15b50*/  IMAD.WIDE.U32 R40, R190, -0x2daee0ad, RZ ;  /* 0xd2511f53be287825 */ /* 0x000fe200078e00ff */
[--C-:B--2---:R-:W-:Y:S02]  /*15b60*/  HSET2.LE.AND R42, R158, R147.reuse, PT ;  /* 0x000000939e2a7233 */ /* 0x104fe40003803000 */
[----:B------:R-:W-:Y:S01]  /*15b70*/  F2FP.BF16.F32.PACK_AB R25, R197, R196 ;  /* 0x000000c4c519723e */ /* 0x000fe200000010ff */
[----:B------:R-:W-:Y:S01]  /*15b80*/  IMAD.MOV.U32 R67, RZ, RZ, R40 ;  /* 0x000000ffff437224 */ /* 0x000fe200078e0028 */
[----:B---3--:R-:W-:Y:S01]  /*15b90*/  F2FP.BF16.F32.PACK_AB R43, R192, R162 ;  /* 0x000000a2c02b723e */ /* 0x008fe200000010ff */
[-C--:B-1----:R-:W-:Y:S01]  /*15ba0*/  HMMA.16816.F32.BF16 R4, R28, R36.reuse, R4 ;  /* 0x000000241c04723c */ /* 0x082fe20000041804 */
[----:B------:R-:W-:Y:S04]  /*15bb0*/  MUFU.EX2 R180, R60 ;  /* 0x0000003c00b47308 */ /* 0x000fe80000000800 */
[----:B------:R-:W-:Y:S01]  /*15bc0*/  LOP3.LUT R146, R46, UR7, R149, 0x96, !PT ;  /* 0x000000072e927c12 */ /* 0x000fe2000f8e9695 */
[----:B------:R-:W-:Y:S01]  /*15bd0*/  IMAD.MOV.U32 R190, RZ, RZ, R177 ;  /* 0x000000ffffbe7224 */ /* 0x000fe200078e00b1 */
[----:B------:R-:W-:Y:S02]  /*15be0*/  LOP3.LUT R27, R25, R27, RZ, 0xc0, !PT ;  /* 0x0000001b191b7212 */ /* 0x000fe400078ec0ff */
[----:B------:R-:W-:Y:S02]  /*15bf0*/  LOP3.LUT R25, R43, R42, RZ, 0xc0, !PT ;  /* 0x0000002a2b197212 */ /* 0x000fe400078ec0ff */
[----:B------:R-:W-:Y:S01]  /*15c00*/  MUFU.EX2 R177, R63 ;  /* 0x0000003f00b17308 */ /* 0x000fe20000000800 */
[----:B------:R-:W-:Y:S02]  /*15c10*/  LOP3.LUT R46, R198, UR11, R41, 0x96, !PT ;  /* 0x0000000bc62e7c12 */ /* 0x000fe4000f8e9629 */
[C---:B------:R-:W-:Y:S02]  /*15c20*/  PRMT R65, R40.reuse, 0x7773, RZ ;  /* 0x0000777328417816 */ /* 0x040fe400000000ff */
[C---:B------:R-:W-:Y:S01]  /*15c30*/  PRMT R64, R40.reuse, 0x7772, RZ ;  /* 0x0000777228407816 */ /* 0x040fe200000000ff */
[C---:B------:R-:W-:Y:S04]  /*15c40*/  HMMA.16816.F32.BF16 R8, R24.reuse, R36, R8 ;  /* 0x000000241808723c */ /* 0x040fe80000041808 */
[----:B------:R-:W-:Y:S01]  /*15c50*/  MUFU.EX2 R173, R57 ;  /* 0x0000003900ad7308 */ /* 0x000fe20000000800 */
[----:B------:R-:W-:Y:S01]  /*15c60*/  PRMT R151, R40, 0x7771, RZ ;  /* 0x0000777128977816 */ /* 0x000fe200000000ff */
[----:B------:R-:W-:Y:S01]  /*15c70*/  IMAD.WIDE.U32 R36, R161, -0x2daee0ad, RZ ;  /* 0xd2511f53a1247825 */ /* 0x000fe200078e00ff */
[----:B------:R-:W-:Y:S01]  /*15c80*/  LOP3.LUT R44, R44, UR12, R157, 0x96, !PT ;  /* 0x0000000c2c2c7c12 */ /* 0x000fe2000f8e969d */
[----:B------:R-:W1:Y:S01]  /*15c90*/  LDSM.16.MT88.4 R40, [R210+0x4800] ;  /* 0x00480000d228783b */ /* 0x000e620000004200 */
[----:B------:R-:W-:Y:S01]  /*15ca0*/  PRMT R141, R48, 0x7773, RZ ;  /* 0x00007773308d7816 */ /* 0x000fe200000000ff */
[----:B------:R-:W-:Y:S01]  /*15cb0*/  IMAD.MOV.U32 R153, RZ, RZ, R36 ;  /* 0x000000ffff997224 */ /* 0x000fe200078e0024 */
[----:B------:R-:W-:Y:S03]  /*15cc0*/  LOP3.LUT R51, R166, UR11, R37, 0x96, !PT ;  /* 0x0000000ba6337c12 */ /* 0x000fe6000f8e9625 */
[----:B------:R2:W3:Y:S01]  /*15cd0*/  MUFU.EX2 R191, R66 ;  /* 0x0000004200bf7308 */ /* 0x0004e20000000800 */
[----:B------:R-:W-:Y:S01]  /*15ce0*/  PRMT R152, R36, 0x7773, RZ ;  /* 0x0000777324987816 */ /* 0x000fe200000000ff */
[----:B------:R-:W-:Y:S01]  /*15cf0*/  IMAD.WIDE.U32 R44, R44, -0x326172a9, RZ ;  /* 0xcd9e8d572c2c7825 */ /* 0x000fe200078e00ff */
[----:B------:R-:W-:Y:S01]  /*15d00*/  PRMT R154, R36, 0x7771, RZ ;  /* 0x00007771249a7816 */ /* 0x000fe200000000ff */
[-C--:B------:R-:W-:Y:S03]  /*15d10*/  HMMA.16816.F32.BF16 R12, R24, R38.reuse, R12 ;  /* 0x00000026180c723c */ /* 0x080fe6000004180c */
[----:B------:R-:W-:Y:S01]  /*15d20*/  LOP3.LUT R47, R148, UR6, R45, 0x96, !PT ;  /* 0x00000006942f7c12 */ /* 0x000fe2000f8e962d */
[----:B------:R-:W-:Y:S01]  /*15d30*/  IMAD.MOV.U32 R161, RZ, RZ, R175 ;  /* 0x000000ffffa17224 */ /* 0x000fe200078e00af */
[----:B------:R-:W-:Y:S01]  /*15d40*/  PRMT R148, R36, 0x7772, RZ ;  /* 0x0000777224947816 */ /* 0x000fe200000000ff */
[----:B------:R-:W-:Y:S01]  /*15d50*/  IMAD.MOV.U32 R166, RZ, RZ, R172 ;  /* 0x000000ffffa67224 */ /* 0x000fe200078e00ac */
[C---:B------:R-:W-:Y:S01]  /*15d60*/  PRMT R37, R44.reuse, 0x7773, RZ ;  /* 0x000077732c257816 */ /* 0x040fe200000000ff */
[C---:B------:R-:W-:Y:S01]  /*15d70*/  HMMA.16816.F32.BF16 R16, R28.reuse, R38, R16 ;  /* 0x000000261c10723c */ /* 0x040fe20000041810 */
[----:B------:R-:W-:Y:S03]  /*15d80*/  MUFU.EX2 R175, R81 ;  /* 0x0000005100af7308 */ /* 0x000fe60000000800 */
[----:B------:R-:W-:Y:S01]  /*15d90*/  PRMT R36, R44, 0x7772, RZ ;  /* 0x000077722c247816 */ /* 0x000fe200000000ff */
[----:B------:R-:W-:Y:S01]  /*15da0*/  IMAD.MOV.U32 R172, RZ, RZ, R181 ;  /* 0x000000ffffac7224 */ /* 0x000fe200078e00b5 */
[----:B--2---:R-:W-:Y:S01]  /*15db0*/  PRMT R66, R48, 0x7772, RZ ;  /* 0x0000777230427816 */ /* 0x004fe200000000ff */
[----:B------:R-:W-:Y:S01]  /*15dc0*/  IMAD.MOV.U32 R38, RZ, RZ, R44 ;  /* 0x000000ffff267224 */ /* 0x000fe200078e002c */
[----:B------:R-:W-:Y:S03]  /*15dd0*/  PRMT R158, R36, 0x5410, R37 ;  /* 0x00005410249e7816 */ /* 0x000fe60000000025 */
[----:B------:R2:W-:Y:S01]  /*15de0*/  MUFU.EX2 R181, R54 ;  /* 0x0000003600b57308 */ /* 0x0005e20000000800 */
[----:B------:R-:W-:Y:S01]  /*15df0*/  PRMT R149, R48, 0x7771, RZ ;  /* 0x0000777130957816 */ /* 0x000fe200000000ff */
[----:B------:R-:W-:Y:S01]  /*15e00*/  IMAD.WIDE.U32 R36, R146, -0x2daee0ad, RZ ;  /* 0xd2511f5392247825 */ /* 0x000fe200078e00ff */
[----:B------:R-:W-:Y:S02]  /*15e10*/  PRMT R45, R44, 0x7771, RZ ;  /* 0x000077712c2d7816 */ /* 0x000fe400000000ff */
[----:B------:R-:W-:Y:S01]  /*15e20*/  LOP3.LUT R38, R38, 0xff, RZ, 0xc0, !PT ;  /* 0x000000ff26267812 */ /* 0x000fe200078ec0ff */
[----:B------:R-:W-:Y:S01]  /*15e30*/  IMAD.MOV.U32 R60, RZ, RZ, R36 ;  /* 0x000000ffff3c7224 */ /* 0x000fe200078e0024 */
[----:B------:R-:W-:Y:S01]  /*15e40*/  LOP3.LUT R48, R156, UR11, R37, 0x96, !PT ;  /* 0x0000000b9c307c12 */ /* 0x000fe2000f8e9625 */
[----:B------:R-:W-:Y:S01]  /*15e50*/  VIADD R37, R204, 0x3 ;  /* 0x00000003cc257836 */ /* 0x000fe20000000000 */
[C---:B------:R-:W-:Y:S01]  /*15e60*/  PRMT R55, R36.reuse, 0x7773, RZ ;  /* 0x0000777324377816 */ /* 0x040fe200000000ff */
[----:B------:R-:W-:Y:S01]  /*15e70*/  IMAD.MOV.U32 R204, RZ, RZ, R178 ;  /* 0x000000ffffcc7224 */ /* 0x000fe200078e00b2 */
[----:B------:R-:W-:Y:S01]  /*15e80*/  PRMT R146, R36, 0x7771, RZ ;  /* 0x0000777124927816 */ /* 0x000fe200000000ff */
[----:B------:R4:W-:Y:S01]  /*15e90*/  MUFU.EX2 R178, R62 ;  /* 0x0000003e00b27308 */ /* 0x0009e20000000800 */
[----:B------:R-:W-:Y:S01]  /*15ea0*/  LOP3.LUT R37, R229, UR19, R37, 0x96, !PT ;  /* 0x00000013e5257c12 */ /* 0x000fe2000f8e9625 */
[----:B------:R-:W-:Y:S01]  /*15eb0*/  IMAD.MOV.U32 R57, RZ, RZ, R159 ;  /* 0x000000ffff397224 */ /* 0x000fe200078e009f */
[----:B------:R-:W-:Y:S01]  /*15ec0*/  PRMT R155, R38, 0x5410, R45 ;  /* 0x00005410269b7816 */ /* 0x000fe2000000002d */
[-C--:B-1----:R-:W-:Y:S03]  /*15ed0*/  HMMA.16816.F32.BF16 R132, R28, R40.reuse, R132 ;  /* 0x000000281c84723c */ /* 0x082fe60000041884 */
[----:B--2---:R-:W-:Y:S01]  /*15ee0*/  PRMT R54, R36, 0x7772, RZ ;  /* 0x0000777224367816 */ /* 0x004fe200000000ff */
[----:B------:R-:W-:Y:S01]  /*15ef0*/  IMAD.WIDE.U32 R156, R37, -0x326172a9, RZ ;  /* 0xcd9e8d57259c7825 */ /* 0x000fe200078e00ff */
[C---:B------:R-:W-:Y:S01]  /*15f00*/  LOP3.LUT R36, R50.reuse, 0xffff, RZ, 0xc0, !PT ;  /* 0x0000ffff32247812 */ /* 0x040fe200078ec0ff */
[----:B------:R-:W-:Y:S01]  /*15f10*/  MUFU.EX2 R81, R71 ;  /* 0x0000004700517308 */ /* 0x000fe20000000800 */
[----:B------:R-:W-:Y:S01]  /*15f20*/  PRMT R37, R50, 0x7632, R37 ;  /* 0x0000763232257816 */ /* 0x000fe20000000025 */
[C---:B------:R-:W-:Y:S04]  /*15f30*/  HMMA.16816.F32.BF16 R136, R24.reuse, R40, R136 ;  /* 0x000000281888723c */ /* 0x040fe80000041888 */
[----:B------:R-:W-:Y:S02]  /*15f40*/  SHF.R.U32.HI R38, RZ, 0x8, R36 ;  /* 0x00000008ff267819 */ /* 0x000fe40000011624 */
[----:B------:R-:W-:Y:S02]  /*15f50*/  LOP3.LUT R36, R37, 0xff, RZ, 0xc0, !PT ;  /* 0x000000ff25247812 */ /* 0x000fe400078ec0ff */
[----:B------:R-:W-:Y:S01]  /*15f60*/  MUFU.EX2 R188, R52 ;  /* 0x0000003400bc7308 */ /* 0x000fe20000000800 */
[----:B------:R-:W-:Y:S01]  /*15f70*/  LOP3.LUT R37, R157, R224, RZ, 0x3c, !PT ;  /* 0x000000e09d257212 */ /* 0x000fe200078e3cff */
[-C--:B------:R-:W-:Y:S03]  /*15f80*/  HMMA.16816.F32.BF16 R32, R24, R42.reuse, R32 ;  /* 0x0000002a1820723c */ /* 0x080fe60000041820 */
[----:B------:R-:W-:Y:S01]  /*15f90*/  LOP3.LUT R39, R164, 0xff, RZ, 0xc0, !PT ;  /* 0x000000ffa4277812 */ /* 0x000fe200078ec0ff */
[----:B------:R-:W-:Y:S01]  /*15fa0*/  IMAD.WIDE.U32 R26, R37, -0x2daee0ad, RZ ;  /* 0xd2511f53251a7825 */ /* 0x000fe200078e00ff */
[----:B------:R-:W-:Y:S03]  /*15fb0*/  LOP3.LUT R37, R47, 0xff, RZ, 0xc0, !PT ;  /* 0x000000ff2f257812 */ /* 0x000fe600078ec0ff */
[----:B------:R1:W2:Y:S01]  /*15fc0*/  MUFU.EX2 R183, R53 ;  /* 0x0000003500b77308 */ /* 0x0002a20000000800 */
[----:B------:R-:W-:Y:S01]  /*15fd0*/  PRMT R165, R39, 0x5410, R165 ;  /* 0x0000541027a57816 */ /* 0x000fe200000000a5 */
[----:B------:R-:W-:Y:S04]  /*15fe0*/  HMMA.16816.F32.BF16 R20, R28, R42, R20 ;  /* 0x0000002a1c14723c */ /* 0x000fe80000041814 */
[----:B------:R-:W-:Y:S01]  /*15ff0*/  LOP3.LUT R27, R232, UR17, R27, 0x96, !PT ;  /* 0x00000011e81b7c12 */ /* 0x000fe2000f8e961b */
[----:B------:R-:W-:Y:S01]  /*16000*/  IMAD.MOV.U32 R164, RZ, RZ, R206 ;  /* 0x000000ffffa47224 */ /* 0x000fe200078e00ce */
[----:B------:R-:W-:Y:S02]  /*16010*/  LOP3.LUT R39, R50, 0xff, RZ, 0xc0, !PT ;  /* 0x000000ff32277812 */ /* 0x000fe400078ec0ff */
[----:B------:R-:W-:Y:S01]  /*16020*/  MUFU.EX2 R159, R83 ;  /* 0x00000053009f7308 */ /* 0x000fe20000000800 */
[----:B------:R-:W-:Y:S01]  /*16030*/  SHF.R.U32.HI R50, RZ, 0x18, R50 ;  /* 0x00000018ff327819 */ /* 0x000fe20000011632 */
[----:B------:R-:W-:Y:S01]  /*16040*/  IMAD.MOV.U32 R206, RZ, RZ, R179 ;  /* 0x000000ffffce7224 */ /* 0x000fe200078e00b3 */
[----:B------:R-:W-:Y:S02]  /*16050*/  PRMT R63, R39, 0x5410, R38 ;  /* 0x00005410273f7816 */ /* 0x000fe40000000026 */
[----:B------:R-:W-:Y:S02]  /*16060*/  LOP3.LUT R38, R156, R219, RZ, 0x3c, !PT ;  /* 0x000000db9c267212 */ /* 0x000fe400078e3cff */
[----:B----4-:R-:W-:Y:S01]  /*16070*/  PRMT R62, R36, 0x5410, R50 ;  /* 0x00005410243e7816 */ /* 0x010fe20000000032 */
[----:B-1----:R-:W-:Y:S01]  /*16080*/  IMAD.WIDE.U32 R52, R27, -0x326172a9, RZ ;  /* 0xcd9e8d571b347825 */ /* 0x002fe200078e00ff */
[----:B------:R-:W-:Y:S01]  /*16090*/  LOP3.LUT R36, R47, 0xffff, RZ, 0xc0, !PT ;  /* 0x0000ffff2f247812 */ /* 0x000fe200078ec0ff */
[----:B------:R-:W-:Y:S01]  /*160a0*/  MUFU.EX2 R83, R68 ;  /* 0x0000004400537308 */ /* 0x000fe20000000800 */
[----:B------:R-:W-:Y:S01]  /*160b0*/  LOP3.LUT R27, R46, 0xff, RZ, 0xc0, !PT ;  /* 0x000000ff2e1b7812 */ /* 0x000fe200078ec0ff */
[----:B------:R-:W-:Y:S01]  /*160c0*/  IMAD.WIDE.U32 R24, R38, -0x2daee0ad, RZ ;  /* 0xd2511f5326187825 */ /* 0x000fe200078e00ff */
[----:B------:R-:W-:Y:S02]  /*160d0*/  LOP3.LUT R40, R222, UR9, R53, 0x96, !PT ;  /* 0x00000009de287c12 */ /* 0x000fe4000f8e9635 */
[----:B------:R-:W-:Y:S02]  /*160e0*/  SHF.R.U32.HI R36, RZ, 0x8, R36 ;  /* 0x00000008ff247819 */ /* 0x000fe40000011624 */
[----:B------:R-:W-:Y:S03]  /*160f0*/  LOP3.LUT R44, R26, UR16, R25, 0x96, !PT ;  /* 0x000000101a2c7c12 */ /* 0x000fe6000f8e9619 */
[----:B------:R1:W4:Y:S01]  /*16100*/  MUFU.EX2 R179, R61 ;  /* 0x0000003d00b37308 */ /* 0x0003220000000800 */
[----:B------:R-:W-:Y:S01]  /*16110*/  LOP3.LUT R26, R49, 0xffff, RZ, 0xc0, !PT ;  /* 0x0000ffff311a7812 */ /* 0x000fe200078ec0ff */
[----:B------:R-:W-:Y:S01]  /*16120*/  IMAD.WIDE.U32 R40, R40, -0x2daee0ad, RZ ;  /* 0xd2511f5328287825 */ /* 0x000fe200078e00ff */
[----:B------:R-:W-:Y:S02]  /*16130*/  LOP3.LUT R25, R150, 0xff, RZ, 0xc0, !PT ;  /* 0x000000ff96197812 */ /* 0x000fe400078ec0ff */
[----:B------:R-:W-:Y:S01]  /*16140*/  LOP3.LUT R29, R67, 0xff, RZ, 0xc0, !PT ;  /* 0x000000ff431d7812 */ /* 0x000fe200078ec0ff */
[----:B------:R-:W-:Y:S01]  /*16150*/  IMAD.WIDE.U32 R44, R44, -0x326172a9, RZ ;  /* 0xcd9e8d572c2c7825 */ /* 0x000fe200078e00ff */
[----:B------:R-:W-:Y:S03]  /*16160*/  LOP3.LUT R50, R24, UR13, R41, 0x96, !PT ;  /* 0x0000000d18327c12 */ /* 0x000fe6000f8e9629 */
[----:B------:R5:W-:Y:S01]  /*16170*/  MUFU.EX2 R150, R58 ;  /* 0x0000003a00967308 */ /* 0x000be20000000800 */
[----:B------:R-:W-:Y:S02]  /*16180*/  LOP3.LUT R24, R46, 0xffff, RZ, 0xc0, !PT ;  /* 0x0000ffff2e187812 */ /* 0x000fe400078ec0ff */
[----:B------:R-:W-:Y:S01]  /*16190*/  LOP3.LUT R28, R49, 0xff, RZ, 0xc0, !PT ;  /* 0x000000ff311c7812 */ /* 0x000fe200078ec0ff */
[----:B------:R-:W-:Y:S01]  /*161a0*/  IMAD.WIDE.U32 R42, R50, -0x326172a9, RZ ;  /* 0xcd9e8d57322a7825 */ /* 0x000fe200078e00ff */
[----:B------:R-:W-:Y:S02]  /*161b0*/  SHF.R.U32.HI R24, RZ, 0x8, R24 ;  /* 0x00000008ff187819 */ /* 0x000fe40000011618 */
[----:B------:R-:W-:Y:S03]  /*161c0*/  SHF.R.U32.HI R26, RZ, 0x8, R26 ;  /* 0x00000008ff1a7819 */ /* 0x000fe6000001161a */
[----:B------:R-:W-:Y:S01]  /*161d0*/  MUFU.EX2 R108, R108 ;  /* 0x0000006c006c7308 */ /* 0x000fe20000000800 */
[----:B-1----:R-:W-:Y:S02]  /*161e0*/  PRMT R61, R37, 0x5410, R36 ;  /* 0x00005410253d7816 */ /* 0x002fe40000000024 */
[--C-:B------:R-:W-:Y:S02]  /*161f0*/  PRMT R41, R27, 0x5410, R24.reuse ;  /* 0x000054101b297816 */ /* 0x100fe40000000018 */
[----:B------:R-:W-:Y:S02]  /*16200*/  PRMT R37, R25, 0x5410, R149 ;  /* 0x0000541019257816 */ /* 0x000fe40000000095 */
[----:B------:R-:W-:Y:S03]  /*16210*/  PRMT R24, R46, 0x7632, R24 ;  /* 0x000076322e187816 */ /* 0x000fe60000000018 */
[----:B------:R-:W-:Y:S01]  /*16220*/  MUFU.EX2 R149, R59 ;  /* 0x0000003b00957308 */ /* 0x000fe20000000800 */
[----:B------:R-:W-:Y:S01]  /*16230*/  PRMT R38, R29, 0x5410, R151 ;  /* 0x000054101d267816 */ /* 0x000fe20000000097 */
[----:B-----5:R-:W-:Y:S01]  /*16240*/  IMAD.MOV.U32 R58, RZ, RZ, R176 ;  /* 0x000000ffff3a7224 */ /* 0x020fe200078e00b0 */
[----:B------:R-:W-:Y:S02]  /*16250*/  PRMT R29, R28, 0x5410, R26 ;  /* 0x000054101c1d7816 */ /* 0x000fe4000000001a */
[----:B------:R-:W-:Y:S02]  /*16260*/  LOP3.LUT R28, R24, 0xff, RZ, 0xc0, !PT ;  /* 0x000000ff181c7812 */ /* 0x000fe400078ec0ff */
[--C-:B------:R-:W-:Y:S03]  /*16270*/  HSET2.LE.AND R24, R37, R147.reuse, PT ;  /* 0x0000009325187233 */ /* 0x100fe60003803000 */
[----:B------:R-:W-:Y:S01]  /*16280*/  MUFU.EX2 R176, R80 ;  /* 0x0000005000b07308 */ /* 0x000fe20000000800 */
[----:B------:R-:W-:Y:S02]  /*16290*/  F2FP.BF16.F32.PACK_AB R26, R193, R195 ;  /* 0x000000c3c11a723e */ /* 0x000fe400000010ff */
[----:B------:R-:W-:Y:S02]  /*162a0*/  SHF.R.U32.HI R46, RZ, 0x18, R46 ;  /* 0x00000018ff2e7819 */ /* 0x000fe4000001162e */
[----:B------:R-:W-:Y:S02]  /*162b0*/  LOP3.LUT R26, R26, R24, RZ, 0xc0, !PT ;  /* 0x000000181a1a7212 */ /* 0x000fe400078ec0ff */
[----:B------:R-:W-:Y:S03]  /*162c0*/  PRMT R46, R28, 0x5410, R46 ;  /* 0x000054101c2e7816 */ /* 0x000fe6000000002e */
[----:B------:R-:W-:Y:S01]  /*162d0*/  MUFU.EX2 R80, R70 ;  /* 0x0000004600507308 */ /* 0x000fe20000000800 */
[--C-:B------:R-:W-:Y:S02]  /*162e0*/  HSET2.LE.AND R24, R29, R147.reuse, PT ;  /* 0x000000931d187233 */ /* 0x100fe40003803000 */
[----:B------:R-:W-:Y:S01]  /*162f0*/  PRMT R66, R66, 0x5410, R141 ;  /* 0x0000541042427816 */ /* 0x000fe2000000008d */
[----:B------:R-:W1:Y:S01]  /*16300*/  LDSM.16.MT88.4 R28, [R208+0x4c00] ;  /* 0x004c0000d01c783b */ /* 0x000e620000004200 */
[----:B------:R-:W-:Y:S02]  /*16310*/  PRMT R25, R49, 0x7632, R25 ;  /* 0x0000763231197816 */ /* 0x000fe40000000019 */
[----:B------:R-:W-:Y:S03]  /*16320*/  LOP3.LUT R27, R66, 0xff00ff, RZ, 0xc0, !PT ;  /* 0x00ff00ff421b7812 */ /* 0x000fe600078ec0ff */
[----:B------:R-:W-:Y:S01]  /*16330*/  MUFU.EX2 R141, R69 ;  /* 0x00000045008d7308 */ /* 0x000fe20000000800 */
[----:B------:R-:W-:Y:S02]  /*16340*/  SHF.R.U32.HI R49, RZ, 0x18, R49 ;  /* 0x00000018ff317819 */ /* 0x000fe40000011631 */
[----:B------:R-:W-:Y:S02]  /*16350*/  LOP3.LUT R25, R25, 0xff, RZ, 0xc0, !PT ;  /* 0x000000ff19197812 */ /* 0x000fe400078ec0ff */
[--C-:B------:R-:W-:Y:S02]  /*16360*/  HSET2.LE.AND R27, R27, R147.reuse, PT ;  /* 0x000000931b1b7233 */ /* 0x100fe40003803000 */
[----:B------:R-:W-:Y:S03]  /*16370*/  PRMT R36, R25, 0x5410, R49 ;  /* 0x0000541019247816 */ /* 0x000fe60000000031 */
[----:B------:R-:W-:Y:S01]  /*16380*/  MUFU.EX2 R109, R109 ;  /* 0x0000006d006d7308 */ /* 0x000fe20000000800 */
[----:B---3--:R-:W-:Y:S02]  /*16390*/  F2FP.BF16.F32.PACK_AB R25, R189, R191 ;  /* 0x000000bfbd19723e */ /* 0x008fe400000010ff */
[----:B------:R-:W-:Y:S01]  /*163a0*/  PRMT R64, R64, 0x5410, R65 ;  /* 0x0000541040407816 */ /* 0x000fe20000000041 */
[----:B------:R-:W-:Y:S01]  /*163b0*/  IMAD.MOV.U32 R65, RZ, RZ, R172 ;  /* 0x000000ffff417224 */ /* 0x000fe200078e00ac */
[----:B------:R-:W-:Y:S01]  /*163c0*/  LOP3.LUT R27, R25, R27, RZ, 0xc0, !PT ;  /* 0x0000001b191b7212 */ /* 0x000fe200078ec0ff */
[----:B------:R-:W-:Y:S01]  /*163d0*/  IMAD.MOV.U32 R172, RZ, RZ, R174 ;  /* 0x000000ffffac7224 */ /* 0x000fe200078e00ae */
[----:B--2---:R-:W-:Y:S03]  /*163e0*/  F2FP.BF16.F32.PACK_AB R25, R183, R188 ;  /* 0x000000bcb719723e */ /* 0x004fe600000010ff */
[----:B------:R-:W2:Y:S01]  /*163f0*/  MUFU.EX2 R174, R56 ;  /* 0x0000003800ae7308 */ /* 0x000ea20000000800 */
[--C-:B------:R-:W-:Y:S01]  /*16400*/  HSET2.LE.AND R36, R36, R147.reuse, PT ;  /* 0x0000009324247233 */ /* 0x100fe20003803000 */
[----:B------:R-:W-:Y:S01]  /*16410*/  IMAD.MOV.U32 R151, RZ, RZ, R65 ;  /* 0x000000ffff977224 */ /* 0x000fe200078e0041 */
[----:B------:R-:W-:Y:S01]  /*16420*/  F2FP.BF16.F32.PACK_AB R37, R182, R181 ;  /* 0x000000b5b625723e */ /* 0x000fe200000010ff */
[----:B------:R-:W-:Y:S01]  /*16430*/  IMAD.MOV.U32 R198, RZ, RZ, R172 ;  /* 0x000000ffffc67224 */ /* 0x000fe200078e00ac */
[----:B------:R-:W-:Y:S02]  /*16440*/  LOP3.LUT R24, R25, R24, RZ, 0xc0, !PT ;  /* 0x0000001819187212 */ /* 0x000fe400078ec0ff */
[----:B------:R-:W-:Y:S03]  /*16450*/  LOP3.LUT R25, R37, R36, RZ, 0xc0, !PT ;  /* 0x0000002425197212 */ /* 0x000fe600078ec0ff */
[----:B------:R-:W3:Y:S01]  /*16460*/  MUFU.EX2 R172, R82 ;  /* 0x0000005200ac7308 */ /* 0x000ee20000000800 */
[----:B------:R-:W-:Y:S02]  /*16470*/  LOP3.LUT R39, R64, 0xff00ff, RZ, 0xc0, !PT ;  /* 0x00ff00ff40277812 */ /* 0x000fe400078ec0ff */
[--C-:B------:R-:W-:Y:S02]  /*16480*/  HSET2.LE.AND R38, R38, R147.reuse, PT ;  /* 0x0000009326267233 */ /* 0x100fe40003803000 */
[----:B----4-:R-:W-:Y:S02]  /*16490*/  F2FP.BF16.F32.PACK_AB R36, R179, R180 ;  /* 0x000000b4b324723e */ /* 0x010fe400000010ff */
[--C-:B------:R-:W-:Y:S03]  /*164a0*/  HSET2.LE.AND R39, R39, R147.reuse, PT ;  /* 0x0000009327277233 */ /* 0x100fe60003803000 */
[----:B------:R-:W-:Y:S01]  /*164b0*/  MUFU.EX2 R128, R128 ;  /* 0x0000008000807308 */ /* 0x000fe20000000800 */
[----:B------:R-:W-:Y:S02]  /*164c0*/  LOP3.LUT R38, R36, R38, RZ, 0xc0, !PT ;  /* 0x0000002624267212 */ /* 0x000fe400078ec0ff */
[----:B------:R-:W-:Y:S01]  /*164d0*/  LOP3.LUT R37, R52, UR8, R45, 0x96, !PT ;  /* 0x0000000834257c12 */ /* 0x000fe2000f8e962d */
[-C--:B-1----:R-:W-:Y:S06]  /*164e0*/  HMMA.16816.F32.BF16 R4, R24, R28.reuse, R4 ;  /* 0x0000001c1804723c */ /* 0x082fec0000041804 */
[----:B------:R-:W-:Y:S01]  /*164f0*/  MUFU.EX2 R130, R130 ;  /* 0x0000008200827308 */ /* 0x000fe20000000800 */
[----:B------:R-:W-:Y:S01]  /*16500*/  F2FP.BF16.F32.PACK_AB R36, R177, R178 ;  /* 0x000000b2b124723e */ /* 0x000fe200000010ff */
[----:B------:R-:W-:Y:S01]  /*16510*/  IMAD.WIDE.U32 R52, R37, -0x2daee0ad, RZ ;  /* 0xd2511f5325347825 */ /* 0x000fe200078e00ff */
[----:B--2---:R-:W-:Y:S02]  /*16520*/  F2FP.BF16.F32.PACK_AB R37, R173, R174 ;  /* 0x000000aead25723e */ /* 0x004fe400000010ff */
[----:B------:R-:W-:Y:S02]  /*16530*/  LOP3.LUT R39, R36, R39, RZ, 0xc0, !PT ;  /* 0x0000002724277212 */ /* 0x000fe400078ec0ff */
[--C-:B------:R-:W-:Y:S03]  /*16540*/  HSET2.LE.AND R36, R41, R147.reuse, PT ;  /* 0x0000009329247233 */ /* 0x100fe60003803000 */
[----:B------:R-:W-:Y:S01]  /*16550*/  MUFU.EX2 R121, R121 ;  /* 0x0000007900797308 */ /* 0x000fe20000000800 */
[----:B------:R-:W-:Y:S02]  /*16560*/  LOP3.LUT R45, R40, UR12, R53, 0x96, !PT ;  /* 0x0000000c282d7c12 */ /* 0x000fe4000f8e9635 */
[----:B------:R-:W-:Y:S02]  /*16570*/  F2FP.BF16.F32.PACK_AB R40, R149, R150 ;  /* 0x000000969528723e */ /* 0x000fe400000010ff */
[----:B------:R-:W-:Y:S02]  /*16580*/  LOP3.LUT R36, R37, R36, RZ, 0xc0, !PT ;  /* 0x0000002425247212 */ /* 0x000fe400078ec0ff */
[--C-:B------:R-:W-:Y:S03]  /*16590*/  HSET2.LE.AND R37, R46, R147.reuse, PT ;  /* 0x000000932e257233 */ /* 0x100fe60003803000 */
[----:B------:R-:W-:Y:S01]  /*165a0*/  MUFU.EX2 R82, R76 ;  /* 0x0000004c00527308 */ /* 0x000fe20000000800 */
[----:B------:R-:W-:Y:S01]  /*165b0*/  LOP3.LUT R46, R44, UR7, R43, 0x96, !PT ;  /* 0x000000072c2e7c12 */ /* 0x000fe2000f8e962b */
[----:B------:R-:W-:Y:S01]  /*165c0*/  IMAD.WIDE.U32 R44, R45, -0x326172a9, RZ ;  /* 0xcd9e8d572d2c7825 */ /* 0x000fe200078e00ff */
[----:B------:R-:W-:Y:S02]  /*165d0*/  PRMT R67, R54, 0x5410, R55 ;  /* 0x0000541036437816 */ /* 0x000fe40000000037 */
[----:B------:R-:W-:Y:S02]  /*165e0*/  LOP3.LUT R37, R40, R37, RZ, 0xc0, !PT ;  /* 0x0000002528257212 */ /* 0x000fe400078ec0ff */
[----:B------:R-:W-:Y:S03]  /*165f0*/  PRMT R40, R47, 0x7632, R40 ;  /* 0x000076322f287816 */ /* 0x000fe60000000028 */
[----:B------:R1:W-:Y:S01]  /*16600*/  MUFU.EX2 R76, R72 ;  /* 0x00000048004c7308 */ /* 0x0003e20000000800 */
[----:B------:R-:W-:Y:S02]  /*16610*/  SHF.R.U32.HI R47, RZ, 0x18, R47 ;  /* 0x00000018ff2f7819 */ /* 0x000fe4000001162f */
[----:B------:R-:W-:Y:S01]  /*16620*/  LOP3.LUT R40, R40, 0xff, RZ, 0xc0, !PT ;  /* 0x000000ff28287812 */ /* 0x000fe200078ec0ff */
[C---:B------:R-:W-:Y:S04]  /*16630*/  HMMA.16816.F32.BF16 R8, R36.reuse, R28, R8 ;  /* 0x0000001c2408723c */ /* 0x040fe80000041808 */
[----:B------:R-:W-:Y:S01]  /*16640*/  PRMT R29, R44, 0x7771, RZ ;  /* 0x000077712c1d7816 */ /* 0x000fe200000000ff */
[----:B------:R-:W-:Y:S01]  /*16650*/  IMAD.MOV.U32 R28, RZ, RZ, R44 ;  /* 0x000000ffff1c7224 */ /* 0x000fe200078e002c */
[----:B------:R-:W-:Y:S01]  /*16660*/  PRMT R56, R40, 0x5410, R47 ;  /* 0x0000541028387816 */ /* 0x000fe2000000002f */
[----:B------:R-:W-:Y:S01]  /*16670*/  MUFU.EX2 R124, R124 ;  /* 0x0000007c007c7308 */ /* 0x000fe20000000800 */
[----:B------:R-:W-:Y:S01]  /*16680*/  LOP3.LUT R45, R42, UR6, R45, 0x96, !PT ;  /* 0x000000062a2d7c12 */ /* 0x000fe2000f8e962d */
[-C--:B------:R-:W-:Y:S01]  /*16690*/  HMMA.16816.F32.BF16 R12, R36, R30.reuse, R12 ;  /* 0x0000001e240c723c */ /* 0x080fe2000004180c */
[----:B------:R-:W2:Y:S02]  /*166a0*/  LDSM.16.MT88.4 R40, [R210+0x4c00] ;  /* 0x004c0000d228783b */ /* 0x000ea40000004200 */
[----:B------:R-:W-:Y:S02]  /*166b0*/  LOP3.LUT R28, R28, 0xff, RZ, 0xc0, !PT ;  /* 0x000000ff1c1c7812 */ /* 0x000fe400078ec0ff */
[----:B------:R-:W-:Y:S03]  /*166c0*/  PRMT R148, R148, 0x5410, R152 ;  /* 0x0000541094947816 */ /* 0x000fe60000000098 */
[----:B------:R-:W-:Y:S01]  /*166d0*/  MUFU.EX2 R126, R126 ;  /* 0x0000007e007e7308 */ /* 0x000fe20000000800 */
[----:B-1----:R-:W-:Y:S01]  /*166e0*/  PRMT R72, R28, 0x5410, R29 ;  /* 0x000054101c487816 */ /* 0x002fe2000000001d */
[C---:B------:R-:W-:Y:S04]  /*166f0*/  HMMA.16816.F32.BF16 R16, R24.reuse, R30, R16 ;  /* 0x0000001e1810723c */ /* 0x040fe80000041810 */
[C---:B------:R-:W-:Y:S01]  /*16700*/  PRMT R28, R44.reuse, 0x7773, RZ ;  /* 0x000077732c1c7816 */ /* 0x040fe200000000ff */
[----:B------:R-:W-:Y:S01]  /*16710*/  IMAD.MOV.U32 R152, RZ, RZ, R57 ;  /* 0x000000ffff987224 */ /* 0x000fe200078e0039 */
[----:B------:R-:W-:Y:S02]  /*16720*/  PRMT R44, R44, 0x7772, RZ ;  /* 0x000077722c2c7816 */ /* 0x000fe400000000ff */
[----:B------:R-:W1:Y:S01]  /*16730*/  MUFU.EX2 R77, R77 ;  /* 0x0000004d004d7308 */ /* 0x000e620000000800 */
[----:B------:R-:W-:Y:S02]  /*16740*/  LOP3.LUT R31, R45, 0xff, RZ, 0xc0, !PT ;  /* 0x000000ff2d1f7812 */ /* 0x000fe400078ec0ff */
[----:B------:R-:W-:Y:S01]  /*16750*/  PRMT R71, R44, 0x5410, R28 ;  /* 0x000054102c477816 */ /* 0x000fe2000000001c */
[----:B------:R-:W-:Y:S01]  /*16760*/  IMAD.WIDE.U32 R28, R46, -0x2daee0ad, RZ ;  /* 0xd2511f532e1c7825 */ /* 0x000fe200078e00ff */
[----:B------:R-:W-:Y:S03]  /*16770*/  LOP3.LUT R30, R157, R226, RZ, 0x3c, !PT ;  /* 0x000000e29d1e7212 */ /* 0x000fe600078e3cff */
[----:B------:R-:W-:Y:S01]  /*16780*/  IMAD.MOV.U32 R49, RZ, RZ, R28 ;  /* 0x000000ffff317224 */ /* 0x000fe200078e001c */
[----:B------:R-:W-:Y:S01]  /*16790*/  LOP3.LUT R46, R52, UR11, R29, 0x96, !PT ;  /* 0x0000000b342e7c12 */ /* 0x000fe2000f8e961d */
[----:B------:R-:W-:Y:S01]  /*167a0*/  IMAD.MOV.U32 R157, RZ, RZ, R58 ;  /* 0x000000ffff9d7224 */ /* 0x000fe200078e003a */
[C---:B------:R-:W-:Y:S01]  /*167b0*/  PRMT R29, R28.reuse, 0x7773, RZ ;  /* 0x000077731c1d7816 */ /* 0x040fe200000000ff */
[----:B------:R-:W-:Y:S01]  /*167c0*/  MUFU.EX2 R78, R78 ;  /* 0x0000004e004e7308 */ /* 0x000fe20000000800 */
[C---:B------:R-:W-:Y:S02]  /*167d0*/  PRMT R47, R28.reuse, 0x7771, RZ ;  /* 0x000077711c2f7816 */ /* 0x040fe400000000ff */
[----:B------:R-:W-:Y:S04]  /*167e0*/  PRMT R28, R28, 0x7772, RZ ;  /* 0x000077721c1c7816 */ /* 0x000fe800000000ff */
[----:B------:R-:W-:Y:S03]  /*167f0*/  PRMT R70, R28, 0x5410, R29 ;  /* 0x000054101c467816 */ /* 0x000fe6000000001d */
[----:B------:R-:W-:Y:S01]  /*16800*/  MUFU.EX2 R79, R79 ;  /* 0x0000004f004f7308 */ /* 0x000fe20000000800 */
[----:B------:R-:W-:Y:S02]  /*16810*/  LOP3.LUT R29, R156, R225, RZ, 0x3c, !PT ;  /* 0x000000e19c1d7212 */ /* 0x000fe400078e3cff */
[----:B------:R-:W-:Y:S01]  /*16820*/  LOP3.LUT R28, R45, 0xffff, RZ, 0xc0, !PT ;  /* 0x0000ffff2d1c7812 */ /* 0x000fe200078ec0ff */
[----:B------:R-:W4:Y:S01]  /*16830*/  LDL.LU R156, [R1+0x34] ;  /* 0x00003400019c7983 */ /* 0x000f220000300800 */
[-C--:B--2---:R-:W-:Y:S05]  /*16840*/  HMMA.16816.F32.BF16 R132, R24, R40.reuse, R132 ;  /* 0x000000281884723c */ /* 0x084fea0000041884 */
[----:B------:R-:W-:Y:S01]  /*16850*/  MUFU.EX2 R73, R73 ;  /* 0x0000004900497308 */ /* 0x000fe20000000800 */
[----:B------:R-:W-:Y:S01]  /*16860*/  SHF.R.U32.HI R28, RZ, 0x8, R28 ;  /* 0x00000008ff1c7819 */ /* 0x000fe2000001161c */
[----:B------:R-:W-:Y:S03]  /*16870*/  IMAD.WIDE.U32 R52, R29, -0x2daee0ad, RZ ;  /* 0xd2511f531d347825 */ /* 0x000fe600078e00ff */
[--C-:B------:R-:W-:Y:S01]  /*16880*/  PRMT R69, R31, 0x5410, R28.reuse ;  /* 0x000054101f457816 */ /* 0x100fe2000000001c */
[C---:B------:R-:W-:Y:S04]  /*16890*/  HMMA.16816.F32.BF16 R136, R36.reuse, R40, R136 ;  /* 0x000000282488723c */ /* 0x040fe80000041888 */
[----:B------:R-:W-:Y:S01]  /*168a0*/  MUFU.EX2 R74, R74 ;  /* 0x0000004a004a7308 */ /* 0x000fe20000000800 */
[----:B------:R-:W-:Y:S01]  /*168b0*/  PRMT R28, R45, 0x7632, R28 ;  /* 0x000076322d1c7816 */ /* 0x000fe2000000001c */
[----:B------:R-:W-:Y:S01]  /*168c0*/  IMAD.WIDE.U32 R30, R30, -0x2daee0ad, RZ ;  /* 0xd2511f531e1e7825 */ /* 0x000fe200078e00ff */
[----:B------:R-:W-:Y:S02]  /*168d0*/  SHF.R.U32.HI R45, RZ, 0x18, R45 ;  /* 0x00000018ff2d7819 */ /* 0x000fe4000001162d */
[----:B------:R-:W-:Y:S01]  /*168e0*/  LOP3.LUT R28, R28, 0xff, RZ, 0xc0, !PT ;  /* 0x000000ff1c1c7812 */ /* 0x000fe200078ec0ff */
[-C--:B------:R-:W-:Y:S04]  /*168f0*/  HMMA.16816.F32.BF16 R32, R36, R42.reuse, R32 ;  /* 0x0000002a2420723c */ /* 0x080fe80000041820 */
[----:B------:R-:W2:Y:S01]  /*16900*/  MUFU.EX2 R75, R75 ;  /* 0x0000004b004b7308 */ /* 0x000ea20000000800 */
[----:B------:R-:W-:Y:S02]  /*16910*/  PRMT R68, R28, 0x5410, R45 ;  /* 0x000054101c447816 */ /* 0x000fe4000000002d */
[----:B------:R-:W-:Y:S02]  /*16920*/  LOP3.LUT R28, R153, 0xff, RZ, 0xc0, !PT ;  /* 0x000000ff991c7812 */ /* 0x000fe400078ec0ff */
[----:B------:R-:W-:Y:S01]  /*16930*/  LOP3.LUT R29, R230, UR17, R31, 0x96, !PT ;  /* 0x00000011e61d7c12 */ /* 0x000fe2000f8e961f */
[----:B------:R-:W5:Y:S01]  /*16940*/  LDL.LU R153, [R1+0x38] ;  /* 0x0000380001997983 */ /* 0x000f620000300800 */
[----:B------:R-:W-:Y:S01]  /*16950*/  PRMT R64, R28, 0x5410, R154 ;  /* 0x000054101c407816 */ /* 0x000fe2000000009a */
[----:B------:R-:W-:Y:S02]  /*16960*/  HMMA.16816.F32.BF16 R20, R24, R42, R20 ;  /* 0x0000002a1814723c */ /* 0x000fe40000041814 */
[----:B------:R-:W-:Y:S01]  /*16970*/  MUFU.EX2 R96, R96 ;  /* 0x0000006000607308 */ /* 0x000fe20000000800 */
[----:B------:R-:W5:Y:S01]  /*16980*/  LDL.LU R119, [R1+0x3c] ;  /* 0x00003c0001777983 */ /* 0x000f620000300800 */
[----:B------:R-:W-:Y:S01]  /*16990*/  LOP3.LUT R40, R30, UR16, R53, 0x96, !PT ;  /* 0x000000101e287c12 */ /* 0x000fe2000f8e9635 */
[----:B------:R-:W-:Y:S01]  /*169a0*/  IMAD.WIDE.U32 R44, R29, -0x326172a9, RZ ;  /* 0xcd9e8d571d2c7825 */ /* 0x000fe200078e00ff */
[----:B------:R-:W-:Y:S01]  /*169b0*/  LOP3.LUT R36, R48, 0xff, RZ, 0xc0, !PT ;  /* 0x000000ff30247812 */ /* 0x000fe200078ec0ff */
[----:B------:R-:W5:Y:S01]  /*169c0*/  LDL.LU R117, [R1+0x40] ;  /* 0x0000400001757983 */ /* 0x000f620000300800 */
[----:B------:R-:W-:Y:S01]  /*169d0*/  SHF.R.U32.HI R37, RZ, 0x18, R51 ;  /* 0x00000018ff257819 */ /* 0x000fe20000011633 */
[----:B------:R-:W-:Y:S01]  /*169e0*/  IMAD.WIDE.U32 R40, R40, -0x326172a9, RZ ;  /* 0xcd9e8d5728287825 */ /* 0x000fe200078e00ff */
[----:B------:R-:W-:Y:S02]  /*169f0*/  LOP3.LUT R28, R220, UR9, R45, 0x96, !PT ;  /* 0x00000009dc1c7c12 */ /* 0x000fe4000f8e962d */
[----:B------:R-:W2:Y:S01]  /*16a00*/  MUFU.EX2 R97, R97 ;  /* 0x0000006100617308 */ /* 0x000ea20000000800 */
[----:B------:R-:W-:Y:S02]  /*16a10*/  SHF.R.U32.HI R38, RZ, 0x18, R48 ;  /* 0x00000018ff267819 */ /* 0x000fe40000011630 */
[--C-:B------:R-:W-:Y:S01]  /*16a20*/  HSET2.LE.AND R24, R165, R147.reuse, PT ;  /* 0x00000093a5187233 */ /* 0x100fe20003803000 */
[----:B------:R-:W-:Y:S01]  /*16a30*/  IMAD.WIDE.U32 R28, R28, -0x2daee0ad, RZ ;  /* 0xd2511f531c1c7825 */ /* 0x000fe200078e00ff */
[----:B------:R-:W-:Y:S02]  /*16a40*/  F2FP.BF16.F32.PACK_AB R26, R175, R176 ;  /* 0x000000b0af1a723e */ /* 0x000fe400000010ff */
[----:B---3--:R-:W-:Y:S03]  /*16a50*/  F2FP.BF16.F32.PACK_AB R27, R159, R172 ;  /* 0x000000ac9f1b723e */ /* 0x008fe600000010ff */
[----:B------:R-:W-:Y:S01]  /*16a60*/  MUFU.EX2 R84, R84 ;  /* 0x0000005400547308 */ /* 0x000fe20000000800 */
[----:B------:R-:W-:Y:S02]  /*16a70*/  LOP3.LUT R30, R52, UR13, R29, 0x96, !PT ;  /* 0x0000000d341e7c12 */ /* 0x000fe4000f8e961d */
[----:B------:R-:W-:Y:S02]  /*16a80*/  LOP3.LUT R29, R44, UR8, R41, 0x96, !PT ;  /* 0x000000082c1d7c12 */ /* 0x000fe4000f8e9629 */
[----:B------:R-:W-:Y:S01]  /*16a90*/  LOP3.LUT R26, R26, R24, RZ, 0xc0, !PT ;  /* 0x000000181a1a7212 */ /* 0x000fe200078ec0ff */
[----:B------:R-:W-:Y:S01]  /*16aa0*/  IMAD.WIDE.U32 R30, R30, -0x326172a9, RZ ;  /* 0xcd9e8d571e1e7825 */ /* 0x000fe200078e00ff */
[--C-:B------:R-:W-:Y:S03]  /*16ab0*/  HSET2.LE.AND R24, R63, R147.reuse, PT ;  /* 0x000000933f187233 */ /* 0x100fe60003803000 */
[----:B------:R-:W3:Y:S01]  /*16ac0*/  MUFU.EX2 R85, R85 ;  /* 0x0000005500557308 */ /* 0x000ee20000000800 */
[----:B-1----:R-:W-:Y:S01]  /*16ad0*/  F2FP.BF16.F32.PACK_AB R39, R77, R82 ;  /* 0x000000524d27723e */ /* 0x002fe200000010ff */
[----:B------:R-:W-:Y:S01]  /*16ae0*/  IMAD.WIDE.U32 R52, R29, -0x2daee0ad, RZ ;  /* 0xd2511f531d347825 */ /* 0x000fe200078e00ff */
[----:B------:R-:W-:Y:S02]  /*16af0*/  LOP3.LUT R44, R40, UR7, R31, 0x96, !PT ;  /* 0x00000007282c7c12 */ /* 0x000fe4000f8e961f */
[----:B------:R-:W-:Y:S02]  /*16b00*/  LOP3.LUT R31, R60, 0xff, RZ, 0xc0, !PT ;  /* 0x000000ff3c1f7812 */ /* 0x000fe400078ec0ff */
[----:B------:R-:W-:Y:S01]  /*16b10*/  LOP3.LUT R28, R28, UR12, R53, 0x96, !PT ;  /* 0x0000000c1c1c7c12 */ /* 0x000fe2000f8e9635 */
[----:B------:R-:W-:Y:S01]  /*16b20*/  IMAD.WIDE.U32 R44, R44, -0x2daee0ad, RZ ;  /* 0xd2511f532c2c7825 */ /* 0x000fe200078e00ff */
[----:B------:R-:W-:Y:S01]  /*16b30*/  PRMT R50, R31, 0x5410, R146 ;  /* 0x000054101f327816 */ /* 0x000fe20000000092 */
[----:B------:R-:W-:Y:S01]  /*16b40*/  MUFU.EX2 R98, R98 ;  /* 0x0000006200627308 */ /* 0x000fe20000000800 */
[----:B--2---:R-:W-:Y:S01]  /*16b50*/  F2FP.BF16.F32.PACK_AB R42, R75, R74 ;  /* 0x0000004a4b2a723e */ /* 0x004fe200000010ff */
[----:B------:R-:W-:Y:S01]  /*16b60*/  IMAD.WIDE.U32 R28, R28, -0x326172a9, RZ ;  /* 0xcd9e8d571c1c7825 */ /* 0x000fe200078e00ff */
[----:B------:R-:W-:Y:S02]  /*16b70*/  LOP3.LUT R45, R52, UR11, R45, 0x96, !PT ;  /* 0x0000000b342d7c12 */ /* 0x000fe4000f8e962d */
[--C-:B------:R-:W-:Y:S02]  /*16b80*/  HSET2.LE.AND R50, R50, R147.reuse, PT ;  /* 0x0000009332327233 */ /* 0x100fe40003803000 */
[----:B------:R-:W-:Y:S01]  /*16b90*/  LOP3.LUT R29, R30, UR6, R29, 0x96, !PT ;  /* 0x000000061e1d7c12 */ /* 0x000fe2000f8e961d */
[----:B------:R-:W-:Y:S01]  /*16ba0*/  IMAD.MOV.U32 R30, RZ, RZ, R28 ;  /* 0x000000ffff1e7224 */ /* 0x000fe200078e001c */
[C---:B------:R-:W-:Y:S01]  /*16bb0*/  PRMT R40, R28.reuse, 0x7771, RZ ;  /* 0x000077711c287816 */ /* 0x040fe200000000ff */
[----:B------:R-:W-:Y:S01]  /*16bc0*/  MUFU.EX2 R99, R99 ;  /* 0x0000006300637308 */ /* 0x000fe20000000800 */
[----:B------:R-:W-:Y:S02]  /*16bd0*/  PRMT R41, R28, 0x7773, RZ ;  /* 0x000077731c297816 */ /* 0x000fe400000000ff */
[----:B------:R-:W-:Y:S02]  /*16be0*/  LOP3.LUT R31, R30, 0xff, RZ, 0xc0, !PT ;  /* 0x000000ff1e1f7812 */ /* 0x000fe400078ec0ff */
[----:B------:R-:W-:Y:S02]  /*16bf0*/  LOP3.LUT R30, R49, 0xff, RZ, 0xc0, !PT ;  /* 0x000000ff311e7812 */ /* 0x000fe400078ec0ff */
[----:B------:R-:W-:Y:S03]  /*16c00*/  PRMT R65, R31, 0x5410, R40 ;  /* 0x000054101f417816 */ /* 0x000fe60000000028 */
[----:B------:R-:W-:Y:S01]  /*16c10*/  MUFU.EX2 R92, R92 ;  /* 0x0000005c005c7308 */ /* 0x000fe20000000800 */
[C---:B------:R-:W-:Y:S02]  /*16c20*/  LOP3.LUT R31, R51.reuse, 0xffff, RZ, 0xc0, !PT ;  /* 0x0000ffff331f7812 */ /* 0x040fe400078ec0ff */
[----:B------:R-:W-:Y:S02]  /*16c30*/  PRMT R66, R30, 0x5410, R47 ;  /* 0x000054101e427816 */ /* 0x000fe4000000002f */
[----:B------:R-:W-:Y:S02]  /*16c40*/  PRMT R40, R28, 0x7772, RZ ;  /* 0x000077721c287816 */ /* 0x000fe400000000ff */
[----:B------:R-:W-:Y:S03]  /*16c50*/  LOP3.LUT R30, R51, 0xff, RZ, 0xc0, !PT ;  /* 0x000000ff331e7812 */ /* 0x000fe600078ec0ff */
[----:B------:R-:W1:Y:S01]  /*16c60*/  MUFU.EX2 R93, R93 ;  /* 0x0000005d005d7308 */ /* 0x000e620000000800 */
[----:B------:R-:W-:Y:S02]  /*16c70*/  SHF.R.U32.HI R28, RZ, 0x8, R31 ;  /* 0x00000008ff1c7819 */ /* 0x000fe4000001161f */
[----:B------:R-:W-:Y:S02]  /*16c80*/  PRMT R57, R40, 0x5410, R41 ;  /* 0x0000541028397816 */ /* 0x000fe40000000029 */
[----:B------:R-:W-:Y:S02]  /*16c90*/  PRMT R53, R30, 0x5410, R28 ;  /* 0x000054101e357816 */ /* 0x000fe4000000001c */
[C---:B------:R-:W-:Y:S03]  /*16ca0*/  LOP3.LUT R28, R29.reuse, 0xffff, RZ, 0xc0, !PT ;  /* 0x0000ffff1d1c7812 */ /* 0x040fe600078ec0ff */
[----:B------:R-:W-:Y:S01]  /*16cb0*/  MUFU.EX2 R94, R94 ;  /* 0x0000005e005e7308 */ /* 0x000fe20000000800 */
[C---:B------:R-:W-:Y:S02]  /*16cc0*/  LOP3.LUT R30, R29.reuse, 0xff, RZ, 0xc0, !PT ;  /* 0x000000ff1d1e7812 */ /* 0x040fe400078ec0ff */
[----:B------:R-:W-:Y:S02]  /*16cd0*/  SHF.R.U32.HI R28, RZ, 0x8, R28 ;  /* 0x00000008ff1c7819 */ /* 0x000fe4000001161c */
[----:B------:R-:W-:Y:S02]  /*16ce0*/  LOP3.LUT R40, R158, 0xff00ff, RZ, 0xc0, !PT ;  /* 0x00ff00ff9e287812 */ /* 0x000fe400078ec0ff */
[--C-:B------:R-:W-:Y:S03]  /*16cf0*/  PRMT R54, R30, 0x5410, R28.reuse ;  /* 0x000054101e367816 */ /* 0x100fe6000000001c */
[----:B------:R-:W2:Y:S01]  /*16d00*/  MUFU.EX2 R95, R95 ;  /* 0x0000005f005f7308 */ /* 0x000ea20000000800 */
[----:B------:R-:W-:Y:S02]  /*16d10*/  PRMT R28, R29, 0x7632, R28 ;  /* 0x000076321d1c7816 */ /* 0x000fe4000000001c */
[----:B------:R-:W-:Y:S02]  /*16d20*/  SHF.R.U32.HI R29, RZ, 0x18, R29 ;  /* 0x00000018ff1d7819 */ /* 0x000fe4000001161d */
[----:B------:R-:W-:Y:S02]  /*16d30*/  LOP3.LUT R28, R28, 0xff, RZ, 0xc0, !PT ;  /* 0x000000ff1c1c7812 */ /* 0x000fe400078ec0ff */
[----:B------:R-:W-:Y:S03]  /*16d40*/  PRMT R30, R48, 0x7632, R30 ;  /* 0x00007632301e7816 */ /* 0x000fe6000000001e */
[----:B------:R-:W-:Y:S01]  /*16d50*/  MUFU.EX2 R88, R88 ;  /* 0x0000005800587308 */ /* 0x000fe20000000800 */
[--C-:B------:R-:W-:Y:S02]  /*16d60*/  PRMT R55, R28, 0x5410, R29.reuse ;  /* 0x000054101c377816 */ /* 0x100fe4000000001d */
[----:B------:R-:W-:Y:S02]  /*16d70*/  LOP3.LUT R28, R48, 0xffff, RZ, 0xc0, !PT ;  /* 0x0000ffff301c7812 */ /* 0x000fe400078ec0ff */
[----:B------:R-:W-:Y:S02]  /*16d80*/  PRMT R29, R51, 0x7632, R29 ;  /* 0x00007632331d7816 */ /* 0x000fe4000000001d */
[----:B------:R-:W-:Y:S03]  /*16d90*/  SHF.R.U32.HI R28, RZ, 0x8, R28 ;  /* 0x00000008ff1c7819 */ /* 0x000fe6000001161c */
[----:B------:R-:W-:Y:S01]  /*16da0*/  MUFU.EX2 R89, R89 ;  /* 0x0000005900597308 */ /* 0x000fe20000000800 */
[----:B------:R-:W-:Y:S02]  /*16db0*/  LOP3.LUT R31, R29, 0xff, RZ, 0xc0, !PT ;  /* 0x000000ff1d1f7812 */ /* 0x000fe400078ec0ff */
[----:B------:R-:W-:Y:S02]  /*16dc0*/  PRMT R52, R36, 0x5410, R28 ;  /* 0x0000541024347816 */ /* 0x000fe4000000001c */
[----:B------:R-:W-:Y:S02]  /*16dd0*/  LOP3.LUT R28, R167, 0xff00ff, RZ, 0xc0, !PT ;  /* 0x00ff00ffa71c7812 */ /* 0x000fe400078ec0ff */
[----:B------:R-:W-:Y:S03]  /*16de0*/  LOP3.LUT R29, R30, 0xff, RZ, 0xc0, !PT ;  /* 0x000000ff1e1d7812 */ /* 0x000fe600078ec0ff */
[----:B------:R-:W-:Y:S01]  /*16df0*/  MUFU.EX2 R90, R90 ;  /* 0x0000005a005a7308 */ /* 0x000fe20000000800 */
[----:B------:R-:W-:Y:S02]  /*16e00*/  PRMT R48, R31, 0x5410, R37 ;  /* 0x000054101f307816 */ /* 0x000fe40000000025 */
[----:B------:R-:W-:Y:S02]  /*16e10*/  PRMT R49, R29, 0x5410, R38 ;  /* 0x000054101d317816 */ /* 0x000fe40000000026 */
[--C-:B------:R-:W-:Y:S02]  /*16e20*/  HSET2.LE.AND R25, R28, R147.reuse, PT ;  /* 0x000000931c197233 */ /* 0x100fe40003803000 */
[----:B------:R-:W3:Y:S01]  /*16e30*/  LDSM.16.MT88.4 R28, [R208+0x5000] ;  /* 0x00500000d01c783b */ /* 0x000ee20000004200 */
[--C-:B------:R-:W-:Y:S02]  /*16e40*/  HSET2.LE.AND R38, R155, R147.reuse, PT ;  /* 0x000000939b267233 */ /* 0x100fe40003803000 */
[----:B------:R-:W2:Y:S01]  /*16e50*/  MUFU.EX2 R91, R91 ;  /* 0x0000005b005b7308 */ /* 0x000ea20000000800 */
[----:B------:R-:W-:Y:S02]  /*16e60*/  LOP3.LUT R27, R27, R25, RZ, 0xc0, !PT ;  /* 0x000000191b1b7212 */ /* 0x000fe400078ec0ff */
[--C-:B------:R-:W-:Y:S02]  /*16e70*/  HSET2.LE.AND R36, R62, R147.reuse, PT ;  /* 0x000000933e247233 */ /* 0x100fe40003803000 */
[----:B------:R-:W-:Y:S02]  /*16e80*/  F2FP.BF16.F32.PACK_AB R25, R141, R83 ;  /* 0x000000538d19723e */ /* 0x000fe400000010ff */
[----:B------:R-:W-:Y:S03]  /*16e90*/  F2FP.BF16.F32.PACK_AB R37, R81, R80 ;  /* 0x000000505125723e */ /* 0x000fe600000010ff */
[----:B------:R-:W-:Y:S01]  /*16ea0*/  MUFU.EX2 R112, R112 ;  /* 0x0000007000707308 */ /* 0x000fe20000000800 */
[----:B------:R-:W-:Y:S02]  /*16eb0*/  LOP3.LUT R24, R25, R24, RZ, 0xc0, !PT ;  /* 0x0000001819187212 */ /* 0x000fe400078ec0ff */
[----:B------:R-:W-:Y:S02]  /*16ec0*/  LOP3.LUT R38, R39, R38, RZ, 0xc0, !PT ;  /* 0x0000002627267212 */ /* 0x000fe400078ec0ff */
[----:B------:R-:W-:Y:S02]  /*16ed0*/  LOP3.LUT R25, R37, R36, RZ, 0xc0, !PT ;  /* 0x0000002425197212 */ /* 0x000fe400078ec0ff */
[--C-:B------:R-:W-:Y:S03]  /*16ee0*/  HSET2.LE.AND R39, R40, R147.reuse, PT ;  /* 0x0000009328277233 */ /* 0x100fe60003803000 */
[----:B------:R-:W5:Y:S01]  /*16ef0*/  MUFU.EX2 R113, R113 ;  /* 0x0000007100717308 */ /* 0x000f620000000800 */
[--C-:B------:R-:W-:Y:S02]  /*16f00*/  HSET2.LE.AND R37, R61, R147.reuse, PT ;  /* 0x000000933d257233 */ /* 0x100fe40003803000 */
[----:B------:R-:W-:Y:S02]  /*16f10*/  F2FP.BF16.F32.PACK_AB R36, R79, R78 ;  /* 0x0000004e4f24723e */ /* 0x000fe400000010ff */
[--C-:B------:R-:W-:Y:S02]  /*16f20*/  HSET2.LE.AND R41, R56, R147.reuse, PT ;  /* 0x0000009338297233 */ /* 0x100fe40003803000 */
[----:B------:R-:W-:Y:S03]  /*16f30*/  F2FP.BF16.F32.PACK_AB R40, R73, R76 ;  /* 0x0000004c4928723e */ /* 0x000fe600000010ff */
[----:B------:R-:W-:Y:S01]  /*16f40*/  MUFU.EX2 R110, R110 ;  /* 0x0000006e006e7308 */ /* 0x000fe20000000800 */
[----:B------:R-:W-:Y:S02]  /*16f50*/  LOP3.LUT R39, R36, R39, RZ, 0xc0, !PT ;  /* 0x0000002724277212 */ /* 0x000fe400078ec0ff */
[----:B------:R-:W-:Y:S02]  /*16f60*/  LOP3.LUT R36, R40, R37, RZ, 0xc0, !PT ;  /* 0x0000002528247212 */ /* 0x000fe400078ec0ff */
[----:B------:R-:W-:Y:S02]  /*16f70*/  LOP3.LUT R37, R42, R41, RZ, 0xc0, !PT ;  /* 0x000000292a257212 */ /* 0x000fe400078ec0ff */
[C---:B------:R-:W-:Y:S03]  /*16f80*/  LOP3.LUT R41, R46.reuse, 0xffff, RZ, 0xc0, !PT ;  /* 0x0000ffff2e297812 */ /* 0x040fe600078ec0ff */
[----:B------:R-:W5:Y:S01]  /*16f90*/  MUFU.EX2 R111, R111 ;  /* 0x0000006f006f7308 */ /* 0x000f620000000800 */
[C---:B------:R-:W-:Y:S02]  /*16fa0*/  LOP3.LUT R40, R45.reuse, 0xffff, RZ, 0xc0, !PT ;  /* 0x0000ffff2d287812 */ /* 0x040fe400078ec0ff */
[----:B------:R-:W-:Y:S02]  /*16fb0*/  SHF.R.U32.HI R43, RZ, 0x8, R41 ;  /* 0x00000008ff2b7819 */ /* 0x000fe40000011629 */
[----:B------:R-:W-:Y:S01]  /*16fc0*/  LOP3.LUT R41, R45, 0xff, RZ, 0xc0, !PT ;  /* 0x000000ff2d297812 */ /* 0x000fe200078ec0ff */
[-C--:B---3--:R-:W-:Y:S04]  /*16fd0*/  HMMA.16816.F32.BF16 R4, R24, R28.reuse, R4 ;  /* 0x0000001c1804723c */ /* 0x088fe80000041804 */
[----:B------:R-:W-:Y:S01]  /*16fe0*/  MUFU.EX2 R104, R104 ;  /* 0x0000006800687308 */ /* 0x000fe20000000800 */
[----:B------:R-:W-:Y:S02]  /*16ff0*/  SHF.R.U32.HI R40, RZ, 0x8, R40 ;  /* 0x00000008ff287819 */ /* 0x000fe40000011628 */
[C---:B------:R-:W-:Y:S02]  /*17000*/  PRMT R42, R46.reuse, 0x7632, R42 ;  /* 0x000076322e2a7816 */ /* 0x040fe4000000002a */
[----:B------:R-:W-:Y:S01]  /*17010*/  PRMT R60, R41, 0x5410, R40 ;  /* 0x00005410293c7816 */ /* 0x000fe20000000028 */
[C---:B------:R-:W-:Y:S04]  /*17020*/  HMMA.16816.F32.BF16 R8, R36.reuse, R28, R8 ;  /* 0x0000001c2408723c */ /* 0x040fe80000041808 */
[----:B------:R-:W3:Y:S01]  /*17030*/  MUFU.EX2 R105, R105 ;  /* 0x0000006900697308 */ /* 0x000ee20000000800 */
[----:B------:R-:W-:Y:S01]  /*17040*/  LOP3.LUT R47, R46, 0xff, RZ, 0xc0, !PT ;  /* 0x000000ff2e2f7812 */ /* 0x000fe200078ec0ff */
[----:B------:R-:W-:Y:S01]  /*17050*/  IMAD.MOV.U32 R40, RZ, RZ, R44 ;  /* 0x000000ffff287224 */ /* 0x000fe200078e002c */
[----:B------:R-:W-:Y:S01]  /*17060*/  SHF.R.U32.HI R46, RZ, 0x18, R46 ;  /* 0x00000018ff2e7819 */ /* 0x000fe2000001162e */
[-C--:B------:R-:W-:Y:S06]  /*17070*/  HMMA.16816.F32.BF16 R12, R36, R30.reuse, R12 ;  /* 0x0000001e240c723c */ /* 0x080fec000004180c */
[----:B------:R-:W-:Y:S01]  /*17080*/  MUFU.EX2 R106, R106 ;  /* 0x0000006a006a7308 */ /* 0x000fe20000000800 */
[----:B------:R-:W-:Y:S02]  /*17090*/  LOP3.LUT R42, R42, 0xff, RZ, 0xc0, !PT ;  /* 0x000000ff2a2a7812 */ /* 0x000fe400078ec0ff */
[----:B------:R-:W-:Y:S02]  /*170a0*/  PRMT R59, R47, 0x5410, R43 ;  /* 0x000054102f3b7816 */ /* 0x000fe4000000002b */
[----:B------:R-:W-:Y:S01]  /*170b0*/  PRMT R58, R42, 0x5410, R46 ;  /* 0x000054102a3a7816 */ /* 0x000fe2000000002e */
[C---:B------:R-:W-:Y:S04]  /*170c0*/  HMMA.16816.F32.BF16 R16, R24.reuse, R30, R16 ;  /* 0x0000001e1810723c */ /* 0x040fe80000041810 */
[----:B------:R-:W3:Y:S01]  /*170d0*/  MUFU.EX2 R107, R107 ;  /* 0x0000006b006b7308 */ /* 0x000ee20000000800 */
[----:B------:R-:W-:Y:S02]  /*170e0*/  LOP3.LUT R29, R40, 0xff, RZ, 0xc0, !PT ;  /* 0x000000ff281d7812 */ /* 0x000fe400078ec0ff */
[----:B------:R-:W1:Y:S01]  /*170f0*/  LDSM.16.MT88.4 R40, [R210+0x5000] ;  /* 0x00500000d228783b */ /* 0x000e620000004200 */
[C---:B------:R-:W-:Y:S02]  /*17100*/  PRMT R28, R44.reuse, 0x7771, RZ ;  /* 0x000077712c1c7816 */ /* 0x040fe400000000ff */
[--C-:B------:R-:W-:Y:S04]  /*17110*/  HSET2.LE.AND R30, R64, R147.reuse, PT ;  /* 0x00000093401e7233 */ /* 0x100fe80003803000 */
[----:B------:R-:W-:Y:S01]  /*17120*/  MUFU.EX2 R187, R187 ;  /* 0x000000bb00bb7308 */ /* 0x000fe20000000800 */
[--C-:B------:R-:W-:Y:S02]  /*17130*/  PRMT R62, R29, 0x5410, R28.reuse ;  /* 0x000054101d3e7816 */ /* 0x100fe4000000001c */
[----:B------:R-:W-:Y:S02]  /*17140*/  PRMT R28, R45, 0x7632, R28 ;  /* 0x000076322d1c7816 */ /* 0x000fe4000000001c */
[C---:B------:R-:W-:Y:S02]  /*17150*/  PRMT R29, R44.reuse, 0x7773, RZ ;  /* 0x000077732c1d7816 */ /* 0x040fe400000000ff */
[----:B------:R-:W-:Y:S03]  /*17160*/  PRMT R44, R44, 0x7772, RZ ;  /* 0x000077722c2c7816 */ /* 0x000fe600000000ff */
[----:B------:R-:W-:Y:S01]  /*17170*/  MUFU.EX2 R186, R186 ;  /* 0x000000ba00ba7308 */ /* 0x000fe20000000800 */
[----:B------:R-:W-:Y:S02]  /*17180*/  SHF.R.U32.HI R45, RZ, 0x18, R45 ;  /* 0x00000018ff2d7819 */ /* 0x000fe4000001162d */
[----:B------:R-:W-:Y:S02]  /*17190*/  LOP3.LUT R28, R28, 0xff, RZ, 0xc0, !PT ;  /* 0x000000ff1c1c7812 */ /* 0x000fe400078ec0ff */
[----:B------:R-:W-:Y:S02]  /*171a0*/  PRMT R63, R44, 0x5410, R29 ;  /* 0x000054102c3f7816 */ /* 0x000fe4000000001d */
[----:B------:R-:W-:Y:S03]  /*171b0*/  PRMT R61, R28, 0x5410, R45 ;  /* 0x000054101c3d7816 */ /* 0x000fe6000000002d */
[----:B------:R-:W-:Y:S01]  /*171c0*/  MUFU.EX2 R120, R120 ;  /* 0x0000007800787308 */ /* 0x000fe20000000800 */
[----:B------:R-:W3:Y:S01]  /*171d0*/  LDSM.16.MT88.4 R44, [R208+0x5400] ;  /* 0x00540000d02c783b */ /* 0x000ee20000004200 */
[----:B------:R-:W-:Y:S02]  /*171e0*/  F2FP.BF16.F32.PACK_AB R28, R97, R96 ;  /* 0x00000060611c723e */ /* 0x000fe400000010ff */
[----:B------:R-:W-:Y:S02]  /*171f0*/  F2FP.BF16.F32.PACK_AB R29, R85, R84 ;  /* 0x00000054551d723e */ /* 0x000fe400000010ff */
[----:B------:R-:W-:Y:S02]  /*17200*/  LOP3.LUT R30, R28, R30, RZ, 0xc0, !PT ;  /* 0x0000001e1c1e7212 */ /* 0x000fe400078ec0ff */
[--C-:B------:R-:W-:Y:S02]  /*17210*/  HSET2.LE.AND R28, R53, R147.reuse, PT ;  /* 0x00000093351c7233 */ /* 0x100fe40003803000 */
[----:B------:R-:W-:Y:S01]  /*17220*/  MUFU.EX2 R122, R122 ;  /* 0x0000007a007a7308 */ /* 0x000fe20000000800 */
[--C-:B------:R-:W-:Y:S02]  /*17230*/  HSET2.LE.AND R49, R49, R147.reuse, PT ;  /* 0x0000009331317233 */ /* 0x100fe40003803000 */
[--C-:B------:R-:W-:Y:S02]  /*17240*/  HSET2.LE.AND R54, R54, R147.reuse, PT ;  /* 0x0000009336367233 */ /* 0x100fe40003803000 */
[----:B------:R-:W-:Y:S02]  /*17250*/  LOP3.LUT R28, R29, R28, RZ, 0xc0, !PT ;  /* 0x0000001c1d1c7212 */ /* 0x000fe400078ec0ff */
[--C-:B------:R-:W-:Y:S03]  /*17260*/  HSET2.LE.AND R55, R55, R147.reuse, PT ;  /* 0x0000009337377233 */ /* 0x100fe60003803000 */
[----:B------:R-:W-:Y:S01]  /*17270*/  MUFU.EX2 R123, R123 ;  /* 0x0000007b007b7308 */ /* 0x000fe20000000800 */
[----:B------:R-:W-:Y:S01]  /*17280*/  LOP3.LUT R31, R148, 0xff00ff, RZ, 0xc0, !PT ;  /* 0x00ff00ff941f7812 */ /* 0x000fe200078ec0ff */
[-C--:B-1----:R-:W-:Y:S04]  /*17290*/  HMMA.16816.F32.BF16 R132, R24, R40.reuse, R132 ;  /* 0x000000281884723c */ /* 0x082fe80000041884 */
[--C-:B------:R-:W-:Y:S02]  /*172a0*/  HSET2.LE.AND R31, R31, R147.reuse, PT ;  /* 0x000000931f1f7233 */ /* 0x100fe40003803000 */
[----:B------:R-:W-:Y:S02]  /*172b0*/  LOP3.LUT R51, R67, 0xff00ff, RZ, 0xc0, !PT ;  /* 0x00ff00ff43337812 */ /* 0x000fe400078ec0ff */
[----:B------:R-:W1:Y:S01]  /*172c0*/  MUFU.EX2 R116, R116 ;  /* 0x0000007400747308 */ /* 0x000e620000000800 */
[----:B------:R-:W-:Y:S01]  /*172d0*/  LOP3.LUT R53, R57, 0xff00ff, RZ, 0xc0, !PT ;  /* 0x00ff00ff39357812 */ /* 0x000fe200078ec0ff */
[C---:B------:R-:W-:Y:S04]  /*172e0*/  HMMA.16816.F32.BF16 R136, R36.reuse, R40, R136 ;  /* 0x000000282488723c */ /* 0x040fe80000041888 */
[----:B------:R-:W-:Y:S02]  /*172f0*/  F2FP.BF16.F32.PACK_AB R41, R87, R86 ;  /* 0x000000565729723e */ /* 0x000fe400000010ff */
[--C-:B------:R-:W-:Y:S02]  /*17300*/  HSET2.LE.AND R40, R48, R147.reuse, PT ;  /* 0x0000009330287233 */ /* 0x100fe40003803000 */
[----:B------:R-:W1:Y:S01]  /*17310*/  MUFU.EX2 R118, R118 ;  /* 0x0000007600767308 */ /* 0x000e620000000800 */
[-C--:B------:R-:W-:Y:S03]  /*17320*/  HMMA.16816.F32.BF16 R32, R36, R42.reuse, R32 ;  /* 0x0000002a2420723c */ /* 0x080fe60000041820 */
[----:B------:R-:W-:Y:S02]  /*17330*/  LOP3.LUT R29, R41, R40, RZ, 0xc0, !PT ;  /* 0x00000028291d7212 */ /* 0x000fe400078ec0ff */
[--C-:B------:R-:W-:Y:S02]  /*17340*/  HSET2.LE.AND R41, R69, R147.reuse, PT ;  /* 0x0000009345297233 */ /* 0x100fe40003803000 */
[----:B------:R-:W-:Y:S01]  /*17350*/  F2FP.BF16.F32.PACK_AB R39, R115, R114 ;  /* 0x000000727327723e */ /* 0x000fe200000010ff */
[----:B------:R-:W-:Y:S01]  /*17360*/  HMMA.16816.F32.BF16 R20, R24, R42, R20 ;  /* 0x0000002a1814723c */ /* 0x000fe20000041814 */
[----:B------:R-:W1:Y:S03]  /*17370*/  LDSM.16.MT88.4 R24, [R210+0x5400] ;  /* 0x00540000d218783b */ /* 0x000e660000004200 */
[----:B------:R-:W-:Y:S02]  /*17380*/  F2FP.BF16.F32.PACK_AB R48, R93, R92 ;  /* 0x0000005c5d30723e */ /* 0x000fe400000010ff */
[--C-:B------:R-:W-:Y:S02]  /*17390*/  HSET2.LE.AND R51, R51, R147.reuse, PT ;  /* 0x0000009333337233 */ /* 0x100fe40003803000 */
[----:B------:R-:W-:Y:S02]  /*173a0*/  LOP3.LUT R50, R48, R50, RZ, 0xc0, !PT ;  /* 0x0000003230327212 */ /* 0x000fe400078ec0ff */
[--C-:B------:R-:W-:Y:S02]  /*173b0*/  HSET2.LE.AND R48, R52, R147.reuse, PT ;  /* 0x0000009334307233 */ /* 0x100fe40003803000 */
[----:B--2---:R-:W-:Y:S02]  /*173c0*/  F2FP.BF16.F32.PACK_AB R40, R95, R94 ;  /* 0x0000005e5f28723e */ /* 0x004fe400000010ff */
[----:B------:R-:W-:Y:S02]  /*173d0*/  F2FP.BF16.F32.PACK_AB R36, R91, R90 ;  /* 0x0000005a5b24723e */ /* 0x000fe400000010ff */
[----:B------:R-:W-:Y:S02]  /*173e0*/  LOP3.LUT R51, R40, R51, RZ, 0xc0, !PT ;  /* 0x0000003328337212 */ /* 0x000fe400078ec0ff */
[----:B------:R-:W-:Y:S02]  /*173f0*/  LOP3.LUT R49, R36, R49, RZ, 0xc0, !PT ;  /* 0x0000003124317212 */ /* 0x000fe400078ec0ff */
[----:B------:R-:W-:Y:S02]  /*17400*/  LOP3.LUT R40, R71, 0xff00ff, RZ, 0xc0, !PT ;  /* 0x00ff00ff47287812 */ /* 0x000fe400078ec0ff */
[--C-:B------:R-:W-:Y:S02]  /*17410*/  HSET2.LE.AND R42, R68, R147.reuse, PT ;  /* 0x00000093442a7233 */ /* 0x100fe40003803000 */
[----:B------:R-:W-:Y:S02]  /*17420*/  F2FP.BF16.F32.PACK_AB R36, R101, R100 ;  /* 0x000000646524723e */ /* 0x000fe400000010ff */
[--C-:B------:R-:W-:Y:S01]  /*17430*/  HSET2.LE.AND R40, R40, R147.reuse, PT ;  /* 0x0000009328287233 */ /* 0x100fe20003803000 */
[----:B----4-:R-:W-:Y:S01]  /*17440*/  FFMA.FTZ R64, R3, R156, R249 ;  /* 0x0000009c03407223 */ /* 0x010fe200000100f9 */
[----:B------:R-:W-:Y:S02]  /*17450*/  F2FP.BF16.F32.PACK_AB R3, R99, R98 ;  /* 0x000000626303723e */ /* 0x000fe400000010ff */
[----:B------:R-:W-:Y:S02]  /*17460*/  F2FP.BF16.F32.PACK_AB R37, R103, R102 ;  /* 0x000000666725723e */ /* 0x000fe400000010ff */
[----:B------:R-:W-:Y:S02]  /*17470*/  LOP3.LUT R31, R3, R31, RZ, 0xc0, !PT ;  /* 0x0000001f031f7212 */ /* 0x000fe400078ec0ff */
[----:B------:R-:W-:Y:S02]  /*17480*/  F2FP.BF16.F32.PACK_AB R3, R89, R88 ;  /* 0x000000585903723e */ /* 0x000fe400000010ff */
[----:B------:R-:W-:Y:S02]  /*17490*/  LOP3.LUT R39, R39, R40, RZ, 0xc0, !PT ;  /* 0x0000002827277212 */ /* 0x000fe400078ec0ff */
[----:B------:R-:W-:Y:S01]  /*174a0*/  LOP3.LUT R36, R36, R41, RZ, 0xc0, !PT ;  /* 0x0000002924247212 */ /* 0x000fe200078ec0ff */
[-C--:B---3--:R-:W-:Y:S05]  /*174b0*/  HMMA.16816.F32.BF16 R4, R28, R44.reuse, R4 ;  /* 0x0000002c1c04723c */ /* 0x088fea0000041804 */
[----:B------:R-:W-:Y:S02]  /*174c0*/  LOP3.LUT R48, R3, R48, RZ, 0xc0, !PT ;  /* 0x0000003003307212 */ /* 0x000fe400078ec0ff */
[----:B------:R-:W-:Y:S02]  /*174d0*/  LOP3.LUT R37, R37, R42, RZ, 0xc0, !PT ;  /* 0x0000002a25257212 */ /* 0x000fe400078ec0ff */
[----:B------:R-:W2:Y:S01]  /*174e0*/  LDSM.16.MT88.4 R40, [R208+0x5800] ;  /* 0x00580000d028783b */ /* 0x000ea20000004200 */
[--C-:B------:R-:W-:Y:S02]  /*174f0*/  HSET2.LE.AND R3, R72, R147.reuse, PT ;  /* 0x0000009348037233 */ /* 0x100fe40003803000 */
[C---:B------:R-:W-:Y:S04]  /*17500*/  HMMA.16816.F32.BF16 R8, R48.reuse, R44, R8 ;  /* 0x0000002c3008723c */ /* 0x040fe80000041808 */
[----:B------:R-:W-:Y:S01]  /*17510*/  FADD.FTZ R44, R204, R64 ;  /* 0x00000040cc2c7221 */ /* 0x000fe20000010000 */
[--C-:B------:R-:W-:Y:S01]  /*17520*/  HSET2.LE.AND R52, R65, R147.reuse, PT ;  /* 0x0000009341347233 */ /* 0x100fe20003803000 */
[----:B-----5:R-:W-:Y:S01]  /*17530*/  FFMA.FTZ R145, R145, R153, R252 ;  /* 0x0000009991917223 */ /* 0x020fe200000100fc */
[----:B------:R-:W-:Y:S01]  /*17540*/  F2FP.BF16.F32.PACK_AB R38, R113, R112 ;  /* 0x000000707126723e */ /* 0x000fe200000010ff */
[-C--:B------:R-:W-:Y:S03]  /*17550*/  HMMA.16816.F32.BF16 R12, R48, R46.reuse, R12 ;  /* 0x0000002e300c723c */ /* 0x080fe6000004180c */
[----:B------:R-:W-:Y:S01]  /*17560*/  FADD.FTZ R145, R151, R145 ;  /* 0x0000009197917221 */ /* 0x000fe20000010000 */
[----:B------:R-:W-:Y:S01]  /*17570*/  LOP3.LUT R38, R38, R3, RZ, 0xc0, !PT ;  /* 0x0000000326267212 */ /* 0x000fe200078ec0ff */
[----:B------:R-:W-:Y:S01]  /*17580*/  FFMA.FTZ R0, R0, R117, R152 ;  /* 0x0000007500007223 */ /* 0x000fe20000010098 */
[--C-:B------:R-:W-:Y:S01]  /*17590*/  HSET2.LE.AND R53, R53, R147.reuse, PT ;  /* 0x0000009335357233 */ /* 0x100fe20003803000 */
[----:B------:R-:W-:Y:S01]  /*175a0*/  FADD.FTZ R3, R161, R145 ;  /* 0x00000091a1037221 */ /* 0x000fe20000010000 */
[C---:B------:R-:W-:Y:S04]  /*175b0*/  HMMA.16816.F32.BF16 R16, R28.reuse, R46, R16 ;  /* 0x0000002e1c10723c */ /* 0x040fe80000041810 */
[----:B------:R-:W-:Y:S01]  /*175c0*/  FADD.FTZ R64, R166, R0 ;  /* 0x00000000a6407221 */ /* 0x000fe20000010000 */
[----:B------:R-:W-:Y:S01]  /*175d0*/  F2FP.BF16.F32.PACK_AB R0, R109, R108 ;  /* 0x0000006c6d00723e */ /* 0x000fe200000010ff */
[----:B------:R-:W-:Y:S01]  /*175e0*/  FADD.FTZ R3, R171, R3 ;  /* 0x00000003ab037221 */ /* 0x000fe20000010000 */
[----:B------:R-:W-:Y:S01]  /*175f0*/  F2FP.BF16.F32.PACK_AB R47, R111, R110 ;  /* 0x0000006e6f2f723e */ /* 0x000fe200000010ff */
[-C--:B-1----:R-:W-:Y:S03]  /*17600*/  HMMA.16816.F32.BF16 R132, R28, R24.reuse, R132 ;  /* 0x000000181c84723c */ /* 0x082fe60000041884 */
[----:B------:R-:W-:Y:S01]  /*17610*/  LOP3.LUT R46, R0, R52, RZ, 0xc0, !PT ;  /* 0x00000034002e7212 */ /* 0x000fe200078ec0ff */
[----:B------:R-:W-:Y:S01]  /*17620*/  FADD.FTZ R0, R160, R64 ;  /* 0x00000040a0007221 */ /* 0x000fe20000010000 */
[----:B------:R-:W-:Y:S01]  /*17630*/  LOP3.LUT R47, R47, R53, RZ, 0xc0, !PT ;  /* 0x000000352f2f7212 */ /* 0x000fe200078ec0ff */
[----:B------:R-:W-:Y:S01]  /*17640*/  FADD.FTZ R52, R198, R44 ;  /* 0x0000002cc6347221 */ /* 0x000fe20000010000 */
[----:B------:R-:W-:Y:S01]  /*17650*/  F2FP.BF16.F32.PACK_AB R44, R105, R104 ;  /* 0x00000068692c723e */ /* 0x000fe200000010ff */
[C---:B------:R-:W-:Y:S04]  /*17660*/  HMMA.16816.F32.BF16 R136, R48.reuse, R24, R136 ;  /* 0x000000183088723c */ /* 0x040fe80000041888 */
[----:B------:R-:W-:Y:S01]  /*17670*/  FADD.FTZ R24, R168, R0 ;  /* 0x00000000a8187221 */ /* 0x000fe20000010000 */
[----:B------:R-:W-:Y:S01]  /*17680*/  LOP3.LUT R44, R44, R54, RZ, 0xc0, !PT ;  /* 0x000000362c2c7212 */ /* 0x000fe200078ec0ff */
[----:B------:R-:W-:Y:S01]  /*17690*/  FADD.FTZ R3, R244, R3 ;  /* 0x00000003f4037221 */ /* 0x000fe20000010000 */
[----:B------:R-:W-:Y:S01]  /*176a0*/  FADD.FTZ R52, R170, R52 ;  /* 0x00000034aa347221 */ /* 0x000fe20000010000 */
[-C--:B------:R-:W-:Y:S03]  /*176b0*/  HMMA.16816.F32.BF16 R32, R48, R26.reuse, R32 ;  /* 0x0000001a3020723c */ /* 0x080fe60000041820 */
[----:B------:R-:W-:Y:S01]  /*176c0*/  FFMA.FTZ R140, R140, R119, R157 ;  /* 0x000000778c8c7223 */ /* 0x000fe2000001009d */
[----:B------:R-:W-:Y:S01]  /*176d0*/  FADD.FTZ R48, R236, R24 ;  /* 0x00000018ec307221 */ /* 0x000fe20000010000 */
[----:B------:R-:W-:Y:S01]  /*176e0*/  FADD.FTZ R0, R243, R52 ;  /* 0x00000034f3007221 */ /* 0x000fe20000010000 */
[----:B------:R-:W-:Y:S01]  /*176f0*/  FADD.FTZ R50, R246, R3 ;  /* 0x00000003f6327221 */ /* 0x000fe20000010000 */
[----:B------:R-:W-:Y:S01]  /*17700*/  FADD.FTZ R45, R164, R140 ;  /* 0x0000008ca42d7221 */ /* 0x000fe20000010000 */
[----:B------:R-:W-:Y:S01]  /*17710*/  HMMA.16816.F32.BF16 R20, R28, R26, R20 ;  /* 0x0000001a1c14723c */ /* 0x000fe20000041814 */
[----:B------:R-:W1:Y:S03]  /*17720*/  LDSM.16.MT88.4 R24, [R210+0x5800] ;  /* 0x00580000d218783b */ /* 0x000e660000004200 */
[----:B------:R-:W-:Y:S01]  /*17730*/  FADD.FTZ R45, R190, R45 ;  /* 0x0000002dbe2d7221 */ /* 0x000fe20000010000 */
[----:B------:R-:W-:Y:S01]  /*17740*/  FADD.FTZ R29, R247, R0 ;  /* 0x00000000f71d7221 */ /* 0x000fe20000010000 */
[----:B------:R-:W-:Y:S01]  /*17750*/  FADD.FTZ R0, R240, R48 ;  /* 0x00000030f0007221 */ /* 0x000fe20000010000 */
[----:B------:R-:W-:Y:S01]  /*17760*/  FADD.FTZ R28, R206, R50 ;  /* 0x00000032ce1c7221 */ /* 0x000fe20000010000 */
[-C--:B--2---:R-:W-:Y:S05]  /*17770*/  HMMA.16816.F32.BF16 R4, R36, R40.reuse, R4 ;  /* 0x000000282404723c */ /* 0x084fea0000041804 */
[----:B------:R-:W-:Y:S01]  /*17780*/  FADD.FTZ R53, R169, R45 ;  /* 0x0000002da9357221 */ /* 0x000fe20000010000 */
[----:B------:R-:W-:Y:S01]  /*17790*/  F2FP.BF16.F32.PACK_AB R45, R107, R106 ;  /* 0x0000006a6b2d723e */ /* 0x000fe200000010ff */
[----:B------:R-:W-:Y:S01]  /*177a0*/  FADD.FTZ R31, R248, R29 ;  /* 0x0000001df81f7221 */ /* 0x000fe20000010000 */
[----:B------:R-:W-:Y:S01]  /*177b0*/  FADD.FTZ R29, R207, R0 ;  /* 0x00000000cf1d7221 */ /* 0x000fe20000010000 */
[----:B------:R-:W-:Y:S01]  /*177c0*/  FADD.FTZ R49, R241, R53 ;  /* 0x00000035f1317221 */ /* 0x000fe20000010000 */
[----:B------:R-:W-:Y:S01]  /*177d0*/  LOP3.LUT R45, R45, R55, RZ, 0xc0, !PT ;  /* 0x000000372d2d7212 */ /* 0x000fe200078ec0ff */
[----:B------:R-:W-:Y:S01]  /*177e0*/  FADD.FTZ R28, R251, R28 ;  /* 0x0000001cfb1c7221 */ /* 0x000fe20000010000 */
[----:B------:R-:W-:Y:S01]  /*177f0*/  FADD.FTZ R29, R235, R29 ;  /* 0x0000001deb1d7221 */ /* 0x000fe20000010000 */
[----:B------:R-:W-:Y:S01]  /*17800*/  FADD.FTZ R3, R245, R49 ;  /* 0x00000031f5037221 */ /* 0x000fe20000010000 */
[--C-:B------:R-:W-:Y:S01]  /*17810*/  HSET2.LE.AND R62, R62, R147.reuse, PT ;  /* 0x000000933e3e7233 */ /* 0x100fe20003803000 */
[----:B------:R-:W-:Y:S01]  /*17820*/  FADD.FTZ R28, R205, R28 ;  /* 0x0000001ccd1c7221 */ /* 0x000fe20000010000 */
[----:B------:R-:W-:Y:S01]  /*17830*/  FADD.FTZ R29, R162, R29 ;  /* 0x0000001da21d7221 */ /* 0x000fe20000010000 */
[C---:B------:R-:W-:Y:S04]  /*17840*/  HMMA.16816.F32.BF16 R8, R44.reuse, R40, R8 ;  /* 0x000000282c08723c */ /* 0x040fe80000041808 */
[----:B------:R-:W-:Y:S01]  /*17850*/  FADD.FTZ R30, R239, R3 ;  /* 0x00000003ef1e7221 */ /* 0x000fe20000010000 */
[----:B------:R-:W-:Y:S01]  /*17860*/  FADD.FTZ R3, R250, R31 ;  /* 0x0000001ffa037221 */ /* 0x000fe20000010000 */
[----:B------:R-:W-:Y:S01]  /*17870*/  FADD.FTZ R31, R203, R28 ;  /* 0x0000001ccb1f7221 */ /* 0x000fe20000010000 */
[--C-:B------:R-:W-:Y:S01]  /*17880*/  HSET2.LE.AND R60, R60, R147.reuse, PT ;  /* 0x000000933c3c7233 */ /* 0x100fe20003803000 */
[-C--:B------:R-:W-:Y:S03]  /*17890*/  HMMA.16816.F32.BF16 R12, R44, R42.reuse, R12 ;  /* 0x0000002a2c0c723c */ /* 0x080fe6000004180c */
[----:B------:R-:W-:Y:S01]  /*178a0*/  FADD.FTZ R0, R242, R30 ;  /* 0x0000001ef2007221 */ /* 0x000fe20000010000 */
[----:B------:R-:W-:Y:S01]  /*178b0*/  FADD.FTZ R3, R202, R3 ;  /* 0x00000003ca037221 */ /* 0x000fe20000010000 */
[--C-:B------:R-:W-:Y:S01]  /*178c0*/  HSET2.LE.AND R61, R61, R147.reuse, PT ;  /* 0x000000933d3d7233 */ /* 0x100fe20003803000 */
[----:B------:R-:W-:Y:S02]  /*178d0*/  IMAD.MOV.U32 R140, RZ, RZ, R142 ;  /* 0x000000ffff8c7224 */ /* 0x000fe400078e008e */
[----:B------:R-:W-:Y:S01]  /*178e0*/  FADD.FTZ R0, R194, R0 ;  /* 0x00000000c2007221 */ /* 0x000fe20000010000 */
[C---:B------:R-:W-:Y:S04]  /*178f0*/  HMMA.16816.F32.BF16 R16, R36.reuse, R42, R16 ;  /* 0x0000002a2410723c */ /* 0x040fe80000041810 */
[----:B------:R-:W-:Y:S01]  /*17900*/  FADD.FTZ R30, R163, R0 ;  /* 0x00000000a31e7221 */ /* 0x000fe20000010000 */
[----:B------:R-:W-:Y:S01]  /*17910*/  FADD.FTZ R28, R200, R3 ;  /* 0x00000003c81c7221 */ /* 0x000fe20000010000 */
[----:B------:R-:W2:Y:S01]  /*17920*/  LDSM.16.MT88.4 R160, [R208+0x5c00] ;  /* 0x005c0000d0a0783b */ /* 0x000ea20000004200 */
[----:B------:R-:W-:Y:S01]  /*17930*/  FADD.FTZ R3, R238, R31 ;  /* 0x0000001fee037221 */ /* 0x000fe20000010000 */
[-C--:B-1----:R-:W-:Y:S03]  /*17940*/  HMMA.16816.F32.BF16 R132, R36, R24.reuse, R132 ;  /* 0x000000182484723c */ /* 0x082fe60000041884 */
        /* <DEDUP_REMOVED lines=16> */
[----:B------:R-:W-:Y:S01]  /*17a50*/  FADD.FTZ R25, R149, R28 ;  /* 0x0000001c95197221 */ /* 0x000fe20000010000 */
[----:B------:R-:W-:Y:S04]  /*17a60*/  HMMA.16816.F32.BF16 R20, R36, R26, R20 ;  /* 0x0000001a2414723c */ /* 0x000fe80000041814 */
[----:B------:R-:W-:Y:S01]  /*17a70*/  FADD.FTZ R0, R173, R29 ;  /* 0x0000001dad007221 */ /* 0x000fe20000010000 */
        /* <DEDUP_REMOVED lines=8> */
[----:B------:R-:W-:Y:S01]  /*17b00*/  FADD.FTZ R30, R83, R24 ;  /* 0x00000018531e7221 */ /* 0x000fe20000010000 */
[--C-:B------:R-:W-:Y:S01]  /*17b10*/  HSET2.LE.AND R59, R59, R147.reuse, PT ;  /* 0x000000933b3b7233 */ /* 0x100fe20003803000 */
[----:B------:R-:W1:Y:S01]  /*17b20*/  LDSM.16.MT88.4 R24, [R210+0x5c00] ;  /* 0x005c0000d218783b */ /* 0x000e620000004200 */
[--C-:B------:R-:W-:Y:S01]  /*17b30*/  HSET2.LE.AND R58, R58, R147.reuse, PT ;  /* 0x000000933a3a7233 */ /* 0x100fe20003803000 */
[----:B------:R-:W-:Y:S01]  /*17b40*/  FADD.FTZ R3, R189, R3 ;  /* 0x00000003bd037221 */ /* 0x000fe20000010000 */
[----:B------:R-:W-:Y:S01]  /*17b50*/  F2FP.BF16.F32.PACK_AB R170, R129, R128 ;  /* 0x0000008081aa723e */ /* 0x000fe200000010ff */
[----:B------:R-:W-:Y:S01]  /*17b60*/  FADD.FTZ R28, R179, R28 ;  /* 0x0000001cb31c7221 */ /* 0x000fe20000010000 */
[----:B------:R-:W-:Y:S01]  /*17b70*/  F2FP.BF16.F32.PACK_AB R171, R131, R130 ;  /* 0x0000008283ab723e */ /* 0x000fe200000010ff */
[----:B------:R-:W-:Y:S01]  /*17b80*/  FADD.FTZ R29, R80, R3 ;  /* 0x00000003501d7221 */ /* 0x000fe20000010000 */
[----:B------:R-:W-:Y:S01]  /*17b90*/  F2FP.BF16.F32.PACK_AB R168, R187, R116 ;  /* 0x00000074bba8723e */ /* 0x000fe200000010ff */
[----:B------:R-:W-:Y:S01]  /*17ba0*/  FADD.FTZ R0, R177, R0 ;  /* 0x00000000b1007221 */ /* 0x000fe20000010000 */
[----:B------:R-:W-:Y:S01]  /*17bb0*/  F2FP.BF16.F32.PACK_AB R169, R186, R118 ;  /* 0x00000076baa9723e */ /* 0x000fe200000010ff */
[----:B------:R-:W-:Y:S01]  /*17bc0*/  FADD.FTZ R3, R76, R28 ;  /* 0x0000001c4c037221 */ /* 0x000fe20000010000 */
[----:B------:R-:W-:Y:S01]  /*17bd0*/  LOP3.LUT R170, R170, R56, RZ, 0xc0, !PT ;  /* 0x00000038aaaa7212 */ /* 0x000fe200078ec0ff */
[----:B------:R-:W-:Y:S01]  /*17be0*/  FADD.FTZ R28, R141, R30 ;  /* 0x0000001e8d1c7221 */ /* 0x000fe20000010000 */
[----:B------:R-:W-:Y:S01]  /*17bf0*/  LOP3.LUT R171, R171, R57, RZ, 0xc0, !PT ;  /* 0x00000039abab7212 */ /* 0x000fe200078ec0ff */
[----:B------:R-:W-:Y:S01]  /*17c00*/  FADD.FTZ R29, R81, R29 ;  /* 0x0000001d511d7221 */ /* 0x000fe20000010000 */
[----:B------:R-:W-:Y:S01]  /*17c10*/  LOP3.LUT R168, R168, R59, RZ, 0xc0, !PT ;  /* 0x0000003ba8a87212 */ /* 0x000fe200078ec0ff */
[----:B------:R-:W-:Y:S01]  /*17c20*/  FADD.FTZ R0, R74, R0 ;  /* 0x000000004a007221 */ /* 0x000fe20000010000 */
[----:B------:R-:W-:Y:S01]  /*17c30*/  LOP3.LUT R169, R169, R58, RZ, 0xc0, !PT ;  /* 0x0000003aa9a97212 */ /* 0x000fe200078ec0ff */
[----:B------:R-:W-:Y:S01]  /*17c40*/  FADD.FTZ R3, R73, R3 ;  /* 0x0000000349037221 */ /* 0x000fe20000010000 */
[----:B------:R-:W-:Y:S01]  /*17c50*/  FADD.FTZ R28, R176, R28 ;  /* 0x0000001cb01c7221 */ /* 0x000fe20000010000 */
[----:B------:R-:W-:Y:S01]  /*17c60*/  FADD.FTZ R0, R75, R0 ;  /* 0x000000004b007221 */ /* 0x000fe20000010000 */
[----:B------:R-:W-:Y:S01]  /*17c70*/  F2FP.BF16.F32.PACK_AB R164, R121, R120 ;  /* 0x0000007879a4723e */ /* 0x000fe200000010ff */
[----:B------:R-:W-:Y:S01]  /*17c80*/  FADD.FTZ R3, R82, R3 ;  /* 0x0000000352037221 */ /* 0x000fe20000010000 */
[----:B------:R-:W-:Y:S01]  /*17c90*/  F2FP.BF16.F32.PACK_AB R165, R123, R122 ;  /* 0x0000007a7ba5723e */ /* 0x000fe200000010ff */
[-C--:B--2---:R-:W-:Y:S05]  /*17ca0*/  HMMA.16816.F32.BF16 R148, R168, R160.reuse, R4 ;  /* 0x000000a0a894723c */ /* 0x084fea0000041804 */
[----:B------:R-:W-:Y:S01]  /*17cb0*/  FADD.FTZ R4, R172, R29 ;  /* 0x0000001dac047221 */ /* 0x000fe20000010000 */
[----:B------:R-:W-:Y:S01]  /*17cc0*/  FADD.FTZ R28, R175, R28 ;  /* 0x0000001caf1c7221 */ /* 0x000fe20000010000 */
[----:B------:R-:W-:Y:S01]  /*17cd0*/  FADD.FTZ R0, R78, R0 ;  /* 0x000000004e007221 */ /* 0x000fe20000010000 */
[----:B------:R-:W-:Y:S01]  /*17ce0*/  FADD.FTZ R6, R77, R3 ;  /* 0x000000034d067221 */ /* 0x000fe20000010000 */
[----:B------:R-:W-:Y:S01]  /*17cf0*/  FADD.FTZ R7, R159, R4 ;  /* 0x000000049f077221 */ /* 0x000fe20000010000 */
[----:B------:R-:W-:Y:S01]  /*17d00*/  FADD.FTZ R4, R84, R28 ;  /* 0x0000001c54047221 */ /* 0x000fe20000010000 */
[----:B------:R-:W-:Y:S01]  /*17d10*/  FADD.FTZ R5, R79, R0 ;  /* 0x000000004f057221 */ /* 0x000fe20000010000 */
[----:B------:R-:W-:Y:S01]  /*17d20*/  LOP3.LUT R63, R63, 0xff00ff, RZ, 0xc0, !PT ;  /* 0x00ff00ff3f3f7812 */ /* 0x000fe200078ec0ff */
[----:B------:R-:W-:Y:S01]  /*17d30*/  FADD.FTZ R3, R86, R7 ;  /* 0x0000000756037221 */ /* 0x000fe20000010000 */
[----:B------:R-:W-:Y:S01]  /*17d40*/  FADD.FTZ R0, R88, R6 ;  /* 0x0000000658007221 */ /* 0x000fe20000010000 */
[----:B------:R-:W-:Y:S01]  /*17d50*/  FADD.FTZ R4, R85, R4 ;  /* 0x0000000455047221 */ /* 0x000fe20000010000 */
[----:B------:R-:W-:Y:S01]  /*17d60*/  FADD.FTZ R5, R90, R5 ;  /* 0x000000055a057221 */ /* 0x000fe20000010000 */
[----:B------:R-:W-:Y:S01]  /*17d70*/  FADD.FTZ R3, R87, R3 ;  /* 0x0000000357037221 */ /* 0x000fe20000010000 */
[----:B------:R-:W-:Y:S01]  /*17d80*/  FADD.FTZ R6, R89, R0 ;  /* 0x0000000059067221 */ /* 0x000fe20000010000 */
[----:B------:R-:W-:Y:S01]  /*17d90*/  HSET2.LE.AND R63, R63, R147, PT ;  /* 0x000000933f3f7233 */ /* 0x000fe20003803000 */
[----:B------:R-:W-:Y:S01]  /*17da0*/  FADD.FTZ R4, R96, R4 ;  /* 0x0000000460047221 */ /* 0x000fe20000010000 */
[----:B------:R-:W-:Y:S01]  /*17db0*/  F2FP.BF16.F32.PACK_AB R166, R185, R124 ;  /* 0x0000007cb9a6723e */ /* 0x000fe200000010ff */
[----:B------:R-:W-:Y:S01]  /*17dc0*/  FADD.FTZ R3, R98, R3 ;  /* 0x0000000362037221 */ /* 0x000fe20000010000 */
[----:B------:R-:W-:Y:S01]  /*17dd0*/  F2FP.BF16.F32.PACK_AB R167, R184, R126 ;  /* 0x0000007eb8a7723e */ /* 0x000fe200000010ff */
[----:B------:R-:W-:Y:S01]  /*17de0*/  FADD.FTZ R0, R91, R5 ;  /* 0x000000055b007221 */ /* 0x000fe20000010000 */
[----:B------:R-:W-:Y:S01]  /*17df0*/  FADD.FTZ R5, R92, R6 ;  /* 0x000000065c057221 */ /* 0x000fe20000010000 */
        /* <DEDUP_REMOVED lines=11> */
[----:B------:R-:W-:Y:S01]  /*17eb0*/  FADD.FTZ R3, R104, R3 ;  /* 0x0000000368037221 */ /* 0x000fe20000010000 */
[----:B------:R-:W-:Y:S02]  /*17ec0*/  IMAD.MOV.U32 R141, RZ, RZ, R2 ;  /* 0x000000ffff8d7224 */ /* 0x000fe400078e0002 */
        /* <DEDUP_REMOVED lines=34> */
[----:B------:R-:W-:Y:S01]  /*180f0*/  HMMA.16816.F32.BF16 R168, R168, R26, R20 ;  /* 0x0000001aa8a8723c */ /* 0x000fe20000041814 */
[----:B------:R-:W-:Y:S03]  /*18100*/  STL [R1+0x38], R5 ;  /* 0x0000380501007387 */ /* 0x000fe60000100800 */
[----:B------:R-:W-:Y:S01]  /*18110*/  FADD.FTZ R0, R184, R0 ;  /* 0x00000000b8007221 */ /* 0x000fe20000010000 */
[----:B------:R-:W-:Y:S04]  /*18120*/  STL [R1+0x34], R4 ;  /* 0x0000340401007387 */ /* 0x000fe80000100800 */
[----:B------:R1:W-:Y:S04]  /*18130*/  STL [R1+0x3c], R3 ;  /* 0x00003c0301007387 */ /* 0x0003e80000100800 */
[----:B------:R2:W-:Y:S01]  /*18140*/  STL [R1+0x40], R0 ;  /* 0x0000400001007387 */ /* 0x0005e20000100800 */
[----:B-1----:R-:W-:Y:S02]  /*18150*/  IMAD.MOV.U32 R3, RZ, RZ, R143 ;  /* 0x000000ffff037224 */ /* 0x002fe400078e008f */
[----:B--2---:R-:W-:Y:S01]  /*18160*/  IMAD.MOV.U32 R0, RZ, RZ, R144 ;  /* 0x000000ffff007224 */ /* 0x004fe200078e0090 */
[----:B------:R-:W-:Y:S06]  /*18170*/  @P0 BRA `(.L_x_252) ;  /* 0xffffffa400d00947 */ /* 0x000fec000383ffff */
.L_x_251:
[----:B-----5:R-:W2:Y:S01]  /*18180*/  LDL.LU R9, [R1+0x38] ;  /* 0x0000380001097983 */ /* 0x020ea20000300800 */
[----:B------:R-:W1:Y:S01]  /*18190*/  LDCU UR6, c[0x0][0x4fc] ;  /* 0x00009f80ff0677ac */ /* 0x000e620008000800 */
[----:B------:R-:W3:Y:S01]  /*181a0*/  S2R R30, SR_TID.X ;  /* 0x00000000001e7919 */ /* 0x000ee20000002100 */
[----:B------:R-:W4:Y:S01]  /*181b0*/  S2R R36, SR_TID.X ;  /* 0x0000000000247919 */ /* 0x000f220000002100 */
[----:B------:R-:W1:Y:S01]  /*181c0*/  S2UR UR4, SR_CgaCtaId ;  /* 0x00000000000479c3 */ /* 0x000e620000008800 */
[----:B------:R-:W2:Y:S04]  /*181d0*/  LDL.LU R8, [R1+0x34] ;  /* 0x0000340001087983 */ /* 0x000ea80000300800 */
[----:B------:R-:W2:Y:S03]  /*181e0*/  LDL.LU R7, [R1+0x3c] ;  /* 0x00003c0001077983 */ /* 0x000ea60000300800 */
[----:B------:R-:W1:Y:S01]  /*181f0*/  LDC.U8 R27, c[0x0][0x549] ;  /* 0x00015240ff1b7b82 */ /* 0x000e620000000000 */
[----:B------:R-:W2:Y:S04]  /*18200*/  LDL.LU R6, [R1+0x40] ;  /* 0x0000400001067983 */ /* 0x000ea80000300800 */
[----:B------:R-:W2:Y:S03]  /*18210*/  LDL R38, [R1+0x50] ;  /* 0x0000500001267983 */ /* 0x000ea60000100800 */
[----:B------:R-:W2:Y:S01]  /*18220*/  LDC R29, c[0x0][0x434] ;  /* 0x00010d00ff1d7b82 */ /* 0x000ea20000000800 */
[----:B----4-:R-:W-:-:S02]  /*18230*/  SHF.R.U32.HI R36, RZ, 0x2, R36 ;  /* 0x00000002ff247819 */ /* 0x010fc40000011624 */
[----:B---3--:R-:W-:-:S04]  /*18240*/  SHF.L.U32 R26, R30, 0x2, RZ ;  /* 0x000000021e1a7819 */ /* 0x008fc800000006ff */
[----:B------:R-:W-:Y:S02]  /*18250*/  LOP3.LUT R25, R26, 0x20, RZ, 0xc0, !PT ;  /* 0x000000201a197812 */ /* 0x000fe400078ec0ff */
[----:B-1----:R-:W-:Y:S01]  /*18260*/  ISETP.NE.AND P1, PT, R27, RZ, PT ;  /* 0x000000ff1b00720c */ /* 0x002fe20003f25270 */
[----:B------:R-:W1:Y:S01]  /*18270*/  S2R R37, SR_CTAID.X ;  /* 0x0000000000257919 */ /* 0x000e620000002500 */
[----:B------:R-:W3:Y:S01]  /*18280*/  S2R R31, SR_CTAID.Z ;  /* 0x00000000001f7919 */ /* 0x000ee20000002700 */
[----:B--2---:R-:W2:Y:S04]  /*18290*/  SHFL.BFLY PT, R5, R9, 0x2, 0x1f ;  /* 0x0c401f0009057f89 */ /* 0x004ea800000e0000 */
[----:B------:R-:W4:Y:S04]  /*182a0*/  SHFL.BFLY PT, R4, R8, 0x2, 0x1f ;  /* 0x0c401f0008047f89 */ /* 0x000f2800000e0000 */
[----:B------:R-:W1:Y:S04]  /*182b0*/  SHFL.BFLY PT, R3, R7, 0x2, 0x1f ;  /* 0x0c401f0007037f89 */ /* 0x000e6800000e0000 */
[----:B------:R-:W3:Y:S01]  /*182c0*/  SHFL.BFLY PT, R0, R6, 0x2, 0x1f ;  /* 0x0c401f0006007f89 */ /* 0x000ee200000e0000 */
[----:B--2---:R-:W-:-:S05]  /*182d0*/  FADD.FTZ R5, R5, R9 ;  /* 0x0000000905057221 */ /* 0x004fca0000010000 */
[----:B------:R-:W2:Y:S01]  /*182e0*/  SHFL.BFLY PT, R20, R5, 0x1, 0x1f ;  /* 0x0c201f0005147f89 */ /* 0x000ea200000e0000 */
[----:B----4-:R-:W-:Y:S01]  /*182f0*/  FADD.FTZ R4, R4, R8 ;  /* 0x0000000804047221 */ /* 0x010fe20000010000 */
[----:B-1----:R-:W-:-:S04]  /*18300*/  FADD.FTZ R3, R3, R7 ;  /* 0x0000000703037221 */ /* 0x002fc80000010000 */
[----:B------:R-:W1:Y:S01]  /*18310*/  SHFL.BFLY PT, R8, R4, 0x1, 0x1f ;  /* 0x0c201f0004087f89 */ /* 0x000e6200000e0000 */
[----:B---3--:R-:W-:-:S03]  /*18320*/  FADD.FTZ R0, R0, R6 ;  /* 0x0000000600007221 */ /* 0x008fc60000010000 */
[----:B------:R-:W3:Y:S04]  /*18330*/  SHFL.BFLY PT, R7, R3, 0x1, 0x1f ;  /* 0x0c201f0003077f89 */ /* 0x000ee800000e0000 */
[----:B------:R-:W4:Y:S01]  /*18340*/  SHFL.BFLY PT, R6, R0, 0x1, 0x1f ;  /* 0x0c201f0000067f89 */ /* 0x000f2200000e0000 */
[----:B------:R-:W-:Y:S01]  /*18350*/  SHF.L.U32 R9, R30, 0x1, RZ ;  /* 0x000000011e097819 */ /* 0x000fe200000006ff */
[----:B--2---:R-:W-:-:S04]  /*18360*/  FADD.FTZ R20, R5, R20 ;  /* 0x0000001405147221 */ /* 0x004fc80000010000 */
[----:B------:R-:W2:Y:S01]  /*18370*/  MUFU.RCP R5, R20 ;  /* 0x0000001400057308 */ /* 0x000ea20000001000 */
[----:B-1----:R-:W-:Y:S01]  /*18380*/  FADD.FTZ R21, R4, R8 ;  /* 0x0000000804157221 */ /* 0x002fe20000010000 */
[C---:B------:R-:W-:Y:S01]  /*18390*/  SHF.L.U32 R4, R30.reuse, 0x4, RZ ;  /* 0x000000041e047819 */ /* 0x040fe200000006ff */
[----:B---3--:R-:W-:Y:S01]  /*183a0*/  FADD.FTZ R22, R3, R7 ;  /* 0x0000000703167221 */ /* 0x008fe20000010000 */
[----:B------:R-:W-:Y:S02]  /*183b0*/  LOP3.LUT R3, R9, 0x6, RZ, 0xc0, !PT ;  /* 0x0000000609037812 */ /* 0x000fe400078ec0ff */
[----:B------:R-:W-:Y:S02]  /*183c0*/  SHF.L.U32 R7, R30, 0x3, RZ ;  /* 0x000000031e077819 */ /* 0x000fe400000006ff */
[----:B------:R-:W-:Y:S02]  /*183d0*/  LOP3.LUT R3, R3, 0x3e00, R4, 0xf8, !PT ;  /* 0x00003e0003037812 */ /* 0x000fe400078ef804 */
[----:B------:R-:W-:-:S02]  /*183e0*/  SHF.L.U32 R4, R36, 0x5, RZ ;  /* 0x0000000524047819 */ /* 0x000fc400000006ff */
[----:B------:R-:W-:Y:S01]  /*183f0*/  LOP3.LUT R7, R7, 0xc0, RZ, 0xc0, !PT ;  /* 0x000000c007077812 */ /* 0x000fe200078ec0ff */
[----:B------:R-:W1:Y:S01]  /*18400*/  MUFU.RCP R8, R21 ;  /* 0x0000001500087308 */ /* 0x000e620000001000 */
[----:B------:R-:W-:Y:S01]  /*18410*/  LOP3.LUT R3, R3, 0x20, R4, 0xf8, !PT ;  /* 0x0000002003037812 */ /* 0x000fe200078ef804 */
[----:B----4-:R-:W-:Y:S01]  /*18420*/  FADD.FTZ R23, R0, R6 ;  /* 0x0000000600177221 */ /* 0x010fe20000010000 */
[----:B------:R-:W-:-:S04]  /*18430*/  LOP3.LUT R4, R7, 0x18, R30, 0xf8, !PT ;  /* 0x0000001807047812 */ /* 0x000fc800078ef81e */
[----:B------:R-:W-:Y:S01]  /*18440*/  LOP3.LUT R24, R3, R4, RZ, 0xfc, !PT ;  /* 0x0000000403187212 */ /* 0x000fe200078efcff */
[----:B------:R-:W3:Y:S01]  /*18450*/  MUFU.RCP R6, R22 ;  /* 0x0000001600067308 */ /* 0x000ee20000001000 */
[----:B------:R-:W-:-:S07]  /*18460*/  FSETP.NE.FTZ.AND P6, PT, R20, RZ, PT ;  /* 0x000000ff1400720b */ /* 0x000fce0003fd5000 */
[----:B------:R-:W4:Y:S01]  /*18470*/  MUFU.RCP R3, R23 ;  /* 0x0000001700037308 */ /* 0x000f220000001000 */
[----:B------:R-:W-:Y:S02]  /*18480*/  FSETP.NE.FTZ.AND P5, PT, R21, RZ, PT ;  /* 0x000000ff1500720b */ /* 0x000fe40003fb5000 */
[----:B--2---:R-:W-:Y:S02]  /*18490*/  FSEL R0, R5, 1, P6 ;  /* 0x3f80000005007808 */ /* 0x004fe40003000000 */
[----:B-1----:R-:W-:Y:S02]  /*184a0*/  FSEL R5, R8, 1, P5 ;  /* 0x3f80000008057808 */ /* 0x002fe40002800000 */
[----:B------:R-:W-:Y:S01]  /*184b0*/  FSETP.NE.FTZ.AND P4, PT, R22, RZ, PT ;  /* 0x000000ff1600720b */ /* 0x000fe20003f95000 */
[----:B------:R-:W-:Y:S01]  /*184c0*/  FMUL.FTZ R0, R0, UR6 ;  /* 0x0000000600007c20 */ /* 0x000fe20008410000 */
[----:B------:R-:W-:Y:S01]  /*184d0*/  FSETP.NE.FTZ.AND P3, PT, R23, RZ, PT ;  /* 0x000000ff1700720b */ /* 0x000fe20003f75000 */
[----:B------:R-:W-:-:S02]  /*184e0*/  FMUL.FTZ R4, R5, UR6 ;  /* 0x0000000605047c20 */ /* 0x000fc40008410000 */
        /* <DEDUP_REMOVED lines=8> */
[----:B---3--:R-:W-:Y:S02]  /*18570*/  FSEL R0, R6, 1, P4 ;  /* 0x3f80000006007808 */ /* 0x008fe40002000000 */
[----:B----4-:R-:W-:-:S03]  /*18580*/  FSEL R3, R3, 1, P3 ;  /* 0x3f80000003037808 */ /* 0x010fc60001800000 */
[----:B------:R-:W-:Y:S02]  /*18590*/  FMUL.FTZ R0, R0, UR6 ;  /* 0x0000000600007c20 */ /* 0x000fe40008410000 */
[----:B------:R-:W-:Y:S01]  /*185a0*/  FMUL.FTZ R3, R3, UR6 ;  /* 0x0000000603037c20 */ /* 0x000fe20008410000 */
[----:B------:R-:W-:Y:S01]  /*185b0*/  UMOV UR6, 0x400 ;  /* 0x0000040000067882 */ /* 0x000fe20000000000 */
[C---:B------:R-:W-:Y:S01]  /*185c0*/  FMUL.FTZ R150, R4.reuse, R150 ;  /* 0x0000009604967220 */ /* 0x040fe20000410000 */
[----:B------:R-:W-:Y:S01]  /*185d0*/  ULEA UR4, UR4, UR6, 0x18 ;  /* 0x0000000604047291 */ /* 0x000fe2000f8ec0ff */
        /* <DEDUP_REMOVED lines=11> */
[C---:B------:R-:W-:Y:S01]  /*18690*/  FMUL.FTZ R154, R3.reuse, R154 ;  /* 0x0000009a039a7220 */ /* 0x040fe20000410000 */
[----:B------:R-:W-:Y:S01]  /*186a0*/  FMUL.FTZ R10, R3, R155 ;  /* 0x0000009b030a7220 */ /* 0x000fe20000410000 */
[----:B------:R-:W-:Y:S01]  /*186b0*/  F2FP.BF16.F32.PACK_AB R7, R7, R150 ;  /* 0x000000960707723e */ /* 0x000fe200000010ff */
[C---:B------:R-:W-:Y:S01]  /*186c0*/  FMUL.FTZ R158, R3.reuse, R158 ;  /* 0x0000009e039e7220 */ /* 0x040fe20000410000 */
        /* <DEDUP_REMOVED lines=10> */
[----:B------:R-:W-:Y:S01]  /*18770*/  F2FP.BF16.F32.PACK_AB R8, R8, R148 ;  /* 0x000000940808723e */ /* 0x000fe200000010ff */
[----:B------:R1:W-:Y:S01]  /*18780*/  STS [R0+0x200], R7 ;  /* 0x0002000700007388 */ /* 0x0003e20000000800 */
[----:B------:R-:W-:-:S02]  /*18790*/  F2FP.BF16.F32.PACK_AB R5, R5, R160 ;  /* 0x000000a00505723e */ /* 0x000fc400000010ff */
[----:B------:R-:W-:Y:S02]  /*187a0*/  F2FP.BF16.F32.PACK_AB R3, R163, R162 ;  /* 0x000000a2a303723e */ /* 0x000fe400000010ff */
[----:B------:R-:W-:Y:S02]  /*187b0*/  IADD3 R4, PT, PT, R0, -R25, RZ ;  /* 0x8000001900047210 */ /* 0x000fe40007ffe0ff */
[----:B------:R-:W-:Y:S02]  /*187c0*/  F2FP.BF16.F32.PACK_AB R6, R6, R152 ;  /* 0x000000980606723e */ /* 0x000fe400000010ff */
[----:B------:R-:W-:Y:S02]  /*187d0*/  F2FP.BF16.F32.PACK_AB R10, R10, R154 ;  /* 0x0000009a0a0a723e */ /* 0x000fe400000010ff */
[----:B------:R-:W-:Y:S01]  /*187e0*/  F2FP.BF16.F32.PACK_AB R15, R15, R158 ;  /* 0x0000009e0f0f723e */ /* 0x000fe200000010ff */
[----:B------:R-:W-:Y:S01]  /*187f0*/  STS [R0], R8 ;  /* 0x0000000800007388 */ /* 0x000fe20000000800 */
[----:B------:R-:W-:-:S03]  /*18800*/  ISETP.NE.AND P2, PT, R38, -0x1, PT ;  /* 0xffffffff2600780c */ /* 0x000fc60003f45270 */
[----:B------:R-:W-:Y:S01]  /*18810*/  STS [R4+0x10], R5 ;  /* 0x0000100504007388 */ /* 0x000fe20000000800 */
[----:B------:R-:W-:-:S03]  /*18820*/  F2FP.BF16.F32.PACK_AB R9, R9, R156 ;  /* 0x0000009c0909723e */ /* 0x000fc600000010ff */
[----:B------:R2:W-:Y:S01]  /*18830*/  STS [R4+0x210], R3 ;  /* 0x0002100304007388 */ /* 0x0005e20000000800 */
[----:B-1----:R-:W-:-:S03]  /*18840*/  LOP3.LUT R7, R26, 0x40, RZ, 0xc0, !PT ;  /* 0x000000401a077812 */ /* 0x002fc600078ec0ff */
[----:B------:R-:W-:Y:S01]  /*18850*/  STS [R0+0x1000], R6 ;  /* 0x0010000600007388 */ /* 0x000fe20000000800 */
[----:B------:R-:W-:-:S03]  /*18860*/  F2FP.BF16.F32.PACK_AB R14, R14, R132 ;  /* 0x000000840e0e723e */ /* 0x000fc600000010ff */
[----:B------:R1:W-:Y:S01]  /*18870*/  STS [R0+0x1200], R10 ;  /* 0x0012000a00007388 */ /* 0x0003e20000000800 */
[----:B------:R-:W-:-:S03]  /*18880*/  F2FP.BF16.F32.PACK_AB R13, R13, R134 ;  /* 0x000000860d0d723e */ /* 0x000fc600000010ff */
[----:B------:R3:W-:Y:S01]  /*18890*/  STS [R4+0x1210], R15 ;  /* 0x0012100f04007388 */ /* 0x0007e20000000800 */
[----:B------:R-:W-:Y:S02]  /*188a0*/  F2FP.BF16.F32.PACK_AB R12, R12, R168 ;  /* 0x000000a80c0c723e */ /* 0x000fe400000010ff */
[----:B------:R-:W-:Y:S01]  /*188b0*/  F2FP.BF16.F32.PACK_AB R11, R11, R170 ;  /* 0x000000aa0b0b723e */ /* 0x000fe200000010ff */
[----:B------:R4:W-:Y:S01]  /*188c0*/  STS [R4+0x1010], R9 ;  /* 0x0010100904007388 */ /* 0x0009e20000000800 */
[----:B--2---:R-:W-:Y:S02]  /*188d0*/  IADD3 R3, PT, PT, R0, -R7, RZ ;  /* 0x8000000700037210 */ /* 0x004fe40007ffe0ff */
[----:B------:R-:W-:Y:S02]  /*188e0*/  F2FP.BF16.F32.PACK_AB R19, R19, R136 ;  /* 0x000000881313723e */ /* 0x000fe400000010ff */
[----:B------:R-:W-:Y:S01]  /*188f0*/  F2FP.BF16.F32.PACK_AB R18, R18, R138 ;  /* 0x0000008a1212723e */ /* 0x000fe200000010ff */
[----:B------:R-:W-:Y:S01]  /*18900*/  STS [R3+0x20], R14 ;  /* 0x0000200e03007388 */ /* 0x000fe20000000800 */
[----:B------:R-:W-:-:S02]  /*18910*/  F2FP.BF16.F32.PACK_AB R17, R17, R164 ;  /* 0x000000a41111723e */ /* 0x000fc400000010ff */
[----:B-1----:R-:W-:Y:S01]  /*18920*/  IADD3 R0, PT, PT, -R25, R3, RZ ;  /* 0x0000000319007210 */ /* 0x002fe20007ffe1ff */
[----:B------:R-:W1:Y:S01]  /*18930*/  LDC R5, c[0x0][0x434] ;  /* 0x00010d00ff057b82 */ /* 0x000e620000000800 */
[----:B---3--:R-:W2:Y:S01]  /*18940*/  S2R R15, SR_CTAID.Y ;  /* 0x00000000000f7919 */ /* 0x008ea20000002600 */
[----:B------:R-:W-:Y:S01]  /*18950*/  F2FP.BF16.F32.PACK_AB R16, R16, R166 ;  /* 0x000000a61010723e */ /* 0x000fe200000010ff */
[----:B------:R-:W-:Y:S05]  /*18960*/  STS [R3+0x220], R13 ;  /* 0x0002200d03007388 */ /* 0x000fea0000000800 */
[----:B----4-:R-:W1:Y:S01]  /*18970*/  @P1 LDC R4, c[0x0][0x430] ;  /* 0x00010c00ff041b82 */ /* 0x010e620000000800 */
[----:B------:R3:W-:Y:S04]  /*18980*/  STS [R0+0x30], R12 ;  /* 0x0000300c00007388 */ /* 0x0007e80000000800 */
[----:B------:R4:W-:Y:S03]  /*18990*/  STS [R0+0x230], R11 ;  /* 0x0002300b00007388 */ /* 0x0009e60000000800 */
[----:B------:R-:W1:Y:S01]  /*189a0*/  @P2 LDC.64 R8, c[0x0][0x408] ;  /* 0x00010200ff082b82 */ /* 0x000e620000000a00 */
[----:B------:R-:W-:Y:S04]  /*189b0*/  STS [R3+0x1020], R19 ;  /* 0x0010201303007388 */ /* 0x000fe80000000800 */
[----:B------:R2:W-:Y:S03]  /*189c0*/  STS [R3+0x1220], R18 ;  /* 0x0012201203007388 */ /* 0x0005e60000000800 */
[----:B------:R-:W1:Y:S01]  /*189d0*/  @P5 LDC R10, c[0x0][0x458] ;  /* 0x00011600ff0a5b82 */ /* 0x000e620000000800 */
[----:B------:R-:W-:Y:S04]  /*189e0*/  STS [R0+0x1030], R17 ;  /* 0x0010301100007388 */ /* 0x000fe80000000800 */
[----:B------:R2:W-:Y:S03]  /*189f0*/  STS [R0+0x1230], R16 ;  /* 0x0012301000007388 */ /* 0x0005e60000000800 */
[----:B---3--:R-:W3:Y:S08]  /*18a00*/  @!P2 LDC.64 R12, c[0x0][0x400] ;  /* 0x00010000ff0cab82 */ /* 0x008ef00000000a00 */
[----:B----4-:R-:W4:Y:S08]  /*18a10*/  LDC.U8 R11, c[0x0][0x548] ;  /* 0x00015200ff0b7b82 */ /* 0x010f300000000000 */
[----:B--2---:R-:W2:Y:S08]  /*18a20*/  @P1 LDC R3, c[0x0][0x430] ;  /* 0x00010c00ff031b82 */ /* 0x004eb00000000800 */
[----:B------:R-:W2:Y:S01]  /*18a30*/  @P6 LDC R0, c[0x0][0x458] ;  /* 0x00011600ff006b82 */ /* 0x000ea20000000800 */
[----:B------:R1:W1:Y:S08]  /*18a40*/  @P6 MUFU.LG2 R7, R20 ;  /* 0x0000001400076308 */ /* 0x0002700000000c00 */
[----:B------:R2:W2:Y:S08]  /*18a50*/  @P5 MUFU.LG2 R6, R21 ;  /* 0x0000001500065308 */ /* 0x0004b00000000c00 */
[----:B------:R2:W2:Y:S01]  /*18a60*/  @P4 MUFU.LG2 R14, R22 ;  /* 0x00000016000e4308 */ /* 0x0004a20000000c00 */
[----:B-1----:R-:W-:Y:S01]  /*18a70*/  @P1 IMAD R5, R4, R29, RZ ;  /* 0x0000001d04051224 */ /* 0x002fe200078e02ff */
[----:B------:R-:W-:Y:S01]  /*18a80*/  @P1 MOV R4, 0x1 ;  /* 0x0000000100041802 */ /* 0x000fe20000000f00 */
[----:B---3--:R-:W-:Y:S01]  /*18a90*/  @!P2 IMAD.WIDE.U32 R24, R15, R12, RZ ;  /* 0x0000000c0f18a225 */ /* 0x008fe200078e00ff */
[----:B------:R-:W-:Y:S06]  /*18aa0*/  @P1 BRA `(.L_x_255) ;  /* 0x0000000000201947 */ /* 0x000fec0003800000 */
[----:B----4-:R-:W-:Y:S01]  /*18ab0*/  ISETP.NE.AND P0, PT, R11, RZ, PT ;  /* 0x000000ff0b00720c */ /* 0x010fe20003f05270 */
[----:B------:R-:W1:-:S12]  /*18ac0*/  LDC R12, c[0x0][0x3e0] ;  /* 0x0000f800ff0c7b82 */ /* 0x000e580000000800 */
[----:B------:R-:W1:Y:S01]  /*18ad0*/  @P0 LDC R4, c[0x0][0x454] ;  /* 0x00011500ff040b82 */ /* 0x000e620000000800 */
[----:B--2---:R-:W-:Y:S02]  /*18ae0*/  @P0 MOV R3, 0x1 ;  /* 0x0000000100030802 */ /* 0x004fe40000000f00 */
[----:B------:R-:W-:-:S05]  /*18af0*/  @!P0 MOV R3, 0x1 ;  /* 0x0000000100038802 */ /* 0x000fca0000000f00 */
[----:B------:R-:W3:Y:S01]  /*18b00*/  @P0 LDC R5, c[0x0][0x454] ;  /* 0x00011500ff050b82 */ /* 0x000ee20000000800 */
[-C--:B-1----:R-:W-:Y:S02]  /*18b10*/  @P0 IMAD R4, R4, R12.reuse, RZ ;  /* 0x0000000c04040224 */ /* 0x082fe400078e02ff */
[----:B------:R-:W-:-:S07]  /*18b20*/  @!P0 IMAD R4, R29, R12, RZ ;  /* 0x0000000c1d048224 */ /* 0x000fce00078e02ff */
.L_x_255:
[----:B------:R-:W-:Y:S01]  /*18b30*/  BAR.SYNC.DEFER_BLOCKING 0x0 ;  /* 0x0000000000007b1d */ /* 0x000fe20000010000 */
[----:B------:R-:W-:Y:S01]  /*18b40*/  ISETP.NE.AND P0, PT, R38, -0x1, PT ;  /* 0xffffffff2600780c */ /* 0x000fe20003f05270 */
[----:B------:R-:W-:Y:S01]  /*18b50*/  @!P2 IMAD R28, R15, R13, R25 ;  /* 0x0000000d0f1ca224 */ /* 0x000fe200078e0219 */
[----:B----4-:R-:W-:Y:S01]  /*18b60*/  ISETP.NE.AND P1, PT, R11, RZ, !P1 ;  /* 0x000000ff0b00720c */ /* 0x010fe20004f25270 */
[----:B------:R-:W-:Y:S01]  /*18b70*/  @P6 FMUL.FTZ R7, R7, 0.69314718246459960938 ;  /* 0x3f31721807076820 */ /* 0x000fe20000410000 */
[----:B--2---:R-:W-:Y:S01]  /*18b80*/  @P5 FMUL.FTZ R6, R6, 0.69314718246459960938 ;  /* 0x3f31721806065820 */ /* 0x004fe20000410000 */
[----:B------:R1:W2:Y:S02]  /*18b90*/  @P3 MUFU.LG2 R11, R23 ;  /* 0x00000017000b3308 */ /* 0x0002a40000000c00 */
[----:B------:R-:W4:Y:S01]  /*18ba0*/  @P4 LDC R13, c[0x0][0x458] ;  /* 0x00011600ff0d4b82 */ /* 0x000f220000000800 */
[----:B------:R-:W-:Y:S01]  /*18bb0*/  MOV R27, 0x7f800000 ;  /* 0x7f800000001b7802 */ /* 0x000fe20000000f00 */
[----:B------:R-:W-:Y:S01]  /*18bc0*/  @P6 FFMA.FTZ R27, R144, R0, R7 ;  /* 0x00000000901b6223 */ /* 0x000fe20000010007 */
[----:B------:R-:W-:Y:S01]  /*18bd0*/  MOV R26, 0x7f800000 ;  /* 0x7f800000001a7802 */ /* 0x000fe20000000f00 */
[----:B---3--:R-:W-:-:S02]  /*18be0*/  IMAD R0, R31, R5, RZ ;  /* 0x000000051f007224 */ /* 0x008fc400078e02ff */
[----:B------:R-:W-:Y:S01]  /*18bf0*/  @P5 FFMA.FTZ R26, R143, R10, R6 ;  /* 0x0000000a8f1a5223 */ /* 0x000fe20000010006 */
[----:B------:R-:W-:Y:S02]  /*18c00*/  IMAD R6, R37, R3, RZ ;  /* 0x0000000325067224 */ /* 0x000fe400078e02ff */
[----:B------:R-:W-:Y:S01]  /*18c10*/  @P4 FMUL.FTZ R7, R14, 0.69314718246459960938 ;  /* 0x3f3172180e074820 */ /* 0x000fe20000410000 */
[----:B------:R-:W3:Y:S01]  /*18c20*/  @P3 LDC R12, c[0x0][0x458] ;  /* 0x00011600ff0c3b82 */ /* 0x000ee20000000800 */
[C---:B------:R-:W-:Y:S01]  /*18c30*/  @!P1 IMAD R0, R15.reuse, R4, R0 ;  /* 0x000000040f009224 */ /* 0x040fe200078e0200 */
[----:B------:R-:W-:Y:S01]  /*18c40*/  BSSY.RECONVERGENT B0, `(.L_x_256) ;  /* 0x000003b000007945 */ /* 0x000fe20003800200 */
[----:B------:R-:W-:Y:S02]  /*18c50*/  MOV R19, 0x7f800000 ;  /* 0x7f80000000137802 */ /* 0x000fe40000000f00 */
[----:B------:R-:W-:Y:S01]  /*18c60*/  MOV R18, 0x7f800000 ;  /* 0x7f80000000127802 */ /* 0x000fe20000000f00 */
[C---:B-1----:R-:W-:Y:S01]  /*18c70*/  @P2 IMAD.WIDE.U32 R22, R38.reuse, R8, RZ ;  /* 0x0000000826162225 */ /* 0x042fe200078e00ff */
[----:B------:R1:W1:Y:S03]  /*18c80*/  LDS.128 R32, [R214+0x1800] ;  /* 0x00180000d6207984 */ /* 0x0002660000000c00 */
[----:B------:R-:W-:Y:S01]  /*18c90*/  @P2 IMAD R28, R38, R9, R23 ;  /* 0x00000009261c2224 */ /* 0x000fe200078e0217 */
[----:B------:R-:W-:Y:S01]  /*18ca0*/  SHF.L.U32 R9, R6, 0x7, RZ ;  /* 0x0000000706097819 */ /* 0x000fe200000006ff */
[----:B------:R-:W-:-:S02]  /*18cb0*/  @!P0 IMAD R38, R15, R29, RZ ;  /* 0x0000001d0f268224 */ /* 0x000fc400078e02ff */
[----:B--2---:R-:W-:Y:S01]  /*18cc0*/  @P3 FMUL.FTZ R6, R11, 0.69314718246459960938 ;  /* 0x3f3172180b063820 */ /* 0x004fe20000410000 */
[----:B----4-:R-:W-:Y:S02]  /*18cd0*/  @P4 FFMA.FTZ R19, R142, R13, R7 ;  /* 0x0000000d8e134223 */ /* 0x010fe40000010007 */
[----:B------:R2:W-:Y:S01]  /*18ce0*/  @!P0 STL [R1+0x50], R38 ;  /* 0x0000502601008387 */ /* 0x0005e20000100800 */
[----:B------:R-:W-:Y:S02]  /*18cf0*/  LOP3.LUT P0, RZ, R30, 0x3, RZ, 0xc0, !PT ;  /* 0x000000031eff7812 */ /* 0x000fe4000780c0ff */
[----:B------:R-:W-:Y:S02]  /*18d00*/  SHF.R.S32.HI R4, RZ, 0x1f, R38 ;  /* 0x0000001fff047819 */ /* 0x000fe40000011426 */
[----:B------:R-:W-:Y:S01]  /*18d10*/  SEL R5, R38, RZ, P1 ;  /* 0x000000ff26057207 */ /* 0x000fe20000800000 */
[----:B---3--:R-:W-:Y:S01]  /*18d20*/  @P3 FFMA.FTZ R18, R2, R12, R6 ;  /* 0x0000000c02123223 */ /* 0x008fe20000010006 */
[----:B------:R-:W-:-:S02]  /*18d30*/  SEL R8, R4, RZ, P1 ;  /* 0x000000ff04087207 */ /* 0x000fc40000800000 */
[--C-:B------:R-:W-:Y:S02]  /*18d40*/  IADD3 R5, P5, P1, R9, R5, R0.reuse ;  /* 0x0000000509057210 */ /* 0x100fe400079be000 */
[----:B------:R-:W-:Y:S02]  /*18d50*/  SHF.R.S32.HI R0, RZ, 0x1f, R0 ;  /* 0x0000001fff007819 */ /* 0x000fe40000011400 */
[----:B------:R-:W-:-:S04]  /*18d60*/  SHF.R.S32.HI R4, RZ, 0x1f, R9 ;  /* 0x0000001fff047819 */ /* 0x000fc80000011409 */
[----:B------:R-:W-:Y:S01]  /*18d70*/  IADD3.X R8, PT, PT, R4, R8, R0, P5, P1 ;  /* 0x0000000804087210 */ /* 0x000fe20002fe2400 */
[----:B-1----:R-:W-:Y:S06]  /*18d80*/  @P0 BRA `(.L_x_257) ;  /* 0x0000000000980947 */ /* 0x002fec0003800000 */
[----:B------:R-:W-:-:S04]  /*18d90*/  SHF.R.U32.HI R0, RZ, 0x1, R30 ;  /* 0x00000001ff007819 */ /* 0x000fc8000001161e */
[----:B------:R-:W-:-:S04]  /*18da0*/  LOP3.LUT R0, R0, 0x30, RZ, 0xc0, !PT ;  /* 0x0000003000007812 */ /* 0x000fc800078ec0ff */
[----:B------:R-:W-:-:S04]  /*18db0*/  LOP3.LUT R0, R0, 0x7, R36, 0xf8, !PT ;  /* 0x0000000700007812 */ /* 0x000fc800078ef824 */
[C---:B------:R-:W-:Y:S01]  /*18dc0*/  ISETP.GE.AND P6, PT, R0.reuse, UR5, PT ;  /* 0x0000000500007c0c */ /* 0x040fe2000bfc6270 */
[C---:B------:R-:W-:Y:S01]  /*18dd0*/  VIADD R2, R0.reuse, 0x8 ;  /* 0x0000000800027836 */ /* 0x040fe20000000000 */
[C---:B------:R-:W-:Y:S01]  /*18de0*/  LOP3.LUT R6, R0.reuse, 0x40, RZ, 0xfc, !PT ;  /* 0x0000004000067812 */ /* 0x040fe200078efcff */
[----:B------:R-:W-:-:S03]  /*18df0*/  VIADD R12, R0, 0x48 ;  /* 0x00000048000c7836 */ /* 0x000fc60000000000 */
[----:B------:R-:W-:Y:S02]  /*18e00*/  ISETP.GE.AND P5, PT, R2, UR5, PT ;  /* 0x0000000502007c0c */ /* 0x000fe4000bfa6270 */
[----:B------:R-:W-:Y:S02]  /*18e10*/  ISETP.GE.AND P4, PT, R6, UR5, PT ;  /* 0x0000000506007c0c */ /* 0x000fe4000bf86270 */
[----:B------:R-:W-:-:S03]  /*18e20*/  ISETP.GE.AND P3, PT, R12, UR5, PT ;  /* 0x000000050c007c0c */ /* 0x000fc6000bf66270 */
[----:B------:R-:W1:Y:S01]  /*18e30*/  @!P6 LDC.64 R10, c[0x0][0x420] ;  /* 0x00010800ff0aeb82 */ /* 0x000e620000000a00 */
[----:B------:R-:W-:-:S05]  /*18e40*/  @!P6 IMAD R4, R0, R3, RZ ;  /* 0x000000030004e224 */ /* 0x000fca00078e02ff */
[----:B------:R-:W-:Y:S01]  /*18e50*/  @!P6 IADD3 R0, P0, PT, R4, R5, RZ ;  /* 0x000000050400e210 */ /* 0x000fe20007f1e0ff */
[-C--:B------:R-:W-:Y:S01]  /*18e60*/  @!P5 IMAD R2, R2, R3.reuse, RZ ;  /* 0x000000030202d224 */ /* 0x080fe200078e02ff */
[----:B------:R-:W3:Y:S01]  /*18e70*/  @!P5 LDC.64 R14, c[0x0][0x420] ;  /* 0x00010800ff0edb82 */ /* 0x000ee20000000a00 */
[-C--:B------:R-:W-:Y:S01]  /*18e80*/  @!P4 IMAD R9, R6, R3.reuse, RZ ;  /* 0x000000030609c224 */ /* 0x080fe200078e02ff */
[----:B------:R-:W-:Y:S01]  /*18e90*/  @!P6 LEA.HI.X.SX32 R4, R4, R8, 0x1, P0 ;  /* 0x000000080404e211 */ /* 0x000fe200000f0eff */
[----:B------:R-:W-:Y:S01]  /*18ea0*/  @!P3 IMAD R12, R12, R3, RZ ;  /* 0x000000030c0cb224 */ /* 0x000fe200078e02ff */
[----:B------:R-:W-:-:S04]  /*18eb0*/  @!P5 IADD3 R7, P0, PT, R2, R5, RZ ;  /* 0x000000050207d210 */ /* 0x000fc80007f1e0ff */
[----:B------:R-:W4:Y:S01]  /*18ec0*/  @!P4 LDC.64 R16, c[0x0][0x420] ;  /* 0x00010800ff10cb82 */ /* 0x000f220000000a00 */
[----:B------:R-:W-:-:S07]  /*18ed0*/  @!P5 LEA.HI.X.SX32 R2, R2, R8, 0x1, P0 ;  /* 0x000000080202d211 */ /* 0x000fce00000f0eff */
[----:B------:R-:W5:Y:S01]  /*18ee0*/  @!P3 LDC.64 R20, c[0x0][0x420] ;  /* 0x00010800ff14bb82 */ /* 0x000f620000000a00 */
[----:B-1----:R-:W-:-:S04]  /*18ef0*/  @!P6 LEA R10, P1, R0, R10, 0x2 ;  /* 0x0000000a000ae211 */ /* 0x002fc800078210ff */
[----:B------:R-:W-:Y:S02]  /*18f00*/  @!P6 LEA.HI.X R11, R0, R11, R4, 0x2, P1 ;  /* 0x0000000b000be211 */ /* 0x000fe400008f1404 */
[----:B------:R-:W-:Y:S02]  /*18f10*/  @!P4 IADD3 R0, P1, PT, R9, R5, RZ ;  /* 0x000000050900c210 */ /* 0x000fe40007f3e0ff */
[C---:B---3--:R-:W-:Y:S01]  /*18f20*/  @!P5 LEA R6, P0, R7.reuse, R14, 0x2 ;  /* 0x0000000e0706d211 */ /* 0x048fe200078010ff */
[----:B------:R1:W-:Y:S03]  /*18f30*/  @!P6 STG.E desc[UR14][R10.64], R27 ;  /* 0x0000001b0a00e986 */ /* 0x0003e6000c10190e */
[----:B------:R-:W-:Y:S02]  /*18f40*/  @!P5 LEA.HI.X R7, R7, R15, R2, 0x2, P0 ;  /* 0x0000000f0707d211 */ /* 0x000fe400000f1402 */
[----:B------:R-:W-:-:S02]  /*18f50*/  @!P4 LEA.HI.X.SX32 R2, R9, R8, 0x1, P1 ;  /* 0x000000080902c211 */ /* 0x000fc400008f0eff */
[----:B------:R-:W-:Y:S01]  /*18f60*/  @!P3 IADD3 R3, P0, PT, R12, R5, RZ ;  /* 0x000000050c03b210 */ /* 0x000fe20007f1e0ff */
[----:B------:R1:W-:Y:S01]  /*18f70*/  @!P5 STG.E desc[UR14][R6.64], R26 ;  /* 0x0000001a0600d986 */ /* 0x0003e2000c10190e */
[----:B----4-:R-:W-:Y:S02]  /*18f80*/  @!P4 LEA R4, P1, R0, R16, 0x2 ;  /* 0x000000100004c211 */ /* 0x010fe400078210ff */
[----:B------:R-:W-:Y:S02]  /*18f90*/  @!P3 LEA.HI.X.SX32 R8, R12, R8, 0x1, P0 ;  /* 0x000000080c08b211 */ /* 0x000fe400000f0eff */
[----:B------:R-:W-:Y:S02]  /*18fa0*/  @!P4 LEA.HI.X R5, R0, R17, R2, 0x2, P1 ;  /* 0x000000110005c211 */ /* 0x000fe400008f1402 */
[----:B-----5:R-:W-:-:S03]  /*18fb0*/  @!P3 LEA R2, P0, R3, R20, 0x2 ;  /* 0x000000140302b211 */ /* 0x020fc600078010ff */
[----:B------:R1:W-:Y:S01]  /*18fc0*/  @!P4 STG.E desc[UR14][R4.64], R19 ;  /* 0x000000130400c986 */ /* 0x0003e2000c10190e */
[----:B------:R-:W-:-:S05]  /*18fd0*/  @!P3 LEA.HI.X R3, R3, R21, R8, 0x2, P0 ;  /* 0x000000150303b211 */ /* 0x000fca00000f1408 */
[----:B------:R1:W-:Y:S04]  /*18fe0*/  @!P3 STG.E desc[UR14][R2.64], R18 ;  /* 0x000000120200b986 */ /* 0x0003e8000c10190e */
.L_x_257:
[----:B------:R-:W-:Y:S05]  /*18ff0*/  BSYNC.RECONVERGENT B0 ;  /* 0x0000000000007941 */ /* 0x000fea0003800200 */
.L_x_256:
[----:B-1----:R-:W3:Y:S01]  /*19000*/  LDL.LU R5, [R1+0x88] ;  /* 0x0000880001057983 */ /* 0x002ee20000300800 */
[----:B------:R-:W1:Y:S03]  /*19010*/  LDCU UR4, c[0x0][0x440] ;  /* 0x00008800ff0477ac */ /* 0x000e660008000800 */
[----:B------:R4:W5:Y:S01]  /*19020*/  LDL.64 R10, [R1+0x48] ;  /* 0x00004800010a7983 */ /* 0x0009620000100a00 */
[----:B------:R-:W2:Y:S01]  /*19030*/  LDCU.64 UR6, c[0x0][0x410] ;  /* 0x00008200ff0677ac */ /* 0x000ea20008000a00 */
[----:B------:R-:W-:Y:S01]  /*19040*/  @!P2 IMAD.MOV.U32 R2, RZ, RZ, R24 ;  /* 0x000000ffff02a224 */ /* 0x000fe200078e0018 */
[C---:B------:R-:W-:Y:S01]  /*19050*/  LEA.HI R4, R30.reuse, 0x20, RZ, 0x1e ;  /* 0x000000201e047811 */ /* 0x040fe200078ff0ff */
[----:B------:R4:W3:Y:S01]  /*19060*/  LDS.128 R12, [R214] ;  /* 0x00000000d60c7984 */ /* 0x0008e20000000c00 */
[----:B------:R-:W-:Y:S01]  /*19070*/  @P2 IMAD.MOV.U32 R2, RZ, RZ, R22 ;  /* 0x000000ffff022224 */ /* 0x000fe200078e0016 */
[----:B------:R-:W-:Y:S01]  /*19080*/  LEA.HI R0, R30, 0x60, RZ, 0x1e ;  /* 0x000000601e007811 */ /* 0x000fe200078ff0ff */
[----:B------:R-:W-:Y:S03]  /*19090*/  BSSY.RECONVERGENT B0, `(.L_x_258) ;  /* 0x0000015000007945 */ /* 0x000fe60003800200 */
[----:B------:R-:W-:-:S02]  /*190a0*/  IADD3 R2, P1, PT, R218, R2, RZ ;  /* 0x00000002da027210 */ /* 0x000fc40007f3e0ff */
[----:B-1----:R-:W-:-:S03]  /*190b0*/  ISETP.GE.AND P0, PT, R218, UR4, PT ;  /* 0x00000004da007c0c */ /* 0x002fc6000bf06270 */
[----:B------:R-:W-:Y:S01]  /*190c0*/  IMAD.X R3, RZ, RZ, R28, P1 ;  /* 0x000000ffff037224 */ /* 0x000fe200008e061c */
[----:B------:R-:W-:Y:S01]  /*190d0*/  ISETP.GE.OR P3, PT, R36, UR5, P0 ;  /* 0x0000000524007c0c */ /* 0x000fe20008766670 */
[----:B--2---:R-:W-:Y:S01]  /*190e0*/  IMAD.WIDE.U32 R8, R31, UR6, R2 ;  /* 0x000000061f087c25 */ /* 0x004fe2000f8e0002 */
[----:B------:R-:W-:-:S03]  /*190f0*/  ISETP.GE.OR P2, PT, R4, UR5, P0 ;  /* 0x0000000504007c0c */ /* 0x000fc60008746670 */
[----:B------:R-:W-:Y:S01]  /*19100*/  IMAD R7, R31, UR7, R9 ;  /* 0x000000071f077c24 */ /* 0x000fe2000f8e0209 */
[----:B---3--:R-:W-:Y:S02]  /*19110*/  ISETP.GE.OR P1, PT, R5, UR5, P0 ;  /* 0x0000000505007c0c */ /* 0x008fe40008726670 */
[----:B------:R-:W-:-:S05]  /*19120*/  ISETP.GE.OR P0, PT, R0, UR5, P0 ;  /* 0x0000000500007c0c */ /* 0x000fca0008706670 */
[----:B----4-:R-:W-:Y:S08]  /*19130*/  @P3 BRA `(.L_x_259) ;  /* 0x0000000000283947 */ /* 0x010ff00003800000 */
[----:B------:R-:W1:Y:S01]  /*19140*/  LDCU.64 UR8, c[0x0][0x408] ;  /* 0x00008100ff0877ac */ /* 0x000e620008000a00 */
[----:B------:R-:W-:Y:S01]  /*19150*/  MOV R6, R8 ;  /* 0x0000000800067202 */ /* 0x000fe20000000f00 */
[----:B------:R-:W2:Y:S01]  /*19160*/  LDCU.64 UR6, c[0x0][0x3f0] ;  /* 0x00007e00ff0677ac */ /* 0x000ea20008000a00 */
[----:B-1---5:R-:W-:-:S03]  /*19170*/  IMAD R0, R11, UR8, RZ ;  /* 0x000000080b007c24 */ /* 0x022fc6000f8e02ff */
[----:B------:R-:W-:-:S04]  /*19180*/  IMAD.WIDE.U32 R2, R10, UR8, R6 ;  /* 0x000000080a027c25 */ /* 0x000fc8000f8e0006 */
[----:B------:R-:W-:Y:S01]  /*19190*/  IMAD R0, R10, UR9, R0 ;  /* 0x000000090a007c24 */ /* 0x000fe2000f8e0200 */
[----:B--2---:R-:W-:-:S04]  /*191a0*/  LEA R4, P3, R2, UR6, 0x1 ;  /* 0x0000000602047c11 */ /* 0x004fc8000f8608ff */
[----:B------:R-:W-:-:S04]  /*191b0*/  IADD3 R0, PT, PT, R0, R3, RZ ;  /* 0x0000000300007210 */ /* 0x000fc80007ffe0ff */
[----:B------:R-:W-:-:S05]  /*191c0*/  LEA.HI.X R5, R2, UR7, R0, 0x1, P3 ;  /* 0x0000000702057c11 */ /* 0x000fca00098f0c00 */
[----:B------:R1:W-:Y:S02]  /*191d0*/  STG.E.128 desc[UR14][R4.64], R12 ;  /* 0x0000000c04007986 */ /* 0x0003e4000c101d0e */
.L_x_259:
[----:B------:R-:W-:Y:S05]  /*191e0*/  BSYNC.RECONVERGENT B0 ;  /* 0x0000000000007941 */ /* 0x000fea0003800200 */
.L_x_258:
[----:B-1----:R1:W2:Y:S01]  /*191f0*/  LDS.128 R12, [R214+0x800] ;  /* 0x00080000d60c7984 */ /* 0x0022a20000000c00 */
[----:B------:R-:W-:Y:S04]  /*19200*/  BSSY.RECONVERGENT B0, `(.L_x_260) ;  /* 0x000000f000007945 */ /* 0x000fe80003800200 */
[----:B------:R-:W-:Y:S05]  /*19210*/  @P2 BRA `(.L_x_261) ;  /* 0x0000000000342947 */ /* 0x000fea0003800000 */
[----:B------:R-:W3:Y:S01]  /*19220*/  LDCU.64 UR8, c[0x0][0x408] ;  /* 0x00008100ff0877ac */ /* 0x000ee20008000a00 */
[----:B-----5:R-:W-:Y:S02]  /*19230*/  IADD3 R0, P2, PT, R10, 0x20, RZ ;  /* 0x000000200a007810 */ /* 0x020fe40007f5e0ff */
        /* <DEDUP_REMOVED lines=11> */
.L_x_261:
[----:B------:R-:W-:Y:S05]  /*192f0*/  BSYNC.RECONVERGENT B0 ;  /* 0x0000000000007941 */ /* 0x000fea0003800200 */
.L_x_260:
[----:B--23--:R2:W3:Y:S01]  /*19300*/  LDS.128 R12, [R214+0x1000] ;  /* 0x00100000d60c7984 */ /* 0x00c4e20000000c00 */
[----:B------:R-:W-:Y:S04]  /*19310*/  BSSY.RECONVERGENT B0, `(.L_x_262) ;  /* 0x000000f000007945 */ /* 0x000fe80003800200 */
[----:B------:R-:W-:Y:S05]  /*19320*/  @P1 BRA `(.L_x_263) ;  /* 0x0000000000341947 */ /* 0x000fea0003800000 */
[----:B------:R-:W4:Y:S01]  /*19330*/  LDCU.64 UR8, c[0x0][0x408] ;  /* 0x00008100ff0877ac */ /* 0x000f220008000a00 */
[----:B-----5:R-:W-:Y:S02]  /*19340*/  IADD3 R0, P1, PT, R10, 0x40, RZ ;  /* 0x000000400a007810 */ /* 0x020fe40007f3e0ff */
[----:B------:R-:W-:Y:S01]  /*19350*/  MOV R3, R7 ;  /* 0x0000000700037202 */ /* 0x000fe20000000f00 */
[----:B------:R-:W1:Y:S02]  /*19360*/  LDCU.64 UR6, c[0x0][0x3f0] ;  /* 0x00007e00ff0677ac */ /* 0x000e640008000a00 */
[----:B------:R-:W-:-:S04]  /*19370*/  IMAD.X R2, RZ, RZ, R11, P1 ;  /* 0x000000ffff027224 */ /* 0x000fc800008e060b */
[----:B----4-:R-:W-:Y:S02]  /*19380*/  IMAD R4, R2, UR8, RZ ;  /* 0x0000000802047c24 */ /* 0x010fe4000f8e02ff */
[----:B------:R-:W-:-:S04]  /*19390*/  IMAD.MOV.U32 R2, RZ, RZ, R8 ;  /* 0x000000ffff027224 */ /* 0x000fc800078e0008 */
[----:B------:R-:W-:-:S04]  /*193a0*/  IMAD.WIDE.U32 R2, R0, UR8, R2 ;  /* 0x0000000800027c25 */ /* 0x000fc8000f8e0002 */
[----:B------:R-:W-:Y:S01]  /*193b0*/  IMAD R0, R0, UR9, R4 ;  /* 0x0000000900007c24 */ /* 0x000fe2000f8e0204 */
[----:B-1----:R-:W-:-:S04]  /*193c0*/  LEA R4, P1, R2, UR6, 0x1 ;  /* 0x0000000602047c11 */ /* 0x002fc8000f8208ff */
[----:B------:R-:W-:-:S04]  /*193d0*/  IADD3 R0, PT, PT, R0, R3, RZ ;  /* 0x0000000300007210 */ /* 0x000fc80007ffe0ff */
[----:B------:R-:W-:-:S05]  /*193e0*/  LEA.HI.X R5, R2, UR7, R0, 0x1, P1 ;  /* 0x0000000702057c11 */ /* 0x000fca00088f0c00 */
[----:B---3--:R4:W-:Y:S02]  /*193f0*/  STG.E.128 desc[UR14][R4.64], R12 ;  /* 0x0000000c04007986 */ /* 0x0089e4000c101d0e */
.L_x_263:
[----:B------:R-:W-:Y:S05]  /*19400*/  BSYNC.RECONVERGENT B0 ;  /* 0x0000000000007941 */ /* 0x000fea0003800200 */
.L_x_262:
[----:B------:R-:W-:Y:S05]  /*19410*/  @P0 EXIT ;  /* 0x000000000000094d */ /* 0x000fea0003800000 */
[----:B------:R-:W1:Y:S01]  /*19420*/  LDCU.64 UR6, c[0x0][0x408] ;  /* 0x00008100ff0677ac */ /* 0x000e620008000a00 */
[----:B-----5:R-:W-:Y:S01]  /*19430*/  IADD3 R6, P0, PT, R10, 0x60, RZ ;  /* 0x000000600a067810 */ /* 0x020fe20007f1e0ff */
[----:B------:R-:W-:Y:S01]  /*19440*/  IMAD.MOV.U32 R2, RZ, RZ, R8 ;  /* 0x000000ffff027224 */ /* 0x000fe200078e0008 */
[----:B------:R-:W-:Y:S01]  /*19450*/  MOV R3, R7 ;  /* 0x0000000700037202 */ /* 0x000fe20000000f00 */
[----:B------:R-:W2:Y:S02]  /*19460*/  LDCU.64 UR4, c[0x0][0x3f0] ;  /* 0x00007e00ff0477ac */ /* 0x000ea40008000a00 */
[----:B------:R-:W-:-:S04]  /*19470*/  IMAD.X R0, RZ, RZ, R11, P0 ;  /* 0x000000ffff007224 */ /* 0x000fc800000e060b */
[----:B-1----:R-:W-:Y:S02]  /*19480*/  IMAD R0, R0, UR6, RZ ;  /* 0x0000000600007c24 */ /* 0x002fe4000f8e02ff */
[----:B----4-:R-:W-:-:S04]  /*19490*/  IMAD.WIDE.U32 R4, R6, UR6, R2 ;  /* 0x0000000606047c25 */ /* 0x010fc8000f8e0002 */
[----:B------:R-:W-:Y:S01]  /*194a0*/  IMAD R0, R6, UR7, R0 ;  /* 0x0000000706007c24 */ /* 0x000fe2000f8e0200 */
[----:B--2---:R-:W-:-:S04]  /*194b0*/  LEA R2, P0, R4, UR4, 0x1 ;  /* 0x0000000404027c11 */ /* 0x004fc8000f8008ff */
[----:B------:R-:W-:-:S04]  /*194c0*/  IADD3 R0, PT, PT, R0, R5, RZ ;  /* 0x0000000500007210 */ /* 0x000fc80007ffe0ff */
[----:B------:R-:W-:-:S05]  /*194d0*/  LEA.HI.X R3, R4, UR5, R0, 0x1, P0 ;  /* 0x0000000504037c11 */ /* 0x000fca00080f0c00 */
[----:B------:R-:W-:Y:S01]  /*194e0*/  STG.E.128 desc[UR14][R2.64], R32 ;  /* 0x0000002002007986 */ /* 0x000fe2000c101d0e */
[----:B------:R-:W-:Y:S05]  /*194f0*/  EXIT ;  /* 0x000000000000794d */ /* 0x000fea0003800000 */
.L_x_264:
        /* <DEDUP_REMOVED lines=16> */
.L_x_729:


//--------------------- .text._ZN5flash16flash_fwd_kernelI23Flash_fwd_kernel_traitsILi32ELi128ELi128ELi4ELb0ELb0EN7cutlass10bfloat16_tE19Flash_kernel_traitsILi32ELi128ELi128ELi4ES3_EELb1ELb1ELb0ELb0ELb1ELb1ELb0ELb0EEEvNS_16Flash_fwd_paramsE --------------------------
	.section	.text._ZN5flash16flash_fwd_kernelI23Flash_fwd_kernel_traitsILi32ELi128ELi128ELi4ELb0ELb0EN7cutlass10bfloat16_tE19Flash_kernel_traitsILi32ELi128ELi128ELi4ES3_EELb1ELb1ELb0ELb0ELb1ELb1ELb0ELb0EEEvNS_16Flash_fwd_paramsE,"ax",@progbits
	.align	128
        .global         _ZN5flash16flash_fwd_kernelI23Flash_fwd_kernel_traitsILi32ELi128ELi128ELi4ELb0ELb0EN7cutlass10bfloat16_tE19Flash_kernel_traitsILi32ELi128ELi128ELi4ES3_EELb1ELb1ELb0ELb0ELb1ELb1ELb0ELb0EEEvNS_16Flash_fwd_paramsE
        .type           _ZN5flash16flash_fwd_kernelI23Flash_fwd_kernel_traitsILi32ELi128ELi128ELi4ELb0ELb0EN7cutlass10bfloat16_tE19Flash_kernel_traitsILi32ELi128ELi128ELi4ES3_EELb1ELb1ELb0ELb0ELb1ELb1ELb0ELb0EEEvNS_16Flash_fwd_paramsE,@function
        .size           _ZN5flash16flash_fwd_kernelI23Flash_fwd_kernel_traitsILi32ELi128ELi128ELi4ELb0ELb0EN7cutlass10bfloat16_tE19Flash_kernel_traitsILi32ELi128ELi128ELi4ES3_EELb1ELb1ELb0ELb0ELb1ELb1ELb0ELb0EEEvNS_16Flash_fwd_paramsE,(.L_x_730 - _ZN5flash16flash_fwd_kernelI23Flash_fwd_kernel_traitsILi32ELi128ELi128ELi4ELb0ELb0EN7cutlass10bfloat16_tE19Flash_kernel_traitsILi32ELi128ELi128ELi4ES3_EELb1ELb1ELb0ELb0ELb1ELb1ELb0ELb0EEEvNS_16Flash_fwd_paramsE)
        .other          _ZN5flash16flash_fwd_kernelI23Flash_fwd_kernel_traitsILi32ELi128ELi128ELi4ELb0ELb0EN7cutlass10bfloat16_tE19Flash_kernel_traitsILi32ELi128ELi128ELi4ES3_EELb1ELb1ELb0ELb0ELb1ELb1ELb0ELb0EEEvNS_16Flash_fwd_paramsE,@"STO_CUDA_ENTRY STV_DEFAULT"
_ZN5flash16flash_fwd_kernelI23Flash_fwd_kernel_traitsILi32ELi128ELi128ELi4ELb0ELb0EN7cutlass10bfloat16_tE19Flash_kernel_traitsILi32ELi128ELi128ELi4ES3_EELb1ELb1ELb0ELb0ELb1ELb1ELb0ELb0EEEvNS_16Flash_fwd_paramsE:
.text._ZN5flash16flash_fwd_kernelI23Flash_fwd_kernel_traitsILi32ELi128ELi128ELi4ELb0ELb0EN7cutlass10bfloat16_tE19Flash_kernel_traitsILi32ELi128ELi128ELi4ES3_EELb1ELb1ELb0ELb0ELb1ELb1ELb0ELb0EEEvNS_16Flash_fwd_paramsE:
[----:B------:R-:W1:Y:S01]  /*0000*/  LDC R1, c[0x0][0x37c] ;  /* 0x0000df00ff017b82 */ /* 0x000e620000000800 */
[----:B------:R-:W2:Y:S07]  /*0010*/  LDCU.U8 UR4, c[0x0][0x524] ;  /* 0x0000a480ff0477ac */ /* 0x000eae0008000000 */
[----:B------:R-:W3:Y:S01]  /*0020*/  LDC R54, c[0x0][0x518] ;  /* 0x00014600ff367b82 */ /* 0x000ee20000000800 */
[----:B-1----:R-:W-:Y:S01]  /*0030*/  VIADD R1, R1, 0xffffff60 ;  /* 0xffffff6001017836 */ /* 0x002fe20000000000 */
[----:B------:R-:W1:Y:S01]  /*0040*/  LDCU.64 UR26, c[0x0][0x358] ;  /* 0x00006b00ff1a77ac */ /* 0x000e620008000a00 */
[----:B------:R-:W4:Y:S05]  /*0050*/  LDCU.64 UR6, c[0x0][0x510] ;  /* 0x0000a200ff0677ac */ /* 0x000f2a0008000a00 */
[----:B------:R-:W1:Y:S01]  /*0060*/  LDC R55, c[0x0][0x51c] ;  /* 0x00014700ff377b82 */ /* 0x000e620000000800 */
[----:B------:R-:W4:Y:S01]  /*0070*/  S2R R184, SR_CTAID.X ;  /* 0x0000000000b87919 */ /* 0x000f220000002500 */
[----:B------:R-:W4:Y:S06]  /*0080*/  S2R R78, SR_CTAID.Y ;  /* 0x00000000004e7919 */ /* 0x000f2c0000002600 */
[----:B------:R-:W4:Y:S01]  /*0090*/  LDC.64 R6, c[0x0][0x470] ;  /* 0x00011c00ff067b82 */ /* 0x000f220000000a00 */
[----:B--2---:R-:W-:Y:S01]  /*00a0*/  ISETP.NE.AND P3, PT, RZ, UR4, PT ;  /* 0x00000004ff007c0c */ /* 0x004fe2000bf65270 */
[----:B------:R-:W2:Y:S01]  /*00b0*/  S2R R79, SR_CTAID.Z ;  /* 0x00000000004f7919 */ /* 0x000ea20000002700 */
[----:B------:R-:W2:Y:S05]  /*00c0*/  S2R R187, SR_TID.X ;  /* 0x0000000000bb7919 */ /* 0x000eaa0000002100 */
[----:B------:R-:W2:Y:S06]  /*00d0*/  LDC.64 R4, c[0x0][0x478] ;  /* 0x00011e00ff047b82 */ /* 0x000eac0000000a00 */
[----:B---3--:R-:W-:-:S02]  /*00e0*/  @P3 IMAD.MOV.U32 R2, RZ, RZ, R54 ;  /* 0x000000ffff023224 */ /* 0x008fc400078e0036 */
[----:B-1----:R-:W-:Y:S01]  /*00f0*/  @P3 IMAD.MOV.U32 R3, RZ, RZ, R55 ;  /* 0x000000ffff033224 */ /* 0x002fe200078e0037 */
[----:B------:R-:W1:Y:S05]  /*0100*/  LDC R77, c[0x0][0x434] ;  /* 0x00010d00ff4d7b82 */ /* 0x000e6a0000000800 */
[----:B------:R-:W3:Y:S01]  /*0110*/  @P3 LDG.E.64 R2, desc[UR26][R2.64] ;  /* 0x0000001a02023981 */ /* 0x000ee2000c1e1b00 */
[----:B----4-:R-:W-:Y:S02]  /*0120*/  IMAD.U32 R216, RZ, RZ, UR6 ;  /* 0x00000006ffd87e24 */ /* 0x010fe4000f8e00ff */
[----:B------:R-:W-:-:S06]  /*0130*/  IMAD.U32 R217, RZ, RZ, UR7 ;  /* 0x00000007ffd97e24 */ /* 0x000fcc000f8e00ff */
[----:B------:R-:W4:Y:S01]  /*0140*/  @P3 LDG.E.64 R216, desc[UR26][R216.64] ;  /* 0x0000001ad8d83981 */ /* 0x000f22000c1e1b00 */
[----:B------:R-:W-:Y:S01]  /*0150*/  ISETP.NE.U32.AND P2, PT, R6, RZ, PT ;  /* 0x000000ff0600720c */ /* 0x000fe20003f45070 */
[----:B------:R-:W-:Y:S01]  /*0160*/  IMAD.MOV.U32 R8, RZ, RZ, RZ ;  /* 0x000000ffff087224 */ /* 0x000fe200078e00ff */
[----:B--2---:R-:W-:Y:S02]  /*0170*/  LOP3.LUT R0, R79, R184, R78, 0xfe, !PT ;  /* 0x000000b84f007212 */ /* 0x004fe400078efe4e */
[----:B------:R-:W-:Y:S02]  /*0180*/  ISETP.NE.U32.AND P1, PT, R4, RZ, PT ;  /* 0x000000ff0400720c */ /* 0x000fe40003f25070 */
[----:B------:R-:W-:Y:S02]  /*0190*/  LOP3.LUT P4, RZ, R0, R187, RZ, 0xfc, !PT ;  /* 0x000000bb00ff7212 */ /* 0x000fe4000788fcff */
[----:B------:R-:W3:Y:S01]  /*01a0*/  @P3 LDC R0, c[0x0][0x520] ;  /* 0x00014800ff003b82 */ /* 0x000ee20000000800 */
[----:B------:R-:W-:-:S02]  /*01b0*/  ISETP.NE.AND.EX P2, PT, R7, RZ, PT, P2 ;  /* 0x000000ff0700720c */ /* 0x000fc40003f45320 */
[----:B------:R-:W-:-:S08]  /*01c0*/  ISETP.NE.AND.EX P1, PT, R5, RZ, PT, P1 ;  /* 0x000000ff0500720c */ /* 0x000fd00003f25310 */
[----:B------:R-:W4:Y:S08]  /*01d0*/  @!P4 LDC.64 R10, c[0x0][0x528] ;  /* 0x00014a00ff0acb82 */ /* 0x000f300000000a00 */
[----:B------:R-:W2:Y:S08]  /*01e0*/  @P2 LDC.64 R6, c[0x0][0x470] ;  /* 0x00011c00ff062b82 */ /* 0x000eb00000000a00 */
[----:B------:R-:W1:Y:S01]  /*01f0*/  @P1 LDC.64 R4, c[0x0][0x478] ;  /* 0x00011e00ff041b82 */ /* 0x000e620000000a00 */
[----:B------:R-:W-:-:S02]  /*0200*/  IMAD.SHL.U32 R188, R184, 0x80, RZ ;  /* 0x00000080b8bc7824 */ /* 0x000fc400078e00ff */
[----:B--2---:R-:W-:-:S04]  /*0210*/  @P2 IMAD.WIDE.U32 R6, R78, 0x4, R6 ;  /* 0x000000044e062825 */ /* 0x004fc800078e0006 */
[----:B-1----:R-:W-:Y:S01]  /*0220*/  @P1 IMAD.WIDE.U32 R4, R78, 0x4, R4 ;  /* 0x000000044e041825 */ /* 0x002fe200078e0004 */
[----:B---3--:R-:W-:-:S04]  /*0230*/  @P3 IADD3 R54, P0, PT, R2, R0, RZ ;  /* 0x0000000002363210 */ /* 0x008fc80007f1e0ff */
[----:B------:R-:W-:Y:S01]  /*0240*/  @P3 IADD3.X R55, PT, PT, RZ, R3, RZ, P0, !PT ;  /* 0x00000003ff373210 */ /* 0x000fe200007fe4ff */
[----:B------:R-:W-:-:S03]  /*0250*/  @!P4 IMAD.MOV.U32 R2, RZ, RZ, R54 ;  /* 0x000000ffff02c224 */ /* 0x000fc600078e0036 */
[----:B------:R-:W-:Y:S01]  /*0260*/  @!P4 MOV R3, R55 ;  /* 0x000000370003c202 */ /* 0x000fe20000000f00 */
[----:B----4-:R-:W-:Y:S04]  /*0270*/  @!P4 STG.E.64 desc[UR26][R10.64], R216 ;  /* 0x000000d80a00c986 */ /* 0x010fe8000c101b1a */
[----:B------:R1:W-:Y:S04]  /*0280*/  @!P4 STG.E.64 desc[UR26][R10.64+0x8], R2 ;  /* 0x000008020a00c986 */ /* 0x0003e8000c101b1a */
[----:B------:R2:W5:Y:S01]  /*0290*/  @P2 LDG.E R8, desc[UR26][R6.64] ;  /* 0x0000001a06082981 */ /* 0x000562000c1e1900 */
[----:B------:R-:W-:Y:S01]  /*02a0*/  ISETP.GE.AND P2, PT, R188, R77, PT ;  /* 0x0000004dbc00720c */ /* 0x000fe20003f46270 */
[----:B-1----:R-:W1:Y:S02]  /*02b0*/  @!P1 LDC.64 R2, c[0x0][0x488] ;  /* 0x00012200ff029b82 */ /* 0x002e640000000a00 */
[----:B------:R2:W5:Y:S01]  /*02c0*/  @P1 LDG.E R6, desc[UR26][R4.64] ;  /* 0x0000001a04061981 */ /* 0x000562000c1e1900 */
[----:B-1----:R-:W-:-:S05]  /*02d0*/  @!P1 ISETP.NE.U32.AND P0, PT, R2, RZ, PT ;  /* 0x000000ff0200920c */ /* 0x002fca0003f05070 */
[----:B------:R-:W1:Y:S01]  /*02e0*/  @!P1 LDC.64 R4, c[0x0][0x438] ;  /* 0x00010e00ff049b82 */ /* 0x000e620000000a00 */
[----:B------:R-:W-:-:S03]  /*02f0*/  @!P1 ISETP.NE.AND.EX P0, PT, R3, RZ, PT, P0 ;  /* 0x000000ff0300920c */ /* 0x000fc60003f05300 */
[----:B--2---:R-:W-:Y:S10]  /*0300*/  @P2 EXIT ;  /* 0x000000000000294d */ /* 0x004ff40003800000 */
[----:B------:R-:W2:Y:S01]  /*0310*/  LDCU UR24, c[0x0][0x508] ;  /* 0x0000a100ff1877ac */ /* 0x000ea20008000800 */
[----:B-1----:R-:W-:Y:S01]  /*0320*/  @!P1 SEL R0, R5, RZ, P0 ;  /* 0x000000ff05009207 */ /* 0x002fe20000000000 */
[----:B-----5:R-:W-:-:S03]  /*0330*/  @P1 IMAD.IADD R52, R6, 0x1, -R8 ;  /* 0x0000000106341824 */ /* 0x020fc600078e0a08 */
[----:B------:R-:W-:Y:S01]  /*0340*/  @!P1 IADD3 R52, PT, PT, R0, R4, -R8 ;  /* 0x0000000400349210 */ /* 0x000fe20007ffe808 */
[----:B------:R-:W-:-:S04]  /*0350*/  VIADD R0, R184, 0x1 ;  /* 0x00000001b8007836 */ /* 0x000fc80000000000 */
[----:B------:R-:W-:Y:S02]  /*0360*/  VIADD R2, R52, 0x7f ;  /* 0x0000007f34027836 */ /* 0x000fe40000000000 */
[----:B------:R-:W-:-:S03]  /*0370*/  IMAD R0, R0, 0x80, -R77 ;  /* 0x0000008000007824 */ /* 0x000fc600078e0a4d */
[----:B------:R-:W-:Y:S02]  /*0380*/  SHF.R.S32.HI R4, RZ, 0x1f, R2 ;  /* 0x0000001fff047819 */ /* 0x000fe40000011402 */
[----:B--2---:R-:W-:Y:S02]  /*0390*/  IADD3 R0, PT, PT, R2, UR24, R0 ;  /* 0x0000001802007c10 */ /* 0x004fe4000fffe000 */
[----:B------:R-:W-:Y:S02]  /*03a0*/  LEA.HI R2, R4, R2, RZ, 0x7 ;  /* 0x0000000204027211 */ /* 0x000fe400078f38ff */
[----:B------:R-:W-:Y:S02]  /*03b0*/  SHF.R.S32.HI R3, RZ, 0x1f, R0 ;  /* 0x0000001fff037819 */ /* 0x000fe40000011400 */
[----:B------:R-:W-:Y:S02]  /*03c0*/  SHF.R.S32.HI R2, RZ, 0x7, R2 ;  /* 0x00000007ff027819 */ /* 0x000fe40000011402 */
[----:B------:R-:W-:-:S04]  /*03d0*/  LEA.HI R0, R3, R0, RZ, 0x7 ;  /* 0x0000000003007211 */ /* 0x000fc800078f38ff */
[----:B------:R-:W-:-:S04]  /*03e0*/  SHF.R.S32.HI R0, RZ, 0x7, R0 ;  /* 0x00000007ff007819 */ /* 0x000fc80000011400 */
[----:B------:R-:W-:-:S04]  /*03f0*/  VIMNMX R215, PT, PT, R2, R0, PT ;  /* 0x0000000002d77248 */ /* 0x000fc80003fe0100 */
[----:B------:R-:W-:-:S13]  /*0400*/  ISETP.GT.AND P0, PT, R215, RZ, PT ;  /* 0x000000ffd700720c */ /* 0x000fda0003f04270 */
[----:B------:R-:W-:Y:S05]  /*0410*/  @P0 BRA `(.L_x_265) ;  /* 0x0000000400d00947 */ /* 0x000fea0003800000 */
        /* <DEDUP_REMOVED lines=19> */
.L_x_266:
[----:B------:R-:W1:Y:S01]  /*0550*/  LDCU.64 UR4, c[0x0][0x410] ;  /* 0x00008200ff0477ac */ /* 0x000e620008000a00 */
[----:B------:R-:W-:Y:S01]  /*0560*/  LOP3.LUT R2, R3, 0x18, RZ, 0xc0, !PT ;  /* 0x0000001803027812 */ /* 0x000fe200078ec0ff */
[----:B------:R-:W-:Y:S01]  /*0570*/  IMAD.MOV.U32 R3, RZ, RZ, RZ ;  /* 0x000000ffff037224 */ /* 0x000fe200078e00ff */
[----:B------:R-:W2:Y:S01]  /*0580*/  LDC.64 R10, c[0x0][0x408] ;  /* 0x00010200ff0a7b82 */ /* 0x000ea20000000a00 */
[----:B------:R-:W-:Y:S01]  /*0590*/  SHF.R.U32.HI R18, RZ, 0x2, R187 ;  /* 0x00000002ff127819 */ /* 0x000fe200000116bb */
[----:B---3--:R-:W-:Y:S01]  /*05a0*/  IMAD R6, R79, R6, RZ ;  /* 0x000000064f067224 */ /* 0x008fe200078e02ff */
[----:B------:R-:W-:Y:S01]  /*05b0*/  ISETP.NE.AND P1, PT, RZ, UR6, !P1 ;  /* 0x00000006ff007c0c */ /* 0x000fe2000cf25270 */
[----:B------:R-:W-:Y:S01]  /*05c0*/  IMAD.WIDE.U32 R2, R78, R4, R2 ;  /* 0x000000044e027225 */ /* 0x000fe200078e0002 */
[----:B------:R-:W-:Y:S01]  /*05d0*/  LEA R4, P0, R184, R18, 0x7 ;  /* 0x00000012b8047211 */ /* 0x000fe200078038ff */
[----:B------:R-:W-:Y:S01]  /*05e0*/  BSSY.RECONVERGENT B0, `(.L_x_267) ;  /* 0x0000037000007945 */ /* 0x000fe20003800200 */
[----:B------:R-:W-:Y:S01]  /*05f0*/  LOP3.LUT P6, R7, R187, 0x3, RZ, 0xc0, !PT ;  /* 0x00000003bb077812 */ /* 0x000fe200078cc0ff */
[----:B------:R-:W-:Y:S01]  /*0600*/  IMAD R3, R78, R5, R3 ;  /* 0x000000054e037224 */ /* 0x000fe200078e0203 */
[----:B------:R-:W-:Y:S01]  /*0610*/  LEA.HI.X R0, R184, RZ, RZ, 0x7, P0 ;  /* 0x000000ffb8007211 */ /* 0x000fe200000f3cff */
[----:B------:R-:W-:-:S02]  /*0620*/  IMAD R12, R78, R77, RZ ;  /* 0x0000004d4e0c7224 */ /* 0x000fc400078e02ff */
[----:B------:R-:W-:Y:S02]  /*0630*/  IMAD.IADD R9, R77, 0x1, -R188 ;  /* 0x000000014d097824 */ /* 0x000fe400078e0abc */
[C---:B------:R-:W-:Y:S02]  /*0640*/  VIADD R19, R18.reuse, 0x20 ;  /* 0x0000002012137836 */ /* 0x040fe40000000000 */
[----:B-1----:R-:W-:Y:S01]  /*0650*/  IMAD.WIDE.U32 R2, R79, UR4, R2 ;  /* 0x000000044f027c25 */ /* 0x002fe2000f8e0002 */
[CC--:B------:R-:W-:Y:S02]  /*0660*/  ISETP.GE.OR P6, PT, R18.reuse, R9.reuse, P6 ;  /* 0x000000091200720c */ /* 0x0c0fe400037c6670 */
[-C--:B------:R-:W-:Y:S01]  /*0670*/  ISETP.GE.AND P5, PT, R19, R9.reuse, PT ;  /* 0x000000091300720c */ /* 0x080fe20003fa6270 */
[----:B------:R-:W-:Y:S01]  /*0680*/  IMAD R3, R79, UR5, R3 ;  /* 0x000000054f037c24 */ /* 0x000fe2000f8e0203 */
[----:B------:R-:W1:Y:S01]  /*0690*/  LDCU.64 UR4, c[0x0][0x3f0] ;  /* 0x00007e00ff0477ac */ /* 0x000e620008000a00 */
[----:B------:R-:W-:Y:S01]  /*06a0*/  VIADD R20, R18, 0x40 ;  /* 0x0000004012147836 */ /* 0x000fe20000000000 */
[----:B------:R-:W-:Y:S01]  /*06b0*/  ISETP.NE.OR P5, PT, R7, RZ, P5 ;  /* 0x000000ff0700720c */ /* 0x000fe20002fa5670 */
[----:B--2---:R-:W-:Y:S01]  /*06c0*/  IMAD R0, R0, R10, RZ ;  /* 0x0000000a00007224 */ /* 0x004fe200078e02ff */
[C---:B------:R-:W-:Y:S01]  /*06d0*/  SHF.L.U64.HI R17, R10.reuse, 0x6, R11 ;  /* 0x000000060a117819 */ /* 0x040fe2000001020b */
[----:B------:R-:W-:Y:S01]  /*06e0*/  IMAD.SHL.U32 R15, R10, 0x40, RZ ;  /* 0x000000400a0f7824 */ /* 0x000fe200078e00ff */
[----:B------:R-:W-:Y:S01]  /*06f0*/  ISETP.GE.AND P4, PT, R20, R9, PT ;  /* 0x000000091400720c */ /* 0x000fe20003f86270 */
[----:B------:R-:W-:-:S02]  /*0700*/  IMAD R0, R4, R11, R0 ;  /* 0x0000000b04007224 */ /* 0x000fc400078e0200 */
[----:B------:R-:W-:Y:S01]  /*0710*/  IMAD.WIDE.U32 R4, R4, R10, R2 ;  /* 0x0000000a04047225 */ /* 0x000fe200078e0002 */
[----:B------:R-:W-:-:S03]  /*0720*/  ISETP.NE.OR P4, PT, R7, RZ, P4 ;  /* 0x000000ff0700720c */ /* 0x000fc60002785670 */
[----:B------:R-:W-:Y:S01]  /*0730*/  IMAD.IADD R0, R5, 0x1, R0 ;  /* 0x0000000105007824 */ /* 0x000fe200078e0200 */
[----:B------:R-:W-:Y:S01]  /*0740*/  SHF.R.S32.HI R5, RZ, 0x1f, R12 ;  /* 0x0000001fff057819 */ /* 0x000fe2000001140c */
[----:B------:R-:W-:Y:S02]  /*0750*/  VIADD R21, R18, 0x60 ;  /* 0x0000006012157836 */ /* 0x000fe40000000000 */
[----:B------:R-:W-:Y:S01]  /*0760*/  @!P1 IMAD R6, R78, R8, R6 ;  /* 0x000000084e069224 */ /* 0x000fe200078e0206 */
[C---:B-1----:R-:W-:Y:S02]  /*0770*/  LEA R2, P0, R4.reuse, UR4, 0x1 ;  /* 0x0000000404027c11 */ /* 0x042fe4000f8008ff */
[----:B------:R-:W-:Y:S02]  /*0780*/  ISETP.GE.AND P3, PT, R21, R9, PT ;  /* 0x000000091500720c */ /* 0x000fe40003f66270 */
[----:B------:R-:W-:Y:S01]  /*0790*/  LEA.HI.X R3, R4, UR5, R0, 0x1, P0 ;  /* 0x0000000504037c11 */ /* 0x000fe200080f0c00 */
[----:B----4-:R-:W-:Y:S01]  /*07a0*/  IMAD R0, R188, R13, RZ ;  /* 0x0000000dbc007224 */ /* 0x010fe200078e02ff */
[----:B------:R-:W-:-:S02]  /*07b0*/  IADD3 R8, P0, PT, R15, R2, RZ ;  /* 0x000000020f087210 */ /* 0x000fc40007f1e0ff */
[----:B------:R-:W-:Y:S01]  /*07c0*/  SEL R4, R12, RZ, P1 ;  /* 0x000000ff0c047207 */ /* 0x000fe20000800000 */
[----:B------:R1:W-:Y:S01]  /*07d0*/  STG.E.128 desc[UR26][R2.64], RZ ;  /* 0x000000ff02007986 */ /* 0x0003e2000c101d1a */
[----:B------:R-:W-:Y:S01]  /*07e0*/  SEL R16, R5, RZ, P1 ;  /* 0x000000ff05107207 */ /* 0x000fe20000800000 */
[----:B------:R-:W-:Y:S01]  /*07f0*/  IMAD.X R9, R17, 0x1, R3, P0 ;  /* 0x0000000111097824 */ /* 0x000fe200000e0603 */
[----:B------:R-:W-:Y:S02]  /*0800*/  IADD3 R12, P2, P1, R0, R4, R6 ;  /* 0x00000004000c7210 */ /* 0x000fe4000795e006 */
[----:B------:R-:W-:Y:S02]  /*0810*/  LEA R4, P0, R10, R2, 0x7 ;  /* 0x000000020a047211 */ /* 0x000fe400078038ff */
[----:B------:R-:W-:Y:S01]  /*0820*/  SHF.R.S32.HI R14, RZ, 0x1f, R0 ;  /* 0x0000001fff0e7819 */ /* 0x000fe20000011400 */
[----:B------:R1:W-:Y:S01]  /*0830*/  STG.E.128 desc[UR26][R8.64], RZ ;  /* 0x000000ff08007986 */ /* 0x0003e2000c101d1a */
[----:B------:R-:W-:-:S02]  /*0840*/  SHF.R.S32.HI R0, RZ, 0x1f, R6 ;  /* 0x0000001fff007819 */ /* 0x000fc40000011406 */
[----:B------:R-:W-:Y:S02]  /*0850*/  LEA.HI.X R5, R10, R3, R11, 0x7, P0 ;  /* 0x000000030a057211 */ /* 0x000fe400000f3c0b */
[----:B------:R-:W-:Y:S02]  /*0860*/  IADD3 R6, P0, PT, R4, R15, RZ ;  /* 0x0000000f04067210 */ /* 0x000fe40007f1e0ff */
[----:B------:R-:W-:Y:S01]  /*0870*/  ISETP.NE.OR P3, PT, R7, RZ, P3 ;  /* 0x000000ff0700720c */ /* 0x000fe20001f65670 */
[----:B------:R1:W-:Y:S01]  /*0880*/  STG.E.128 desc[UR26][R4.64], RZ ;  /* 0x000000ff04007986 */ /* 0x0003e2000c101d1a */
[----:B------:R-:W-:Y:S01]  /*0890*/  IADD3.X R10, PT, PT, R14, R16, R0, P2, P1 ;  /* 0x000000100e0a7210 */ /* 0x000fe200017e2400 */
[----:B------:R-:W-:-:S05]  /*08a0*/  IMAD.X R7, R5, 0x1, R17, P0 ;  /* 0x0000000105077824 */ /* 0x000fca00000e0611 */
[----:B------:R1:W-:Y:S01]  /*08b0*/  STG.E.128 desc[UR26][R6.64], RZ ;  /* 0x000000ff06007986 */ /* 0x0003e2000c101d1a */
[----:B------:R-:W-:Y:S05]  /*08c0*/  @P6 BRA `(.L_x_268) ;  /* 0x0000000000206947 */ /* 0x000fea0003800000 */
        /* <DEDUP_REMOVED lines=8> */
.L_x_268:
[----:B------:R-:W-:Y:S05]  /*0950*/  BSYNC.RECONVERGENT B0 ;  /* 0x0000000000007941 */ /* 0x000fea0003800200 */
.L_x_267:
        /* <DEDUP_REMOVED lines=10> */
.L_x_270:
[----:B------:R-:W-:Y:S05]  /*0a00*/  BSYNC.RECONVERGENT B0 ;  /* 0x0000000000007941 */ /* 0x000fea0003800200 */
.L_x_269:
        /* <DEDUP_REMOVED lines=10> */
.L_x_272:
[----:B------:R-:W-:Y:S05]  /*0ab0*/  BSYNC.RECONVERGENT B0 ;  /* 0x0000000000007941 */ /* 0x000fea0003800200 */
.L_x_271:
[----:B------:R-:W-:Y:S05]  /*0ac0*/  @P3 EXIT ;  /* 0x000000000000394d */ /* 0x000fea0003800000 */
[----:B------:R-:W5:Y:S01]  /*0ad0*/  LDCU.64 UR4, c[0x0][0x420] ;  /* 0x00008400ff0477ac */ /* 0x000f620008000a00 */
[----:B--234-:R-:W-:-:S05]  /*0ae0*/  IMAD R0, R21, R13, RZ ;  /* 0x0000000d15007224 */ /* 0x01cfca00078e02ff */
[----:B-1----:R-:W-:-:S04]  /*0af0*/  IADD3 R3, P0, PT, R0, R12, RZ ;  /* 0x0000000c00037210 */ /* 0x002fc80007f1e0ff */
[----:B------:R-:W-:Y:S02]  /*0b00*/  LEA.HI.X.SX32 R0, R0, R10, 0x1, P0 ;  /* 0x0000000a00007211 */ /* 0x000fe400000f0eff */
[----:B-----5:R-:W-:-:S04]  /*0b10*/  LEA R2, P0, R3, UR4, 0x2 ;  /* 0x0000000403027c11 */ /* 0x020fc8000f8010ff */
[----:B------:R-:W-:Y:S01]  /*0b20*/  LEA.HI.X R3, R3, UR5, R0, 0x2, P0 ;  /* 0x0000000503037c11 */ /* 0x000fe200080f1400 */
[----:B------:R-:W-:-:S05]  /*0b30*/  IMAD.MOV.U32 R0, RZ, RZ, 0x7f800000 ;  /* 0x7f800000ff007424 */ /* 0x000fca00078e00ff */
[----:B------:R-:W-:Y:S01]  /*0b40*/  STG.E desc[UR26][R2.64], R0 ;  /* 0x0000000002007986 */ /* 0x000fe2000c10191a */
[----:B------:R-:W-:Y:S05]  /*0b50*/  EXIT ;  /* 0x000000000000794d */ /* 0x000fea0003800000 */
.L_x_265:
[----:B------:R-:W1:Y:S01]  /*0b60*/  LDC R11, c[0x0][0x3e8] ;  /* 0x0000fa00ff0b7b82 */ /* 0x000e620000000800 */
[----:B------:R-:W-:Y:S01]  /*0b70*/  IABS R4, R79 ;  /* 0x0000004f00047213 */ /* 0x000fe20000000000 */
[----:B------:R-:W2:Y:S01]  /*0b80*/  LDCU.128 UR4, c[0x0][0x3b0] ;  /* 0x00007600ff0477ac */ /* 0x000ea20008000c00 */
[----:B------:R-:W-:Y:S01]  /*0b90*/  SHF.R.S32.HI R9, RZ, 0x1f, R8 ;  /* 0x0000001fff097819 */ /* 0x000fe20000011408 */
[C---:B------:R-:W-:Y:S01]  /*0ba0*/  IMAD.SHL.U32 R224, R187.reuse, 0x8, RZ ;  /* 0x00000008bbe07824 */ /* 0x040fe200078e00ff */
[--C-:B------:R-:W-:Y:S01]  /*0bb0*/  SHF.R.U32.HI R190, RZ, 0x2, R187.reuse ;  /* 0x00000002ffbe7819 */ /* 0x100fe200000116bb */
[----:B------:R-:W3:Y:S01]  /*0bc0*/  LDCU.128 UR20, c[0x0][0x3a0] ;  /* 0x00007400ff1477ac */ /* 0x000ee20008000c00 */
[----:B------:R-:W-:Y:S01]  /*0bd0*/  IMAD.MOV.U32 R7, RZ, RZ, RZ ;  /* 0x000000ffff077224 */ /* 0x000fe200078e00ff */
[----:B------:R-:W4:Y:S01]  /*0be0*/  LDC.64 R20, c[0x0][0x3c0] ;  /* 0x0000f000ff147b82 */ /* 0x000f220000000a00 */
[----:B------:R-:W-:Y:S01]  /*0bf0*/  LOP3.LUT R6, R224, 0x18, RZ, 0xc0, !PT ;  /* 0x00000018e0067812 */ /* 0x000fe200078ec0ff */
[----:B------:R-:W5:Y:S01]  /*0c00*/  LDCU.128 UR16, c[0x0][0x3d0] ;  /* 0x00007a00ff1077ac */ /* 0x000f620008000c00 */
[----:B------:R-:W-:Y:S01]  /*0c10*/  IMAD.SHL.U32 R185, R187, 0x20, RZ ;  /* 0x00000020bbb97824 */ /* 0x000fe200078e00ff */
[----:B------:R-:W-:Y:S01]  /*0c20*/  SHF.R.U32.HI R186, RZ, 0x1, R187 ;  /* 0x00000001ffba7819 */ /* 0x000fe200000116bb */
[----:B------:R-:W-:Y:S01]  /*0c30*/  VIADD R76, R215, 0xffffffff ;  /* 0xffffffffd74c7836 */ /* 0x000fe20000000000 */
[----:B------:R-:W5:Y:S01]  /*0c40*/  LDCU.128 UR12, c[0x0][0x390] ;  /* 0x00007200ff0c77ac */ /* 0x000f620008000c00 */
[----:B------:R-:W-:Y:S01]  /*0c50*/  IMAD.MOV.U32 R191, RZ, RZ, RZ ;  /* 0x000000ffffbf7224 */ /* 0x000fe200078e00ff */
[----:B------:R-:W-:Y:S01]  /*0c60*/  LOP3.LUT R53, R185, 0xc0, RZ, 0xc0, !PT ;  /* 0x000000c0b9357812 */ /* 0x000fe200078ec0ff */
[----:B------:R-:W5:Y:S01]  /*0c70*/  LDC.64 R24, c[0x0][0x3c8] ;  /* 0x0000f200ff187b82 */ /* 0x000f620000000a00 */
[----:B------:R-:W5:Y:S01]  /*0c80*/  LDCU.128 UR8, c[0x0][0x380] ;  /* 0x00007000ff0877ac */ /* 0x000f620008000c00 */
[----:B------:R-:W-:Y:S01]  /*0c90*/  IMAD.WIDE.U32 R28, R184, 0x80, R190 ;  /* 0x00000080b81c7825 */ /* 0x000fe200078e00be */
[----:B-1----:R-:W-:-:S04]  /*0ca0*/  IABS R10, R11 ;  /* 0x0000000b000a7213 */ /* 0x002fc80000000000 */
[----:B------:R-:W1:Y:S08]  /*0cb0*/  I2F.RP R2, R10 ;  /* 0x0000000a00027306 */ /* 0x000e700000209400 */
[----:B-1----:R-:W1:Y:S02]  /*0cc0*/  MUFU.RCP R2, R2 ;  /* 0x0000000200027308 */ /* 0x002e640000001000 */
[----:B-1----:R-:W-:-:S06]  /*0cd0*/  VIADD R2, R2, 0xffffffe ;  /* 0x0ffffffe02027836 */ /* 0x002fcc0000000000 */
[----:B------:R-:W1:Y:S02]  /*0ce0*/  F2I.FTZ.U32.TRUNC.NTZ R3, R2 ;  /* 0x0000000200037305 */ /* 0x000e64000021f000 */
[----:B-1----:R-:W-:Y:S02]  /*0cf0*/  IMAD.MOV R0, RZ, RZ, -R3 ;  /* 0x000000ffff007224 */ /* 0x002fe400078e0a03 */
[----:B------:R-:W-:Y:S02]  /*0d00*/  IMAD.MOV.U32 R2, RZ, RZ, RZ ;  /* 0x000000ffff027224 */ /* 0x000fe400078e00ff */
[----:B------:R-:W-:-:S04]  /*0d10*/  IMAD R0, R0, R10, RZ ;  /* 0x0000000a00007224 */ /* 0x000fc800078e02ff */
[----:B------:R-:W-:-:S04]  /*0d20*/  IMAD.HI.U32 R2, R3, R0, R2 ;  /* 0x0000000003027227 */ /* 0x000fc800078e0002 */
[----:B------:R-:W-:-:S04]  /*0d30*/  IMAD.MOV.U32 R3, RZ, RZ, R4 ;  /* 0x000000ffff037224 */ /* 0x000fc800078e0004 */
[----:B------:R-:W-:-:S04]  /*0d40*/  IMAD.HI.U32 R4, R2, R3, RZ ;  /* 0x0000000302047227 */ /* 0x000fc800078e00ff */
[----:B------:R-:W-:Y:S02]  /*0d50*/  IMAD.MOV R0, RZ, RZ, -R4 ;  /* 0x000000ffff007224 */ /* 0x000fe400078e0a04 */
[----:B--2---:R-:W-:Y:S02]  /*0d60*/  IMAD R2, R9, UR6, RZ ;  /* 0x0000000609027c24 */ /* 0x004fe4000f8e02ff */
[----:B------:R-:W-:Y:S02]  /*0d70*/  IMAD R0, R10, R0, R3 ;  /* 0x000000000a007224 */ /* 0x000fe400078e0203 */
[C---:B------:R-:W-:Y:S02]  /*0d80*/  IMAD R5, R8.reuse, UR7, R2 ;  /* 0x0000000708057c24 */ /* 0x040fe4000f8e0202 */
[----:B------:R-:W-:Y:S01]  /*0d90*/  IMAD.WIDE.U32 R2, R8, UR6, R6 ;  /* 0x0000000608027c25 */ /* 0x000fe2000f8e0006 */
[----:B------:R-:W-:-:S03]  /*0da0*/  ISETP.GT.U32.AND P1, PT, R10, R0, PT ;  /* 0x000000000a00720c */ /* 0x000fc60003f24070 */
[----:B------:R-:W-:Y:S02]  /*0db0*/  IMAD.IADD R3, R3, 0x1, R5 ;  /* 0x0000000103037824 */ /* 0x000fe400078e0205 */
[----:B------:R-:W-:Y:S02]  /*0dc0*/  IMAD.SHL.U32 R5, R187, 0x4, RZ ;  /* 0x00000004bb057824 */ /* 0x000fe400078e00ff */
[C---:B---3--:R-:W-:Y:S01]  /*0dd0*/  IMAD.WIDE.U32 R2, R78.reuse, UR20, R2 ;  /* 0x000000144e027c25 */ /* 0x048fe2000f8e0002 */
[----:B------:R-:W-:Y:S02]  /*0de0*/  USHF.L.U64.HI UR20, UR4, 0x6, UR5 ;  /* 0x0000000604147899 */ /* 0x000fe40008010205 */
[----:B------:R-:W-:Y:S01]  /*0df0*/  LOP3.LUT R53, R53, 0x18, R5, 0xf8, !PT ;  /* 0x0000001835357812 */ /* 0x000fe200078ef805 */
[----:B------:R-:W-:Y:S01]  /*0e00*/  IMAD R3, R78, UR21, R3 ;  /* 0x000000154e037c24 */ /* 0x000fe2000f8e0203 */
[----:B------:R-:W-:Y:S01]  /*0e10*/  USHF.L.U32 UR21, UR4, 0x6, URZ ;  /* 0x0000000604157899 */ /* 0x000fe200080006ff */
[----:B------:R-:W-:-:S02]  /*0e20*/  @!P1 IMAD.IADD R0, R0, 0x1, -R10 ;  /* 0x0000000100009824 */ /* 0x000fc400078e0a0a */
[----:B------:R-:W-:Y:S01]  /*0e30*/  @!P1 VIADD R4, R4, 0x1 ;  /* 0x0000000104049836 */ /* 0x000fe20000000000 */
[----:B------:R-:W-:Y:S01]  /*0e40*/  ISETP.NE.AND P1, PT, R11, RZ, PT ;  /* 0x000000ff0b00720c */ /* 0x000fe20003f25270 */
[----:B------:R-:W-:Y:S01]  /*0e50*/  IMAD.WIDE.U32 R2, R190, UR6, R2 ;  /* 0x00000006be027c25 */ /* 0x000fe2000f8e0002 */
[----:B------:R-:W-:Y:S02]  /*0e60*/  ISETP.GE.U32.AND P2, PT, R0, R10, PT ;  /* 0x0000000a0000720c */ /* 0x000fe40003f46070 */
[----:B------:R-:W-:Y:S01]  /*0e70*/  LOP3.LUT R0, R79, R11, RZ, 0x3c, !PT ;  /* 0x0000000b4f007212 */ /* 0x000fe200078e3cff */
[----:B------:R-:W-:-:S03]  /*0e80*/  IMAD R3, R190, UR7, R3 ;  /* 0x00000007be037c24 */ /* 0x000fc6000f8e0203 */
[----:B------:R-:W-:Y:S01]  /*0e90*/  ISETP.GE.AND P0, PT, R0, RZ, PT ;  /* 0x000000ff0000720c */ /* 0x000fe20003f06270 */
[----:B----4-:R-:W-:-:S04]  /*0ea0*/  IMAD R0, R9, R20, RZ ;  /* 0x0000001409007224 */ /* 0x010fc800078e02ff */
[----:B------:R-:W-:Y:S02]  /*0eb0*/  IMAD R10, R8, R21, R0 ;  /* 0x00000015080a7224 */ /* 0x000fe400078e0200 */
[----:B------:R-:W-:Y:S02]  /*0ec0*/  @P2 VIADD R4, R4, 0x1 ;  /* 0x0000000104042836 */ /* 0x000fe40000000000 */
[----:B------:R-:W-:-:S04]  /*0ed0*/  IMAD.WIDE.U32 R8, R8, R20, R6 ;  /* 0x0000001408087225 */ /* 0x000fc800078e0006 */
[----:B------:R-:W-:Y:S01]  /*0ee0*/  IMAD.MOV.U32 R12, RZ, RZ, R4 ;  /* 0x000000ffff0c7224 */ /* 0x000fe200078e0004 */
[----:B------:R-:W-:Y:S01]  /*0ef0*/  LOP3.LUT R4, R224, 0xd8, RZ, 0xc0, !PT ;  /* 0x000000d8e0047812 */ /* 0x000fe200078ec0ff */
[----:B-----5:R-:W-:Y:S01]  /*0f00*/  IMAD.WIDE.U32 R6, R78, UR14, R6 ;  /* 0x0000000e4e067c25 */ /* 0x020fe2000f8e0006 */
[----:B------:R-:W-:Y:S02]  /*0f10*/  USHF.L.U64.HI UR14, UR6, 0x7, UR7 ;  /* 0x00000007060e7899 */ /* 0x000fe40008010207 */
[----:B------:R-:W-:Y:S01]  /*0f20*/  LOP3.LUT R4, R4, 0x18, R187, 0x78, !PT ;  /* 0x0000001804047812 */ /* 0x000fe200078e78bb */
[----:B------:R-:W-:Y:S01]  /*0f30*/  @!P0 IMAD.MOV R12, RZ, RZ, -R12 ;  /* 0x000000ffff0c8224 */ /* 0x000fe200078e0a0c */
[----:B------:R-:W-:Y:S01]  /*0f40*/  @!P1 LOP3.LUT R12, RZ, R11, RZ, 0x33, !PT ;  /* 0x0000000bff0c9212 */ /* 0x000fe200078e33ff */
[----:B------:R-:W-:Y:S01]  /*0f50*/  IMAD R7, R78, UR15, R7 ;  /* 0x0000000f4e077c24 */ /* 0x000fe2000f8e0207 */
[----:B------:R-:W-:Y:S01]  /*0f60*/  LOP3.LUT R224, R4, 0x1f20, R224, 0xf8, !PT ;  /* 0x00001f2004e07812 */ /* 0x000fe200078ef8e0 */
[----:B------:R-:W-:Y:S01]  /*0f70*/  USHF.L.U32 UR15, UR6, 0x5, URZ ;  /* 0x00000005060f7899 */ /* 0x000fe200080006ff */
[----:B------:R-:W-:Y:S01]  /*0f80*/  SHF.R.S32.HI R13, RZ, 0x1f, R12 ;  /* 0x0000001fff0d7819 */ /* 0x000fe2000001140c */
[----:B------:R-:W-:-:S04]  /*0f90*/  IMAD.WIDE.U32 R4, R12, UR16, R2 ;  /* 0x000000100c047c25 */ /* 0x000fc8000f8e0002 */
[----:B------:R-:W-:Y:S01]  /*0fa0*/  IMAD R0, R13, UR16, RZ ;  /* 0x000000100d007c24 */ /* 0x000fe2000f8e02ff */
[----:B------:R-:W-:Y:S01]  /*0fb0*/  LEA R213, P0, R4, UR10, 0x1 ;  /* 0x0000000a04d57c11 */ /* 0x000fe2000f8008ff */
[----:B------:R-:W-:Y:S01]  /*0fc0*/  USHF.L.U32 UR10, UR6, 0x7, URZ ;  /* 0x00000007060a7899 */ /* 0x000fe200080006ff */
[----:B------:R-:W-:Y:S01]  /*0fd0*/  IMAD.IADD R3, R9, 0x1, R10 ;  /* 0x0000000109037824 */ /* 0x000fe200078e020a */
[----:B------:R-:W-:Y:S01]  /*0fe0*/  USHF.L.U32 UR16, UR6, 0x6, URZ ;  /* 0x0000000606107899 */ /* 0x000fe200080006ff */
[----:B------:R-:W-:Y:S01]  /*0ff0*/  IMAD R0, R12, UR17, R0 ;  /* 0x000000110c007c24 */ /* 0x000fe2000f8e0200 */
[----:B------:R-:W-:Y:S01]  /*1000*/  USHF.L.U32 UR17, UR4, 0x5, URZ ;  /* 0x0000000504117899 */ /* 0x000fe200080006ff */
[----:B------:R-:W-:Y:S01]  /*1010*/  IMAD.MOV.U32 R2, RZ, RZ, R8 ;  /* 0x000000ffff027224 */ /* 0x000fe200078e0008 */
[----:B------:R-:W-:Y:S01]  /*1020*/  STL [R1+0x38], R213 ;  /* 0x000038d501007387 */ /* 0x000fe20000100800 */
[----:B------:R-:W-:Y:S02]  /*1030*/  IMAD.IADD R0, R5, 0x1, R0 ;  /* 0x0000000105007824 */ /* 0x000fe400078e0200 */
[----:B------:R-:W-:Y:S01]  /*1040*/  IMAD.WIDE.U32 R2, R78, UR22, R2 ;  /* 0x000000164e027c25 */ /* 0x000fe2000f8e0002 */
[----:B------:R-:W1:Y:S02]  /*1050*/  S2UR UR22, SR_CgaCtaId ;  /* 0x00000000001679c3 */ /* 0x000e640000008800 */
[----:B------:R-:W-:Y:S01]  /*1060*/  LEA.HI.X R209, R4, UR11, R0, 0x1, P0 ;  /* 0x0000000b04d17c11 */ /* 0x000fe200080f0c00 */
[C---:B------:R-:W-:Y:S01]  /*1070*/  IMAD R0, R76.reuse, UR14, RZ ;  /* 0x0000000e4c007c24 */ /* 0x040fe2000f8e02ff */
[----:B------:R-:W-:Y:S01]  /*1080*/  USHF.L.U64.HI UR11, UR6, 0x5, UR7 ;  /* 0x00000005060b7899 */ /* 0x000fe20008010207 */
[----:B------:R-:W-:Y:S01]  /*1090*/  IMAD.WIDE.U32 R4, R76, UR10, RZ ;  /* 0x0000000a4c047c25 */ /* 0x000fe2000f8e00ff */
[----:B------:R-:W-:Y:S01]  /*10a0*/  USHF.L.U64.HI UR6, UR6, 0x6, UR7 ;  /* 0x0000000606067899 */ /* 0x000fe20008010207 */
[----:B------:R-:W-:Y:S01]  /*10b0*/  STL [R1+0x8], R209 ;  /* 0x000008d101007387 */ /* 0x000fe20000100800 */
[----:B------:R-:W-:Y:S01]  /*10c0*/  USHF.L.U64.HI UR7, UR4, 0x5, UR5 ;  /* 0x0000000504077899 */ /* 0x000fe20008010205 */
[----:B------:R-:W-:Y:S01]  /*10d0*/  IMAD.IADD R5, R5, 0x1, R0 ;  /* 0x0000000105057824 */ /* 0x000fe200078e0200 */
[----:B------:R-:W-:Y:S01]  /*10e0*/  IADD3 R0, P0, PT, R4, UR15, RZ ;  /* 0x0000000f04007c10 */ /* 0x000fe2000ff1e0ff */
[----:B------:R-:W-:Y:S01]  /*10f0*/  IMAD R3, R78, UR23, R3 ;  /* 0x000000174e037c24 */ /* 0x000fe2000f8e0203 */
[----:B------:R-:W-:Y:S01]  /*1100*/  LEA R22, P2, R4, R213, 0x1 ;  /* 0x000000d504167211 */ /* 0x000fe200078408ff */
[----:B------:R-:W-:Y:S01]  /*1110*/  STL.64 [R1+0x50], R190 ;  /* 0x000050be01007387 */ /* 0x000fe20000100a00 */
[----:B------:R-:W-:Y:S01]  /*1120*/  IADD3.X R8, PT, PT, R5, UR11, RZ, P0, !PT ;  /* 0x0000000b05087c10 */ /* 0x000fe200087fe4ff */
[----:B------:R-:W-:Y:S01]  /*1130*/  IMAD.WIDE.U32 R2, R190, R20, R2 ;  /* 0x00000014be027225 */ /* 0x000fe200078e0002 */
[C---:B------:R-:W-:Y:S01]  /*1140*/  IADD3 R9, P1, PT, R0.reuse, UR15, RZ ;  /* 0x0000000f00097c10 */ /* 0x040fe2000ff3e0ff */
[----:B------:R-:W-:Y:S01]  /*1150*/  STL.64 [R1+0x58], R28 ;  /* 0x0000581c01007387 */ /* 0x000fe20000100a00 */
[----:B------:R-:W-:Y:S01]  /*1160*/  IADD3 R10, P0, PT, R0, UR16, RZ ;  /* 0x00000010000a7c10 */ /* 0x000fe2000ff1e0ff */
[----:B------:R-:W-:Y:S01]  /*1170*/  IMAD R3, R190, R21, R3 ;  /* 0x00000015be037224 */ /* 0x000fe200078e0203 */
[----:B------:R-:W-:-:S02]  /*1180*/  LEA.HI.X R23, R4, R209, R5, 0x1, P2 ;  /* 0x000000d104177211 */ /* 0x000fc400010f0c05 */
[-C--:B------:R-:W-:Y:S02]  /*1190*/  LEA R18, P2, R0, R213.reuse, 0x1 ;  /* 0x000000d500127211 */ /* 0x080fe400078408ff */
[C---:B------:R-:W-:Y:S02]  /*11a0*/  IADD3.X R4, PT, PT, R8.reuse, UR11, RZ, P1, !PT ;  /* 0x0000000b08047c10 */ /* 0x040fe40008ffe4ff */
[----:B------:R-:W-:Y:S02]  /*11b0*/  IADD3.X R5, PT, PT, R8, UR6, RZ, P0, !PT ;  /* 0x0000000608057c10 */ /* 0x000fe400087fe4ff */
[-C--:B------:R-:W-:Y:S02]  /*11c0*/  LEA R16, P1, R9, R213.reuse, 0x1 ;  /* 0x000000d509107211 */ /* 0x080fe400078208ff */
[----:B------:R-:W-:Y:S02]  /*11d0*/  LEA R14, P0, R10, R213, 0x1 ;  /* 0x000000d50a0e7211 */ /* 0x000fe400078008ff */
[-C--:B------:R-:W-:Y:S01]  /*11e0*/  LEA.HI.X R19, R0, R209.reuse, R8, 0x1, P2 ;  /* 0x000000d100137211 */ /* 0x080fe200010f0c08 */
[----:B------:R-:W-:Y:S01]  /*11f0*/  IMAD R0, R13, UR18, RZ ;  /* 0x000000120d007c24 */ /* 0x000fe2000f8e02ff */
[-C--:B------:R-:W-:Y:S01]  /*1200*/  LEA.HI.X R17, R9, R209.reuse, R4, 0x1, P1 ;  /* 0x000000d109117211 */ /* 0x080fe200008f0c04 */
[----:B------:R-:W-:Y:S01]  /*1210*/  IMAD.U32 R8, RZ, RZ, UR17 ;  /* 0x00000011ff087e24 */ /* 0x000fe2000f8e00ff */
[----:B------:R-:W-:Y:S01]  /*1220*/  LEA.HI.X R15, R10, R209, R5, 0x1, P0 ;  /* 0x000000d10a0f7211 */ /* 0x000fe200000f0c05 */
[----:B------:R-:W-:-:S02]  /*1230*/  IMAD.U32 R9, RZ, RZ, UR7 ;  /* 0x00000007ff097e24 */ /* 0x000fc4000f8e00ff */
[C---:B------:R-:W-:Y:S02]  /*1240*/  IMAD R13, R12.reuse, UR19, R0 ;  /* 0x000000130c0d7c24 */ /* 0x040fe4000f8e0200 */
[----:B------:R-:W-:-:S04]  /*1250*/  IMAD.WIDE.U32 R4, R12, UR18, R2 ;  /* 0x000000120c047c25 */ /* 0x000fc8000f8e0002 */
[----:B------:R-:W-:Y:S01]  /*1260*/  IMAD.WIDE.U32 R10, R79, R24, R6 ;  /* 0x000000184f0a7225 */ /* 0x000fe200078e0006 */
[----:B------:R-:W-:-:S03]  /*1270*/  LEA R27, P0, R4, UR12, 0x1 ;  /* 0x0000000c041b7c11 */ /* 0x000fc6000f8008ff */
[----:B------:R-:W-:Y:S02]  /*1280*/  IMAD.U32 R6, RZ, RZ, UR21 ;  /* 0x00000015ff067e24 */ /* 0x000fe4000f8e00ff */
[----:B------:R-:W-:Y:S01]  /*1290*/  IMAD.U32 R7, RZ, RZ, UR20 ;  /* 0x00000014ff077e24 */ /* 0x000fe2000f8e00ff */
[----:B------:R-:W-:Y:S01]  /*12a0*/  STL [R1+0x44], R27 ;  /* 0x0000441b01007387 */ /* 0x000fe20000100800 */
[----:B------:R-:W-:Y:S02]  /*12b0*/  IMAD R0, R29, UR4, RZ ;  /* 0x000000041d007c24 */ /* 0x000fe4000f8e02ff */
[----:B------:R-:W-:Y:S02]  /*12c0*/  IMAD.IADD R13, R5, 0x1, R13 ;  /* 0x00000001050d7824 */ /* 0x000fe400078e020d */
[----:B------:R-:W-:-:S03]  /*12d0*/  IMAD.WIDE.U32 R8, R28, UR4, R8 ;  /* 0x000000041c087c25 */ /* 0x000fc6000f8e0008 */
[----:B------:R-:W-:Y:S01]  /*12e0*/  LEA.HI.X R26, R4, UR13, R13, 0x1, P0 ;  /* 0x0000000d041a7c11 */ /* 0x000fe200080f0c0d */
[----:B------:R-:W-:Y:S01]  /*12f0*/  IMAD R3, R79, R25, R11 ;  /* 0x000000194f037224 */ /* 0x000fe200078e020b */
[----:B------:R-:W-:Y:S01]  /*1300*/  IADD3 R11, P3, PT, R10, R8, RZ ;  /* 0x000000080a0b7210 */ /* 0x000fe20007f7e0ff */
[----:B------:R-:W-:Y:S02]  /*1310*/  IMAD.MOV.U32 R2, RZ, RZ, R10 ;  /* 0x000000ffff027224 */ /* 0x000fe400078e000a */
[C---:B------:R-:W-:Y:S01]  /*1320*/  IMAD R0, R28.reuse, UR5, R0 ;  /* 0x000000051c007c24 */ /* 0x040fe2000f8e0200 */
[----:B------:R-:W-:Y:S01]  /*1330*/  STL [R1+0x40], R26 ;  /* 0x0000401a01007387 */ /* 0x000fe20000100800 */
[C---:B------:R-:W-:Y:S01]  /*1340*/  IMAD.WIDE.U32 R6, R28.reuse, UR4, R6 ;  /* 0x000000041c067c25 */ /* 0x040fe2000f8e0006 */
[----:B------:R-:W2:Y:S03]  /*1350*/  LDCU UR5, c[0x0][0x3e0] ;  /* 0x00007c00ff0577ac */ /* 0x000ea60008000800 */
[----:B------:R-:W-:Y:S01]  /*1360*/  IMAD.WIDE.U32 R4, R28, UR4, R2 ;  /* 0x000000041c047c25 */ /* 0x000fe2000f8e0002 */
[C---:B------:R-:W-:Y:S01]  /*1370*/  IADD3 R12, P2, PT, R10.reuse, R6, RZ ;  /* 0x000000060a0c7210 */ /* 0x040fe20007f5e0ff */
[----:B------:R-:W-:Y:S01]  /*1380*/  UMOV UR4, 0x400 ;  /* 0x0000040000047882 */ /* 0x000fe20000000000 */
[----:B------:R-:W-:Y:S01]  /*1390*/  IADD3 R10, P1, P0, R10, UR17, R6 ;  /* 0x000000110a0a7c10 */ /* 0x000fe2000f83e006 */
[----:B------:R-:W-:Y:S01]  /*13a0*/  IMAD.IADD R2, R0, 0x1, R7 ;  /* 0x0000000100027824 */ /* 0x000fe200078e0207 */
[----:B------:R-:W-:Y:S01]  /*13b0*/  IADD3.X R7, PT, PT, R3, R0, R9, P3, !PT ;  /* 0x0000000003077210 */ /* 0x000fe20001ffe409 */
[----:B------:R-:W-:Y:S01]  /*13c0*/  IMAD.IADD R0, R5, 0x1, R0 ;  /* 0x0000000105007824 */ /* 0x000fe200078e0200 */
[----:B------:R-:W-:Y:S01]  /*13d0*/  LEA R8, P3, R4, UR8, 0x1 ;  /* 0x0000000804087c11 */ /* 0x000fe2000f8608ff */
[----:B-1----:R-:W-:Y:S01]  /*13e0*/  ULEA UR4, UR22, UR4, 0x18 ;  /* 0x0000000416047291 */ /* 0x002fe2000f8ec0ff */
[----:B------:R-:W-:Y:S01]  /*13f0*/  IMAD.X R5, R2, 0x1, R3, P2 ;  /* 0x0000000102057824 */ /* 0x000fe200010e0603 */
[----:B------:R-:W-:-:S02]  /*1400*/  IADD3.X R3, PT, PT, R3, UR7, R2, P1, P0 ;  /* 0x0000000703037c10 */ /* 0x000fc40008fe0402 */
[----:B------:R-:W-:Y:S01]  /*1410*/  LEA.HI.X R9, R4, UR9, R0, 0x1, P3 ;  /* 0x0000000904097c11 */ /* 0x000fe200098f0c00 */
[----:B------:R-:W-:Y:S01]  /*1420*/  IMAD.SHL.U32 R0, R187, 0x10, RZ ;  /* 0x00000010bb007824 */ /* 0x000fe200078e00ff */
[C---:B------:R-:W-:Y:S02]  /*1430*/  LEA R6, P2, R11.reuse, UR8, 0x1 ;  /* 0x000000080b067c11 */ /* 0x040fe4000f8408ff */
[----:B------:R-:W-:Y:S02]  /*1440*/  LEA R4, P1, R12, UR8, 0x1 ;  /* 0x000000080c047c11 */ /* 0x000fe4000f8208ff */
[----:B------:R-:W-:Y:S02]  /*1450*/  LEA R2, P0, R10, UR8, 0x1 ;  /* 0x000000080a027c11 */ /* 0x000fe4000f8008ff */
[----:B------:R-:W-:Y:S02]  /*1460*/  LEA R224, R224, UR4, 0x1 ;  /* 0x00000004e0e07c11 */ /* 0x000fe4000f8e08ff */
[----:B------:R-:W-:-:S02]  /*1470*/  LEA.HI.X R7, R11, UR9, R7, 0x1, P2 ;  /* 0x000000090b077c11 */ /* 0x000fc400090f0c07 */
[----:B------:R-:W-:Y:S01]  /*1480*/  LEA.HI.X R5, R12, UR9, R5, 0x1, P1 ;  /* 0x000000090c057c11 */ /* 0x000fe200088f0c05 */
[----:B------:R-:W-:Y:S01]  /*1490*/  @!PT LDS RZ, [RZ] ;  /* 0x00000000fffff984 */ /* 0x000fe20000000800 */
[----:B------:R-:W-:Y:S01]  /*14a0*/  @!PT LDS RZ, [RZ] ;  /* 0x00000000fffff984 */ /* 0x000fe20000000800 */
[----:B------:R-:W-:Y:S01]  /*14b0*/  @!PT LDS RZ, [RZ] ;  /* 0x00000000fffff984 */ /* 0x000fe20000000800 */
[----:B------:R1:W-:Y:S01]  /*14c0*/  LDGSTS.E.BYPASS.LTC128B.128 [R224], desc[UR26][R8.64] ;  /* 0x0000000008e07fae */ /* 0x0003e2000b981a1a */
[----:B------:R-:W-:-:S03]  /*14d0*/  LEA.HI.X R3, R10, UR9, R3, 0x1, P0 ;  /* 0x000000090a037c11 */ /* 0x000fc600080f0c03 */
[----:B------:R3:W-:Y:S04]  /*14e0*/  LDGSTS.E.BYPASS.LTC128B.128 [R224+0x800], desc[UR26][R6.64] ;  /* 0x0080000006e07fae */ /* 0x0007e8000b981a1a */
[----:B------:R4:W-:Y:S04]  /*14f0*/  LDGSTS.E.BYPASS.LTC128B.128 [R224+0x1000], desc[UR26][R4.64] ;  /* 0x0100000004e07fae */ /* 0x0009e8000b981a1a */
[----:B------:R5:W-:Y:S04]  /*1500*/  LDGSTS.E.BYPASS.LTC128B.128 [R224+0x1800], desc[UR26][R2.64] ;  /* 0x0180000002e07fae */ /* 0x000be8000b981a1a */
[----:B------:R-:W-:Y:S04]  /*1510*/  LDGSTS.E.BYPASS.LTC128B.128 [R224+0x2000], desc[UR26][R22.64] ;  /* 0x0200000016e07fae */ /* 0x000fe8000b981a1a */
[----:B------:R-:W-:Y:S04]  /*1520*/  LDGSTS.E.BYPASS.LTC128B.128 [R224+0x2800], desc[UR26][R18.64] ;  /* 0x0280000012e07fae */ /* 0x000fe8000b981a1a */
[----:B------:R-:W-:Y:S01]  /*1530*/  LDGSTS.E.BYPASS.LTC128B.128 [R224+0x3000], desc[UR26][R16.64] ;  /* 0x0300000010e07fae */ /* 0x000fe2000b981a1a */
[----:B-1----:R-:W-:-:S03]  /*1540*/  IMAD.SHL.U32 R8, R20, 0x20, RZ ;  /* 0x0000002014087824 */ /* 0x002fc600078e00ff */
[----:B------:R1:W-:Y:S01]  /*1550*/  LDGSTS.E.BYPASS.LTC128B.128 [R224+0x3800], desc[UR26][R14.64] ;  /* 0x038000000ee07fae */ /* 0x0003e2000b981a1a */
[----:B---3--:R-:W-:-:S03]  /*1560*/  LOP3.LUT R7, R53, 0x8, R187, 0x78, !PT ;  /* 0x0000000835077812 */ /* 0x008fc600078e78bb */
[----:B------:R-:W0:Y:S01]  /*1570*/  LDGDEPBAR ;  /* 0x00000000000079af */ /* 0x000e220000000000 */
[----:B------:R-:W-:Y:S01]  /*1580*/  SHF.L.U64.HI R6, R20, 0x5, R21 ;  /* 0x0000000514067819 */ /* 0x000fe20000010215 */
[C---:B----4-:R-:W-:Y:S01]  /*1590*/  IMAD.WIDE.U32 R4, R76.reuse, R20, RZ ;  /* 0x000000144c047225 */ /* 0x050fe200078e00ff */
[----:B------:R-:W-:Y:S02]  /*15a0*/  LOP3.LUT R53, R53, 0x8, R186, 0x78, !PT ;  /* 0x0000000835357812 */ /* 0x000fe400078e78ba */
[----:B-----5:R-:W-:Y:S01]  /*15b0*/  LOP3.LUT R2, R185, 0x120, RZ, 0xc0, !PT ;  /* 0x00000120b9027812 */ /* 0x020fe200078ec0ff */
[----:B------:R-:W-:Y:S01]  /*15c0*/  IMAD R3, R76, R21, R5 ;  /* 0x000000154c037224 */ /* 0x000fe200078e0205 */
[----:B------:R-:W-:-:S04]  /*15d0*/  LEA R10, P2, R4, R27, 0x8 ;  /* 0x0000001b040a7211 */ /* 0x000fc800078440ff */
[----:B------:R-:W-:Y:S02]  /*15e0*/  LEA.HI.X R11, R4, R26, R3, 0x8, P2 ;  /* 0x0000001a040b7211 */ /* 0x000fe400010f4403 */
[----:B-1----:R-:W-:Y:S01]  /*15f0*/  LOP3.LUT R14, R2, 0x3e00, R0, 0xf8, !PT ;  /* 0x00003e00020e7812 */ /* 0x002fe200078ef800 */
[----:B------:R-:W-:-:S04]  /*1600*/  DEPBAR.LE SB0, 0x0 ;  /* 0x000080000000791a */ /* 0x000fc80000000000 */
[----:B------:R-:W-:Y:S01]  /*1610*/  BAR.SYNC.DEFER_BLOCKING 0x0 ;  /* 0x0000000000007b1d */ /* 0x000fe20000010000 */
[----:B------:R-:W-:Y:S02]  /*1620*/  LOP3.LUT R0, R0, 0x100, RZ, 0xc0, !PT ;  /* 0x0000010000007812 */ /* 0x000fe400078ec0ff */
[----:B------:R-:W-:Y:S02]  /*1630*/  LEA R2, P0, R4, R8, 0x7 ;  /* 0x0000000804027211 */ /* 0x000fe400078038ff */
[----:B------:R-:W-:Y:S02]  /*1640*/  LOP3.LUT R0, R0, 0x20, R185, 0xf8, !PT ;  /* 0x0000002000007812 */ /* 0x000fe400078ef8b9 */
[----:B------:R-:W-:Y:S02]  /*1650*/  LEA.HI.X R5, R4, R6, R3, 0x7, P0 ;  /* 0x0000000604057211 */ /* 0x000fe400000f3c03 */
[----:B------:R-:W-:Y:S02]  /*1660*/  LOP3.LUT R0, R0, R7, RZ, 0xfc, !PT ;  /* 0x0000000700007212 */ /* 0x000fe400078efcff */
[----:B------:R-:W-:-:S02]  /*1670*/  IADD3 R7, P1, PT, R2, R8, RZ ;  /* 0x0000000802077210 */ /* 0x000fc40007f3e0ff */
[----:B------:R-:W-:Y:S02]  /*1680*/  LEA R12, P0, R20, R2, 0x6 ;  /* 0x00000002140c7211 */ /* 0x000fe400078030ff */
[----:B------:R-:W-:Y:S01]  /*1690*/  LEA R4, P2, R2, R27, 0x1 ;  /* 0x0000001b02047211 */ /* 0x000fe200078408ff */
[----:B------:R-:W-:Y:S01]  /*16a0*/  IMAD.X R3, R5, 0x1, R6, P1 ;  /* 0x0000000105037824 */ /* 0x000fe200008e0606 */
[----:B------:R-:W-:Y:S02]  /*16b0*/  LEA.HI.X R13, R20, R5, R21, 0x6, P0 ;  /* 0x00000005140d7211 */ /* 0x000fe400000f3415 */
[-C--:B------:R-:W-:Y:S02]  /*16c0*/  LEA R8, P1, R7, R27.reuse, 0x1 ;  /* 0x0000001b07087211 */ /* 0x080fe400078208ff */
[----:B------:R-:W-:Y:S02]  /*16d0*/  LEA R6, P0, R12, R27, 0x1 ;  /* 0x0000001b0c067211 */ /* 0x000fe400078008ff */
[----:B------:R-:W-:Y:S01]  /*16e0*/  LEA.HI.X R5, R2, R26, R5, 0x1, P2 ;  /* 0x0000001a02057211 */ /* 0x000fe200010f0c05 */
[----:B------:R-:W-:Y:S01]  /*16f0*/  @!PT LDS RZ, [RZ] ;  /* 0x00000000fffff984 */ /* 0x000fe20000000800 */
[----:B------:R-:W-:Y:S01]  /*1700*/  @!PT LDS RZ, [RZ] ;  /* 0x00000000fffff984 */ /* 0x000fe20000000800 */
[----:B------:R-:W-:Y:S01]  /*1710*/  @!PT LDS RZ, [RZ] ;  /* 0x00000000fffff984 */ /* 0x000fe20000000800 */
[----:B------:R-:W-:Y:S01]  /*1720*/  LDGSTS.E.BYPASS.LTC128B.128 [R224+0x4000], desc[UR26][R10.64] ;  /* 0x040000000ae07fae */ /* 0x000fe2000b981a1a */
[----:B------:R-:W-:-:S02]  /*1730*/  LOP3.LUT R2, R14, R53, RZ, 0xfc, !PT ;  /* 0x000000350e027212 */ /* 0x000fc400078efcff */
[-C--:B------:R-:W-:Y:S01]  /*1740*/  LEA.HI.X R9, R7, R26.reuse, R3, 0x1, P1 ;  /* 0x0000001a07097211 */ /* 0x080fe200008f0c03 */
[----:B------:R-:W-:Y:S01]  /*1750*/  LDGSTS.E.BYPASS.LTC128B.128 [R224+0x4800], desc[UR26][R4.64] ;  /* 0x0480000004e07fae */ /* 0x000fe2000b981a1a */
[----:B------:R-:W-:Y:S02]  /*1760*/  LEA.HI.X R7, R12, R26, R13, 0x1, P0 ;  /* 0x0000001a0c077211 */ /* 0x000fe400000f0c0d */
[----:B------:R-:W-:Y:S01]  /*1770*/  LEA R211, R2, UR4, 0x1 ;  /* 0x0000000402d37c11 */ /* 0x000fe2000f8e08ff */
[----:B------:R1:W-:Y:S01]  /*1780*/  LDGSTS.E.BYPASS.LTC128B.128 [R224+0x5000], desc[UR26][R8.64] ;  /* 0x0500000008e07fae */ /* 0x0003e2000b981a1a */
[----:B------:R-:W-:Y:S01]  /*1790*/  LEA R208, R0, UR4, 0x1 ;  /* 0x0000000400d07c11 */ /* 0x000fe2000f8e08ff */
[----:B------:R-:W-:Y:S01]  /*17a0*/  IMAD.MOV.U32 R0, RZ, RZ, 0x20 ;  /* 0x00000020ff007424 */ /* 0x000fe200078e00ff */
[----:B------:R-:W-:Y:S01]  /*17b0*/  LOP3.LUT P0, RZ, R187, 0x4, RZ, 0xc0, !PT ;  /* 0x00000004bbff7812 */ /* 0x000fe2000780c0ff */
[----:B------:R3:W-:Y:S01]  /*17c0*/  LDGSTS.E.BYPASS.LTC128B.128 [R224+0x5800], desc[UR26][R6.64] ;  /* 0x0580000006e07fae */ /* 0x0007e2000b981a1a */
[----:B------:R-:W-:Y:S01]  /*17d0*/  LOP3.LUT R3, R186, 0x1f0, RZ, 0xc0, !PT ;  /* 0x000001f0ba037812 */ /* 0x000fe200078ec0ff */
[----:B--2---:R-:W-:Y:S01]  /*17e0*/  IMAD R2, R78, UR5, R79 ;  /* 0x000000054e027c24 */ /* 0x004fe2000f8e024f */
[----:B------:R-:W-:Y:S01]  /*17f0*/  SEL R0, R0, 0xffffffe0, !P0 ;  /* 0xffffffe000007807 */ /* 0x000fe20004000000 */
[----:B------:R-:W-:Y:S01]  /*1800*/  LDSM.16.M88.4 R12, [R208+0x2000] ;  /* 0x00200000d00c783b */ /* 0x000fe20000000200 */
[----:B------:R-:W-:Y:S01]  /*1810*/  IADD3 R3, PT, PT, R3, 0x1, R188 ;  /* 0x0000000103037810 */ /* 0x000fe20007ffe0bc */
[----:B------:R-:W-:-:S02]  /*1820*/  IMAD.SHL.U32 R2, R2, 0x20, RZ ;  /* 0x0000002002027824 */ /* 0x000fc400078e00ff */
[----:B------:R-:W-:Y:S01]  /*1830*/  LDSM.16.M88.4 R24, [R208+0x3c00] ;  /* 0x003c0000d018783b */ /* 0x000fe20000000200 */
[C---:B------:R-:W-:Y:S02]  /*1840*/  IMAD.IADD R212, R0.reuse, 0x1, R211 ;  /* 0x0000000100d47824 */ /* 0x040fe400078e02d3 */
[----:B------:R-:W-:Y:S01]  /*1850*/  IMAD.IADD R210, R0, 0x1, R208 ;  /* 0x0000000100d27824 */ /* 0x000fe200078e02d0 */
[----:B------:R-:W-:Y:S04]  /*1860*/  LDSM.16.M88.4 R20, [R208+0x2400] ;  /* 0x00240000d014783b */ /* 0x000fe80000000200 */
[----:B------:R-:W-:Y:S04]  /*1870*/  LDSM.16.M88.4 R44, [R208+0x2800] ;  /* 0x00280000d02c783b */ /* 0x000fe80000000200 */
[----:B------:R-:W-:Y:S04]  /*1880*/  LDSM.16.M88.4 R40, [R208+0x2c00] ;  /* 0x002c0000d028783b */ /* 0x000fe80000000200 */
[----:B-1----:R-:W1:Y:S04]  /*1890*/  LDSM.16.M88.4 R8, [R211] ;  /* 0x00000000d308783b */ /* 0x002e680000000200 */
[----:B---3--:R-:W2:Y:S04]  /*18a0*/  LDSM.16.M88.4 R4, [R211+0x1000] ;  /* 0x00100000d304783b */ /* 0x008ea80000000200 */
[----:B------:R-:W3:Y:S04]  /*18b0*/  LDSM.16.M88.4 R36, [R208+0x3000] ;  /* 0x00300000d024783b */ /* 0x000ee80000000200 */
[----:B------:R-:W4:Y:S04]  /*18c0*/  LDSM.16.M88.4 R32, [R208+0x3400] ;  /* 0x00340000d020783b */ /* 0x000f280000000200 */
[----:B------:R-:W5:Y:S04]  /*18d0*/  LDSM.16.M88.4 R28, [R208+0x3800] ;  /* 0x00380000d01c783b */ /* 0x000f680000000200 */
[----:B------:R-:W-:Y:S04]  /*18e0*/  LDSM.16.M88.4 R16, [R212] ;  /* 0x00000000d410783b */ /* 0x000fe80000000200 */
[----:B------:R-:W5:Y:S04]  /*18f0*/  LDSM.16.M88.4 R48, [R210+0x2000] ;  /* 0x00200000d230783b */ /* 0x000f680000000200 */
[----:B------:R-:W0:Y:S01]  /*1900*/  LDGDEPBAR ;  /* 0x00000000000079af */ /* 0x000e220000000000 */
[-C--:B-1----:R-:W-:Y:S08]  /*1910*/  HMMA.16816.F32.BF16 R56, R8, R12.reuse, RZ ;  /* 0x0000000c0838723c */ /* 0x082ff000000418ff */
[C---:B--2---:R-:W-:Y:S08]  /*1920*/  HMMA.16816.F32.BF16 R60, R4.reuse, R12, RZ ;  /* 0x0000000c043c723c */ /* 0x044ff000000418ff */
[-C--:B------:R-:W-:Y:S08]  /*1930*/  HMMA.16816.F32.BF16 R64, R4, R14.reuse, RZ ;  /* 0x0000000e0440723c */ /* 0x080ff000000418ff */
[----:B------:R-:W-:Y:S01]  /*1940*/  HMMA.16816.F32.BF16 R68, R8, R14, RZ ;  /* 0x0000000e0844723c */ /* 0x000fe200000418ff */
[----:B------:R-:W1:Y:S07]  /*1950*/  LDSM.16.M88.4 R12, [R212+0x1000] ;  /* 0x00100000d40c783b */ /* 0x000e6e0000000200 */
[C---:B------:R-:W-:Y:S08]  /*1960*/  HMMA.16816.F32.BF16 R172, R4.reuse, R24, RZ ;  /* 0x0000001804ac723c */ /* 0x040ff000000418ff */
[----:B------:R-:W-:Y:S08]  /*1970*/  HMMA.16816.F32.BF16 R180, R4, R26, RZ ;  /* 0x0000001a04b4723c */ /* 0x000ff000000418ff */
[C---:B------:R-:W-:Y:S08]  /*1980*/  HMMA.16816.F32.BF16 R148, R8.reuse, R24, RZ ;  /* 0x000000180894723c */ /* 0x040ff000000418ff */
[----:B------:R-:W-:Y:S01]  /*1990*/  HMMA.16816.F32.BF16 R164, R8, R26, RZ ;  /* 0x0000001a08a4723c */ /* 0x000fe200000418ff */
[----:B------:R-:W2:Y:S07]  /*19a0*/  LDSM.16.M88.4 R24, [R210+0x2400] ;  /* 0x00240000d218783b */ /* 0x000eae0000000200 */
[C---:B------:R-:W-:Y:S08]  /*19b0*/  HMMA.16816.F32.BF16 R80, R4.reuse, R20, RZ ;  /* 0x000000140450723c */ /* 0x040ff000000418ff */
[C---:B------:R-:W-:Y:S08]  /*19c0*/  HMMA.16816.F32.BF16 R88, R4.reuse, R22, RZ ;  /* 0x000000160458723c */ /* 0x040ff000000418ff */
[C---:B------:R-:W-:Y:S08]  /*19d0*/  HMMA.16816.F32.BF16 R96, R4.reuse, R44, RZ ;  /* 0x0000002c0460723c */ /* 0x040ff000000418ff */
[C---:B------:R-:W-:Y:S08]  /*19e0*/  HMMA.16816.F32.BF16 R104, R4.reuse, R46, RZ ;  /* 0x0000002e0468723c */ /* 0x040ff000000418ff */
[C---:B------:R-:W-:Y:S08]  /*19f0*/  HMMA.16816.F32.BF16 R112, R4.reuse, R40, RZ ;  /* 0x000000280470723c */ /* 0x040ff000000418ff */
[C---:B------:R-:W-:Y:S08]  /*1a00*/  HMMA.16816.F32.BF16 R120, R4.reuse, R42, RZ ;  /* 0x0000002a0478723c */ /* 0x040ff000000418ff */
[C---:B---3--:R-:W-:Y:S08]  /*1a10*/  HMMA.16816.F32.BF16 R132, R4.reuse, R36, RZ ;  /* 0x000000240484723c */ /* 0x048ff000000418ff */
[C---:B------:R-:W-:Y:S08]  /*1a20*/  HMMA.16816.F32.BF16 R136, R4.reuse, R38, RZ ;  /* 0x000000260488723c */ /* 0x040ff000000418ff */
[C---:B----4-:R-:W-:Y:S08]  /*1a30*/  HMMA.16816.F32.BF16 R152, R4.reuse, R32, RZ ;  /* 0x000000200498723c */ /* 0x050ff000000418ff */
[C---:B------:R-:W-:Y:S08]  /*1a40*/  HMMA.16816.F32.BF16 R156, R4.reuse, R34, RZ ;  /* 0x00000022049c723c */ /* 0x040ff000000418ff */
[C---:B-----5:R-:W-:Y:S08]  /*1a50*/  HMMA.16816.F32.BF16 R168, R4.reuse, R28, RZ ;  /* 0x0000001c04a8723c */ /* 0x060ff000000418ff */
[----:B------:R-:W-:Y:S01]  /*1a60*/  HMMA.16816.F32.BF16 R176, R4, R30, RZ ;  /* 0x0000001e04b0723c */ /* 0x000fe200000418ff */
[----:B------:R-:W-:Y:S01]  /*1a70*/  IMAD.SHL.U32 R7, R187, 0x2, RZ ;  /* 0x00000002bb077824 */ /* 0x000fe200078e00ff */
[----:B------:R-:W-:-:S02]  /*1a80*/  LOP3.LUT R4, R190, 0x7, RZ, 0xc0, !PT ;  /* 0x00000007be047812 */ /* 0x000fc400078ec0ff */
[----:B------:R-:W-:Y:S02]  /*1a90*/  SHF.R.U32.HI R6, RZ, 0x5, R187 ;  /* 0x00000005ff067819 */ /* 0x000fe400000116bb */
[----:B------:R-:W-:Y:S02]  /*1aa0*/  LOP3.LUT R7, R7, 0x6, RZ, 0xc0, !PT ;  /* 0x0000000607077812 */ /* 0x000fe400078ec0ff */
[----:B------:R-:W-:Y:S01]  /*1ab0*/  HMMA.16816.F32.BF16 R72, R8, R20, RZ ;  /* 0x000000140848723c */ /* 0x000fe200000418ff */
[----:B------:R-:W-:Y:S02]  /*1ac0*/  LOP3.LUT R5, R187, 0x1f, RZ, 0xc0, !PT ;  /* 0x0000001fbb057812 */ /* 0x000fe400078ec0ff */
[----:B------:R-:W-:Y:S01]  /*1ad0*/  IADD3 R3, PT, PT, R3, -R77, R4 ;  /* 0x8000004d03037210 */ /* 0x000fe20007ffe004 */
[----:B------:R-:W-:Y:S01]  /*1ae0*/  IMAD R7, R76, 0x80, R7 ;  /* 0x000000804c077824 */ /* 0x000fe200078e0207 */
[----:B------:R-:W-:-:S03]  /*1af0*/  SHF.R.S32.HI R4, RZ, 0x1f, R2 ;  /* 0x0000001fff047819 */ /* 0x000fc60000011402 */
[----:B------:R-:W-:Y:S08]  /*1b00*/  HMMA.16816.F32.BF16 R84, R8, R22, RZ ;  /* 0x000000160854723c */ /* 0x000ff000000418ff */
[----:B------:R-:W-:Y:S01]  /*1b10*/  HMMA.16816.F32.BF16 R20, R16, R48, R56 ;  /* 0x000000301014723c */ /* 0x000fe20000041838 */
[----:B------:R-:W-:Y:S01]  /*1b20*/  IMAD R56, R184, 0x8, R6 ;  /* 0x00000008b8387824 */ /* 0x000fe200078e0206 */
[----:B------:R-:W-:-:S02]  /*1b30*/  IADD3 R184, P1, P0, R2, R54, R5 ;  /* 0x0000003602b87210 */ /* 0x000fc4000783e005 */
[--C-:B------:R-:W-:Y:S02]  /*1b40*/  IADD3 R2, PT, PT, R3, UR24, R52.reuse ;  /* 0x0000001803027c10 */ /* 0x100fe4000fffe034 */
[----:B------:R-:W-:Y:S02]  /*1b50*/  IADD3.X R55, PT, PT, R4, R55, RZ, P1, P0 ;  /* 0x0000003704377210 */ /* 0x000fe40000fe04ff */
[C---:B------:R-:W-:Y:S01]  /*1b60*/  HMMA.16816.F32.BF16 R92, R8.reuse, R44, RZ ;  /* 0x0000002c085c723c */ /* 0x040fe200000418ff */
[C---:B------:R-:W-:Y:S02]  /*1b70*/  VIMNMX R6, PT, PT, R2.reuse, R52, PT ;  /* 0x0000003402067248 */ /* 0x040fe40003fe0100 */
[C-C-:B------:R-:W-:Y:S02]  /*1b80*/  VIADDMNMX R4, R2.reuse, 0x8, R52.reuse, PT ;  /* 0x0000000802047846 */ /* 0x140fe40003800134 */
[C---:B------:R-:W-:Y:S02]  /*1b90*/  ISETP.GE.AND P4, PT, R7.reuse, R6, PT ;  /* 0x000000060700720c */ /* 0x040fe40003f86270 */
[----:B------:R-:W-:Y:S01]  /*1ba0*/  ISETP.GE.AND P1, PT, R7, R4, PT ;  /* 0x000000040700720c */ /* 0x000fe20003f26270 */
[----:B------:R-:W-:Y:S01]  /*1bb0*/  HMMA.16816.F32.BF16 R44, R8, R46, RZ ;  /* 0x0000002e082c723c */ /* 0x000fe200000418ff */
[----:B------:R-:W-:-:S02]  /*1bc0*/  VIADDMNMX R5, R2, 0x40, R52, PT ;  /* 0x0000004002057846 */ /* 0x000fc40003800134 */
[----:B------:R-:W-:Y:S02]  /*1bd0*/  FSEL R54, R20, -INF , !P4 ;  /* 0xff80000014367808 */ /* 0x000fe40006000000 */
[----:B------:R-:W-:Y:S02]  /*1be0*/  FSEL R58, R22, -INF , !P1 ;  /* 0xff800000163a7808 */ /* 0x000fe40004800000 */
[----:B------:R-:W-:Y:S01]  /*1bf0*/  VIADDMNMX R2, R2, 0x48, R52, PT ;  /* 0x0000004802027846 */ /* 0x000fe20003800134 */
[----:B------:R-:W-:Y:S01]  /*1c00*/  HMMA.16816.F32.BF16 R100, R8, R40, RZ ;  /* 0x000000280864723c */ /* 0x000fe200000418ff */
[----:B------:R-:W-:Y:S02]  /*1c10*/  ISETP.GE.AND P5, PT, R7, R5, PT ;  /* 0x000000050700720c */ /* 0x000fe40003fa6270 */
[----:B------:R-:W-:-:S05]  /*1c20*/  LOP3.LUT R3, R53, 0x120, R185, 0xf8, !PT ;  /* 0x0000012035037812 */ /* 0x000fca00078ef8b9 */
[C---:B------:R-:W-:Y:S08]  /*1c30*/  HMMA.16816.F32.BF16 R108, R8.reuse, R42, RZ ;  /* 0x0000002a086c723c */ /* 0x040ff000000418ff */
[C---:B------:R-:W-:Y:S08]  /*1c40*/  HMMA.16816.F32.BF16 R116, R8.reuse, R36, RZ ;  /* 0x000000240874723c */ /* 0x040ff000000418ff */
[C---:B------:R-:W-:Y:S08]  /*1c50*/  HMMA.16816.F32.BF16 R124, R8.reuse, R38, RZ ;  /* 0x00000026087c723c */ /* 0x040ff000000418ff */
[C---:B------:R-:W-:Y:S08]  /*1c60*/  HMMA.16816.F32.BF16 R128, R8.reuse, R32, RZ ;  /* 0x000000200880723c */ /* 0x040ff000000418ff */
[C---:B------:R-:W-:Y:S08]  /*1c70*/  HMMA.16816.F32.BF16 R140, R8.reuse, R34, RZ ;  /* 0x00000022088c723c */ /* 0x040ff000000418ff */
[C---:B------:R-:W-:Y:S08]  /*1c80*/  HMMA.16816.F32.BF16 R144, R8.reuse, R28, RZ ;  /* 0x0000001c0890723c */ /* 0x040ff000000418ff */
[----:B------:R-:W-:Y:S01]  /*1c90*/  HMMA.16816.F32.BF16 R160, R8, R30, RZ ;  /* 0x0000001e08a0723c */ /* 0x000fe200000418ff */
[----:B------:R-:W-:-:S02]  /*1ca0*/  VIADD R8, R7, 0x1 ;  /* 0x0000000107087836 */ /* 0x000fc40000000000 */
[----:B------:R-:W-:-:S03]  /*1cb0*/  VIADD R9, R7, 0x9 ;  /* 0x0000000907097836 */ /* 0x000fc60000000000 */
[C---:B------:R-:W-:Y:S02]  /*1cc0*/  ISETP.GE.AND P2, PT, R8.reuse, R6, PT ;  /* 0x000000060800720c */ /* 0x040fe40003f46270 */
[C---:B-1----:R-:W-:Y:S01]  /*1cd0*/  HMMA.16816.F32.BF16 R36, R12.reuse, R48, R60 ;  /* 0x000000300c24723c */ /* 0x042fe2000004183c */
[C---:B------:R-:W-:Y:S02]  /*1ce0*/  ISETP.GE.AND P0, PT, R8.reuse, R4, PT ;  /* 0x000000040800720c */ /* 0x040fe40003f06270 */
[----:B------:R-:W-:Y:S02]  /*1cf0*/  FSEL R57, R21, -INF , !P2 ;  /* 0xff80000015397808 */ /* 0x000fe40005000000 */
[----:B------:R-:W-:Y:S02]  /*1d00*/  FSEL R79, R23, -INF , !P0 ;  /* 0xff800000174f7808 */ /* 0x000fe40004000000 */
[----:B------:R-:W1:Y:S01]  /*1d10*/  LDSM.16.M88.4 R20, [R210+0x2800] ;  /* 0x00280000d214783b */ /* 0x000e620000000200 */
[----:B------:R-:W-:Y:S01]  /*1d20*/  HMMA.16816.F32.BF16 R40, R12, R50, R64 ;  /* 0x000000320c28723c */ /* 0x000fe20000041840 */
[----:B------:R-:W-:-:S02]  /*1d30*/  ISETP.GE.AND P6, PT, R8, R5, PT ;  /* 0x000000050800720c */ /* 0x000fc40003fc6270 */
[----:B------:R-:W-:Y:S01]  /*1d40*/  ISETP.GE.AND P3, PT, R8, R2, PT ;  /* 0x000000020800720c */ /* 0x000fe20003f66270 */
[----:B------:R-:W-:-:S04]  /*1d50*/  VIADD R8, R7, 0x8 ;  /* 0x0000000807087836 */ /* 0x000fc80000000000 */
[C---:B------:R-:W-:Y:S01]  /*1d60*/  HMMA.16816.F32.BF16 R28, R16.reuse, R50, R68 ;  /* 0x00000032101c723c */ /* 0x040fe20000041844 */
[----:B------:R-:W-:Y:S02]  /*1d70*/  ISETP.GE.AND P0, PT, R8, R5, PT ;  /* 0x000000050800720c */ /* 0x000fe40003f06270 */
[----:B------:R-:W-:Y:S02]  /*1d80*/  FSEL R59, R36, -INF , !P5 ;  /* 0xff800000243b7808 */ /* 0x000fe40006800000 */
[-C--:B------:R-:W-:Y:S02]  /*1d90*/  ISETP.GE.AND P5, PT, R7, R2.reuse, PT ;  /* 0x000000020700720c */ /* 0x080fe40003fa6270 */
[----:B------:R-:W-:Y:S01]  /*1da0*/  ISETP.GE.AND P4, PT, R8, R2, PT ;  /* 0x000000020800720c */ /* 0x000fe20003f86270 */
[----:B--2---:R-:W-:Y:S01]  /*1db0*/  HMMA.16816.F32.BF16 R32, R16, R24, R72 ;  /* 0x000000181020723c */ /* 0x004fe20000041848 */
[----:B------:R-:W-:Y:S02]  /*1dc0*/  FSEL R67, R38, -INF , !P5 ;  /* 0xff80000026437808 */ /* 0x000fe40006800000 */
[----:B------:R-:W-:-:S02]  /*1dd0*/  FSEL R64, R40, -INF , !P0 ;  /* 0xff80000028407808 */ /* 0x000fc40004000000 */
[C---:B------:R-:W-:Y:S02]  /*1de0*/  ISETP.GE.AND P5, PT, R9.reuse, R5, PT ;  /* 0x000000050900720c */ /* 0x040fe40003fa6270 */
[----:B------:R-:W-:Y:S02]  /*1df0*/  ISETP.GE.AND P0, PT, R9, R2, PT ;  /* 0x000000020900720c */ /* 0x000fe40003f06270 */
[----:B------:R-:W-:Y:S02]  /*1e00*/  FSEL R60, R37, -INF , !P6 ;  /* 0xff800000253c7808 */ /* 0x000fe40007000000 */
[----:B------:R-:W-:Y:S02]  /*1e10*/  FSEL R68, R39, -INF , !P3 ;  /* 0xff80000027447808 */ /* 0x000fe40005800000 */
[C---:B------:R-:W-:Y:S01]  /*1e20*/  ISETP.GE.AND P1, PT, R8.reuse, R6, PT ;  /* 0x000000060800720c */ /* 0x040fe20003f26270 */
[----:B------:R-:W-:Y:S01]  /*1e30*/  HMMA.16816.F32.BF16 R36, R12, R24, R80 ;  /* 0x000000180c24723c */ /* 0x000fe20000041850 */
[----:B------:R-:W-:Y:S01]  /*1e40*/  ISETP.GE.AND P2, PT, R8, R4, PT ;  /* 0x000000040800720c */ /* 0x000fe20003f46270 */
[----:B------:R-:W-:Y:S01]  /*1e50*/  VIADD R8, R7, 0x10 ;  /* 0x0000001007087836 */ /* 0x000fe20000000000 */
[----:B------:R-:W-:-:S02]  /*1e60*/  ISETP.GE.AND P6, PT, R9, R6, PT ;  /* 0x000000060900720c */ /* 0x000fc40003fc6270 */
[----:B------:R-:W-:Y:S01]  /*1e70*/  ISETP.GE.AND P3, PT, R9, R4, PT ;  /* 0x000000040900720c */ /* 0x000fe20003f66270 */
[----:B------:R-:W-:Y:S01]  /*1e80*/  VIADD R9, R7, 0x19 ;  /* 0x0000001907097836 */ /* 0x000fe20000000000 */
[----:B------:R-:W-:Y:S02]  /*1e90*/  FSEL R70, R42, -INF , !P4 ;  /* 0xff8000002a467808 */ /* 0x000fe40006000000 */
[----:B------:R-:W-:Y:S02]  /*1ea0*/  FSEL R65, R41, -INF , !P5 ;  /* 0xff80000029417808 */ /* 0x000fe40006800000 */
[----:B------:R-:W-:Y:S02]  /*1eb0*/  FSEL R77, R43, -INF , !P0 ;  /* 0xff8000002b4d7808 */ /* 0x000fe40004000000 */
[----:B------:R-:W-:Y:S01]  /*1ec0*/  HMMA.16816.F32.BF16 R40, R12, R26, R88 ;  /* 0x0000001a0c28723c */ /* 0x000fe20000041858 */
[----:B------:R-:W-:Y:S02]  /*1ed0*/  FSEL R52, R28, -INF , !P1 ;  /* 0xff8000001c347808 */ /* 0x000fe40004800000 */
[----:B------:R-:W-:-:S02]  /*1ee0*/  FSEL R78, R30, -INF , !P2 ;  /* 0xff8000001e4e7808 */ /* 0x000fc40005000000 */
[----:B------:R-:W-:Y:S02]  /*1ef0*/  FSEL R53, R29, -INF , !P6 ;  /* 0xff8000001d357808 */ /* 0x000fe40007000000 */
[----:B------:R-:W-:Y:S02]  /*1f00*/  FSEL R80, R31, -INF , !P3 ;  /* 0xff8000001f507808 */ /* 0x000fe40005800000 */
[----:B------:R-:W-:Y:S01]  /*1f10*/  HMMA.16816.F32.BF16 R28, R16, R26, R84 ;  /* 0x0000001a101c723c */ /* 0x000fe20000041854 */
[C---:B------:R-:W-:Y:S01]  /*1f20*/  ISETP.GE.AND P4, PT, R8.reuse, R6, PT ;  /* 0x000000060800720c */ /* 0x040fe20003f86270 */
[----:B------:R-:W2:Y:S01]  /*1f30*/  LDSM.16.M88.4 R24, [R210+0x2c00] ;  /* 0x002c0000d218783b */ /* 0x000ea20000000200 */
[C---:B------:R-:W-:Y:S02]  /*1f40*/  ISETP.GE.AND P1, PT, R8.reuse, R4, PT ;  /* 0x000000040800720c */ /* 0x040fe40003f26270 */
[C---:B------:R-:W-:Y:S02]  /*1f50*/  ISETP.GE.AND P2, PT, R8.reuse, R5, PT ;  /* 0x000000050800720c */ /* 0x040fe40003f46270 */
[----:B------:R-:W-:Y:S01]  /*1f60*/  ISETP.GE.AND P5, PT, R8, R2, PT ;  /* 0x000000020800720c */ /* 0x000fe20003fa6270 */
[----:B------:R-:W-:Y:S01]  /*1f70*/  VIADD R8, R7, 0x11 ;  /* 0x0000001107087836 */ /* 0x000fe20000000000 */
[----:B------:R-:W-:-:S02]  /*1f80*/  FSEL R83, R32, -INF , !P4 ;  /* 0xff80000020537808 */ /* 0x000fc40006000000 */
[----:B------:R-:W-:Y:S02]  /*1f90*/  FSEL R87, R34, -INF , !P1 ;  /* 0xff80000022577808 */ /* 0x000fe40004800000 */
[C---:B------:R-:W-:Y:S02]  /*1fa0*/  ISETP.GE.AND P3, PT, R8.reuse, R6, PT ;  /* 0x000000060800720c */ /* 0x040fe40003f66270 */
[C---:B------:R-:W-:Y:S02]  /*1fb0*/  ISETP.GE.AND P0, PT, R8.reuse, R4, PT ;  /* 0x000000040800720c */ /* 0x040fe40003f06270 */
[C---:B------:R-:W-:Y:S02]  /*1fc0*/  ISETP.GE.AND P6, PT, R8.reuse, R5, PT ;  /* 0x000000050800720c */ /* 0x040fe40003fc6270 */
[----:B------:R-:W-:Y:S01]  /*1fd0*/  ISETP.GE.AND P4, PT, R8, R2, PT ;  /* 0x000000020800720c */ /* 0x000fe20003f86270 */
[----:B------:R-:W-:Y:S01]  /*1fe0*/  VIADD R8, R7, 0x18 ;  /* 0x0000001807087836 */ /* 0x000fe20000000000 */
[----:B------:R-:W-:-:S02]  /*1ff0*/  FSEL R185, R35, -INF , !P0 ;  /* 0xff80000023b97808 */ /* 0x000fc40004000000 */
[----:B------:R-:W-:Y:S02]  /*2000*/  FSEL R84, R33, -INF , !P3 ;  /* 0xff80000021547808 */ /* 0x000fe40005800000 */
[----:B------:R-:W-:Y:S01]  /*2010*/  ISETP.GE.AND P0, PT, R8, R5, PT ;  /* 0x000000050800720c */ /* 0x000fe20003f06270 */
[----:B-1----:R-:W-:Y:S01]  /*2020*/  HMMA.16816.F32.BF16 R32, R16, R20, R92 ;  /* 0x000000141020723c */ /* 0x002fe2000004185c */
[----:B------:R-:W-:Y:S02]  /*2030*/  FSEL R61, R36, -INF , !P2 ;  /* 0xff800000243d7808 */ /* 0x000fe40005000000 */
[----:B------:R-:W-:Y:S02]  /*2040*/  FSEL R62, R37, -INF , !P6 ;  /* 0xff800000253e7808 */ /* 0x000fe40007000000 */
[----:B------:R-:W-:Y:S02]  /*2050*/  FSEL R69, R38, -INF , !P5 ;  /* 0xff80000026457808 */ /* 0x000fe40006800000 */
[----:B------:R-:W-:-:S02]  /*2060*/  FSEL R71, R39, -INF , !P4 ;  /* 0xff80000027477808 */ /* 0x000fc40006000000 */
[----:B------:R-:W-:Y:S01]  /*2070*/  FSEL R63, R40, -INF , !P0 ;  /* 0xff800000283f7808 */ /* 0x000fe20004000000 */
[C---:B------:R-:W-:Y:S01]  /*2080*/  HMMA.16816.F32.BF16 R36, R12.reuse, R20, R96 ;  /* 0x000000140c24723c */ /* 0x040fe20000041860 */
[C---:B------:R-:W-:Y:S02]  /*2090*/  ISETP.GE.AND P1, PT, R8.reuse, R6, PT ;  /* 0x000000060800720c */ /* 0x040fe40003f26270 */
[C---:B------:R-:W-:Y:S02]  /*20a0*/  ISETP.GE.AND P3, PT, R8.reuse, R4, PT ;  /* 0x000000040800720c */ /* 0x040fe40003f66270 */
[----:B------:R-:W-:Y:S01]  /*20b0*/  ISETP.GE.AND P2, PT, R8, R2, PT ;  /* 0x000000020800720c */ /* 0x000fe20003f46270 */
[----:B------:R-:W-:Y:S01]  /*20c0*/  VIADD R8, R7, 0x20 ;  /* 0x0000002007087836 */ /* 0x000fe20000000000 */
[C---:B------:R-:W-:Y:S01]  /*20d0*/  ISETP.GE.AND P6, PT, R9.reuse, R6, PT ;  /* 0x000000060900720c */ /* 0x040fe20003fc6270 */
[----:B--2---:R-:W-:Y:S01]  /*20e0*/  HMMA.16816.F32.BF16 R48, R12, R26, R120 ;  /* 0x0000001a0c30723c */ /* 0x004fe20000041878 */
[----:B------:R-:W-:-:S02]  /*20f0*/  ISETP.GE.AND P4, PT, R9, R4, PT ;  /* 0x000000040900720c */ /* 0x000fc40003f86270 */
[C---:B------:R-:W-:Y:S02]  /*2100*/  ISETP.GE.AND P5, PT, R9.reuse, R5, PT ;  /* 0x000000050900720c */ /* 0x040fe40003fa6270 */
[----:B------:R-:W-:Y:S01]  /*2110*/  ISETP.GE.AND P0, PT, R9, R2, PT ;  /* 0x000000020900720c */ /* 0x000fe20003f06270 */
[----:B------:R-:W-:Y:S01]  /*2120*/  VIADD R9, R7, 0x29 ;  /* 0x0000002907097836 */ /* 0x000fe20000000000 */
[----:B------:R-:W-:Y:S02]  /*2130*/  FSEL R72, R42, -INF , !P2 ;  /* 0xff8000002a487808 */ /* 0x000fe40005000000 */
[----:B------:R-:W-:Y:S02]  /*2140*/  FSEL R81, R28, -INF , !P1 ;  /* 0xff8000001c517808 */ /* 0x000fe40004800000 */
[----:B------:R-:W-:Y:S02]  /*2150*/  FSEL R85, R30, -INF , !P3 ;  /* 0xff8000001e557808 */ /* 0x000fe40005800000 */
[----:B------:R-:W-:-:S02]  /*2160*/  FSEL R66, R41, -INF , !P5 ;  /* 0xff80000029427808 */ /* 0x000fc40006800000 */
[----:B------:R-:W-:Y:S02]  /*2170*/  FSEL R73, R43, -INF , !P0 ;  /* 0xff8000002b497808 */ /* 0x000fe40004000000 */
[----:B------:R-:W-:Y:S01]  /*2180*/  FSEL R82, R29, -INF , !P6 ;  /* 0xff8000001d527808 */ /* 0x000fe20007000000 */
[-C--:B------:R-:W-:Y:S01]  /*2190*/  HMMA.16816.F32.BF16 R40, R12, R22.reuse, R104 ;  /* 0x000000160c28723c */ /* 0x080fe20000041868 */
[----:B------:R-:W-:Y:S02]  /*21a0*/  FSEL R86, R31, -INF , !P4 ;  /* 0xff8000001f567808 */ /* 0x000fe40006000000 */
[C---:B------:R-:W-:Y:S02]  /*21b0*/  ISETP.GE.AND P2, PT, R8.reuse, R6, PT ;  /* 0x000000060800720c */ /* 0x040fe40003f46270 */
[C---:B------:R-:W-:Y:S02]  /*21c0*/  ISETP.GE.AND P1, PT, R8.reuse, R4, PT ;  /* 0x000000040800720c */ /* 0x040fe40003f26270 */
[C---:B------:R-:W-:Y:S01]  /*21d0*/  ISETP.GE.AND P3, PT, R8.reuse, R5, PT ;  /* 0x000000050800720c */ /* 0x040fe20003f66270 */
[----:B------:R-:W-:Y:S01]  /*21e0*/  HMMA.16816.F32.BF16 R28, R16, R22, R44 ;  /* 0x00000016101c723c */ /* 0x000fe2000004182c */
[----:B------:R-:W1:Y:S01]  /*21f0*/  LDSM.16.M88.4 R20, [R210+0x3000] ;  /* 0x00300000d214783b */ /* 0x000e620000000200 */
        /* <DEDUP_REMOVED lines=11> */
[----:B------:R-:W-:Y:S01]  /*22b0*/  FSEL R90, R37, -INF , !P6 ;  /* 0xff800000255a7808 */ /* 0x000fe20007000000 */
[----:B------:R-:W-:Y:S01]  /*22c0*/  HMMA.16816.F32.BF16 R32, R16, R24, R100 ;  /* 0x000000181020723c */ /* 0x000fe20000041864 */
[----:B------:R-:W-:Y:S02]  /*22d0*/  FSEL R95, R39, -INF , !P2 ;  /* 0xff800000275f7808 */ /* 0x000fe40005000000 */
[C---:B------:R-:W-:Y:S02]  /*22e0*/  ISETP.GE.AND P1, PT, R8.reuse, R6, PT ;  /* 0x000000060800720c */ /* 0x040fe40003f26270 */
[----:B------:R-:W-:Y:S02]  /*22f0*/  ISETP.GE.AND P4, PT, R8, R4, PT ;  /* 0x000000040800720c */ /* 0x000fe40003f86270 */
[----:B------:R-:W-:-:S02]  /*2300*/  ISETP.GE.AND P6, PT, R9, R6, PT ;  /* 0x000000060900720c */ /* 0x000fc40003fc6270 */
[----:B------:R-:W-:Y:S02]  /*2310*/  ISETP.GE.AND P2, PT, R9, R4, PT ;  /* 0x000000040900720c */ /* 0x000fe40003f46270 */
[----:B------:R-:W-:Y:S02]  /*2320*/  FSEL R91, R36, -INF , !P3 ;  /* 0xff800000245b7808 */ /* 0x000fe40005800000 */
[----:B------:R-:W-:Y:S02]  /*2330*/  FSEL R94, R38, -INF , !P5 ;  /* 0xff800000265e7808 */ /* 0x000fe40006800000 */
[----:B------:R-:W-:Y:S01]  /*2340*/  FSEL R103, R28, -INF , !P1 ;  /* 0xff8000001c677808 */ /* 0x000fe20004800000 */
[----:B------:R-:W-:Y:S01]  /*2350*/  HMMA.16816.F32.BF16 R36, R12, R24, R112 ;  /* 0x000000180c24723c */ /* 0x000fe20000041870 */
[----:B------:R-:W-:Y:S02]  /*2360*/  FSEL R107, R30, -INF , !P4 ;  /* 0xff8000001e6b7808 */ /* 0x000fe40006000000 */
[----:B------:R-:W-:-:S02]  /*2370*/  FSEL R100, R29, -INF , !P6 ;  /* 0xff8000001d647808 */ /* 0x000fc40007000000 */
[----:B------:R-:W-:Y:S02]  /*2380*/  FSEL R106, R31, -INF , !P2 ;  /* 0xff8000001f6a7808 */ /* 0x000fe40005000000 */
[CC--:B------:R-:W-:Y:S01]  /*2390*/  ISETP.GE.AND P0, PT, R8.reuse, R5.reuse, PT ;  /* 0x000000050800720c */ /* 0x0c0fe20003f06270 */
[C---:B------:R-:W-:Y:S01]  /*23a0*/  HMMA.16816.F32.BF16 R28, R16.reuse, R26, R108 ;  /* 0x0000001a101c723c */ /* 0x040fe2000004186c */
[----:B------:R-:W2:Y:S01]  /*23b0*/  LDSM.16.M88.4 R24, [R210+0x3400] ;  /* 0x00340000d218783b */ /* 0x000ea20000000200 */
[----:B------:R-:W-:Y:S01]  /*23c0*/  ISETP.GE.AND P3, PT, R8, R2, PT ;  /* 0x000000020800720c */ /* 0x000fe20003f66270 */
[----:B------:R-:W-:Y:S01]  /*23d0*/  VIADD R8, R7, 0x30 ;  /* 0x0000003007087836 */ /* 0x000fe20000000000 */
[----:B------:R-:W-:Y:S02]  /*23e0*/  ISETP.GE.AND P5, PT, R9, R5, PT ;  /* 0x000000050900720c */ /* 0x000fe40003fa6270 */
[----:B------:R-:W-:Y:S02]  /*23f0*/  FSEL R96, R42, -INF , !P3 ;  /* 0xff8000002a607808 */ /* 0x000fe40005800000 */
[----:B------:R-:W-:Y:S01]  /*2400*/  FSEL R92, R41, -INF , !P5 ;  /* 0xff800000295c7808 */ /* 0x000fe20006800000 */
[----:B-1----:R-:W-:Y:S01]  /*2410*/  HMMA.16816.F32.BF16 R44, R16, R20, R116 ;  /* 0x00000014102c723c */ /* 0x002fe20000041874 */
[----:B------:R-:W-:-:S02]  /*2420*/  FSEL R93, R40, -INF , !P0 ;  /* 0xff800000285d7808 */ /* 0x000fc40004000000 */
[C---:B------:R-:W-:Y:S02]  /*2430*/  ISETP.GE.AND P3, PT, R8.reuse, R6, PT ;  /* 0x000000060800720c */ /* 0x040fe40003f66270 */
[C---:B------:R-:W-:Y:S02]  /*2440*/  ISETP.GE.AND P1, PT, R8.reuse, R4, PT ;  /* 0x000000040800720c */ /* 0x040fe40003f26270 */
[C---:B------:R-:W-:Y:S02]  /*2450*/  ISETP.GE.AND P4, PT, R8.reuse, R5, PT ;  /* 0x000000050800720c */ /* 0x040fe40003f86270 */
[-C--:B------:R-:W-:Y:S01]  /*2460*/  ISETP.GE.AND P5, PT, R8, R2.reuse, PT ;  /* 0x000000020800720c */ /* 0x080fe20003fa6270 */
[----:B------:R-:W-:Y:S01]  /*2470*/  VIADD R8, R7, 0x31 ;  /* 0x0000003107087836 */ /* 0x000fe20000000000 */
[----:B------:R-:W-:Y:S01]  /*2480*/  ISETP.GE.AND P0, PT, R9, R2, PT ;  /* 0x000000020900720c */ /* 0x000fe20003f06270 */
[----:B------:R-:W-:Y:S01]  /*2490*/  VIADD R9, R7, 0x39 ;  /* 0x0000003907097836 */ /* 0x000fe20000000000 */
[----:B------:R-:W-:-:S02]  /*24a0*/  FSEL R102, R32, -INF , !P3 ;  /* 0xff80000020667808 */ /* 0x000fc40005800000 */
[----:B------:R-:W-:Y:S02]  /*24b0*/  FSEL R97, R43, -INF , !P0 ;  /* 0xff8000002b617808 */ /* 0x000fe40004000000 */
[C---:B------:R-:W-:Y:S01]  /*24c0*/  ISETP.GE.AND P2, PT, R8.reuse, R6, PT ;  /* 0x000000060800720c */ /* 0x040fe20003f46270 */
[----:B------:R-:W-:Y:S01]  /*24d0*/  HMMA.16816.F32.BF16 R40, R12, R20, R132 ;  /* 0x000000140c28723c */ /* 0x000fe20000041884 */
[C---:B------:R-:W-:Y:S02]  /*24e0*/  ISETP.GE.AND P0, PT, R8.reuse, R4, PT ;  /* 0x000000040800720c */ /* 0x040fe40003f06270 */
[C---:B------:R-:W-:Y:S02]  /*24f0*/  ISETP.GE.AND P6, PT, R8.reuse, R5, PT ;  /* 0x000000050800720c */ /* 0x040fe40003fc6270 */
[----:B------:R-:W-:Y:S01]  /*2500*/  ISETP.GE.AND P3, PT, R8, R2, PT ;  /* 0x000000020800720c */ /* 0x000fe20003f66270 */
[----:B------:R-:W-:Y:S01]  /*2510*/  VIADD R8, R7, 0x38 ;  /* 0x0000003807087836 */ /* 0x000fe20000000000 */
[----:B------:R-:W-:-:S02]  /*2520*/  FSEL R99, R33, -INF , !P2 ;  /* 0xff80000021637808 */ /* 0x000fc40005000000 */
[----:B------:R-:W-:Y:S02]  /*2530*/  FSEL R120, R34, -INF , !P1 ;  /* 0xff80000022787808 */ /* 0x000fe40004800000 */
[----:B------:R-:W-:Y:S02]  /*2540*/  FSEL R121, R35, -INF , !P0 ;  /* 0xff80000023797808 */ /* 0x000fe40004000000 */
[----:B------:R-:W-:Y:S01]  /*2550*/  FSEL R109, R36, -INF , !P4 ;  /* 0xff800000246d7808 */ /* 0x000fe20006000000 */
[----:B------:R-:W-:Y:S01]  /*2560*/  HMMA.16816.F32.BF16 R32, R16, R22, R124 ;  /* 0x000000161020723c */ /* 0x000fe2000004187c */
[----:B------:R-:W-:Y:S02]  /*2570*/  FSEL R108, R37, -INF , !P6 ;  /* 0xff800000256c7808 */ /* 0x000fe40007000000 */
[----:B------:R-:W-:Y:S02]  /*2580*/  FSEL R112, R38, -INF , !P5 ;  /* 0xff80000026707808 */ /* 0x000fe40006800000 */
[----:B------:R-:W-:-:S02]  /*2590*/  FSEL R114, R39, -INF , !P3 ;  /* 0xff80000027727808 */ /* 0x000fc40005800000 */
[CC--:B------:R-:W-:Y:S01]  /*25a0*/  ISETP.GE.AND P0, PT, R8.reuse, R5.reuse, PT ;  /* 0x000000050800720c */ /* 0x0c0fe20003f06270 */
[----:B------:R-:W-:Y:S01]  /*25b0*/  HMMA.16816.F32.BF16 R36, R12, R22, R136 ;  /* 0x000000160c24723c */ /* 0x000fe20000041888 */
[----:B------:R-:W1:Y:S01]  /*25c0*/  LDSM.16.M88.4 R20, [R210+0x3800] ;  /* 0x00380000d214783b */ /* 0x000e620000000200 */
[C---:B------:R-:W-:Y:S02]  /*25d0*/  ISETP.GE.AND P2, PT, R8.reuse, R6, PT ;  /* 0x000000060800720c */ /* 0x040fe40003f46270 */
[C---:B------:R-:W-:Y:S02]  /*25e0*/  ISETP.GE.AND P1, PT, R8.reuse, R4, PT ;  /* 0x000000040800720c */ /* 0x040fe40003f26270 */
[----:B------:R-:W-:Y:S01]  /*25f0*/  ISETP.GE.AND P4, PT, R8, R2, PT ;  /* 0x000000020800720c */ /* 0x000fe20003f86270 */
[----:B------:R-:W-:Y:S01]  /*2600*/  VIADD R8, R7, 0x40 ;  /* 0x0000004007087836 */ /* 0x000fe20000000000 */
[C---:B------:R-:W-:Y:S02]  /*2610*/  ISETP.GE.AND P5, PT, R9.reuse, R5, PT ;  /* 0x000000050900720c */ /* 0x040fe40003fa6270 */
[----:B------:R-:W-:-:S02]  /*2620*/  ISETP.GE.AND P6, PT, R9, R6, PT ;  /* 0x000000060900720c */ /* 0x000fc40003fc6270 */
[----:B------:R-:W-:Y:S02]  /*2630*/  ISETP.GE.AND P3, PT, R9, R4, PT ;  /* 0x000000040900720c */ /* 0x000fe40003f66270 */
[----:B------:R-:W-:Y:S02]  /*2640*/  FSEL R113, R50, -INF , !P4 ;  /* 0xff80000032717808 */ /* 0x000fe40006000000 */
[----:B------:R-:W-:Y:S02]  /*2650*/  FSEL R98, R28, -INF , !P2 ;  /* 0xff8000001c627808 */ /* 0x000fe40005000000 */
[----:B------:R-:W-:Y:S02]  /*2660*/  FSEL R117, R30, -INF , !P1 ;  /* 0xff8000001e757808 */ /* 0x000fe40004800000 */
[----:B------:R-:W-:Y:S02]  /*2670*/  FSEL R110, R49, -INF , !P5 ;  /* 0xff800000316e7808 */ /* 0x000fe40006800000 */
        /* <DEDUP_REMOVED lines=10> */
[----:B------:R-:W3:Y:S01]  /*2720*/  LDSM.16.M88.4 R28, [R210+0x3c00] ;  /* 0x003c0000d21c783b */ /* 0x000ee20000000200 */
[----:B------:R-:W-:Y:S01]  /*2730*/  FSEL R115, R51, -INF , !P0 ;  /* 0xff80000033737808 */ /* 0x000fe20004000000 */
[----:B------:R-:W-:-:S04]  /*2740*/  DEPBAR.LE SB0, 0x0 ;  /* 0x000080000000791a */ /* 0x000fc80000000000 */
[C---:B------:R-:W-:Y:S01]  /*2750*/  ISETP.GE.AND P3, PT, R8.reuse, R6, PT ;  /* 0x000000060800720c */ /* 0x040fe20003f66270 */
[----:B--2---:R-:W-:Y:S01]  /*2760*/  HMMA.16816.F32.BF16 R48, R12, R24, R152 ;  /* 0x000000180c30723c */ /* 0x004fe20000041898 */
[----:B------:R-:W-:Y:S01]  /*2770*/  BAR.SYNC.DEFER_BLOCKING 0x0 ;  /* 0x0000000000007b1d */ /* 0x000fe20000010000 */
[----:B------:R-:W-:Y:S02]  /*2780*/  ISETP.GE.AND P0, PT, R8, R4, PT ;  /* 0x000000040800720c */ /* 0x000fe40003f06270 */
[----:B------:R-:W-:Y:S02]  /*2790*/  FSEL R191, R44, -INF , !P4 ;  /* 0xff8000002cbf7808 */ /* 0x000fe40006000000 */
[C---:B------:R-:W-:Y:S02]  /*27a0*/  ISETP.GE.AND P6, PT, R8.reuse, R5, PT ;  /* 0x000000050800720c */ /* 0x040fe40003fc6270 */
[----:B------:R-:W-:Y:S01]  /*27b0*/  ISETP.GE.AND P4, PT, R8, R2, PT ;  /* 0x000000020800720c */ /* 0x000fe20003f86270 */
[----:B------:R-:W-:Y:S01]  /*27c0*/  VIADD R8, R7, 0x48 ;  /* 0x0000004807087836 */ /* 0x000fe20000000000 */
[----:B------:R-:W-:-:S02]  /*27d0*/  FSEL R190, R45, -INF , !P3 ;  /* 0xff8000002dbe7808 */ /* 0x000fc40005800000 */
[----:B------:R-:W-:Y:S02]  /*27e0*/  FSEL R197, R46, -INF , !P2 ;  /* 0xff8000002ec57808 */ /* 0x000fe40005000000 */
[----:B------:R-:W-:Y:S02]  /*27f0*/  FSEL R199, R47, -INF , !P0 ;  /* 0xff8000002fc77808 */ /* 0x000fe40004000000 */
[----:B------:R-:W-:Y:S01]  /*2800*/  HMMA.16816.F32.BF16 R44, R16, R24, R128 ;  /* 0x00000018102c723c */ /* 0x000fe20000041880 */
[----:B------:R-:W-:Y:S02]  /*2810*/  FSEL R220, R40, -INF , !P1 ;  /* 0xff80000028dc7808 */ /* 0x000fe40004800000 */
[C---:B------:R-:W-:Y:S02]  /*2820*/  ISETP.GE.AND P2, PT, R8.reuse, R5, PT ;  /* 0x000000050800720c */ /* 0x040fe40003f46270 */
[C---:B------:R-:W-:Y:S02]  /*2830*/  ISETP.GE.AND P3, PT, R8.reuse, R6, PT ;  /* 0x000000060800720c */ /* 0x040fe40003f66270 */
[----:B------:R-:W-:-:S02]  /*2840*/  ISETP.GE.AND P0, PT, R8, R4, PT ;  /* 0x000000040800720c */ /* 0x000fc40003f06270 */
[----:B------:R-:W-:Y:S01]  /*2850*/  ISETP.GE.AND P1, PT, R8, R2, PT ;  /* 0x000000020800720c */ /* 0x000fe20003f26270 */
[----:B------:R-:W-:Y:S01]  /*2860*/  VIADD R8, R7, 0x50 ;  /* 0x0000005007087836 */ /* 0x000fe20000000000 */
[----:B------:R-:W-:Y:S02]  /*2870*/  FSEL R229, R42, -INF , !P5 ;  /* 0xff8000002ae57808 */ /* 0x000fe40006800000 */
[----:B------:R-:W-:Y:S02]  /*2880*/  ISETP.GE.AND P5, PT, R9, R5, PT ;  /* 0x000000050900720c */ /* 0x000fe40003fa6270 */
[----:B------:R-:W-:Y:S02]  /*2890*/  FSEL R219, R41, -INF , !P6 ;  /* 0xff80000029db7808 */ /* 0x000fe40007000000 */
[----:B------:R-:W-:Y:S02]  /*28a0*/  FSEL R228, R43, -INF , !P4 ;  /* 0xff8000002be47808 */ /* 0x000fe40006000000 */
[----:B------:R-:W-:Y:S01]  /*28b0*/  FSEL R227, R38, -INF , !P1 ;  /* 0xff80000026e37808 */ /* 0x000fe20004800000 */
[----:B------:R-:W-:Y:S01]  /*28c0*/  HMMA.16816.F32.BF16 R40, R12, R26, R156 ;  /* 0x0000001a0c28723c */ /* 0x000fe2000004189c */
[----:B------:R-:W-:-:S02]  /*28d0*/  FSEL R189, R32, -INF , !P3 ;  /* 0xff80000020bd7808 */ /* 0x000fc40005800000 */
[----:B------:R-:W-:Y:S02]  /*28e0*/  FSEL R196, R34, -INF , !P0 ;  /* 0xff80000022c47808 */ /* 0x000fe40004000000 */
[----:B------:R-:W-:Y:S02]  /*28f0*/  FSEL R214, R37, -INF , !P5 ;  /* 0xff80000025d67808 */ /* 0x000fe40006800000 */
[C---:B------:R-:W-:Y:S02]  /*2900*/  ISETP.GE.AND P6, PT, R9.reuse, R6, PT ;  /* 0x000000060900720c */ /* 0x040fe40003fc6270 */
[----:B------:R-:W-:Y:S02]  /*2910*/  ISETP.GE.AND P4, PT, R9, R4, PT ;  /* 0x000000040900720c */ /* 0x000fe40003f86270 */
[----:B------:R-:W-:Y:S02]  /*2920*/  FSEL R225, R36, -INF , !P2 ;  /* 0xff80000024e17808 */ /* 0x000fe40005000000 */
[----:B------:R-:W-:-:S02]  /*2930*/  ISETP.GE.AND P1, PT, R8, R6, PT ;  /* 0x000000060800720c */ /* 0x000fc40003f26270 */
[C---:B------:R-:W-:Y:S02]  /*2940*/  ISETP.GE.AND P3, PT, R8.reuse, R4, PT ;  /* 0x000000040800720c */ /* 0x040fe40003f66270 */
[C---:B------:R-:W-:Y:S02]  /*2950*/  ISETP.GE.AND P0, PT, R8.reuse, R5, PT ;  /* 0x000000050800720c */ /* 0x040fe40003f06270 */
[-C--:B------:R-:W-:Y:S01]  /*2960*/  ISETP.GE.AND P5, PT, R8, R2.reuse, PT ;  /* 0x000000020800720c */ /* 0x080fe20003fa6270 */
[----:B------:R-:W-:Y:S01]  /*2970*/  VIADD R8, R7, 0x51 ;  /* 0x0000005107087836 */ /* 0x000fe20000000000 */
[----:B------:R-:W-:Y:S01]  /*2980*/  ISETP.GE.AND P2, PT, R9, R2, PT ;  /* 0x000000020900720c */ /* 0x000fe20003f46270 */
[----:B------:R-:W-:Y:S01]  /*2990*/  VIADD R9, R7, 0x59 ;  /* 0x0000005907097836 */ /* 0x000fe20000000000 */
[----:B------:R-:W-:Y:S02]  /*29a0*/  FSEL R159, R33, -INF , !P6 ;  /* 0xff800000219f7808 */ /* 0x000fe40007000000 */
[----:B------:R-:W-:-:S02]  /*29b0*/  FSEL R195, R35, -INF , !P4 ;  /* 0xff80000023c37808 */ /* 0x000fc40006000000 */
[----:B------:R-:W-:Y:S01]  /*29c0*/  FSEL R226, R39, -INF , !P2 ;  /* 0xff80000027e27808 */ /* 0x000fe20005000000 */
[----:B------:R-:W-:Y:S01]  /*29d0*/  HMMA.16816.F32.BF16 R32, R16, R26, R140 ;  /* 0x0000001a1020723c */ /* 0x000fe2000004188c */
[C---:B------:R-:W-:Y:S02]  /*29e0*/  ISETP.GE.AND P4, PT, R8.reuse, R6, PT ;  /* 0x000000060800720c */ /* 0x040fe40003f86270 */
[----:B------:R-:W-:Y:S02]  /*29f0*/  ISETP.GE.AND P2, PT, R8, R4, PT ;  /* 0x000000040800720c */ /* 0x000fe40003f46270 */
[----:B------:R-:W-:Y:S02]  /*2a00*/  FSEL R188, R44, -INF , !P1 ;  /* 0xff8000002cbc7808 */ /* 0x000fe40004800000 */
[----:B------:R-:W-:Y:S01]  /*2a10*/  FSEL R158, R45, -INF , !P4 ;  /* 0xff8000002d9e7808 */ /* 0x000fe20006000000 */
[----:B-1----:R-:W-:Y:S01]  /*2a20*/  HMMA.16816.F32.BF16 R36, R12, R20, R168 ;  /* 0x000000140c24723c */ /* 0x002fe200000418a8 */
[----:B------:R-:W-:-:S02]  /*2a30*/  FSEL R193, R46, -INF , !P3 ;  /* 0xff8000002ec17808 */ /* 0x000fc40005800000 */
[----:B------:R-:W-:Y:S02]  /*2a40*/  FSEL R194, R47, -INF , !P2 ;  /* 0xff8000002fc27808 */ /* 0x000fe40005000000 */
[CC--:B------:R-:W-:Y:S02]  /*2a50*/  ISETP.GE.AND P6, PT, R8.reuse, R5.reuse, PT ;  /* 0x000000050800720c */ /* 0x0c0fe40003fc6270 */
[----:B------:R-:W-:Y:S01]  /*2a60*/  ISETP.GE.AND P1, PT, R8, R2, PT ;  /* 0x000000020800720c */ /* 0x000fe20003f26270 */
[----:B------:R-:W-:Y:S01]  /*2a70*/  HMMA.16816.F32.BF16 R44, R16, R20, R144 ;  /* 0x00000014102c723c */ /* 0x000fe20000041890 */
[C---:B------:R-:W-:Y:S01]  /*2a80*/  VIADD R8, R7.reuse, 0x58 ;  /* 0x0000005807087836 */ /* 0x040fe20000000000 */
[----:B------:R-:W-:Y:S01]  /*2a90*/  FSEL R204, R48, -INF , !P0 ;  /* 0xff80000030cc7808 */ /* 0x000fe20004000000 */
[----:B------:R-:W-:Y:S01]  /*2aa0*/  VIADD R20, R7, 0x68 ;  /* 0x0000006807147836 */ /* 0x000fe20000000000 */
[----:B------:R-:W-:Y:S01]  /*2ab0*/  FSEL R206, R51, -INF , !P1 ;  /* 0xff80000033ce7808 */ /* 0x000fe20004800000 */
[----:B------:R-:W-:Y:S01]  /*2ac0*/  VIADD R21, R7, 0x69 ;  /* 0x0000006907157836 */ /* 0x000fe20000000000 */
[----:B------:R-:W-:-:S02]  /*2ad0*/  ISETP.GE.AND P2, PT, R8, R5, PT ;  /* 0x000000050800720c */ /* 0x000fc40003f46270 */
[C---:B------:R-:W-:Y:S01]  /*2ae0*/  ISETP.GE.AND P3, PT, R8.reuse, R6, PT ;  /* 0x000000060800720c */ /* 0x040fe20003f66270 */
[----:B---3--:R-:W-:Y:S01]  /*2af0*/  HMMA.16816.F32.BF16 R24, R16, R28, R148 ;  /* 0x0000001c1018723c */ /* 0x008fe20000041894 */
[C---:B------:R-:W-:Y:S02]  /*2b00*/  ISETP.GE.AND P4, PT, R8.reuse, R4, PT ;  /* 0x000000040800720c */ /* 0x040fe40003f86270 */
[----:B------:R-:W-:Y:S01]  /*2b10*/  ISETP.GE.AND P0, PT, R8, R2, PT ;  /* 0x000000020800720c */ /* 0x000fe20003f06270 */
[----:B------:R-:W-:Y:S01]  /*2b20*/  VIADD R8, R7, 0x60 ;  /* 0x0000006007087836 */ /* 0x000fe20000000000 */
[----:B------:R-:W-:Y:S02]  /*2b30*/  ISETP.GE.AND P1, PT, R9, R5, PT ;  /* 0x000000050900720c */ /* 0x000fe40003f26270 */
[----:B------:R-:W-:Y:S02]  /*2b40*/  FSEL R205, R42, -INF , !P0 ;  /* 0xff8000002acd7808 */ /* 0x000fe40004000000 */
[----:B------:R-:W-:-:S02]  /*2b50*/  FSEL R157, R32, -INF , !P3 ;  /* 0xff800000209d7808 */ /* 0x000fc40005800000 */
[----:B------:R-:W-:Y:S02]  /*2b60*/  FSEL R192, R34, -INF , !P4 ;  /* 0xff80000022c07808 */ /* 0x000fe40006000000 */
[----:B------:R-:W-:Y:S02]  /*2b70*/  FSEL R200, R41, -INF , !P1 ;  /* 0xff80000029c87808 */ /* 0x000fe40004800000 */
[----:B------:R-:W-:Y:S02]  /*2b80*/  FSEL R202, R49, -INF , !P6 ;  /* 0xff80000031ca7808 */ /* 0x000fe40007000000 */
[----:B------:R-:W-:Y:S02]  /*2b90*/  FSEL R207, R50, -INF , !P5 ;  /* 0xff80000032cf7808 */ /* 0x000fe40006800000 */
[----:B------:R-:W-:Y:S02]  /*2ba0*/  FSEL R201, R40, -INF , !P2 ;  /* 0xff80000028c97808 */ /* 0x000fe40005000000 */
[----:B------:R-:W-:-:S02]  /*2bb0*/  ISETP.GE.AND P0, PT, R8, R6, PT ;  /* 0x000000060800720c */ /* 0x000fc40003f06270 */
[C---:B------:R-:W-:Y:S02]  /*2bc0*/  ISETP.GE.AND P3, PT, R8.reuse, R4, PT ;  /* 0x000000040800720c */ /* 0x040fe40003f66270 */
[C---:B------:R-:W-:Y:S02]  /*2bd0*/  ISETP.GE.AND P4, PT, R8.reuse, R5, PT ;  /* 0x000000050800720c */ /* 0x040fe40003f86270 */
[----:B------:R-:W-:Y:S01]  /*2be0*/  ISETP.GE.AND P1, PT, R8, R2, PT ;  /* 0x000000020800720c */ /* 0x000fe20003f26270 */
[----:B------:R-:W-:Y:S01]  /*2bf0*/  VIADD R8, R7, 0x61 ;  /* 0x0000006107087836 */ /* 0x000fe20000000000 */
[C---:B------:R-:W-:Y:S02]  /*2c00*/  ISETP.GE.AND P6, PT, R9.reuse, R6, PT ;  /* 0x000000060900720c */ /* 0x040fe40003fc6270 */
[C---:B------:R-:W-:Y:S02]  /*2c10*/  ISETP.GE.AND P5, PT, R9.reuse, R4, PT ;  /* 0x000000040900720c */ /* 0x040fe40003fa6270 */
[----:B------:R-:W-:-:S02]  /*2c20*/  ISETP.GE.AND P2, PT, R9, R2, PT ;  /* 0x000000020900720c */ /* 0x000fc40003f46270 */
[----:B------:R-:W-:Y:S02]  /*2c30*/  FSEL R152, R33, -INF , !P6 ;  /* 0xff80000021987808 */ /* 0x000fe40007000000 */
[----:B------:R-:W-:Y:S02]  /*2c40*/  FSEL R203, R43, -INF , !P2 ;  /* 0xff8000002bcb7808 */ /* 0x000fe40005000000 */
[----:B------:R-:W-:Y:S01]  /*2c50*/  FSEL R171, R35, -INF , !P5 ;  /* 0xff80000023ab7808 */ /* 0x000fe20006800000 */
[----:B------:R-:W-:Y:S01]  /*2c60*/  HMMA.16816.F32.BF16 R40, R12, R28, R172 ;  /* 0x0000001c0c28723c */ /* 0x000fe200000418ac */
[----:B------:R-:W-:Y:S02]  /*2c70*/  FSEL R155, R44, -INF , !P0 ;  /* 0xff8000002c9b7808 */ /* 0x000fe40004000000 */
[C---:B------:R-:W-:Y:S02]  /*2c80*/  ISETP.GE.AND P5, PT, R8.reuse, R6, PT ;  /* 0x000000060800720c */ /* 0x040fe40003fa6270 */
[----:B------:R-:W-:-:S02]  /*2c90*/  ISETP.GE.AND P2, PT, R8, R4, PT ;  /* 0x000000040800720c */ /* 0x000fc40003f46270 */
[C---:B------:R-:W-:Y:S01]  /*2ca0*/  ISETP.GE.AND P6, PT, R8.reuse, R5, PT ;  /* 0x000000050800720c */ /* 0x040fe20003fc6270 */
[C---:B------:R-:W-:Y:S01]  /*2cb0*/  HMMA.16816.F32.BF16 R32, R16.reuse, R22, R160 ;  /* 0x000000161020723c */ /* 0x040fe200000418a0 */
[----:B------:R-:W-:Y:S01]  /*2cc0*/  ISETP.GE.AND P0, PT, R8, R2, PT ;  /* 0x000000020800720c */ /* 0x000fe20003f06270 */
[----:B------:R-:W-:Y:S01]  /*2cd0*/  VIADD R8, R7, 0x70 ;  /* 0x0000007007087836 */ /* 0x000fe20000000000 */
[----:B------:R-:W-:Y:S02]  /*2ce0*/  FSEL R154, R45, -INF , !P5 ;  /* 0xff8000002d9a7808 */ /* 0x000fe40006800000 */
[----:B------:R-:W-:Y:S02]  /*2cf0*/  FSEL R168, R46, -INF , !P3 ;  /* 0xff8000002ea87808 */ /* 0x000fe40005800000 */
[----:B------:R-:W-:Y:S01]  /*2d00*/  FSEL R170, R47, -INF , !P2 ;  /* 0xff8000002faa7808 */ /* 0x000fe20005000000 */
[----:B------:R-:W-:Y:S01]  /*2d10*/  HMMA.16816.F32.BF16 R16, R16, R30, R164 ;  /* 0x0000001e1010723c */ /* 0x000fe200000418a4 */
[----:B------:R-:W-:-:S02]  /*2d20*/  FSEL R174, R36, -INF , !P4 ;  /* 0xff80000024ae7808 */ /* 0x000fc40006000000 */
[----:B------:R-:W-:Y:S02]  /*2d30*/  FMNMX3.FTZ R9, R54, R57, R52, !PT ;  /* 0x0000003936097276 */ /* 0x000fe40007810034 */
[C---:B------:R-:W-:Y:S02]  /*2d40*/  ISETP.GE.AND P3, PT, R8.reuse, R6, PT ;  /* 0x000000060800720c */ /* 0x040fe40003f66270 */
[C---:B------:R-:W-:Y:S01]  /*2d50*/  ISETP.GE.AND P2, PT, R8.reuse, R4, PT ;  /* 0x000000040800720c */ /* 0x040fe20003f46270 */
[----:B------:R-:W-:Y:S01]  /*2d60*/  HMMA.16816.F32.BF16 R28, R12, R30, R180 ;  /* 0x0000001e0c1c723c */ /* 0x000fe200000418b4 */
[C---:B------:R-:W-:Y:S02]  /*2d70*/  ISETP.GE.AND P5, PT, R8.reuse, R5, PT ;  /* 0x000000050800720c */ /* 0x040fe40003fa6270 */
[----:B------:R-:W-:Y:S01]  /*2d80*/  ISETP.GE.AND P4, PT, R8, R2, PT ;  /* 0x000000020800720c */ /* 0x000fe20003f86270 */
[----:B------:R-:W-:Y:S01]  /*2d90*/  VIADD R8, R7, 0x71 ;  /* 0x0000007107087836 */ /* 0x000fe20000000000 */
[----:B------:R-:W-:-:S02]  /*2da0*/  FMNMX3.FTZ R9, R9, R53, R83, !PT ;  /* 0x0000003509097276 */ /* 0x000fc40007810053 */
[----:B------:R-:W-:Y:S02]  /*2db0*/  FSEL R173, R37, -INF , !P6 ;  /* 0xff80000025ad7808 */ /* 0x000fe40007000000 */
[----:B------:R-:W-:Y:S02]  /*2dc0*/  FSEL R198, R38, -INF , !P1 ;  /* 0xff80000026c67808 */ /* 0x000fe40004800000 */
[----:B------:R-:W-:Y:S02]  /*2dd0*/  FSEL R175, R39, -INF , !P0 ;  /* 0xff80000027af7808 */ /* 0x000fe40004000000 */
[----:B------:R-:W-:Y:S01]  /*2de0*/  FSEL R153, R24, -INF , !P3 ;  /* 0xff80000018997808 */ /* 0x000fe20005800000 */
[----:B------:R-:W-:Y:S01]  /*2df0*/  HMMA.16816.F32.BF16 R36, R12, R22, R176 ;  /* 0x000000160c24723c */ /* 0x000fe200000418b0 */
[C---:B------:R-:W-:Y:S01]  /*2e00*/  ISETP.GE.AND P6, PT, R8.reuse, R6, PT ;  /* 0x000000060800720c */ /* 0x040fe20003fc6270 */
[C---:B------:R-:W-:Y:S01]  /*2e10*/  VIADD R22, R7.reuse, 0x78 ;  /* 0x0000007807167836 */ /* 0x040fe20000000000 */
[C---:B------:R-:W-:Y:S01]  /*2e20*/  ISETP.GE.AND P1, PT, R8.reuse, R4, PT ;  /* 0x000000040800720c */ /* 0x040fe20003f26270 */
[----:B------:R-:W-:Y:S01]  /*2e30*/  VIADD R23, R7, 0x79 ;  /* 0x0000007907177836 */ /* 0x000fe20000000000 */
[----:B------:R-:W-:-:S02]  /*2e40*/  ISETP.GE.AND P0, PT, R8, R5, PT ;  /* 0x000000050800720c */ /* 0x000fc40003f06270 */
[----:B------:R-:W-:Y:S02]  /*2e50*/  ISETP.GE.AND P3, PT, R8, R2, PT ;  /* 0x000000020800720c */ /* 0x000fe40003f66270 */
[----:B------:R-:W-:Y:S02]  /*2e60*/  FMNMX3.FTZ R8, R9, R84, R81, !PT ;  /* 0x0000005409087276 */ /* 0x000fe40007810051 */
[----:B------:R-:W-:Y:S02]  /*2e70*/  FSEL R162, R26, -INF , !P2 ;  /* 0xff8000001aa27808 */ /* 0x000fe40005000000 */
[----:B------:R-:W-:Y:S02]  /*2e80*/  FMNMX3.FTZ R8, R8, R82, R105, !PT ;  /* 0x0000005208087276 */ /* 0x000fe40007810069 */
[----:B------:R-:W-:Y:S02]  /*2e90*/  ISETP.GE.AND P2, PT, R20, R5, PT ;  /* 0x000000051400720c */ /* 0x000fe40003f46270 */
        /* <DEDUP_REMOVED lines=11> */
[----:B------:R-:W-:Y:S02]  /*2f50*/  ISETP.GE.AND P1, PT, R21, R5, PT ;  /* 0x000000051500720c */ /* 0x000fe40003f26270 */
[----:B------:R-:W-:-:S02]  /*2f60*/  ISETP.GE.AND P0, PT, R20, R6, PT ;  /* 0x000000061400720c */ /* 0x000fc40003f06270 */
[----:B------:R-:W-:Y:S02]  /*2f70*/  ISETP.NE.AND P2, PT, R215, 0x1, PT ;  /* 0x00000001d700780c */ /* 0x000fe40003f45270 */
[----:B------:R-:W-:Y:S02]  /*2f80*/  FMNMX3.FTZ R7, R7, R158, R157, !PT ;  /* 0x0000009e07077276 */ /* 0x000fe4000781009d */
[----:B------:R-:W-:Y:S02]  /*2f90*/  FSEL R160, R37, -INF , !P1 ;  /* 0xff80000025a07808 */ /* 0x000fe40004800000 */
[----:B------:R-:W-:Y:S02]  /*2fa0*/  FSEL R145, R32, -INF , !P0 ;  /* 0xff80000020917808 */ /* 0x000fe40004000000 */
[----:B------:R-:W-:Y:S02]  /*2fb0*/  FSEL R150, R25, -INF , !P6 ;  /* 0xff80000019967808 */ /* 0x000fe40007000000 */
[----:B------:R-:W-:-:S02]  /*2fc0*/  FSEL R172, R40, -INF , !P5 ;  /* 0xff80000028ac7808 */ /* 0x000fc40006800000 */
[CC--:B------:R-:W-:Y:S02]  /*2fd0*/  ISETP.GE.AND P1, PT, R22.reuse, R6.reuse, PT ;  /* 0x000000061600720c */ /* 0x0c0fe40003f26270 */
[C---:B------:R-:W-:Y:S02]  /*2fe0*/  ISETP.GE.AND P0, PT, R23.reuse, R6, PT ;  /* 0x000000061700720c */ /* 0x040fe40003f06270 */
[-C--:B------:R-:W-:Y:S02]  /*2ff0*/  ISETP.GE.AND P6, PT, R22, R5.reuse, PT ;  /* 0x000000051600720c */ /* 0x080fe40003fc6270 */
[----:B------:R-:W-:Y:S02]  /*3000*/  ISETP.GE.AND P5, PT, R23, R5, PT ;  /* 0x000000051700720c */ /* 0x000fe40003fa6270 */
[----:B------:R-:W-:Y:S02]  /*3010*/  FMNMX3.FTZ R6, R58, R79, R78, !PT ;  /* 0x0000004f3a067276 */ /* 0x000fe4000781004e */
[----:B------:R-:W-:-:S02]  /*3020*/  FMNMX3.FTZ R5, R59, R60, R64, !PT ;  /* 0x0000003c3b057276 */ /* 0x000fc40007810040 */
[----:B------:R-:W-:Y:S02]  /*3030*/  FMNMX3.FTZ R8, R7, R152, R155, !PT ;  /* 0x0000009807087276 */ /* 0x000fe4000781009b */
[----:B------:R-:W-:Y:S02]  /*3040*/  FMNMX3.FTZ R7, R6, R80, R87, !PT ;  /* 0x0000005006077276 */ /* 0x000fe40007810057 */
[----:B------:R-:W-:Y:S02]  /*3050*/  FMNMX3.FTZ R5, R5, R65, R61, !PT ;  /* 0x0000004105057276 */ /* 0x000fe4000781003d */
[----:B------:R-:W-:Y:S02]  /*3060*/  FMNMX3.FTZ R6, R8, R154, R145, !PT ;  /* 0x0000009a08067276 */ /* 0x000fe40007810091 */
[----:B------:R-:W-:Y:S02]  /*3070*/  FSEL R143, R16, -INF , !P1 ;  /* 0xff800000108f7808 */ /* 0x000fe40004800000 */
[----:B------:R-:W-:-:S02]  /*3080*/  FSEL R133, R17, -INF , !P0 ;  /* 0xff80000011857808 */ /* 0x000fc40004000000 */
[----:B------:R-:W-:Y:S02]  /*3090*/  FMNMX3.FTZ R16, R7, R185, R85, !PT ;  /* 0x000000b907107276 */ /* 0x000fe40007810055 */
[----:B------:R-:W-:Y:S02]  /*30a0*/  FMNMX3.FTZ R15, R5, R62, R63, !PT ;  /* 0x0000003e050f7276 */ /* 0x000fe4000781003f */
[----:B------:R-:W-:Y:S01]  /*30b0*/  FMNMX3.FTZ R17, R6, R132, R153, !PT ;  /* 0x0000008406117276 */ /* 0x000fe20007810099 */
[----:B------:R-:W-:Y:S06]  /*30c0*/  @!P2 BRA `(.L_x_273) ;  /* 0x000000000068a947 */ /* 0x000fec0003800000 */
[----:B------:R-:W-:-:S04]  /*30d0*/  VIADD R6, R215, 0xfffffffe ;  /* 0xfffffffed7067836 */ /* 0x000fc80000000000 */
[C---:B------:R-:W-:Y:S02]  /*30e0*/  IMAD R5, R6.reuse, UR14, RZ ;  /* 0x0000000e06057c24 */ /* 0x040fe4000f8e02ff */
[----:B------:R-:W-:-:S04]  /*30f0*/  IMAD.WIDE.U32 R6, R6, UR10, RZ ;  /* 0x0000000a06067c25 */ /* 0x000fc8000f8e00ff */
[----:B------:R-:W-:Y:S01]  /*3100*/  IMAD.IADD R7, R7, 0x1, R5 ;  /* 0x0000000107077824 */ /* 0x000fe200078e0205 */
[C---:B------:R-:W-:Y:S02]  /*3110*/  LEA R12, P1, R6.reuse, R213, 0x1 ;  /* 0x000000d5060c7211 */ /* 0x040fe400078208ff */
[C---:B------:R-:W-:Y:S02]  /*3120*/  IADD3 R5, P0, PT, R6.reuse, UR15, RZ ;  /* 0x0000000f06057c10 */ /* 0x040fe4000ff1e0ff */
[----:B------:R-:W-:Y:S02]  /*3130*/  LEA.HI.X R13, R6, R209, R7, 0x1, P1 ;  /* 0x000000d1060d7211 */ /* 0x000fe400008f0c07 */
[----:B------:R-:W-:Y:S02]  /*3140*/  IADD3.X R6, PT, PT, R7, UR11, RZ, P0, !PT ;  /* 0x0000000b07067c10 */ /* 0x000fe400087fe4ff */
[C---:B------:R-:W-:Y:S01]  /*3150*/  LEA R10, P0, R5.reuse, R213, 0x1 ;  /* 0x000000d5050a7211 */ /* 0x040fe200078008ff */
[----:B------:R-:W-:Y:S01]  /*3160*/  @!PT LDS RZ, [RZ] ;  /* 0x00000000fffff984 */ /* 0x000fe20000000800 */
[----:B------:R-:W-:Y:S01]  /*3170*/  @!PT LDS RZ, [RZ] ;  /* 0x00000000fffff984 */ /* 0x000fe20000000800 */
[----:B------:R-:W-:Y:S01]  /*3180*/  @!PT LDS RZ, [RZ] ;  /* 0x00000000fffff984 */ /* 0x000fe20000000800 */
[----:B------:R1:W-:Y:S01]  /*3190*/  LDGSTS.E.BYPASS.LTC128B.128 [R224+0x2000], desc[UR26][R12.64] ;  /* 0x020000000ce07fae */ /* 0x0003e2000b981a1a */
[----:B------:R-:W-:-:S02]  /*31a0*/  IADD3 R7, P1, PT, R5, UR15, RZ ;  /* 0x0000000f05077c10 */ /* 0x000fc4000ff3e0ff */
[C---:B------:R-:W-:Y:S02]  /*31b0*/  LEA.HI.X R11, R5.reuse, R209, R6, 0x1, P0 ;  /* 0x000000d1050b7211 */ /* 0x040fe400000f0c06 */
[----:B------:R-:W-:Y:S02]  /*31c0*/  IADD3 R5, P0, PT, R5, UR16, RZ ;  /* 0x0000001005057c10 */ /* 0x000fe4000ff1e0ff */
[C---:B------:R-:W-:Y:S01]  /*31d0*/  IADD3.X R9, PT, PT, R6.reuse, UR11, RZ, P1, !PT ;  /* 0x0000000b06097c10 */ /* 0x040fe20008ffe4ff */
[----:B------:R1:W-:Y:S01]  /*31e0*/  LDGSTS.E.BYPASS.LTC128B.128 [R224+0x2800], desc[UR26][R10.64] ;  /* 0x028000000ae07fae */ /* 0x0003e2000b981a1a */
[----:B------:R-:W-:Y:S02]  /*31f0*/  IADD3.X R14, PT, PT, R6, UR6, RZ, P0, !PT ;  /* 0x00000006060e7c10 */ /* 0x000fe400087fe4ff */
[-C--:B------:R-:W-:Y:S02]  /*3200*/  LEA R8, P1, R7, R213.reuse, 0x1 ;  /* 0x000000d507087211 */ /* 0x080fe400078208ff */
[----:B------:R-:W-:-:S02]  /*3210*/  LEA R6, P0, R5, R213, 0x1 ;  /* 0x000000d505067211 */ /* 0x000fc400078008ff */
[-C--:B------:R-:W-:Y:S02]  /*3220*/  LEA.HI.X R9, R7, R209.reuse, R9, 0x1, P1 ;  /* 0x000000d107097211 */ /* 0x080fe400008f0c09 */
[----:B------:R-:W-:-:S03]  /*3230*/  LEA.HI.X R7, R5, R209, R14, 0x1, P0 ;  /* 0x000000d105077211 */ /* 0x000fc600000f0c0e */
[----:B------:R1:W-:Y:S04]  /*3240*/  LDGSTS.E.BYPASS.LTC128B.128 [R224+0x3000], desc[UR26][R8.64] ;  /* 0x0300000008e07fae */ /* 0x0003e8000b981a1a */
[----:B------:R1:W-:Y:S04]  /*3250*/  LDGSTS.E.BYPASS.LTC128B.128 [R224+0x3800], desc[UR26][R6.64] ;  /* 0x0380000006e07fae */ /* 0x0003e8000b981a1a */
[----:B------:R-:W0:Y:S02]  /*3260*/  LDGDEPBAR ;  /* 0x00000000000079af */ /* 0x000e240000000000 */
.L_x_273:
[----:B-1----:R-:W-:Y:S01]  /*3270*/  FMNMX3.FTZ R6, R16, R86, R186, !PT ;  /* 0x0000005610067276 */ /* 0x002fe200078100ba */
[----:B------:R-:W-:Y:S01]  /*3280*/  IMAD.WIDE.U32 R236, R56, -0x326172a9, RZ ;  /* 0xcd9e8d5738ec7825 */ /* 0x000fe200078e00ff */
[----:B------:R-:W-:Y:S01]  /*3290*/  FMNMX3.FTZ R5, R15, R66, R91, !PT ;  /* 0x000000420f057276 */ /* 0x000fe2000781005b */
[----:B------:R-:W1:Y:S01]  /*32a0*/  LDCU UR5, c[0x0][0x45c] ;  /* 0x00008b80ff0577ac */ /* 0x000e620008000800 */
[----:B------:R-:W-:Y:S01]  /*32b0*/  FMNMX3.FTZ R6, R6, R187, R107, !PT ;  /* 0x000000bb06067276 */ /* 0x000fe2000781006b */
[----:B------:R-:W-:Y:S01]  /*32c0*/  IMAD.WIDE.U32 R118, R184, -0x2daee0ad, RZ ;  /* 0xd2511f53b8767825 */ /* 0x000fe200078e00ff */
[----:B------:R-:W-:Y:S01]  /*32d0*/  FMNMX3.FTZ R5, R5, R90, R93, !PT ;  /* 0x0000005a05057276 */ /* 0x000fe2000781005d */
[----:B------:R-:W-:Y:S01]  /*32e0*/  STL [R1+0x80], R224 ;  /* 0x000080e001007387 */ /* 0x000fe20000100800 */
[----:B------:R-:W-:Y:S01]  /*32f0*/  FMNMX3.FTZ R6, R6, R106, R120, !PT ;  /* 0x0000006a06067276 */ /* 0x000fe20007810078 */
[----:B------:R-:W-:Y:S01]  /*3300*/  IMAD.SHL.U32 R76, R76, 0x4, RZ ;  /* 0x000000044c4c7824 */ /* 0x000fe200078e00ff */
[----:B------:R-:W-:Y:S01]  /*3310*/  FMNMX3.FTZ R7, R17, R150, R143, !PT ;  /* 0x0000009611077276 */ /* 0x000fe2000781008f */
[C---:B------:R-:W-:Y:S01]  /*3320*/  VIADD R246, R216.reuse, 0x9e3779b9 ;  /* 0x9e3779b9d8f67836 */ /* 0x040fe20000000000 */
[----:B------:R-:W-:Y:S01]  /*3330*/  FMNMX3.FTZ R5, R5, R92, R109, !PT ;  /* 0x0000005c05057276 */ /* 0x000fe2000781006d */
[----:B------:R-:W-:Y:S01]  /*3340*/  VIADD R248, R216, 0x3c6ef372 ;  /* 0x3c6ef372d8f87836 */ /* 0x000fe20000000000 */
[----:B------:R-:W-:Y:S01]  /*3350*/  FMNMX3.FTZ R6, R6, R121, R117, !PT ;  /* 0x0000007906067276 */ /* 0x000fe20007810075 */
[----:B------:R-:W-:Y:S01]  /*3360*/  VIADD R130, R217, 0x32370b8f ;  /* 0x32370b8fd9827836 */ /* 0x000fe20000000000 */
[----:B------:R-:W-:Y:S01]  /*3370*/  FMNMX.FTZ R7, R133, R7, !PT ;  /* 0x0000000785077209 */ /* 0x000fe20007810000 */
[----:B------:R-:W-:Y:S01]  /*3380*/  VIADD R131, R217, 0x76cf5d0a ;  /* 0x76cf5d0ad9837836 */ /* 0x000fe20000000000 */
[----:B------:R-:W-:Y:S01]  /*3390*/  FMNMX3.FTZ R5, R5, R108, R111, !PT ;  /* 0x0000006c05057276 */ /* 0x000fe2000781006f */
[----:B------:R-:W-:Y:S01]  /*33a0*/  STL [R1+0x7c], R215 ;  /* 0x00007cd701007387 */ /* 0x000fe20000100800 */
[----:B------:R-:W-:Y:S01]  /*33b0*/  FMNMX3.FTZ R6, R6, R116, R197, !PT ;  /* 0x0000007406067276 */ /* 0x000fe200078100c5 */
[----:B------:R-:W-:Y:S01]  /*33c0*/  VIADD R223, R216, 0x78dde6e4 ;  /* 0x78dde6e4d8df7836 */ /* 0x000fe20000000000 */
[----:B------:R-:W-:Y:S01]  /*33d0*/  FMNMX3.FTZ R5, R5, R110, R220, !PT ;  /* 0x0000006e05057276 */ /* 0x000fe200078100dc */
[----:B------:R-:W2:Y:S01]  /*33e0*/  SHFL.BFLY PT, R137, R7, 0x2, 0x1f ;  /* 0x0c401f0007897f89 */ /* 0x000ea200000e0000 */
[----:B------:R-:W-:Y:S01]  /*33f0*/  FMNMX3.FTZ R6, R6, R199, R196, !PT ;  /* 0x000000c706067276 */ /* 0x000fe200078100c4 */
[----:B------:R-:W-:Y:S01]  /*3400*/  VIADD R218, R216, 0xdaa66d2b ;  /* 0xdaa66d2bd8da7836 */ /* 0x000fe20000000000 */
[----:B------:R-:W-:Y:S01]  /*3410*/  FMNMX3.FTZ R5, R5, R219, R225, !PT ;  /* 0x000000db05057276 */ /* 0x000fe200078100e1 */
[----:B------:R-:W-:Y:S01]  /*3420*/  STL [R1+0x78], R212 ;  /* 0x000078d401007387 */ /* 0x000fe20000100800 */
[----:B------:R-:W-:Y:S01]  /*3430*/  FSEL R156, R28, -INF , !P6 ;  /* 0xff8000001c9c7808 */ /* 0x000fe20007000000 */
[----:B------:R-:W-:Y:S01]  /*3440*/  VIADD R128, R217, 0xed9eba14 ;  /* 0xed9eba14d9807836 */ /* 0x000fe20000000000 */
[----:B------:R-:W-:Y:S01]  /*3450*/  ISETP.GE.AND P6, PT, R21, R4, PT ;  /* 0x000000041500720c */ /* 0x000fe20003fc6270 */
[----:B------:R-:W-:Y:S01]  /*3460*/  STL [R1+0x74], R211 ;  /* 0x000074d301007387 */ /* 0x000fe20000100800 */
[----:B------:R-:W-:Y:S01]  /*3470*/  FMNMX3.FTZ R6, R6, R195, R193, !PT ;  /* 0x000000c306067276 */ /* 0x000fe200078100c1 */
[----:B------:R-:W-:Y:S01]  /*3480*/  VIADD R129, R217, 0xa9066899 ;  /* 0xa9066899d9817836 */ /* 0x000fe20000000000 */
[----:B------:R-:W-:Y:S01]  /*3490*/  FMNMX3.FTZ R5, R5, R214, R204, !PT ;  /* 0x000000d605057276 */ /* 0x000fe200078100cc */
[----:B------:R-:W-:Y:S01]  /*34a0*/  STL [R1+0x70], R210 ;  /* 0x000070d201007387 */ /* 0x000fe20000100800 */
[----:B------:R-:W-:Y:S01]  /*34b0*/  FSEL R149, R35, -INF , !P6 ;  /* 0xff80000023957808 */ /* 0x000fe20007000000 */
[----:B------:R-:W-:Y:S01]  /*34c0*/  VIADD R221, R216, 0xb54cda56 ;  /* 0xb54cda56d8dd7836 */ /* 0x000fe20000000000 */
[----:B------:R-:W-:Y:S01]  /*34d0*/  FSEL R151, R29, -INF , !P5 ;  /* 0xff8000001d977808 */ /* 0x000fe20006800000 */
[----:B------:R-:W-:Y:S01]  /*34e0*/  STL [R1+0x68], R208 ;  /* 0x000068d001007387 */ /* 0x000fe20000100800 */
[-C--:B------:R-:W-:Y:S01]  /*34f0*/  ISETP.GE.AND P1, PT, R20, R4.reuse, PT ;  /* 0x000000041400720c */ /* 0x080fe20003f26270 */
[----:B------:R-:W-:Y:S01]  /*3500*/  VIADD R222, R216, 0x1715609d ;  /* 0x1715609dd8de7836 */ /* 0x000fe20000000000 */
[-C--:B------:R-:W-:Y:S01]  /*3510*/  ISETP.GE.AND P6, PT, R22, R4.reuse, PT ;  /* 0x000000041600720c */ /* 0x080fe20003fc6270 */
[----:B------:R-:W-:Y:S01]  /*3520*/  STL.64 [R1+0x18], R118 ;  /* 0x0000187601007387 */ /* 0x000fe20000100a00 */
[----:B------:R-:W-:-:S02]  /*3530*/  ISETP.GE.AND P5, PT, R23, R4, PT ;  /* 0x000000041700720c */ /* 0x000fc40003fa6270 */
[----:B------:R-:W-:Y:S02]  /*3540*/  FMNMX3.FTZ R6, R6, R194, R192, !PT ;  /* 0x000000c206067276 */ /* 0x000fe400078100c0 */
[----:B------:R-:W-:Y:S02]  /*3550*/  FMNMX3.FTZ R4, R5, R202, R201, !PT ;  /* 0x000000ca05047276 */ /* 0x000fe400078100c9 */
[----:B------:R-:W-:Y:S02]  /*3560*/  FSEL R146, R34, -INF , !P1 ;  /* 0xff80000022927808 */ /* 0x000fe40004800000 */
[----:B------:R-:W-:Y:S01]  /*3570*/  FMNMX3.FTZ R5, R6, R171, R168, !PT ;  /* 0x000000ab06057276 */ /* 0x000fe200078100a8 */
[----:B------:R-:W-:Y:S01]  /*3580*/  VIADD R6, R217, 0xbb67ae85 ;  /* 0xbb67ae85d9067836 */ /* 0x000fe20000000000 */
[----:B------:R-:W-:Y:S02]  /*3590*/  FMNMX3.FTZ R4, R4, R200, R174, !PT ;  /* 0x000000c804047276 */ /* 0x000fe400078100ae */
[----:B------:R-:W-:-:S02]  /*35a0*/  FSEL R148, R18, -INF , !P6 ;  /* 0xff80000012947808 */ /* 0x000fc40007000000 */
[----:B------:R-:W-:Y:S02]  /*35b0*/  FSEL R147, R19, -INF , !P5 ;  /* 0xff80000013937808 */ /* 0x000fe40006800000 */
[-C--:B------:R-:W-:Y:S02]  /*35c0*/  ISETP.GE.AND P0, PT, R20, R2.reuse, PT ;  /* 0x000000021400720c */ /* 0x080fe40003f06270 */
[-C--:B------:R-:W-:Y:S02]  /*35d0*/  ISETP.GE.AND P1, PT, R21, R2.reuse, PT ;  /* 0x000000021500720c */ /* 0x080fe40003f26270 */
[-C--:B------:R-:W-:Y:S02]  /*35e0*/  ISETP.GE.AND P6, PT, R22, R2.reuse, PT ;  /* 0x000000021600720c */ /* 0x080fe40003fc6270 */
[----:B------:R-:W-:Y:S02]  /*35f0*/  ISETP.GE.AND P5, PT, R23, R2, PT ;  /* 0x000000021700720c */ /* 0x000fe40003fa6270 */
[----:B------:R-:W-:-:S02]  /*3600*/  FMNMX3.FTZ R5, R5, R170, R146, !PT ;  /* 0x000000aa05057276 */ /* 0x000fc40007810092 */
[----:B------:R-:W-:Y:S02]  /*3610*/  FMNMX3.FTZ R2, R4, R173, R161, !PT ;  /* 0x000000ad04027276 */ /* 0x000fe400078100a1 */
[----:B------:R-:W-:Y:S02]  /*3620*/  FMNMX3.FTZ R4, R5, R149, R162, !PT ;  /* 0x0000009505047276 */ /* 0x000fe400078100a2 */
[----:B------:R-:W-:Y:S02]  /*3630*/  FMNMX3.FTZ R2, R2, R160, R172, !PT ;  /* 0x000000a002027276 */ /* 0x000fe400078100ac */
[----:B--2---:R-:W-:Y:S01]  /*3640*/  FMNMX.FTZ R137, R7, R137, !PT ;  /* 0x0000008907897209 */ /* 0x004fe20007810000 */
[----:B------:R-:W-:Y:S01]  /*3650*/  VIADD R7, R56, 0x4 ;  /* 0x0000000438077836 */ /* 0x000fe20000000000 */
[----:B------:R-:W-:Y:S02]  /*3660*/  FMNMX3.FTZ R4, R4, R169, R148, !PT ;  /* 0x000000a904047276 */ /* 0x000fe40007810094 */
[----:B------:R-:W-:Y:S01]  /*3670*/  FMNMX3.FTZ R2, R2, R163, R156, !PT ;  /* 0x000000a302027276 */ /* 0x000fe2000781009c */
[----:B------:R-:W-:Y:S01]  /*3680*/  IMAD.WIDE.U32 R88, R7, -0x326172a9, RZ ;  /* 0xcd9e8d5707587825 */ /* 0x000fe200078e00ff */
[----:B------:R-:W-:Y:S01]  /*3690*/  FMNMX.FTZ R7, R147, R4, !PT ;  /* 0x0000000493077209 */ /* 0x000fe20007810000 */
[----:B------:R-:W-:Y:S01]  /*36a0*/  SHFL.BFLY PT, R11, R137, 0x1, 0x1f ;  /* 0x0c201f00890b7f89 */ /* 0x000fe200000e0000 */
[----:B------:R-:W-:-:S02]  /*36b0*/  FMNMX.FTZ R8, R151, R2, !PT ;  /* 0x0000000297087209 */ /* 0x000fc40007810000 */
[----:B------:R-:W-:Y:S01]  /*36c0*/  FMNMX3.FTZ R2, R67, R68, R70, !PT ;  /* 0x0000004443027276 */ /* 0x000fe20007810046 */
[----:B------:R-:W2:Y:S01]  /*36d0*/  SHFL.BFLY PT, R10, R7, 0x2, 0x1f ;  /* 0x0c401f00070a7f89 */ /* 0x000ea200000e0000 */
[----:B------:R-:W-:Y:S02]  /*36e0*/  LOP3.LUT R5, R216, R55, R237, 0x96, !PT ;  /* 0x00000037d8057212 */ /* 0x000fe400078e96ed */
[----:B------:R-:W-:Y:S01]  /*36f0*/  FMNMX3.FTZ R2, R2, R77, R69, !PT ;  /* 0x0000004d02027276 */ /* 0x000fe20007810045 */
[----:B------:R-:W3:Y:S01]  /*3700*/  SHFL.BFLY PT, R135, R8, 0x2, 0x1f ;  /* 0x0c401f0008877f89 */ /* 0x000ee200000e0000 */
[----:B------:R-:W-:Y:S01]  /*3710*/  LOP3.LUT R4, R216, R55, R89, 0x96, !PT ;  /* 0x00000037d8047212 */ /* 0x000fe200078e9659 */
[----:B------:R-:W-:Y:S01]  /*3720*/  IMAD.WIDE.U32 R238, R5, -0x2daee0ad, RZ ;  /* 0xd2511f5305ee7825 */ /* 0x000fe200078e00ff */
[----:B------:R-:W-:Y:S02]  /*3730*/  FMNMX3.FTZ R2, R2, R71, R72, !PT ;  /* 0x0000004702027276 */ /* 0x000fe40007810048 */
[----:B------:R-:W-:Y:S01]  /*3740*/  FSEL R144, R42, -INF , !P4 ;  /* 0xff8000002a907808 */ /* 0x000fe20006000000 */
[----:B------:R-:W-:Y:S01]  /*3750*/  IMAD.WIDE.U32 R240, R4, -0x2daee0ad, RZ ;  /* 0xd2511f5304f07825 */ /* 0x000fe200078e00ff */
[----:B------:R-:W-:Y:S01]  /*3760*/  FMNMX3.FTZ R2, R2, R73, R94, !PT ;  /* 0x0000004902027276 */ /* 0x000fe2000781005e */
[----:B------:R-:W-:Y:S01]  /*3770*/  STL.64 [R1+0x28], R238 ;  /* 0x000028ee01007387 */ /* 0x000fe20000100a00 */
[----:B------:R-:W-:-:S02]  /*3780*/  LOP3.LUT R4, R217, R76, R119, 0x96, !PT ;  /* 0x0000004cd9047212 */ /* 0x000fc400078e9677 */
[----:B------:R-:W-:Y:S01]  /*3790*/  FMNMX3.FTZ R2, R2, R95, R96, !PT ;  /* 0x0000005f02027276 */ /* 0x000fe20007810060 */
[----:B------:R-:W-:Y:S01]  /*37a0*/  STL.64 [R1+0x20], R240 ;  /* 0x000020f001007387 */ /* 0x000fe20000100a00 */
[-C--:B------:R-:W-:Y:S01]  /*37b0*/  LOP3.LUT R9, R6, R118.reuse, R239, 0x96, !PT ;  /* 0x0000007606097212 */ /* 0x080fe200078e96ef */
[----:B------:R-:W-:Y:S01]  /*37c0*/  IMAD.WIDE.U32 R4, R4, -0x326172a9, RZ ;  /* 0xcd9e8d5704047825 */ /* 0x000fe200078e00ff */
[----:B------:R-:W-:Y:S02]  /*37d0*/  FMNMX3.FTZ R2, R2, R97, R112, !PT ;  /* 0x0000006102027276 */ /* 0x000fe40007810070 */
[----:B------:R-:W-:Y:S01]  /*37e0*/  LOP3.LUT R6, R6, R118, R241, 0x96, !PT ;  /* 0x0000007606067212 */ /* 0x000fe200078e96f1 */
[----:B------:R-:W-:Y:S01]  /*37f0*/  IMAD.WIDE.U32 R164, R9, -0x326172a9, RZ ;  /* 0xcd9e8d5709a47825 */ /* 0x000fe200078e00ff */
[----:B------:R-:W-:Y:S02]  /*3800*/  FMNMX3.FTZ R2, R2, R114, R113, !PT ;  /* 0x0000007202027276 */ /* 0x000fe40007810071 */
[----:B--2---:R-:W-:Y:S01]  /*3810*/  FMNMX.FTZ R7, R7, R10, !PT ;  /* 0x0000000a07077209 */ /* 0x004fe20007810000 */
[----:B------:R-:W-:Y:S01]  /*3820*/  IMAD.WIDE.U32 R242, R6, -0x326172a9, RZ ;  /* 0xcd9e8d5706f27825 */ /* 0x000fe200078e00ff */
[----:B------:R-:W-:Y:S01]  /*3830*/  FMNMX3.FTZ R2, R2, R115, R229, !PT ;  /* 0x0000007302027276 */ /* 0x000fe200078100e5 */
[----:B------:R-:W-:Y:S01]  /*3840*/  STL.64 [R1], R164 ;  /* 0x000000a401007387 */ /* 0x000fe20000100a00 */
[----:B------:R-:W-:-:S02]  /*3850*/  LOP3.LUT R6, R246, R236, R5, 0x96, !PT ;  /* 0x000000ecf6067212 */ /* 0x000fc400078e9605 */
[----:B------:R-:W-:Y:S01]  /*3860*/  FMNMX3.FTZ R2, R2, R228, R227, !PT ;  /* 0x000000e402027276 */ /* 0x000fe200078100e3 */
[----:B------:R-:W2:Y:S01]  /*3870*/  SHFL.BFLY PT, R136, R7, 0x1, 0x1f ;  /* 0x0c201f0007887f89 */ /* 0x000ea200000e0000 */
[----:B---3--:R-:W-:Y:S02]  /*3880*/  FMNMX.FTZ R135, R8, R135, !PT ;  /* 0x0000008708877209 */ /* 0x008fe40007810000 */
[----:B------:R-:W-:Y:S01]  /*3890*/  FMNMX.FTZ R137, R137, R11, !PT ;  /* 0x0000000b89897209 */ /* 0x000fe20007810000 */
[----:B------:R-:W-:Y:S01]  /*38a0*/  STL.64 [R1+0x10], R242 ;  /* 0x000010f201007387 */ /* 0x000fe20000100a00 */
[----:B------:R-:W-:Y:S02]  /*38b0*/  FMNMX3.FTZ R2, R2, R226, R207, !PT ;  /* 0x000000e202027276 */ /* 0x000fe400078100cf */
[----:B------:R-:W-:Y:S01]  /*38c0*/  LOP3.LUT R12, R246, R88, R5, 0x96, !PT ;  /* 0x00000058f60c7212 */ /* 0x000fe200078e9605 */
[----:B------:R-:W3:Y:S01]  /*38d0*/  SHFL.BFLY PT, R10, R135, 0x1, 0x1f ;  /* 0x0c201f00870a7f89 */ /* 0x000ee200000e0000 */
[----:B------:R-:W-:-:S02]  /*38e0*/  LOP3.LUT R9, R248, R4, R165, 0x96, !PT ;  /* 0x00000004f8097212 */ /* 0x000fc400078e96a5 */
[----:B------:R-:W-:Y:S01]  /*38f0*/  LOP3.LUT R13, R248, R4, R243, 0x96, !PT ;  /* 0x00000004f80d7212 */ /* 0x000fe200078e96f3 */
[----:B------:R-:W-:Y:S01]  /*3900*/  IMAD.WIDE.U32 R4, R6, -0x2daee0ad, RZ ;  /* 0xd2511f5306047825 */ /* 0x000fe200078e00ff */
[----:B------:R-:W-:-:S03]  /*3910*/  FMNMX3.FTZ R2, R2, R206, R205, !PT ;  /* 0x000000ce02027276 */ /* 0x000fc600078100cd */
[C---:B-1----:R-:W-:Y:S01]  /*3920*/  FMUL.FTZ R6, R137.reuse, UR5 ;  /* 0x0000000589067c20 */ /* 0x042fe20008410000 */
[----:B------:R-:W-:Y:S01]  /*3930*/  FSETP.NEU.FTZ.AND P4, PT, R137, -INF , PT ;  /* 0xff8000008900780b */ /* 0x000fe20003f9d000 */
[----:B------:R-:W-:Y:S01]  /*3940*/  IMAD.WIDE.U32 R16, R9, -0x2daee0ad, RZ ;  /* 0xd2511f5309107825 */ /* 0x000fe200078e00ff */
[----:B------:R-:W-:Y:S01]  /*3950*/  FSEL R141, R38, -INF , !P0 ;  /* 0xff800000268d7808 */ /* 0x000fe20004000000 */
[----:B------:R-:W-:Y:S01]  /*3960*/  STL [R1+0x84], R137 ;  /* 0x0000848901007387 */ /* 0x000fe20000100800 */
[----:B------:R-:W-:Y:S01]  /*3970*/  FMNMX3.FTZ R2, R2, R203, R198, !PT ;  /* 0x000000cb02027276 */ /* 0x000fe200078100c6 */
[----:B------:R-:W-:Y:S01]  /*3980*/  IMAD.WIDE.U32 R8, R13, -0x2daee0ad, RZ ;  /* 0xd2511f530d087825 */ /* 0x000fe200078e00ff */
[----:B------:R-:W-:Y:S02]  /*3990*/  FSEL R20, R6, RZ, P4 ;  /* 0x000000ff06147208 */ /* 0x000fe40002000000 */
[----:B------:R-:W-:Y:S02]  /*39a0*/  FSEL R138, R39, -INF , !P1 ;  /* 0xff800000278a7808 */ /* 0x000fe40004800000 */
[----:B------:R-:W-:Y:S01]  /*39b0*/  FMNMX3.FTZ R6, R2, R175, R141, !PT ;  /* 0x000000af02067276 */ /* 0x000fe2000781008d */
[----:B------:R-:W-:Y:S01]  /*39c0*/  FFMA.FTZ R2, R57, UR5, -R20 ;  /* 0x0000000539027c23 */ /* 0x000fe20008010814 */
[----:B------:R-:W-:-:S02]  /*39d0*/  FSEL R142, R43, -INF , !P3 ;  /* 0xff8000002b8e7808 */ /* 0x000fc40005800000 */
[----:B------:R-:W-:Y:S01]  /*39e0*/  FSEL R140, R30, -INF , !P6 ;  /* 0xff8000001e8c7808 */ /* 0x000fe20007000000 */
[----:B------:R1:W-:Y:S01]  /*39f0*/  MUFU.EX2 R179, R2 ;  /* 0x0000000200b37308 */ /* 0x0003e20000000800 */
[----:B------:R-:W-:Y:S02]  /*3a00*/  FMNMX3.FTZ R6, R6, R138, R144, !PT ;  /* 0x0000008a06067276 */ /* 0x000fe40007810090 */
[----:B------:R-:W-:Y:S01]  /*3a10*/  LOP3.LUT R15, R130, R4, R17, 0x96, !PT ;  /* 0x00000004820f7212 */ /* 0x000fe200078e9611 */
[----:B------:R-:W-:Y:S01]  /*3a20*/  FFMA.FTZ R4, R54, UR5, -R20 ;  /* 0x0000000536047c23 */ /* 0x000fe20008010814 */
[----:B------:R-:W-:Y:S02]  /*3a30*/  FSEL R134, R31, -INF , !P5 ;  /* 0xff8000001f867808 */ /* 0x000fe40006800000 */
[----:B--2---:R-:W-:Y:S01]  /*3a40*/  FMNMX.FTZ R136, R7, R136, !PT ;  /* 0x0000008807887209 */ /* 0x004fe20007810000 */
[----:B------:R2:W-:Y:S01]  /*3a50*/  MUFU.EX2 R180, R4 ;  /* 0x0000000400b47308 */ /* 0x0005e20000000800 */
[----:B------:R-:W-:-:S02]  /*3a60*/  FMNMX3.FTZ R6, R6, R142, R140, !PT ;  /* 0x0000008e06067276 */ /* 0x000fc4000781008c */
[----:B------:R-:W-:Y:S01]  /*3a70*/  LOP3.LUT R18, R131, R238, R5, 0x96, !PT ;  /* 0x000000ee83127212 */ /* 0x000fe200078e9605 */
[----:B------:R-:W-:Y:S01]  /*3a80*/  STL [R1+0x88], R136 ;  /* 0x0000888801007387 */ /* 0x000fe20000100800 */
[----:B------:R-:W-:Y:S02]  /*3a90*/  FMNMX.FTZ R6, R134, R6, !PT ;  /* 0x0000000686067209 */ /* 0x000fe40007810000 */
[----:B------:R-:W-:Y:S01]  /*3aa0*/  FSETP.NEU.FTZ.AND P0, PT, R136, -INF , PT ;  /* 0xff8000008800780b */ /* 0x000fe20003f1d000 */
[----:B------:R-:W-:-:S04]  /*3ab0*/  IMAD.WIDE.U32 R18, R18, -0x326172a9, RZ ;  /* 0xcd9e8d5712127825 */ /* 0x000fc800078e00ff */
[----:B-1----:R-:W-:Y:S01]  /*3ac0*/  FFMA.FTZ R2, R52, UR5, -R20 ;  /* 0x0000000534027c23 */ /* 0x002fe20008010814 */
[----:B---3--:R-:W-:Y:S02]  /*3ad0*/  FMNMX.FTZ R135, R135, R10, !PT ;  /* 0x0000000a87877209 */ /* 0x008fe40007810000 */
[----:B------:R-:W-:Y:S01]  /*3ae0*/  LEA R139, R3, UR4, 0x1 ;  /* 0x00000004038b7c11 */ /* 0x000fe2000f8e08ff */
[----:B------:R1:W-:Y:S02]  /*3af0*/  MUFU.EX2 R224, R2 ;  /* 0x0000000200e07308 */ /* 0x0003e40000000800 */
[----:B------:R-:W-:Y:S01]  /*3b00*/  STL [R1+0x8c], R135 ;  /* 0x00008c8701007387 */ /* 0x000fe20000100800 */
[----:B--2---:R-:W-:-:S03]  /*3b10*/  IMAD.WIDE.U32 R4, R12, -0x2daee0ad, RZ ;  /* 0xd2511f530c047825 */ /* 0x004fc600078e00ff */
[----:B------:R-:W-:Y:S01]  /*3b20*/  LDSM.16.MT88.4 R36, [R139+0x4000] ;  /* 0x004000008b24783b */ /* 0x000fe20000004200 */
[----:B------:R-:W-:Y:S01]  /*3b30*/  IMAD.WIDE.U32 R12, R15, -0x326172a9, RZ ;  /* 0xcd9e8d570f0c7825 */ /* 0x000fe200078e00ff */
[----:B------:R-:W-:-:S03]  /*3b40*/  LOP3.LUT R11, R130, R4, R9, 0x96, !PT ;  /* 0x00000004820b7212 */ /* 0x000fc600078e9609 */
[----:B------:R-:W-:Y:S01]  /*3b50*/  FFMA.FTZ R4, R53, UR5, -R20 ;  /* 0x0000000535047c23 */ /* 0x000fe20008010814 */
[----:B------:R-:W2:Y:S01]  /*3b60*/  SHFL.BFLY PT, R9, R6, 0x2, 0x1f ;  /* 0x0c401f0006097f89 */ /* 0x000ea200000e0000 */
[----:B------:R-:W-:Y:S01]  /*3b70*/  LOP3.LUT R14, R131, R240, R5, 0x96, !PT ;  /* 0x000000f0830e7212 */ /* 0x000fe200078e9605 */
[----:B------:R-:W-:Y:S01]  /*3b80*/  IMAD.IADD R209, R0, 0x1, R139 ;  /* 0x0000000100d17824 */ /* 0x000fe200078e028b */
[----:B------:R-:W-:Y:S01]  /*3b90*/  LOP3.LUT R7, R223, R18, R13, 0x96, !PT ;  /* 0x00000012df077212 */ /* 0x000fe200078e960d */
[----:B------:R-:W-:Y:S01]  /*3ba0*/  IMAD.WIDE.U32 R10, R11, -0x326172a9, RZ ;  /* 0xcd9e8d570b0a7825 */ /* 0x000fe200078e00ff */
[----:B------:R3:W-:Y:S03]  /*3bb0*/  MUFU.EX2 R210, R4 ;  /* 0x0000000400d27308 */ /* 0x0007e60000000800 */
[----:B-1----:R-:W-:Y:S01]  /*3bc0*/  FMUL.FTZ R2, R136, UR5 ;  /* 0x0000000588027c20 */ /* 0x002fe20008410000 */
[----:B------:R-:W-:Y:S01]  /*3bd0*/  LDSM.16.MT88.4 R40, [R209+0x4000] ;  /* 0x00400000d128783b */ /* 0x000fe20000004200 */
[----:B------:R-:W-:-:S03]  /*3be0*/  IMAD.WIDE.U32 R14, R14, -0x326172a9, RZ ;  /* 0xcd9e8d570e0e7825 */ /* 0x000fc600078e00ff */
[----:B------:R-:W-:Y:S01]  /*3bf0*/  FSEL R22, R2, RZ, P0 ;  /* 0x000000ff02167208 */ /* 0x000fe20000000000 */
[C---:B------:R-:W-:Y:S01]  /*3c00*/  FMUL.FTZ R2, R135.reuse, UR5 ;  /* 0x0000000587027c20 */ /* 0x040fe20008410000 */
[----:B------:R-:W-:Y:S01]  /*3c10*/  FSETP.NEU.FTZ.AND P0, PT, R135, -INF , PT ;  /* 0xff8000008700780b */ /* 0x000fe20003f1d000 */
[----:B------:R-:W-:Y:S01]  /*3c20*/  IMAD.WIDE.U32 R74, R7, -0x2daee0ad, RZ ;  /* 0xd2511f53074a7825 */ /* 0x000fe200078e00ff */
[----:B------:R-:W-:-:S03]  /*3c30*/  LOP3.LUT R14, R223, R14, R11, 0x96, !PT ;  /* 0x0000000edf0e7212 */ /* 0x000fc600078e960b */
[----:B------:R-:W-:Y:S01]  /*3c40*/  FFMA.FTZ R5, R58, UR5, -R22 ;  /* 0x000000053a057c23 */ /* 0x000fe20008010816 */
[----:B------:R-:W-:Y:S01]  /*3c50*/  FSEL R23, R2, RZ, P0 ;  /* 0x000000ff02177208 */ /* 0x000fe20000000000 */
[----:B------:R-:W-:Y:S02]  /*3c60*/  LDSM.16.MT88.4 R44, [R139+0x4400] ;  /* 0x004400008b2c783b */ /* 0x000fe40000004200 */
[----:B------:R-:W1:Y:S01]  /*3c70*/  MUFU.EX2 R2, R5 ;  /* 0x0000000500027308 */ /* 0x000e620000000800 */
[----:B------:R-:W-:Y:S01]  /*3c80*/  IMAD.WIDE.U32 R24, R14, -0x2daee0ad, RZ ;  /* 0xd2511f530e187825 */ /* 0x000fe200078e00ff */
[----:B---3--:R-:W-:Y:S01]  /*3c90*/  LOP3.LUT R4, R218, R164, R19, 0x96, !PT ;  /* 0x000000a4da047212 */ /* 0x008fe200078e9613 */
[----:B------:R-:W-:Y:S01]  /*3ca0*/  LDSM.16.MT88.4 R48, [R209+0x4400] ;  /* 0x00440000d130783b */ /* 0x000fe20000004200 */
[----:B--2---:R-:W-:-:S05]  /*3cb0*/  FMNMX.FTZ R11, R6, R9, !PT ;  /* 0x00000009060b7209 */ /* 0x004fca0007810000 */
[----:B------:R-:W2:Y:S04]  /*3cc0*/  SHFL.BFLY PT, R13, R11, 0x1, 0x1f ;  /* 0x0c201f000b0d7f89 */ /* 0x000ea800000e0000 */
[----:B-1----:R1:W-:Y:S01]  /*3cd0*/  STL [R1+0x48], R2 ;  /* 0x0000480201007387 */ /* 0x0023e20000100800 */
[----:B------:R-:W-:-:S05]  /*3ce0*/  IMAD.WIDE.U32 R4, R4, -0x2daee0ad, RZ ;  /* 0xd2511f5304047825 */ /* 0x000fca00078e00ff */
[----:B------:R-:W-:Y:S02]  /*3cf0*/  LOP3.LUT R16, R128, R16, R5, 0x96, !PT ;  /* 0x0000001080107212 */ /* 0x000fe400078e9605 */
[----:B------:R-:W-:Y:S02]  /*3d00*/  LOP3.LUT R5, R218, R242, R15, 0x96, !PT ;  /* 0x000000f2da057212 */ /* 0x000fe400078e960f */
[----:B------:R-:W-:Y:S01]  /*3d10*/  LOP3.LUT R4, R129, R4, R75, 0x96, !PT ;  /* 0x0000000481047212 */ /* 0x000fe200078e964b */
[----:B------:R-:W-:-:S04]  /*3d20*/  IMAD.WIDE.U32 R6, R16, -0x326172a9, RZ ;  /* 0xcd9e8d5710067825 */ /* 0x000fc800078e00ff */
[----:B------:R-:W-:Y:S01]  /*3d30*/  IMAD.WIDE.U32 R18, R5, -0x2daee0ad, RZ ;  /* 0xd2511f5305127825 */ /* 0x000fe200078e00ff */
[----:B------:R-:W-:-:S03]  /*3d40*/  LOP3.LUT R54, R222, R12, R7, 0x96, !PT ;  /* 0x0000000cde367212 */ /* 0x000fc600078e9607 */
[----:B------:R-:W-:Y:S01]  /*3d50*/  IMAD.WIDE.U32 R4, R4, -0x326172a9, RZ ;  /* 0xcd9e8d5704047825 */ /* 0x000fe200078e00ff */
[----:B------:R-:W-:Y:S02]  /*3d60*/  LOP3.LUT R8, R128, R8, R19, 0x96, !PT ;  /* 0x0000000880087212 */ /* 0x000fe400078e9613 */
[----:B------:R-:W-:Y:S01]  /*3d70*/  LOP3.LUT R18, R129, R18, R25, 0x96, !PT ;  /* 0x0000001281127212 */ /* 0x000fe200078e9619 */
[----:B------:R-:W-:Y:S01]  /*3d80*/  IMAD.MOV.U32 R17, RZ, RZ, R4 ;  /* 0x000000ffff117224 */ /* 0x000fe200078e0004 */
[----:B------:R-:W-:Y:S01]  /*3d90*/  LOP3.LUT R15, R221, R6, R5, 0x96, !PT ;  /* 0x00000006dd0f7212 */ /* 0x000fe200078e9605 */
[--C-:B-1----:R-:W-:Y:S01]  /*3da0*/  FFMA.FTZ R2, R59, UR5, -R23.reuse ;  /* 0x000000053b027c23 */ /* 0x102fe20008010817 */
[----:B------:R-:W-:Y:S01]  /*3db0*/  FFMA.FTZ R5, R62, UR5, -R23 ;  /* 0x000000053e057c23 */ /* 0x000fe20008010817 */
[----:B------:R-:W-:Y:S01]  /*3dc0*/  IMAD.WIDE.U32 R8, R8, -0x326172a9, RZ ;  /* 0xcd9e8d5708087825 */ /* 0x000fe200078e00ff */
[C---:B------:R-:W-:Y:S01]  /*3dd0*/  PRMT R53, R4.reuse, 0x7771, RZ ;  /* 0x0000777104357816 */ /* 0x040fe200000000ff */
[----:B------:R1:W-:Y:S01]  /*3de0*/  MUFU.EX2 R182, R2 ;  /* 0x0000000200b67308 */ /* 0x0003e20000000800 */
[----:B------:R-:W-:Y:S01]  /*3df0*/  PRMT R12, R4, 0x7773, RZ ;  /* 0x00007773040c7816 */ /* 0x000fe200000000ff */
[----:B------:R-:W-:Y:S01]  /*3e00*/  IMAD.WIDE.U32 R6, R18, -0x326172a9, RZ ;  /* 0xcd9e8d5712067825 */ /* 0x000fe200078e00ff */
[----:B------:R-:W-:Y:S01]  /*3e10*/  LOP3.LUT R9, R222, R10, R9, 0x96, !PT ;  /* 0x0000000ade097212 */ /* 0x000fe200078e9609 */
[----:B------:R-:W3:Y:S01]  /*3e20*/  LDC.U8 R25, c[0x0][0x4f8] ;  /* 0x00013e00ff197b82 */ /* 0x000ee20000000000 */
[----:B------:R-:W-:Y:S01]  /*3e30*/  PRMT R10, R4, 0x7772, RZ ;  /* 0x00007772040a7816 */ /* 0x000fe200000000ff */
[----:B------:R-:W-:Y:S01]  /*3e40*/  VIADD R75, R217, 0x646e171e ;  /* 0x646e171ed94b7836 */ /* 0x000fe20000000000 */
[----:B------:R-:W-:Y:S01]  /*3e50*/  LOP3.LUT R4, R221, R8, R7, 0x96, !PT ;  /* 0x00000008dd047212 */ /* 0x000fe200078e9607 */
[----:B------:R-:W-:Y:S01]  /*3e60*/  MUFU.EX2 R122, R5 ;  /* 0x00000005007a7308 */ /* 0x000fe20000000800 */
[----:B------:R-:W-:Y:S01]  /*3e70*/  FFMA.FTZ R7, R63, UR5, -R23 ;  /* 0x000000053f077c23 */ /* 0x000fe20008010817 */
[----:B------:R-:W-:Y:S01]  /*3e80*/  IMAD.WIDE.U32 R8, R9, -0x2daee0ad, RZ ;  /* 0xd2511f5309087825 */ /* 0x000fe200078e00ff */
[----:B------:R-:W-:-:S02]  /*3e90*/  PRMT R14, R6, 0x7771, RZ ;  /* 0x00007771060e7816 */ /* 0x000fc400000000ff */
[----:B------:R-:W-:Y:S01]  /*3ea0*/  PRMT R52, R10, 0x5410, R12 ;  /* 0x000054100a347816 */ /* 0x000fe2000000000c */
[----:B------:R-:W-:Y:S01]  /*3eb0*/  IMAD.MOV.U32 R18, RZ, RZ, R8 ;  /* 0x000000ffff127224 */ /* 0x000fe200078e0008 */
[----:B------:R-:W-:Y:S01]  /*3ec0*/  PRMT R19, R8, 0x7771, RZ ;  /* 0x0000777108137816 */ /* 0x000fe200000000ff */
[----:B------:R4:W-:Y:S01]  /*3ed0*/  MUFU.EX2 R215, R7 ;  /* 0x0000000700d77308 */ /* 0x0009e20000000800 */
[----:B-1----:R-:W-:Y:S01]  /*3ee0*/  FFMA.FTZ R2, R60, UR5, -R23 ;  /* 0x000000053c027c23 */ /* 0x002fe20008010817 */
[C---:B------:R-:W-:Y:S02]  /*3ef0*/  PRMT R16, R8.reuse, 0x7773, RZ ;  /* 0x0000777308107816 */ /* 0x040fe400000000ff */
[----:B------:R-:W-:Y:S02]  /*3f00*/  PRMT R8, R8, 0x7772, RZ ;  /* 0x0000777208087816 */ /* 0x000fe400000000ff */
[----:B------:R-:W-:Y:S02]  /*3f10*/  LOP3.LUT R3, R4, 0xffff, RZ, 0xc0, !PT ;  /* 0x0000ffff04037812 */ /* 0x000fe400078ec0ff */
[----:B------:R1:W2:Y:S01]  /*3f20*/  MUFU.EX2 R26, R2 ;  /* 0x00000002001a7308 */ /* 0x0002a20000000800 */
[----:B------:R-:W-:-:S02]  /*3f30*/  PRMT R16, R8, 0x5410, R16 ;  /* 0x0000541008107816 */ /* 0x000fc40000000010 */
[----:B------:R-:W-:Y:S01]  /*3f40*/  LOP3.LUT R8, R4, 0xff, RZ, 0xc0, !PT ;  /* 0x000000ff04087812 */ /* 0x000fe200078ec0ff */
[----:B---3--:R-:W-:Y:S01]  /*3f50*/  IMAD.U32 R213, R25, 0x10000, RZ ;  /* 0x0001000019d57824 */ /* 0x008fe200078e00ff */
[----:B------:R-:W-:Y:S02]  /*3f60*/  LOP3.LUT R9, R75, R24, R9, 0x96, !PT ;  /* 0x000000184b097212 */ /* 0x000fe400078e9609 */
[----:B----4-:R-:W-:Y:S02]  /*3f70*/  PRMT R7, R6, 0x7772, RZ ;  /* 0x0000777206077816 */ /* 0x010fe400000000ff */
[----:B------:R-:W-:Y:S01]  /*3f80*/  LOP3.LUT R213, R25, 0xff0000, R213, 0xf8, !PT ;  /* 0x00ff000019d57812 */ /* 0x000fe200078ef8d5 */
[----:B-1----:R-:W-:-:S04]  /*3f90*/  FFMA.FTZ R2, R64, UR5, -R23 ;  /* 0x0000000540027c23 */ /* 0x002fc80008010817 */
[----:B------:R1:W-:Y:S02]  /*3fa0*/  MUFU.EX2 R212, R2 ;  /* 0x0000000200d47308 */ /* 0x0003e40000000800 */
[----:B-1----:R-:W-:-:S06]  /*3fb0*/  FFMA.FTZ R2, R65, UR5, -R23 ;  /* 0x0000000541027c23 */ /* 0x002fcc0008010817 */
[----:B------:R1:W-:Y:S02]  /*3fc0*/  MUFU.EX2 R177, R2 ;  /* 0x0000000200b17308 */ /* 0x0003e40000000800 */
[----:B-1----:R-:W-:-:S06]  /*3fd0*/  FFMA.FTZ R2, R61, UR5, -R23 ;  /* 0x000000053d027c23 */ /* 0x002fcc0008010817 */
[----:B------:R2:W-:Y:S02]  /*3fe0*/  MUFU.EX2 R124, R2 ;  /* 0x00000002007c7308 */ /* 0x0005e40000000800 */
[----:B--2---:R-:W-:Y:S01]  /*3ff0*/  FMNMX.FTZ R2, R11, R13, !PT ;  /* 0x0000000d0b027209 */ /* 0x004fe20007810000 */
[----:B------:R-:W-:Y:S01]  /*4000*/  IMAD.MOV.U32 R11, RZ, RZ, R6 ;  /* 0x000000ffff0b7224 */ /* 0x000fe200078e0006 */
[----:B------:R-:W-:Y:S02]  /*4010*/  PRMT R13, R6, 0x7773, RZ ;  /* 0x00007773060d7816 */ /* 0x000fe400000000ff */
[C---:B------:R-:W-:Y:S01]  /*4020*/  FSETP.NEU.FTZ.AND P0, PT, R2.reuse, -INF , PT ;  /* 0xff8000000200780b */ /* 0x040fe20003f1d000 */
[----:B------:R-:W-:Y:S01]  /*4030*/  FMUL.FTZ R5, R2, UR5 ;  /* 0x0000000502057c20 */ /* 0x000fe20008410000 */
[----:B------:R-:W-:Y:S01]  /*4040*/  LOP3.LUT R6, R11, 0xff, RZ, 0xc0, !PT ;  /* 0x000000ff0b067812 */ /* 0x000fe200078ec0ff */
[----:B------:R-:W-:Y:S01]  /*4050*/  STL [R1+0x90], R2 ;  /* 0x0000900201007387 */ /* 0x000fe20000100800 */
[----:B------:R-:W-:-:S02]  /*4060*/  PRMT R11, R7, 0x5410, R13 ;  /* 0x00005410070b7816 */ /* 0x000fc4000000000d */
[----:B------:R-:W-:Y:S02]  /*4070*/  FSEL R21, R5, RZ, P0 ;  /* 0x000000ff05157208 */ /* 0x000fe40000000000 */
[----:B------:R-:W-:Y:S02]  /*4080*/  PRMT R10, R6, 0x5410, R14 ;  /* 0x00005410060a7816 */ /* 0x000fe4000000000e */
[----:B------:R-:W-:Y:S01]  /*4090*/  PRMT R6, R4, 0x7632, R6 ;  /* 0x0000763204067816 */ /* 0x000fe20000000006 */
[----:B------:R-:W-:Y:S01]  /*40a0*/  FFMA.FTZ R5, R67, UR5, -R21 ;  /* 0x0000000543057c23 */ /* 0x000fe20008010815 */
[----:B------:R-:W-:Y:S02]  /*40b0*/  SHF.R.U32.HI R7, RZ, 0x8, R3 ;  /* 0x00000008ff077819 */ /* 0x000fe40000011603 */
[----:B------:R-:W-:Y:S01]  /*40c0*/  SHF.R.U32.HI R3, RZ, 0x18, R4 ;  /* 0x00000018ff037819 */ /* 0x000fe20000011604 */
[----:B------:R1:W2:Y:S01]  /*40d0*/  MUFU.EX2 R137, R5 ;  /* 0x0000000500897308 */ /* 0x0002a20000000800 */
[----:B------:R-:W-:Y:S01]  /*40e0*/  LOP3.LUT R4, R6, 0xff, RZ, 0xc0, !PT ;  /* 0x000000ff06047812 */ /* 0x000fe200078ec0ff */
[----:B------:R-:W-:-:S03]  /*40f0*/  FFMA.FTZ R6, R70, UR5, -R21 ;  /* 0x0000000546067c23 */ /* 0x000fc60008010815 */
[----:B------:R-:W-:Y:S01]  /*4100*/  PRMT R3, R4, 0x5410, R3 ;  /* 0x0000541004037816 */ /* 0x000fe20000000003 */
[--C-:B------:R-:W-:Y:S01]  /*4110*/  FFMA.FTZ R4, R77, UR5, -R21.reuse ;  /* 0x000000054d047c23 */ /* 0x100fe20008010815 */
[----:B------:R-:W-:Y:S01]  /*4120*/  IMAD.MOV.U32 R77, RZ, RZ, R26 ;  /* 0x000000ffff4d7224 */ /* 0x000fe200078e001a */
[----:B------:R-:W-:Y:S01]  /*4130*/  MUFU.EX2 R211, R6 ;  /* 0x0000000600d37308 */ /* 0x000fe20000000800 */
[----:B-1----:R-:W-:Y:S01]  /*4140*/  FFMA.FTZ R5, R68, UR5, -R21 ;  /* 0x0000000544057c23 */ /* 0x002fe20008010815 */
[----:B--2---:R-:W-:Y:S06]  /*4150*/  STL [R1+0x98], R137 ;  /* 0x0000988901007387 */ /* 0x004fec0000100800 */
[----:B------:R-:W1:Y:S02]  /*4160*/  MUFU.EX2 R136, R5 ;  /* 0x0000000500887308 */ /* 0x000e640000000800 */
[----:B-1----:R-:W-:Y:S01]  /*4170*/  F2FP.BF16.F32.PACK_AB R6, R136, R137 ;  /* 0x000000898806723e */ /* 0x002fe200000010ff */
[----:B------:R1:W-:Y:S01]  /*4180*/  STL [R1+0x94], R136 ;  /* 0x0000948801007387 */ /* 0x0003e20000100800 */
[----:B------:R-:W-:-:S04]  /*4190*/  FFMA.FTZ R5, R66, UR5, -R23 ;  /* 0x0000000542057c23 */ /* 0x000fc80008010817 */
[----:B------:R2:W-:Y:S08]  /*41a0*/  MUFU.EX2 R230, R5 ;  /* 0x0000000500e67308 */ /* 0x0005f00000000800 */
[----:B------:R3:W4:Y:S01]  /*41b0*/  MUFU.EX2 R178, R4 ;  /* 0x0000000400b27308 */ /* 0x0007220000000800 */
[----:B--2---:R-:W-:Y:S02]  /*41c0*/  PRMT R5, R8, 0x5410, R7 ;  /* 0x0000541008057816 */ /* 0x004fe40000000007 */
[--C-:B------:R-:W-:Y:S01]  /*41d0*/  HSET2.LE.AND R7, R10, R213.reuse, PT ;  /* 0x000000d50a077233 */ /* 0x100fe20003803000 */
[----:B-1----:R-:W2:Y:S02]  /*41e0*/  LDL.LU R136, [R1+0x48] ;  /* 0x0000480001887983 */ /* 0x002ea40000300800 */
[----:B------:R-:W-:-:S02]  /*41f0*/  HSET2.LE.AND R0, R5, R213, PT ;  /* 0x000000d505007233 */ /* 0x000fc40003803000 */
[----:B------:R-:W-:Y:S02]  /*4200*/  HSET2.LE.AND R5, R3, R213, PT ;  /* 0x000000d503057233 */ /* 0x000fe40003803000 */
[----:B------:R-:W-:-:S04]  /*4210*/  F2FP.BF16.F32.PACK_AB R3, R77, R182 ;  /* 0x000000b64d03723e */ /* 0x000fc800000010ff */
[----:B---3--:R-:W-:Y:S01]  /*4220*/  LOP3.LUT R4, R3, R0, RZ, 0xc0, !PT ;  /* 0x0000000003047212 */ /* 0x008fe200078ec0ff */
[--C-:B------:R-:W-:Y:S01]  /*4230*/  FFMA.FTZ R0, R69, UR5, -R21.reuse ;  /* 0x0000000545007c23 */ /* 0x100fe20008010815 */
[----:B------:R-:W-:Y:S01]  /*4240*/  F2FP.BF16.F32.PACK_AB R8, R177, R212 ;  /* 0x000000d4b108723e */ /* 0x000fe200000010ff */
[----:B------:R-:W-:Y:S01]  /*4250*/  FFMA.FTZ R3, R71, UR5, -R21 ;  /* 0x0000000547037c23 */ /* 0x000fe20008010815 */
[----:B------:R-:W-:Y:S01]  /*4260*/  LOP3.LUT R5, R6, R5, RZ, 0xc0, !PT ;  /* 0x0000000506057212 */ /* 0x000fe200078ec0ff */
[----:B------:R1:W-:Y:S01]  /*4270*/  MUFU.EX2 R234, R0 ;  /* 0x0000000000ea7308 */ /* 0x0003e20000000800 */
[----:B------:R-:W-:Y:S02]  /*4280*/  LOP3.LUT R6, R8, R7, RZ, 0xc0, !PT ;  /* 0x0000000708067212 */ /* 0x000fe400078ec0ff */
[C---:B------:R-:W-:Y:S02]  /*4290*/  PRMT R8, R9.reuse, 0x7632, R8 ;  /* 0x0000763209087816 */ /* 0x040fe40000000008 */
[----:B------:R-:W-:-:S02]  /*42a0*/  LOP3.LUT R7, R9, 0xffff, RZ, 0xc0, !PT ;  /* 0x0000ffff09077812 */ /* 0x000fc400078ec0ff */
[----:B------:R-:W-:Y:S01]  /*42b0*/  LOP3.LUT R13, R9, 0xff, RZ, 0xc0, !PT ;  /* 0x000000ff090d7812 */ /* 0x000fe200078ec0ff */
[----:B------:R4:W3:Y:S01]  /*42c0*/  MUFU.EX2 R123, R3 ;  /* 0x00000003007b7308 */ /* 0x0008e20000000800 */
[----:B------:R-:W-:Y:S02]  /*42d0*/  SHF.R.U32.HI R12, RZ, 0x18, R9 ;  /* 0x00000018ff0c7819 */ /* 0x000fe40000011609 */
[----:B------:R-:W-:Y:S02]  /*42e0*/  LOP3.LUT R9, R8, 0xff, RZ, 0xc0, !PT ;  /* 0x000000ff08097812 */ /* 0x000fe400078ec0ff */
[----:B-1----:R-:W-:Y:S01]  /*42f0*/  LOP3.LUT R0, R11, 0xff00ff, RZ, 0xc0, !PT ;  /* 0x00ff00ff0b007812 */ /* 0x002fe200078ec0ff */
[----:B------:R-:W-:Y:S01]  /*4300*/  FFMA.FTZ R8, R72, UR5, -R21 ;  /* 0x0000000548087c23 */ /* 0x000fe20008010815 */
[----:B------:R-:W-:-:S03]  /*4310*/  SHF.R.U32.HI R10, RZ, 0x8, R7 ;  /* 0x00000008ff0a7819 */ /* 0x000fc60000011607 */
[----:B------:R-:W-:Y:S02]  /*4320*/  HSET2.LE.AND R0, R0, R213, PT ;  /* 0x000000d500007233 */ /* 0x000fe40003803000 */
[----:B----4-:R-:W-:Y:S01]  /*4330*/  F2FP.BF16.F32.PACK_AB R3, R178, R211 ;  /* 0x000000d3b203723e */ /* 0x010fe200000010ff */
[----:B------:R1:W-:Y:S03]  /*4340*/  MUFU.EX2 R181, R8 ;  /* 0x0000000800b57308 */ /* 0x0003e60000000800 */
[----:B------:R-:W-:Y:S02]  /*4350*/  LOP3.LUT R7, R3, R0, RZ, 0xc0, !PT ;  /* 0x0000000003077212 */ /* 0x000fe400078ec0ff */
[----:B------:R-:W-:Y:S02]  /*4360*/  PRMT R0, R13, 0x5410, R10 ;  /* 0x000054100d007816 */ /* 0x000fe4000000000a */
[----:B------:R-:W-:-:S02]  /*4370*/  PRMT R3, R9, 0x5410, R12 ;  /* 0x0000541009037816 */ /* 0x000fc4000000000c */
[----:B------:R-:W-:Y:S02]  /*4380*/  LOP3.LUT R11, R18, 0xff, RZ, 0xc0, !PT ;  /* 0x000000ff120b7812 */ /* 0x000fe400078ec0ff */
[--C-:B------:R-:W-:Y:S02]  /*4390*/  HSET2.LE.AND R0, R0, R213.reuse, PT ;  /* 0x000000d500007233 */ /* 0x100fe40003803000 */
[----:B------:R-:W-:Y:S01]  /*43a0*/  HSET2.LE.AND R9, R3, R213, PT ;  /* 0x000000d503097233 */ /* 0x000fe20003803000 */
[----:B-1----:R-:W-:Y:S01]  /*43b0*/  FFMA.FTZ R8, R73, UR5, -R21 ;  /* 0x0000000549087c23 */ /* 0x002fe20008010815 */
[----:B------:R-:W-:-:S03]  /*43c0*/  F2FP.BF16.F32.PACK_AB R3, R122, R124 ;  /* 0x0000007c7a03723e */ /* 0x000fc600000010ff */
[----:B------:R1:W4:Y:S01]  /*43d0*/  MUFU.EX2 R233, R8 ;  /* 0x0000000800e97308 */ /* 0x0003220000000800 */
[----:B------:R-:W-:Y:S02]  /*43e0*/  PRMT R11, R11, 0x5410, R19 ;  /* 0x000054100b0b7816 */ /* 0x000fe40000000013 */
[----:B---3--:R-:W-:Y:S02]  /*43f0*/  F2FP.BF16.F32.PACK_AB R10, R123, R234 ;  /* 0x000000ea7b0a723e */ /* 0x008fe400000010ff */
[----:B------:R-:W-:Y:S02]  /*4400*/  F2FP.BF16.F32.PACK_AB R12, R230, R215 ;  /* 0x000000d7e60c723e */ /* 0x000fe400000010ff */
[----:B------:R-:W-:Y:S02]  /*4410*/  HSET2.LE.AND R11, R11, R213, PT ;  /* 0x000000d50b0b7233 */ /* 0x000fe40003803000 */
[----:B------:R-:W-:Y:S02]  /*4420*/  LOP3.LUT R9, R10, R9, RZ, 0xc0, !PT ;  /* 0x000000090a097212 */ /* 0x000fe400078ec0ff */
[----:B-1----:R-:W-:Y:S01]  /*4430*/  LOP3.LUT R8, R3, R0, RZ, 0xc0, !PT ;  /* 0x0000000003087212 */ /* 0x002fe200078ec0ff */
[----:B------:R-:W-:-:S04]  /*4440*/  FFMA.FTZ R0, R79, UR5, -R22 ;  /* 0x000000054f007c23 */ /* 0x000fc80008010816 */
[----:B------:R1:W-:Y:S01]  /*4450*/  MUFU.EX2 R137, R0 ;  /* 0x0000000000897308 */ /* 0x0003e20000000800 */
[----:B------:R-:W-:Y:S01]  /*4460*/  LOP3.LUT R10, R12, R11, RZ, 0xc0, !PT ;  /* 0x0000000b0c0a7212 */ /* 0x000fe200078ec0ff */
[----:B------:R-:W-:Y:S01]  /*4470*/  FFMA.FTZ R12, R78, UR5, -R22 ;  /* 0x000000054e0c7c23 */ /* 0x000fe20008010816 */
[----:B------:R-:W-:Y:S01]  /*4480*/  LOP3.LUT R13, R17, 0xff, RZ, 0xc0, !PT ;  /* 0x000000ff110d7812 */ /* 0x000fe200078ec0ff */
[C---:B------:R-:W-:Y:S01]  /*4490*/  HMMA.16816.F32.BF16 R24, R4.reuse, R36, RZ ;  /* 0x000000240418723c */ /* 0x040fe200000418ff */
[----:B------:R-:W-:Y:S02]  /*44a0*/  LOP3.LUT R11, R15, 0xffff, RZ, 0xc0, !PT ;  /* 0x0000ffff0f0b7812 */ /* 0x000fe400078ec0ff */
[----:B----4-:R-:W-:Y:S01]  /*44b0*/  F2FP.BF16.F32.PACK_AB R3, R233, R181 ;  /* 0x000000b5e903723e */ /* 0x010fe200000010ff */
[----:B------:R3:W-:Y:S04]  /*44c0*/  MUFU.EX2 R184, R12 ;  /* 0x0000000c00b87308 */ /* 0x0007e80000000800 */
[----:B------:R-:W-:Y:S01]  /*44d0*/  HMMA.16816.F32.BF16 R32, R4, R40, RZ ;  /* 0x000000280420723c */ /* 0x000fe200000418ff */
[----:B-1----:R-:W-:-:S07]  /*44e0*/  LOP3.LUT R0, R16, 0xff00ff, RZ, 0xc0, !PT ;  /* 0x00ff00ff10007812 */ /* 0x002fce00078ec0ff */
[----:B------:R-:W-:Y:S01]  /*44f0*/  HMMA.16816.F32.BF16 R28, R4, R38, RZ ;  /* 0x00000026041c723c */ /* 0x000fe200000418ff */
[----:B------:R-:W-:-:S07]  /*4500*/  HSET2.LE.AND R0, R0, R213, PT ;  /* 0x000000d500007233 */ /* 0x000fce0003803000 */
[----:B------:R-:W-:Y:S01]  /*4510*/  HMMA.16816.F32.BF16 R16, R4, R42, RZ ;  /* 0x0000002a0410723c */ /* 0x000fe200000418ff */
[----:B------:R-:W-:Y:S01]  /*4520*/  FFMA.FTZ R4, R80, UR5, -R22 ;  /* 0x0000000550047c23 */ /* 0x000fe20008010816 */
[----:B---3--:R-:W-:Y:S02]  /*4530*/  SHF.R.U32.HI R12, RZ, 0x8, R11 ;  /* 0x00000008ff0c7819 */ /* 0x008fe4000001160b */
[----:B------:R-:W-:Y:S01]  /*4540*/  LOP3.LUT R11, R3, R0, RZ, 0xc0, !PT ;  /* 0x00000000030b7212 */ /* 0x000fe200078ec0ff */
[----:B------:R1:W3:Y:S01]  /*4550*/  MUFU.EX2 R208, R4 ;  /* 0x0000000400d07308 */ /* 0x0002e20000000800 */
[----:B------:R-:W-:Y:S02]  /*4560*/  PRMT R0, R13, 0x5410, R53 ;  /* 0x000054100d007816 */ /* 0x000fe40000000035 */
[----:B------:R-:W-:Y:S01]  /*4570*/  PRMT R3, R15, 0x7632, R3 ;  /* 0x000076320f037816 */ /* 0x000fe20000000003 */
[----:B------:R-:W-:Y:S01]  /*4580*/  FFMA.FTZ R5, R83, UR5, -R20 ;  /* 0x0000000553057c23 */ /* 0x000fe20008010814 */
[----:B------:R-:W-:-:S02]  /*4590*/  SHF.R.U32.HI R6, RZ, 0x18, R15 ;  /* 0x00000018ff067819 */ /* 0x000fc4000001160f */
[--C-:B------:R-:W-:Y:S01]  /*45a0*/  HSET2.LE.AND R0, R0, R213.reuse, PT ;  /* 0x000000d500007233 */ /* 0x100fe20003803000 */
[----:B------:R4:W-:Y:S01]  /*45b0*/  MUFU.EX2 R126, R5 ;  /* 0x00000005007e7308 */ /* 0x0009e20000000800 */
[----:B------:R-:W-:Y:S02]  /*45c0*/  LOP3.LUT R7, R52, 0xff00ff, RZ, 0xc0, !PT ;  /* 0x00ff00ff34077812 */ /* 0x000fe400078ec0ff */
[----:B-1----:R-:W-:Y:S02]  /*45d0*/  LOP3.LUT R4, R3, 0xff, RZ, 0xc0, !PT ;  /* 0x000000ff03047812 */ /* 0x002fe400078ec0ff */
[----:B------:R-:W-:Y:S02]  /*45e0*/  F2FP.BF16.F32.PACK_AB R3, R210, R224 ;  /* 0x000000e0d203723e */ /* 0x000fe400000010ff */
[----:B----4-:R-:W-:Y:S02]  /*45f0*/  PRMT R5, R4, 0x5410, R6 ;  /* 0x0000541004057816 */ /* 0x010fe40000000006 */
[----:B------:R-:W-:Y:S01]  /*4600*/  LOP3.LUT R6, R3, R0, RZ, 0xc0, !PT ;  /* 0x0000000003067212 */ /* 0x000fe200078ec0ff */
[----:B------:R-:W-:Y:S01]  /*4610*/  FFMA.FTZ R3, R84, UR5, -R20 ;  /* 0x0000000554037c23 */ /* 0x000fe20008010814 */
[----:B------:R-:W-:-:S03]  /*4620*/  HSET2.LE.AND R0, R7, R213, PT ;  /* 0x000000d507007233 */ /* 0x000fc60003803000 */
[----:B------:R3:W-:Y:S01]  /*4630*/  MUFU.EX2 R231, R3 ;  /* 0x0000000300e77308 */ /* 0x0007e20000000800 */
[----:B------:R-:W-:Y:S01]  /*4640*/  HMMA.16816.F32.BF16 R56, R8, R46, R28 ;  /* 0x0000002e0838723c */ /* 0x000fe2000004181c */
[----:B------:R-:W-:-:S07]  /*4650*/  LOP3.LUT R14, R15, 0xff, RZ, 0xc0, !PT ;  /* 0x000000ff0f0e7812 */ /* 0x000fce00078ec0ff */
[----:B------:R-:W-:Y:S01]  /*4660*/  HMMA.16816.F32.BF16 R64, R8, R44, R24 ;  /* 0x0000002c0840723c */ /* 0x000fe20000041818 */
[----:B---3--:R-:W-:-:S07]  /*4670*/  F2FP.BF16.F32.PACK_AB R3, R208, R184 ;  /* 0x000000b8d003723e */ /* 0x008fce00000010ff */
[----:B------:R-:W-:Y:S01]  /*4680*/  HMMA.16816.F32.BF16 R60, R8, R48, R32 ;  /* 0x00000030083c723c */ /* 0x000fe20000041820 */
[----:B------:R-:W-:Y:S01]  /*4690*/  LOP3.LUT R7, R3, R0, RZ, 0xc0, !PT ;  /* 0x0000000003077212 */ /* 0x000fe200078ec0ff */
[----:B------:R-:W-:-:S06]  /*46a0*/  FFMA.FTZ R3, R82, UR5, -R20 ;  /* 0x0000000552037c23 */ /* 0x000fcc0008010814 */
[----:B------:R-:W-:Y:S01]  /*46b0*/  HMMA.16816.F32.BF16 R28, R8, R50, R16 ;  /* 0x00000032081c723c */ /* 0x000fe20000041810 */
[----:B------:R-:W-:Y:S01]  /*46c0*/  VIADD R8, R76, 0x1 ;  /* 0x000000014c087836 */ /* 0x000fe20000000000 */
[----:B------:R1:W-:Y:S01]  /*46d0*/  MUFU.EX2 R135, R3 ;  /* 0x0000000300877308 */ /* 0x0003e20000000800 */
[----:B------:R-:W-:Y:S01]  /*46e0*/  PRMT R12, R14, 0x5410, R12 ;  /* 0x000054100e0c7816 */ /* 0x000fe2000000000c */
[----:B------:R-:W-:-:S04]  /*46f0*/  IMAD.WIDE.U32 R10, R54, -0x2daee0ad, RZ ;  /* 0xd2511f53360a7825 */ /* 0x000fc800078e00ff */
[----:B------:R-:W-:Y:S01]  /*4700*/  FFMA.FTZ R14, R81, UR5, -R20 ;  /* 0x00000005510e7c23 */ /* 0x000fe20008010814 */
[--C-:B------:R-:W-:Y:S02]  /*4710*/  HSET2.LE.AND R4, R12, R213.reuse, PT ;  /* 0x000000d50c047233 */ /* 0x100fe40003803000 */
[----:B------:R-:W-:Y:S02]  /*4720*/  HSET2.LE.AND R12, R5, R213, PT ;  /* 0x000000d5050c7233 */ /* 0x000fe40003803000 */
[----:B------:R-:W-:Y:S02]  /*4730*/  F2FP.BF16.F32.PACK_AB R5, R179, R180 ;  /* 0x000000b4b305723e */ /* 0x000fe400000010ff */
[----:B-1----:R-:W-:Y:S01]  /*4740*/  LOP3.LUT R3, R217, R8, R119, 0x96, !PT ;  /* 0x00000008d9037212 */ /* 0x002fe200078e9677 */
[----:B------:R-:W-:-:S04]  /*4750*/  FFMA.FTZ R8, R87, UR5, -R22 ;  /* 0x0000000557087c23 */ /* 0x000fc80008010816 */
[----:B------:R-:W-:-:S04]  /*4760*/  IMAD.WIDE.U32 R72, R3, -0x326172a9, RZ ;  /* 0xcd9e8d5703487825 */ /* 0x000fc800078e00ff */
[----:B------:R-:W-:Y:S01]  /*4770*/  FFMA.FTZ R3, R85, UR5, -R22 ;  /* 0x0000000555037c23 */ /* 0x000fe20008010816 */
[----:B------:R1:W3:Y:S01]  /*4780*/  MUFU.EX2 R55, R14 ;  /* 0x0000000e00377308 */ /* 0x0002e20000000800 */
[----:B------:R-:W-:Y:S02]  /*4790*/  LOP3.LUT R0, R75, R74, R11, 0x96, !PT ;  /* 0x0000004a4b007212 */ /* 0x000fe400078e960b */
[----:B------:R-:W-:-:S05]  /*47a0*/  LOP3.LUT R4, R5, R4, RZ, 0xc0, !PT ;  /* 0x0000000405047212 */ /* 0x000fca00078ec0ff */
[----:B------:R4:W-:Y:S01]  /*47b0*/  MUFU.EX2 R125, R3 ;  /* 0x00000003007d7308 */ /* 0x0009e20000000800 */
[----:B------:R-:W-:-:S07]  /*47c0*/  IMAD.MOV.U32 R11, RZ, RZ, R10 ;  /* 0x000000ffff0b7224 */ /* 0x000fce00078e000a */
[----:B------:R3:W-:Y:S01]  /*47d0*/  MUFU.EX2 R167, R8 ;  /* 0x0000000800a77308 */ /* 0x0007e20000000800 */
[----:B-1----:R-:W-:Y:S01]  /*47e0*/  PRMT R14, R10, 0x7771, RZ ;  /* 0x000077710a0e7816 */ /* 0x002fe200000000ff */
[----:B----4-:R-:W-:-:S06]  /*47f0*/  FFMA.FTZ R3, R86, UR5, -R22 ;  /* 0x0000000556037c23 */ /* 0x010fcc0008010816 */
[----:B------:R1:W4:Y:S01]  /*4800*/  MUFU.EX2 R2, R3 ;  /* 0x0000000300027308 */ /* 0x0003220000000800 */
[----:B---3--:R-:W-:-:S04]  /*4810*/  LOP3.LUT R8, R0, 0xffff, RZ, 0xc0, !PT ;  /* 0x0000ffff00087812 */ /* 0x008fc800078ec0ff */
[----:B------:R-:W-:Y:S02]  /*4820*/  SHF.R.U32.HI R9, RZ, 0x8, R8 ;  /* 0x00000008ff097819 */ /* 0x000fe40000011608 */
[----:B------:R-:W-:Y:S02]  /*4830*/  LOP3.LUT R8, R246, R88, R73, 0x96, !PT ;  /* 0x00000058f6087212 */ /* 0x000fe400078e9649 */
[----:B------:R-:W-:Y:S01]  /*4840*/  LOP3.LUT R11, R11, 0xff, RZ, 0xc0, !PT ;  /* 0x000000ff0b0b7812 */ /* 0x000fe200078ec0ff */
[----:B-1----:R-:W-:-:S04]  /*4850*/  FFMA.FTZ R3, R185, UR5, -R22 ;  /* 0x00000005b9037c23 */ /* 0x002fc80008010816 */
[----:B------:R1:W3:Y:S01]  /*4860*/  MUFU.EX2 R87, R3 ;  /* 0x0000000300577308 */ /* 0x0002e20000000800 */
[----:B------:R-:W-:Y:S01]  /*4870*/  PRMT R14, R11, 0x5410, R14 ;  /* 0x000054100b0e7816 */ /* 0x000fe2000000000e */
[----:B------:R-:W-:Y:S01]  /*4880*/  IMAD.MOV.U32 R185, RZ, RZ, R55 ;  /* 0x000000ffffb97224 */ /* 0x000fe200078e0037 */
[----:B--2---:R-:W-:-:S04]  /*4890*/  F2FP.BF16.F32.PACK_AB R13, R137, R136 ;  /* 0x00000088890d723e */ /* 0x004fc800000010ff */
[----:B------:R-:W-:Y:S02]  /*48a0*/  LOP3.LUT R5, R13, R12, RZ, 0xc0, !PT ;  /* 0x0000000c0d057212 */ /* 0x000fe400078ec0ff */
[C---:B------:R-:W-:Y:S02]  /*48b0*/  PRMT R12, R10.reuse, 0x7773, RZ ;  /* 0x000077730a0c7816 */ /* 0x040fe400000000ff */
[----:B------:R-:W-:Y:S02]  /*48c0*/  PRMT R13, R10, 0x7772, RZ ;  /* 0x000077720a0d7816 */ /* 0x000fe400000000ff */
[----:B------:R-:W-:Y:S01]  /*48d0*/  LOP3.LUT R10, R0, 0xff, RZ, 0xc0, !PT ;  /* 0x000000ff000a7812 */ /* 0x000fe200078ec0ff */
[----:B------:R-:W-:Y:S01]  /*48e0*/  HMMA.16816.F32.BF16 R24, R4, R36, RZ ;  /* 0x000000240418723c */ /* 0x000fe200000418ff */
[----:B------:R-:W-:Y:S02]  /*48f0*/  PRMT R13, R13, 0x5410, R12 ;  /* 0x000054100d0d7816 */ /* 0x000fe4000000000c */
[----:B------:R-:W-:-:S05]  /*4900*/  PRMT R12, R10, 0x5410, R9 ;  /* 0x000054100a0c7816 */ /* 0x000fca0000000009 */
[----:B------:R-:W-:Y:S01]  /*4910*/  HMMA.16816.F32.BF16 R16, R4, R40, RZ ;  /* 0x000000280410723c */ /* 0x000fe200000418ff */
[----:B------:R-:W-:Y:S02]  /*4920*/  LOP3.LUT R10, R248, R72, R243, 0x96, !PT ;  /* 0x00000048f80a7212 */ /* 0x000fe400078e96f3 */
[----:B-1----:R-:W-:-:S05]  /*4930*/  LOP3.LUT R3, R13, 0xff00ff, RZ, 0xc0, !PT ;  /* 0x00ff00ff0d037812 */ /* 0x002fca00078ec0ff */
[C---:B------:R-:W-:Y:S08]  /*4940*/  HMMA.16816.F32.BF16 R36, R4.reuse, R38, RZ ;  /* 0x000000260424723c */ /* 0x040ff000000418ff */
[----:B------:R-:W-:Y:S01]  /*4950*/  HMMA.16816.F32.BF16 R40, R4, R42, RZ ;  /* 0x0000002a0428723c */ /* 0x000fe200000418ff */
[----:B------:R-:W-:Y:S01]  /*4960*/  PRMT R7, R0, 0x7632, R7 ;  /* 0x0000763200077816 */ /* 0x000fe20000000007 */
[----:B------:R-:W-:Y:S01]  /*4970*/  IMAD.WIDE.U32 R4, R8, -0x2daee0ad, RZ ;  /* 0xd2511f5308047825 */ /* 0x000fe200078e00ff */
[----:B------:R-:W-:-:S02]  /*4980*/  SHF.R.U32.HI R6, RZ, 0x18, R0 ;  /* 0x00000018ff067819 */ /* 0x000fc40000011600 */
[----:B------:R-:W-:Y:S01]  /*4990*/  LOP3.LUT R0, R7, 0xff, RZ, 0xc0, !PT ;  /* 0x000000ff07007812 */ /* 0x000fe200078ec0ff */
[----:B------:R-:W-:Y:S01]  /*49a0*/  IMAD.WIDE.U32 R10, R10, -0x2daee0ad, RZ ;  /* 0xd2511f530a0a7825 */ /* 0x000fe200078e00ff */
[----:B------:R-:W-:Y:S02]  /*49b0*/  LOP3.LUT R9, R131, R240, R5, 0x96, !PT ;  /* 0x000000f083097212 */ /* 0x000fe400078e9605 */
[----:B------:R-:W-:Y:S02]  /*49c0*/  PRMT R5, R0, 0x5410, R6 ;  /* 0x0000541000057816 */ /* 0x000fe40000000006 */
[--C-:B------:R-:W-:Y:S02]  /*49d0*/  HSET2.LE.AND R0, R14, R213.reuse, PT ;  /* 0x000000d50e007233 */ /* 0x100fe40003803000 */
[----:B------:R-:W-:Y:S02]  /*49e0*/  HSET2.LE.AND R7, R3, R213, PT ;  /* 0x000000d503077233 */ /* 0x000fe40003803000 */
[----:B------:R-:W-:-:S02]  /*49f0*/  F2FP.BF16.F32.PACK_AB R3, R135, R185 ;  /* 0x000000b98703723e */ /* 0x000fc400000010ff */
[----:B------:R-:W-:Y:S02]  /*4a00*/  LOP3.LUT R11, R130, R4, R11, 0x96, !PT ;  /* 0x00000004820b7212 */ /* 0x000fe400078e960b */
[----:B------:R-:W-:Y:S02]  /*4a10*/  LOP3.LUT R6, R3, R0, RZ, 0xc0, !PT ;  /* 0x0000000003067212 */ /* 0x000fe400078ec0ff */
[----:B----4-:R-:W-:Y:S02]  /*4a20*/  F2FP.BF16.F32.PACK_AB R4, R2, R125 ;  /* 0x0000007d0204723e */ /* 0x010fe400000010ff */
[--C-:B------:R-:W-:Y:S02]  /*4a30*/  HSET2.LE.AND R0, R12, R213.reuse, PT ;  /* 0x000000d50c007233 */ /* 0x100fe40003803000 */
[----:B------:R-:W-:Y:S01]  /*4a40*/  HSET2.LE.AND R5, R5, R213, PT ;  /* 0x000000d505057233 */ /* 0x000fe20003803000 */
[----:B------:R-:W-:Y:S01]  /*4a50*/  IMAD.WIDE.U32 R12, R9, -0x326172a9, RZ ;  /* 0xcd9e8d57090c7825 */ /* 0x000fe200078e00ff */
[----:B------:R-:W-:-:S02]  /*4a60*/  F2FP.BF16.F32.PACK_AB R3, R231, R126 ;  /* 0x0000007ee703723e */ /* 0x000fc400000010ff */
[----:B---3--:R-:W-:Y:S01]  /*4a70*/  F2FP.BF16.F32.PACK_AB R8, R87, R167 ;  /* 0x000000a75708723e */ /* 0x008fe200000010ff */
[----:B------:R-:W-:Y:S01]  /*4a80*/  IMAD.WIDE.U32 R14, R11, -0x326172a9, RZ ;  /* 0xcd9e8d570b0e7825 */ /* 0x000fe200078e00ff */
[----:B------:R-:W-:Y:S02]  /*4a90*/  LOP3.LUT R7, R4, R7, RZ, 0xc0, !PT ;  /* 0x0000000704077212 */ /* 0x000fe400078ec0ff */
[----:B------:R-:W-:Y:S02]  /*4aa0*/  LOP3.LUT R4, R3, R0, RZ, 0xc0, !PT ;  /* 0x0000000003047212 */ /* 0x000fe400078ec0ff */
[----:B------:R-:W-:Y:S02]  /*4ab0*/  LOP3.LUT R5, R8, R5, RZ, 0xc0, !PT ;  /* 0x0000000508057212 */ /* 0x000fe400078ec0ff */
[----:B------:R-:W-:Y:S02]  /*4ac0*/  LOP3.LUT R0, R218, R242, R13, 0x96, !PT ;  /* 0x000000f2da007212 */ /* 0x000fe400078e960d */
[----:B------:R-:W-:-:S03]  /*4ad0*/  LOP3.LUT R3, R223, R12, R15, 0x96, !PT ;  /* 0x0000000cdf037212 */ /* 0x000fc600078e960f */
[----:B------:R-:W-:Y:S01]  /*4ae0*/  HMMA.16816.F32.BF16 R32, R4, R44, R24 ;  /* 0x0000002c0420723c */ /* 0x000fe20000041818 */
[----:B------:R-:W-:-:S04]  /*4af0*/  IMAD.WIDE.U32 R8, R0, -0x2daee0ad, RZ ;  /* 0xd2511f5300087825 */ /* 0x000fc800078e00ff */
[--C-:B------:R-:W-:Y:S01]  /*4b00*/  FFMA.FTZ R0, R91, UR5, -R23.reuse ;  /* 0x000000055b007c23 */ /* 0x100fe20008010817 */
[----:B------:R-:W-:Y:S01]  /*4b10*/  LDSM.16.MT88.4 R24, [R209+0x4800] ;  /* 0x00480000d118783b */ /* 0x000fe20000004200 */
[----:B------:R-:W-:Y:S02]  /*4b20*/  IMAD.WIDE.U32 R44, R3, -0x2daee0ad, RZ ;  /* 0xd2511f53032c7825 */ /* 0x000fe400078e00ff */
[----:B------:R1:W-:Y:S02]  /*4b30*/  MUFU.EX2 R83, R0 ;  /* 0x0000000000537308 */ /* 0x0003e40000000800 */
[----:B------:R-:W-:Y:S01]  /*4b40*/  FFMA.FTZ R3, R90, UR5, -R23 ;  /* 0x000000055a037c23 */ /* 0x000fe20008010817 */
[----:B------:R-:W-:-:S05]  /*4b50*/  LOP3.LUT R8, R129, R8, R45, 0x96, !PT ;  /* 0x0000000881087212 */ /* 0x000fca00078e962d */
[----:B------:R2:W3:Y:S01]  /*4b60*/  MUFU.EX2 R176, R3 ;  /* 0x0000000300b07308 */ /* 0x0004e20000000800 */
[----:B-1----:R-:W-:Y:S01]  /*4b70*/  LOP3.LUT R0, R128, R10, R9, 0x96, !PT ;  /* 0x0000000a80007212 */ /* 0x002fe200078e9609 */
[----:B------:R-:W-:-:S04]  /*4b80*/  IMAD.WIDE.U32 R8, R8, -0x326172a9, RZ ;  /* 0xcd9e8d5708087825 */ /* 0x000fc800078e00ff */
[----:B------:R-:W-:-:S04]  /*4b90*/  IMAD.WIDE.U32 R12, R0, -0x326172a9, RZ ;  /* 0xcd9e8d57000c7825 */ /* 0x000fc800078e00ff */
[----:B--2---:R-:W-:Y:S01]  /*4ba0*/  FFMA.FTZ R3, R93, UR5, -R23 ;  /* 0x000000055d037c23 */ /* 0x004fe20008010817 */
[----:B------:R-:W-:-:S03]  /*4bb0*/  LOP3.LUT R0, R221, R12, R9, 0x96, !PT ;  /* 0x0000000cdd007212 */ /* 0x000fc600078e9609 */
[----:B------:R1:W-:Y:S01]  /*4bc0*/  MUFU.EX2 R235, R3 ;  /* 0x0000000300eb7308 */ /* 0x0003e20000000800 */
[C---:B------:R-:W-:Y:S01]  /*4bd0*/  PRMT R9, R8.reuse, 0x7773, RZ ;  /* 0x0000777308097816 */ /* 0x040fe200000000ff */
[----:B------:R-:W-:Y:S01]  /*4be0*/  IMAD.MOV.U32 R10, RZ, RZ, R8 ;  /* 0x000000ffff0a7224 */ /* 0x000fe200078e0008 */
[C---:B------:R-:W-:Y:S02]  /*4bf0*/  PRMT R11, R8.reuse, 0x7771, RZ ;  /* 0x00007771080b7816 */ /* 0x040fe400000000ff */
[----:B-1----:R-:W-:Y:S01]  /*4c00*/  PRMT R3, R8, 0x7772, RZ ;  /* 0x0000777208037816 */ /* 0x002fe200000000ff */
[----:B------:R-:W-:-:S03]  /*4c10*/  FFMA.FTZ R8, R92, UR5, -R23 ;  /* 0x000000055c087c23 */ /* 0x000fc60008010817 */
[----:B------:R-:W-:Y:S02]  /*4c20*/  PRMT R12, R3, 0x5410, R9 ;  /* 0x00005410030c7816 */ /* 0x000fe40000000009 */
[----:B------:R-:W-:Y:S01]  /*4c30*/  LOP3.LUT R3, R0, 0xffff, RZ, 0xc0, !PT ;  /* 0x0000ffff00037812 */ /* 0x000fe200078ec0ff */
[----:B------:R1:W-:Y:S01]  /*4c40*/  MUFU.EX2 R79, R8 ;  /* 0x00000008004f7308 */ /* 0x0003e20000000800 */
[----:B------:R-:W-:Y:S02]  /*4c50*/  FFMA.FTZ R9, R94, UR5, -R21 ;  /* 0x000000055e097c23 */ /* 0x000fe40008010815 */
[----:B------:R-:W-:-:S05]  /*4c60*/  SHF.R.U32.HI R3, RZ, 0x8, R3 ;  /* 0x00000008ff037819 */ /* 0x000fca0000011603 */
[----:B------:R2:W-:Y:S01]  /*4c70*/  MUFU.EX2 R166, R9 ;  /* 0x0000000900a67308 */ /* 0x0005e20000000800 */
[----:B-1----:R-:W-:Y:S01]  /*4c80*/  LOP3.LUT R8, R0, 0xff, RZ, 0xc0, !PT ;  /* 0x000000ff00087812 */ /* 0x002fe200078ec0ff */
[----:B------:R-:W-:Y:S01]  /*4c90*/  HMMA.16816.F32.BF16 R68, R4, R48, R16 ;  /* 0x000000300444723c */ /* 0x000fe20000041810 */
[----:B------:R-:W1:Y:S02]  /*4ca0*/  LDSM.16.MT88.4 R16, [R139+0x4800] ;  /* 0x004800008b10783b */ /* 0x000e640000004200 */
[----:B--2---:R-:W-:Y:S01]  /*4cb0*/  PRMT R9, R8, 0x5410, R3 ;  /* 0x0000541008097816 */ /* 0x004fe20000000003 */
[----:B------:R-:W-:Y:S01]  /*4cc0*/  FFMA.FTZ R8, R95, UR5, -R21 ;  /* 0x000000055f087c23 */ /* 0x000fe20008010815 */
[----:B------:R-:W-:-:S03]  /*4cd0*/  PRMT R3, R0, 0x7632, R3 ;  /* 0x0000763200037816 */ /* 0x000fc60000000003 */
[----:B------:R-:W-:Y:S01]  /*4ce0*/  HMMA.16816.F32.BF16 R36, R4, R46, R36 ;  /* 0x0000002e0424723c */ /* 0x000fe20000041824 */
[----:B------:R-:W2:Y:S01]  /*4cf0*/  MUFU.EX2 R93, R8 ;  /* 0x00000008005d7308 */ /* 0x000ea20000000800 */
[----:B------:R-:W-:Y:S02]  /*4d00*/  SHF.R.U32.HI R0, RZ, 0x18, R0 ;  /* 0x00000018ff007819 */ /* 0x000fe40000011600 */
[----:B------:R-:W-:-:S04]  /*4d10*/  LOP3.LUT R3, R3, 0xff, RZ, 0xc0, !PT ;  /* 0x000000ff03037812 */ /* 0x000fc800078ec0ff */
[----:B------:R-:W-:Y:S01]  /*4d20*/  HMMA.16816.F32.BF16 R48, R4, R50, R40 ;  /* 0x000000320430723c */ /* 0x000fe20000041828 */
[----:B------:R-:W-:Y:S01]  /*4d30*/  FFMA.FTZ R4, R96, UR5, -R21 ;  /* 0x0000000560047c23 */ /* 0x000fe20008010815 */
[----:B------:R-:W-:-:S03]  /*4d40*/  PRMT R5, R3, 0x5410, R0 ;  /* 0x0000541003057816 */ /* 0x000fc60000000000 */
[----:B------:R4:W-:Y:S01]  /*4d50*/  MUFU.EX2 R74, R4 ;  /* 0x00000004004a7308 */ /* 0x0009e20000000800 */
[----:B------:R-:W-:Y:S02]  /*4d60*/  HSET2.LE.AND R0, R9, R213, PT ;  /* 0x000000d509007233 */ /* 0x000fe40003803000 */
[----:B---3--:R-:W-:Y:S02]  /*4d70*/  F2FP.BF16.F32.PACK_AB R3, R176, R83 ;  /* 0x00000053b003723e */ /* 0x008fe400000010ff */
[----:B------:R-:W-:Y:S01]  /*4d80*/  LOP3.LUT R10, R10, 0xff, RZ, 0xc0, !PT ;  /* 0x000000ff0a0a7812 */ /* 0x000fe200078ec0ff */
[----:B----4-:R-:W-:-:S04]  /*4d90*/  FFMA.FTZ R4, R97, UR5, -R21 ;  /* 0x0000000561047c23 */ /* 0x010fc80008010815 */
[----:B------:R3:W4:Y:S01]  /*4da0*/  MUFU.EX2 R81, R4 ;  /* 0x0000000400517308 */ /* 0x0007220000000800 */
[----:B------:R-:W-:Y:S02]  /*4db0*/  PRMT R10, R10, 0x5410, R11 ;  /* 0x000054100a0a7816 */ /* 0x000fe4000000000b */
[----:B------:R-:W-:Y:S02]  /*4dc0*/  LOP3.LUT R7, R12, 0xff00ff, RZ, 0xc0, !PT ;  /* 0x00ff00ff0c077812 */ /* 0x000fe400078ec0ff */
[----:B---3--:R-:W-:Y:S02]  /*4dd0*/  LOP3.LUT R4, R3, R0, RZ, 0xc0, !PT ;  /* 0x0000000003047212 */ /* 0x008fe400078ec0ff */
[----:B------:R-:W-:Y:S02]  /*4de0*/  HSET2.LE.AND R0, R5, R213, PT ;  /* 0x000000d505007233 */ /* 0x000fe40003803000 */
[----:B--2---:R-:W-:-:S04]  /*4df0*/  F2FP.BF16.F32.PACK_AB R3, R93, R166 ;  /* 0x000000a65d03723e */ /* 0x004fc800000010ff */
[----:B------:R-:W-:Y:S02]  /*4e00*/  LOP3.LUT R5, R3, R0, RZ, 0xc0, !PT ;  /* 0x0000000003057212 */ /* 0x000fe400078ec0ff */
[----:B------:R-:W-:Y:S02]  /*4e10*/  HSET2.LE.AND R0, R10, R213, PT ;  /* 0x000000d50a007233 */ /* 0x000fe40003803000 */
[----:B------:R-:W-:-:S04]  /*4e20*/  F2FP.BF16.F32.PACK_AB R3, R79, R235 ;  /* 0x000000eb4f03723e */ /* 0x000fc800000010ff */
[----:B------:R-:W-:Y:S02]  /*4e30*/  LOP3.LUT R6, R3, R0, RZ, 0xc0, !PT ;  /* 0x0000000003067212 */ /* 0x000fe400078ec0ff */
[----:B------:R-:W-:Y:S02]  /*4e40*/  HSET2.LE.AND R0, R7, R213, PT ;  /* 0x000000d507007233 */ /* 0x000fe40003803000 */
[----:B----4-:R-:W-:-:S04]  /*4e50*/  F2FP.BF16.F32.PACK_AB R3, R81, R74 ;  /* 0x0000004a5103723e */ /* 0x010fc800000010ff */
[----:B------:R-:W-:Y:S01]  /*4e60*/  LOP3.LUT R7, R3, R0, RZ, 0xc0, !PT ;  /* 0x0000000003077212 */ /* 0x000fe200078ec0ff */
[----:B------:R-:W-:Y:S01]  /*4e70*/  FFMA.FTZ R0, R105, UR5, -R20 ;  /* 0x0000000569007c23 */ /* 0x000fe20008010814 */
[----:B------:R-:W-:-:S03]  /*4e80*/  IMAD.MOV.U32 R97, RZ, RZ, R165 ;  /* 0x000000ffff617224 */ /* 0x000fc600078e00a5 */
[----:B------:R2:W-:Y:S01]  /*4e90*/  MUFU.EX2 R165, R0 ;  /* 0x0000000000a57308 */ /* 0x0005e20000000800 */
[----:B------:R-:W-:Y:S01]  /*4ea0*/  LOP3.LUT R3, R246, R236, R73, 0x96, !PT ;  /* 0x000000ecf6037212 */ /* 0x000fe200078e9649 */
[C---:B-1----:R-:W-:Y:S08]  /*4eb0*/  HMMA.16816.F32.BF16 R52, R4.reuse, R16, R64 ;  /* 0x000000100434723c */ /* 0x042ff00000041840 */
[----:B------:R-:W-:Y:S01]  /*4ec0*/  HMMA.16816.F32.BF16 R64, R4, R24, R60 ;  /* 0x000000180440723c */ /* 0x000fe2000004183c */
[----:B--2---:R-:W-:-:S04]  /*4ed0*/  FFMA.FTZ R0, R104, UR5, -R20 ;  /* 0x0000000568007c23 */ /* 0x004fc80008010814 */
[----:B------:R1:W-:Y:S03]  /*4ee0*/  MUFU.EX2 R251, R0 ;  /* 0x0000000000fb7308 */ /* 0x0003e60000000800 */
[C---:B------:R-:W-:Y:S08]  /*4ef0*/  HMMA.16816.F32.BF16 R56, R4.reuse, R18, R56 ;  /* 0x000000120438723c */ /* 0x040ff00000041838 */
[----:B------:R-:W-:Y:S01]  /*4f00*/  HMMA.16816.F32.BF16 R60, R4, R26, R28 ;  /* 0x0000001a043c723c */ /* 0x000fe2000004181c */
[----:B------:R-:W-:Y:S01]  /*4f10*/  IMAD.WIDE.U32 R4, R3, -0x2daee0ad, RZ ;  /* 0xd2511f5303047825 */ /* 0x000fe200078e00ff */
[----:B-1----:R-:W-:-:S03]  /*4f20*/  LOP3.LUT R0, R248, R72, R97, 0x96, !PT ;  /* 0x00000048f8007212 */ /* 0x002fc600078e9661 */
[----:B------:R-:W-:Y:S02]  /*4f30*/  IMAD.MOV.U32 R72, RZ, RZ, R238 ;  /* 0x000000ffff487224 */ /* 0x000fe400078e00ee */
[----:B------:R-:W-:-:S03]  /*4f40*/  IMAD.WIDE.U32 R8, R0, -0x2daee0ad, RZ ;  /* 0xd2511f5300087825 */ /* 0x000fc600078e00ff */
[----:B------:R-:W-:Y:S02]  /*4f50*/  LOP3.LUT R5, R131, R72, R5, 0x96, !PT ;  /* 0x0000004883057212 */ /* 0x000fe400078e9605 */
[----:B------:R-:W-:Y:S01]  /*4f60*/  LOP3.LUT R0, R130, R4, R9, 0x96, !PT ;  /* 0x0000000482007212 */ /* 0x000fe200078e9609 */
[----:B------:R-:W-:Y:S02]  /*4f70*/  IMAD.MOV.U32 R96, RZ, RZ, R164 ;  /* 0x000000ffff607224 */ /* 0x000fe400078e00a4 */
[----:B------:R-:W-:Y:S01]  /*4f80*/  FFMA.FTZ R3, R103, UR5, -R20 ;  /* 0x0000000567037c23 */ /* 0x000fe20008010814 */
[----:B------:R-:W-:-:S04]  /*4f90*/  IMAD.WIDE.U32 R4, R5, -0x326172a9, RZ ;  /* 0xcd9e8d5705047825 */ /* 0x000fc800078e00ff */
[----:B------:R-:W-:Y:S01]  /*4fa0*/  IMAD.WIDE.U32 R6, R0, -0x326172a9, RZ ;  /* 0xcd9e8d5700067825 */ /* 0x000fe200078e00ff */
[----:B------:R1:W-:Y:S01]  /*4fb0*/  MUFU.EX2 R250, R3 ;  /* 0x0000000300fa7308 */ /* 0x0003e20000000800 */
[----:B------:R-:W-:-:S03]  /*4fc0*/  LOP3.LUT R0, R218, R96, R5, 0x96, !PT ;  /* 0x00000060da007212 */ /* 0x000fc600078e9605 */
[----:B------:R-:W-:Y:S02]  /*4fd0*/  LOP3.LUT R4, R223, R4, R7, 0x96, !PT ;  /* 0x00000004df047212 */ /* 0x000fe400078e9607 */
[----:B------:R-:W-:-:S04]  /*4fe0*/  IMAD.WIDE.U32 R10, R0, -0x2daee0ad, RZ ;  /* 0xd2511f53000a7825 */ /* 0x000fc800078e00ff */
[----:B------:R-:W-:Y:S01]  /*4ff0*/  FFMA.FTZ R0, R99, UR5, -R20 ;  /* 0x0000000563007c23 */ /* 0x000fe20008010814 */
[----:B------:R-:W-:-:S04]  /*5000*/  IMAD.WIDE.U32 R28, R4, -0x2daee0ad, RZ ;  /* 0xd2511f53041c7825 */ /* 0x000fc800078e00ff */
[----:B-1----:R-:W-:-:S04]  /*5010*/  FFMA.FTZ R3, R100, UR5, -R20 ;  /* 0x0000000564037c23 */ /* 0x002fc80008010814 */
[----:B------:R1:W2:Y:S01]  /*5020*/  MUFU.EX2 R183, R3 ;  /* 0x0000000300b77308 */ /* 0x0002a20000000800 */
[----:B------:R-:W-:-:S07]  /*5030*/  LOP3.LUT R4, R129, R10, R29, 0x96, !PT ;  /* 0x0000000a81047212 */ /* 0x000fce00078e961d */
[----:B------:R3:W-:Y:S01]  /*5040*/  MUFU.EX2 R232, R0 ;  /* 0x0000000000e87308 */ /* 0x0007e20000000800 */
[----:B-1----:R-:W-:-:S07]  /*5050*/  FFMA.FTZ R3, R102, UR5, -R20 ;  /* 0x0000000566037c23 */ /* 0x002fce0008010814 */
[----:B------:R1:W-:Y:S01]  /*5060*/  MUFU.EX2 R80, R3 ;  /* 0x0000000300507308 */ /* 0x0003e20000000800 */
[----:B---3--:R-:W-:Y:S01]  /*5070*/  FFMA.FTZ R0, R98, UR5, -R20 ;  /* 0x0000000562007c23 */ /* 0x008fe20008010814 */
[----:B------:R-:W-:-:S06]  /*5080*/  IMAD.WIDE.U32 R4, R4, -0x326172a9, RZ ;  /* 0xcd9e8d5704047825 */ /* 0x000fcc00078e00ff */
[----:B------:R3:W-:Y:S01]  /*5090*/  MUFU.EX2 R84, R0 ;  /* 0x0000000000547308 */ /* 0x0007e20000000800 */
[----:B-1----:R-:W-:-:S05]  /*50a0*/  LOP3.LUT R3, R128, R8, R11, 0x96, !PT ;  /* 0x0000000880037212 */ /* 0x002fca00078e960b */
[----:B------:R-:W-:-:S04]  /*50b0*/  IMAD.WIDE.U32 R8, R3, -0x326172a9, RZ ;  /* 0xcd9e8d5703087825 */ /* 0x000fc800078e00ff */
[--C-:B---3--:R-:W-:Y:S01]  /*50c0*/  FFMA.FTZ R0, R186, UR5, -R22.reuse ;  /* 0x00000005ba007c23 */ /* 0x108fe20008010816 */
[----:B------:R-:W-:-:S03]  /*50d0*/  FFMA.FTZ R3, R107, UR5, -R22 ;  /* 0x000000056b037c23 */ /* 0x000fc60008010816 */
[----:B------:R1:W-:Y:S01]  /*50e0*/  MUFU.EX2 R164, R0 ;  /* 0x0000000000a47308 */ /* 0x0003e20000000800 */
[----:B------:R-:W-:Y:S01]  /*50f0*/  IMAD.MOV.U32 R94, RZ, RZ, R242 ;  /* 0x000000ffff5e7224 */ /* 0x000fe200078e00f2 */
[----:B------:R-:W-:Y:S02]  /*5100*/  LOP3.LUT R11, R222, R6, R9, 0x96, !PT ;  /* 0x00000006de0b7212 */ /* 0x000fe400078e9609 */
[C---:B------:R-:W-:Y:S02]  /*5110*/  PRMT R6, R4.reuse, 0x7773, RZ ;  /* 0x0000777304067816 */ /* 0x040fe400000000ff */
[C---:B------:R-:W-:Y:S02]  /*5120*/  PRMT R9, R4.reuse, 0x7771, RZ ;  /* 0x0000777104097816 */ /* 0x040fe400000000ff */
[----:B------:R3:W-:Y:S01]  /*5130*/  MUFU.EX2 R242, R3 ;  /* 0x0000000300f27308 */ /* 0x0007e20000000800 */
[----:B-1----:R-:W-:Y:S01]  /*5140*/  LOP3.LUT R0, R221, R8, R5, 0x96, !PT ;  /* 0x00000008dd007212 */ /* 0x002fe200078e9605 */
[----:B------:R-:W-:Y:S01]  /*5150*/  IMAD.MOV.U32 R8, RZ, RZ, R4 ;  /* 0x000000ffff087224 */ /* 0x000fe200078e0004 */
[----:B------:R-:W-:Y:S01]  /*5160*/  PRMT R5, R4, 0x7772, RZ ;  /* 0x0000777204057816 */ /* 0x000fe200000000ff */
[----:B------:R-:W-:Y:S01]  /*5170*/  FFMA.FTZ R4, R106, UR5, -R22 ;  /* 0x000000056a047c23 */ /* 0x000fe20008010816 */
[----:B---3--:R-:W-:-:S03]  /*5180*/  LOP3.LUT R3, R0, 0xffff, RZ, 0xc0, !PT ;  /* 0x0000ffff00037812 */ /* 0x008fc600078ec0ff */
[----:B------:R1:W3:Y:S01]  /*5190*/  MUFU.EX2 R249, R4 ;  /* 0x0000000400f97308 */ /* 0x0002e20000000800 */
[----:B------:R-:W-:Y:S02]  /*51a0*/  PRMT R7, R5, 0x5410, R6 ;  /* 0x0000541005077816 */ /* 0x000fe40000000006 */
[----:B------:R-:W-:Y:S02]  /*51b0*/  LOP3.LUT R6, R8, 0xff, RZ, 0xc0, !PT ;  /* 0x000000ff08067812 */ /* 0x000fe400078ec0ff */
[----:B------:R-:W-:Y:S02]  /*51c0*/  SHF.R.U32.HI R5, RZ, 0x8, R3 ;  /* 0x00000008ff057819 */ /* 0x000fe40000011603 */
[----:B------:R-:W-:Y:S02]  /*51d0*/  LOP3.LUT R3, R0, 0xff, RZ, 0xc0, !PT ;  /* 0x000000ff00037812 */ /* 0x000fe400078ec0ff */
[----:B------:R-:W-:Y:S01]  /*51e0*/  PRMT R8, R6, 0x5410, R9 ;  /* 0x0000541006087816 */ /* 0x000fe20000000009 */
[----:B------:R-:W-:Y:S01]  /*51f0*/  FFMA.FTZ R6, R187, UR5, -R22 ;  /* 0x00000005bb067c23 */ /* 0x000fe20008010816 */
[----:B------:R-:W-:-:S02]  /*5200*/  PRMT R10, R3, 0x5410, R5 ;  /* 0x00005410030a7816 */ /* 0x000fc40000000005 */
[----:B-1----:R-:W-:Y:S02]  /*5210*/  PRMT R4, R0, 0x7632, R4 ;  /* 0x0000763200047816 */ /* 0x002fe40000000004 */
[----:B------:R-:W-:Y:S02]  /*5220*/  SHF.R.U32.HI R0, RZ, 0x18, R0 ;  /* 0x00000018ff007819 */ /* 0x000fe40000011600 */
[----:B------:R-:W-:Y:S01]  /*5230*/  LOP3.LUT R3, R4, 0xff, RZ, 0xc0, !PT ;  /* 0x000000ff04037812 */ /* 0x000fe200078ec0ff */
[----:B------:R-:W-:Y:S02]  /*5240*/  IMAD.MOV.U32 R104, RZ, RZ, R240 ;  /* 0x000000ffff687224 */ /* 0x000fe400078e00f0 */
[----:B------:R1:W4:Y:S01]  /*5250*/  MUFU.EX2 R240, R6 ;  /* 0x0000000600f07308 */ /* 0x0003220000000800 */
[----:B------:R-:W-:Y:S01]  /*5260*/  PRMT R9, R3, 0x5410, R0 ;  /* 0x0000541003097816 */ /* 0x000fe20000000000 */
[----:B------:R-:W-:Y:S01]  /*5270*/  FFMA.FTZ R4, R101, UR5, -R20 ;  /* 0x0000000565047c23 */ /* 0x000fe20008010814 */
[----:B------:R-:W-:-:S02]  /*5280*/  LOP3.LUT R7, R7, 0xff00ff, RZ, 0xc0, !PT ;  /* 0x00ff00ff07077812 */ /* 0x000fc400078ec0ff */
[--C-:B------:R-:W-:Y:S02]  /*5290*/  HSET2.LE.AND R0, R8, R213.reuse, PT ;  /* 0x000000d508007233 */ /* 0x100fe40003803000 */
[----:B--2---:R-:W-:Y:S01]  /*52a0*/  F2FP.BF16.F32.PACK_AB R3, R183, R250 ;  /* 0x000000fab703723e */ /* 0x004fe200000010ff */
[----:B------:R3:W-:Y:S01]  /*52b0*/  MUFU.EX2 R47, R4 ;  /* 0x00000004002f7308 */ /* 0x0007e20000000800 */
[--C-:B------:R-:W-:Y:S01]  /*52c0*/  HSET2.LE.AND R7, R7, R213.reuse, PT ;  /* 0x000000d507077233 */ /* 0x100fe20003803000 */
[----:B------:R-:W-:Y:S01]  /*52d0*/  FFMA.FTZ R5, R109, UR5, -R23 ;  /* 0x000000056d057c23 */ /* 0x000fe20008010817 */
[----:B-1----:R-:W-:Y:S02]  /*52e0*/  LOP3.LUT R6, R3, R0, RZ, 0xc0, !PT ;  /* 0x0000000003067212 */ /* 0x002fe400078ec0ff */
[----:B------:R-:W-:Y:S02]  /*52f0*/  HSET2.LE.AND R0, R10, R213, PT ;  /* 0x000000d50a007233 */ /* 0x000fe40003803000 */
[----:B------:R-:W-:-:S02]  /*5300*/  F2FP.BF16.F32.PACK_AB R3, R251, R165 ;  /* 0x000000a5fb03723e */ /* 0x000fc400000010ff */
[----:B---3--:R-:W-:Y:S01]  /*5310*/  F2FP.BF16.F32.PACK_AB R4, R249, R242 ;  /* 0x000000f2f904723e */ /* 0x008fe200000010ff */
[----:B------:R1:W-:Y:S03]  /*5320*/  MUFU.EX2 R247, R5 ;  /* 0x0000000500f77308 */ /* 0x0003e60000000800 */
[----:B------:R-:W-:Y:S02]  /*5330*/  LOP3.LUT R7, R4, R7, RZ, 0xc0, !PT ;  /* 0x0000000704077212 */ /* 0x000fe400078ec0ff */
[----:B------:R-:W-:Y:S01]  /*5340*/  LOP3.LUT R4, R3, R0, RZ, 0xc0, !PT ;  /* 0x0000000003047212 */ /* 0x000fe200078ec0ff */
[----:B------:R-:W-:Y:S01]  /*5350*/  FFMA.FTZ R3, R111, UR5, -R23 ;  /* 0x000000056f037c23 */ /* 0x000fe20008010817 */
[----:B------:R-:W-:Y:S02]  /*5360*/  LOP3.LUT R12, R222, R14, R13, 0x96, !PT ;  /* 0x0000000ede0c7212 */ /* 0x000fe400078e960d */
[----:B----4-:R-:W-:Y:S01]  /*5370*/  F2FP.BF16.F32.PACK_AB R8, R240, R164 ;  /* 0x000000a4f008723e */ /* 0x010fe200000010ff */
[----:B------:R2:W-:Y:S01]  /*5380*/  MUFU.EX2 R82, R3 ;  /* 0x0000000300527308 */ /* 0x0005e20000000800 */
[----:B-1----:R-:W-:Y:S01]  /*5390*/  HSET2.LE.AND R5, R9, R213, PT ;  /* 0x000000d509057233 */ /* 0x002fe20003803000 */
[----:B------:R-:W-:-:S06]  /*53a0*/  FFMA.FTZ R9, R108, UR5, -R23 ;  /* 0x000000056c097c23 */ /* 0x000fcc0008010817 */
[----:B------:R1:W3:Y:S01]  /*53b0*/  MUFU.EX2 R78, R9 ;  /* 0x00000009004e7308 */ /* 0x0002e20000000800 */
[----:B------:R-:W-:Y:S01]  /*53c0*/  LOP3.LUT R5, R8, R5, RZ, 0xc0, !PT ;  /* 0x0000000508057212 */ /* 0x000fe200078ec0ff */
[----:B--2---:R-:W-:-:S06]  /*53d0*/  FFMA.FTZ R3, R110, UR5, -R23 ;  /* 0x000000056e037c23 */ /* 0x004fcc0008010817 */
[----:B------:R2:W-:Y:S01]  /*53e0*/  MUFU.EX2 R252, R3 ;  /* 0x0000000300fc7308 */ /* 0x0005e20000000800 */
[----:B------:R-:W-:Y:S02]  /*53f0*/  IMAD.MOV.U32 R105, RZ, RZ, R241 ;  /* 0x000000ffff697224 */ /* 0x000fe400078e00f1 */
[----:B-1----:R-:W-:-:S04]  /*5400*/  IMAD.WIDE.U32 R8, R12, -0x2daee0ad, RZ ;  /* 0xd2511f530c087825 */ /* 0x002fc800078e00ff */
[----:B------:R-:W-:Y:S01]  /*5410*/  IMAD.WIDE.U32 R12, R11, -0x2daee0ad, RZ ;  /* 0xd2511f530b0c7825 */ /* 0x000fe200078e00ff */
[----:B------:R-:W-:-:S03]  /*5420*/  LOP3.LUT R0, R75, R44, R9, 0x96, !PT ;  /* 0x0000002c4b007212 */ /* 0x000fc600078e9609 */
[----:B--2---:R-:W-:Y:S01]  /*5430*/  FFMA.FTZ R3, R112, UR5, -R21 ;  /* 0x0000000570037c23 */ /* 0x004fe20008010815 */
[----:B------:R-:W-:Y:S01]  /*5440*/  IMAD.MOV.U32 R11, RZ, RZ, R8 ;  /* 0x000000ffff0b7224 */ /* 0x000fe200078e0008 */
[C---:B------:R-:W-:Y:S02]  /*5450*/  PRMT R15, R8.reuse, 0x7771, RZ ;  /* 0x00007771080f7816 */ /* 0x040fe400000000ff */
[----:B------:R1:W-:Y:S01]  /*5460*/  MUFU.EX2 R241, R3 ;  /* 0x0000000300f17308 */ /* 0x0003e20000000800 */
[C---:B------:R-:W-:Y:S02]  /*5470*/  PRMT R14, R8.reuse, 0x7773, RZ ;  /* 0x00007773080e7816 */ /* 0x040fe400000000ff */
[----:B------:R-:W-:Y:S02]  /*5480*/  PRMT R9, R8, 0x7772, RZ ;  /* 0x0000777208097816 */ /* 0x000fe400000000ff */
[----:B------:R-:W-:Y:S02]  /*5490*/  LOP3.LUT R11, R11, 0xff, RZ, 0xc0, !PT ;  /* 0x000000ff0b0b7812 */ /* 0x000fe400078ec0ff */
[----:B------:R-:W-:Y:S01]  /*54a0*/  LOP3.LUT R8, R0, 0xffff, RZ, 0xc0, !PT ;  /* 0x0000ffff00087812 */ /* 0x000fe200078ec0ff */
[----:B------:R-:W-:Y:S01]  /*54b0*/  IMAD.MOV.U32 R44, RZ, RZ, R12 ;  /* 0x000000ffff2c7224 */ /* 0x000fe200078e000c */
[----:B------:R-:W-:-:S02]  /*54c0*/  LOP3.LUT R10, R75, R28, R13, 0x96, !PT ;  /* 0x0000001c4b0a7212 */ /* 0x000fc400078e960d */
[----:B------:R-:W-:Y:S01]  /*54d0*/  PRMT R46, R12, 0x7771, RZ ;  /* 0x000077710c2e7816 */ /* 0x000fe200000000ff */
[----:B-1----:R-:W-:Y:S01]  /*54e0*/  FFMA.FTZ R3, R114, UR5, -R21 ;  /* 0x0000000572037c23 */ /* 0x002fe20008010815 */
[C---:B------:R-:W-:Y:S02]  /*54f0*/  PRMT R45, R12.reuse, 0x7773, RZ ;  /* 0x000077730c2d7816 */ /* 0x040fe400000000ff */
[----:B------:R-:W-:Y:S01]  /*5500*/  PRMT R13, R12, 0x7772, RZ ;  /* 0x000077720c0d7816 */ /* 0x000fe200000000ff */
[----:B------:R1:W2:Y:S01]  /*5510*/  MUFU.EX2 R245, R3 ;  /* 0x0000000300f57308 */ /* 0x0002a20000000800 */
[----:B------:R-:W-:Y:S02]  /*5520*/  PRMT R14, R9, 0x5410, R14 ;  /* 0x00005410090e7816 */ /* 0x000fe4000000000e */
[----:B------:R-:W-:Y:S02]  /*5530*/  LOP3.LUT R9, R0, 0xff, RZ, 0xc0, !PT ;  /* 0x000000ff00097812 */ /* 0x000fe400078ec0ff */
[----:B------:R-:W-:-:S02]  /*5540*/  SHF.R.U32.HI R8, RZ, 0x8, R8 ;  /* 0x00000008ff087819 */ /* 0x000fc40000011608 */
[----:B------:R-:W-:Y:S02]  /*5550*/  PRMT R12, R11, 0x5410, R15 ;  /* 0x000054100b0c7816 */ /* 0x000fe4000000000f */
[----:B------:R-:W-:Y:S02]  /*5560*/  PRMT R11, R0, 0x7632, R11 ;  /* 0x00007632000b7816 */ /* 0x000fe4000000000b */
[----:B------:R-:W-:Y:S01]  /*5570*/  PRMT R8, R9, 0x5410, R8 ;  /* 0x0000541009087816 */ /* 0x000fe20000000008 */
[----:B-1----:R-:W-:Y:S01]  /*5580*/  FFMA.FTZ R3, R113, UR5, -R21 ;  /* 0x0000000571037c23 */ /* 0x002fe20008010815 */
[----:B------:R-:W-:-:S03]  /*5590*/  SHF.R.U32.HI R9, RZ, 0x18, R0 ;  /* 0x00000018ff097819 */ /* 0x000fc60000011600 */
[----:B------:R1:W-:Y:S01]  /*55a0*/  MUFU.EX2 R244, R3 ;  /* 0x0000000300f47308 */ /* 0x0003e20000000800 */
[----:B------:R-:W-:Y:S01]  /*55b0*/  FFMA.FTZ R0, R115, UR5, -R21 ;  /* 0x0000000573007c23 */ /* 0x000fe20008010815 */
[----:B------:R-:W-:Y:S01]  /*55c0*/  IMAD.MOV.U32 R95, RZ, RZ, R243 ;  /* 0x000000ffff5f7224 */ /* 0x000fe200078e00f3 */
[----:B------:R-:W-:Y:S01]  /*55d0*/  HMMA.16816.F32.BF16 R40, R4, R16, R32 ;  /* 0x000000100428723c */ /* 0x000fe20000041820 */
[----:B------:R-:W-:-:S04]  /*55e0*/  IMAD.MOV.U32 R99, RZ, RZ, R237 ;  /* 0x000000ffff637224 */ /* 0x000fc800078e00ed */
[----:B------:R4:W2:Y:S01]  /*55f0*/  MUFU.EX2 R243, R0 ;  /* 0x0000000000f37308 */ /* 0x0008a20000000800 */
[----:B-1----:R-:W-:-:S04]  /*5600*/  LOP3.LUT R3, R11, 0xff, RZ, 0xc0, !PT ;  /* 0x000000ff0b037812 */ /* 0x002fc800078ec0ff */
[----:B------:R-:W-:Y:S01]  /*5610*/  PRMT R9, R3, 0x5410, R9 ;  /* 0x0000541003097816 */ /* 0x000fe20000000009 */
[----:B------:R-:W-:Y:S01]  /*5620*/  HMMA.16816.F32.BF16 R36, R4, R18, R36 ;  /* 0x000000120424723c */ /* 0x000fe20000041824 */
[----:B---3--:R-:W-:Y:S01]  /*5630*/  F2FP.BF16.F32.PACK_AB R3, R78, R247 ;  /* 0x000000f74e03723e */ /* 0x008fe200000010ff */
[----:B------:R-:W1:Y:S01]  /*5640*/  LDSM.16.MT88.4 R16, [R139+0x4c00] ;  /* 0x004c00008b10783b */ /* 0x000e620000004200 */
[----:B----4-:R-:W-:-:S05]  /*5650*/  HSET2.LE.AND R0, R8, R213, PT ;  /* 0x000000d508007233 */ /* 0x010fca0003803000 */
[C---:B------:R-:W-:Y:S08]  /*5660*/  HMMA.16816.F32.BF16 R32, R4.reuse, R24, R68 ;  /* 0x000000180420723c */ /* 0x040ff00000041844 */
[----:B------:R-:W-:Y:S01]  /*5670*/  HMMA.16816.F32.BF16 R28, R4, R26, R48 ;  /* 0x0000001a041c723c */ /* 0x000fe20000041830 */
[--C-:B------:R-:W-:Y:S01]  /*5680*/  FFMA.FTZ R4, R120, UR5, -R22.reuse ;  /* 0x0000000578047c23 */ /* 0x100fe20008010816 */
[----:B------:R-:W-:Y:S01]  /*5690*/  HSET2.LE.AND R5, R9, R213, PT ;  /* 0x000000d509057233 */ /* 0x000fe20003803000 */
[----:B------:R-:W3:Y:S01]  /*56a0*/  LDSM.16.MT88.4 R24, [R209+0x4c00] ;  /* 0x004c0000d118783b */ /* 0x000ee20000004200 */
[----:B--2---:R-:W-:Y:S01]  /*56b0*/  F2FP.BF16.F32.PACK_AB R6, R245, R241 ;  /* 0x000000f1f506723e */ /* 0x004fe200000010ff */
[----:B------:R2:W-:Y:S03]  /*56c0*/  MUFU.EX2 R237, R4 ;  /* 0x0000000400ed7308 */ /* 0x0005e60000000800 */
[----:B------:R-:W-:Y:S01]  /*56d0*/  LOP3.LUT R5, R6, R5, RZ, 0xc0, !PT ;  /* 0x0000000506057212 */ /* 0x000fe200078ec0ff */
[----:B------:R-:W-:Y:S01]  /*56e0*/  FFMA.FTZ R6, R117, UR5, -R22 ;  /* 0x0000000575067c23 */ /* 0x000fe20008010816 */
[----:B------:R-:W-:Y:S01]  /*56f0*/  IMAD.MOV.U32 R73, RZ, RZ, R239 ;  /* 0x000000ffff497224 */ /* 0x000fe200078e00ef */
[----:B------:R-:W-:-:S02]  /*5700*/  LOP3.LUT R7, R14, 0xff00ff, RZ, 0xc0, !PT ;  /* 0x00ff00ff0e077812 */ /* 0x000fc400078ec0ff */
[----:B------:R4:W-:Y:S01]  /*5710*/  MUFU.EX2 R239, R6 ;  /* 0x0000000600ef7308 */ /* 0x0009e20000000800 */
[----:B--2---:R-:W-:Y:S02]  /*5720*/  LOP3.LUT R4, R3, R0, RZ, 0xc0, !PT ;  /* 0x0000000003047212 */ /* 0x004fe400078ec0ff */
[----:B------:R-:W-:Y:S02]  /*5730*/  HSET2.LE.AND R0, R12, R213, PT ;  /* 0x000000d50c007233 */ /* 0x000fe40003803000 */
[----:B------:R-:W-:-:S04]  /*5740*/  F2FP.BF16.F32.PACK_AB R3, R252, R82 ;  /* 0x00000052fc03723e */ /* 0x000fc800000010ff */
[----:B----4-:R-:W-:Y:S01]  /*5750*/  LOP3.LUT R6, R3, R0, RZ, 0xc0, !PT ;  /* 0x0000000003067212 */ /* 0x010fe200078ec0ff */
[----:B------:R-:W-:Y:S01]  /*5760*/  FFMA.FTZ R0, R116, UR5, -R22 ;  /* 0x0000000574007c23 */ /* 0x000fe20008010816 */
[----:B------:R-:W-:Y:S02]  /*5770*/  HSET2.LE.AND R7, R7, R213, PT ;  /* 0x000000d507077233 */ /* 0x000fe40003803000 */
[----:B------:R-:W-:Y:S01]  /*5780*/  F2FP.BF16.F32.PACK_AB R8, R243, R244 ;  /* 0x000000f4f308723e */ /* 0x000fe200000010ff */
[----:B------:R2:W4:Y:S01]  /*5790*/  MUFU.EX2 R238, R0 ;  /* 0x0000000000ee7308 */ /* 0x0005220000000800 */
[----:B------:R-:W-:Y:S02]  /*57a0*/  LOP3.LUT R3, R44, 0xff, RZ, 0xc0, !PT ;  /* 0x000000ff2c037812 */ /* 0x000fe400078ec0ff */
[----:B------:R-:W-:Y:S02]  /*57b0*/  LOP3.LUT R7, R8, R7, RZ, 0xc0, !PT ;  /* 0x0000000708077212 */ /* 0x000fe400078ec0ff */
[----:B------:R-:W-:-:S02]  /*57c0*/  PRMT R8, R13, 0x5410, R45 ;  /* 0x000054100d087816 */ /* 0x000fc4000000002d */
[----:B------:R-:W-:Y:S02]  /*57d0*/  PRMT R9, R3, 0x5410, R46 ;  /* 0x0000541003097816 */ /* 0x000fe4000000002e */
[C---:B------:R-:W-:Y:S02]  /*57e0*/  LOP3.LUT R3, R10.reuse, 0xffff, RZ, 0xc0, !PT ;  /* 0x0000ffff0a037812 */ /* 0x040fe400078ec0ff */
[C---:B------:R-:W-:Y:S01]  /*57f0*/  PRMT R11, R10.reuse, 0x7632, R11 ;  /* 0x000076320a0b7816 */ /* 0x040fe2000000000b */
[----:B------:R-:W-:Y:S01]  /*5800*/  IMAD.MOV.U32 R98, RZ, RZ, R236 ;  /* 0x000000ffff627224 */ /* 0x000fe200078e00ec */
[----:B------:R-:W-:Y:S01]  /*5810*/  LOP3.LUT R12, R10, 0xff, RZ, 0xc0, !PT ;  /* 0x000000ff0a0c7812 */ /* 0x000fe200078ec0ff */
[----:B--2---:R-:W-:Y:S01]  /*5820*/  FFMA.FTZ R0, R121, UR5, -R22 ;  /* 0x0000000579007c23 */ /* 0x004fe20008010816 */
[----:B------:R-:W-:Y:S02]  /*5830*/  LOP3.LUT R13, R8, 0xff00ff, RZ, 0xc0, !PT ;  /* 0x00ff00ff080d7812 */ /* 0x000fe400078ec0ff */
[----:B------:R-:W-:Y:S01]  /*5840*/  SHF.R.U32.HI R10, RZ, 0x18, R10 ;  /* 0x00000018ff0a7819 */ /* 0x000fe2000001160a */
[----:B------:R2:W3:Y:S01]  /*5850*/  MUFU.EX2 R236, R0 ;  /* 0x0000000000ec7308 */ /* 0x0004e20000000800 */
[----:B------:R-:W-:-:S02]  /*5860*/  SHF.R.U32.HI R8, RZ, 0x8, R3 ;  /* 0x00000008ff087819 */ /* 0x000fc40000011603 */
[----:B------:R-:W-:Y:S02]  /*5870*/  LOP3.LUT R11, R11, 0xff, RZ, 0xc0, !PT ;  /* 0x000000ff0b0b7812 */ /* 0x000fe400078ec0ff */
[----:B------:R-:W-:Y:S02]  /*5880*/  F2FP.BF16.F32.PACK_AB R3, R47, R84 ;  /* 0x000000542f03723e */ /* 0x000fe400000010ff */
[----:B------:R-:W-:Y:S02]  /*5890*/  PRMT R11, R11, 0x5410, R10 ;  /* 0x000054100b0b7816 */ /* 0x000fe4000000000a */
[----:B--2---:R-:W-:-:S05]  /*58a0*/  HSET2.LE.AND R0, R9, R213, PT ;  /* 0x000000d509007233 */ /* 0x004fca0003803000 */
[----:B------:R-:W-:Y:S02]  /*58b0*/  LOP3.LUT R10, R3, R0, RZ, 0xc0, !PT ;  /* 0x00000000030a7212 */ /* 0x000fe400078ec0ff */
[--C-:B------:R-:W-:Y:S02]  /*58c0*/  HSET2.LE.AND R0, R13, R213.reuse, PT ;  /* 0x000000d50d007233 */ /* 0x100fe40003803000 */
[----:B----4-:R-:W-:Y:S02]  /*58d0*/  F2FP.BF16.F32.PACK_AB R3, R238, R239 ;  /* 0x000000efee03723e */ /* 0x010fe400000010ff */
[----:B------:R-:W-:Y:S02]  /*58e0*/  PRMT R8, R12, 0x5410, R8 ;  /* 0x000054100c087816 */ /* 0x000fe40000000008 */
[----:B------:R-:W-:Y:S01]  /*58f0*/  HSET2.LE.AND R12, R11, R213, PT ;  /* 0x000000d50b0c7233 */ /* 0x000fe20003803000 */
[----:B------:R-:W-:Y:S01]  /*5900*/  IMAD.MOV.U32 R91, RZ, RZ, R119 ;  /* 0x000000ffff5b7224 */ /* 0x000fe200078e0077 */
[----:B------:R-:W-:Y:S01]  /*5910*/  LOP3.LUT R11, R3, R0, RZ, 0xc0, !PT ;  /* 0x00000000030b7212 */ /* 0x000fe200078ec0ff */
[C---:B------:R-:W-:Y:S01]  /*5920*/  VIADD R3, R76.reuse, 0x2 ;  /* 0x000000024c037836 */ /* 0x040fe20000000000 */
[----:B-1----:R-:W-:Y:S01]  /*5930*/  HMMA.16816.F32.BF16 R112, R4, R16, R52 ;  /* 0x000000100470723c */ /* 0x002fe20000041834 */
[----:B------:R-:W-:-:S03]  /*5940*/  VIADD R0, R76, 0x3 ;  /* 0x000000034c007836 */ /* 0x000fc60000000000 */
[----:B------:R-:W-:Y:S02]  /*5950*/  LOP3.LUT R3, R217, R3, R91, 0x96, !PT ;  /* 0x00000003d9037212 */ /* 0x000fe400078e965b */
[----:B------:R-:W-:Y:S02]  /*5960*/  HSET2.LE.AND R8, R8, R213, PT ;  /* 0x000000d508087233 */ /* 0x000fe40003803000 */
[----:B------:R-:W-:Y:S01]  /*5970*/  HMMA.16816.F32.BF16 R52, R4, R18, R56 ;  /* 0x000000120434723c */ /* 0x000fe20000041838 */
[----:B------:R-:W-:Y:S02]  /*5980*/  F2FP.BF16.F32.PACK_AB R9, R232, R80 ;  /* 0x00000050e809723e */ /* 0x000fe400000010ff */
[----:B---3--:R-:W-:-:S05]  /*5990*/  F2FP.BF16.F32.PACK_AB R13, R236, R237 ;  /* 0x000000edec0d723e */ /* 0x008fca00000010ff */
[----:B------:R-:W-:Y:S01]  /*59a0*/  HMMA.16816.F32.BF16 R56, R4, R24, R64 ;  /* 0x000000180438723c */ /* 0x000fe20000041840 */
[----:B------:R-:W-:-:S07]  /*59b0*/  LOP3.LUT R0, R217, R0, R91, 0x96, !PT ;  /* 0x00000000d9007212 */ /* 0x000fce00078e965b */
[----:B------:R-:W-:Y:S01]  /*59c0*/  HMMA.16816.F32.BF16 R100, R4, R26, R60 ;  /* 0x0000001a0464723c */ /* 0x000fe2000004183c */
[----:B------:R-:W-:Y:S01]  /*59d0*/  IMAD.WIDE.U32 R4, R3, -0x326172a9, RZ ;  /* 0xcd9e8d5703047825 */ /* 0x000fe200078e00ff */
[----:B------:R-:W-:Y:S02]  /*59e0*/  LOP3.LUT R8, R9, R8, RZ, 0xc0, !PT ;  /* 0x0000000809087212 */ /* 0x000fe400078ec0ff */
[----:B------:R-:W-:Y:S02]  /*59f0*/  LOP3.LUT R9, R13, R12, RZ, 0xc0, !PT ;  /* 0x0000000c0d097212 */ /* 0x000fe400078ec0ff */
[--C-:B------:R-:W-:Y:S01]  /*5a00*/  LOP3.LUT R3, R246, R98, R5.reuse, 0x96, !PT ;  /* 0x00000062f6037212 */ /* 0x100fe200078e9605 */
[----:B------:R-:W-:Y:S01]  /*5a10*/  IMAD.WIDE.U32 R6, R0, -0x326172a9, RZ ;  /* 0xcd9e8d5700067825 */ /* 0x000fe200078e00ff */
[----:B------:R-:W-:Y:S02]  /*5a20*/  LOP3.LUT R13, R246, R88, R5, 0x96, !PT ;  /* 0x00000058f60d7212 */ /* 0x000fe400078e9605 */
[----:B------:R-:W-:-:S02]  /*5a30*/  LOP3.LUT R0, R248, R4, R97, 0x96, !PT ;  /* 0x00000004f8007212 */ /* 0x000fc400078e9661 */
[----:B------:R-:W-:Y:S01]  /*5a40*/  LOP3.LUT R12, R248, R4, R95, 0x96, !PT ;  /* 0x00000004f80c7212 */ /* 0x000fe200078e965f */
[----:B------:R-:W-:Y:S01]  /*5a50*/  IMAD.WIDE.U32 R4, R3, -0x2daee0ad, RZ ;  /* 0xd2511f5303047825 */ /* 0x000fe200078e00ff */
[----:B------:R-:W-:-:S03]  /*5a60*/  LOP3.LUT R14, R246, R98, R7, 0x96, !PT ;  /* 0x00000062f60e7212 */ /* 0x000fc600078e9607 */
[----:B------:R-:W-:Y:S02]  /*5a70*/  IMAD.MOV.U32 R90, RZ, RZ, R118 ;  /* 0x000000ffff5a7224 */ /* 0x000fe400078e0076 */
[----:B------:R-:W-:Y:S02]  /*5a80*/  IMAD.MOV.U32 R86, RZ, RZ, R123 ;  /* 0x000000ffff567224 */ /* 0x000fe400078e007b */
[----:B------:R-:W-:Y:S01]  /*5a90*/  IMAD.MOV.U32 R85, RZ, RZ, R122 ;  /* 0x000000ffff557224 */ /* 0x000fe200078e007a */
[----:B------:R-:W-:Y:S01]  /*5aa0*/  HMMA.16816.F32.BF16 R116, R8, R16, R40 ;  /* 0x000000100874723c */ /* 0x000fe20000041828 */
[----:B------:R-:W-:Y:S02]  /*5ab0*/  IMAD.MOV.U32 R90, RZ, RZ, R126 ;  /* 0x000000ffff5a7224 */ /* 0x000fe400078e007e */
[----:B------:R-:W-:Y:S02]  /*5ac0*/  IMAD.MOV.U32 R91, RZ, RZ, R125 ;  /* 0x000000ffff5b7224 */ /* 0x000fe400078e007d */
[----:B------:R-:W-:Y:S01]  /*5ad0*/  IMAD.MOV.U32 R92, RZ, RZ, R124 ;  /* 0x000000ffff5c7224 */ /* 0x000fe200078e007c */
[----:B------:R-:W-:-:S02]  /*5ae0*/  LOP3.LUT R3, R248, R6, R97, 0x96, !PT ;  /* 0x00000006f8037212 */ /* 0x000fc400078e9661 */
[----:B------:R-:W-:Y:S01]  /*5af0*/  HMMA.16816.F32.BF16 R120, R8, R18, R36 ;  /* 0x000000120878723c */ /* 0x000fe20000041824 */
[----:B------:R-:W-:Y:S01]  /*5b00*/  IMAD.WIDE.U32 R18, R0, -0x2daee0ad, RZ ;  /* 0xd2511f5300127825 */ /* 0x000fe200078e00ff */
[----:B------:R-:W-:Y:S02]  /*5b10*/  LOP3.LUT R16, R248, R6, R95, 0x96, !PT ;  /* 0x00000006f8107212 */ /* 0x000fe400078e965f */
[----:B------:R-:W-:-:S04]  /*5b20*/  LOP3.LUT R0, R131, R72, R5, 0x96, !PT ;  /* 0x0000004883007212 */ /* 0x000fc800078e9605 */
[----:B------:R-:W-:Y:S01]  /*5b30*/  HMMA.16816.F32.BF16 R124, R8, R24, R32 ;  /* 0x00000018087c723c */ /* 0x000fe20000041820 */
[----:B------:R-:W-:Y:S01]  /*5b40*/  LOP3.LUT R24, R246, R88, R7, 0x96, !PT ;  /* 0x00000058f6187212 */ /* 0x000fe200078e9607 */
[----:B------:R-:W-:Y:S01]  /*5b50*/  IMAD.WIDE.U32 R6, R13, -0x2daee0ad, RZ ;  /* 0xd2511f530d067825 */ /* 0x000fe200078e00ff */
[----:B------:R-:W-:-:S03]  /*5b60*/  LOP3.LUT R33, R130, R4, R19, 0x96, !PT ;  /* 0x0000000482217212 */ /* 0x000fc600078e9613 */
[----:B------:R-:W-:Y:S02]  /*5b70*/  IMAD.WIDE.U32 R4, R14, -0x2daee0ad, RZ ;  /* 0xd2511f530e047825 */ /* 0x000fe400078e00ff */
[----:B------:R-:W-:Y:S02]  /*5b80*/  HMMA.16816.F32.BF16 R108, R8, R26, R28 ;  /* 0x0000001a086c723c */ /* 0x000fe4000004181c */
[----:B------:R-:W-:-:S04]  /*5b90*/  IMAD.WIDE.U32 R8, R12, -0x2daee0ad, RZ ;  /* 0xd2511f530c087825 */ /* 0x000fc800078e00ff */
[----:B------:R-:W-:Y:S01]  /*5ba0*/  IMAD.WIDE.U32 R30, R0, -0x326172a9, RZ ;  /* 0xcd9e8d57001e7825 */ /* 0x000fe200078e00ff */
[----:B------:R-:W-:-:S03]  /*5bb0*/  LOP3.LUT R0, R131, R104, R7, 0x96, !PT ;  /* 0x0000006883007212 */ /* 0x000fc600078e9607 */
[----:B------:R-:W-:Y:S01]  /*5bc0*/  IMAD.WIDE.U32 R14, R3, -0x2daee0ad, RZ ;  /* 0xd2511f53030e7825 */ /* 0x000fe200078e00ff */
[----:B------:R-:W-:Y:S02]  /*5bd0*/  LOP3.LUT R17, R130, R6, R9, 0x96, !PT ;  /* 0x0000000682117212 */ /* 0x000fe400078e9609 */
[----:B------:R-:W-:Y:S01]  /*5be0*/  LOP3.LUT R3, R218, R96, R31, 0x96, !PT ;  /* 0x00000060da037212 */ /* 0x000fe200078e961f */
[----:B------:R-:W-:Y:S01]  /*5bf0*/  IMAD.WIDE.U32 R28, R0, -0x326172a9, RZ ;  /* 0xcd9e8d57001c7825 */ /* 0x000fe200078e00ff */
[----:B------:R-:W-:Y:S02]  /*5c00*/  LOP3.LUT R9, R131, R72, R5, 0x96, !PT ;  /* 0x0000004883097212 */ /* 0x000fe400078e9605 */
[----:B------:R-:W-:Y:S01]  /*5c10*/  LOP3.LUT R31, R130, R4, R15, 0x96, !PT ;  /* 0x00000004821f7212 */ /* 0x000fe200078e960f */
[----:B------:R-:W-:Y:S01]  /*5c20*/  IMAD.WIDE.U32 R4, R24, -0x2daee0ad, RZ ;  /* 0xd2511f5318047825 */ /* 0x000fe200078e00ff */
[----:B------:R-:W-:-:S03]  /*5c30*/  LOP3.LUT R0, R218, R94, R29, 0x96, !PT ;  /* 0x0000005eda007212 */ /* 0x000fc600078e961d */
[----:B------:R-:W-:Y:S01]  /*5c40*/  IMAD.WIDE.U32 R12, R3, -0x2daee0ad, RZ ;  /* 0xd2511f53030c7825 */ /* 0x000fe200078e00ff */
[----:B------:R-:W-:-:S03]  /*5c50*/  LOP3.LUT R3, R131, R104, R5, 0x96, !PT ;  /* 0x0000006883037212 */ /* 0x000fc600078e9605 */
[----:B------:R-:W-:-:S04]  /*5c60*/  IMAD.WIDE.U32 R26, R9, -0x326172a9, RZ ;  /* 0xcd9e8d57091a7825 */ /* 0x000fc800078e00ff */
[----:B------:R-:W-:Y:S01]  /*5c70*/  IMAD.WIDE.U32 R6, R0, -0x2daee0ad, RZ ;  /* 0xd2511f5300067825 */ /* 0x000fe200078e00ff */
[----:B------:R-:W-:-:S03]  /*5c80*/  LOP3.LUT R0, R218, R96, R27, 0x96, !PT ;  /* 0x00000060da007212 */ /* 0x000fc600078e961b */
[----:B------:R-:W-:Y:S01]  /*5c90*/  IMAD.WIDE.U32 R24, R3, -0x326172a9, RZ ;  /* 0xcd9e8d5703187825 */ /* 0x000fe200078e00ff */
[----:B------:R-:W-:-:S03]  /*5ca0*/  LOP3.LUT R29, R128, R8, R7, 0x96, !PT ;  /* 0x00000008801d7212 */ /* 0x000fc600078e9607 */
[----:B------:R-:W-:Y:S01]  /*5cb0*/  IMAD.WIDE.U32 R10, R16, -0x2daee0ad, RZ ;  /* 0xd2511f53100a7825 */ /* 0x000fe200078e00ff */
[----:B------:R-:W-:-:S03]  /*5cc0*/  LOP3.LUT R3, R218, R94, R25, 0x96, !PT ;  /* 0x0000005eda037212 */ /* 0x000fc600078e9619 */
[----:B------:R-:W-:Y:S01]  /*5cd0*/  IMAD.WIDE.U32 R8, R0, -0x2daee0ad, RZ ;  /* 0xd2511f5300087825 */ /* 0x000fe200078e00ff */
[----:B------:R-:W-:Y:S02]  /*5ce0*/  LOP3.LUT R19, R130, R4, R11, 0x96, !PT ;  /* 0x0000000482137212 */ /* 0x000fe400078e960b */
[C---:B------:R-:W-:Y:S01]  /*5cf0*/  LOP3.LUT R32, R128.reuse, R18, R13, 0x96, !PT ;  /* 0x0000001280207212 */ /* 0x040fe200078e960d */
[----:B------:R-:W-:Y:S01]  /*5d00*/  IMAD.WIDE.U32 R4, R3, -0x2daee0ad, RZ ;  /* 0xd2511f5303047825 */ /* 0x000fe200078e00ff */
[----:B------:R-:W-:-:S03]  /*5d10*/  LOP3.LUT R13, R128, R14, R9, 0x96, !PT ;  /* 0x0000000e800d7212 */ /* 0x000fc600078e9609 */
        /* <DEDUP_REMOVED lines=28> */
[----:B------:R-:W-:-:S04]  /*5ee0*/  IMAD.WIDE.U32 R26, R3, -0x2daee0ad, RZ ;  /* 0xd2511f53031a7825 */ /* 0x000fc800078e00ff */
[----:B------:R-:W-:Y:S01]  /*5ef0*/  IMAD.WIDE.U32 R4, R19, -0x326172a9, RZ ;  /* 0xcd9e8d5713047825 */ /* 0x000fe200078e00ff */
[C---:B------:R-:W-:Y:S02]  /*5f00*/  LOP3.LUT R32, R75.reuse, R36, R17, 0x96, !PT ;  /* 0x000000244b207212 */ /* 0x040fe400078e9611 */
[----:B------:R-:W-:Y:S01]  /*5f10*/  LOP3.LUT R30, R75, R30, R27, 0x96, !PT ;  /* 0x0000001e4b1e7212 */ /* 0x000fe200078e961b */
[----:B------:R-:W-:Y:S01]  /*5f20*/  IMAD.WIDE.U32 R24, R0, -0x2daee0ad, RZ ;  /* 0xd2511f5300187825 */ /* 0x000fe200078e00ff */
[----:B------:R-:W-:Y:S02]  /*5f30*/  LOP3.LUT R6, R221, R6, R5, 0x96, !PT ;  /* 0x00000006dd067212 */ /* 0x000fe400078e9605 */
[C---:B------:R-:W-:Y:S01]  /*5f40*/  PRMT R29, R4.reuse, 0x7771, RZ ;  /* 0x00007771041d7816 */ /* 0x040fe200000000ff */
[----:B------:R-:W-:Y:S01]  /*5f50*/  IMAD.MOV.U32 R27, RZ, RZ, R4 ;  /* 0x000000ffff1b7224 */ /* 0x000fe200078e0004 */
[C---:B------:R-:W-:Y:S02]  /*5f60*/  PRMT R19, R4.reuse, 0x7773, RZ ;  /* 0x0000777304137816 */ /* 0x040fe400000000ff */
[----:B------:R-:W-:Y:S01]  /*5f70*/  PRMT R17, R4, 0x7772, RZ ;  /* 0x0000777204117816 */ /* 0x000fe200000000ff */
[----:B------:R-:W-:Y:S01]  /*5f80*/  IMAD.WIDE.U32 R4, R33, -0x326172a9, RZ ;  /* 0xcd9e8d5721047825 */ /* 0x000fe200078e00ff */
[----:B------:R-:W-:-:S03]  /*5f90*/  LOP3.LUT R34, R75, R34, R25, 0x96, !PT ;  /* 0x000000224b227212 */ /* 0x000fc600078e9619 */
[----:B------:R-:W-:Y:S01]  /*5fa0*/  IMAD.MOV.U32 R18, RZ, RZ, R4 ;  /* 0x000000ffff127224 */ /* 0x000fe200078e0004 */
[----:B------:R-:W-:Y:S02]  /*5fb0*/  LOP3.LUT R11, R221, R8, R5, 0x96, !PT ;  /* 0x00000008dd0b7212 */ /* 0x000fe400078e9605 */
[C---:B------:R-:W-:Y:S02]  /*5fc0*/  PRMT R25, R4.reuse, 0x7771, RZ ;  /* 0x0000777104197816 */ /* 0x040fe400000000ff */
[C---:B------:R-:W-:Y:S02]  /*5fd0*/  PRMT R13, R4.reuse, 0x7773, RZ ;  /* 0x00007773040d7816 */ /* 0x040fe400000000ff */
[----:B------:R-:W-:Y:S01]  /*5fe0*/  PRMT R9, R4, 0x7772, RZ ;  /* 0x0000777204097816 */ /* 0x000fe200000000ff */
[----:B------:R-:W-:Y:S01]  /*5ff0*/  IMAD.WIDE.U32 R4, R31, -0x326172a9, RZ ;  /* 0xcd9e8d571f047825 */ /* 0x000fe200078e00ff */
[C---:B------:R-:W-:Y:S02]  /*6000*/  PRMT R46, R14.reuse, 0x7771, RZ ;  /* 0x000077710e2e7816 */ /* 0x040fe400000000ff */
[C---:B------:R-:W-:Y:S01]  /*6010*/  PRMT R42, R14.reuse, 0x7773, RZ ;  /* 0x000077730e2a7816 */ /* 0x040fe200000000ff */
[----:B------:R-:W-:Y:S01]  /*6020*/  IMAD.MOV.U32 R45, RZ, RZ, R14 ;  /* 0x000000ffff2d7224 */ /* 0x000fe200078e000e */
[----:B------:R-:W-:Y:S01]  /*6030*/  PRMT R41, R14, 0x7772, RZ ;  /* 0x000077720e297816 */ /* 0x000fe200000000ff */
[----:B------:R-:W-:Y:S01]  /*6040*/  IMAD.MOV.U32 R43, RZ, RZ, R16 ;  /* 0x000000ffff2b7224 */ /* 0x000fe200078e0010 */
[C---:B------:R-:W-:Y:S01]  /*6050*/  PRMT R44, R16.reuse, 0x7771, RZ ;  /* 0x00007771102c7816 */ /* 0x040fe200000000ff */
[----:B------:R-:W-:Y:S01]  /*6060*/  IMAD.MOV.U32 R15, RZ, RZ, R4 ;  /* 0x000000ffff0f7224 */ /* 0x000fe200078e0004 */
[----:B------:R-:W-:-:S02]  /*6070*/  PRMT R36, R16, 0x7773, RZ ;  /* 0x0000777310247816 */ /* 0x000fc400000000ff */
[----:B------:R-:W-:Y:S02]  /*6080*/  PRMT R35, R16, 0x7772, RZ ;  /* 0x0000777210237816 */ /* 0x000fe400000000ff */
[----:B------:R-:W-:Y:S02]  /*6090*/  LOP3.LUT R14, R221, R10, R5, 0x96, !PT ;  /* 0x0000000add0e7212 */ /* 0x000fe400078e9605 */
[C---:B------:R-:W-:Y:S02]  /*60a0*/  PRMT R16, R4.reuse, 0x7771, RZ ;  /* 0x0000777104107816 */ /* 0x040fe400000000ff */
[C---:B------:R-:W-:Y:S02]  /*60b0*/  PRMT R7, R4.reuse, 0x7773, RZ ;  /* 0x0000777304077816 */ /* 0x040fe400000000ff */
[----:B------:R-:W-:Y:S01]  /*60c0*/  PRMT R3, R4, 0x7772, RZ ;  /* 0x0000777204037816 */ /* 0x000fe200000000ff */
[----:B------:R-:W-:Y:S01]  /*60d0*/  IMAD.WIDE.U32 R4, R37, -0x326172a9, RZ ;  /* 0xcd9e8d5725047825 */ /* 0x000fe200078e00ff */
[----:B------:R-:W-:-:S04]  /*60e0*/  PRMT R40, R26, 0x7771, RZ ;  /* 0x000077711a287816 */ /* 0x000fc800000000ff */
[----:B------:R-:W-:Y:S02]  /*60f0*/  LOP3.LUT R8, R221, R12, R5, 0x96, !PT ;  /* 0x0000000cdd087212 */ /* 0x000fe400078e9605 */
[C---:B------:R-:W-:Y:S02]  /*6100*/  PRMT R5, R4.reuse, 0x7773, RZ ;  /* 0x0000777304057816 */ /* 0x040fe400000000ff */
[----:B------:R-:W-:Y:S01]  /*6110*/  PRMT R0, R4, 0x7772, RZ ;  /* 0x0000777204007816 */ /* 0x000fe200000000ff */
[----:B------:R-:W-:Y:S01]  /*6120*/  IMAD.MOV.U32 R38, RZ, RZ, R26 ;  /* 0x000000ffff267224 */ /* 0x000fe200078e001a */
[C---:B------:R-:W-:Y:S02]  /*6130*/  PRMT R33, R26.reuse, 0x7773, RZ ;  /* 0x000077731a217816 */ /* 0x040fe400000000ff */
[----:B------:R-:W-:Y:S02]  /*6140*/  PRMT R26, R26, 0x7772, RZ ;  /* 0x000077721a1a7816 */ /* 0x000fe400000000ff */
[----:B------:R-:W-:Y:S01]  /*6150*/  PRMT R104, R0, 0x5410, R5 ;  /* 0x0000541000687816 */ /* 0x000fe20000000005 */
[----:B------:R-:W-:Y:S01]  /*6160*/  FFMA.FTZ R0, R190, UR5, -R20 ;  /* 0x00000005be007c23 */ /* 0x000fe20008010814 */
[----:B------:R-:W-:Y:S01]  /*6170*/  PRMT R65, R35, 0x5410, R36 ;  /* 0x0000541023417816 */ /* 0x000fe20000000024 */
[----:B------:R-:W-:Y:S01]  /*6180*/  IMAD.MOV.U32 R36, RZ, RZ, R177 ;  /* 0x000000ffff247224 */ /* 0x000fe200078e00b1 */
[----:B------:R-:W-:Y:S01]  /*6190*/  PRMT R177, R26, 0x5410, R33 ;  /* 0x000054101ab17816 */ /* 0x000fe20000000021 */
[----:B------:R-:W-:Y:S01]  /*61a0*/  IMAD.MOV.U32 R26, RZ, RZ, R183 ;  /* 0x000000ffff1a7224 */ /* 0x000fe200078e00b7 */
[----:B------:R-:W-:Y:S01]  /*61b0*/  PRMT R95, R3, 0x5410, R7 ;  /* 0x00005410035f7816 */ /* 0x000fe20000000007 */
[----:B------:R1:W-:Y:S01]  /*61c0*/  MUFU.EX2 R183, R0 ;  /* 0x0000000000b77308 */ /* 0x0003e20000000800 */
[----:B------:R-:W-:Y:S01]  /*61d0*/  FFMA.FTZ R3, R191, UR5, -R20 ;  /* 0x00000005bf037c23 */ /* 0x000fe20008010814 */
[----:B------:R-:W-:-:S02]  /*61e0*/  PRMT R48, R17, 0x5410, R19 ;  /* 0x0000541011307816 */ /* 0x000fc40000000013 */
[----:B------:R-:W-:Y:S01]  /*61f0*/  PRMT R19, R9, 0x5410, R13 ;  /* 0x0000541009137816 */ /* 0x000fe2000000000d */
[----:B------:R-:W-:-:S03]  /*6200*/  IMAD.MOV.U32 R13, RZ, RZ, R178 ;  /* 0x000000ffff0d7224 */ /* 0x000fc600078e00b2 */
[----:B------:R2:W-:Y:S01]  /*6210*/  MUFU.EX2 R178, R3 ;  /* 0x0000000300b27308 */ /* 0x0005e20000000800 */
[----:B-1----:R-:W-:-:S04]  /*6220*/  LOP3.LUT R0, R27, 0xff, RZ, 0xc0, !PT ;  /* 0x000000ff1b007812 */ /* 0x002fc800078ec0ff */
[----:B------:R-:W-:Y:S01]  /*6230*/  PRMT R35, R0, 0x5410, R29 ;  /* 0x0000541000237816 */ /* 0x000fe2000000001d */
[--C-:B------:R-:W-:Y:S01]  /*6240*/  FFMA.FTZ R0, R159, UR5, -R20.reuse ;  /* 0x000000059f007c23 */ /* 0x100fe20008010814 */
[----:B--2---:R-:W-:Y:S01]  /*6250*/  FFMA.FTZ R3, R189, UR5, -R20 ;  /* 0x00000005bd037c23 */ /* 0x004fe20008010814 */
[----:B------:R-:W-:Y:S02]  /*6260*/  IMAD.MOV.U32 R27, RZ, RZ, R184 ;  /* 0x000000ffff1b7224 */ /* 0x000fe400078e00b8 */
[----:B------:R1:W-:Y:S08]  /*6270*/  MUFU.EX2 R186, R0 ;  /* 0x0000000000ba7308 */ /* 0x0003f00000000800 */
[----:B------:R2:W-:Y:S01]  /*6280*/  MUFU.EX2 R184, R3 ;  /* 0x0000000300b87308 */ /* 0x0005e20000000800 */
[----:B-1----:R-:W-:-:S04]  /*6290*/  LOP3.LUT R0, R18, 0xff, RZ, 0xc0, !PT ;  /* 0x000000ff12007812 */ /* 0x002fc800078ec0ff */
[----:B------:R-:W-:Y:S02]  /*62a0*/  PRMT R17, R0, 0x5410, R25 ;  /* 0x0000541000117816 */ /* 0x000fe40000000019 */
[----:B--2---:R-:W-:Y:S01]  /*62b0*/  LOP3.LUT R3, R45, 0xff, RZ, 0xc0, !PT ;  /* 0x000000ff2d037812 */ /* 0x004fe200078ec0ff */
[----:B------:R-:W-:-:S03]  /*62c0*/  FFMA.FTZ R0, R158, UR5, -R20 ;  /* 0x000000059e007c23 */ /* 0x000fc60008010814 */
[----:B------:R-:W-:Y:S01]  /*62d0*/  PRMT R105, R3, 0x5410, R46 ;  /* 0x0000541003697816 */ /* 0x000fe2000000002e */
[----:B------:R-:W-:Y:S01]  /*62e0*/  FFMA.FTZ R3, R188, UR5, -R20 ;  /* 0x00000005bc037c23 */ /* 0x000fe20008010814 */
[----:B------:R-:W-:Y:S01]  /*62f0*/  IMAD.MOV.U32 R25, RZ, RZ, R185 ;  /* 0x000000ffff197224 */ /* 0x000fe200078e00b9 */
[----:B------:R1:W-:Y:S01]  /*6300*/  MUFU.EX2 R187, R0 ;  /* 0x0000000000bb7308 */ /* 0x0003e20000000800 */
[----:B------:R-:W-:Y:S01]  /*6310*/  IMAD.MOV.U32 R10, RZ, RZ, R4 ;  /* 0x000000ffff0a7224 */ /* 0x000fe200078e0004 */
[----:B------:R-:W-:Y:S01]  /*6320*/  PRMT R12, R4, 0x7771, RZ ;  /* 0x00007771040c7816 */ /* 0x000fe200000000ff */
[----:B------:R-:W-:-:S05]  /*6330*/  IMAD.MOV.U32 R49, RZ, RZ, R87 ;  /* 0x000000ffff317224 */ /* 0x000fca00078e0057 */
[----:B------:R2:W-:Y:S01]  /*6340*/  MUFU.EX2 R185, R3 ;  /* 0x0000000300b97308 */ /* 0x0005e20000000800 */
[C---:B------:R-:W-:Y:S01]  /*6350*/  PRMT R31, R24.reuse, 0x7773, RZ ;  /* 0x00007773181f7816 */ /* 0x040fe200000000ff */
[----:B------:R-:W-:Y:S01]  /*6360*/  IMAD.MOV.U32 R37, RZ, RZ, R24 ;  /* 0x000000ffff257224 */ /* 0x000fe200078e0018 */
[----:B------:R-:W-:Y:S02]  /*6370*/  PRMT R4, R24, 0x7772, RZ ;  /* 0x0000777218047816 */ /* 0x000fe400000000ff */
[----:B-1----:R-:W-:Y:S02]  /*6380*/  LOP3.LUT R0, R15, 0xff, RZ, 0xc0, !PT ;  /* 0x000000ff0f007812 */ /* 0x002fe400078ec0ff */
[----:B------:R-:W-:Y:S02]  /*6390*/  PRMT R128, R41, 0x5410, R42 ;  /* 0x0000541029807816 */ /* 0x000fe4000000002a */
[----:B------:R-:W-:Y:S02]  /*63a0*/  PRMT R87, R0, 0x5410, R16 ;  /* 0x0000541000577816 */ /* 0x000fe40000000010 */
[----:B--2---:R-:W-:Y:S01]  /*63b0*/  LOP3.LUT R3, R43, 0xff, RZ, 0xc0, !PT ;  /* 0x000000ff2b037812 */ /* 0x004fe200078ec0ff */
[----:B------:R-:W-:-:S03]  /*63c0*/  FFMA.FTZ R0, R152, UR5, -R20 ;  /* 0x0000000598007c23 */ /* 0x000fc60008010814 */
[----:B------:R-:W-:Y:S02]  /*63d0*/  PRMT R64, R3, 0x5410, R44 ;  /* 0x0000541003407816 */ /* 0x000fe4000000002c */
[----:B------:R-:W-:Y:S01]  /*63e0*/  LOP3.LUT R3, R10, 0xff, RZ, 0xc0, !PT ;  /* 0x000000ff0a037812 */ /* 0x000fe200078ec0ff */
[----:B------:R-:W-:Y:S01]  /*63f0*/  IMAD.MOV.U32 R41, RZ, RZ, R176 ;  /* 0x000000ffff297224 */ /* 0x000fe200078e00b0 */
[----:B------:R-:W-:Y:S01]  /*6400*/  PRMT R176, R4, 0x5410, R31 ;  /* 0x0000541004b07816 */ /* 0x000fe2000000001f */
[----:B------:R-:W-:Y:S01]  /*6410*/  FFMA.FTZ R4, R157, UR5, -R20 ;  /* 0x000000059d047c23 */ /* 0x000fe20008010814 */
[----:B------:R-:W-:Y:S01]  /*6420*/  PRMT R98, R3, 0x5410, R12 ;  /* 0x0000541003627816 */ /* 0x000fe2000000000c */
[----:B------:R1:W-:Y:S01]  /*6430*/  MUFU.EX2 R190, R0 ;  /* 0x0000000000be7308 */ /* 0x0003e20000000800 */
[----:B------:R-:W-:Y:S02]  /*6440*/  PRMT R39, R24, 0x7771, RZ ;  /* 0x0000777118277816 */ /* 0x000fe400000000ff */
[----:B------:R-:W-:-:S04]  /*6450*/  LOP3.LUT R3, R37, 0xff, RZ, 0xc0, !PT ;  /* 0x000000ff25037812 */ /* 0x000fc800078ec0ff */
[----:B------:R-:W-:Y:S01]  /*6460*/  PRMT R152, R3, 0x5410, R39 ;  /* 0x0000541003987816 */ /* 0x000fe20000000027 */
[----:B------:R2:W-:Y:S01]  /*6470*/  MUFU.EX2 R188, R4 ;  /* 0x0000000400bc7308 */ /* 0x0005e20000000800 */
[----:B------:R-:W-:Y:S01]  /*6480*/  LOP3.LUT R3, R6, 0xffff, RZ, 0xc0, !PT ;  /* 0x0000ffff06037812 */ /* 0x000fe200078ec0ff */
[----:B-1----:R-:W-:-:S06]  /*6490*/  FFMA.FTZ R0, R155, UR5, -R20 ;  /* 0x000000059b007c23 */ /* 0x002fcc0008010814 */
[----:B------:R1:W-:Y:S01]  /*64a0*/  MUFU.EX2 R191, R0 ;  /* 0x0000000000bf7308 */ /* 0x0003e20000000800 */
[----:B--2---:R-:W-:Y:S02]  /*64b0*/  LOP3.LUT R4, R38, 0xff, RZ, 0xc0, !PT ;  /* 0x000000ff26047812 */ /* 0x004fe400078ec0ff */
[----:B------:R-:W-:Y:S02]  /*64c0*/  SHF.R.U32.HI R5, RZ, 0x18, R6 ;  /* 0x00000018ff057819 */ /* 0x000fe40000011606 */
[----:B------:R-:W-:Y:S02]  /*64d0*/  PRMT R157, R4, 0x5410, R40 ;  /* 0x00005410049d7816 */ /* 0x000fe40000000028 */
[----:B------:R-:W-:Y:S01]  /*64e0*/  SHF.R.U32.HI R4, RZ, 0x8, R3 ;  /* 0x00000008ff047819 */ /* 0x000fe20000011603 */
[----:B------:R-:W-:Y:S01]  /*64f0*/  FFMA.FTZ R3, R154, UR5, -R20 ;  /* 0x000000059a037c23 */ /* 0x000fe20008010814 */
[----:B-1----:R-:W-:-:S04]  /*6500*/  PRMT R0, R6, 0x7632, R0 ;  /* 0x0000763206007816 */ /* 0x002fc80000000000 */
[----:B------:R-:W-:Y:S01]  /*6510*/  LOP3.LUT R0, R0, 0xff, RZ, 0xc0, !PT ;  /* 0x000000ff00007812 */ /* 0x000fe200078ec0ff */
[----:B------:R1:W-:Y:S01]  /*6520*/  MUFU.EX2 R189, R3 ;  /* 0x0000000300bd7308 */ /* 0x0003e20000000800 */
[----:B------:R-:W-:Y:S02]  /*6530*/  LOP3.LUT R7, R6, 0xff, RZ, 0xc0, !PT ;  /* 0x000000ff06077812 */ /* 0x000fe400078ec0ff */
[----:B------:R-:W-:Y:S01]  /*6540*/  PRMT R29, R0, 0x5410, R5 ;  /* 0x00005410001d7816 */ /* 0x000fe20000000005 */
[----:B------:R-:W-:Y:S01]  /*6550*/  FFMA.FTZ R0, R145, UR5, -R20 ;  /* 0x0000000591007c23 */ /* 0x000fe20008010814 */
[----:B------:R-:W-:Y:S01]  /*6560*/  IMAD.MOV.U32 R39, RZ, RZ, R230 ;  /* 0x000000ffff277224 */ /* 0x000fe200078e00e6 */
[----:B------:R-:W-:Y:S02]  /*6570*/  PRMT R31, R7, 0x5410, R4 ;  /* 0x00005410071f7816 */ /* 0x000fe40000000004 */
[----:B------:R2:W-:Y:S01]  /*6580*/  MUFU.EX2 R230, R0 ;  /* 0x0000000000e67308 */ /* 0x0005e20000000800 */
[C---:B------:R-:W-:Y:S01]  /*6590*/  LOP3.LUT R4, R28.reuse, 0xff, RZ, 0xc0, !PT ;  /* 0x000000ff1c047812 */ /* 0x040fe200078ec0ff */
[----:B------:R-:W-:Y:S01]  /*65a0*/  IMAD.MOV.U32 R37, RZ, RZ, R231 ;  /* 0x000000ffff257224 */ /* 0x000fe200078e00e7 */
[----:B-1----:R-:W-:-:S04]  /*65b0*/  LOP3.LUT R3, R28, 0xffff, RZ, 0xc0, !PT ;  /* 0x0000ffff1c037812 */ /* 0x002fc800078ec0ff */
[----:B------:R-:W-:Y:S01]  /*65c0*/  SHF.R.U32.HI R3, RZ, 0x8, R3 ;  /* 0x00000008ff037819 */ /* 0x000fe20000011603 */
[----:B--2---:R-:W-:-:S03]  /*65d0*/  FFMA.FTZ R0, R132, UR5, -R20 ;  /* 0x0000000584007c23 */ /* 0x004fc60008010814 */
[--C-:B------:R-:W-:Y:S02]  /*65e0*/  PRMT R72, R4, 0x5410, R3.reuse ;  /* 0x0000541004487816 */ /* 0x100fe40000000003 */
[----:B------:R-:W-:Y:S01]  /*65f0*/  PRMT R3, R28, 0x7632, R3 ;  /* 0x000076321c037816 */ /* 0x000fe20000000003 */
[----:B------:R1:W-:Y:S01]  /*6600*/  MUFU.EX2 R231, R0 ;  /* 0x0000000000e77308 */ /* 0x0003e20000000800 */
[----:B------:R-:W-:Y:S01]  /*6610*/  IMAD.MOV.U32 R38, RZ, RZ, R232 ;  /* 0x000000ffff267224 */ /* 0x000fe200078e00e8 */
[----:B------:R-:W-:Y:S02]  /*6620*/  SHF.R.U32.HI R4, RZ, 0x18, R28 ;  /* 0x00000018ff047819 */ /* 0x000fe4000001161c */
[----:B------:R-:W-:Y:S01]  /*6630*/  LOP3.LUT R3, R3, 0xff, RZ, 0xc0, !PT ;  /* 0x000000ff03037812 */ /* 0x000fe200078ec0ff */
[----:B------:R-:W-:-:S03]  /*6640*/  IMAD.MOV.U32 R43, RZ, RZ, R235 ;  /* 0x000000ffff2b7224 */ /* 0x000fc600078e00eb */
[----:B------:R-:W-:Y:S01]  /*6650*/  PRMT R71, R3, 0x5410, R4 ;  /* 0x0000541003477816 */ /* 0x000fe20000000004 */
[----:B-1----:R-:W-:-:S04]  /*6660*/  FFMA.FTZ R0, R153, UR5, -R20 ;  /* 0x0000000599007c23 */ /* 0x002fc80008010814 */
[----:B------:R1:W-:Y:S01]  /*6670*/  MUFU.EX2 R232, R0 ;  /* 0x0000000000e87308 */ /* 0x0003e20000000800 */
[--C-:B------:R-:W-:Y:S01]  /*6680*/  FFMA.FTZ R3, R143, UR5, -R20.reuse ;  /* 0x000000058f037c23 */ /* 0x100fe20008010814 */
[----:B------:R-:W-:Y:S02]  /*6690*/  IMAD.MOV.U32 R28, RZ, RZ, R233 ;  /* 0x000000ffff1c7224 */ /* 0x000fe400078e00e9 */
[----:B------:R-:W-:Y:S01]  /*66a0*/  FFMA.FTZ R4, R133, UR5, -R20 ;  /* 0x0000000585047c23 */ /* 0x000fe20008010814 */
[----:B------:R-:W-:-:S03]  /*66b0*/  IMAD.MOV.U32 R24, RZ, RZ, R93 ;  /* 0x000000ffff187224 */ /* 0x000fc600078e005d */
[----:B------:R2:W-:Y:S01]  /*66c0*/  MUFU.EX2 R233, R3 ;  /* 0x0000000300e97308 */ /* 0x0005e20000000800 */
[----:B-1----:R-:W-:-:S07]  /*66d0*/  FFMA.FTZ R0, R150, UR5, -R20 ;  /* 0x0000000596007c23 */ /* 0x002fce0008010814 */
[----:B------:R1:W-:Y:S01]  /*66e0*/  MUFU.EX2 R235, R0 ;  /* 0x0000000000eb7308 */ /* 0x0003e20000000800 */
[C---:B--2---:R-:W-:Y:S01]  /*66f0*/  LOP3.LUT R3, R8.reuse, 0xff, RZ, 0xc0, !PT ;  /* 0x000000ff08037812 */ /* 0x044fe200078ec0ff */
[----:B------:R-:W-:Y:S01]  /*6700*/  IMAD.MOV.U32 R16, RZ, RZ, R234 ;  /* 0x000000ffff107224 */ /* 0x000fe200078e00ea */
[----:B-1----:R-:W-:-:S04]  /*6710*/  LOP3.LUT R0, R8, 0xffff, RZ, 0xc0, !PT ;  /* 0x0000ffff08007812 */ /* 0x002fc800078ec0ff */
[----:B------:R-:W-:-:S04]  /*6720*/  SHF.R.U32.HI R0, RZ, 0x8, R0 ;  /* 0x00000008ff007819 */ /* 0x000fc80000011600 */
[--C-:B------:R-:W-:Y:S02]  /*6730*/  PRMT R93, R3, 0x5410, R0.reuse ;  /* 0x00005410035d7816 */ /* 0x100fe40000000000 */
[----:B------:R-:W-:Y:S01]  /*6740*/  PRMT R0, R8, 0x7632, R0 ;  /* 0x0000763208007816 */ /* 0x000fe20000000000 */
[----:B------:R1:W-:Y:S01]  /*6750*/  MUFU.EX2 R234, R4 ;  /* 0x0000000400ea7308 */ /* 0x0003e20000000800 */
[----:B------:R-:W-:Y:S02]  /*6760*/  FFMA.FTZ R3, R197, UR5, -R22 ;  /* 0x00000005c5037c23 */ /* 0x000fe40008010816 */
[----:B------:R-:W-:Y:S01]  /*6770*/  LOP3.LUT R0, R0, 0xff, RZ, 0xc0, !PT ;  /* 0x000000ff00007812 */ /* 0x000fe200078ec0ff */
[----:B------:R-:W-:-:S04]  /*6780*/  IMAD.MOV.U32 R129, RZ, RZ, R92 ;  /* 0x000000ffff817224 */ /* 0x000fc800078e005c */
[----:B------:R2:W-:Y:S01]  /*6790*/  MUFU.EX2 R145, R3 ;  /* 0x0000000300917308 */ /* 0x0005e20000000800 */
[----:B-1----:R-:W-:-:S04]  /*67a0*/  SHF.R.U32.HI R4, RZ, 0x18, R8 ;  /* 0x00000018ff047819 */ /* 0x002fc80000011608 */
[----:B------:R-:W-:Y:S02]  /*67b0*/  PRMT R92, R0, 0x5410, R4 ;  /* 0x00005410005c7816 */ /* 0x000fe40000000004 */
[C---:B------:R-:W-:Y:S02]  /*67c0*/  LOP3.LUT R0, R30.reuse, 0xffff, RZ, 0xc0, !PT ;  /* 0x0000ffff1e007812 */ /* 0x040fe400078ec0ff */
[----:B--2---:R-:W-:Y:S02]  /*67d0*/  PRMT R3, R30, 0x7632, R3 ;  /* 0x000076321e037816 */ /* 0x004fe40000000003 */
[----:B------:R-:W-:Y:S02]  /*67e0*/  SHF.R.U32.HI R5, RZ, 0x18, R30 ;  /* 0x00000018ff057819 */ /* 0x000fe4000001161e */
[----:B------:R-:W-:Y:S01]  /*67f0*/  SHF.R.U32.HI R4, RZ, 0x8, R0 ;  /* 0x00000008ff047819 */ /* 0x000fe20000011600 */
[----:B------:R-:W-:Y:S01]  /*6800*/  FFMA.FTZ R0, R199, UR5, -R22 ;  /* 0x00000005c7007c23 */ /* 0x000fe20008010816 */
[----:B------:R-:W-:-:S03]  /*6810*/  LOP3.LUT R3, R3, 0xff, RZ, 0xc0, !PT ;  /* 0x000000ff03037812 */ /* 0x000fc600078ec0ff */
[----:B------:R1:W-:Y:S01]  /*6820*/  MUFU.EX2 R153, R0 ;  /* 0x0000000000997308 */ /* 0x0003e20000000800 */
[----:B------:R-:W-:Y:S01]  /*6830*/  PRMT R106, R3, 0x5410, R5 ;  /* 0x00005410036a7816 */ /* 0x000fe20000000005 */
[----:B------:R-:W-:Y:S01]  /*6840*/  FFMA.FTZ R3, R196, UR5, -R22 ;  /* 0x00000005c4037c23 */ /* 0x000fe20008010816 */
[----:B------:R-:W-:-:S05]  /*6850*/  LOP3.LUT R6, R30, 0xff, RZ, 0xc0, !PT ;  /* 0x000000ff1e067812 */ /* 0x000fca00078ec0ff */
[----:B------:R2:W-:Y:S01]  /*6860*/  MUFU.EX2 R154, R3 ;  /* 0x00000003009a7308 */ /* 0x0005e20000000800 */
[----:B------:R-:W-:Y:S02]  /*6870*/  PRMT R107, R6, 0x5410, R4 ;  /* 0x00005410066b7816 */ /* 0x000fe40000000004 */
[----:B-1----:R-:W-:-:S04]  /*6880*/  LOP3.LUT R0, R11, 0xffff, RZ, 0xc0, !PT ;  /* 0x0000ffff0b007812 */ /* 0x002fc800078ec0ff */
[----:B------:R-:W-:Y:S02]  /*6890*/  SHF.R.U32.HI R0, RZ, 0x8, R0 ;  /* 0x00000008ff007819 */ /* 0x000fe40000011600 */
[----:B--2---:R-:W-:Y:S01]  /*68a0*/  LOP3.LUT R3, R11, 0xff, RZ, 0xc0, !PT ;  /* 0x000000ff0b037812 */ /* 0x004fe200078ec0ff */
[----:B------:R-:W-:-:S03]  /*68b0*/  FFMA.FTZ R4, R195, UR5, -R22 ;  /* 0x00000005c3047c23 */ /* 0x000fc60008010816 */
[--C-:B------:R-:W-:Y:S02]  /*68c0*/  PRMT R10, R3, 0x5410, R0.reuse ;  /* 0x00005410030a7816 */ /* 0x100fe40000000000 */
[----:B------:R-:W-:Y:S01]  /*68d0*/  PRMT R0, R11, 0x7632, R0 ;  /* 0x000076320b007816 */ /* 0x000fe20000000000 */
[----:B------:R1:W-:Y:S01]  /*68e0*/  MUFU.EX2 R155, R4 ;  /* 0x00000004009b7308 */ /* 0x0003e20000000800 */
[----:B------:R-:W-:Y:S02]  /*68f0*/  FFMA.FTZ R3, R193, UR5, -R22 ;  /* 0x00000005c1037c23 */ /* 0x000fe40008010816 */
[----:B------:R-:W-:-:S05]  /*6900*/  LOP3.LUT R0, R0, 0xff, RZ, 0xc0, !PT ;  /* 0x000000ff00007812 */ /* 0x000fca00078ec0ff */
[----:B------:R2:W-:Y:S01]  /*6910*/  MUFU.EX2 R159, R3 ;  /* 0x00000003009f7308 */ /* 0x0005e20000000800 */
[----:B-1----:R-:W-:-:S04]  /*6920*/  SHF.R.U32.HI R4, RZ, 0x18, R11 ;  /* 0x00000018ff047819 */ /* 0x002fc8000001160b */
[----:B------:R-:W-:Y:S02]  /*6930*/  PRMT R15, R0, 0x5410, R4 ;  /* 0x00005410000f7816 */ /* 0x000fe40000000004 */
[----:B------:R-:W-:Y:S01]  /*6940*/  LOP3.LUT R0, R32, 0xffff, RZ, 0xc0, !PT ;  /* 0x0000ffff20007812 */ /* 0x000fe200078ec0ff */
[----:B--2---:R-:W-:-:S03]  /*6950*/  FFMA.FTZ R3, R194, UR5, -R22 ;  /* 0x00000005c2037c23 */ /* 0x004fc60008010816 */
[----:B------:R-:W-:Y:S01]  /*6960*/  SHF.R.U32.HI R4, RZ, 0x8, R0 ;  /* 0x00000008ff047819 */ /* 0x000fe20000011600 */
[----:B------:R1:W-:Y:S01]  /*6970*/  MUFU.EX2 R158, R3 ;  /* 0x00000003009e7308 */ /* 0x0003e20000000800 */
[----:B------:R-:W-:Y:S01]  /*6980*/  FFMA.FTZ R0, R192, UR5, -R22 ;  /* 0x00000005c0007c23 */ /* 0x000fe20008010816 */
[----:B------:R-:W-:Y:S01]  /*6990*/  IMAD.MOV.U32 R199, RZ, RZ, R180 ;  /* 0x000000ffffc77224 */ /* 0x000fe200078e00b4 */
[----:B------:R-:W-:Y:S01]  /*69a0*/  SHF.R.U32.HI R5, RZ, 0x18, R32 ;  /* 0x00000018ff057819 */ /* 0x000fe20000011620 */
[----:B------:R-:W-:Y:S01]  /*69b0*/  IMAD.MOV.U32 R196, RZ, RZ, R179 ;  /* 0x000000ffffc47224 */ /* 0x000fe200078e00b3 */
[----:B------:R-:W-:-:S03]  /*69c0*/  LOP3.LUT R6, R32, 0xff, RZ, 0xc0, !PT ;  /* 0x000000ff20067812 */ /* 0x000fc600078ec0ff */
[----:B------:R2:W-:Y:S01]  /*69d0*/  MUFU.EX2 R180, R0 ;  /* 0x0000000000b47308 */ /* 0x0005e20000000800 */
[----:B-1----:R-:W-:-:S04]  /*69e0*/  PRMT R3, R32, 0x7632, R3 ;  /* 0x0000763220037816 */ /* 0x002fc80000000003 */
[----:B------:R-:W-:Y:S01]  /*69f0*/  LOP3.LUT R3, R3, 0xff, RZ, 0xc0, !PT ;  /* 0x000000ff03037812 */ /* 0x000fe200078ec0ff */
[----:B--2---:R-:W-:-:S03]  /*6a00*/  FFMA.FTZ R0, R171, UR5, -R22 ;  /* 0x00000005ab007c23 */ /* 0x004fc60008010816 */
[----:B------:R-:W-:Y:S02]  /*6a10*/  PRMT R62, R3, 0x5410, R5 ;  /* 0x00005410033e7816 */ /* 0x000fe40000000005 */
[----:B------:R-:W-:Y:S01]  /*6a20*/  LOP3.LUT R3, R34, 0xffff, RZ, 0xc0, !PT ;  /* 0x0000ffff22037812 */ /* 0x000fe200078ec0ff */
[----:B------:R1:W-:Y:S01]  /*6a30*/  MUFU.EX2 R179, R0 ;  /* 0x0000000000b37308 */ /* 0x0003e20000000800 */
[----:B------:R-:W-:Y:S01]  /*6a40*/  PRMT R63, R6, 0x5410, R4 ;  /* 0x00005410063f7816 */ /* 0x000fe20000000004 */
[----:B------:R-:W-:Y:S01]  /*6a50*/  IMAD.MOV.U32 R20, RZ, RZ, R182 ;  /* 0x000000ffff147224 */ /* 0x000fe200078e00b6 */
[----:B------:R-:W-:Y:S02]  /*6a60*/  SHF.R.U32.HI R3, RZ, 0x8, R3 ;  /* 0x00000008ff037819 */ /* 0x000fe40000011603 */
[----:B------:R-:W-:Y:S01]  /*6a70*/  LOP3.LUT R4, R34, 0xff, RZ, 0xc0, !PT ;  /* 0x000000ff22047812 */ /* 0x000fe200078ec0ff */
[----:B------:R-:W-:-:S03]  /*6a80*/  IMAD.MOV.U32 R18, RZ, RZ, R91 ;  /* 0x000000ffff127224 */ /* 0x000fc600078e005b */
[--C-:B------:R-:W-:Y:S01]  /*6a90*/  PRMT R91, R4, 0x5410, R3.reuse ;  /* 0x00005410045b7816 */ /* 0x100fe20000000003 */
[----:B-1----:R-:W-:Y:S01]  /*6aa0*/  FFMA.FTZ R0, R168, UR5, -R22 ;  /* 0x00000005a8007c23 */ /* 0x002fe20008010816 */
[----:B------:R-:W-:-:S03]  /*6ab0*/  PRMT R3, R34, 0x7632, R3 ;  /* 0x0000763222037816 */ /* 0x000fc60000000003 */
[----:B------:R1:W-:Y:S01]  /*6ac0*/  MUFU.EX2 R182, R0 ;  /* 0x0000000000b67308 */ /* 0x0003e20000000800 */
[----:B------:R-:W-:Y:S01]  /*6ad0*/  IMAD.MOV.U32 R130, RZ, RZ, R181 ;  /* 0x000000ffff827224 */ /* 0x000fe200078e00b5 */
[----:B------:R-:W-:Y:S02]  /*6ae0*/  SHF.R.U32.HI R4, RZ, 0x18, R34 ;  /* 0x00000018ff047819 */ /* 0x000fe40000011622 */
[----:B------:R-:W-:Y:S01]  /*6af0*/  LOP3.LUT R3, R3, 0xff, RZ, 0xc0, !PT ;  /* 0x000000ff03037812 */ /* 0x000fe200078ec0ff */
[----:B------:R-:W-:Y:S02]  /*6b00*/  IMAD.MOV.U32 R40, RZ, RZ, R83 ;  /* 0x000000ffff287224 */ /* 0x000fe400078e0053 */
[----:B-1----:R-:W-:-:S04]  /*6b10*/  FFMA.FTZ R0, R170, UR5, -R22 ;  /* 0x00000005aa007c23 */ /* 0x002fc80008010816 */
[----:B------:R1:W-:Y:S01]  /*6b20*/  MUFU.EX2 R181, R0 ;  /* 0x0000000000b57308 */ /* 0x0003e20000000800 */
[----:B------:R-:W-:Y:S02]  /*6b30*/  PRMT R96, R3, 0x5410, R4 ;  /* 0x0000541003607816 */ /* 0x000fe40000000004 */
[----:B------:R-:W-:Y:S02]  /*6b40*/  PRMT R3, R14, 0x7632, R3 ;  /* 0x000076320e037816 */ /* 0x000fe40000000003 */
[----:B------:R-:W-:Y:S01]  /*6b50*/  SHF.R.U32.HI R5, RZ, 0x18, R14 ;  /* 0x00000018ff057819 */ /* 0x000fe2000001160e */
[----:B-1----:R-:W-:-:S04]  /*6b60*/  FFMA.FTZ R0, R146, UR5, -R22 ;  /* 0x0000000592007c23 */ /* 0x002fc80008010816 */
[----:B------:R1:W-:Y:S01]  /*6b70*/  MUFU.EX2 R83, R0 ;  /* 0x0000000000537308 */ /* 0x0003e20000000800 */
[----:B------:R-:W-:Y:S01]  /*6b80*/  IMAD.MOV.U32 R46, RZ, RZ, R78 ;  /* 0x000000ffff2e7224 */ /* 0x000fe200078e004e */
[C---:B------:R-:W-:Y:S02]  /*6b90*/  LOP3.LUT R6, R14.reuse, 0xff, RZ, 0xc0, !PT ;  /* 0x000000ff0e067812 */ /* 0x040fe400078ec0ff */
[----:B-1----:R-:W-:-:S04]  /*6ba0*/  LOP3.LUT R0, R14, 0xffff, RZ, 0xc0, !PT ;  /* 0x0000ffff0e007812 */ /* 0x002fc800078ec0ff */
[----:B------:R-:W-:Y:S02]  /*6bb0*/  SHF.R.U32.HI R4, RZ, 0x8, R0 ;  /* 0x00000008ff047819 */ /* 0x000fe40000011600 */
[----:B------:R-:W-:Y:S01]  /*6bc0*/  LOP3.LUT R0, R3, 0xff, RZ, 0xc0, !PT ;  /* 0x000000ff03007812 */ /* 0x000fe200078ec0ff */
[----:B------:R-:W-:-:S03]  /*6bd0*/  FFMA.FTZ R3, R220, UR5, -R23 ;  /* 0x00000005dc037c23 */ /* 0x000fc60008010817 */
[----:B------:R-:W-:Y:S01]  /*6be0*/  PRMT R78, R0, 0x5410, R5 ;  /* 0x00005410004e7816 */ /* 0x000fe20000000005 */
[----:B------:R-:W-:Y:S01]  /*6bf0*/  FFMA.FTZ R0, R219, UR5, -R23 ;  /* 0x00000005db007c23 */ /* 0x000fe20008010817 */
[----:B------:R1:W-:Y:S01]  /*6c00*/  MUFU.EX2 R131, R3 ;  /* 0x0000000300837308 */ /* 0x0003e20000000800 */
[----:B------:R-:W-:Y:S01]  /*6c10*/  IMAD.MOV.U32 R45, RZ, RZ, R79 ;  /* 0x000000ffff2d7224 */ /* 0x000fe200078e004f */
[----:B------:R-:W-:Y:S01]  /*6c20*/  PRMT R79, R6, 0x5410, R4 ;  /* 0x00005410064f7816 */ /* 0x000fe20000000004 */
[----:B------:R-:W-:-:S05]  /*6c30*/  IMAD.MOV.U32 R197, RZ, RZ, R81 ;  /* 0x000000ffffc57224 */ /* 0x000fca00078e0051 */
[----:B------:R2:W-:Y:S01]  /*6c40*/  MUFU.EX2 R132, R0 ;  /* 0x0000000000847308 */ /* 0x0005e20000000800 */
[----:B------:R-:W-:Y:S02]  /*6c50*/  IMAD.MOV.U32 R44, RZ, RZ, R80 ;  /* 0x000000ffff2c7224 */ /* 0x000fe400078e0050 */
[----:B------:R-:W-:Y:S01]  /*6c60*/  FFMA.FTZ R4, R204, UR5, -R23 ;  /* 0x00000005cc047c23 */ /* 0x000fe20008010817 */
[----:B------:R-:W-:Y:S02]  /*6c70*/  IMAD.MOV.U32 R30, RZ, RZ, R77 ;  /* 0x000000ffff1e7224 */ /* 0x000fe400078e004d */
[--C-:B------:R-:W-:Y:S01]  /*6c80*/  FFMA.FTZ R8, R202, UR5, -R23.reuse ;  /* 0x00000005ca087c23 */ /* 0x100fe20008010817 */
[----:B------:R-:W-:Y:S02]  /*6c90*/  IMAD.MOV.U32 R51, RZ, RZ, R86 ;  /* 0x000000ffff337224 */ /* 0x000fe400078e0056 */
[----:B-1----:R-:W-:Y:S01]  /*6ca0*/  FFMA.FTZ R3, R225, UR5, -R23 ;  /* 0x00000005e1037c23 */ /* 0x002fe20008010817 */
[----:B------:R-:W-:-:S02]  /*6cb0*/  IMAD.MOV.U32 R50, RZ, RZ, R85 ;  /* 0x000000ffff327224 */ /* 0x000fc400078e0055 */
[--C-:B------:R-:W-:Y:S01]  /*6cc0*/  FFMA.FTZ R9, R201, UR5, -R23.reuse ;  /* 0x00000005c9097c23 */ /* 0x100fe20008010817 */
[----:B------:R-:W-:Y:S01]  /*6cd0*/  IMAD.MOV.U32 R67, RZ, RZ, R74 ;  /* 0x000000ffff437224 */ /* 0x000fe200078e004a */
[----:B------:R1:W-:Y:S01]  /*6ce0*/  MUFU.EX2 R133, R3 ;  /* 0x0000000300857308 */ /* 0x0003e20000000800 */
[--C-:B--2---:R-:W-:Y:S01]  /*6cf0*/  FFMA.FTZ R0, R214, UR5, -R23.reuse ;  /* 0x00000005d6007c23 */ /* 0x104fe20008010817 */
[----:B------:R-:W-:Y:S02]  /*6d00*/  IMAD.MOV.U32 R66, RZ, RZ, R82 ;  /* 0x000000ffff427224 */ /* 0x000fe400078e0052 */
[--C-:B------:R-:W-:Y:S01]  /*6d10*/  FFMA.FTZ R12, R200, UR5, -R23.reuse ;  /* 0x00000005c80c7c23 */ /* 0x100fe20008010817 */
[----:B------:R-:W-:Y:S02]  /*6d20*/  IMAD.MOV.U32 R150, RZ, RZ, R84 ;  /* 0x000000ffff967224 */ /* 0x000fe400078e0054 */
[--C-:B------:R-:W-:Y:S01]  /*6d30*/  FFMA.FTZ R33, R174, UR5, -R23.reuse ;  /* 0x00000005ae217c23 */ /* 0x100fe20008010817 */
[--C-:B------:R-:W-:Y:S01]  /*6d40*/  FFMA.FTZ R60, R173, UR5, -R23.reuse ;  /* 0x00000005ad3c7c23 */ /* 0x100fe20008010817 */
[--C-:B------:R-:W-:Y:S01]  /*6d50*/  FFMA.FTZ R61, R161, UR5, -R23.reuse ;  /* 0x00000005a13d7c23 */ /* 0x100fe20008010817 */
[--C-:B------:R-:W-:Y:S01]  /*6d60*/  FFMA.FTZ R68, R160, UR5, -R23.reuse ;  /* 0x00000005a0447c23 */ /* 0x100fe20008010817 */
[--C-:B------:R-:W-:Y:S01]  /*6d70*/  FFMA.FTZ R76, R172, UR5, -R23.reuse ;  /* 0x00000005ac4c7c23 */ /* 0x100fe20008010817 */
[----:B------:R2:W3:Y:S01]  /*6d80*/  MUFU.EX2 R143, R0 ;  /* 0x00000000008f7308 */ /* 0x0004e20000000800 */
[--C-:B------:R-:W-:Y:S01]  /*6d90*/  FFMA.FTZ R77, R163, UR5, -R23.reuse ;  /* 0x00000005a34d7c23 */ /* 0x100fe20008010817 */
[--C-:B------:R-:W-:Y:S01]  /*6da0*/  FFMA.FTZ R80, R156, UR5, -R23.reuse ;  /* 0x000000059c507c23 */ /* 0x100fe20008010817 */
[----:B------:R-:W-:Y:S01]  /*6db0*/  FFMA.FTZ R81, R151, UR5, -R23 ;  /* 0x0000000597517c23 */ /* 0x000fe20008010817 */
        /* <DEDUP_REMOVED lines=13> */
[--C-:B--2---:R-:W-:Y:S01]  /*6e90*/  FFMA.FTZ R0, R226, UR5, -R21.reuse ;  /* 0x00000005e2007c23 */ /* 0x104fe20008010815 */
[--C-:B------:R-:W-:Y:S01]  /*6ea0*/  FFMA.FTZ R85, R140, UR5, -R21.reuse ;  /* 0x000000058c557c23 */ /* 0x100fe20008010815 */
[----:B------:R-:W-:Y:S01]  /*6eb0*/  FFMA.FTZ R86, R134, UR5, -R21 ;  /* 0x0000000586567c23 */ /* 0x000fe20008010815 */
[----:B------:R-:W-:-:S02]  /*6ec0*/  FADD.FTZ R21, R136, R137 ;  /* 0x0000008988157221 */ /* 0x000fc40000010000 */
[----:B------:R-:W2:Y:S04]  /*6ed0*/  LDL.LU R137, [R1+0x98] ;  /* 0x0000980001897983 */ /* 0x000ea80000300800 */
[----:B------:R-:W2:Y:S01]  /*6ee0*/  LDL.LU R136, [R1+0x94] ;  /* 0x0000940001887983 */ /* 0x000ea20000300800 */
[----:B------:R1:W-:Y:S01]  /*6ef0*/  MUFU.EX2 R141, R3 ;  /* 0x00000003008d7308 */ /* 0x0003e20000000800 */
[----:B------:R-:W-:Y:S02]  /*6f00*/  IMAD.MOV.U32 R42, RZ, RZ, R90 ;  /* 0x000000ffff2a7224 */ /* 0x000fe400078e005a */
[----:B-1----:R-:W-:Y:S01]  /*6f10*/  FADD.FTZ R3, R199, R196 ;  /* 0x000000c4c7037221 */ /* 0x002fe20000010000 */
[----:B------:R-:W-:Y:S02]  /*6f20*/  IMAD.MOV.U32 R196, RZ, RZ, R30 ;  /* 0x000000ffffc47224 */ /* 0x000fe400078e001e */
[----:B------:R-:W-:-:S02]  /*6f30*/  IMAD.MOV.U32 R30, RZ, RZ, R197 ;  /* 0x000000ffff1e7224 */ /* 0x000fc400078e00c5 */
[----:B------:R-:W-:Y:S02]  /*6f40*/  IMAD.MOV.U32 R199, RZ, RZ, R28 ;  /* 0x000000ffffc77224 */ /* 0x000fe400078e001c */
[----:B------:R-:W-:Y:S02]  /*6f50*/  IMAD.MOV.U32 R197, RZ, RZ, R39 ;  /* 0x000000ffffc57224 */ /* 0x000fe400078e0027 */
[----:B------:R-:W-:Y:S02]  /*6f60*/  IMAD.MOV.U32 R28, RZ, RZ, R37 ;  /* 0x000000ffff1c7224 */ /* 0x000fe400078e0025 */
[----:B------:R-:W-:Y:S01]  /*6f70*/  FADD.FTZ R20, R20, R196 ;  /* 0x000000c414147221 */ /* 0x000fe20000010000 */
        /* <DEDUP_REMOVED lines=20> */
[----:B------:R-:W-:Y:S01]  /*70c0*/  IMAD.MOV.U32 R13, RZ, RZ, R129 ;  /* 0x000000ffff0d7224 */ /* 0x000fe200078e0081 */
[----:B------:R1:W-:Y:S01]  /*70d0*/  MUFU.EX2 R146, R4 ;  /* 0x0000000400927308 */ /* 0x0003e20000000800 */
[----:B------:R-:W-:-:S02]  /*70e0*/  IMAD.MOV.U32 R27, RZ, RZ, R26 ;  /* 0x000000ffff1b7224 */ /* 0x000fc400078e001a */
[----:B------:R-:W-:Y:S02]  /*70f0*/  IMAD.MOV.U32 R42, RZ, RZ, R24 ;  /* 0x000000ffff2a7224 */ /* 0x000fe400078e0018 */
[----:B------:R-:W-:Y:S02]  /*7100*/  IMAD.MOV.U32 R26, RZ, RZ, R36 ;  /* 0x000000ffff1a7224 */ /* 0x000fe400078e0024 */
[----:B------:R-:W-:Y:S01]  /*7110*/  IMAD.MOV.U32 R192, RZ, RZ, R16 ;  /* 0x000000ffffc07224 */ /* 0x000fe200078e0010 */
[----:B------:R4:W3:Y:S01]  /*7120*/  MUFU.EX2 R138, R0 ;  /* 0x00000000008a7308 */ /* 0x0008e20000000800 */
[----:B------:R-:W-:Y:S02]  /*7130*/  IMAD.MOV.U32 R34, RZ, RZ, R18 ;  /* 0x000000ffff227224 */ /* 0x000fe400078e0012 */
[----:B------:R-:W-:Y:S02]  /*7140*/  IMAD.MOV.U32 R24, RZ, RZ, R2 ;  /* 0x000000ffff187224 */ /* 0x000fe400078e0002 */
[----:B------:R-:W-:-:S02]  /*7150*/  IMAD.MOV.U32 R36, RZ, RZ, R13 ;  /* 0x000000ffff247224 */ /* 0x000fc400078e000d */
[--C-:B------:R-:W-:Y:S01]  /*7160*/  FFMA.FTZ R75, R149, UR5, -R22.reuse ;  /* 0x00000005954b7c23 */ /* 0x100fe20008010816 */
[----:B-1----:R-:W-:Y:S01]  /*7170*/  LOP3.LUT R4, R19, 0xff00ff, RZ, 0xc0, !PT ;  /* 0x00ff00ff13047812 */ /* 0x002fe200078ec0ff */
[----:B------:R-:W-:Y:S02]  /*7180*/  IMAD.MOV.U32 R129, RZ, RZ, R135 ;  /* 0x000000ffff817224 */ /* 0x000fe400078e0087 */
[--C-:B------:R-:W-:Y:S01]  /*7190*/  FFMA.FTZ R90, R162, UR5, -R22.reuse ;  /* 0x00000005a25a7c23 */ /* 0x100fe20008010816 */
[----:B------:R-:W-:Y:S02]  /*71a0*/  IMAD.MOV.U32 R220, RZ, RZ, R43 ;  /* 0x000000ffffdc7224 */ /* 0x000fe400078e002b */
[----:B------:R-:W-:Y:S01]  /*71b0*/  FFMA.FTZ R99, R169, UR5, -R22 ;  /* 0x00000005a9637c23 */ /* 0x000fe20008010816 */
[----:B----4-:R-:W-:Y:S01]  /*71c0*/  HSET2.LE.AND R0, R17, R213, PT ;  /* 0x000000d511007233 */ /* 0x010fe20003803000 */
[----:B------:R-:W-:Y:S01]  /*71d0*/  IMAD.MOV.U32 R170, RZ, RZ, R27 ;  /* 0x000000ffffaa7224 */ /* 0x000fe200078e001b */
[----:B------:R-:W1:Y:S01]  /*71e0*/  LDSM.16.MT88.4 R16, [R139+0x5000] ;  /* 0x005000008b10783b */ /* 0x000e620000004200 */
[----:B------:R-:W-:-:S02]  /*71f0*/  IMAD.MOV.U32 R171, RZ, RZ, R36 ;  /* 0x000000ffffab7224 */ /* 0x000fc400078e0024 */
[----:B------:R-:W-:Y:S02]  /*7200*/  IMAD.MOV.U32 R43, RZ, RZ, R25 ;  /* 0x000000ffff2b7224 */ /* 0x000fe400078e0019 */
[----:B------:R-:W-:Y:S01]  /*7210*/  FFMA.FTZ R94, R148, UR5, -R22 ;  /* 0x00000005945e7c23 */ /* 0x000fe20008010816 */
[----:B------:R-:W-:Y:S02]  /*7220*/  IMAD.MOV.U32 R168, RZ, RZ, R26 ;  /* 0x000000ffffa87224 */ /* 0x000fe400078e001a */
[----:B------:R-:W-:Y:S01]  /*7230*/  FFMA.FTZ R97, R147, UR5, -R22 ;  /* 0x0000000593617c23 */ /* 0x000fe20008010816 */
[----:B------:R-:W-:Y:S01]  /*7240*/  IMAD.MOV.U32 R36, RZ, RZ, R24 ;  /* 0x000000ffff247224 */ /* 0x000fe200078e0018 */
[----:B------:R-:W-:Y:S01]  /*7250*/  MUFU.EX2 R140, R8 ;  /* 0x00000008008c7308 */ /* 0x000fe20000000800 */
[----:B------:R-:W4:Y:S01]  /*7260*/  LDSM.16.MT88.4 R24, [R209+0x5000] ;  /* 0x00500000d118783b */ /* 0x000f220000004200 */
[----:B------:R-:W-:Y:S02]  /*7270*/  IMAD.MOV.U32 R193, RZ, RZ, R197 ;  /* 0x000000ffffc17224 */ /* 0x000fe400078e00c5 */
[----:B------:R-:W-:Y:S01]  /*7280*/  FADD.FTZ R13, R224, R3 ;  /* 0x00000003e00d7221 */ /* 0x000fe20000010000 */
[----:B------:R-:W-:Y:S01]  /*7290*/  IMAD.MOV.U32 R197, RZ, RZ, R37 ;  /* 0x000000ffffc57224 */ /* 0x000fe200078e0025 */
[----:B---3--:R-:W-:Y:S01]  /*72a0*/  F2FP.BF16.F32.PACK_AB R3, R143, R133 ;  /* 0x000000858f03723e */ /* 0x008fe200000010ff */
[----:B------:R-:W-:Y:S01]  /*72b0*/  IMAD.MOV.U32 R194, RZ, RZ, R38 ;  /* 0x000000ffffc27224 */ /* 0x000fe200078e0026 */
[----:B------:R3:W5:Y:S01]  /*72c0*/  LDL.LU R2, [R1+0x90] ;  /* 0x0000900001027983 */ /* 0x0007620000300800 */
[----:B------:R-:W-:-:S02]  /*72d0*/  IMAD.MOV.U32 R38, RZ, RZ, R129 ;  /* 0x000000ffff267224 */ /* 0x000fc400078e0081 */
[----:B------:R-:W-:Y:S01]  /*72e0*/  IMAD.MOV.U32 R37, RZ, RZ, R130 ;  /* 0x000000ffff257224 */ /* 0x000fe200078e0082 */
[----:B------:R-:W-:Y:S01]  /*72f0*/  MUFU.EX2 R129, R5 ;  /* 0x0000000500817308 */ /* 0x000fe20000000800 */
[----:B------:R-:W-:Y:S01]  /*7300*/  LOP3.LUT R6, R3, R0, RZ, 0xc0, !PT ;  /* 0x0000000003067212 */ /* 0x000fe200078ec0ff */
[----:B------:R-:W-:Y:S01]  /*7310*/  IMAD.MOV.U32 R162, RZ, RZ, R34 ;  /* 0x000000ffffa27224 */ /* 0x000fe200078e0022 */
[----:B------:R-:W-:Y:S01]  /*7320*/  HSET2.LE.AND R0, R4, R213, PT ;  /* 0x000000d504007233 */ /* 0x000fe20003803000 */
[----:B------:R-:W-:Y:S01]  /*7330*/  IMAD.MOV.U32 R149, RZ, RZ, R170 ;  /* 0x000000ffff957224 */ /* 0x000fe200078e00aa */
[----:B------:R3:W5:Y:S03]  /*7340*/  LDL.LU R135, [R1+0x8c] ;  /* 0x00008c0001877983 */ /* 0x0007660000300800 */
[----:B------:R1:W3:Y:S01]  /*7350*/  MUFU.EX2 R130, R7 ;  /* 0x0000000700827308 */ /* 0x0002e20000000800 */
[----:B------:R-:W-:-:S04]  /*7360*/  F2FP.BF16.F32.PACK_AB R3, R138, R141 ;  /* 0x0000008d8a03723e */ /* 0x000fc800000010ff */
[----:B-1----:R-:W-:Y:S02]  /*7370*/  LOP3.LUT R7, R3, R0, RZ, 0xc0, !PT ;  /* 0x0000000003077212 */ /* 0x002fe400078ec0ff */
[----:B------:R-:W-:Y:S02]  /*7380*/  HSET2.LE.AND R0, R10, R213, PT ;  /* 0x000000d50a007233 */ /* 0x000fe40003803000 */
[----:B------:R-:W-:-:S04]  /*7390*/  F2FP.BF16.F32.PACK_AB R3, R132, R131 ;  /* 0x000000838403723e */ /* 0x000fc800000010ff */
[----:B------:R-:W-:Y:S02]  /*73a0*/  LOP3.LUT R4, R3, R0, RZ, 0xc0, !PT ;  /* 0x0000000003047212 */ /* 0x000fe400078ec0ff */
[----:B------:R-:W-:Y:S02]  /*73b0*/  HSET2.LE.AND R0, R15, R213, PT ;  /* 0x000000d50f007233 */ /* 0x000fe40003803000 */
[----:B---3--:R-:W-:-:S04]  /*73c0*/  F2FP.BF16.F32.PACK_AB R3, R130, R129 ;  /* 0x000000818203723e */ /* 0x008fc800000010ff */
[----:B------:R-:W-:Y:S01]  /*73d0*/  LOP3.LUT R5, R3, R0, RZ, 0xc0, !PT ;  /* 0x0000000003057212 */ /* 0x000fe200078ec0ff */
[----:B------:R-:W-:Y:S01]  /*73e0*/  FADD.FTZ R3, R220, R21 ;  /* 0x00000015dc037221 */ /* 0x000fe20000010000 */
[----:B------:R1:W-:Y:S01]  /*73f0*/  MUFU.EX2 R147, R9 ;  /* 0x0000000900937308 */ /* 0x0003e20000000800 */
[----:B------:R-:W-:Y:S02]  /*7400*/  IMAD.MOV.U32 R219, RZ, RZ, R168 ;  /* 0x000000ffffdb7224 */ /* 0x000fe400078e00a8 */
[----:B------:R-:W-:Y:S01]  /*7410*/  FADD.FTZ R0, R210, R13 ;  /* 0x0000000dd2007221 */ /* 0x000fe20000010000 */
[----:B------:R-:W-:Y:S02]  /*7420*/  IMAD.MOV.U32 R34, RZ, RZ, R192 ;  /* 0x000000ffff227224 */ /* 0x000fe400078e00c0 */
[----:B------:R-:W-:Y:S02]  /*7430*/  IMAD.MOV.U32 R220, RZ, RZ, R171 ;  /* 0x000000ffffdc7224 */ /* 0x000fe400078e00ab */
[----:B------:R-:W-:-:S02]  /*7440*/  IMAD.MOV.U32 R170, RZ, RZ, R194 ;  /* 0x000000ffffaa7224 */ /* 0x000fc400078e00c2 */
[----:B------:R-:W-:Y:S02]  /*7450*/  IMAD.MOV.U32 R168, RZ, RZ, R193 ;  /* 0x000000ffffa87224 */ /* 0x000fe400078e00c1 */
[----:B------:R-:W-:Y:S02]  /*7460*/  IMAD.MOV.U32 R192, RZ, RZ, R199 ;  /* 0x000000ffffc07224 */ /* 0x000fe400078e00c7 */
[----:B------:R-:W-:Y:S01]  /*7470*/  FADD.FTZ R8, R212, R20 ;  /* 0x00000014d4087221 */ /* 0x000fe20000010000 */
[----:B------:R-:W-:Y:S02]  /*7480*/  IMAD.MOV.U32 R171, RZ, RZ, R196 ;  /* 0x000000ffffab7224 */ /* 0x000fe400078e00c4 */
[----:B------:R-:W-:Y:S02]  /*7490*/  IMAD.MOV.U32 R194, RZ, RZ, R30 ;  /* 0x000000ffffc27224 */ /* 0x000fe400078e001e */
[----:B-1----:R-:W-:Y:S01]  /*74a0*/  FADD.FTZ R9, R208, R3 ;  /* 0x00000003d0097221 */ /* 0x002fe20000010000 */
[----:B------:R-:W-:Y:S01]  /*74b0*/  LOP3.LUT R3, R48, 0xff00ff, RZ, 0xc0, !PT ;  /* 0x00ff00ff30037812 */ /* 0x000fe200078ec0ff */
[----:B------:R-:W-:-:S02]  /*74c0*/  IMAD.MOV.U32 R199, RZ, RZ, R150 ;  /* 0x000000ffffc77224 */ /* 0x000fc400078e0096 */
[----:B------:R-:W-:Y:S02]  /*74d0*/  IMAD.MOV.U32 R193, RZ, RZ, R40 ;  /* 0x000000ffffc17224 */ /* 0x000fe400078e0028 */
[----:B------:R-:W-:Y:S02]  /*74e0*/  IMAD.MOV.U32 R196, RZ, RZ, R44 ;  /* 0x000000ffffc47224 */ /* 0x000fe400078e002c */
[----:B------:R-:W-:Y:S02]  /*74f0*/  IMAD.MOV.U32 R30, RZ, RZ, R46 ;  /* 0x000000ffff1e7224 */ /* 0x000fe400078e002e */
[----:B------:R-:W-:Y:S02]  /*7500*/  IMAD.MOV.U32 R150, RZ, RZ, R45 ;  /* 0x000000ffff967224 */ /* 0x000fe400078e002d */
[----:B------:R-:W-:Y:S02]  /*7510*/  IMAD.MOV.U32 R40, RZ, RZ, R47 ;  /* 0x000000ffff287224 */ /* 0x000fe400078e002f */
[----:B------:R-:W-:Y:S01]  /*7520*/  FADD.FTZ R21, R219, R0 ;  /* 0x00000000db157221 */ /* 0x000fe20000010000 */
[----:B------:R-:W-:Y:S01]  /*7530*/  HMMA.16816.F32.BF16 R44, R4, R16, R112 ;  /* 0x00000010042c723c */ /* 0x000fe20000041870 */
[----:B------:R1:W-:Y:S01]  /*7540*/  MUFU.EX2 R114, R11 ;  /* 0x0000000b00727308 */ /* 0x0003e20000000800 */
[----:B------:R-:W-:Y:S01]  /*7550*/  IMAD.MOV.U32 R195, RZ, RZ, R28 ;  /* 0x000000ffffc37224 */ /* 0x000fe200078e001c */
[----:B------:R-:W-:Y:S01]  /*7560*/  HSET2.LE.AND R0, R35, R213, PT ;  /* 0x000000d523007233 */ /* 0x000fe20003803000 */
[----:B------:R-:W-:-:S02]  /*7570*/  IMAD.MOV.U32 R28, RZ, RZ, R39 ;  /* 0x000000ffff1c7224 */ /* 0x000fc400078e0027 */
[----:B------:R-:W-:Y:S01]  /*7580*/  FADD.FTZ R8, R162, R8 ;  /* 0x00000008a2087221 */ /* 0x000fe20000010000 */
[----:B------:R-:W-:Y:S02]  /*7590*/  IMAD.MOV.U32 R219, RZ, RZ, R192 ;  /* 0x000000ffffdb7224 */ /* 0x000fe400078e00c0 */
[----:B------:R-:W-:Y:S01]  /*75a0*/  FADD.FTZ R20, R167, R9 ;  /* 0x00000009a7147221 */ /* 0x000fe20000010000 */
[----:B------:R-:W-:Y:S02]  /*75b0*/  IMAD.MOV.U32 R162, RZ, RZ, R170 ;  /* 0x000000ffffa27224 */ /* 0x000fe400078e00aa */
[----:B------:R-:W-:Y:S02]  /*75c0*/  IMAD.MOV.U32 R169, RZ, RZ, R168 ;  /* 0x000000ffffa97224 */ /* 0x000fe400078e00a8 */
[----:B------:R-:W-:Y:S01]  /*75d0*/  IMAD.MOV.U32 R192, RZ, RZ, R150 ;  /* 0x000000ffffc07224 */ /* 0x000fe200078e0096 */
[----:B------:R-:W-:Y:S01]  /*75e0*/  HMMA.16816.F32.BF16 R52, R4, R18, R52 ;  /* 0x000000120434723c */ /* 0x000fe20000041834 */
[----:B------:R-:W-:Y:S01]  /*75f0*/  IMAD.MOV.U32 R150, RZ, RZ, R40 ;  /* 0x000000ffff967224 */ /* 0x000fe200078e0028 */
[----:B-1----:R-:W-:-:S02]  /*7600*/  HSET2.LE.AND R11, R3, R213, PT ;  /* 0x000000d5030b7233 */ /* 0x002fc40003803000 */
[----:B------:R-:W-:Y:S01]  /*7610*/  F2FP.BF16.F32.PACK_AB R3, R186, R184 ;  /* 0x000000b8ba03723e */ /* 0x000fe200000010ff */
[----:B------:R-:W-:-:S03]  /*7620*/  IMAD.MOV.U32 R170, RZ, RZ, R41 ;  /* 0x000000ffffaa7224 */ /* 0x000fc600078e0029 */
[----:B----4-:R-:W-:Y:S01]  /*7630*/  HMMA.16816.F32.BF16 R56, R4, R24, R56 ;  /* 0x000000180438723c */ /* 0x010fe20000041838 */
[----:B------:R-:W-:Y:S02]  /*7640*/  IMAD.MOV.U32 R168, RZ, RZ, R42 ;  /* 0x000000ffffa87224 */ /* 0x000fe400078e002a */
[----:B------:R-:W-:Y:S01]  /*7650*/  FADD.FTZ R15, R220, R8 ;  /* 0x00000008dc0f7221 */ /* 0x000fe20000010000 */
[----:B------:R1:W3:Y:S01]  /*7660*/  MUFU.EX2 R144, R12 ;  /* 0x0000000c00907308 */ /* 0x0002e20000000800 */
[----:B------:R-:W-:Y:S01]  /*7670*/  IMAD.MOV.U32 R220, RZ, RZ, R193 ;  /* 0x000000ffffdc7224 */ /* 0x000fe200078e00c1 */
[--C-:B------:R-:W-:Y:S01]  /*7680*/  HSET2.LE.AND R9, R31, R213.reuse, PT ;  /* 0x000000d51f097233 */ /* 0x100fe20003803000 */
[----:B------:R-:W-:Y:S01]  /*7690*/  IMAD.MOV.U32 R193, RZ, RZ, R196 ;  /* 0x000000ffffc17224 */ /* 0x000fe200078e00c4 */
[----:B------:R-:W-:Y:S01]  /*76a0*/  HSET2.LE.AND R13, R29, R213, PT ;  /* 0x000000d51d0d7233 */ /* 0x000fe20003803000 */
[----:B------:R-:W-:-:S03]  /*76b0*/  IMAD.MOV.U32 R196, RZ, RZ, R30 ;  /* 0x000000ffffc47224 */ /* 0x000fc600078e001e */
[----:B------:R-:W-:Y:S01]  /*76c0*/  MUFU.EX2 R112, R33 ;  /* 0x0000002100707308 */ /* 0x000fe20000000800 */
[----:B------:R-:W-:Y:S01]  /*76d0*/  IMAD.MOV.U32 R39, RZ, RZ, R215 ;  /* 0x000000ffff277224 */ /* 0x000fe200078e00d7 */
[----:B------:R-:W-:-:S06]  /*76e0*/  F2FP.BF16.F32.PACK_AB R8, R155, R154 ;  /* 0x0000009a9b08723e */ /* 0x000fcc00000010ff */
[----:B------:R4:W-:Y:S01]  /*76f0*/  MUFU.EX2 R134, R14 ;  /* 0x0000000e00867308 */ /* 0x0009e20000000800 */
[----:B-1----:R-:W-:-:S07]  /*7700*/  F2FP.BF16.F32.PACK_AB R12, R183, R178 ;  /* 0x000000b2b70c723e */ /* 0x002fce00000010ff */
[----:B------:R1:W3:Y:S01]  /*7710*/  MUFU.EX2 R115, R23 ;  /* 0x0000001700737308 */ /* 0x0002e20000000800 */
[----:B------:R-:W-:Y:S02]  /*7720*/  LOP3.LUT R11, R8, R11, RZ, 0xc0, !PT ;  /* 0x0000000b080b7212 */ /* 0x000fe400078ec0ff */
[----:B------:R-:W-:Y:S02]  /*7730*/  LOP3.LUT R8, R12, R9, RZ, 0xc0, !PT ;  /* 0x000000090c087212 */ /* 0x000fe400078ec0ff */
[----:B----4-:R-:W-:-:S04]  /*7740*/  F2FP.BF16.F32.PACK_AB R14, R153, R145 ;  /* 0x00000091990e723e */ /* 0x010fc800000010ff */
[----:B------:R-:W-:Y:S01]  /*7750*/  LOP3.LUT R9, R14, R13, RZ, 0xc0, !PT ;  /* 0x0000000d0e097212 */ /* 0x000fe200078ec0ff */
[----:B------:R-:W-:Y:S01]  /*7760*/  MUFU.EX2 R113, R60 ;  /* 0x0000003c00717308 */ /* 0x000fe20000000800 */
[----:B--2---:R-:W-:-:S07]  /*7770*/  FADD.FTZ R22, R137, R136 ;  /* 0x0000008889167221 */ /* 0x004fce0000010000 */
[----:B------:R-:W-:Y:S01]  /*7780*/  MUFU.EX2 R74, R74 ;  /* 0x0000004a004a7308 */ /* 0x000fe20000000800 */
[----:B------:R2:W5:Y:S01]  /*7790*/  LDL.LU R136, [R1+0x88] ;  /* 0x0000880001887983 */ /* 0x0005620000300800 */
[----:B------:R-:W-:-:S03]  /*77a0*/  FADD.FTZ R10, R211, R22 ;  /* 0x00000016d30a7221 */ /* 0x000fc60000010000 */
[----:B------:R2:W5:Y:S01]  /*77b0*/  LDL.LU R137, [R1+0x84] ;  /* 0x0000840001897983 */ /* 0x0005620000300800 */
[----:B------:R-:W-:Y:S01]  /*77c0*/  FADD.FTZ R22, R149, R10 ;  /* 0x0000000a95167221 */ /* 0x000fe20000010000 */
[----:B------:R-:W-:Y:S01]  /*77d0*/  IMAD.MOV.U32 R149, RZ, RZ, R171 ;  /* 0x000000ffff957224 */ /* 0x000fe200078e00ab */
[----:B------:R-:W-:Y:S01]  /*77e0*/  MUFU.EX2 R76, R76 ;  /* 0x0000004c004c7308 */ /* 0x000fe20000000800 */
[----:B------:R-:W-:Y:S01]  /*77f0*/  IMAD.MOV.U32 R171, RZ, RZ, R43 ;  /* 0x000000ffffab7224 */ /* 0x000fe200078e002b */
[----:B------:R-:W-:Y:S01]  /*7800*/  LOP3.LUT R10, R3, R0, RZ, 0xc0, !PT ;  /* 0x00000000030a7212 */ /* 0x000fe200078ec0ff */
[----:B------:R-:W-:Y:S01]  /*7810*/  HMMA.16816.F32.BF16 R40, R4, R26, R100 ;  /* 0x0000001a0428723c */ /* 0x000fe20000041864 */
[----:B------:R-:W-:Y:S01]  /*7820*/  FADD.FTZ R4, R28, R22 ;  /* 0x000000161c047221 */ /* 0x000fe20000010000 */
[----:B------:R-:W-:Y:S01]  /*7830*/  FADD.FTZ R3, R169, R21 ;  /* 0x00000015a9037221 */ /* 0x000fe20000010000 */
[----:B------:R-:W-:Y:S01]  /*7840*/  FADD.FTZ R0, R49, R20 ;  /* 0x0000001431007221 */ /* 0x000fe20000010000 */
[----:B------:R-:W4:Y:S01]  /*7850*/  LDSM.16.MT88.4 R28, [R139+0x5400] ;  /* 0x005400008b1c783b */ /* 0x000f220000004200 */
[----:B------:R-:W-:Y:S01]  /*7860*/  FADD.FTZ R5, R51, R4 ;  /* 0x0000000433057221 */ /* 0x000fe20000010000 */
[----:B------:R-:W-:Y:S01]  /*7870*/  FADD.FTZ R4, R162, R3 ;  /* 0x00000003a2047221 */ /* 0x000fe20000010000 */
[----:B------:R3:W2:Y:S01]  /*7880*/  MUFU.EX2 R101, R32 ;  /* 0x0000002000657308 */ /* 0x0006a20000000800 */
[----:B------:R-:W-:Y:S01]  /*7890*/  FADD.FTZ R3, R34, R0 ;  /* 0x0000000022037221 */ /* 0x000fe20000010000 */
[----:B------:R-:W-:Y:S01]  /*78a0*/  FADD.FTZ R6, R50, R15 ;  /* 0x0000000f32067221 */ /* 0x000fe20000010000 */
[----:B------:R-:W-:Y:S01]  /*78b0*/  LOP3.LUT R7, R65, 0xff00ff, RZ, 0xc0, !PT ;  /* 0x00ff00ff41077812 */ /* 0x000fe200078ec0ff */
[----:B-1----:R-:W-:Y:S02]  /*78c0*/  LDSM.16.MT88.4 R20, [R139+0x5800] ;  /* 0x005800008b14783b */ /* 0x002fe40000004200 */
[----:B------:R-:W-:-:S02]  /*78d0*/  FADD.FTZ R0, R39, R6 ;  /* 0x0000000627007221 */ /* 0x000fc40000010000 */
[----:B------:R-:W-:Y:S01]  /*78e0*/  MUFU.EX2 R77, R77 ;  /* 0x0000004d004d7308 */ /* 0x000fe20000000800 */
[----:B------:R1:W5:Y:S04]  /*78f0*/  LDL.LU R224, [R1+0x80] ;  /* 0x0000800001e07983 */ /* 0x0003680000300800 */
[----:B---3--:R-:W3:Y:S01]  /*7900*/  LDSM.16.MT88.4 R32, [R209+0x5400] ;  /* 0x00540000d120783b */ /* 0x008ee20000004200 */
[----:B------:R-:W-:Y:S01]  /*7910*/  FADD.FTZ R14, R149, R0 ;  /* 0x00000000950e7221 */ /* 0x000fe20000010000 */
[----:B------:R-:W-:Y:S01]  /*7920*/  FADD.FTZ R15, R36, R3 ;  /* 0x00000003240f7221 */ /* 0x000fe20000010000 */
[--C-:B------:R-:W-:Y:S01]  /*7930*/  HSET2.LE.AND R0, R64, R213.reuse, PT ;  /* 0x000000d540007233 */ /* 0x100fe20003803000 */
[C---:B------:R-:W-:Y:S01]  /*7940*/  HMMA.16816.F32.BF16 R48, R8.reuse, R16, R116 ;  /* 0x000000100830723c */ /* 0x040fe20000041874 */
[----:B------:R-:W-:Y:S01]  /*7950*/  F2FP.BF16.F32.PACK_AB R3, R144, R147 ;  /* 0x000000939003723e */ /* 0x000fe200000010ff */
[----:B------:R-:W-:Y:S01]  /*7960*/  FADD.FTZ R16, R38, R4 ;  /* 0x0000000426107221 */ /* 0x000fe20000010000 */
[--C-:B------:R-:W-:Y:S01]  /*7970*/  HSET2.LE.AND R7, R7, R213.reuse, PT ;  /* 0x000000d507077233 */ /* 0x100fe20003803000 */
[----:B------:R-:W-:Y:S01]  /*7980*/  FADD.FTZ R13, R37, R5 ;  /* 0x00000005250d7221 */ /* 0x000fe20000010000 */
[----:B------:R-:W-:Y:S01]  /*7990*/  LOP3.LUT R6, R3, R0, RZ, 0xc0, !PT ;  /* 0x0000000003067212 */ /* 0x000fe200078ec0ff */
[----:B------:R-:W-:Y:S01]  /*79a0*/  IMAD.MOV.U32 R162, RZ, RZ, R219 ;  /* 0x000000ffffa27224 */ /* 0x000fe200078e00db */
[----:B------:R-:W-:Y:S01]  /*79b0*/  F2FP.BF16.F32.PACK_AB R4, R115, R134 ;  /* 0x000000867304723e */ /* 0x000fe200000010ff */
[----:B------:R1:W-:Y:S01]  /*79c0*/  MUFU.EX2 R103, R61 ;  /* 0x0000003d00677308 */ /* 0x0003e20000000800 */
[--C-:B------:R-:W-:Y:S01]  /*79d0*/  HSET2.LE.AND R0, R63, R213.reuse, PT ;  /* 0x000000d53f007233 */ /* 0x100fe20003803000 */
[----:B------:R1:W5:Y:S01]  /*79e0*/  LDL.LU R215, [R1+0x7c] ;  /* 0x00007c0001d77983 */ /* 0x0003620000300800 */
[----:B------:R-:W-:Y:S01]  /*79f0*/  F2FP.BF16.F32.PACK_AB R3, R140, R146 ;  /* 0x000000928c03723e */ /* 0x000fe200000010ff */
[----:B------:R-:W-:Y:S01]  /*7a00*/  IMAD.MOV.U32 R149, RZ, RZ, R220 ;  /* 0x000000ffff957224 */ /* 0x000fe200078e00dc */
[----:B------:R-:W-:Y:S01]  /*7a10*/  LOP3.LUT R7, R4, R7, RZ, 0xc0, !PT ;  /* 0x0000000704077212 */ /* 0x000fe200078ec0ff */
[----:B------:R-:W-:Y:S01]  /*7a20*/  IMAD.MOV.U32 R219, RZ, RZ, R170 ;  /* 0x000000ffffdb7224 */ /* 0x000fe200078e00aa */
[----:B------:R-:W-:Y:S01]  /*7a30*/  HSET2.LE.AND R5, R62, R213, PT ;  /* 0x000000d53e057233 */ /* 0x000fe20003803000 */
[----:B------:R-:W-:Y:S01]  /*7a40*/  IMAD.MOV.U32 R220, RZ, RZ, R168 ;  /* 0x000000ffffdc7224 */ /* 0x000fe200078e00a8 */
[----:B------:R-:W-:Y:S01]  /*7a50*/  LOP3.LUT R4, R3, R0, RZ, 0xc0, !PT ;  /* 0x0000000003047212 */ /* 0x000fe200078ec0ff */
[----:B------:R-:W-:Y:S01]  /*7a60*/  IMAD.MOV.U32 R170, RZ, RZ, R197 ;  /* 0x000000ffffaa7224 */ /* 0x000fe200078e00c5 */
[----:B------:R-:W-:Y:S01]  /*7a70*/  HMMA.16816.F32.BF16 R36, R8, R18, R120 ;  /* 0x000000120824723c */ /* 0x000fe20000041878 */
[----:B------:R-:W-:-:S02]  /*7a80*/  IMAD.MOV.U32 R197, RZ, RZ, R66 ;  /* 0x000000ffffc57224 */ /* 0x000fc400078e0042 */
[----:B------:R-:W-:Y:S01]  /*7a90*/  FADD.FTZ R0, R162, R13 ;  /* 0x0000000da2007221 */ /* 0x000fe20000010000 */
[----:B------:R-:W-:Y:S01]  /*7aa0*/  IMAD.MOV.U32 R168, RZ, RZ, R67 ;  /* 0x000000ffffa87224 */ /* 0x000fe200078e0043 */
[----:B--2---:R-:W-:Y:S01]  /*7ab0*/  F2FP.BF16.F32.PACK_AB R12, R101, R114 ;  /* 0x00000072650c723e */ /* 0x004fe200000010ff */
[----:B------:R-:W-:Y:S01]  /*7ac0*/  FADD.FTZ R3, R165, R16 ;  /* 0x00000010a5037221 */ /* 0x000fe20000010000 */
[----:B------:R-:W2:Y:S01]  /*7ad0*/  MUFU.EX2 R102, R68 ;  /* 0x0000004400667308 */ /* 0x000ea20000000800 */
[----:B------:R2:W5:Y:S01]  /*7ae0*/  LDL.LU R212, [R1+0x78] ;  /* 0x0000780001d47983 */ /* 0x0005620000300800 */
[----:B------:R-:W-:Y:S01]  /*7af0*/  HMMA.16816.F32.BF16 R64, R8, R24, R124 ;  /* 0x000000180840723c */ /* 0x000fe2000004187c */
[----:B------:R-:W-:Y:S01]  /*7b00*/  LOP3.LUT R5, R12, R5, RZ, 0xc0, !PT ;  /* 0x000000050c057212 */ /* 0x000fe200078ec0ff */
[----:B------:R-:W-:-:S06]  /*7b10*/  FADD.FTZ R3, R251, R3 ;  /* 0x00000003fb037221 */ /* 0x000fcc0000010000 */
[----:B-1----:R-:W-:Y:S01]  /*7b20*/  HMMA.16816.F32.BF16 R60, R8, R26, R108 ;  /* 0x0000001a083c723c */ /* 0x002fe2000004186c */
[----:B------:R-:W-:Y:S01]  /*7b30*/  FADD.FTZ R9, R164, R15 ;  /* 0x0000000fa4097221 */ /* 0x000fe20000010000 */
[----:B------:R-:W-:Y:S01]  /*7b40*/  FADD.FTZ R8, R166, R0 ;  /* 0x00000000a6087221 */ /* 0x000fe20000010000 */
[----:B------:R-:W-:Y:S01]  /*7b50*/  FADD.FTZ R10, R149, R14 ;  /* 0x0000000e950a7221 */ /* 0x000fe20000010000 */
[----:B------:R-:W-:Y:S01]  /*7b60*/  FADD.FTZ R18, R250, R3 ;  /* 0x00000003fa127221 */ /* 0x000fe20000010000 */
[----:B------:R-:W-:Y:S01]  /*7b70*/  FADD.FTZ R0, R240, R9 ;  /* 0x00000009f0007221 */ /* 0x000fe20000010000 */
[----:B------:R-:W-:Y:S01]  /*7b80*/  LOP3.LUT R11, R128, 0xff00ff, RZ, 0xc0, !PT ;  /* 0x00ff00ff800b7812 */ /* 0x000fe200078ec0ff */
[----:B------:R-:W-:Y:S01]  /*7b90*/  MUFU.EX2 R100, R69 ;  /* 0x0000004500647308 */ /* 0x000fe20000000800 */
[--C-:B------:R-:W-:Y:S01]  /*7ba0*/  HSET2.LE.AND R13, R71, R213.reuse, PT ;  /* 0x000000d5470d7233 */ /* 0x100fe20003803000 */
[----:B------:R-:W-:Y:S01]  /*7bb0*/  FADD.FTZ R17, R242, R0 ;  /* 0x00000000f2117221 */ /* 0x000fe20000010000 */
[--C-:B------:R-:W-:Y:S01]  /*7bc0*/  HSET2.LE.AND R0, R105, R213.reuse, PT ;  /* 0x000000d569007233 */ /* 0x100fe20003803000 */
[----:B------:R-:W-:Y:S01]  /*7bd0*/  FADD.FTZ R16, R219, R10 ;  /* 0x0000000adb107221 */ /* 0x000fe20000010000 */
[--C-:B------:R-:W-:Y:S01]  /*7be0*/  HSET2.LE.AND R9, R72, R213.reuse, PT ;  /* 0x000000d548097233 */ /* 0x100fe20003803000 */
[----:B------:R-:W-:Y:S01]  /*7bf0*/  FADD.FTZ R15, R220, R8 ;  /* 0x00000008dc0f7221 */ /* 0x000fe20000010000 */
[----:B------:R-:W-:Y:S01]  /*7c00*/  F2FP.BF16.F32.PACK_AB R3, R190, R188 ;  /* 0x000000bcbe03723e */ /* 0x000fe200000010ff */
[----:B------:R3:W-:Y:S01]  /*7c10*/  MUFU.EX2 R72, R70 ;  /* 0x0000004600487308 */ /* 0x0007e20000000800 */
[C---:B----4-:R-:W-:Y:S01]  /*7c20*/  HMMA.16816.F32.BF16 R164, R4.reuse, R28, R44 ;  /* 0x0000001c04a4723c */ /* 0x050fe2000004182c */
[----:B------:R-:W-:Y:S01]  /*7c30*/  HSET2.LE.AND R11, R11, R213, PT ;  /* 0x000000d50b0b7233 */ /* 0x000fe20003803000 */
[----:B------:R-:W1:Y:S01]  /*7c40*/  LDSM.16.MT88.4 R24, [R209+0x5800] ;  /* 0x00580000d118783b */ /* 0x000e620000004200 */
[----:B------:R-:W-:Y:S01]  /*7c50*/  LOP3.LUT R10, R3, R0, RZ, 0xc0, !PT ;  /* 0x00000000030a7212 */ /* 0x000fe200078ec0ff */
[----:B------:R-:W-:Y:S01]  /*7c60*/  FADD.FTZ R3, R170, R16 ;  /* 0x00000010aa037221 */ /* 0x000fe20000010000 */
[----:B------:R-:W-:Y:S01]  /*7c70*/  FADD.FTZ R0, R168, R15 ;  /* 0x0000000fa8007221 */ /* 0x000fe20000010000 */
[----:B------:R-:W-:Y:S01]  /*7c80*/  F2FP.BF16.F32.PACK_AB R8, R179, R180 ;  /* 0x000000b4b308723e */ /* 0x000fe200000010ff */
[----:B------:R4:W5:Y:S01]  /*7c90*/  LDL.LU R211, [R1+0x74] ;  /* 0x0000740001d37983 */ /* 0x0009620000300800 */
[----:B------:R-:W-:Y:S01]  /*7ca0*/  HMMA.16816.F32.BF16 R52, R4, R30, R52 ;  /* 0x0000001e0434723c */ /* 0x000fe20000041834 */
[----:B------:R-:W-:-:S07]  /*7cb0*/  F2FP.BF16.F32.PACK_AB R12, R187, R185 ;  /* 0x000000b9bb0c723e */ /* 0x000fce00000010ff */
[----:B---3--:R-:W-:Y:S01]  /*7cc0*/  HMMA.16816.F32.BF16 R68, R4, R32, R56 ;  /* 0x000000200444723c */ /* 0x008fe20000041838 */
[----:B------:R-:W3:Y:S01]  /*7cd0*/  MUFU.EX2 R58, R73 ;  /* 0x00000049003a7308 */ /* 0x000ee20000000800 */
[----:B------:R-:W-:Y:S01]  /*7ce0*/  F2FP.BF16.F32.PACK_AB R14, R158, R159 ;  /* 0x0000009f9e0e723e */ /* 0x000fe200000010ff */
[----:B------:R-:W-:-:S05]  /*7cf0*/  FADD.FTZ R0, R194, R0 ;  /* 0x00000000c2007221 */ /* 0x000fca0000010000 */
[----:B------:R-:W-:Y:S01]  /*7d00*/  HMMA.16816.F32.BF16 R44, R4, R34, R40 ;  /* 0x00000022042c723c */ /* 0x000fe20000041828 */
[----:B------:R-:W-:Y:S01]  /*7d10*/  FADD.FTZ R4, R171, R18 ;  /* 0x00000012ab047221 */ /* 0x000fe20000010000 */
[----:B------:R-:W-:Y:S01]  /*7d20*/  FADD.FTZ R5, R192, R3 ;  /* 0x00000003c0057221 */ /* 0x000fe20000010000 */
[----:B------:R-:W-:Y:S01]  /*7d30*/  LOP3.LUT R11, R8, R11, RZ, 0xc0, !PT ;  /* 0x0000000b080b7212 */ /* 0x000fe200078ec0ff */
[----:B------:R-:W-:Y:S01]  /*7d40*/  FADD.FTZ R6, R249, R17 ;  /* 0x00000011f9067221 */ /* 0x000fe20000010000 */
[----:B------:R-:W-:Y:S01]  /*7d50*/  FADD.FTZ R3, R193, R4 ;  /* 0x00000004c1037221 */ /* 0x000fe20000010000 */
[----:B------:R-:W-:Y:S01]  /*7d60*/  LOP3.LUT R8, R12, R9, RZ, 0xc0, !PT ;  /* 0x000000090c087212 */ /* 0x000fe200078ec0ff */
[----:B------:R4:W5:Y:S01]  /*7d70*/  LDL.LU R210, [R1+0x70] ;  /* 0x0000700001d27983 */ /* 0x0009620000300800 */
[----:B------:R-:W-:Y:S01]  /*7d80*/  LOP3.LUT R9, R14, R13, RZ, 0xc0, !PT ;  /* 0x0000000d0e097212 */ /* 0x000fe200078ec0ff */
[----:B------:R-:W-:Y:S01]  /*7d90*/  FADD.FTZ R13, R241, R0 ;  /* 0x00000000f10d7221 */ /* 0x000fe20000010000 */
[----:B------:R-:W-:Y:S01]  /*7da0*/  FADD.FTZ R16, R195, R3 ;  /* 0x00000003c3107221 */ /* 0x000fe20000010000 */
[----:B------:R-:W-:Y:S01]  /*7db0*/  LOP3.LUT R7, R95, 0xff00ff, RZ, 0xc0, !PT ;  /* 0x00ff00ff5f077812 */ /* 0x000fe200078ec0ff */
[----:B------:R-:W-:Y:S01]  /*7dc0*/  FADD.FTZ R4, R237, R6 ;  /* 0x00000006ed047221 */ /* 0x000fe20000010000 */
[--C-:B------:R-:W-:Y:S01]  /*7dd0*/  HSET2.LE.AND R0, R87, R213.reuse, PT ;  /* 0x000000d557007233 */ /* 0x100fe20003803000 */
[----:B------:R-:W1:Y:S01]  /*7de0*/  MUFU.EX2 R57, R75 ;  /* 0x0000004b00397308 */ /* 0x000e620000000800 */
[----:B--2---:R-:W-:Y:S01]  /*7df0*/  F2FP.BF16.F32.PACK_AB R3, R102, R103 ;  /* 0x000000676603723e */ /* 0x004fe200000010ff */
[----:B------:R-:W-:Y:S01]  /*7e00*/  FADD.FTZ R15, R236, R4 ;  /* 0x00000004ec0f7221 */ /* 0x000fe20000010000 */
[----:B------:R-:W-:Y:S01]  /*7e10*/  HSET2.LE.AND R7, R7, R213, PT ;  /* 0x000000d507077233 */ /* 0x000fe20003803000 */
[----:B------:R4:W5:Y:S01]  /*7e20*/  LDL.LU R208, [R1+0x68] ;  /* 0x0000680001d07983 */ /* 0x0009620000300800 */
[----:B------:R-:W-:-:S02]  /*7e30*/  LOP3.LUT R6, R3, R0, RZ, 0xc0, !PT ;  /* 0x0000000003067212 */ /* 0x000fc400078ec0ff */
[----:B---3--:R-:W-:Y:S02]  /*7e40*/  F2FP.BF16.F32.PACK_AB R4, R58, R72 ;  /* 0x000000483a04723e */ /* 0x008fe400000010ff */
[----:B------:R-:W-:Y:S02]  /*7e50*/  HSET2.LE.AND R0, R79, R213, PT ;  /* 0x000000d54f007233 */ /* 0x000fe40003803000 */
[----:B------:R-:W-:Y:S01]  /*7e60*/  F2FP.BF16.F32.PACK_AB R3, R113, R112 ;  /* 0x000000707103723e */ /* 0x000fe200000010ff */
[----:B------:R-:W-:Y:S01]  /*7e70*/  FADD.FTZ R14, R247, R5 ;  /* 0x00000005f70e7221 */ /* 0x000fe20000010000 */
[----:B------:R-:W-:Y:S02]  /*7e80*/  LOP3.LUT R7, R4, R7, RZ, 0xc0, !PT ;  /* 0x0000000704077212 */ /* 0x000fe400078ec0ff */
[----:B------:R-:W-:Y:S01]  /*7e90*/  LOP3.LUT R4, R3, R0, RZ, 0xc0, !PT ;  /* 0x0000000003047212 */ /* 0x000fe200078ec0ff */
[----:B------:R-:W-:Y:S01]  /*7ea0*/  FADD.FTZ R0, R245, R13 ;  /* 0x0000000df5007221 */ /* 0x000fe20000010000 */
[----:B------:R-:W-:Y:S01]  /*7eb0*/  FADD.FTZ R3, R196, R14 ;  /* 0x0000000ec4037221 */ /* 0x000fe20000010000 */
[----:B------:R-:W-:Y:S02]  /*7ec0*/  HMMA.16816.F32.BF16 R48, R8, R28, R48 ;  /* 0x0000001c0830723c */ /* 0x000fe40000041830 */
[----:B------:R-:W-:Y:S01]  /*7ed0*/  FADD.FTZ R0, R244, R0 ;  /* 0x00000000f4007221 */ /* 0x000fe20000010000 */
[----:B------:R-:W-:-:S05]  /*7ee0*/  FADD.FTZ R3, R197, R3 ;  /* 0x00000003c5037221 */ /* 0x000fca0000010000 */
[----:B------:R-:W-:Y:S01]  /*7ef0*/  HMMA.16816.F32.BF16 R28, R8, R30, R36 ;  /* 0x0000001e081c723c */ /* 0x000fe20000041824 */
[----:B------:R-:W-:Y:S01]  /*7f00*/  FADD.FTZ R13, R243, R0 ;  /* 0x00000000f30d7221 */ /* 0x000fe20000010000 */
[----:B------:R-:W-:Y:S01]  /*7f10*/  FADD.FTZ R14, R252, R3 ;  /* 0x00000003fc0e7221 */ /* 0x000fe20000010000 */
[----:B------:R-:W-:-:S05]  /*7f20*/  HSET2.LE.AND R0, R98, R213, PT ;  /* 0x000000d562007233 */ /* 0x000fca0003803000 */
[----:B------:R-:W-:Y:S01]  /*7f30*/  HMMA.16816.F32.BF16 R36, R8, R32, R64 ;  /* 0x000000200824723c */ /* 0x000fe20000041840 */
[----:B------:R-:W-:-:S07]  /*7f40*/  F2FP.BF16.F32.PACK_AB R3, R231, R230 ;  /* 0x000000e6e703723e */ /* 0x000fce00000010ff */
[----:B------:R-:W-:Y:S01]  /*7f50*/  HMMA.16816.F32.BF16 R32, R8, R34, R60 ;  /* 0x000000220820723c */ /* 0x000fe2000004183c */
[----:B------:R-:W-:Y:S01]  /*7f60*/  FADD.FTZ R8, R199, R16 ;  /* 0x00000010c7087221 */ /* 0x000fe20000010000 */
[----:B------:R-:W-:-:S03]  /*7f70*/  LOP3.LUT R11, R104, 0xff00ff, RZ, 0xc0, !PT ;  /* 0x00ff00ff680b7812 */ /* 0x000fc600078ec0ff */
[----:B------:R-:W-:Y:S01]  /*7f80*/  FADD.FTZ R8, R150, R8 ;  /* 0x0000000896087221 */ /* 0x000fe20000010000 */
[--C-:B------:R-:W-:Y:S01]  /*7f90*/  HSET2.LE.AND R5, R78, R213.reuse, PT ;  /* 0x000000d54e057233 */ /* 0x100fe20003803000 */
[----:B------:R-:W-:Y:S01]  /*7fa0*/  FADD.FTZ R9, R239, R15 ;  /* 0x0000000fef097221 */ /* 0x000fe20000010000 */
[----:B------:R-:W-:Y:S01]  /*7fb0*/  F2FP.BF16.F32.PACK_AB R12, R74, R100 ;  /* 0x000000644a0c723e */ /* 0x000fe200000010ff */
[----:B------:R-:W-:Y:S01]  /*7fc0*/  FADD.FTZ R16, R178, R8 ;  /* 0x00000008b2107221 */ /* 0x000fe20000010000 */
[--C-:B------:R-:W-:Y:S01]  /*7fd0*/  HSET2.LE.AND R11, R11, R213.reuse, PT ;  /* 0x000000d50b0b7233 */ /* 0x100fe20003803000 */
[----:B------:R-:W-:Y:S01]  /*7fe0*/  MUFU.EX2 R41, R82 ;  /* 0x0000005200297308 */ /* 0x000fe20000000800 */
[----:B------:R-:W-:Y:S01]  /*7ff0*/  LOP3.LUT R10, R3, R0, RZ, 0xc0, !PT ;  /* 0x00000000030a7212 */ /* 0x000fe200078ec0ff */
[----:B------:R-:W2:Y:S01]  /*8000*/  LDSM.16.MT88.4 R148, [R139+0x5c00] ;  /* 0x005c00008b94783b */ /* 0x000ea20000004200 */
[----:B-1----:R-:W-:Y:S02]  /*8010*/  F2FP.BF16.F32.PACK_AB R8, R57, R83 ;  /* 0x000000533908723e */ /* 0x002fe400000010ff */
[----:B------:R-:W-:Y:S01]  /*8020*/  HSET2.LE.AND R0, R93, R213, PT ;  /* 0x000000d55d007233 */ /* 0x000fe20003803000 */
[----:B------:R-:W-:Y:S01]  /*8030*/  FADD.FTZ R15, R238, R9 ;  /* 0x00000009ee0f7221 */ /* 0x000fe20000010000 */
[----:B------:R-:W-:-:S02]  /*8040*/  F2FP.BF16.F32.PACK_AB R3, R189, R191 ;  /* 0x000000bfbd03723e */ /* 0x000fc400000010ff */
[----:B------:R-:W-:Y:S02]  /*8050*/  LOP3.LUT R5, R12, R5, RZ, 0xc0, !PT ;  /* 0x000000050c057212 */ /* 0x000fe400078ec0ff */
[----:B------:R-:W-:Y:S01]  /*8060*/  HSET2.LE.AND R9, R92, R213, PT ;  /* 0x000000d55c097233 */ /* 0x000fe20003803000 */
[----:B------:R-:W1:Y:S01]  /*8070*/  MUFU.EX2 R42, R84 ;  /* 0x00000054002a7308 */ /* 0x000e620000000800 */
[----:B------:R-:W-:Y:S02]  /*8080*/  LOP3.LUT R11, R8, R11, RZ, 0xc0, !PT ;  /* 0x0000000b080b7212 */ /* 0x000fe400078ec0ff */
[----:B------:R-:W-:Y:S02]  /*8090*/  F2FP.BF16.F32.PACK_AB R12, R181, R182 ;  /* 0x000000b6b50c723e */ /* 0x000fe400000010ff */
[----:B------:R-:W-:Y:S01]  /*80a0*/  LOP3.LUT R8, R3, R0, RZ, 0xc0, !PT ;  /* 0x0000000003087212 */ /* 0x000fe200078ec0ff */
[----:B------:R-:W-:Y:S01]  /*80b0*/  FADD.FTZ R0, R131, R14 ;  /* 0x0000000e83007221 */ /* 0x000fe20000010000 */
[----:B------:R-:W-:Y:S01]  /*80c0*/  FADD.FTZ R3, R145, R15 ;  /* 0x0000000f91037221 */ /* 0x000fe20000010000 */
[----:B------:R-:W-:Y:S01]  /*80d0*/  LOP3.LUT R9, R12, R9, RZ, 0xc0, !PT ;  /* 0x000000090c097212 */ /* 0x000fe200078ec0ff */
[----:B------:R-:W-:Y:S01]  /*80e0*/  MUFU.EX2 R56, R80 ;  /* 0x0000005000387308 */ /* 0x000fe20000000800 */
[----:B------:R-:W-:Y:S01]  /*80f0*/  FADD.FTZ R0, R132, R0 ;  /* 0x0000000084007221 */ /* 0x000fe20000010000 */
[----:B------:R-:W-:Y:S01]  /*8100*/  FADD.FTZ R3, R153, R3 ;  /* 0x0000000399037221 */ /* 0x000fe20000010000 */
[C---:B------:R-:W-:Y:S05]  /*8110*/  HMMA.16816.F32.BF16 R164, R4.reuse, R20, R164 ;  /* 0x0000001404a4723c */ /* 0x040fea00000418a4 */
[----:B------:R-:W3:Y:S03]  /*8120*/  MUFU.EX2 R43, R81 ;  /* 0x00000051002b7308 */ /* 0x000ee60000000800 */
[----:B------:R-:W-:Y:S01]  /*8130*/  HMMA.16816.F32.BF16 R168, R4, R22, R52 ;  /* 0x0000001604a8723c */ /* 0x000fe20000041834 */
[----:B------:R-:W-:Y:S01]  /*8140*/  FADD.FTZ R14, R154, R3 ;  /* 0x000000039a0e7221 */ /* 0x000fe20000010000 */
[----:B------:R-:W-:-:S06]  /*8150*/  F2FP.BF16.F32.PACK_AB R3, R77, R76 ;  /* 0x0000004c4d03723e */ /* 0x000fcc00000010ff */
[C---:B------:R-:W-:Y:S01]  /*8160*/  HMMA.16816.F32.BF16 R68, R4.reuse, R24, R68 ;  /* 0x000000180444723c */ /* 0x040fe20000041844 */
[----:B------:R-:W-:Y:S07]  /*8170*/  MUFU.EX2 R40, R85 ;  /* 0x0000005500287308 */ /* 0x000fee0000000800 */
[----:B------:R-:W-:Y:S01]  /*8180*/  HMMA.16816.F32.BF16 R44, R4, R26, R44 ;  /* 0x0000001a042c723c */ /* 0x000fe2000004182c */
[----:B------:R-:W-:Y:S01]  /*8190*/  FADD.FTZ R4, R129, R13 ;  /* 0x0000000d81047221 */ /* 0x000fe20000010000 */
[----:B------:R-:W-:Y:S01]  /*81a0*/  FADD.FTZ R13, R133, R0 ;  /* 0x00000000850d7221 */ /* 0x000fe20000010000 */
[----:B------:R-:W-:-:S05]  /*81b0*/  HSET2.LE.AND R0, R91, R213, PT ;  /* 0x000000d55b007233 */ /* 0x000fca0003803000 */
[----:B------:R-:W-:Y:S01]  /*81c0*/  HMMA.16816.F32.BF16 R48, R8, R20, R48 ;  /* 0x000000140830723c */ /* 0x000fe20000041830 */
[----:B------:R-:W4:Y:S01]  /*81d0*/  MUFU.EX2 R21, R86 ;  /* 0x0000005600157308 */ /* 0x000f220000000800 */
[----:B------:R-:W-:Y:S01]  /*81e0*/  FADD.FTZ R5, R183, R16 ;  /* 0x00000010b7057221 */ /* 0x000fe20000010000 */
[----:B------:R-:W-:Y:S01]  /*81f0*/  LOP3.LUT R160, R3, R0, RZ, 0xc0, !PT ;  /* 0x0000000003a07212 */ /* 0x000fe200078ec0ff */
[----:B------:R-:W-:Y:S01]  /*8200*/  FADD.FTZ R4, R130, R4 ;  /* 0x0000000482047221 */ /* 0x000fe20000010000 */
[--C-:B------:R-:W-:Y:S01]  /*8210*/  HSET2.LE.AND R0, R96, R213.reuse, PT ;  /* 0x000000d560007233 */ /* 0x100fe20003803000 */
[----:B------:R-:W2:Y:S01]  /*8220*/  LDSM.16.MT88.4 R16, [R209+0x5c00] ;  /* 0x005c0000d110783b */ /* 0x000ea20000004200 */
[----:B-1----:R-:W-:Y:S01]  /*8230*/  F2FP.BF16.F32.PACK_AB R3, R42, R41 ;  /* 0x000000292a03723e */ /* 0x002fe200000010ff */
[----:B------:R-:W-:Y:S01]  /*8240*/  FADD.FTZ R15, R184, R5 ;  /* 0x00000005b80f7221 */ /* 0x000fe20000010000 */
[----:B------:R-:W-:Y:S01]  /*8250*/  FADD.FTZ R12, R141, R4 ;  /* 0x000000048d0c7221 */ /* 0x000fe20000010000 */
[----:B------:R-:W-:-:S02]  /*8260*/  HSET2.LE.AND R4, R152, R213, PT ;  /* 0x000000d598047233 */ /* 0x000fc40003803000 */
[----:B------:R-:W-:Y:S01]  /*8270*/  LOP3.LUT R161, R3, R0, RZ, 0xc0, !PT ;  /* 0x0000000003a17212 */ /* 0x000fe200078ec0ff */
[----:B------:R-:W-:Y:S01]  /*8280*/  FADD.FTZ R3, R155, R14 ;  /* 0x0000000e9b037221 */ /* 0x000fe20000010000 */
[----:B------:R-:W-:Y:S01]  /*8290*/  LOP3.LUT R6, R176, 0xff00ff, RZ, 0xc0, !PT ;  /* 0x00ff00ffb0067812 */ /* 0x000fe200078ec0ff */
[----:B------:R-:W-:Y:S01]  /*82a0*/  MUFU.EX2 R20, R94 ;  /* 0x0000005e00147308 */ /* 0x000fe20000000800 */
[----:B---3--:R-:W-:Y:S01]  /*82b0*/  F2FP.BF16.F32.PACK_AB R5, R43, R56 ;  /* 0x000000382b05723e */ /* 0x008fe200000010ff */
[----:B------:R-:W-:Y:S01]  /*82c0*/  FADD.FTZ R0, R186, R15 ;  /* 0x0000000fba007221 */ /* 0x000fe20000010000 */
[----:B----4-:R-:W-:Y:S02]  /*82d0*/  F2FP.BF16.F32.PACK_AB R7, R21, R40 ;  /* 0x000000281507723e */ /* 0x010fe400000010ff */
[----:B------:R-:W-:-:S03]  /*82e0*/  LOP3.LUT R162, R5, R4, RZ, 0xc0, !PT ;  /* 0x0000000405a27212 */ /* 0x000fc600078ec0ff */
[----:B------:R-:W1:Y:S01]  /*82f0*/  MUFU.EX2 R14, R97 ;  /* 0x00000061000e7308 */ /* 0x000e620000000800 */
[----:B------:R-:W-:Y:S01]  /*8300*/  HSET2.LE.AND R6, R6, R213, PT ;  /* 0x000000d506067233 */ /* 0x000fe20003803000 */
[----:B------:R-:W-:Y:S01]  /*8310*/  FADD.FTZ R4, R185, R0 ;  /* 0x00000000b9047221 */ /* 0x000fe20000010000 */
[----:B------:R-:W-:Y:S01]  /*8320*/  FADD.FTZ R0, R159, R3 ;  /* 0x000000039f007221 */ /* 0x000fe20000010000 */
[----:B------:R-:W-:Y:S01]  /*8330*/  HMMA.16816.F32.BF16 R28, R8, R22, R28 ;  /* 0x00000016081c723c */ /* 0x000fe2000004181c */
[----:B------:R-:W-:Y:S01]  /*8340*/  FADD.FTZ R5, R138, R12 ;  /* 0x0000000c8a057221 */ /* 0x000fe20000010000 */
[----:B------:R-:W-:Y:S01]  /*8350*/  LOP3.LUT R163, R7, R6, RZ, 0xc0, !PT ;  /* 0x0000000607a37212 */ /* 0x000fe200078ec0ff */
[----:B------:R-:W-:Y:S01]  /*8360*/  FADD.FTZ R6, R143, R13 ;  /* 0x0000000d8f067221 */ /* 0x000fe20000010000 */
[----:B------:R-:W-:-:S04]  /*8370*/  LOP3.LUT R7, R177, 0xff00ff, RZ, 0xc0, !PT ;  /* 0x00ff00ffb1077812 */ /* 0x000fc800078ec0ff */
[----:B------:R-:W-:Y:S01]  /*8380*/  HMMA.16816.F32.BF16 R36, R8, R24, R36 ;  /* 0x000000180824723c */ /* 0x000fe20000041824 */
[----:B------:R-:W-:Y:S01]  /*8390*/  F2FP.BF16.F32.PACK_AB R3, R234, R233 ;  /* 0x000000e9ea03723e */ /* 0x000fe200000010ff */
[----:B------:R-:W-:Y:S01]  /*83a0*/  FADD.FTZ R4, R187, R4 ;  /* 0x00000004bb047221 */ /* 0x000fe20000010000 */
[----:B------:R-:W-:-:S05]  /*83b0*/  FADD.FTZ R5, R114, R5 ;  /* 0x0000000572057221 */ /* 0x000fca0000010000 */
[----:B------:R-:W-:Y:S01]  /*83c0*/  HMMA.16816.F32.BF16 R32, R8, R26, R32 ;  /* 0x0000001a0820723c */ /* 0x000fe20000041820 */
[----:B------:R-:W-:Y:S01]  /*83d0*/  FADD.FTZ R10, R158, R0 ;  /* 0x000000009e0a7221 */ /* 0x000fe20000010000 */
[--C-:B------:R-:W-:Y:S01]  /*83e0*/  HSET2.LE.AND R0, R157, R213.reuse, PT ;  /* 0x000000d59d007233 */ /* 0x100fe20003803000 */
[----:B------:R-:W-:Y:S01]  /*83f0*/  FADD.FTZ R6, R146, R6 ;  /* 0x0000000692067221 */ /* 0x000fe20000010000 */
[----:B------:R-:W-:Y:S01]  /*8400*/  FADD.FTZ R11, R188, R4 ;  /* 0x00000004bc0b7221 */ /* 0x000fe20000010000 */
[----:B------:R-:W-:Y:S02]  /*8410*/  FADD.FTZ R8, R101, R5 ;  /* 0x0000000565087221 */ /* 0x000fe40000010000 */
[----:B------:R-:W-:Y:S02]  /*8420*/  LOP3.LUT R142, R3, R0, RZ, 0xc0, !PT ;  /* 0x00000000038e7212 */ /* 0x000fe400078ec0ff */
[--C-:B------:R-:W-:Y:S01]  /*8430*/  HSET2.LE.AND R0, R7, R213.reuse, PT ;  /* 0x000000d507007233 */ /* 0x100fe20003803000 */
[----:B------:R-:W-:Y:S01]  /*8440*/  FADD.FTZ R9, R140, R6 ;  /* 0x000000068c097221 */ /* 0x000fe20000010000 */
[----:B------:R-:W-:-:S02]  /*8450*/  HSET2.LE.AND R4, R107, R213, PT ;  /* 0x000000d56b047233 */ /* 0x000fc40003803000 */
[----:B-1----:R-:W-:Y:S02]  /*8460*/  F2FP.BF16.F32.PACK_AB R3, R14, R20 ;  /* 0x000000140e03723e */ /* 0x002fe400000010ff */
[----:B------:R-:W-:Y:S02]  /*8470*/  F2FP.BF16.F32.PACK_AB R5, R235, R232 ;  /* 0x000000e8eb05723e */ /* 0x000fe400000010ff */
[----:B------:R-:W-:Y:S01]  /*8480*/  LOP3.LUT R143, R3, R0, RZ, 0xc0, !PT ;  /* 0x00000000038f7212 */ /* 0x000fe200078ec0ff */
[----:B------:R-:W-:Y:S01]  /*8490*/  FADD.FTZ R0, R147, R9 ;  /* 0x0000000993007221 */ /* 0x000fe20000010000 */
[----:B------:R-:W-:Y:S01]  /*84a0*/  LOP3.LUT R140, R5, R4, RZ, 0xc0, !PT ;  /* 0x00000004058c7212 */ /* 0x000fe200078ec0ff */
[----:B------:R-:W-:Y:S02]  /*84b0*/  FADD.FTZ R4, R134, R8 ;  /* 0x0000000886047221 */ /* 0x000fe40000010000 */
[----:B------:R-:W-:Y:S02]  /*84c0*/  FADD.FTZ R5, R144, R0 ;  /* 0x0000000090057221 */ /* 0x000fe40000010000 */
[----:B------:R-:W-:Y:S01]  /*84d0*/  FADD.FTZ R0, R115, R4 ;  /* 0x0000000473007221 */ /* 0x000fe20000010000 */
[----:B------:R-:W-:Y:S03]  /*84e0*/  MUFU.EX2 R22, R90 ;  /* 0x0000005a00167308 */ /* 0x000fe60000000800 */
[----:B------:R-:W-:-:S05]  /*84f0*/  FADD.FTZ R0, R100, R0 ;  /* 0x0000000064007221 */ /* 0x000fca0000010000 */
[----:B------:R-:W1:Y:S01]  /*8500*/  MUFU.EX2 R12, R99 ;  /* 0x00000063000c7308 */ /* 0x000e620000000800 */
[----:B------:R-:W-:-:S04]  /*8510*/  FADD.FTZ R0, R74, R0 ;  /* 0x000000004a007221 */ /* 0x000fc80000010000 */
[----:B------:R-:W-:Y:S01]  /*8520*/  FADD.FTZ R0, R72, R0 ;  /* 0x0000000048007221 */ /* 0x000fe20000010000 */
[----:B------:R-:W-:-:S03]  /*8530*/  HSET2.LE.AND R6, R106, R213, PT ;  /* 0x000000d56a067233 */ /* 0x000fc60003803000 */
[----:B------:R-:W-:Y:S01]  /*8540*/  FADD.FTZ R0, R58, R0 ;  /* 0x000000003a007221 */ /* 0x000fe20000010000 */
[----:B------:R-:W-:-:S03]  /*8550*/  FADD.FTZ R3, R180, R10 ;  /* 0x0000000ab4037221 */ /* 0x000fc60000010000 */
[----:B------:R-:W-:Y:S01]  /*8560*/  FADD.FTZ R0, R41, R0 ;  /* 0x0000000029007221 */ /* 0x000fe20000010000 */
[----:B-1----:R-:W-:-:S03]  /*8570*/  F2FP.BF16.F32.PACK_AB R7, R12, R22 ;  /* 0x000000160c07723e */ /* 0x002fc600000010ff */
[----:B------:R-:W-:Y:S01]  /*8580*/  FADD.FTZ R0, R42, R0 ;  /* 0x000000002a007221 */ /* 0x000fe20000010000 */
[----:B------:R-:W-:Y:S01]  /*8590*/  FADD.FTZ R3, R179, R3 ;  /* 0x00000003b3037221 */ /* 0x000fe20000010000 */
[----:B------:R-:W-:Y:S01]  /*85a0*/  LOP3.LUT R141, R7, R6, RZ, 0xc0, !PT ;  /* 0x00000006078d7212 */ /* 0x000fe200078ec0ff */
[----:B------:R-:W-:Y:S01]  /*85b0*/  FADD.FTZ R6, R190, R11 ;  /* 0x0000000bbe067221 */ /* 0x000fe20000010000 */
[----:B------:R-:W-:Y:S01]  /*85c0*/  FADD.FTZ R0, R40, R0 ;  /* 0x0000000028007221 */ /* 0x000fe20000010000 */
[----:B------:R-:W-:Y:S01]  /*85d0*/  FADD.FTZ R3, R182, R3 ;  /* 0x00000003b6037221 */ /* 0x000fe20000010000 */
[----:B------:R-:W-:Y:S01]  /*85e0*/  FADD.FTZ R5, R112, R5 ;  /* 0x0000000570057221 */ /* 0x000fe20000010000 */
[----:B------:R-:W-:Y:S01]  /*85f0*/  FADD.FTZ R4, R191, R6 ;  /* 0x00000006bf047221 */ /* 0x000fe20000010000 */
[----:B------:R-:W-:Y:S01]  /*8600*/  FADD.FTZ R0, R21, R0 ;  /* 0x0000000015007221 */ /* 0x000fe20000010000 */
[----:B------:R-:W-:Y:S02]  /*8610*/  FADD.FTZ R6, R181, R3 ;  /* 0x00000003b5067221 */ /* 0x000fe40000010000 */
[----:B------:R-:W-:Y:S01]  /*8620*/  FADD.FTZ R7, R189, R4 ;  /* 0x00000004bd077221 */ /* 0x000fe20000010000 */
[----:B------:R-:W-:Y:S01]  /*8630*/  FADD.FTZ R4, R113, R5 ;  /* 0x0000000571047221 */ /* 0x000fe20000010000 */
[----:B------:R-:W-:Y:S01]  /*8640*/  FADD.FTZ R5, R83, R6 ;  /* 0x0000000653057221 */ /* 0x000fe20000010000 */
[----:B------:R-:W1:Y:S01]  /*8650*/  S2R R199, SR_TID.X ;  /* 0x0000000000c77919 */ /* 0x000e620000002100 */
[----:B------:R-:W-:Y:S01]  /*8660*/  FADD.FTZ R3, R230, R7 ;  /* 0x00000007e6037221 */ /* 0x000fe20000010000 */
[----:B------:R-:W-:Y:S01]  /*8670*/  FADD.FTZ R4, R103, R4 ;  /* 0x0000000467047221 */ /* 0x000fe20000010000 */
[----:B------:R3:W-:Y:S02]  /*8680*/  STL [R1+0x3c], R0 ;  /* 0x00003c0001007387 */ /* 0x0007e40000100800 */
[----:B------:R-:W-:Y:S01]  /*8690*/  FADD.FTZ R6, R231, R3 ;  /* 0x00000003e7067221 */ /* 0x000fe20000010000 */
[----:B------:R-:W-:Y:S01]  /*86a0*/  FADD.FTZ R5, R57, R5 ;  /* 0x0000000539057221 */ /* 0x000fe20000010000 */
[----:B------:R-:W-:-:S02]  /*86b0*/  FADD.FTZ R3, R102, R4 ;  /* 0x0000000466037221 */ /* 0x000fc40000010000 */
[----:B------:R-:W-:Y:S01]  /*86c0*/  FADD.FTZ R6, R232, R6 ;  /* 0x00000006e8067221 */ /* 0x000fe20000010000 */
[----:B------:R-:W-:Y:S01]  /*86d0*/  FADD.FTZ R4, R22, R5 ;  /* 0x0000000516047221 */ /* 0x000fe20000010000 */
[----:B------:R-:W-:Y:S02]  /*86e0*/  FADD.FTZ R3, R76, R3 ;  /* 0x000000034c037221 */ /* 0x000fe40000010000 */
[----:B------:R-:W-:Y:S01]  /*86f0*/  FADD.FTZ R5, R235, R6 ;  /* 0x00000006eb057221 */ /* 0x000fe20000010000 */
[----:B------:R-:W-:Y:S01]  /*8700*/  FADD.FTZ R4, R12, R4 ;  /* 0x000000040c047221 */ /* 0x000fe20000010000 */
[----:B------:R-:W-:Y:S01]  /*8710*/  FADD.FTZ R3, R77, R3 ;  /* 0x000000034d037221 */ /* 0x000fe20000010000 */
[----:B--2---:R-:W-:Y:S01]  /*8720*/  HMMA.16816.F32.BF16 R164, R160, R148, R164 ;  /* 0x00000094a0a4723c */ /* 0x004fe200000418a4 */
[----:B------:R-:W-:Y:S01]  /*8730*/  FADD.FTZ R5, R233, R5 ;  /* 0x00000005e9057221 */ /* 0x000fe20000010000 */
[----:B------:R-:W-:Y:S01]  /*8740*/  FADD.FTZ R4, R20, R4 ;  /* 0x0000000414047221 */ /* 0x000fe20000010000 */
[----:B------:R-:W-:-:S05]  /*8750*/  FADD.FTZ R3, R56, R3 ;  /* 0x0000000338037221 */ /* 0x000fca0000010000 */
[----:B------:R-:W-:Y:S01]  /*8760*/  HMMA.16816.F32.BF16 R168, R160, R150, R168 ;  /* 0x00000096a0a8723c */ /* 0x000fe200000418a8 */
[----:B------:R-:W-:Y:S01]  /*8770*/  FADD.FTZ R226, R234, R5 ;  /* 0x00000005eae27221 */ /* 0x000fe20000010000 */
[----:B------:R-:W-:Y:S01]  /*8780*/  FADD.FTZ R227, R14, R4 ;  /* 0x000000040ee37221 */ /* 0x000fe20000010000 */
[----:B------:R-:W-:-:S05]  /*8790*/  FADD.FTZ R230, R43, R3 ;  /* 0x000000032be67221 */ /* 0x000fca0000010000 */
[----:B------:R-:W-:Y:S08]  /*87a0*/  HMMA.16816.F32.BF16 R152, R140, R148, R48 ;  /* 0x000000948c98723c */ /* 0x000ff00000041830 */
[----:B------:R-:W-:Y:S08]  /*87b0*/  HMMA.16816.F32.BF16 R156, R160, R16, R68 ;  /* 0x00000010a09c723c */ /* 0x000ff00000041844 */
[C---:B------:R-:W-:Y:S08]  /*87c0*/  HMMA.16816.F32.BF16 R148, R140.reuse, R150, R28 ;  /* 0x000000968c94723c */ /* 0x040ff0000004181c */
[----:B------:R-:W-:Y:S08]  /*87d0*/  HMMA.16816.F32.BF16 R144, R140, R16, R36 ;  /* 0x000000108c90723c */ /* 0x000ff00000041824 */
[-C--:B------:R-:W-:Y:S08]  /*87e0*/  HMMA.16816.F32.BF16 R160, R160, R18.reuse, R44 ;  /* 0x00000012a0a0723c */ /* 0x080ff0000004182c */
[----:B------:R-:W-:Y:S01]  /*87f0*/  HMMA.16816.F32.BF16 R140, R140, R18, R32 ;  /* 0x000000128c8c723c */ /* 0x000fe20000041820 */
[----:B------:R-:W-:-:S04]  /*8800*/  NOP ;  /* 0x0000000000007918 */ /* 0x000fc80000000000 */
[----:B-1-3--:R-:W-:-:S15]  /*8810*/  @!P2 BRA `(.L_x_274) ;  /* 0x000000640018a947 */ /* 0x00afde0003800000 */
[----:B------:R-:W2:Y:S01]  /*8820*/  LDL.64 R194, [R1] ;  /* 0x0000000001c27983 */ /* 0x000ea20000100a00 */
[----:B------:R-:W1:Y:S03]  /*8830*/  LDC.64 R6, c[0x0][0x3c0] ;  /* 0x0000f000ff067b82 */ /* 0x000e660000000a00 */
[----:B------:R-:W3:Y:S01]  /*8840*/  LDL.64 R196, [R1+0x10] ;  /* 0x0000100001c47983 */ /* 0x000ee20000100a00 */
[----:B-----5:R-:W-:Y:S01]  /*8850*/  IMAD.MOV.U32 R138, RZ, RZ, R2 ;  /* 0x000000ffff8a7224 */ /* 0x020fe200078e0002 */
[----:B------:R-:W-:Y:S01]  /*8860*/  SHF.R.U32.HI R199, RZ, 0x5, R199 ;  /* 0x00000005ffc77819 */ /* 0x000fe200000116c7 */
[----:B------:R-:W-:Y:S01]  /*8870*/  IMAD.MOV.U32 R134, RZ, RZ, R135 ;  /* 0x000000ffff867224 */ /* 0x000fe200078e0087 */
[----:B------:R-:W4:Y:S01]  /*8880*/  S2R R192, SR_CTAID.X ;  /* 0x0000000000c07919 */ /* 0x000f220000002500 */
[----:B------:R-:W-:Y:S01]  /*8890*/  LOP3.LUT R244, R88, R246, RZ, 0x3c, !PT ;  /* 0x000000f658f47212 */ /* 0x000fe200078e3cff */
[----:B------:R-:W-:Y:S01]  /*88a0*/  IMAD.MOV.U32 R0, RZ, RZ, R137 ;  /* 0x000000ffff007224 */ /* 0x000fe200078e0089 */
[----:B------:R-:W-:Y:S01]  /*88b0*/  IADD3 R215, PT, PT, R215, -0x2, RZ ;  /* 0xfffffffed7d77810 */ /* 0x000fe20007ffe0ff */
[----:B------:R-:W1:Y:S01]  /*88c0*/  LDCU UR4, c[0x0][0x45c] ;  /* 0x00008b80ff0477ac */ /* 0x000e620008000800 */
[----:B------:R-:W-:Y:S01]  /*88d0*/  MOV R132, R136 ;  /* 0x0000008800847202 */ /* 0x000fe20000000f00 */
[----:B-1----:R-:W-:Y:S01]  /*88e0*/  IMAD.MOV.U32 R3, RZ, RZ, R6 ;  /* 0x000000ffff037224 */ /* 0x002fe200078e0006 */
[----:B------:R1:W-:Y:S01]  /*88f0*/  STL.64 [R1+0x30], R6 ;  /* 0x0000300601007387 */ /* 0x0003e20000100a00 */
[----:B------:R-:W-:-:S03]  /*8900*/  IMAD.MOV.U32 R4, RZ, RZ, R7 ;  /* 0x000000ffff047224 */ /* 0x000fc600078e0007 */
[C---:B------:R-:W-:Y:S02]  /*8910*/  SHF.L.U32 R2, R3.reuse, 0x5, RZ ;  /* 0x0000000503027819 */ /* 0x040fe400000006ff */
[----:B------:R-:W-:-:S03]  /*8920*/  SHF.L.U64.HI R4, R3, 0x5, R4 ;  /* 0x0000000503047819 */ /* 0x000fc60000010204 */
[----:B------:R1:W-:Y:S04]  /*8930*/  STL [R1+0x60], R2 ;  /* 0x0000600201007387 */ /* 0x0003e80000100800 */
[----:B------:R1:W-:Y:S01]  /*8940*/  STL [R1+0x64], R4 ;  /* 0x0000640401007387 */ /* 0x0003e20000100800 */
[----:B----4-:R-:W-:-:S04]  /*8950*/  IMAD R192, R192, 0x8, R199 ;  /* 0x00000008c0c07824 */ /* 0x010fc800078e02c7 */
[----:B------:R-:W-:-:S03]  /*8960*/  IMAD.WIDE.U32 R192, R192, -0x326172a9, RZ ;  /* 0xcd9e8d57c0c07825 */ /* 0x000fc600078e00ff */
[----:B------:R-:W-:Y:S02]  /*8970*/  LOP3.LUT R241, R192, R246, RZ, 0x3c, !PT ;  /* 0x000000f6c0f17212 */ /* 0x000fe400078e3cff */
[-C--:B--2---:R-:W-:Y:S02]  /*8980*/  LOP3.LUT R240, R195, R248.reuse, RZ, 0x3c, !PT ;  /* 0x000000f8c3f07212 */ /* 0x084fe400078e3cff */
[----:B---3--:R-:W-:Y:S01]  /*8990*/  LOP3.LUT R243, R197, R248, RZ, 0x3c, !PT ;  /* 0x000000f8c5f37212 */ /* 0x008fe200078e3cff */
[----:B-1----:R-:W-:Y:S06]  /*89a0*/  BRA `(.L_x_275) ;  /* 0x0000000000747947 */ /* 0x002fec0003800000 */
.L_x_277:
[----:B------:R-:W2:Y:S01]  /*89b0*/  LDL R231, [R1+0x38] ;  /* 0x0000380001e77983 */ /* 0x000ea20000100800 */
[----:B------:R-:W-:Y:S03]  /*89c0*/  VIADD R2, R215, 0xffffffff ;  /* 0xffffffffd7027836 */ /* 0x000fe60000000000 */
[----:B------:R-:W3:Y:S01]  /*89d0*/  LDL R225, [R1+0x8] ;  /* 0x0000080001e17983 */ /* 0x000ee20000100800 */
[C---:B------:R-:W-:Y:S02]  /*89e0*/  IMAD R173, R2.reuse, UR14, RZ ;  /* 0x0000000e02ad7c24 */ /* 0x040fe4000f8e02ff */
[----:B------:R-:W-:Y:S04]  /*89f0*/  IMAD.WIDE.U32 R2, R2, UR10, RZ ;  /* 0x0000000a02027c25 */ /* 0x000fe8000f8e00ff */
[----:B------:R-:W-:Y:S01]  /*8a00*/  IMAD.IADD R173, R3, 0x1, R173 ;  /* 0x0000000103ad7824 */ /* 0x000fe200078e02ad */
[C---:B------:R-:W-:Y:S04]  /*8a10*/  IADD3 R3, P0, PT, R2.reuse, UR15, RZ ;  /* 0x0000000f02037c10 */ /* 0x040fe8000ff1e0ff */
[----:B------:R-:W-:Y:S02]  /*8a20*/  IADD3.X R135, PT, PT, R173, UR11, RZ, P0, !PT ;  /* 0x0000000bad877c10 */ /* 0x000fe400087fe4ff */
[C---:B------:R-:W-:Y:S02]  /*8a30*/  IADD3 R175, P0, PT, R3.reuse, UR15, RZ ;  /* 0x0000000f03af7c10 */ /* 0x040fe4000ff1e0ff */
[CC--:B--2---:R-:W-:Y:S02]  /*8a40*/  LEA R178, P1, R2.reuse, R231.reuse, 0x1 ;  /* 0x000000e702b27211 */ /* 0x0c4fe400078208ff */
[----:B------:R-:W-:Y:S02]  /*8a50*/  LEA R176, P2, R3, R231, 0x1 ;  /* 0x000000e703b07211 */ /* 0x000fe400078408ff */
[----:B---3--:R-:W-:Y:S02]  /*8a60*/  LEA.HI.X R179, R2, R225, R173, 0x1, P1 ;  /* 0x000000e102b37211 */ /* 0x008fe400008f0cad */
[----:B------:R-:W-:Y:S02]  /*8a70*/  IADD3.X R2, PT, PT, R135, UR11, RZ, P0, !PT ;  /* 0x0000000b87027c10 */ /* 0x000fe400087fe4ff */
[----:B------:R-:W-:Y:S01]  /*8a80*/  LEA R174, P1, R175, R231, 0x1 ;  /* 0x000000e7afae7211 */ /* 0x000fe200078208ff */
[----:B------:R-:W-:Y:S01]  /*8a90*/  @!PT LDS RZ, [RZ] ;  /* 0x00000000fffff984 */ /* 0x000fe20000000800 */
[----:B------:R-:W-:Y:S01]  /*8aa0*/  @!PT LDS RZ, [RZ] ;  /* 0x00000000fffff984 */ /* 0x000fe20000000800 */
[----:B------:R-:W-:Y:S01]  /*8ab0*/  @!PT LDS RZ, [RZ] ;  /* 0x00000000fffff984 */ /* 0x000fe20000000800 */
[----:B------:R1:W-:Y:S01]  /*8ac0*/  LDGSTS.E.BYPASS.LTC128B.128 [R224+0x2000], desc[UR26][R178.64] ;  /* 0x02000000b2e07fae */ /* 0x0003e2000b981a1a */
[C---:B------:R-:W-:Y:S02]  /*8ad0*/  IADD3 R173, P0, PT, R3.reuse, UR16, RZ ;  /* 0x0000001003ad7c10 */ /* 0x040fe4000ff1e0ff */
[-C--:B------:R-:W-:Y:S02]  /*8ae0*/  LEA.HI.X R177, R3, R225.reuse, R135, 0x1, P2 ;  /* 0x000000e103b17211 */ /* 0x080fe400010f0c87 */
[----:B------:R-:W-:Y:S02]  /*8af0*/  LEA.HI.X R175, R175, R225, R2, 0x1, P1 ;  /* 0x000000e1afaf7211 */ /* 0x000fe400008f0c02 */
[----:B------:R-:W-:Y:S01]  /*8b00*/  IADD3.X R135, PT, PT, R135, UR6, RZ, P0, !PT ;  /* 0x0000000687877c10 */ /* 0x000fe200087fe4ff */
[----:B------:R1:W-:Y:S01]  /*8b10*/  LDGSTS.E.BYPASS.LTC128B.128 [R224+0x2800], desc[UR26][R176.64] ;  /* 0x02800000b0e07fae */ /* 0x0003e2000b981a1a */
[C---:B------:R-:W-:Y:S03]  /*8b20*/  LEA R2, P0, R173.reuse, R231, 0x1 ;  /* 0x000000e7ad027211 */ /* 0x040fe600078008ff */
[----:B------:R1:W-:Y:S01]  /*8b30*/  LDGSTS.E.BYPASS.LTC128B.128 [R224+0x3000], desc[UR26][R174.64] ;  /* 0x03000000aee07fae */ /* 0x0003e2000b981a1a */
[----:B------:R-:W-:Y:S05]  /*8b40*/  LEA.HI.X R3, R173, R225, R135, 0x1, P0 ;  /* 0x000000e1ad037211 */ /* 0x000fea00000f0c87 */
[----:B------:R1:W-:Y:S04]  /*8b50*/  LDGSTS.E.BYPASS.LTC128B.128 [R224+0x3800], desc[UR26][R2.64] ;  /* 0x0380000002e07fae */ /* 0x0003e8000b981a1a */
[----:B------:R-:W0:Y:S01]  /*8b60*/  LDGDEPBAR ;  /* 0x00000000000079af */ /* 0x000e220000000000 */
[----:B------:R-:W-:Y:S05]  /*8b70*/  BRA `(.L_x_276) ;  /* 0x0000000c00a47947 */ /* 0x000fea0003800000 */
.L_x_275:
[----:B------:R-:W2:Y:S01]  /*8b80*/  LDL R17, [R1+0x30] ;  /* 0x0000300001117983 */ /* 0x000ea20000100800 */
[----:B------:R-:W-:Y:S04]  /*8b90*/  DEPBAR.LE SB0, 0x0 ;  /* 0x000080000000791a */ /* 0x000fe80000000000 */
[----:B------:R-:W3:Y:S01]  /*8ba0*/  LDL R18, [R1+0x34] ;  /* 0x0000340001127983 */ /* 0x000ee20000100800 */
[C---:B------:R-:W-:Y:S03]  /*8bb0*/  IMAD.SHL.U32 R214, R215.reuse, 0x4, RZ ;  /* 0x00000004d7d67824 */ /* 0x040fe600078e00ff */
[----:B------:R-:W4:Y:S04]  /*8bc0*/  LDL R4, [R1+0x44] ;  /* 0x0000440001047983 */ /* 0x000f280000100800 */
[----:B-----5:R-:W5:Y:S04]  /*8bd0*/  LDL R16, [R1+0x40] ;  /* 0x0000400001107983 */ /* 0x020f680000100800 */
[----:B------:R-:W5:Y:S04]  /*8be0*/  LDL R7, [R1+0x60] ;  /* 0x0000600001077983 */ /* 0x000f680000100800 */
[----:B------:R-:W5:Y:S01]  /*8bf0*/  LDL R6, [R1+0x64] ;  /* 0x0000640001067983 */ /* 0x000f620000100800 */
[----:B------:R-:W-:Y:S06]  /*8c00*/  BAR.SYNC.DEFER_BLOCKING 0x0 ;  /* 0x0000000000007b1d */ /* 0x000fec0000010000 */
[----:B------:R-:W5:Y:S06]  /*8c10*/  LDL.64 R234, [R1+0x18] ;  /* 0x0000180001ea7983 */ /* 0x000f6c0000100a00 */
[----:B------:R-:W5:Y:S06]  /*8c20*/  LDL.64 R228, [R1+0x28] ;  /* 0x0000280001e47983 */ /* 0x000f6c0000100a00 */
[----:B------:R-:W5:Y:S06]  /*8c30*/  LDL.64 R246, [R1+0x20] ;  /* 0x0000200001f67983 */ /* 0x000f6c0000100a00 */
[----:B------:R-:W5:Y:S06]  /*8c40*/  LDL.64 R232, [R1] ;  /* 0x0000000001e87983 */ /* 0x000f6c0000100a00 */
[----:B------:R-:W5:Y:S01]  /*8c50*/  LDL.64 R236, [R1+0x10] ;  /* 0x0000100001ec7983 */ /* 0x000f620000100a00 */
[C---:B--2---:R-:W-:Y:S04]  /*8c60*/  IMAD.WIDE.U32 R14, R215.reuse, R17, RZ ;  /* 0x00000011d70e7225 */ /* 0x044fe800078e00ff */
[----:B---3--:R-:W-:Y:S01]  /*8c70*/  IMAD R5, R215, R18, R15 ;  /* 0x00000012d7057224 */ /* 0x008fe200078e020f */
[C---:B----4-:R-:W-:Y:S04]  /*8c80*/  LEA R10, P3, R14.reuse, R4, 0x8 ;  /* 0x000000040e0a7211 */ /* 0x050fe800078640ff */
[C-C-:B-----5:R-:W-:Y:S02]  /*8c90*/  LEA.HI.X R11, R14.reuse, R16, R5.reuse, 0x8, P3 ;  /* 0x000000100e0b7211 */ /* 0x160fe400018f4405 */
[-C--:B------:R-:W-:Y:S03]  /*8ca0*/  LEA R2, P0, R14, R7.reuse, 0x7 ;  /* 0x000000070e027211 */ /* 0x080fe600078038ff */
[----:B------:R-:W-:Y:S01]  /*8cb0*/  @!PT LDS RZ, [RZ] ;  /* 0x00000000fffff984 */ /* 0x000fe20000000800 */
[----:B------:R-:W-:Y:S01]  /*8cc0*/  @!PT LDS RZ, [RZ] ;  /* 0x00000000fffff984 */ /* 0x000fe20000000800 */
[----:B------:R-:W-:Y:S01]  /*8cd0*/  @!PT LDS RZ, [RZ] ;  /* 0x00000000fffff984 */ /* 0x000fe20000000800 */
[----:B------:R-:W-:Y:S01]  /*8ce0*/  LDGSTS.E.BYPASS.LTC128B.128 [R224+0x4000], desc[UR26][R10.64] ;  /* 0x040000000ae07fae */ /* 0x000fe2000b981a1a */
[----:B------:R-:W-:Y:S02]  /*8cf0*/  LEA R8, P2, R2, R4, 0x1 ;  /* 0x0000000402087211 */ /* 0x000fe400078408ff */
[----:B-1----:R-:W-:Y:S02]  /*8d00*/  LEA.HI.X R3, R14, R6, R5, 0x7, P0 ;  /* 0x000000060e037211 */ /* 0x002fe400000f3c05 */
[C---:B------:R-:W-:Y:S02]  /*8d10*/  IADD3 R7, P1, PT, R2.reuse, R7, RZ ;  /* 0x0000000702077210 */ /* 0x040fe40007f3e0ff */
[----:B------:R-:W-:Y:S02]  /*8d20*/  LEA.HI.X R9, R2, R16, R3, 0x1, P2 ;  /* 0x0000001002097211 */ /* 0x000fe400010f0c03 */
[----:B------:R-:W-:Y:S01]  /*8d30*/  LEA R12, P0, R17, R2, 0x6 ;  /* 0x00000002110c7211 */ /* 0x000fe200078030ff */
[----:B------:R-:W-:Y:S01]  /*8d40*/  IMAD.X R13, R3, 0x1, R6, P1 ;  /* 0x00000001030d7824 */ /* 0x000fe200008e0606 */
[----:B------:R-:W-:Y:S01]  /*8d50*/  LEA R6, P1, R7, R4, 0x1 ;  /* 0x0000000407067211 */ /* 0x000fe200078208ff */
[----:B------:R-:W-:Y:S01]  /*8d60*/  LDGSTS.E.BYPASS.LTC128B.128 [R224+0x4800], desc[UR26][R8.64] ;  /* 0x0480000008e07fae */ /* 0x000fe2000b981a1a */
[----:B------:R-:W-:Y:S02]  /*8d70*/  LEA.HI.X R15, R17, R3, R18, 0x6, P0 ;  /* 0x00000003110f7211 */ /* 0x000fe400000f3412 */
[----:B------:R-:W-:Y:S02]  /*8d80*/  LEA.HI.X R7, R7, R16, R13, 0x1, P1 ;  /* 0x0000001007077211 */ /* 0x000fe400008f0c0d */
[----:B------:R-:W-:Y:S02]  /*8d90*/  LEA R4, P0, R12, R4, 0x1 ;  /* 0x000000040c047211 */ /* 0x000fe400078008ff */
[----:B------:R-:W-:Y:S01]  /*8da0*/  LOP3.LUT R2, R214, R235, R217, 0x96, !PT ;  /* 0x000000ebd6027212 */ /* 0x000fe200078e96d9 */
[----:B------:R-:W-:Y:S01]  /*8db0*/  LDGSTS.E.BYPASS.LTC128B.128 [R224+0x5000], desc[UR26][R6.64] ;  /* 0x0500000006e07fae */ /* 0x000fe2000b981a1a */
[----:B------:R-:W-:Y:S02]  /*8dc0*/  LEA.HI.X R5, R12, R16, R15, 0x1, P0 ;  /* 0x000000100c057211 */ /* 0x000fe400000f0c0f */
[----:B------:R-:W-:Y:S01]  /*8dd0*/  ISETP.NE.AND P0, PT, R215, RZ, PT ;  /* 0x000000ffd700720c */ /* 0x000fe20003f05270 */
[----:B------:R-:W-:Y:S04]  /*8de0*/  IMAD.WIDE.U32 R2, R2, -0x326172a9, RZ ;  /* 0xcd9e8d5702027825 */ /* 0x000fe800078e00ff */
[----:B------:R1:W-:Y:S01]  /*8df0*/  LDGSTS.E.BYPASS.LTC128B.128 [R224+0x5800], desc[UR26][R4.64] ;  /* 0x0580000004e07fae */ /* 0x0003e2000b981a1a */
[C---:B------:R-:W-:Y:S02]  /*8e00*/  LOP3.LUT R136, R3.reuse, R241, RZ, 0x3c, !PT ;  /* 0x000000f103887212 */ /* 0x040fe400078e3cff */
[----:B------:R-:W-:Y:S03]  /*8e10*/  LOP3.LUT R3, R3, R244, RZ, 0x3c, !PT ;  /* 0x000000f403037212 */ /* 0x000fe600078e3cff */
[----:B------:R-:W-:Y:S02]  /*8e20*/  IMAD.WIDE.U32 R136, R136, -0x2daee0ad, RZ ;  /* 0xd2511f5388887825 */ /* 0x000fe400078e00ff */
[----:B------:R-:W-:Y:S08]  /*8e30*/  LDSM.16.M88.4 R128, [R211] ;  /* 0x00000000d380783b */ /* 0x000ff00000000200 */
[----:B------:R-:W1:Y:S08]  /*8e40*/  LDSM.16.M88.4 R16, [R208+0x2000] ;  /* 0x00200000d010783b */ /* 0x000e700000000200 */
[----:B------:R-:W2:Y:S08]  /*8e50*/  LDSM.16.M88.4 R124, [R211+0x1000] ;  /* 0x00100000d37c783b */ /* 0x000eb00000000200 */
[----:B------:R-:W3:Y:S08]  /*8e60*/  LDSM.16.M88.4 R32, [R208+0x2400] ;  /* 0x00240000d020783b */ /* 0x000ef00000000200 */
[----:B------:R-:W0:Y:S08]  /*8e70*/  LDGDEPBAR ;  /* 0x00000000000079af */ /* 0x000e300000000000 */
[----:B------:R-:W4:Y:S08]  /*8e80*/  LDSM.16.M88.4 R48, [R208+0x2800] ;  /* 0x00280000d030783b */ /* 0x000f300000000200 */
[----:B------:R-:W5:Y:S01]  /*8e90*/  LDSM.16.M88.4 R64, [R208+0x2c00] ;  /* 0x002c0000d040783b */ /* 0x000f620000000200 */
        /* <DEDUP_REMOVED lines=16> */
[-C--:B----4-:R-:W-:Y:S07]  /*8fa0*/  HMMA.16816.F32.BF16 R36, R128, R48.reuse, RZ ;  /* 0x000000308024723c */ /* 0x090fee00000418ff */
[----:B------:R-:W4:Y:S01]  /*8fb0*/  LDSM.16.M88.4 R192, [R210+0x2800] ;  /* 0x00280000d2c0783b */ /* 0x000f220000000200 */
[C---:B------:R-:W-:Y:S07]  /*8fc0*/  HMMA.16816.F32.BF16 R40, R124.reuse, R48, RZ ;  /* 0x000000307c28723c */ /* 0x040fee00000418ff */
[----:B------:R-:W4:Y:S01]  /*8fd0*/  LDSM.16.M88.4 R196, [R210+0x2c00] ;  /* 0x002c0000d2c4783b */ /* 0x000f220000000200 */
[-C--:B------:R-:W-:Y:S07]  /*8fe0*/  HMMA.16816.F32.BF16 R44, R124, R50.reuse, RZ ;  /* 0x000000327c2c723c */ /* 0x080fee00000418ff */
[----:B------:R-:W4:Y:S01]  /*8ff0*/  LDSM.16.M88.4 R200, [R210+0x3000] ;  /* 0x00300000d2c8783b */ /* 0x000f220000000200 */
[C---:B------:R-:W-:Y:S07]  /*9000*/  HMMA.16816.F32.BF16 R48, R128.reuse, R50, RZ ;  /* 0x000000328030723c */ /* 0x040fee00000418ff */
[----:B------:R-:W4:Y:S01]  /*9010*/  LDSM.16.M88.4 R204, [R210+0x3400] ;  /* 0x00340000d2cc783b */ /* 0x000f220000000200 */
[-C--:B-----5:R-:W-:Y:S08]  /*9020*/  HMMA.16816.F32.BF16 R52, R128, R64.reuse, RZ ;  /* 0x000000408034723c */ /* 0x0a0ff000000418ff */
        /* <DEDUP_REMOVED lines=19> */
[----:B------:R-:W1:Y:S07]  /*9160*/  LDSM.16.M88.4 R172, [R210+0x3800] ;  /* 0x00380000d2ac783b */ /* 0x000e6e0000000200 */
[-C--:B---3--:R-:W-:Y:S08]  /*9170*/  HMMA.16816.F32.BF16 R4, R176, R180.reuse, R4 ;  /* 0x000000b4b004723c */ /* 0x088ff00000041804 */
[C---:B------:R-:W-:Y:S08]  /*9180*/  HMMA.16816.F32.BF16 R8, R184.reuse, R180, R8 ;  /* 0x000000b4b808723c */ /* 0x040ff00000041808 */
[-C--:B------:R-:W-:Y:S03]  /*9190*/  HMMA.16816.F32.BF16 R12, R184, R182.reuse, R12 ;  /* 0x000000b6b80c723c */ /* 0x080fe6000004180c */
[----:B------:R-:W-:Y:S05]  /*91a0*/  FMNMX3.FTZ R135, R0, R4, R5, !PT ;  /* 0x0000000400877276 */ /* 0x000fea0007810005 */
[C---:B------:R-:W-:Y:S01]  /*91b0*/  HMMA.16816.F32.BF16 R16, R176.reuse, R182, R16 ;  /* 0x000000b6b010723c */ /* 0x040fe20000041810 */
[----:B------:R-:W2:Y:S01]  /*91c0*/  LDSM.16.M88.4 R180, [R210+0x3c00] ;  /* 0x003c0000d2b4783b */ /* 0x000ea20000000200 */
[----:B------:R-:W-:Y:S06]  /*91d0*/  DEPBAR.LE SB0, 0x0 ;  /* 0x000080000000791a */ /* 0x000fec0000000000 */
[-C--:B------:R-:W-:Y:S01]  /*91e0*/  HMMA.16816.F32.BF16 R20, R176, R188.reuse, R20 ;  /* 0x000000bcb014723c */ /* 0x080fe20000041814 */
[----:B------:R-:W-:Y:S07]  /*91f0*/  BAR.SYNC.DEFER_BLOCKING 0x0 ;  /* 0x0000000000007b1d */ /* 0x000fee0000010000 */
[C---:B------:R-:W-:Y:S04]  /*9200*/  HMMA.16816.F32.BF16 R24, R184.reuse, R188, R24 ;  /* 0x000000bcb818723c */ /* 0x040fe80000041818 */
[----:B------:R-:W-:Y:S01]  /*9210*/  VIADD R189, R217, 0xed9eba14 ;  /* 0xed9eba14d9bd7836 */ /* 0x000fe20000000000 */
[----:B------:R-:W-:Y:S01]  /*9220*/  FMNMX3.FTZ R135, R135, R16, R17, !PT ;  /* 0x0000001087877276 */ /* 0x000fe20007810011 */
[----:B------:R-:W-:Y:S02]  /*9230*/  VIADD R188, R217, 0xa9066899 ;  /* 0xa9066899d9bc7836 */ /* 0x000fe40000000000 */
[-C--:B------:R-:W-:Y:S03]  /*9240*/  HMMA.16816.F32.BF16 R28, R184, R190.reuse, R28 ;  /* 0x000000beb81c723c */ /* 0x080fe6000004181c */
[----:B------:R-:W-:Y:S05]  /*9250*/  FMNMX3.FTZ R135, R135, R20, R21, !PT ;  /* 0x0000001487877276 */ /* 0x000fea0007810015 */
[C---:B------:R-:W-:Y:S04]  /*9260*/  HMMA.16816.F32.BF16 R32, R176.reuse, R190, R32 ;  /* 0x000000beb020723c */ /* 0x040fe80000041820 */
[C---:B------:R-:W-:Y:S02]  /*9270*/  VIADD R191, R217.reuse, 0x76cf5d0a ;  /* 0x76cf5d0ad9bf7836 */ /* 0x040fe40000000000 */
[----:B------:R-:W-:Y:S02]  /*9280*/  VIADD R190, R217, 0x32370b8f ;  /* 0x32370b8fd9be7836 */ /* 0x000fe40000000000 */
[-C--:B----4-:R-:W-:Y:S03]  /*9290*/  HMMA.16816.F32.BF16 R36, R176, R192.reuse, R36 ;  /* 0x000000c0b024723c */ /* 0x090fe60000041824 */
[----:B------:R-:W-:Y:S05]  /*92a0*/  LOP3.LUT R133, R228, R191, R137, 0x96, !PT ;  /* 0x000000bfe4857212 */ /* 0x000fea00078e9689 */
[C---:B------:R-:W-:Y:S04]  /*92b0*/  HMMA.16816.F32.BF16 R40, R184.reuse, R192, R40 ;  /* 0x000000c0b828723c */ /* 0x040fe80000041828 */
[----:B------:R-:W-:Y:S04]  /*92c0*/  LOP3.LUT R192, R2, R243, RZ, 0x3c, !PT ;  /* 0x000000f302c07212 */ /* 0x000fe800078e3cff */
[-C--:B------:R-:W-:Y:S03]  /*92d0*/  HMMA.16816.F32.BF16 R44, R184, R194.reuse, R44 ;  /* 0x000000c2b82c723c */ /* 0x080fe6000004182c */
[----:B------:R-:W-:Y:S05]  /*92e0*/  IMAD.WIDE.U32 R192, R192, -0x2daee0ad, RZ ;  /* 0xd2511f53c0c07825 */ /* 0x000fea00078e00ff */
[C---:B------:R-:W-:Y:S04]  /*92f0*/  HMMA.16816.F32.BF16 R48, R176.reuse, R194, R48 ;  /* 0x000000c2b030723c */ /* 0x040fe80000041830 */
[----:B------:R-:W-:Y:S01]  /*9300*/  LOP3.LUT R194, R2, R240, RZ, 0x3c, !PT ;  /* 0x000000f002c27212 */ /* 0x000fe200078e3cff */
[----:B------:R-:W-:Y:S03]  /*9310*/  IMAD.WIDE.U32 R2, R3, -0x2daee0ad, RZ ;  /* 0xd2511f5303027825 */ /* 0x000fe600078e00ff */
[-C--:B------:R-:W-:Y:S03]  /*9320*/  HMMA.16816.F32.BF16 R52, R176, R196.reuse, R52 ;  /* 0x000000c4b034723c */ /* 0x080fe60000041834 */
[----:B------:R-:W-:Y:S01]  /*9330*/  IMAD.WIDE.U32 R194, R194, -0x2daee0ad, RZ ;  /* 0xd2511f53c2c27825 */ /* 0x000fe200078e00ff */
[----:B------:R-:W-:Y:S02]  /*9340*/  LOP3.LUT R3, R246, R191, R3, 0x96, !PT ;  /* 0x000000bff6037212 */ /* 0x000fe400078e9603 */
[C---:B------:R-:W-:Y:S02]  /*9350*/  LOP3.LUT R2, R190.reuse, R2, R193, 0x96, !PT ;  /* 0x00000002be027212 */ /* 0x040fe400078e96c1 */
[C---:B------:R-:W-:Y:S04]  /*9360*/  HMMA.16816.F32.BF16 R56, R184.reuse, R196, R56 ;  /* 0x000000c4b838723c */ /* 0x040fe80000041838 */
[----:B------:R-:W-:Y:S01]  /*9370*/  LOP3.LUT R136, R190, R136, R195, 0x96, !PT ;  /* 0x00000088be887212 */ /* 0x000fe200078e96c3 */
[----:B------:R-:W-:Y:S03]  /*9380*/  IMAD.WIDE.U32 R196, R133, -0x326172a9, RZ ;  /* 0xcd9e8d5785c47825 */ /* 0x000fe600078e00ff */
[-C--:B------:R-:W-:Y:S08]  /*9390*/  HMMA.16816.F32.BF16 R60, R184, R198.reuse, R60 ;  /* 0x000000c6b83c723c */ /* 0x080ff0000004183c */
[C---:B------:R-:W-:Y:S08]  /*93a0*/  HMMA.16816.F32.BF16 R64, R176.reuse, R198, R64 ;  /* 0x000000c6b040723c */ /* 0x040ff00000041840 */
[-C--:B------:R-:W-:Y:S08]  /*93b0*/  HMMA.16816.F32.BF16 R68, R176, R200.reuse, R68 ;  /* 0x000000c8b044723c */ /* 0x080ff00000041844 */
[C---:B------:R-:W-:Y:S04]  /*93c0*/  HMMA.16816.F32.BF16 R72, R184.reuse, R200, R72 ;  /* 0x000000c8b848723c */ /* 0x040fe80000041848 */
[----:B------:R-:W-:Y:S04]  /*93d0*/  IMAD.WIDE.U32 R200, R2, -0x326172a9, RZ ;  /* 0xcd9e8d5702c87825 */ /* 0x000fe800078e00ff */
[-C--:B------:R-:W-:Y:S03]  /*93e0*/  HMMA.16816.F32.BF16 R76, R184, R202.reuse, R76 ;  /* 0x000000cab84c723c */ /* 0x080fe6000004184c */
[----:B------:R-:W-:Y:S05]  /*93f0*/  VIADD R2, R214, 0x1 ;  /* 0x00000001d6027836 */ /* 0x000fea0000000000 */
[----:B------:R-:W-:Y:S01]  /*9400*/  LOP3.LUT R2, R235, R217, R2, 0x96, !PT ;  /* 0x000000d9eb027212 */ /* 0x000fe200078e9602 */
[C---:B------:R-:W-:Y:S04]  /*9410*/  HMMA.16816.F32.BF16 R80, R176.reuse, R202, R80 ;  /* 0x000000cab050723c */ /* 0x040fe80000041850 */
[----:B------:R-:W-:Y:S04]  /*9420*/  IMAD.WIDE.U32 R202, R136, -0x326172a9, RZ ;  /* 0xcd9e8d5788ca7825 */ /* 0x000fe800078e00ff */
[-C--:B------:R-:W-:Y:S03]  /*9430*/  HMMA.16816.F32.BF16 R84, R176, R204.reuse, R84 ;  /* 0x000000ccb054723c */ /* 0x080fe60000041854 */
[----:B------:R-:W-:Y:S01]  /*9440*/  LOP3.LUT R196, R223, R196, R203, 0x96, !PT ;  /* 0x000000c4dfc47212 */ /* 0x000fe200078e96cb */
[----:B------:R-:W-:Y:S01]  /*9450*/  IMAD.WIDE.U32 R136, R3, -0x326172a9, RZ ;  /* 0xcd9e8d5703887825 */ /* 0x000fe200078e00ff */
[-C--:B------:R-:W-:Y:S03]  /*9460*/  LOP3.LUT R3, R232, R218.reuse, R197, 0x96, !PT ;  /* 0x000000dae8037212 */ /* 0x080fe600078e96c5 */
[C---:B------:R-:W-:Y:S04]  /*9470*/  HMMA.16816.F32.BF16 R88, R184.reuse, R204, R88 ;  /* 0x000000ccb858723c */ /* 0x040fe80000041858 */
[----:B------:R-:W-:Y:S01]  /*9480*/  LOP3.LUT R133, R236, R218, R137, 0x96, !PT ;  /* 0x000000daec857212 */ /* 0x000fe200078e9689 */
[----:B------:R-:W-:Y:S01]  /*9490*/  IMAD.WIDE.U32 R196, R196, -0x2daee0ad, RZ ;  /* 0xd2511f53c4c47825 */ /* 0x000fe200078e00ff */
[----:B------:R-:W-:Y:S02]  /*94a0*/  LOP3.LUT R195, R223, R136, R201, 0x96, !PT ;  /* 0x00000088dfc37212 */ /* 0x000fe400078e96c9 */
[-C--:B------:R-:W-:Y:S03]  /*94b0*/  HMMA.16816.F32.BF16 R92, R184, R206.reuse, R92 ;  /* 0x000000ceb85c723c */ /* 0x080fe6000004185c */
[----:B------:R-:W-:Y:S04]  /*94c0*/  IMAD.WIDE.U32 R198, R133, -0x2daee0ad, RZ ;  /* 0xd2511f5385c67825 */ /* 0x000fe800078e00ff */
[----:B------:R-:W-:Y:S01]  /*94d0*/  IMAD.WIDE.U32 R136, R2, -0x326172a9, RZ ;  /* 0xcd9e8d5702887825 */ /* 0x000fe200078e00ff */
[----:B------:R-:W-:Y:S01]  /*94e0*/  LOP3.LUT R192, R189, R192, R199, 0x96, !PT ;  /* 0x000000c0bdc07212 */ /* 0x000fe200078e96c7 */
[C---:B------:R-:W-:Y:S04]  /*94f0*/  HMMA.16816.F32.BF16 R96, R176.reuse, R206, R96 ;  /* 0x000000ceb060723c */ /* 0x040fe80000041860 */
[C---:B------:R-:W-:Y:S01]  /*9500*/  LOP3.LUT R2, R137.reuse, R244, RZ, 0x3c, !PT ;  /* 0x000000f489027212 */ /* 0x040fe200078e3cff */
[----:B------:R-:W-:Y:S01]  /*9510*/  IMAD.WIDE.U32 R204, R192, -0x326172a9, RZ ;  /* 0xcd9e8d57c0cc7825 */ /* 0x000fe200078e00ff */
[C---:B------:R-:W-:Y:S02]  /*9520*/  LOP3.LUT R193, R136.reuse, R243, RZ, 0x3c, !PT ;  /* 0x000000f388c17212 */ /* 0x040fe400078e3cff */
[----:B------:R-:W-:Y:S01]  /*9530*/  LOP3.LUT R220, R137, R241, RZ, 0x3c, !PT ;  /* 0x000000f189dc7212 */ /* 0x000fe200078e3cff */
[-C--:B-1----:R-:W-:Y:S03]  /*9540*/  HMMA.16816.F32.BF16 R100, R176, R172.reuse, R100 ;  /* 0x000000acb064723c */ /* 0x082fe60000041864 */
[----:B------:R-:W-:Y:S01]  /*9550*/  LOP3.LUT R219, R136, R240, RZ, 0x3c, !PT ;  /* 0x000000f088db7212 */ /* 0x000fe200078e3cff */
[----:B------:R-:W-:Y:S01]  /*9560*/  IMAD.WIDE.U32 R192, R193, -0x2daee0ad, RZ ;  /* 0xd2511f53c1c07825 */ /* 0x000fe200078e00ff */
[----:B------:R-:W-:Y:S03]  /*9570*/  LOP3.LUT R199, R222, R200, R205, 0x96, !PT ;  /* 0x000000c8dec77212 */ /* 0x000fe600078e96cd */
[C---:B------:R-:W-:Y:S04]  /*9580*/  HMMA.16816.F32.BF16 R104, R184.reuse, R172, R104 ;  /* 0x000000acb868723c */ /* 0x040fe80000041868 */
[----:B------:R-:W-:Y:S04]  /*9590*/  IMAD.WIDE.U32 R172, R3, -0x2daee0ad, RZ ;  /* 0xd2511f5303ac7825 */ /* 0x000fe800078e00ff */
[-C--:B------:R-:W-:Y:S03]  /*95a0*/  HMMA.16816.F32.BF16 R108, R184, R174.reuse, R108 ;  /* 0x000000aeb86c723c */ /* 0x080fe6000004186c */
[----:B------:R-:W-:Y:S01]  /*95b0*/  LOP3.LUT R133, R189, R194, R173, 0x96, !PT ;  /* 0x000000c2bd857212 */ /* 0x000fe200078e96ad */
[----:B------:R-:W-:Y:S01]  /*95c0*/  IMAD.WIDE.U32 R194, R195, -0x2daee0ad, RZ ;  /* 0xd2511f53c3c27825 */ /* 0x000fe200078e00ff */
[C---:B------:R-:W-:Y:S03]  /*95d0*/  LOP3.LUT R3, R188.reuse, R172, R197, 0x96, !PT ;  /* 0x000000acbc037212 */ /* 0x040fe600078e96c5 */
[C---:B------:R-:W-:Y:S04]  /*95e0*/  HMMA.16816.F32.BF16 R112, R176.reuse, R174, R112 ;  /* 0x000000aeb070723c */ /* 0x040fe80000041870 */
[----:B------:R-:W-:Y:S01]  /*95f0*/  IMAD.WIDE.U32 R136, R3, -0x326172a9, RZ ;  /* 0xcd9e8d5703887825 */ /* 0x000fe200078e00ff */
[----:B------:R-:W-:Y:S03]  /*9600*/  LOP3.LUT R3, R188, R198, R195, 0x96, !PT ;  /* 0x000000c6bc037212 */ /* 0x000fe600078e96c3 */
[-C--:B--2---:R-:W-:Y:S03]  /*9610*/  HMMA.16816.F32.BF16 R116, R176, R180.reuse, R116 ;  /* 0x000000b4b074723c */ /* 0x084fe60000041874 */
[----:B------:R-:W-:Y:S01]  /*9620*/  PRMT R206, R136, 0x7773, RZ ;  /* 0x0000777388ce7816 */ /* 0x000fe200000000ff */
[----:B------:R-:W-:Y:S01]  /*9630*/  IMAD.WIDE.U32 R174, R2, -0x2daee0ad, RZ ;  /* 0xd2511f5302ae7825 */ /* 0x000fe200078e00ff */
[----:B------:R-:W-:Y:S02]  /*9640*/  FMNMX3.FTZ R2, R134, R8, R9, !PT ;  /* 0x0000000886027276 */ /* 0x000fe40007810009 */
[C---:B------:R-:W-:Y:S01]  /*9650*/  PRMT R205, R136.reuse, 0x7772, RZ ;  /* 0x0000777288cd7816 */ /* 0x040fe200000000ff */
[C---:B------:R-:W-:Y:S04]  /*9660*/  HMMA.16816.F32.BF16 R120, R184.reuse, R180, R120 ;  /* 0x000000b4b878723c */ /* 0x040fe80000041878 */
[----:B------:R-:W-:Y:S01]  /*9670*/  PRMT R203, R136, 0x7771, RZ ;  /* 0x0000777188cb7816 */ /* 0x000fe200000000ff */
[----:B------:R-:W-:Y:S01]  /*9680*/  IMAD.WIDE.U32 R180, R3, -0x326172a9, RZ ;  /* 0xcd9e8d5703b47825 */ /* 0x000fe200078e00ff */
[----:B------:R-:W-:Y:S02]  /*9690*/  FMNMX3.FTZ R3, R132, R6, R7, !PT ;  /* 0x0000000684037276 */ /* 0x000fe40007810007 */
[----:B------:R-:W-:Y:S01]  /*96a0*/  LOP3.LUT R201, R190, R174, R193, 0x96, !PT ;  /* 0x000000aebec97212 */ /* 0x000fe200078e96c1 */
[----:B------:R-:W-:Y:S01]  /*96b0*/  IMAD.MOV.U32 R200, RZ, RZ, R136 ;  /* 0x000000ffffc87224 */ /* 0x000fe200078e0088 */
[----:B------:R-:W-:Y:S01]  /*96c0*/  FMNMX3.FTZ R136, R2, R12, R13, !PT ;  /* 0x0000000c02887276 */ /* 0x000fe2000781000d */
[----:B------:R-:W-:Y:S01]  /*96d0*/  IMAD.WIDE.U32 R172, R133, -0x326172a9, RZ ;  /* 0xcd9e8d5785ac7825 */ /* 0x000fe200078e00ff */
[----:B------:R-:W-:Y:S01]  /*96e0*/  FMNMX3.FTZ R2, R3, R18, R19, !PT ;  /* 0x0000001203027276 */ /* 0x000fe20007810013 */
[-C--:B------:R-:W-:Y:S03]  /*96f0*/  HMMA.16816.F32.BF16 R124, R184, R182.reuse, R124 ;  /* 0x000000b6b87c723c */ /* 0x080fe6000004187c */
[----:B------:R-:W-:Y:S01]  /*9700*/  FMNMX3.FTZ R3, R135, R32, R33, !PT ;  /* 0x0000002087037276 */ /* 0x000fe20007810021 */
[----:B------:R-:W-:Y:S01]  /*9710*/  IMAD.MOV.U32 R187, RZ, RZ, R180 ;  /* 0x000000ffffbb7224 */ /* 0x000fe200078e00b4 */
[----:B------:R-:W-:Y:S02]  /*9720*/  FMNMX3.FTZ R136, R136, R24, R25, !PT ;  /* 0x0000001888887276 */ /* 0x000fe40007810019 */
[----:B------:R-:W-:Y:S01]  /*9730*/  LOP3.LUT R133, R221, R172, R137, 0x96, !PT ;  /* 0x000000acdd857212 */ /* 0x000fe200078e9689 */
        /* <DEDUP_REMOVED lines=30> */
[----:B------:R-:W-:Y:S02]  /*9920*/  LOP3.LUT R173, R222, R202, R173, 0x96, !PT ;  /* 0x000000cadead7212 */ /* 0x000fe400078e96ad */
[----:B------:R-:W-:Y:S02]  /*9930*/  FMNMX3.FTZ R135, R135, R104, R105, !PT ;  /* 0x0000006887877276 */ /* 0x000fe40007810069 */
[----:B------:R-:W-:Y:S01]  /*9940*/  FMNMX3.FTZ R2, R2, R102, R103, !PT ;  /* 0x0000006602027276 */ /* 0x000fe20007810067 */
[----:B------:R-:W-:Y:S01]  /*9950*/  IMAD.WIDE.U32 R136, R173, -0x2daee0ad, RZ ;  /* 0xd2511f53ad887825 */ /* 0x000fe200078e00ff */
[----:B------:R-:W-:Y:S02]  /*9960*/  FMNMX3.FTZ R3, R3, R116, R117, !PT ;  /* 0x0000007403037276 */ /* 0x000fe40007810075 */
[----:B------:R-:W-:Y:S02]  /*9970*/  LOP3.LUT R172, R221, R204, R181, 0x96, !PT ;  /* 0x000000ccddac7212 */ /* 0x000fe400078e96b5 */
[C---:B------:R-:W-:Y:S02]  /*9980*/  PRMT R185, R180.reuse, 0x7773, RZ ;  /* 0x00007773b4b97816 */ /* 0x040fe400000000ff */
[C---:B------:R-:W-:Y:S02]  /*9990*/  PRMT R184, R180.reuse, 0x7772, RZ ;  /* 0x00007772b4b87816 */ /* 0x040fe400000000ff */
[----:B------:R-:W-:Y:S02]  /*99a0*/  PRMT R198, R180, 0x7771, RZ ;  /* 0x00007771b4c67816 */ /* 0x000fe400000000ff */
[----:B------:R-:W-:Y:S02]  /*99b0*/  LOP3.LUT R202, R246, R191, R175, 0x96, !PT ;  /* 0x000000bff6ca7212 */ /* 0x000fe400078e96af */
[----:B------:R-:W-:Y:S02]  /*99c0*/  PRMT R207, R205, 0x5410, R206 ;  /* 0x00005410cdcf7816 */ /* 0x000fe400000000ce */
[----:B------:R-:W-:Y:S02]  /*99d0*/  FMNMX3.FTZ R182, R135, R108, R109, !PT ;  /* 0x0000006c87b67276 */ /* 0x000fe4000781006d */
[----:B------:R-:W-:Y:S02]  /*99e0*/  FMNMX3.FTZ R181, R2, R114, R115, !PT ;  /* 0x0000007202b57276 */ /* 0x000fe40007810073 */
[----:B------:R-:W-:Y:S01]  /*99f0*/  FMNMX3.FTZ R180, R3, R128, R129, !PT ;  /* 0x0000008003b47276 */ /* 0x000fe20007810081 */
[----:B------:R-:W-:Y:S06]  /*9a00*/  @P0 BRA `(.L_x_277) ;  /* 0xffffffec00e80947 */ /* 0x000fec000383ffff */
.L_x_276:
[----:B------:R-:W-:Y:S01]  /*9a10*/  FMNMX3.FTZ R135, R181, R118, R119, !PT ;  /* 0x00000076b5877276 */ /* 0x000fe20007810077 */
[----:B------:R2:W-:Y:S01]  /*9a20*/  STL.64 [R1+0x78], R162 ;  /* 0x000078a201007387 */ /* 0x0005e20000100a00 */
[----:B------:R-:W-:Y:S01]  /*9a30*/  FMNMX3.FTZ R173, R182, R120, R121, !PT ;  /* 0x00000078b6ad7276 */ /* 0x000fe20007810079 */
[----:B------:R-:W-:Y:S01]  /*9a40*/  VIADD R225, R217, 0x646e171e ;  /* 0x646e171ed9e17836 */ /* 0x000fe20000000000 */
[----:B------:R-:W-:Y:S01]  /*9a50*/  FMNMX3.FTZ R135, R135, R130, R131, !PT ;  /* 0x0000008287877276 */ /* 0x000fe20007810083 */
[----:B-1----:R-:W-:Y:S01]  /*9a60*/  IMAD.WIDE.U32 R2, R199, -0x2daee0ad, RZ ;  /* 0xd2511f53c7027825 */ /* 0x002fe200078e00ff */
[----:B------:R-:W-:Y:S01]  /*9a70*/  FMNMX3.FTZ R173, R173, R124, R125, !PT ;  /* 0x0000007cadad7276 */ /* 0x000fe2000781007d */
[----:B------:R1:W-:Y:S01]  /*9a80*/  STL.64 [R1+0x70], R210 ;  /* 0x000070d201007387 */ /* 0x0003e20000100a00 */
[C---:B------:R-:W-:Y:S01]  /*9a90*/  LOP3.LUT R174, R225.reuse, R196, R137, 0x96, !PT ;  /* 0x000000c4e1ae7212 */ /* 0x040fe200078e9689 */
[----:B------:R-:W-:Y:S01]  /*9aa0*/  IMAD.MOV.U32 R199, RZ, RZ, R2 ;  /* 0x000000ffffc77224 */ /* 0x000fe200078e0002 */
[----:B------:R-:W-:Y:S01]  /*9ab0*/  FMNMX3.FTZ R137, R138, R10, R11, !PT ;  /* 0x0000000a8a897276 */ /* 0x000fe2000781000b */
[----:B------:R-:W-:Y:S01]  /*9ac0*/  IMAD.MOV.U32 R186, RZ, RZ, R136 ;  /* 0x000000ffffba7224 */ /* 0x000fe200078e0088 */
[----:B------:R-:W-:Y:S01]  /*9ad0*/  LOP3.LUT R175, R225, R194, R3, 0x96, !PT ;  /* 0x000000c2e1af7212 */ /* 0x000fe200078e9603 */
[----:B------:R-:W3:Y:S01]  /*9ae0*/  SHFL.BFLY PT, R176, R180, 0x2, 0x1f ;  /* 0x0c401f00b4b07f89 */ /* 0x000ee200000e0000 */
[----:B------:R-:W-:Y:S02]  /*9af0*/  FMNMX3.FTZ R137, R137, R14, R15, !PT ;  /* 0x0000000e89897276 */ /* 0x000fe4000781000f */
[----:B------:R-:W-:Y:S05]  /*9b00*/  PRMT R206, R184, 0x5410, R185 ;  /* 0x00005410b8ce7816 */ /* 0x000fea00000000b9 */
[----:B------:R-:W4:Y:S01]  /*9b10*/  SHFL.BFLY PT, R178, R135, 0x2, 0x1f ;  /* 0x0c401f0087b27f89 */ /* 0x000f2200000e0000 */
[----:B------:R-:W-:Y:S02]  /*9b20*/  FMNMX3.FTZ R3, R137, R26, R27, !PT ;  /* 0x0000001a89037276 */ /* 0x000fe4000781001b */
[----:B------:R-:W-:Y:S05]  /*9b30*/  LOP3.LUT R177, R187, 0xff, RZ, 0xc0, !PT ;  /* 0x000000ffbbb17812 */ /* 0x000fea00078ec0ff */
[----:B------:R-:W4:Y:S01]  /*9b40*/  SHFL.BFLY PT, R179, R173, 0x2, 0x1f ;  /* 0x0c401f00adb37f89 */ /* 0x000f2200000e0000 */
[----:B------:R-:W-:Y:S02]  /*9b50*/  FMNMX3.FTZ R3, R3, R30, R31, !PT ;  /* 0x0000001e03037276 */ /* 0x000fe4000781001f */
[C---:B------:R-:W-:Y:S02]  /*9b60*/  PRMT R184, R136.reuse, 0x7773, RZ ;  /* 0x0000777388b87816 */ /* 0x040fe400000000ff */
[----:B------:R-:W-:Y:S02]  /*9b70*/  FMNMX3.FTZ R3, R3, R42, R43, !PT ;  /* 0x0000002a03037276 */ /* 0x000fe4000781002b */
[C---:B------:R-:W-:Y:S01]  /*9b80*/  PRMT R183, R136.reuse, 0x7772, RZ ;  /* 0x0000777288b77816 */ /* 0x040fe200000000ff */
[----:B--2---:R-:W-:Y:S01]  /*9b90*/  IMAD.MOV.U32 R162, RZ, RZ, R228 ;  /* 0x000000ffffa27224 */ /* 0x004fe200078e00e4 */
[----:B------:R-:W-:Y:S01]  /*9ba0*/  PRMT R185, R136, 0x7771, RZ ;  /* 0x0000777188b97816 */ /* 0x000fe200000000ff */
[----:B------:R-:W-:Y:S01]  /*9bb0*/  IMAD.MOV.U32 R163, RZ, RZ, R229 ;  /* 0x000000ffffa37224 */ /* 0x000fe200078e00e5 */
[----:B------:R-:W-:Y:S02]  /*9bc0*/  LOP3.LUT R136, R200, 0xff, RZ, 0xc0, !PT ;  /* 0x000000ffc8887812 */ /* 0x000fe400078ec0ff */
[----:B------:R-:W-:Y:S01]  /*9bd0*/  FMNMX3.FTZ R3, R3, R46, R47, !PT ;  /* 0x0000002e03037276 */ /* 0x000fe2000781002f */
[----:B-1----:R-:W2:Y:S01]  /*9be0*/  LDL.64 R210, [R1+0x10] ;  /* 0x0000100001d27983 */ /* 0x002ea20000100a00 */
[C---:B------:R-:W-:Y:S02]  /*9bf0*/  PRMT R204, R2.reuse, 0x7773, RZ ;  /* 0x0000777302cc7816 */ /* 0x040fe400000000ff */
[C---:B------:R-:W-:Y:S02]  /*9c00*/  PRMT R197, R2.reuse, 0x7772, RZ ;  /* 0x0000777202c57816 */ /* 0x040fe400000000ff */
[----:B------:R-:W-:Y:S02]  /*9c10*/  PRMT R205, R2, 0x7771, RZ ;  /* 0x0000777102cd7816 */ /* 0x000fe400000000ff */
[----:B------:R-:W-:Y:S02]  /*9c20*/  LOP3.LUT R2, R133, 0xffff, RZ, 0xc0, !PT ;  /* 0x0000ffff85027812 */ /* 0x000fe400078ec0ff */
[----:B------:R-:W-:Y:S02]  /*9c30*/  PRMT R203, R136, 0x5410, R203 ;  /* 0x0000541088cb7816 */ /* 0x000fe400000000cb */
[----:B------:R-:W-:Y:S02]  /*9c40*/  FMNMX3.FTZ R136, R3, R58, R59, !PT ;  /* 0x0000003a03887276 */ /* 0x000fe4000781003b */
[----:B------:R-:W-:Y:S02]  /*9c50*/  SHF.R.U32.HI R2, RZ, 0x8, R2 ;  /* 0x00000008ff027819 */ /* 0x000fe40000011602 */
[----:B------:R-:W-:Y:S02]  /*9c60*/  FMNMX3.FTZ R136, R136, R62, R63, !PT ;  /* 0x0000003e88887276 */ /* 0x000fe4000781003f */
[----:B------:R-:W-:Y:S02]  /*9c70*/  PRMT R198, R177, 0x5410, R198 ;  /* 0x00005410b1c67816 */ /* 0x000fe400000000c6 */
[----:B------:R-:W-:Y:S02]  /*9c80*/  FMNMX3.FTZ R136, R136, R74, R75, !PT ;  /* 0x0000004a88887276 */ /* 0x000fe4000781004b */
[----:B------:R-:W-:Y:S02]  /*9c90*/  LOP3.LUT R186, R186, 0xff, RZ, 0xc0, !PT ;  /* 0x000000ffbaba7812 */ /* 0x000fe400078ec0ff */
[----:B------:R-:W-:Y:S02]  /*9ca0*/  PRMT R229, R183, 0x5410, R184 ;  /* 0x00005410b7e57816 */ /* 0x000fe400000000b8 */
[----:B------:R-:W-:Y:S02]  /*9cb0*/  PRMT R186, R186, 0x5410, R185 ;  /* 0x00005410baba7816 */ /* 0x000fe400000000b9 */
[----:B------:R-:W-:Y:S02]  /*9cc0*/  PRMT R197, R197, 0x5410, R204 ;  /* 0x00005410c5c57816 */ /* 0x000fe400000000cc */
[----:B---3--:R-:W-:Y:S02]  /*9cd0*/  FMNMX.FTZ R137, R180, R176, !PT ;  /* 0x000000b0b4897209 */ /* 0x008fe40007810000 */
[----:B----4-:R-:W-:Y:S02]  /*9ce0*/  FMNMX.FTZ R135, R135, R178, !PT ;  /* 0x000000b287877209 */ /* 0x010fe40007810000 */
[----:B------:R-:W-:Y:S01]  /*9cf0*/  PRMT R178, R133, 0x7632, R178 ;  /* 0x0000763285b27816 */ /* 0x000fe200000000b2 */
[----:B------:R-:W1:Y:S01]  /*9d00*/  SHFL.BFLY PT, R181, R137, 0x1, 0x1f ;  /* 0x0c201f0089b57f89 */ /* 0x000e6200000e0000 */
[----:B------:R-:W-:Y:S02]  /*9d10*/  FMNMX.FTZ R173, R173, R179, !PT ;  /* 0x000000b3adad7209 */ /* 0x000fe40007810000 */
[----:B------:R-:W-:Y:S05]  /*9d20*/  LOP3.LUT R187, R178, 0xff, RZ, 0xc0, !PT ;  /* 0x000000ffb2bb7812 */ /* 0x000fea00078ec0ff */
[----:B------:R-:W3:Y:S01]  /*9d30*/  SHFL.BFLY PT, R180, R135, 0x1, 0x1f ;  /* 0x0c201f0087b47f89 */ /* 0x000ee200000e0000 */
[----:B------:R-:W-:Y:S02]  /*9d40*/  LOP3.LUT R176, R133, 0xff, RZ, 0xc0, !PT ;  /* 0x000000ff85b07812 */ /* 0x000fe400078ec0ff */
[----:B------:R-:W-:Y:S05]  /*9d50*/  SHF.R.U32.HI R179, RZ, 0x18, R133 ;  /* 0x00000018ffb37819 */ /* 0x000fea0000011685 */
[----:B------:R-:W4:Y:S01]  /*9d60*/  SHFL.BFLY PT, R178, R173, 0x1, 0x1f ;  /* 0x0c201f00adb27f89 */ /* 0x000f2200000e0000 */
[----:B------:R-:W-:Y:S01]  /*9d70*/  PRMT R196, R176, 0x5410, R2 ;  /* 0x00005410b0c47816 */ /* 0x000fe20000000002 */
[----:B------:R-:W-:Y:S01]  /*9d80*/  IMAD.WIDE.U32 R2, R202, -0x326172a9, RZ ;  /* 0xcd9e8d57ca027825 */ /* 0x000fe200078e00ff */
[----:B------:R-:W-:Y:S02]  /*9d90*/  FMNMX3.FTZ R133, R136, R78, R79, !PT ;  /* 0x0000004e88857276 */ /* 0x000fe4000781004f */
[----:B------:R-:W-:Y:S01]  /*9da0*/  PRMT R228, R187, 0x5410, R179 ;  /* 0x00005410bbe47816 */ /* 0x000fe200000000b3 */
[----:B------:R-:W-:Y:S05]  /*9db0*/  IMAD.WIDE.U32 R176, R201, -0x326172a9, RZ ;  /* 0xcd9e8d57c9b07825 */ /* 0x000fea00078e00ff */
[----:B------:R-:W-:Y:S02]  /*9dc0*/  LOP3.LUT R182, R223, R2, R177, 0x96, !PT ;  /* 0x00000002dfb67212 */ /* 0x000fe400078e96b1 */
[C---:B------:R-:W-:Y:S02]  /*9dd0*/  LOP3.LUT R2, R172.reuse, 0xffff, RZ, 0xc0, !PT ;  /* 0x0000ffffac027812 */ /* 0x040fe400078ec0ff */
[----:B------:R-:W-:Y:S01]  /*9de0*/  LOP3.LUT R177, R172, 0xff, RZ, 0xc0, !PT ;  /* 0x000000ffacb17812 */ /* 0x000fe200078ec0ff */
[----:B------:R-:W-:Y:S01]  /*9df0*/  IMAD.WIDE.U32 R182, R182, -0x2daee0ad, RZ ;  /* 0xd2511f53b6b67825 */ /* 0x000fe200078e00ff */
[----:B-1----:R-:W-:Y:S04]  /*9e00*/  FMNMX.FTZ R137, R137, R181, !PT ;  /* 0x000000b589897209 */ /* 0x002fe80007810000 */
[C---:B------:R-:W-:Y:S01]  /*9e10*/  FSETP.NEU.FTZ.AND P0, PT, R137.reuse, -INF , PT ;  /* 0xff8000008900780b */ /* 0x040fe20003f1d000 */
[----:B------:R-:W-:Y:S01]  /*9e20*/  FADD.FTZ R0, -R137, R0 ;  /* 0x0000000089007221 */ /* 0x000fe20000010100 */
[----:B--2---:R-:W-:Y:S02]  /*9e30*/  LOP3.LUT R136, R210, R218, R3, 0x96, !PT ;  /* 0x000000dad2887212 */ /* 0x004fe400078e9603 */
[----:B------:R-:W-:Y:S02]  /*9e40*/  FMNMX3.FTZ R3, R133, R90, R91, !PT ;  /* 0x0000005a85037276 */ /* 0x000fe4000781005b */
[----:B------:R-:W-:Y:S01]  /*9e50*/  SHF.R.U32.HI R133, RZ, 0x8, R2 ;  /* 0x00000008ff857819 */ /* 0x000fe20000011602 */
[----:B------:R-:W-:Y:S01]  /*9e60*/  IMAD.WIDE.U32 R194, R136, -0x2daee0ad, RZ ;  /* 0xd2511f5388c27825 */ /* 0x000fe200078e00ff */
[----:B---3--:R-:W-:Y:S02]  /*9e70*/  FMNMX.FTZ R136, R135, R180, !PT ;  /* 0x000000b487887209 */ /* 0x008fe40007810000 */
[----:B----4-:R-:W-:Y:S01]  /*9e80*/  FMNMX.FTZ R135, R173, R178, !PT ;  /* 0x000000b2ad877209 */ /* 0x010fe20007810000 */
[----:B------:R-:W-:Y:S01]  /*9e90*/  FMUL.FTZ R173, R137, UR4 ;  /* 0x0000000489ad7c20 */ /* 0x000fe20008410000 */
[----:B------:R-:W-:Y:S02]  /*9ea0*/  FMNMX3.FTZ R3, R3, R94, R95, !PT ;  /* 0x0000005e03037276 */ /* 0x000fe4000781005f */
[----:B------:R-:W-:Y:S02]  /*9eb0*/  LOP3.LUT R192, R189, R192, R195, 0x96, !PT ;  /* 0x000000c0bdc07212 */ /* 0x000fe400078e96c3 */
[----:B------:R-:W-:Y:S02]  /*9ec0*/  FSEL R173, R173, RZ, P0 ;  /* 0x000000ffadad7208 */ /* 0x000fe40000000000 */
[----:B------:R-:W-:Y:S01]  /*9ed0*/  FMNMX3.FTZ R3, R3, R106, R107, !PT ;  /* 0x0000006a03037276 */ /* 0x000fe2000781006b */
[----:B------:R-:W-:Y:S01]  /*9ee0*/  IMAD.WIDE.U32 R192, R192, -0x326172a9, RZ ;  /* 0xcd9e8d57c0c07825 */ /* 0x000fe200078e00ff */
[----:B------:R-:W-:Y:S03]  /*9ef0*/  PRMT R187, R177, 0x5410, R133 ;  /* 0x00005410b1bb7816 */ /* 0x000fe60000000085 */
[----:B------:R-:W-:Y:S01]  /*9f00*/  FFMA.FTZ R4, R4, UR4, -R173 ;  /* 0x0000000404047c23 */ /* 0x000fe200080108ad */
[----:B------:R-:W-:Y:S01]  /*9f10*/  FMNMX3.FTZ R2, R3, R110, R111, !PT ;  /* 0x0000006e03027276 */ /* 0x000fe2000781006f */
[----:B------:R-:W-:Y:S01]  /*9f20*/  FMUL.FTZ R3, R0, UR4 ;  /* 0x0000000400037c20 */ /* 0x000fe20008410000 */
[--C-:B------:R-:W-:Y:S01]  /*9f30*/  FFMA.FTZ R237, R84, UR4, -R173.reuse ;  /* 0x0000000454ed7c23 */ /* 0x100fe200080108ad */
[----:B------:R1:W-:Y:S01]  /*9f40*/  MUFU.EX2 R195, R4 ;  /* 0x0000000400c37308 */ /* 0x0003e20000000800 */
[--C-:B------:R-:W-:Y:S01]  /*9f50*/  FFMA.FTZ R236, R85, UR4, -R173.reuse ;  /* 0x0000000455ec7c23 */ /* 0x100fe200080108ad */
[--C-:B------:R-:W-:Y:S01]  /*9f60*/  FFMA.FTZ R21, R21, UR4, -R173.reuse ;  /* 0x0000000415157c23 */ /* 0x100fe200080108ad */
[--C-:B------:R-:W-:Y:S01]  /*9f70*/  FFMA.FTZ R20, R20, UR4, -R173.reuse ;  /* 0x0000000414147c23 */ /* 0x100fe200080108ad */
[--C-:B------:R-:W-:Y:S01]  /*9f80*/  FFMA.FTZ R36, R36, UR4, -R173.reuse ;  /* 0x0000000424247c23 */ /* 0x100fe200080108ad */
[--C-:B------:R-:W-:Y:S01]  /*9f90*/  FFMA.FTZ R251, R128, UR4, -R173.reuse ;  /* 0x0000000480fb7c23 */ /* 0x100fe200080108ad */
[----:B------:R-:W-:Y:S01]  /*9fa0*/  FFMA.FTZ R252, R129, UR4, -R173 ;  /* 0x0000000481fc7c23 */ /* 0x000fe200080108ad */
[----:B------:R-:W-:Y:S03]  /*9fb0*/  FSETP.NEU.FTZ.AND P0, PT, R136, -INF , PT ;  /* 0xff8000008800780b */ /* 0x000fe60003f1d000 */
[----:B------:R2:W-:Y:S01]  /*9fc0*/  MUFU.EX2 R133, R3 ;  /* 0x0000000300857308 */ /* 0x0005e20000000800 */
[----:B------:R-:W-:Y:S01]  /*9fd0*/  PRMT R177, R172, 0x7632, R177 ;  /* 0x00007632acb17816 */ /* 0x000fe200000000b1 */
[--C-:B------:R-:W-:Y:S01]  /*9fe0*/  FFMA.FTZ R16, R16, UR4, -R173.reuse ;  /* 0x0000000410107c23 */ /* 0x100fe200080108ad */
[----:B------:R-:W-:Y:S01]  /*9ff0*/  SHF.R.U32.HI R172, RZ, 0x18, R172 ;  /* 0x00000018ffac7819 */ /* 0x000fe200000116ac */
[--C-:B------:R-:W-:Y:S01]  /*a000*/  FFMA.FTZ R17, R17, UR4, -R173.reuse ;  /* 0x0000000411117c23 */ /* 0x100fe200080108ad */
[----:B------:R-:W-:Y:S01]  /*a010*/  LOP3.LUT R177, R177, 0xff, RZ, 0xc0, !PT ;  /* 0x000000ffb1b17812 */ /* 0x000fe200078ec0ff */
[----:B------:R-:W-:Y:S01]  /*a020*/  FFMA.FTZ R242, R100, UR4, -R173 ;  /* 0x0000000464f27c23 */ /* 0x000fe200080108ad */
[----:B------:R-:W-:Y:S03]  /*a030*/  FMNMX3.FTZ R0, R2, R122, R123, !PT ;  /* 0x0000007a02007276 */ /* 0x000fe6000781007b */
[----:B------:R-:W-:Y:S01]  /*a040*/  MUFU.EX2 R231, R16 ;  /* 0x0000001000e77308 */ /* 0x000fe20000000800 */
[----:B------:R-:W-:Y:S01]  /*a050*/  PRMT R200, R177, 0x5410, R172 ;  /* 0x00005410b1c87816 */ /* 0x000fe200000000ac */
[C---:B------:R-:W-:Y:S01]  /*a060*/  FADD.FTZ R2, -R136.reuse, R132 ;  /* 0x0000008488027221 */ /* 0x040fe20000010100 */
[----:B------:R-:W-:Y:S01]  /*a070*/  FMUL.FTZ R172, R136, UR4 ;  /* 0x0000000488ac7c20 */ /* 0x000fe20008410000 */
[----:B------:R-:W-:Y:S01]  /*a080*/  FMNMX3.FTZ R0, R0, R126, R127, !PT ;  /* 0x0000007e00007276 */ /* 0x000fe2000781007f */
[C---:B-1----:R-:W-:Y:S01]  /*a090*/  FMUL.FTZ R4, R135.reuse, UR4 ;  /* 0x0000000487047c20 */ /* 0x042fe20008410000 */
[----:B------:R-:W-:Y:S01]  /*a0a0*/  FMUL.FTZ R132, R2, UR4 ;  /* 0x0000000402847c20 */ /* 0x000fe20008410000 */
[C---:B------:R-:W-:Y:S03]  /*a0b0*/  FADD.FTZ R2, -R135.reuse, R134 ;  /* 0x0000008687027221 */ /* 0x040fe60000010100 */
[----:B------:R-:W-:Y:S01]  /*a0c0*/  MUFU.EX2 R248, R17 ;  /* 0x0000001100f87308 */ /* 0x000fe20000000800 */
[----:B------:R-:W-:Y:S01]  /*a0d0*/  FSEL R172, R172, RZ, P0 ;  /* 0x000000ffacac7208 */ /* 0x000fe20000000000 */
[----:B--2---:R-:W1:Y:S01]  /*a0e0*/  SHFL.BFLY PT, R3, R0, 0x2, 0x1f ;  /* 0x0c401f0000037f89 */ /* 0x004e6200000e0000 */
[----:B------:R-:W-:Y:S01]  /*a0f0*/  FSETP.NEU.FTZ.AND P0, PT, R135, -INF , PT ;  /* 0xff8000008700780b */ /* 0x000fe20003f1d000 */
[----:B------:R-:W-:Y:S01]  /*a100*/  FMUL.FTZ R2, R2, UR4 ;  /* 0x0000000402027c20 */ /* 0x000fe20008410000 */
[----:B------:R-:W-:Y:S01]  /*a110*/  LOP3.LUT R177, R222, R176, R193, 0x96, !PT ;  /* 0x000000b0deb17212 */ /* 0x000fe200078e96c1 */
[--C-:B------:R-:W-:Y:S01]  /*a120*/  FFMA.FTZ R6, R6, UR4, -R172.reuse ;  /* 0x0000000406067c23 */ /* 0x100fe200080108ac */
[----:B------:R-:W-:Y:S03]  /*a130*/  FSEL R4, R4, RZ, P0 ;  /* 0x000000ff04047208 */ /* 0x000fe60000000000 */
[----:B------:R2:W-:Y:S01]  /*a140*/  MUFU.EX2 R134, R2 ;  /* 0x0000000200867308 */ /* 0x0005e20000000800 */
[--C-:B------:R-:W-:Y:S01]  /*a150*/  FFMA.FTZ R38, R38, UR4, -R172.reuse ;  /* 0x0000000426267c23 */ /* 0x100fe200080108ac */
[----:B------:R-:W-:Y:S01]  /*a160*/  FFMA.FTZ R129, R87, UR4, -R172 ;  /* 0x0000000457817c23 */ /* 0x000fe200080108ac */
[--C-:B------:R-:W-:Y:S01]  /*a170*/  FFMA.FTZ R245, R101, UR4, -R173.reuse ;  /* 0x0000000465f57c23 */ /* 0x100fe200080108ad */
[--C-:B------:R-:W-:Y:S01]  /*a180*/  FFMA.FTZ R40, R40, UR4, -R4.reuse ;  /* 0x0000000428287c23 */ /* 0x100fe20008010804 */
[--C-:B------:R-:W-:Y:S01]  /*a190*/  FFMA.FTZ R44, R44, UR4, -R4.reuse ;  /* 0x000000042c2c7c23 */ /* 0x100fe20008010804 */
[--C-:B------:R-:W-:Y:S01]  /*a1a0*/  FFMA.FTZ R8, R8, UR4, -R4.reuse ;  /* 0x0000000408087c23 */ /* 0x100fe20008010804 */
[--C-:B------:R-:W-:Y:S03]  /*a1b0*/  FFMA.FTZ R9, R9, UR4, -R4.reuse ;  /* 0x0000000409097c23 */ /* 0x100fe60008010804 */
[----:B------:R3:W-:Y:S01]  /*a1c0*/  MUFU.EX2 R193, R6 ;  /* 0x0000000600c17308 */ /* 0x0007e20000000800 */
[--C-:B------:R-:W-:Y:S01]  /*a1d0*/  FFMA.FTZ R13, R13, UR4, -R4.reuse ;  /* 0x000000040d0d7c23 */ /* 0x100fe20008010804 */
[--C-:B------:R-:W-:Y:S01]  /*a1e0*/  FFMA.FTZ R12, R12, UR4, -R4.reuse ;  /* 0x000000040c0c7c23 */ /* 0x100fe20008010804 */
[--C-:B------:R-:W-:Y:S01]  /*a1f0*/  FFMA.FTZ R25, R25, UR4, -R4.reuse ;  /* 0x0000000419197c23 */ /* 0x100fe20008010804 */
[--C-:B------:R-:W-:Y:S01]  /*a200*/  FFMA.FTZ R28, R28, UR4, -R4.reuse ;  /* 0x000000041c1c7c23 */ /* 0x100fe20008010804 */
[--C-:B------:R-:W-:Y:S01]  /*a210*/  FFMA.FTZ R29, R29, UR4, -R4.reuse ;  /* 0x000000041d1d7c23 */ /* 0x100fe20008010804 */
[--C-:B------:R-:W-:Y:S01]  /*a220*/  FFMA.FTZ R24, R24, UR4, -R4.reuse ;  /* 0x0000000418187c23 */ /* 0x100fe20008010804 */
[----:B------:R-:W-:Y:S03]  /*a230*/  FFMA.FTZ R41, R41, UR4, -R4 ;  /* 0x0000000429297c23 */ /* 0x000fe60008010804 */
[----:B------:R4:W-:Y:S01]  /*a240*/  MUFU.EX2 R185, R8 ;  /* 0x0000000800b97308 */ /* 0x0009e20000000800 */
[----:B--2---:R-:W-:Y:S01]  /*a250*/  LOP3.LUT R2, R199, 0xff, RZ, 0xc0, !PT ;  /* 0x000000ffc7027812 */ /* 0x004fe200078ec0ff */
[----:B------:R-:W-:Y:S01]  /*a260*/  FFMA.FTZ R5, R5, UR4, -R173 ;  /* 0x0000000405057c23 */ /* 0x000fe200080108ad */
[----:B-1----:R-:W-:Y:S01]  /*a270*/  FMNMX.FTZ R0, R0, R3, !PT ;  /* 0x0000000300007209 */ /* 0x002fe20007810000 */
[----:B------:R-:W-:Y:S01]  /*a280*/  FFMA.FTZ R7, R7, UR4, -R172 ;  /* 0x0000000407077c23 */ /* 0x000fe200080108ac */
[----:B------:R-:W-:Y:S01]  /*a290*/  LOP3.LUT R3, R174, 0xffff, RZ, 0xc0, !PT ;  /* 0x0000ffffae037812 */ /* 0x000fe200078ec0ff */
[----:B------:R-:W-:Y:S01]  /*a2a0*/  FFMA.FTZ R45, R45, UR4, -R4 ;  /* 0x000000042d2d7c23 */ /* 0x000fe20008010804 */
[----:B------:R-:W-:Y:S03]  /*a2b0*/  PRMT R205, R2, 0x5410, R205 ;  /* 0x0000541002cd7816 */ /* 0x000fe600000000cd */
[----:B------:R-:W-:Y:S01]  /*a2c0*/  MUFU.EX2 R249, R5 ;  /* 0x0000000500f97308 */ /* 0x000fe20000000800 */
[C---:B---3--:R-:W-:Y:S01]  /*a2d0*/  PRMT R6, R174.reuse, 0x7632, R6 ;  /* 0x00007632ae067816 */ /* 0x048fe20000000006 */
[----:B------:R-:W1:Y:S01]  /*a2e0*/  SHFL.BFLY PT, R2, R0, 0x1, 0x1f ;  /* 0x0c201f0000027f89 */ /* 0x000e6200000e0000 */
[----:B------:R-:W-:Y:S01]  /*a2f0*/  LOP3.LUT R176, R174, 0xff, RZ, 0xc0, !PT ;  /* 0x000000ffaeb07812 */ /* 0x000fe200078ec0ff */
[----:B------:R-:W-:Y:S01]  /*a300*/  FFMA.FTZ R60, R60, UR4, -R4 ;  /* 0x000000043c3c7c23 */ /* 0x000fe20008010804 */
[----:B------:R-:W-:Y:S01]  /*a310*/  SHF.R.U32.HI R174, RZ, 0x18, R174 ;  /* 0x00000018ffae7819 */ /* 0x000fe200000116ae */
[----:B------:R-:W-:Y:S01]  /*a320*/  FFMA.FTZ R61, R61, UR4, -R4 ;  /* 0x000000043d3d7c23 */ /* 0x000fe20008010804 */
[----:B------:R-:W-:Y:S03]  /*a330*/  LOP3.LUT R6, R6, 0xff, RZ, 0xc0, !PT ;  /* 0x000000ff06067812 */ /* 0x000fe600078ec0ff */
[----:B------:R2:W-:Y:S01]  /*a340*/  MUFU.EX2 R201, R7 ;  /* 0x0000000700c97308 */ /* 0x0005e20000000800 */
[----:B----4-:R-:W-:Y:S01]  /*a350*/  SHF.R.U32.HI R8, RZ, 0x8, R3 ;  /* 0x00000008ff087819 */ /* 0x010fe20000011603 */
[----:B------:R-:W-:Y:S01]  /*a360*/  FFMA.FTZ R18, R18, UR4, -R172 ;  /* 0x0000000412127c23 */ /* 0x000fe200080108ac */
[----:B------:R-:W-:Y:S01]  /*a370*/  LOP3.LUT R3, R188, R194, R183, 0x96, !PT ;  /* 0x000000c2bc037212 */ /* 0x000fe200078e96b7 */
[----:B------:R-:W-:Y:S01]  /*a380*/  FFMA.FTZ R109, R109, UR4, -R4 ;  /* 0x000000046d6d7c23 */ /* 0x000fe20008010804 */
[----:B------:R-:W-:Y:S01]  /*a390*/  PRMT R183, R6, 0x5410, R174 ;  /* 0x0000541006b77816 */ /* 0x000fe200000000ae */
[----:B------:R-:W-:Y:S01]  /*a3a0*/  IMAD.WIDE.U32 R16, R177, -0x2daee0ad, RZ ;  /* 0xd2511f53b1107825 */ /* 0x000fe200078e00ff */
[----:B------:R-:W-:Y:S03]  /*a3b0*/  LOP3.LUT R6, R175, 0xffff, RZ, 0xc0, !PT ;  /* 0x0000ffffaf067812 */ /* 0x000fe600078ec0ff */
[----:B------:R3:W-:Y:S01]  /*a3c0*/  MUFU.EX2 R202, R18 ;  /* 0x0000001200ca7308 */ /* 0x0007e20000000800 */
[----:B------:R-:W-:Y:S01]  /*a3d0*/  PRMT R181, R176, 0x5410, R8 ;  /* 0x00005410b0b57816 */ /* 0x000fe20000000008 */
[----:B------:R-:W-:Y:S01]  /*a3e0*/  IMAD.WIDE.U32 R178, R3, -0x326172a9, RZ ;  /* 0xcd9e8d5703b27825 */ /* 0x000fe200078e00ff */
[----:B------:R-:W-:Y:S02]  /*a3f0*/  LOP3.LUT R8, R175, 0xff, RZ, 0xc0, !PT ;  /* 0x000000ffaf087812 */ /* 0x000fe400078ec0ff */
[----:B------:R-:W-:Y:S01]  /*a400*/  SHF.R.U32.HI R6, RZ, 0x8, R6 ;  /* 0x00000008ff067819 */ /* 0x000fe20000011606 */
[----:B------:R-:W-:Y:S01]  /*a410*/  FFMA.FTZ R32, R32, UR4, -R173 ;  /* 0x0000000420207c23 */ /* 0x000fe200080108ad */
[----:B------:R-:W-:Y:S03]  /*a420*/  LOP3.LUT R3, R221, R192, R179, 0x96, !PT ;  /* 0x000000c0dd037212 */ /* 0x000fe600078e96b3 */
[----:B------:R4:W4:Y:S01]  /*a430*/  MUFU.EX2 R199, R9 ;  /* 0x0000000900c77308 */ /* 0x0009220000000800 */
[----:B------:R-:W-:Y:S01]  /*a440*/  PRMT R179, R8, 0x5410, R6 ;  /* 0x0000541008b37816 */ /* 0x000fe20000000006 */
[----:B--2---:R-:W-:Y:S01]  /*a450*/  IMAD.MOV.U32 R7, RZ, RZ, R235 ;  /* 0x000000ffff077224 */ /* 0x004fe200078e00eb */
[C---:B------:R-:W-:Y:S01]  /*a460*/  PRMT R8, R178.reuse, 0x7773, RZ ;  /* 0x00007773b2087816 */ /* 0x040fe200000000ff */
[--C-:B------:R-:W-:Y:S01]  /*a470*/  FFMA.FTZ R235, R97, UR4, -R173.reuse ;  /* 0x0000000461eb7c23 */ /* 0x100fe200080108ad */
[----:B------:R-:W-:Y:S01]  /*a480*/  PRMT R6, R178, 0x7772, RZ ;  /* 0x00007772b2067816 */ /* 0x000fe200000000ff */
[--C-:B------:R-:W-:Y:S01]  /*a490*/  FFMA.FTZ R238, R113, UR4, -R173.reuse ;  /* 0x0000000471ee7c23 */ /* 0x100fe200080108ad */
[----:B-1----:R-:W-:Y:S03]  /*a4a0*/  FMNMX.FTZ R2, R0, R2, !PT ;  /* 0x0000000200027209 */ /* 0x002fe60007810000 */
[----:B------:R-:W-:Y:S01]  /*a4b0*/  MUFU.EX2 R132, R132 ;  /* 0x0000008400847308 */ /* 0x000fe20000000800 */
[----:B------:R-:W-:Y:S01]  /*a4c0*/  PRMT R184, R6, 0x5410, R8 ;  /* 0x0000541006b87816 */ /* 0x000fe20000000008 */
[----:B------:R-:W-:Y:S01]  /*a4d0*/  IMAD.MOV.U32 R6, RZ, RZ, R234 ;  /* 0x000000ffff067224 */ /* 0x000fe200078e00ea */
[----:B------:R-:W-:Y:S01]  /*a4e0*/  PRMT R5, R16, 0x7772, RZ ;  /* 0x0000777210057816 */ /* 0x000fe200000000ff */
[----:B------:R-:W-:Y:S01]  /*a4f0*/  FMUL.FTZ R174, R2, UR4 ;  /* 0x0000000402ae7c20 */ /* 0x000fe20008410000 */
[----:B------:R-:W-:Y:S01]  /*a500*/  PRMT R0, R175, 0x7632, R0 ;  /* 0x00007632af007816 */ /* 0x000fe20000000000 */
[----:B---3--:R-:W-:Y:S01]  /*a510*/  IMAD.MOV.U32 R18, RZ, RZ, R178 ;  /* 0x000000ffff127224 */ /* 0x008fe200078e00b2 */
[----:B------:R-:W-:Y:S03]  /*a520*/  MOV R100, R6 ;  /* 0x0000000600647202 */ /* 0x000fe60000000f00 */
[----:B------:R-:W-:Y:S01]  /*a530*/  MUFU.EX2 R41, R41 ;  /* 0x0000002900297308 */ /* 0x000fe20000000800 */
[----:B------:R-:W-:Y:S01]  /*a540*/  PRMT R6, R16, 0x7773, RZ ;  /* 0x0000777310067816 */ /* 0x000fe200000000ff */
[----:B------:R-:W-:Y:S01]  /*a550*/  FFMA.FTZ R177, R81, UR4, -R173 ;  /* 0x0000000451b17c23 */ /* 0x000fe200080108ad */
[----:B------:R-:W-:Y:S01]  /*a560*/  SHF.R.U32.HI R175, RZ, 0x18, R175 ;  /* 0x00000018ffaf7819 */ /* 0x000fe200000116af */
[----:B------:R-:W-:Y:S01]  /*a570*/  IMAD.MOV.U32 R81, RZ, RZ, R233 ;  /* 0x000000ffff517224 */ /* 0x000fe200078e00e9 */
[----:B------:R-:W-:Y:S01]  /*a580*/  PRMT R97, R5, 0x5410, R6 ;  /* 0x0000541005617816 */ /* 0x000fe20000000006 */
[--C-:B------:R-:W-:Y:S01]  /*a590*/  FFMA.FTZ R233, R68, UR4, -R173.reuse ;  /* 0x0000000444e97c23 */ /* 0x100fe200080108ad */
[----:B------:R-:W-:Y:S03]  /*a5a0*/  LOP3.LUT R0, R0, 0xff, RZ, 0xc0, !PT ;  /* 0x000000ff00007812 */ /* 0x000fe600078ec0ff */
[----:B------:R-:W-:Y:S01]  /*a5b0*/  MUFU.EX2 R177, R177 ;  /* 0x000000b100b17308 */ /* 0x000fe20000000800 */
[----:B------:R-:W-:Y:S01]  /*a5c0*/  FSETP.NEU.FTZ.AND P0, PT, R2, -INF , PT ;  /* 0xff8000000200780b */ /* 0x000fe20003f1d000 */
[----:B----4-:R-:W-:Y:S01]  /*a5d0*/  FFMA.FTZ R9, R116, UR4, -R173 ;  /* 0x0000000474097c23 */ /* 0x010fe200080108ad */
[----:B------:R-:W-:Y:S01]  /*a5e0*/  LOP3.LUT R5, R3, 0xffff, RZ, 0xc0, !PT ;  /* 0x0000ffff03057812 */ /* 0x000fe200078ec0ff */
[----:B------:R-:W-:Y:S01]  /*a5f0*/  IMAD.MOV.U32 R101, RZ, RZ, R7 ;  /* 0x000000ffff657224 */ /* 0x000fe200078e0007 */
[----:B------:R-:W-:Y:S01]  /*a600*/  PRMT R180, R178, 0x7771, RZ ;  /* 0x00007771b2b47816 */ /* 0x000fe200000000ff */
[----:B------:R-:W-:Y:S01]  /*a610*/  IMAD.MOV.U32 R7, RZ, RZ, R16 ;  /* 0x000000ffff077224 */ /* 0x000fe200078e0010 */
[----:B------:R-:W-:Y:S03]  /*a620*/  PRMT R178, R0, 0x5410, R175 ;  /* 0x0000541000b27816 */ /* 0x000fe600000000af */
[----:B------:R-:W-:Y:S01]  /*a630*/  MUFU.EX2 R233, R233 ;  /* 0x000000e900e97308 */ /* 0x000fe20000000800 */
[----:B------:R-:W-:Y:S01]  /*a640*/  FSEL R174, R174, RZ, P0 ;  /* 0x000000ffaeae7208 */ /* 0x000fe20000000000 */
[----:B------:R-:W-:Y:S01]  /*a650*/  FFMA.FTZ R35, R35, UR4, -R172 ;  /* 0x0000000423237c23 */ /* 0x000fe200080108ac */
[----:B------:R-:W-:Y:S01]  /*a660*/  LOP3.LUT R0, R225, R182, R17, 0x96, !PT ;  /* 0x000000b6e1007212 */ /* 0x000fe200078e9611 */
[----:B------:R-:W-:Y:S01]  /*a670*/  FFMA.FTZ R182, R80, UR4, -R173 ;  /* 0x0000000450b67c23 */ /* 0x000fe200080108ad */
[----:B------:R-:W-:Y:S01]  /*a680*/  LOP3.LUT R6, R3, 0xff, RZ, 0xc0, !PT ;  /* 0x000000ff03067812 */ /* 0x000fe200078ec0ff */
[----:B------:R-:W-:Y:S01]  /*a690*/  IMAD.MOV.U32 R80, RZ, RZ, R232 ;  /* 0x000000ffff507224 */ /* 0x000fe200078e00e8 */
[----:B------:R-:W-:Y:S03]  /*a6a0*/  SHF.R.U32.HI R5, RZ, 0x8, R5 ;  /* 0x00000008ff057819 */ /* 0x000fe60000011605 */
[----:B------:R-:W-:Y:S01]  /*a6b0*/  MUFU.EX2 R235, R235 ;  /* 0x000000eb00eb7308 */ /* 0x000fe20000000800 */
[----:B------:R-:W-:Y:S01]  /*a6c0*/  FFMA.FTZ R232, R69, UR4, -R173 ;  /* 0x0000000445e87c23 */ /* 0x000fe200080108ad */
[--C-:B------:R-:W-:Y:S01]  /*a6d0*/  FFMA.FTZ R15, R15, UR4, -R174.reuse ;  /* 0x000000040f0f7c23 */ /* 0x100fe200080108ae */
[----:B------:R-:W-:Y:S01]  /*a6e0*/  PRMT R69, R6, 0x5410, R5 ;  /* 0x0000541006457816 */ /* 0x000fe20000000005 */
[----:B------:R-:W-:Y:S01]  /*a6f0*/  FFMA.FTZ R43, R43, UR4, -R174 ;  /* 0x000000042b2b7c23 */ /* 0x000fe200080108ae */
[----:B------:R-:W-:Y:S01]  /*a700*/  PRMT R6, R3, 0x7632, R6 ;  /* 0x0000763203067816 */ /* 0x000fe20000000006 */
[--C-:B------:R-:W-:Y:S01]  /*a710*/  FFMA.FTZ R42, R42, UR4, -R174.reuse ;  /* 0x000000042a2a7c23 */ /* 0x100fe200080108ae */
[----:B------:R-:W-:Y:S03]  /*a720*/  SHF.R.U32.HI R5, RZ, 0x18, R3 ;  /* 0x00000018ff057819 */ /* 0x000fe60000011603 */
[----:B------:R1:W-:Y:S01]  /*a730*/  MUFU.EX2 R113, R15 ;  /* 0x0000000f00717308 */ /* 0x0003e20000000800 */
[----:B------:R-:W-:Y:S01]  /*a740*/  LOP3.LUT R3, R6, 0xff, RZ, 0xc0, !PT ;  /* 0x000000ff06037812 */ /* 0x000fe200078ec0ff */
[----:B------:R-:W-:Y:S01]  /*a750*/  FFMA.FTZ R14, R14, UR4, -R174 ;  /* 0x000000040e0e7c23 */ /* 0x000fe200080108ae */
[----:B------:R-:W-:Y:S01]  /*a760*/  PRMT R8, R16, 0x7771, RZ ;  /* 0x0000777110087816 */ /* 0x000fe200000000ff */
[----:B------:R-:W-:Y:S01]  /*a770*/  FFMA.FTZ R234, R96, UR4, -R173 ;  /* 0x0000000460ea7c23 */ /* 0x000fe200080108ad */
[----:B------:R-:W-:Y:S01]  /*a780*/  PRMT R68, R3, 0x5410, R5 ;  /* 0x0000541003447816 */ /* 0x000fe20000000005 */
[--C-:B------:R-:W-:Y:S01]  /*a790*/  FFMA.FTZ R192, R86, UR4, -R172.reuse ;  /* 0x0000000456c07c23 */ /* 0x100fe200080108ac */
[----:B------:R-:W-:Y:S03]  /*a7a0*/  LOP3.LUT R3, R18, 0xff, RZ, 0xc0, !PT ;  /* 0x000000ff12037812 */ /* 0x000fe600078ec0ff */
[----:B------:R2:W-:Y:S01]  /*a7b0*/  MUFU.EX2 R116, R14 ;  /* 0x0000000e00747308 */ /* 0x0005e20000000800 */
[----:B------:R-:W-:Y:S01]  /*a7c0*/  LOP3.LUT R5, R0, 0xff, RZ, 0xc0, !PT ;  /* 0x000000ff00057812 */ /* 0x000fe200078ec0ff */
[----:B------:R-:W-:Y:S01]  /*a7d0*/  FFMA.FTZ R23, R23, UR4, -R172 ;  /* 0x0000000417177c23 */ /* 0x000fe200080108ac */
[----:B------:R-:W-:Y:S01]  /*a7e0*/  PRMT R180, R3, 0x5410, R180 ;  /* 0x0000541003b47816 */ /* 0x000fe200000000b4 */
[----:B------:R-:W-:Y:S01]  /*a7f0*/  FFMA.FTZ R239, R112, UR4, -R173 ;  /* 0x0000000470ef7c23 */ /* 0x000fe200080108ad */
[----:B------:R-:W-:Y:S01]  /*a800*/  LOP3.LUT R3, R0, 0xffff, RZ, 0xc0, !PT ;  /* 0x0000ffff00037812 */ /* 0x000fe200078ec0ff */
[--C-:B------:R-:W-:Y:S01]  /*a810*/  FFMA.FTZ R19, R19, UR4, -R172.reuse ;  /* 0x0000000413137c23 */ /* 0x100fe200080108ac */
[----:B------:R-:W-:Y:S03]  /*a820*/  FFMA.FTZ R34, R34, UR4, -R172 ;  /* 0x0000000422227c23 */ /* 0x000fe600080108ac */
[----:B------:R-:W-:Y:S01]  /*a830*/  MUFU.EX2 R112, R13 ;  /* 0x0000000d00707308 */ /* 0x000fe20000000800 */
[----:B------:R-:W-:Y:S01]  /*a840*/  SHF.R.U32.HI R3, RZ, 0x8, R3 ;  /* 0x00000008ff037819 */ /* 0x000fe20000011603 */
[----:B-1----:R-:W-:Y:S02]  /*a850*/  IMAD.MOV.U32 R15, RZ, RZ, R81 ;  /* 0x000000ffff0f7224 */ /* 0x002fe400078e0051 */
[--C-:B------:R-:W-:Y:S01]  /*a860*/  FFMA.FTZ R27, R27, UR4, -R174.reuse ;  /* 0x000000041b1b7c23 */ /* 0x100fe200080108ae */
[--C-:B------:R-:W-:Y:S01]  /*a870*/  FFMA.FTZ R11, R11, UR4, -R174.reuse ;  /* 0x000000040b0b7c23 */ /* 0x100fe200080108ae */
[--C-:B------:R-:W-:Y:S01]  /*a880*/  PRMT R81, R5, 0x5410, R3.reuse ;  /* 0x0000541005517816 */ /* 0x100fe20000000003 */
[----:B------:R-:W-:Y:S01]  /*a890*/  FFMA.FTZ R26, R26, UR4, -R174 ;  /* 0x000000041a1a7c23 */ /* 0x000fe200080108ae */
[----:B------:R-:W-:Y:S02]  /*a8a0*/  PRMT R3, R0, 0x7632, R3 ;  /* 0x0000763200037816 */ /* 0x000fe40000000003 */
[----:B------:R-:W-:Y:S01]  /*a8b0*/  MUFU.EX2 R13, R32 ;  /* 0x00000020000d7308 */ /* 0x000fe20000000800 */
[----:B------:R-:W-:Y:S01]  /*a8c0*/  SHF.R.U32.HI R5, RZ, 0x18, R0 ;  /* 0x00000018ff057819 */ /* 0x000fe20000011600 */
[----:B--2---:R-:W-:Y:S01]  /*a8d0*/  IMAD.MOV.U32 R14, RZ, RZ, R80 ;  /* 0x000000ffff0e7224 */ /* 0x004fe200078e0050 */
[----:B------:R-:W-:Y:S01]  /*a8e0*/  LOP3.LUT R0, R3, 0xff, RZ, 0xc0, !PT ;  /* 0x000000ff03007812 */ /* 0x000fe200078ec0ff */
[--C-:B------:R-:W-:Y:S01]  /*a8f0*/  FFMA.FTZ R33, R33, UR4, -R173.reuse ;  /* 0x0000000421217c23 */ /* 0x100fe200080108ad */
[--C-:B------:R-:W-:Y:S01]  /*a900*/  FFMA.FTZ R175, R64, UR4, -R173.reuse ;  /* 0x0000000440af7c23 */ /* 0x100fe200080108ad */
[----:B------:R-:W-:Y:S01]  /*a910*/  FFMA.FTZ R176, R65, UR4, -R173 ;  /* 0x0000000441b07c23 */ /* 0x000fe200080108ad */
[----:B------:R-:W-:Y:S03]  /*a920*/  PRMT R80, R0, 0x5410, R5 ;  /* 0x0000541000507816 */ /* 0x000fe60000000005 */
[----:B------:R-:W-:Y:S01]  /*a930*/  MUFU.EX2 R32, R35 ;  /* 0x0000002300207308 */ /* 0x000fe20000000800 */
[----:B------:R-:W-:Y:S01]  /*a940*/  LOP3.LUT R0, R7, 0xff, RZ, 0xc0, !PT ;  /* 0x000000ff07007812 */ /* 0x000fe200078ec0ff */
[----:B------:R-:W-:Y:S01]  /*a950*/  FFMA.FTZ R10, R10, UR4, -R174 ;  /* 0x000000040a0a7c23 */ /* 0x000fe200080108ae */
[----:B------:R-:W-:Y:S02]  /*a960*/  IMAD.MOV.U32 R17, RZ, RZ, R199 ;  /* 0x000000ffff117224 */ /* 0x000fe400078e00c7 */
[--C-:B------:R-:W-:Y:S01]  /*a970*/  FFMA.FTZ R49, R49, UR4, -R173.reuse ;  /* 0x0000000431317c23 */ /* 0x100fe200080108ad */
[----:B------:R-:W-:Y:S01]  /*a980*/  PRMT R96, R0, 0x5410, R8 ;  /* 0x0000541000607816 */ /* 0x000fe20000000008 */
[--C-:B------:R-:W-:Y:S01]  /*a990*/  FFMA.FTZ R37, R37, UR4, -R173.reuse ;  /* 0x0000000425257c23 */ /* 0x100fe200080108ad */
[--C-:B------:R-:W-:Y:S02]  /*a9a0*/  FFMA.FTZ R52, R52, UR4, -R173.reuse ;  /* 0x0000000434347c23 */ /* 0x100fe400080108ad */
[----:B------:R-:W-:Y:S01]  /*a9b0*/  MUFU.EX2 R35, R23 ;  /* 0x0000001700237308 */ /* 0x000fe20000000800 */
[----:B------:R-:W-:Y:S01]  /*a9c0*/  FFMA.FTZ R53, R53, UR4, -R173 ;  /* 0x0000000435357c23 */ /* 0x000fe200080108ad */
[----:B------:R-:W-:Y:S02]  /*a9d0*/  IMAD.MOV.U32 R16, RZ, RZ, R201 ;  /* 0x000000ffff107224 */ /* 0x000fe400078e00c9 */
[--C-:B------:R-:W-:Y:S01]  /*a9e0*/  FFMA.FTZ R194, R99, UR4, -R172.reuse ;  /* 0x0000000463c27c23 */ /* 0x100fe200080108ac */
[--C-:B------:R-:W-:Y:S01]  /*a9f0*/  FFMA.FTZ R22, R22, UR4, -R172.reuse ;  /* 0x0000000416167c23 */ /* 0x100fe200080108ac */
[--C-:B------:R-:W-:Y:S01]  /*aa00*/  FFMA.FTZ R39, R39, UR4, -R172.reuse ;  /* 0x0000000427277c23 */ /* 0x100fe200080108ac */
[--C-:B------:R-:W-:Y:S01]  /*aa10*/  FFMA.FTZ R66, R66, UR4, -R172.reuse ;  /* 0x0000000442427c23 */ /* 0x100fe200080108ac */
[--C-:B------:R-:W-:Y:S02]  /*aa20*/  FFMA.FTZ R67, R67, UR4, -R172.reuse ;  /* 0x0000000443437c23 */ /* 0x100fe400080108ac */
[----:B------:R-:W-:Y:S01]  /*aa30*/  MUFU.EX2 R250, R19 ;  /* 0x0000001300fa7308 */ /* 0x000fe20000000800 */
[--C-:B------:R-:W-:Y:S01]  /*aa40*/  FFMA.FTZ R54, R54, UR4, -R172.reuse ;  /* 0x0000000436367c23 */ /* 0x100fe200080108ac */
[--C-:B------:R-:W-:Y:S01]  /*aa50*/  FFMA.FTZ R84, R83, UR4, -R172.reuse ;  /* 0x0000000453547c23 */ /* 0x100fe200080108ac */
[----:B------:R-:W-:Y:S01]  /*aa60*/  FFMA.FTZ R201, R98, UR4, -R172 ;  /* 0x0000000462c97c23 */ /* 0x000fe200080108ac */
[--C-:B------:R-:W-:Y:S01]  /*aa70*/  FFMA.FTZ R98, R125, UR4, -R4.reuse ;  /* 0x000000047d627c23 */ /* 0x100fe20008010804 */
[----:B------:R-:W-:Y:S02]  /*aa80*/  IMAD.MOV.U32 R83, RZ, RZ, R101 ;  /* 0x000000ffff537224 */ /* 0x000fe400078e0065 */
[----:B------:R-:W-:Y:S01]  /*aa90*/  FFMA.FTZ R101, R77, UR4, -R4 ;  /* 0x000000044d657c23 */ /* 0x000fe20008010804 */
[--C-:B------:R-:W-:Y:S02]  /*aaa0*/  FFMA.FTZ R30, R30, UR4, -R174.reuse ;  /* 0x000000041e1e7c23 */ /* 0x100fe400080108ae */
        /* <DEDUP_REMOVED lines=22> */
[----:B------:R-:W-:Y:S01]  /*ac10*/  FFMA.FTZ R126, R126, UR4, -R174 ;  /* 0x000000047e7e7c23 */ /* 0x000fe200080108ae */
[----:B------:R-:W-:Y:S03]  /*ac20*/  IMAD.MOV.U32 R86, RZ, RZ, R14 ;  /* 0x000000ffff567224 */ /* 0x000fe600078e000e */
[----:B------:R2:W-:Y:S01]  /*ac30*/  MUFU.EX2 R12, R33 ;  /* 0x00000021000c7308 */ /* 0x0005e20000000800 */
[----:B------:R-:W-:Y:S01]  /*ac40*/  ISETP.GT.AND P0, PT, R215, RZ, PT ;  /* 0x000000ffd700720c */ /* 0x000fe20003f04270 */
[--C-:B------:R-:W-:Y:S01]  /*ac50*/  FFMA.FTZ R48, R48, UR4, -R173.reuse ;  /* 0x0000000430307c23 */ /* 0x100fe200080108ad */
[----:B------:R-:W-:Y:S01]  /*ac60*/  FFMA.FTZ R173, R117, UR4, -R173 ;  /* 0x0000000475ad7c23 */ /* 0x000fe200080108ad */
[----:B------:R-:W-:Y:S01]  /*ac70*/  FFMA.FTZ R117, R71, UR4, -R172 ;  /* 0x0000000447757c23 */ /* 0x000fe200080108ac */
[----:B------:R-:W-:Y:S01]  /*ac80*/  IMAD.MOV.U32 R87, RZ, RZ, R15 ;  /* 0x000000ffff577224 */ /* 0x000fe200078e000f */
[----:B------:R-:W-:Y:S01]  /*ac90*/  MOV R15, R17 ;  /* 0x00000011000f7202 */ /* 0x000fe20000000f00 */
[----:B------:R-:W-:Y:S01]  /*aca0*/  IMAD.MOV.U32 R14, RZ, RZ, R16 ;  /* 0x000000ffff0e7224 */ /* 0x000fe200078e0010 */
[----:B------:R-:W-:Y:S02]  /*acb0*/  MOV R17, R247 ;  /* 0x000000f700117202 */ /* 0x000fe40000000f00 */
[----:B------:R-:W3:Y:S01]  /*acc0*/  MUFU.EX2 R19, R21 ;  /* 0x0000001500137308 */ /* 0x000ee20000000800 */
[----:B-1----:R-:W-:Y:S02]  /*acd0*/  IMAD.MOV.U32 R27, RZ, RZ, R64 ;  /* 0x000000ffff1b7224 */ /* 0x002fe400078e0040 */
[--C-:B------:R-:W-:Y:S01]  /*ace0*/  FFMA.FTZ R64, R56, UR4, -R4.reuse ;  /* 0x0000000438407c23 */ /* 0x100fe20008010804 */
[----:B------:R-:W-:Y:S02]  /*acf0*/  IMAD.MOV.U32 R56, RZ, RZ, R65 ;  /* 0x000000ffff387224 */ /* 0x000fe400078e0041 */
[----:B------:R-:W-:Y:S01]  /*ad00*/  FFMA.FTZ R65, R57, UR4, -R4 ;  /* 0x0000000439417c23 */ /* 0x000fe20008010804 */
[----:B------:R-:W-:Y:S02]  /*ad10*/  IMAD.MOV.U32 R57, RZ, RZ, R112 ;  /* 0x000000ffff397224 */ /* 0x000fe400078e0070 */
[--C-:B------:R-:W-:Y:S01]  /*ad20*/  FFMA.FTZ R85, R82, UR4, -R172.reuse ;  /* 0x0000000452557c23 */ /* 0x100fe200080108ac */
[----:B------:R-:W-:Y:S01]  /*ad30*/  MOV R82, R100 ;  /* 0x0000006400527202 */ /* 0x000fe20000000f00 */
[----:B------:R3:W-:Y:S01]  /*ad40*/  MUFU.EX2 R8, R26 ;  /* 0x0000001a00087308 */ /* 0x0007e20000000800 */
[----:B--2---:R-:W-:Y:S02]  /*ad50*/  IMAD.MOV.U32 R33, RZ, RZ, R9 ;  /* 0x000000ffff217224 */ /* 0x004fe400078e0009 */
[----:B------:R-:W-:Y:S01]  /*ad60*/  FFMA.FTZ R128, R70, UR4, -R172 ;  /* 0x0000000446807c23 */ /* 0x000fe200080108ac */
[----:B------:R-:W-:Y:S02]  /*ad70*/  IMAD.MOV.U32 R9, RZ, RZ, R249 ;  /* 0x000000ffff097224 */ /* 0x000fe400078e00f9 */
[----:B------:R-:W-:Y:S01]  /*ad80*/  FFMA.FTZ R112, R72, UR4, -R4 ;  /* 0x0000000448707c23 */ /* 0x000fe20008010804 */
[----:B------:R-:W-:Y:S02]  /*ad90*/  IMAD.MOV.U32 R16, RZ, RZ, R246 ;  /* 0x000000ffff107224 */ /* 0x000fe400078e00f6 */
[--C-:B------:R-:W-:Y:S01]  /*ada0*/  FFMA.FTZ R246, R130, UR4, -R172.reuse ;  /* 0x0000000482f67c23 */ /* 0x100fe200080108ac */
[----:B------:R-:W-:Y:S01]  /*adb0*/  FFMA.FTZ R247, R131, UR4, -R172 ;  /* 0x0000000483f77c23 */ /* 0x000fe200080108ac */
[----:B------:R-:W1:Y:S01]  /*adc0*/  MUFU.EX2 R204, R11 ;  /* 0x0000000b00cc7308 */ /* 0x000e620000000800 */
[----:B------:R-:W-:Y:S02]  /*add0*/  IMAD.MOV.U32 R72, RZ, RZ, R116 ;  /* 0x000000ffff487224 */ /* 0x000fe400078e0074 */
[--C-:B------:R-:W-:Y:S01]  /*ade0*/  FFMA.FTZ R249, R118, UR4, -R172.reuse ;  /* 0x0000000476f97c23 */ /* 0x100fe200080108ac */
[--C-:B------:R-:W-:Y:S01]  /*adf0*/  FFMA.FTZ R50, R50, UR4, -R172.reuse ;  /* 0x0000000432327c23 */ /* 0x100fe200080108ac */
[--C-:B------:R-:W-:Y:S01]  /*ae00*/  FFMA.FTZ R51, R51, UR4, -R172.reuse ;  /* 0x0000000433337c23 */ /* 0x100fe200080108ac */
[----:B------:R-:W-:Y:S01]  /*ae10*/  FFMA.FTZ R55, R55, UR4, -R172 ;  /* 0x0000000437377c23 */ /* 0x000fe200080108ac */
[--C-:B------:R-:W-:Y:S01]  /*ae20*/  FFMA.FTZ R116, R88, UR4, -R4.reuse ;  /* 0x0000000458747c23 */ /* 0x100fe20008010804 */
[--C-:B------:R-:W-:Y:S02]  /*ae30*/  FFMA.FTZ R118, R104, UR4, -R4.reuse ;  /* 0x0000000468767c23 */ /* 0x100fe40008010804 */
[----:B------:R-:W2:Y:S01]  /*ae40*/  MUFU.EX2 R11, R20 ;  /* 0x00000014000b7308 */ /* 0x000ea20000000800 */
[----:B---3--:R-:W-:Y:S02]  /*ae50*/  IMAD.MOV.U32 R26, RZ, RZ, R19 ;  /* 0x000000ffff1a7224 */ /* 0x008fe400078e0013 */
[----:B------:R-:W-:Y:S01]  /*ae60*/  FFMA.FTZ R130, R108, UR4, -R4 ;  /* 0x000000046c827c23 */ /* 0x000fe20008010804 */
[----:B------:R-:W-:Y:S02]  /*ae70*/  IMAD.MOV.U32 R19, RZ, RZ, R202 ;  /* 0x000000ffff137224 */ /* 0x000fe400078e00ca */
[----:B------:R-:W-:Y:S01]  /*ae80*/  FFMA.FTZ R202, R115, UR4, -R172 ;  /* 0x0000000473ca7c23 */ /* 0x000fe200080108ac */
[--C-:B------:R-:W-:Y:S01]  /*ae90*/  FFMA.FTZ R115, R92, UR4, -R4.reuse ;  /* 0x000000045c737c23 */ /* 0x100fe20008010804 */
[----:B------:R-:W-:Y:S01]  /*aea0*/  FFMA.FTZ R88, R124, UR4, -R4 ;  /* 0x000000047c587c23 */ /* 0x000fe20008010804 */
[----:B------:R-:W-:Y:S01]  /*aeb0*/  IMAD.MOV.U32 R100, RZ, RZ, R19 ;  /* 0x000000ffff647224 */ /* 0x000fe200078e0013 */
[----:B------:R-:W3:Y:S01]  /*aec0*/  MUFU.EX2 R199, R25 ;  /* 0x0000001900c77308 */ /* 0x000ee20000000800 */
[----:B-1----:R-:W-:Y:S02]  /*aed0*/  IMAD.MOV.U32 R18, RZ, RZ, R204 ;  /* 0x000000ffff127224 */ /* 0x002fe400078e00cc */
[----:B------:R-:W-:Y:S01]  /*aee0*/  FFMA.FTZ R204, R102, UR4, -R172 ;  /* 0x0000000466cc7c23 */ /* 0x000fe200080108ac */
[----:B------:R-:W-:Y:S01]  /*aef0*/  FFMA.FTZ R102, R76, UR4, -R4 ;  /* 0x000000044c667c23 */ /* 0x000fe20008010804 */
[----:B------:R-:W-:Y:S01]  /*af00*/  MOV R92, R100 ;  /* 0x00000064005c7202 */ /* 0x000fe20000000f00 */
[----:B------:R-:W-:Y:S02]  /*af10*/  IMAD.MOV.U32 R76, RZ, RZ, R9 ;  /* 0x000000ffff4c7224 */ /* 0x000fe400078e0009 */
[----:B------:R-:W-:Y:S01]  /*af20*/  FMUL.FTZ R21, R133, R145 ;  /* 0x0000009185157220 */ /* 0x000fe20000410000 */
[----:B------:R-:W-:Y:S01]  /*af30*/  IMAD.MOV.U32 R19, RZ, RZ, R248 ;  /* 0x000000ffff137224 */ /* 0x000fe200078e00f8 */
[----:B------:R1:W-:Y:S01]  /*af40*/  MUFU.EX2 R6, R28 ;  /* 0x0000001c00067308 */ /* 0x0003e20000000800 */
[----:B--2---:R-:W-:Y:S02]  /*af50*/  IMAD.MOV.U32 R99, RZ, RZ, R11 ;  /* 0x000000ffff637224 */ /* 0x004fe400078e000b */
[----:B------:R-:W-:Y:S01]  /*af60*/  FFMA.FTZ R248, R120, UR4, -R4 ;  /* 0x0000000478f87c23 */ /* 0x000fe20008010804 */
[----:B------:R-:W-:Y:S02]  /*af70*/  IMAD.MOV.U32 R11, RZ, RZ, R231 ;  /* 0x000000ffff0b7224 */ /* 0x000fe400078e00e7 */
[----:B------:R-:W-:Y:S01]  /*af80*/  FFMA.FTZ R231, R103, UR4, -R172 ;  /* 0x0000000467e77c23 */ /* 0x000fe200080108ac */
[----:B------:R-:W-:Y:S01]  /*af90*/  FFMA.FTZ R103, R73, UR4, -R4 ;  /* 0x0000000449677c23 */ /* 0x000fe20008010804 */
[----:B------:R-:W-:Y:S02]  /*afa0*/  IMAD.MOV.U32 R73, RZ, RZ, R33 ;  /* 0x000000ffff497224 */ /* 0x000fe400078e0021 */
[----:B------:R-:W-:Y:S01]  /*afb0*/  FMUL.FTZ R20, R133, R144 ;  /* 0x0000009085147220 */ /* 0x000fe20000410000 */
[----:B------:R-:W2:Y:S01]  /*afc0*/  MUFU.EX2 R10, R10 ;  /* 0x0000000a000a7308 */ /* 0x000ea20000000800 */
[----:B---3--:R-:W-:Y:S02]  /*afd0*/  IMAD.MOV.U32 R70, RZ, RZ, R199 ;  /* 0x000000ffff467224 */ /* 0x008fe400078e00c7 */
[--C-:B------:R-:W-:Y:S01]  /*afe0*/  FFMA.FTZ R199, R114, UR4, -R172.reuse ;  /* 0x0000000472c77c23 */ /* 0x100fe200080108ac */
[----:B------:R-:W-:Y:S01]  /*aff0*/  FFMA.FTZ R172, R119, UR4, -R172 ;  /* 0x0000000477ac7c23 */ /* 0x000fe200080108ac */
[----:B------:R-:W-:Y:S02]  /*b000*/  IMAD.MOV.U32 R9, RZ, RZ, R250 ;  /* 0x000000ffff097224 */ /* 0x000fe400078e00fa */
[--C-:B------:R-:W-:Y:S01]  /*b010*/  FFMA.FTZ R114, R89, UR4, -R4.reuse ;  /* 0x0000000459727c23 */ /* 0x100fe20008010804 */
[----:B------:R-:W-:Y:S02]  /*b020*/  IMAD.MOV.U32 R131, RZ, RZ, R11 ;  /* 0x000000ffff837224 */ /* 0x000fe400078e000b */
[--C-:B------:R-:W-:Y:S01]  /*b030*/  FFMA.FTZ R119, R105, UR4, -R4.reuse ;  /* 0x0000000469777c23 */ /* 0x100fe20008010804 */
[----:B------:R3:W4:Y:S01]  /*b040*/  MUFU.EX2 R71, R29 ;  /* 0x0000001d00477308 */ /* 0x0007220000000800 */
[----:B-1----:R-:W-:Y:S02]  /*b050*/  IMAD.MOV.U32 R28, RZ, RZ, R113 ;  /* 0x000000ffff1c7224 */ /* 0x002fe400078e0071 */
[--C-:B------:R-:W-:Y:S01]  /*b060*/  FFMA.FTZ R113, R93, UR4, -R4.reuse ;  /* 0x000000045d717c23 */ /* 0x100fe20008010804 */
[----:B------:R-:W-:Y:S01]  /*b070*/  FFMA.FTZ R250, R121, UR4, -R4 ;  /* 0x0000000479fa7c23 */ /* 0x000fe20008010804 */
[----:B------:R-:W-:Y:S01]  /*b080*/  IMAD.WIDE.U32 R4, R220, -0x2daee0ad, RZ ;  /* 0xd2511f53dc047825 */ /* 0x000fe200078e00ff */
[----:B------:R-:W-:Y:S03]  /*b090*/  MOV R220, R35 ;  /* 0x0000002300dc7202 */ /* 0x000fe60000000f00 */
[----:B------:R-:W-:Y:S01]  /*b0a0*/  FMUL.FTZ R35, R132, R143 ;  /* 0x0000008f84237220 */ /* 0x000fe20000410000 */
[----:B------:R-:W-:Y:S01]  /*b0b0*/  IMAD.MOV.U32 R144, RZ, RZ, R19 ;  /* 0x000000ffff907224 */ /* 0x000fe200078e0013 */
[----:B------:R-:W-:Y:S01]  /*b0c0*/  LOP3.LUT R0, R162, R191, R5, 0x96, !PT ;  /* 0x000000bfa2007212 */ /* 0x000fe200078e9605 */
[----:B--2---:R-:W-:Y:S02]  /*b0d0*/  IMAD.MOV.U32 R33, RZ, RZ, R10 ;  /* 0x000000ffff217224 */ /* 0x004fe400078e000a */
[----:B------:R-:W-:Y:S01]  /*b0e0*/  FMUL.FTZ R5, R133, R153 ;  /* 0x0000009985057220 */ /* 0x000fe20000410000 */
[----:B------:R-:W-:Y:S04]  /*b0f0*/  IMAD.WIDE.U32 R10, R219, -0x2daee0ad, RZ ;  /* 0xd2511f53db0a7825 */ /* 0x000fe800078e00ff */
[----:B------:R-:W-:Y:S01]  /*b100*/  FMUL.FTZ R19, R132, R151 ;  /* 0x0000009784137220 */ /* 0x000fe20000410000 */
[----:B------:R-:W-:Y:S01]  /*b110*/  MUFU.EX2 R219, R43 ;  /* 0x0000002b00db7308 */ /* 0x000fe20000000800 */
[----:B------:R-:W-:Y:S01]  /*b120*/  IMAD.MOV.U32 R121, RZ, RZ, R18 ;  /* 0x000000ffff797224 */ /* 0x000fe200078e0012 */
[----:B------:R-:W-:Y:S01]  /*b130*/  LOP3.LUT R3, R190, R4, R11, 0x96, !PT ;  /* 0x00000004be037212 */ /* 0x000fe200078e960b */
[----:B---3--:R-:W-:Y:S02]  /*b140*/  IMAD.MOV.U32 R29, RZ, RZ, R32 ;  /* 0x000000ffff1d7224 */ /* 0x008fe400078e0020 */
[C---:B------:R-:W-:Y:S01]  /*b150*/  FMUL.FTZ R4, R133.reuse, R152 ;  /* 0x0000009885047220 */ /* 0x040fe20000410000 */
[----:B------:R-:W-:Y:S02]  /*b160*/  IMAD.MOV.U32 R93, RZ, RZ, R73 ;  /* 0x000000ffff5d7224 */ /* 0x000fe400078e0049 */
[----:B------:R-:W-:Y:S02]  /*b170*/  FMUL.FTZ R32, R133, R140 ;  /* 0x0000008c85207220 */ /* 0x000fe40000410000 */
[----:B------:R1:W-:Y:S01]  /*b180*/  MUFU.EX2 R151, R38 ;  /* 0x0000002600977308 */ /* 0x0003e20000000800 */
[----:B------:R-:W-:Y:S01]  /*b190*/  MOV R89, R29 ;  /* 0x0000001d00597202 */ /* 0x000fe20000000f00 */
[----:B------:R-:W-:Y:S02]  /*b1a0*/  IMAD.MOV.U32 R73, RZ, RZ, R70 ;  /* 0x000000ffff497224 */ /* 0x000fe400078e0046 */
[----:B------:R-:W-:Y:S01]  /*b1b0*/  FMUL.FTZ R18, R132, R150 ;  /* 0x0000009684127220 */ /* 0x000fe20000410000 */
[----:B----4-:R-:W-:Y:S02]  /*b1c0*/  IMAD.MOV.U32 R108, RZ, RZ, R71 ;  /* 0x000000ffff6c7224 */ /* 0x010fe400078e0047 */
[----:B------:R-:W-:Y:S02]  /*b1d0*/  IMAD.MOV.U32 R29, RZ, RZ, R14 ;  /* 0x000000ffff1d7224 */ /* 0x000fe400078e000e */
[----:B------:R-:W-:Y:S01]  /*b1e0*/  IMAD.MOV.U32 R71, RZ, RZ, R13 ;  /* 0x000000ffff477224 */ /* 0x000fe200078e000d */
[----:B------:R-:W2:Y:S01]  /*b1f0*/  MUFU.EX2 R7, R30 ;  /* 0x0000001e00077308 */ /* 0x000ea20000000800 */
[----:B------:R-:W-:Y:S02]  /*b200*/  IMAD.MOV.U32 R70, RZ, RZ, R12 ;  /* 0x000000ffff467224 */ /* 0x000fe400078e000c */
[----:B------:R-:W-:Y:S02]  /*b210*/  IMAD.MOV.U32 R153, RZ, RZ, R15 ;  /* 0x000000ffff997224 */ /* 0x000fe400078e000f */
[----:B------:R-:W-:Y:S01]  /*b220*/  IMAD.WIDE.U32 R12, R3, -0x326172a9, RZ ;  /* 0xcd9e8d57030c7825 */ /* 0x000fe200078e00ff */
[--C-:B-1----:R-:W-:Y:S03]  /*b230*/  HSET2.LE.AND R38, R203, R213.reuse, PT ;  /* 0x000000d5cb267233 */ /* 0x102fe60003803000 */
[----:B------:R-:W-:Y:S01]  /*b240*/  IMAD.WIDE.U32 R14, R0, -0x326172a9, RZ ;  /* 0xcd9e8d57000e7825 */ /* 0x000fe200078e00ff */
[----:B------:R1:W-:Y:S03]  /*b250*/  MUFU.EX2 R150, R44 ;  /* 0x0000002c00967308 */ /* 0x0003e60000000800 */
[----:B------:R-:W-:Y:S01]  /*b260*/  IMAD.MOV.U32 R152, RZ, RZ, R8 ;  /* 0x000000ffff987224 */ /* 0x000fe200078e0008 */
[----:B------:R-:W-:Y:S01]  /*b270*/  LOP3.LUT R8, R86, R218, R15, 0x96, !PT ;  /* 0x000000da56087212 */ /* 0x000fe200078e960f */
[----:B------:R-:W-:Y:S01]  /*b280*/  IMAD.MOV.U32 R43, RZ, RZ, R144 ;  /* 0x000000ffff2b7224 */ /* 0x000fe200078e0090 */
[----:B------:R-:W-:Y:S01]  /*b290*/  LOP3.LUT R0, R223, R14, R13, 0x96, !PT ;  /* 0x0000000edf007212 */ /* 0x000fe200078e960d */
[----:B------:R-:W-:Y:S03]  /*b2a0*/  IMAD.MOV.U32 R100, RZ, RZ, R9 ;  /* 0x000000ffff647224 */ /* 0x000fe600078e0009 */
[----:B------:R-:W-:Y:S01]  /*b2b0*/  MUFU.EX2 R105, R31 ;  /* 0x0000001f00697308 */ /* 0x000fe20000000800 */
[----:B------:R-:W-:Y:S04]  /*b2c0*/  IMAD.WIDE.U32 R8, R8, -0x2daee0ad, RZ ;  /* 0xd2511f5308087825 */ /* 0x000fe800078e00ff */
[----:B------:R-:W-:Y:S01]  /*b2d0*/  FMUL.FTZ R13, R134, R169 ;  /* 0x000000a9860d7220 */ /* 0x000fe20000410000 */
[----:B------:R-:W-:Y:S01]  /*b2e0*/  IMAD.WIDE.U32 R14, R0, -0x2daee0ad, RZ ;  /* 0xd2511f53000e7825 */ /* 0x000fe200078e00ff */
[----:B------:R-:W-:Y:S03]  /*b2f0*/  LOP3.LUT R10, R189, R10, R9, 0x96, !PT ;  /* 0x0000000abd0a7212 */ /* 0x000fe600078e9609 */
[----:B------:R-:W-:Y:S01]  /*b300*/  MUFU.EX2 R192, R192 ;  /* 0x000000c000c07308 */ /* 0x000fe20000000800 */
[--C-:B-1----:R-:W-:Y:S01]  /*b310*/  HSET2.LE.AND R44, R187, R213.reuse, PT ;  /* 0x000000d5bb2c7233 */ /* 0x102fe20003803000 */
[----:B------:R-:W-:Y:S01]  /*b320*/  IMAD.MOV.U32 R144, RZ, RZ, R220 ;  /* 0x000000ffff907224 */ /* 0x000fe200078e00dc */
[----:B------:R-:W-:Y:S01]  /*b330*/  LOP3.LUT R8, R188, R8, R15, 0x96, !PT ;  /* 0x00000008bc087212 */ /* 0x000fe200078e960f */
[----:B------:R-:W-:Y:S04]  /*b340*/  IMAD.WIDE.U32 R10, R10, -0x326172a9, RZ ;  /* 0xcd9e8d570a0a7825 */ /* 0x000fe800078e00ff */
[----:B------:R-:W-:Y:S01]  /*b350*/  FFMA.FTZ R15, R59, UR4, -R174 ;  /* 0x000000043b0f7c23 */ /* 0x000fe200080108ae */
[----:B------:R-:W-:Y:S01]  /*b360*/  IMAD.WIDE.U32 R8, R8, -0x326172a9, RZ ;  /* 0xcd9e8d5708087825 */ /* 0x000fe200078e00ff */
[----:B------:R-:W-:Y:S01]  /*b370*/  LOP3.LUT R0, R222, R12, R11, 0x96, !PT ;  /* 0x0000000cde007212 */ /* 0x000fe200078e960b */
[----:B------:R-:W-:Y:S02]  /*b380*/  MUFU.EX2 R129, R129 ;  /* 0x0000008100817308 */ /* 0x000fe40000000800 */
[----:B------:R-:W-:Y:S01]  /*b390*/  FMUL.FTZ R12, R134, R168 ;  /* 0x000000a8860c7220 */ /* 0x000fe20000410000 */
[----:B------:R-:W-:Y:S01]  /*b3a0*/  IMAD.MOV.U32 R140, RZ, RZ, R33 ;  /* 0x000000ffff8c7224 */ /* 0x000fe200078e0021 */
[----:B------:R-:W-:Y:S01]  /*b3b0*/  LOP3.LUT R3, R221, R10, R9, 0x96, !PT ;  /* 0x0000000add037212 */ /* 0x000fe200078e9609 */
[----:B------:R-:W-:Y:S01]  /*b3c0*/  IMAD.MOV.U32 R9, RZ, RZ, R8 ;  /* 0x000000ffff097224 */ /* 0x000fe200078e0008 */
[----:B------:R-:W-:Y:S01]  /*b3d0*/  PRMT R10, R8, 0x7771, RZ ;  /* 0x00007771080a7816 */ /* 0x000fe200000000ff */
[----:B------:R-:W-:Y:S01]  /*b3e0*/  FMUL.FTZ R33, R133, R141 ;  /* 0x0000008d85217220 */ /* 0x000fe20000410000 */
[----:B------:R-:W-:Y:S02]  /*b3f0*/  IMAD.MOV.U32 R120, RZ, RZ, R23 ;  /* 0x000000ffff787224 */ /* 0x000fe400078e0017 */
[----:B------:R-:W-:Y:S01]  /*b400*/  MUFU.EX2 R31, R49 ;  /* 0x00000031001f7308 */ /* 0x000fe20000000800 */
[----:B------:R-:W-:Y:S01]  /*b410*/  LOP3.LUT R9, R9, 0xff, RZ, 0xc0, !PT ;  /* 0x000000ff09097812 */ /* 0x000fe200078ec0ff */
[----:B------:R-:W-:Y:S02]  /*b420*/  IMAD.MOV.U32 R30, RZ, RZ, R26 ;  /* 0x000000ffff1e7224 */ /* 0x000fe400078e001a */
[----:B------:R-:W-:Y:S01]  /*b430*/  FMUL.FTZ R23, R132, R147 ;  /* 0x0000009384177220 */ /* 0x000fe20000410000 */
[----:B------:R-:W-:Y:S01]  /*b440*/  IMAD.MOV.U32 R25, RZ, RZ, R17 ;  /* 0x000000ffff197224 */ /* 0x000fe200078e0011 */
[----:B------:R-:W-:Y:S01]  /*b450*/  PRMT R26, R9, 0x5410, R10 ;  /* 0x00005410091a7816 */ /* 0x000fe2000000000a */
[----:B------:R-:W-:Y:S01]  /*b460*/  IMAD.WIDE.U32 R10, R0, -0x2daee0ad, RZ ;  /* 0xd2511f53000a7825 */ /* 0x000fe200078e00ff */
[----:B------:R-:W-:Y:S02]  /*b470*/  F2FP.BF16.F32.PACK_AB R0, R43, R131 ;  /* 0x000000832b00723e */ /* 0x000fe400000010ff */
[----:B------:R1:W-:Y:S01]  /*b480*/  MUFU.EX2 R49, R39 ;  /* 0x0000002700317308 */ /* 0x0003e20000000800 */
[----:B------:R-:W-:Y:S01]  /*b490*/  PRMT R9, R8, 0x7773, RZ ;  /* 0x0000777308097816 */ /* 0x000fe200000000ff */
[----:B------:R-:W-:Y:S01]  /*b4a0*/  FMUL.FTZ R17, R133, R149 ;  /* 0x0000009585117220 */ /* 0x000fe20000410000 */
[----:B------:R-:W-:Y:S01]  /*b4b0*/  LOP3.LUT R38, R0, R38, RZ, 0xc0, !PT ;  /* 0x0000002600267212 */ /* 0x000fe200078ec0ff */
[----:B------:R-:W-:Y:S01]  /*b4c0*/  IMAD.MOV.U32 R0, RZ, RZ, R10 ;  /* 0x000000ffff007224 */ /* 0x000fe200078e000a */
[----:B------:R-:W-:Y:S01]  /*b4d0*/  LOP3.LUT R11, R225, R14, R11, 0x96, !PT ;  /* 0x0000000ee10b7212 */ /* 0x000fe200078e960b */
[----:B------:R-:W-:Y:S01]  /*b4e0*/  IMAD.MOV.U32 R141, RZ, RZ, R76 ;  /* 0x000000ffff8d7224 */ /* 0x000fe200078e004c */
[----:B------:R-:W-:Y:S03]  /*b4f0*/  PRMT R14, R10, 0x7771, RZ ;  /* 0x000077710a0e7816 */ /* 0x000fe600000000ff */
[----:B------:R-:W3:Y:S01]  /*b500*/  MUFU.EX2 R34, R22 ;  /* 0x0000001600227308 */ /* 0x000ee20000000800 */
[----:B------:R-:W-:Y:S01]  /*b510*/  LOP3.LUT R0, R0, 0xff, RZ, 0xc0, !PT ;  /* 0x000000ff00007812 */ /* 0x000fe200078ec0ff */
[----:B------:R-:W-:Y:S01]  /*b520*/  IMAD.MOV.U32 R77, RZ, RZ, R56 ;  /* 0x000000ffff4d7224 */ /* 0x000fe200078e0038 */
[----:B------:R-:W-:Y:S01]  /*b530*/  PRMT R8, R8, 0x7772, RZ ;  /* 0x0000777208087816 */ /* 0x000fe200000000ff */
[----:B------:R-:W-:Y:S02]  /*b540*/  IMAD.MOV.U32 R56, RZ, RZ, R6 ;  /* 0x000000ffff387224 */ /* 0x000fe400078e0006 */
[C---:B------:R-:W-:Y:S01]  /*b550*/  FMUL.FTZ R6, R132.reuse, R154 ;  /* 0x0000009a84067220 */ /* 0x040fe20000410000 */
[----:B--2---:R-:W-:Y:S02]  /*b560*/  IMAD.MOV.U32 R125, RZ, RZ, R7 ;  /* 0x000000ffff7d7224 */ /* 0x004fe400078e0007 */
[----:B------:R-:W-:Y:S01]  /*b570*/  FMUL.FTZ R7, R132, R155 ;  /* 0x0000009b84077220 */ /* 0x000fe20000410000 */
[----:B------:R2:W4:Y:S01]  /*b580*/  MUFU.EX2 R22, R24 ;  /* 0x0000001800167308 */ /* 0x0005220000000800 */
[----:B-1----:R-:W-:Y:S01]  /*b590*/  LOP3.LUT R39, R207, 0xff00ff, RZ, 0xc0, !PT ;  /* 0x00ff00ffcf277812 */ /* 0x002fe200078ec0ff */
[----:B------:R-:W-:Y:S01]  /*b5a0*/  IMAD.MOV.U32 R147, RZ, RZ, R70 ;  /* 0x000000ffff937224 */ /* 0x000fe200078e0046 */
[----:B------:R-:W-:Y:S01]  /*b5b0*/  PRMT R70, R0, 0x5410, R14 ;  /* 0x0000541000467816 */ /* 0x000fe2000000000e */
[----:B------:R-:W-:Y:S01]  /*b5c0*/  IMAD.MOV.U32 R76, RZ, RZ, R57 ;  /* 0x000000ffff4c7224 */ /* 0x000fe200078e0039 */
[----:B------:R-:W-:Y:S01]  /*b5d0*/  F2FP.BF16.F32.PACK_AB R0, R100, R92 ;  /* 0x0000005c6400723e */ /* 0x000fe200000010ff */
[----:B------:R-:W-:Y:S01]  /*b5e0*/  IMAD.MOV.U32 R154, RZ, RZ, R153 ;  /* 0x000000ffff9a7224 */ /* 0x000fe200078e0099 */
[--C-:B------:R-:W-:Y:S03]  /*b5f0*/  HSET2.LE.AND R39, R39, R213.reuse, PT ;  /* 0x000000d527277233 */ /* 0x100fe60003803000 */
[----:B------:R-:W1:Y:S01]  /*b600*/  MUFU.EX2 R48, R48 ;  /* 0x0000003000307308 */ /* 0x000e620000000800 */
[C---:B------:R-:W-:Y:S01]  /*b610*/  PRMT R14, R10.reuse, 0x7773, RZ ;  /* 0x000077730a0e7816 */ /* 0x040fe200000000ff */
[----:B---3--:R-:W-:Y:S01]  /*b620*/  IMAD.MOV.U32 R57, RZ, RZ, R34 ;  /* 0x000000ffff397224 */ /* 0x008fe200078e0022 */
[----:B------:R-:W-:Y:S01]  /*b630*/  PRMT R10, R10, 0x7772, RZ ;  /* 0x000077720a0a7816 */ /* 0x000fe200000000ff */
[----:B------:R-:W-:Y:S01]  /*b640*/  FMUL.FTZ R34, R132, R142 ;  /* 0x0000008e84227220 */ /* 0x000fe20000410000 */
[----:B------:R-:W-:Y:S01]  /*b650*/  LOP3.LUT R39, R0, R39, RZ, 0xc0, !PT ;  /* 0x0000002700277212 */ /* 0x000fe200078ec0ff */
[----:B------:R-:W-:Y:S01]  /*b660*/  IMAD.MOV.U32 R104, RZ, RZ, R27 ;  /* 0x000000ffff687224 */ /* 0x000fe200078e001b */
[----:B------:R-:W-:Y:S01]  /*b670*/  LOP3.LUT R0, R3, 0xffff, RZ, 0xc0, !PT ;  /* 0x0000ffff03007812 */ /* 0x000fe200078ec0ff */
[----:B------:R-:W-:Y:S01]  /*b680*/  IMAD.MOV.U32 R145, RZ, RZ, R152 ;  /* 0x000000ffff917224 */ /* 0x000fe200078e0098 */
[----:B------:R-:W-:Y:S01]  /*b690*/  PRMT R27, R8, 0x5410, R9 ;  /* 0x00005410081b7816 */ /* 0x000fe20000000009 */
[----:B--2---:R-:W-:Y:S01]  /*b6a0*/  IMAD.MOV.U32 R24, RZ, RZ, R16 ;  /* 0x000000ffff187224 */ /* 0x004fe200078e0010 */
[----:B------:R-:W-:Y:S01]  /*b6b0*/  SHF.R.U32.HI R0, RZ, 0x8, R0 ;  /* 0x00000008ff007819 */ /* 0x000fe20000011600 */
[----:B------:R-:W-:Y:S01]  /*b6c0*/  FMUL.FTZ R16, R133, R148 ;  /* 0x0000009485107220 */ /* 0x000fe20000410000 */
[----:B------:R-:W-:Y:S01]  /*b6d0*/  LOP3.LUT R59, R27, 0xff00ff, RZ, 0xc0, !PT ;  /* 0x00ff00ff1b3b7812 */ /* 0x000fe200078ec0ff */
[----:B------:R-:W-:Y:S01]  /*b6e0*/  FFMA.FTZ R133, R133, R226, R195 ;  /* 0x000000e285857223 */ /* 0x000fe200000100c3 */
[--C-:B------:R-:W-:Y:S01]  /*b6f0*/  HSET2.LE.AND R70, R70, R213.reuse, PT ;  /* 0x000000d546467233 */ /* 0x100fe20003803000 */
[----:B----4-:R-:W-:Y:S02]  /*b700*/  IMAD.MOV.U32 R124, RZ, RZ, R22 ;  /* 0x000000ffff7c7224 */ /* 0x010fe400078e0016 */
[C---:B------:R-:W-:Y:S01]  /*b710*/  FMUL.FTZ R22, R132.reuse, R146 ;  /* 0x0000009284167220 */ /* 0x040fe20000410000 */
[--C-:B------:R-:W-:Y:S01]  /*b720*/  HSET2.LE.AND R59, R59, R213.reuse, PT ;  /* 0x000000d53b3b7233 */ /* 0x100fe20003803000 */
[----:B------:R2:W-:Y:S01]  /*b730*/  MUFU.EX2 R226, R36 ;  /* 0x0000002400e27308 */ /* 0x0005e20000000800 */
[----:B------:R-:W-:Y:S01]  /*b740*/  FFMA.FTZ R132, R132, R227, R193 ;  /* 0x000000e384847223 */ /* 0x000fe200000100c1 */
[----:B------:R-:W-:Y:S02]  /*b750*/  IMAD.MOV.U32 R153, RZ, RZ, R120 ;  /* 0x000000ffff997224 */ /* 0x000fe400078e0078 */
[C---:B------:R-:W-:Y:S01]  /*b760*/  FMUL.FTZ R8, R134.reuse, R164 ;  /* 0x000000a486087220 */ /* 0x040fe20000410000 */
[----:B------:R-:W-:Y:S02]  /*b770*/  IMAD.MOV.U32 R120, RZ, RZ, R89 ;  /* 0x000000ffff787224 */ /* 0x000fe400078e0059 */
[C---:B------:R-:W-:Y:S01]  /*b780*/  FMUL.FTZ R9, R134.reuse, R165 ;  /* 0x000000a586097220 */ /* 0x040fe20000410000 */
[----:B-1----:R-:W-:Y:S01]  /*b790*/  IMAD.MOV.U32 R152, RZ, RZ, R48 ;  /* 0x000000ffff987224 */ /* 0x002fe200078e0030 */
[----:B------:R-:W-:Y:S01]  /*b7a0*/  MOV R48, R108 ;  /* 0x0000006c00307202 */ /* 0x000fe20000000f00 */
[----:B------:R-:W-:Y:S01]  /*b7b0*/  IMAD.MOV.U32 R89, RZ, RZ, R72 ;  /* 0x000000ffff597224 */ /* 0x000fe200078e0048 */
[----:B------:R-:W-:Y:S01]  /*b7c0*/  MUFU.EX2 R227, R37 ;  /* 0x0000002500e37308 */ /* 0x000fe20000000800 */
[----:B------:R-:W-:Y:S02]  /*b7d0*/  IMAD.MOV.U32 R108, RZ, RZ, R30 ;  /* 0x000000ffff6c7224 */ /* 0x000fe400078e001e */
[----:B------:R-:W-:Y:S02]  /*b7e0*/  IMAD.MOV.U32 R72, RZ, RZ, R28 ;  /* 0x000000ffff487224 */ /* 0x000fe400078e001c */
[C---:B------:R-:W-:Y:S01]  /*b7f0*/  FMUL.FTZ R28, R134.reuse, R160 ;  /* 0x000000a0861c7220 */ /* 0x040fe20000410000 */
[----:B------:R-:W-:Y:S02]  /*b800*/  IMAD.MOV.U32 R30, RZ, RZ, R104 ;  /* 0x000000ffff1e7224 */ /* 0x000fe400078e0068 */
[----:B------:R-:W-:Y:S01]  /*b810*/  IMAD.MOV.U32 R220, RZ, RZ, R105 ;  /* 0x000000ffffdc7224 */ /* 0x000fe200078e0069 */
[--C-:B--2---:R-:W-:Y:S01]  /*b820*/  HSET2.LE.AND R36, R196, R213.reuse, PT ;  /* 0x000000d5c4247233 */ /* 0x104fe20003803000 */
[----:B------:R-:W1:Y:S01]  /*b830*/  MUFU.EX2 R37, R176 ;  /* 0x000000b000257308 */ /* 0x000e620000000800 */
[----:B------:R-:W-:Y:S02]  /*b840*/  IMAD.MOV.U32 R160, RZ, RZ, R29 ;  /* 0x000000ffffa07224 */ /* 0x000fe400078e001d */
[C---:B------:R-:W-:Y:S01]  /*b850*/  FMUL.FTZ R29, R134.reuse, R161 ;  /* 0x000000a1861d7220 */ /* 0x040fe20000410000 */
[----:B------:R-:W-:Y:S01]  /*b860*/  MOV R161, R154 ;  /* 0x0000009a00a17202 */ /* 0x000fe20000000f00 */
[----:B------:R-:W-:Y:S02]  /*b870*/  IMAD.MOV.U32 R104, RZ, RZ, R24 ;  /* 0x000000ffff687224 */ /* 0x000fe400078e0018 */
[C---:B------:R-:W-:Y:S01]  /*b880*/  FMUL.FTZ R24, R134.reuse, R156 ;  /* 0x0000009c86187220 */ /* 0x040fe20000410000 */
[----:B------:R-:W-:Y:S02]  /*b890*/  IMAD.MOV.U32 R105, RZ, RZ, R25 ;  /* 0x000000ffff697224 */ /* 0x000fe400078e0019 */
[----:B------:R-:W-:Y:S01]  /*b8a0*/  FMUL.FTZ R25, R134, R157 ;  /* 0x0000009d86197220 */ /* 0x000fe20000410000 */
[----:B------:R2:W-:Y:S01]  /*b8b0*/  MUFU.EX2 R203, R47 ;  /* 0x0000002f00cb7308 */ /* 0x0005e20000000800 */
[----:B------:R-:W-:Y:S01]  /*b8c0*/  IMAD.MOV.U32 R146, RZ, RZ, R71 ;  /* 0x000000ffff927224 */ /* 0x000fe200078e0047 */
[----:B------:R-:W-:Y:S01]  /*b8d0*/  PRMT R71, R10, 0x5410, R14 ;  /* 0x000054100a477816 */ /* 0x000fe2000000000e */
[----:B------:R-:W-:Y:S01]  /*b8e0*/  FFMA.FTZ R134, R134, R230, R185 ;  /* 0x000000e686867223 */ /* 0x000fe200000100b9 */
[----:B------:R-:W-:Y:S01]  /*b8f0*/  LOP3.LUT R10, R3, 0xff, RZ, 0xc0, !PT ;  /* 0x000000ff030a7812 */ /* 0x000fe200078ec0ff */
[----:B------:R-:W-:Y:S01]  /*b900*/  IMAD.MOV.U32 R155, RZ, RZ, R31 ;  /* 0x000000ffff9b7224 */ /* 0x000fe200078e001f */
[----:B------:R-:W-:Y:S01]  /*b910*/  LOP3.LUT R71, R71, 0xff00ff, RZ, 0xc0, !PT ;  /* 0x00ff00ff47477812 */ /* 0x000fe200078ec0ff */
[----:B------:R-:W-:Y:S03]  /*b920*/  IMAD.MOV.U32 R31, RZ, RZ, R125 ;  /* 0x000000ffff1f7224 */ /* 0x000fe600078e007d */
[----:B------:R-:W-:Y:S01]  /*b930*/  MUFU.EX2 R230, R45 ;  /* 0x0000002d00e67308 */ /* 0x000fe20000000800 */
[----:B------:R-:W-:Y:S02]  /*b940*/  IMAD.MOV.U32 R154, RZ, RZ, R152 ;  /* 0x000000ffff9a7224 */ /* 0x000fe400078e0098 */
[----:B------:R-:W-:Y:S01]  /*b950*/  FFMA.FTZ R14, R58, UR4, -R174 ;  /* 0x000000043a0e7c23 */ /* 0x000fe200080108ae */
[--C-:B------:R-:W-:Y:S01]  /*b960*/  HSET2.LE.AND R58, R26, R213.reuse, PT ;  /* 0x000000d51a3a7233 */ /* 0x100fe20003803000 */
[----:B------:R-:W-:Y:S01]  /*b970*/  IMAD.MOV.U32 R125, RZ, RZ, R56 ;  /* 0x000000ffff7d7224 */ /* 0x000fe200078e0038 */
[----:B------:R-:W-:Y:S01]  /*b980*/  PRMT R56, R10, 0x5410, R0 ;  /* 0x000054100a387816 */ /* 0x000fe20000000000 */
[----:B------:R-:W-:Y:S01]  /*b990*/  IMAD.MOV.U32 R152, RZ, RZ, R48 ;  /* 0x000000ffff987224 */ /* 0x000fe200078e0030 */
[----:B------:R-:W-:Y:S02]  /*b9a0*/  PRMT R0, R3, 0x7632, R0 ;  /* 0x0000763203007816 */ /* 0x000fe40000000000 */
[----:B------:R-:W3:Y:S01]  /*b9b0*/  MUFU.EX2 R51, R51 ;  /* 0x0000003300337308 */ /* 0x000ee20000000800 */
[----:B------:R-:W-:Y:S01]  /*b9c0*/  SHF.R.U32.HI R10, RZ, 0x18, R3 ;  /* 0x00000018ff0a7819 */ /* 0x000fe20000011603 */
[----:B------:R-:W-:Y:S01]  /*b9d0*/  IMAD.MOV.U32 R48, RZ, RZ, R220 ;  /* 0x000000ffff307224 */ /* 0x000fe200078e00dc */
[----:B------:R-:W-:Y:S01]  /*b9e0*/  LOP3.LUT R3, R0, 0xff, RZ, 0xc0, !PT ;  /* 0x000000ff00037812 */ /* 0x000fe200078ec0ff */
[----:B------:R-:W-:Y:S01]  /*b9f0*/  IMAD.MOV.U32 R142, RZ, RZ, R147 ;  /* 0x000000ffff8e7224 */ /* 0x000fe200078e0093 */
[----:B------:R-:W-:Y:S01]  /*ba00*/  F2FP.BF16.F32.PACK_AB R0, R141, R195 ;  /* 0x000000c38d00723e */ /* 0x000fe200000010ff */
[----:B------:R-:W-:Y:S01]  /*ba10*/  IMAD.MOV.U32 R147, RZ, RZ, R146 ;  /* 0x000000ffff937224 */ /* 0x000fe200078e0092 */
[----:B-1----:R-:W-:Y:S03]  /*ba20*/  MOV R195, R37 ;  /* 0x0000002500c37202 */ /* 0x002fe60000000f00 */
[----:B------:R-:W1:Y:S01]  /*ba30*/  MUFU.EX2 R50, R50 ;  /* 0x0000003200327308 */ /* 0x000e620000000800 */
[----:B------:R-:W-:Y:S01]  /*ba40*/  LOP3.LUT R36, R0, R36, RZ, 0xc0, !PT ;  /* 0x0000002400247212 */ /* 0x000fe200078ec0ff */
[----:B------:R-:W-:Y:S01]  /*ba50*/  IMAD.MOV.U32 R146, RZ, RZ, R155 ;  /* 0x000000ffff927224 */ /* 0x000fe200078e009b */
[--C-:B------:R-:W-:Y:S01]  /*ba60*/  HSET2.LE.AND R37, R228, R213.reuse, PT ;  /* 0x000000d5e4257233 */ /* 0x100fe20003803000 */
[----:B------:R-:W-:Y:S01]  /*ba70*/  IMAD.MOV.U32 R155, RZ, RZ, R154 ;  /* 0x000000ffff9b7224 */ /* 0x000fe200078e009a */
[----:B------:R-:W-:Y:S01]  /*ba80*/  F2FP.BF16.F32.PACK_AB R0, R160, R193 ;  /* 0x000000c1a000723e */ /* 0x000fe200000010ff */
[----:B------:R-:W-:Y:S01]  /*ba90*/  IMAD.MOV.U32 R154, RZ, RZ, R57 ;  /* 0x000000ffff9a7224 */ /* 0x000fe200078e0039 */
[----:B------:R-:W-:Y:S03]  /*baa0*/  PRMT R57, R3, 0x5410, R10 ;  /* 0x0000541003397816 */ /* 0x000fe6000000000a */
[----:B------:R4:W-:Y:S01]  /*bab0*/  MUFU.EX2 R220, R46 ;  /* 0x0000002e00dc7308 */ /* 0x0009e20000000800 */
[----:B--2---:R-:W-:Y:S01]  /*bac0*/  LOP3.LUT R47, R206, 0xff00ff, RZ, 0xc0, !PT ;  /* 0x00ff00ffce2f7812 */ /* 0x004fe200078ec0ff */
[----:B------:R-:W-:Y:S01]  /*bad0*/  IMAD.MOV.U32 R206, RZ, RZ, R41 ;  /* 0x000000ffffce7224 */ /* 0x000fe200078e0029 */
[----:B------:R-:W-:Y:S01]  /*bae0*/  F2FP.BF16.F32.PACK_AB R3, R161, R185 ;  /* 0x000000b9a103723e */ /* 0x000fe200000010ff */
[----:B---3--:R-:W-:Y:S01]  /*baf0*/  IMAD.MOV.U32 R228, RZ, RZ, R51 ;  /* 0x000000ffffe47224 */ /* 0x008fe200078e0033 */
[----:B------:R-:W-:Y:S01]  /*bb00*/  LOP3.LUT R37, R0, R37, RZ, 0xc0, !PT ;  /* 0x0000002500257212 */ /* 0x000fe200078ec0ff */
[----:B------:R-:W-:Y:S01]  /*bb10*/  IMAD.MOV.U32 R143, RZ, RZ, R147 ;  /* 0x000000ffff8f7224 */ /* 0x000fe200078e0093 */
[--C-:B------:R-:W-:Y:S03]  /*bb20*/  HSET2.LE.AND R45, R200, R213.reuse, PT ;  /* 0x000000d5c82d7233 */ /* 0x100fe60003803000 */
[----:B------:R-:W-:Y:S01]  /*bb30*/  MUFU.EX2 R207, R175 ;  /* 0x000000af00cf7308 */ /* 0x000fe20000000800 */
[----:B------:R-:W-:Y:S01]  /*bb40*/  F2FP.BF16.F32.PACK_AB R0, R121, R140 ;  /* 0x0000008c7900723e */ /* 0x000fe200000010ff */
[----:B-1----:R-:W-:Y:S01]  /*bb50*/  IMAD.MOV.U32 R185, RZ, RZ, R50 ;  /* 0x000000ffffb97224 */ /* 0x002fe200078e0032 */
[----:B------:R-:W-:Y:S01]  /*bb60*/  LOP3.LUT R44, R3, R44, RZ, 0xc0, !PT ;  /* 0x0000002c032c7212 */ /* 0x000fe200078ec0ff */
[----:B------:R-:W-:Y:S01]  /*bb70*/  IMAD.MOV.U32 R187, RZ, RZ, R146 ;  /* 0x000000ffffbb7224 */ /* 0x000fe200078e0092 */
[--C-:B------:R-:W-:Y:S01]  /*bb80*/  HSET2.LE.AND R47, R47, R213.reuse, PT ;  /* 0x000000d52f2f7233 */ /* 0x100fe20003803000 */
[----:B------:R-:W-:Y:S01]  /*bb90*/  FFMA.FTZ R174, R127, UR4, -R174 ;  /* 0x000000047fae7c23 */ /* 0x000fe200080108ae */
[----:B------:R-:W-:Y:S03]  /*bba0*/  LOP3.LUT R51, R229, 0xff00ff, RZ, 0xc0, !PT ;  /* 0x00ff00ffe5337812 */ /* 0x000fe600078ec0ff */
[----:B------:R1:W2:Y:S01]  /*bbb0*/  MUFU.EX2 R148, R42 ;  /* 0x0000002a00947308 */ /* 0x0002a20000000800 */
[----:B------:R-:W-:Y:S01]  /*bbc0*/  F2FP.BF16.F32.PACK_AB R3, R72, R89 ;  /* 0x000000594803723e */ /* 0x000fe200000010ff */
[----:B------:R-:W-:Y:S01]  /*bbd0*/  IMAD.MOV.U32 R229, RZ, RZ, R98 ;  /* 0x000000ffffe57224 */ /* 0x000fe200078e0062 */
[--C-:B------:R-:W-:Y:S01]  /*bbe0*/  HSET2.LE.AND R50, R186, R213.reuse, PT ;  /* 0x000000d5ba327233 */ /* 0x100fe20003803000 */
[----:B------:R-:W-:Y:S01]  /*bbf0*/  IMAD.MOV.U32 R186, RZ, RZ, R48 ;  /* 0x000000ffffba7224 */ /* 0x000fe200078e0030 */
[----:B------:R-:W-:Y:S02]  /*bc00*/  LOP3.LUT R45, R0, R45, RZ, 0xc0, !PT ;  /* 0x0000002d002d7212 */ /* 0x000fe400078ec0ff */
[--C-:B----4-:R-:W-:Y:S03]  /*bc10*/  HSET2.LE.AND R46, R198, R213.reuse, PT ;  /* 0x000000d5c62e7233 */ /* 0x110fe60003803000 */
[----:B------:R3:W-:Y:S01]  /*bc20*/  MUFU.EX2 R176, R52 ;  /* 0x0000003400b07308 */ /* 0x0007e20000000800 */
[----:B------:R-:W-:Y:S01]  /*bc30*/  F2FP.BF16.F32.PACK_AB R0, R76, R77 ;  /* 0x0000004d4c00723e */ /* 0x000fe200000010ff */
[----:B------:R-:W-:Y:S01]  /*bc40*/  IMAD.MOV.U32 R198, RZ, RZ, R49 ;  /* 0x000000ffffc67224 */ /* 0x000fe200078e0031 */
[----:B------:R-:W-:Y:S02]  /*bc50*/  LOP3.LUT R47, R3, R47, RZ, 0xc0, !PT ;  /* 0x0000002f032f7212 */ /* 0x000fe400078ec0ff */
[--C-:B------:R-:W-:Y:S02]  /*bc60*/  HSET2.LE.AND R51, R51, R213.reuse, PT ;  /* 0x000000d533337233 */ /* 0x100fe40003803000 */
[--C-:B------:R-:W-:Y:S03]  /*bc70*/  HSET2.LE.AND R48, R181, R213.reuse, PT ;  /* 0x000000d5b5307233 */ /* 0x100fe60003803000 */
[----:B------:R4:W-:Y:S01]  /*bc80*/  MUFU.EX2 R175, R53 ;  /* 0x0000003500af7308 */ /* 0x0009e20000000800 */
[----:B------:R-:W-:Y:S01]  /*bc90*/  F2FP.BF16.F32.PACK_AB R3, R120, R30 ;  /* 0x0000001e7803723e */ /* 0x000fe200000010ff */
[----:B-1----:R-:W-:Y:S01]  /*bca0*/  IMAD.MOV.U32 R42, RZ, RZ, R154 ;  /* 0x000000ffff2a7224 */ /* 0x002fe200078e009a */
[----:B------:R-:W-:Y:S01]  /*bcb0*/  F2FP.BF16.F32.PACK_AB R10, R108, R99 ;  /* 0x000000636c0a723e */ /* 0x000fe200000010ff */
[----:B------:R-:W-:Y:S01]  /*bcc0*/  IMAD.MOV.U32 R181, RZ, RZ, R153 ;  /* 0x000000ffffb57224 */ /* 0x000fe200078e0099 */
[----:B------:R-:W-:Y:S02]  /*bcd0*/  LOP3.LUT R46, R0, R46, RZ, 0xc0, !PT ;  /* 0x0000002e002e7212 */ /* 0x000fe400078ec0ff */
[----:B------:R-:W-:Y:S03]  /*bce0*/  F2FP.BF16.F32.PACK_AB R0, R142, R143 ;  /* 0x0000008f8e00723e */ /* 0x000fe600000010ff */
[----:B------:R1:W-:Y:S01]  /*bcf0*/  MUFU.EX2 R168, R55 ;  /* 0x0000003700a87308 */ /* 0x0003e20000000800 */
[----:B------:R-:W-:Y:S02]  /*bd00*/  LOP3.LUT R51, R3, R51, RZ, 0xc0, !PT ;  /* 0x0000003303337212 */ /* 0x000fe400078ec0ff */
[----:B------:R-:W-:Y:S02]  /*bd10*/  LOP3.LUT R48, R10, R48, RZ, 0xc0, !PT ;  /* 0x000000300a307212 */ /* 0x000fe400078ec0ff */
[--C-:B---3--:R-:W-:Y:S01]  /*bd20*/  HSET2.LE.AND R52, R179, R213.reuse, PT ;  /* 0x000000d5b3347233 */ /* 0x108fe20003803000 */
[----:B------:R-:W-:Y:S01]  /*bd30*/  IMAD.MOV.U32 R179, RZ, RZ, R108 ;  /* 0x000000ffffb37224 */ /* 0x000fe200078e006c */
[----:B------:R-:W-:Y:S03]  /*bd40*/  F2FP.BF16.F32.PACK_AB R3, R73, R124 ;  /* 0x0000007c4903723e */ /* 0x000fe600000010ff */
[----:B------:R3:W-:Y:S01]  /*bd50*/  MUFU.EX2 R169, R54 ;  /* 0x0000003600a97308 */ /* 0x0007e20000000800 */
[--C-:B----4-:R-:W-:Y:S01]  /*bd60*/  HSET2.LE.AND R53, R178, R213.reuse, PT ;  /* 0x000000d5b2357233 */ /* 0x110fe20003803000 */
[----:B------:R-:W-:Y:S01]  /*bd70*/  IMAD.MOV.U32 R178, RZ, RZ, R77 ;  /* 0x000000ffffb27224 */ /* 0x000fe200078e004d */
[----:B------:R-:W-:Y:S02]  /*bd80*/  F2FP.BF16.F32.PACK_AB R10, R181, R145 ;  /* 0x00000091b50a723e */ /* 0x000fe400000010ff */
[----:B------:R-:W-:Y:S02]  /*bd90*/  MOV R200, R155 ;  /* 0x0000009b00c87202 */ /* 0x000fe40000000f00 */
[----:B------:R-:W-:Y:S03]  /*bda0*/  LOP3.LUT R50, R0, R50, RZ, 0xc0, !PT ;  /* 0x0000003200327212 */ /* 0x000fe600078ec0ff */
[----:B------:R4:W-:Y:S01]  /*bdb0*/  MUFU.EX2 R164, R65 ;  /* 0x0000004100a47308 */ /* 0x0009e20000000800 */
[----:B-1----:R-:W-:Y:S01]  /*bdc0*/  LOP3.LUT R55, R197, 0xff00ff, RZ, 0xc0, !PT ;  /* 0x00ff00ffc5377812 */ /* 0x002fe200078ec0ff */
[----:B------:R-:W-:Y:S01]  /*bdd0*/  IMAD.MOV.U32 R197, RZ, RZ, R31 ;  /* 0x000000ffffc57224 */ /* 0x000fe200078e001f */
[--C-:B------:R-:W-:Y:S01]  /*bde0*/  HSET2.LE.AND R49, R183, R213.reuse, PT ;  /* 0x000000d5b7317233 */ /* 0x100fe20003803000 */
[----:B------:R-:W-:Y:S01]  /*bdf0*/  IMAD.MOV.U32 R183, RZ, RZ, R152 ;  /* 0x000000ffffb77224 */ /* 0x000fe200078e0098 */
[----:B------:R-:W-:Y:S02]  /*be00*/  F2FP.BF16.F32.PACK_AB R0, R144, R42 ;  /* 0x0000002a9000723e */ /* 0x000fe400000010ff */
[----:B------:R-:W-:Y:S03]  /*be10*/  LOP3.LUT R52, R3, R52, RZ, 0xc0, !PT ;  /* 0x0000003403347212 */ /* 0x000fe600078ec0ff */
[----:B------:R1:W-:Y:S01]  /*be20*/  MUFU.EX2 R193, R67 ;  /* 0x0000004300c17308 */ /* 0x0003e20000000800 */
[--C-:B---3--:R-:W-:Y:S01]  /*be30*/  HSET2.LE.AND R54, R205, R213.reuse, PT ;  /* 0x000000d5cd367233 */ /* 0x108fe20003803000 */
[----:B------:R-:W-:Y:S01]  /*be40*/  IMAD.MOV.U32 R205, RZ, RZ, R125 ;  /* 0x000000ffffcd7224 */ /* 0x000fe200078e007d */
[----:B------:R-:W-:Y:S02]  /*be50*/  LOP3.LUT R53, R10, R53, RZ, 0xc0, !PT ;  /* 0x000000350a357212 */ /* 0x000fe400078ec0ff */
[--C-:B------:R-:W-:Y:S02]  /*be60*/  HSET2.LE.AND R55, R55, R213.reuse, PT ;  /* 0x000000d537377233 */ /* 0x100fe40003803000 */
[----:B------:R-:W-:Y:S03]  /*be70*/  F2FP.BF16.F32.PACK_AB R3, R186, R197 ;  /* 0x000000c5ba03723e */ /* 0x000fe600000010ff */
[----:B------:R3:W-:Y:S01]  /*be80*/  MUFU.EX2 R165, R64 ;  /* 0x0000004000a57308 */ /* 0x0007e20000000800 */
[----:B------:R-:W-:Y:S02]  /*be90*/  F2FP.BF16.F32.PACK_AB R10, R187, R200 ;  /* 0x000000c8bb0a723e */ /* 0x000fe400000010ff */
[----:B------:R-:W-:Y:S02]  /*bea0*/  LOP3.LUT R49, R0, R49, RZ, 0xc0, !PT ;  /* 0x0000003100317212 */ /* 0x000fe400078ec0ff */
[----:B------:R-:W-:Y:S02]  /*beb0*/  F2FP.BF16.F32.PACK_AB R0, R183, R205 ;  /* 0x000000cdb700723e */ /* 0x000fe400000010ff */
[----:B------:R-:W-:Y:S03]  /*bec0*/  LOP3.LUT R55, R3, R55, RZ, 0xc0, !PT ;  /* 0x0000003703377212 */ /* 0x000fe600078ec0ff */
[----:B------:R-:W3:Y:S01]  /*bed0*/  MUFU.EX2 R149, R40 ;  /* 0x0000002800957308 */ /* 0x000ee20000000800 */
[----:B------:R-:W-:Y:S02]  /*bee0*/  LOP3.LUT R58, R10, R58, RZ, 0xc0, !PT ;  /* 0x0000003a0a3a7212 */ /* 0x000fe400078ec0ff */
[--C-:B------:R-:W-:Y:S02]  /*bef0*/  HSET2.LE.AND R56, R56, R213.reuse, PT ;  /* 0x000000d538387233 */ /* 0x100fe40003803000 */
[--C-:B------:R-:W-:Y:S02]  /*bf00*/  HSET2.LE.AND R57, R57, R213.reuse, PT ;  /* 0x000000d539397233 */ /* 0x100fe40003803000 */
[----:B------:R-:W-:Y:S03]  /*bf10*/  F2FP.BF16.F32.PACK_AB R3, R227, R226 ;  /* 0x000000e2e303723e */ /* 0x000fe600000010ff */
[----:B------:R3:W3:Y:S01]  /*bf20*/  MUFU.EX2 R196, R66 ;  /* 0x0000004200c47308 */ /* 0x0006e20000000800 */
[----:B------:R-:W-:Y:S02]  /*bf30*/  F2FP.BF16.F32.PACK_AB R10, R198, R151 ;  /* 0x00000097c60a723e */ /* 0x000fe400000010ff */
[--C-:B----4-:R-:W-:Y:S02]  /*bf40*/  HSET2.LE.AND R65, R68, R213.reuse, PT ;  /* 0x000000d544417233 */ /* 0x110fe40003803000 */
[----:B------:R-:W-:Y:S02]  /*bf50*/  LOP3.LUT R68, R11, 0xffff, RZ, 0xc0, !PT ;  /* 0x0000ffff0b447812 */ /* 0x000fe400078ec0ff */
[----:B------:R-:W-:Y:S03]  /*bf60*/  LOP3.LUT R54, R0, R54, RZ, 0xc0, !PT ;  /* 0x0000003600367212 */ /* 0x000fe600078ec0ff */
[----:B------:R4:W-:Y:S01]  /*bf70*/  MUFU.EX2 R155, R60 ;  /* 0x0000003c009b7308 */ /* 0x0009e20000000800 */
[----:B------:R-:W-:Y:S02]  /*bf80*/  F2FP.BF16.F32.PACK_AB R0, R228, R185 ;  /* 0x000000b9e400723e */ /* 0x000fe400000010ff */
[----:B------:R-:W-:Y:S02]  /*bf90*/  LOP3.LUT R56, R3, R56, RZ, 0xc0, !PT ;  /* 0x0000003803387212 */ /* 0x000fe400078ec0ff */
[----:B------:R-:W-:Y:S02]  /*bfa0*/  LOP3.LUT R57, R10, R57, RZ, 0xc0, !PT ;  /* 0x000000390a397212 */ /* 0x000fe400078ec0ff */
[----:B-1----:R-:W-:Y:S03]  /*bfb0*/  LOP3.LUT R67, R184, 0xff00ff, RZ, 0xc0, !PT ;  /* 0x00ff00ffb8437812 */ /* 0x002fe600078ec0ff */
[----:B------:R-:W-:Y:S01]  /*bfc0*/  MUFU.EX2 R174, R174 ;  /* 0x000000ae00ae7308 */ /* 0x000fe20000000800 */
[----:B--2---:R-:W-:Y:S02]  /*bfd0*/  F2FP.BF16.F32.PACK_AB R3, R219, R148 ;  /* 0x00000094db03723e */ /* 0x004fe400000010ff */
[----:B------:R-:W-:Y:S02]  /*bfe0*/  LOP3.LUT R10, R11, 0xff, RZ, 0xc0, !PT ;  /* 0x000000ff0b0a7812 */ /* 0x000fe400078ec0ff */
[----:B------:R-:W-:Y:S02]  /*bff0*/  SHF.R.U32.HI R68, RZ, 0x8, R68 ;  /* 0x00000008ff447819 */ /* 0x000fe40000011644 */
[----:B------:R-:W-:Y:S03]  /*c000*/  LOP3.LUT R59, R0, R59, RZ, 0xc0, !PT ;  /* 0x0000003b003b7212 */ /* 0x000fe600078ec0ff */
[----:B------:R-:W-:Y:S01]  /*c010*/  MUFU.EX2 R234, R234 ;  /* 0x000000ea00ea7308 */ /* 0x000fe20000000800 */
[--C-:B---3--:R-:W-:Y:S02]  /*c020*/  HSET2.LE.AND R64, R69, R213.reuse, PT ;  /* 0x000000d545407233 */ /* 0x108fe40003803000 */
[----:B------:R-:W-:Y:S02]  /*c030*/  F2FP.BF16.F32.PACK_AB R0, R206, R149 ;  /* 0x00000095ce00723e */ /* 0x000fe400000010ff */
[----:B------:R-:W-:Y:S02]  /*c040*/  LOP3.LUT R65, R3, R65, RZ, 0xc0, !PT ;  /* 0x0000004103417212 */ /* 0x000fe400078ec0ff */
[--C-:B------:R-:W-:Y:S03]  /*c050*/  HSET2.LE.AND R67, R67, R213.reuse, PT ;  /* 0x000000d543437233 */ /* 0x100fe60003803000 */
[----:B------:R-:W-:Y:S01]  /*c060*/  MUFU.EX2 R201, R201 ;  /* 0x000000c900c97308 */ /* 0x000fe20000000800 */
[----:B------:R-:W-:Y:S02]  /*c070*/  PRMT R68, R10, 0x5410, R68 ;  /* 0x000054100a447816 */ /* 0x000fe40000000044 */
[----:B------:R-:W-:Y:S02]  /*c080*/  F2FP.BF16.F32.PACK_AB R3, R203, R220 ;  /* 0x000000dccb03723e */ /* 0x000fe400000010ff */
[----:B------:R-:W-:Y:S02]  /*c090*/  LOP3.LUT R64, R0, R64, RZ, 0xc0, !PT ;  /* 0x0000004000407212 */ /* 0x000fe400078ec0ff */
[--C-:B------:R-:W-:Y:S03]  /*c0a0*/  HSET2.LE.AND R66, R180, R213.reuse, PT ;  /* 0x000000d5b4427233 */ /* 0x100fe60003803000 */
[----:B------:R1:W-:Y:S01]  /*c0b0*/  MUFU.EX2 R154, R61 ;  /* 0x0000003d009a7308 */ /* 0x0003e20000000800 */
[----:B------:R-:W-:Y:S01]  /*c0c0*/  F2FP.BF16.F32.PACK_AB R0, R230, R150 ;  /* 0x00000096e600723e */ /* 0x000fe200000010ff */
[----:B------:R-:W-:Y:S01]  /*c0d0*/  IMAD.MOV.U32 R180, RZ, RZ, R92 ;  /* 0x000000ffffb47224 */ /* 0x000fe200078e005c */
[----:B------:R-:W-:Y:S02]  /*c0e0*/  LOP3.LUT R67, R3, R67, RZ, 0xc0, !PT ;  /* 0x0000004303437212 */ /* 0x000fe400078ec0ff */
[--C-:B------:R-:W-:Y:S02]  /*c0f0*/  HSET2.LE.AND R68, R68, R213.reuse, PT ;  /* 0x000000d544447233 */ /* 0x100fe40003803000 */
[----:B------:R-:W-:Y:S03]  /*c100*/  PRMT R69, R11, 0x7632, R69 ;  /* 0x000076320b457816 */ /* 0x000fe60000000045 */
[----:B------:R-:W-:Y:S01]  /*c110*/  MUFU.EX2 R157, R14 ;  /* 0x0000000e009d7308 */ /* 0x000fe20000000800 */
[----:B------:R-:W-:Y:S02]  /*c120*/  F2FP.BF16.F32.PACK_AB R3, R175, R176 ;  /* 0x000000b0af03723e */ /* 0x000fe400000010ff */
[----:B------:R-:W-:Y:S02]  /*c130*/  LOP3.LUT R66, R0, R66, RZ, 0xc0, !PT ;  /* 0x0000004200427212 */ /* 0x000fe400078ec0ff */
[----:B------:R-:W-:Y:S02]  /*c140*/  F2FP.BF16.F32.PACK_AB R0, R195, R207 ;  /* 0x000000cfc300723e */ /* 0x000fe400000010ff */
[----:B------:R-:W-:Y:S03]  /*c150*/  SHF.R.U32.HI R11, RZ, 0x18, R11 ;  /* 0x00000018ff0b7819 */ /* 0x000fe6000001160b */
[----:B------:R-:W2:Y:S01]  /*c160*/  MUFU.EX2 R156, R15 ;  /* 0x0000000f009c7308 */ /* 0x000ea20000000800 */
[----:B------:R-:W-:Y:S02]  /*c170*/  LOP3.LUT R69, R69, 0xff, RZ, 0xc0, !PT ;  /* 0x000000ff45457812 */ /* 0x000fe400078ec0ff */
[----:B------:R-:W-:Y:S02]  /*c180*/  LOP3.LUT R68, R3, R68, RZ, 0xc0, !PT ;  /* 0x0000004403447212 */ /* 0x000fe400078ec0ff */
[--C-:B----4-:R-:W-:Y:S01]  /*c190*/  HSET2.LE.AND R60, R81, R213.reuse, PT ;  /* 0x000000d5513c7233 */ /* 0x110fe20003803000 */
[----:B------:R-:W-:Y:S01]  /*c1a0*/  IMAD.MOV.U32 R81, RZ, RZ, R87 ;  /* 0x000000ffff517224 */ /* 0x000fe200078e0057 */
[----:B------:R-:W-:Y:S03]  /*c1b0*/  F2FP.BF16.F32.PACK_AB R3, R164, R165 ;  /* 0x000000a5a403723e */ /* 0x000fe600000010ff */
[----:B------:R3:W-:Y:S01]  /*c1c0*/  MUFU.EX2 R153, R62 ;  /* 0x0000003e00997308 */ /* 0x0007e20000000800 */
[----:B------:R-:W-:Y:S02]  /*c1d0*/  LOP3.LUT R70, R0, R70, RZ, 0xc0, !PT ;  /* 0x0000004600467212 */ /* 0x000fe400078ec0ff */
[--C-:B------:R-:W-:Y:S02]  /*c1e0*/  HSET2.LE.AND R71, R71, R213.reuse, PT ;  /* 0x000000d547477233 */ /* 0x100fe40003803000 */
[----:B------:R-:W-:Y:S02]  /*c1f0*/  PRMT R69, R69, 0x5410, R11 ;  /* 0x0000541045457816 */ /* 0x000fe4000000000b */
[----:B------:R-:W-:Y:S03]  /*c200*/  F2FP.BF16.F32.PACK_AB R0, R193, R196 ;  /* 0x000000c4c100723e */ /* 0x000fe600000010ff */
[----:B------:R4:W4:Y:S01]  /*c210*/  MUFU.EX2 R152, R63 ;  /* 0x0000003f00987308 */ /* 0x0009220000000800 */
[----:B------:R-:W-:Y:S01]  /*c220*/  LOP3.LUT R60, R3, R60, RZ, 0xc0, !PT ;  /* 0x0000003c033c7212 */ /* 0x000fe200078ec0ff */
[----:B------:R-:W-:Y:S01]  /*c230*/  VIADD R3, R214, 0x2 ;  /* 0x00000002d6037836 */ /* 0x000fe20000000000 */
[----:B------:R-:W-:Y:S02]  /*c240*/  LOP3.LUT R71, R0, R71, RZ, 0xc0, !PT ;  /* 0x0000004700477212 */ /* 0x000fe400078ec0ff */
[--C-:B------:R-:W-:Y:S02]  /*c250*/  HSET2.LE.AND R69, R69, R213.reuse, PT ;  /* 0x000000d545457233 */ /* 0x100fe40003803000 */
[--C-:B-1----:R-:W-:Y:S03]  /*c260*/  HSET2.LE.AND R61, R80, R213.reuse, PT ;  /* 0x000000d5503d7233 */ /* 0x102fe60003803000 */
[----:B------:R-:W-:Y:S01]  /*c270*/  MUFU.EX2 R194, R194 ;  /* 0x000000c200c27308 */ /* 0x000fe20000000800 */
[----:B------:R-:W-:Y:S01]  /*c280*/  F2FP.BF16.F32.PACK_AB R0, R168, R169 ;  /* 0x000000a9a800723e */ /* 0x000fe200000010ff */
[----:B------:R-:W-:Y:S01]  /*c290*/  IMAD.MOV.U32 R80, RZ, RZ, R86 ;  /* 0x000000ffff507224 */ /* 0x000fe200078e0056 */
[----:B--2---:R-:W-:Y:S02]  /*c2a0*/  F2FP.BF16.F32.PACK_AB R10, R156, R157 ;  /* 0x0000009d9c0a723e */ /* 0x004fe400000010ff */
[----:B------:R-:W-:Y:S02]  /*c2b0*/  LOP3.LUT R3, R83, R217, R3, 0x96, !PT ;  /* 0x000000d953037212 */ /* 0x000fe400078e9603 */
[----:B------:R-:W-:Y:S03]  /*c2c0*/  LOP3.LUT R69, R0, R69, RZ, 0xc0, !PT ;  /* 0x0000004500457212 */ /* 0x000fe600078ec0ff */
[----:B------:R-:W-:Y:S01]  /*c2d0*/  MUFU.EX2 R106, R106 ;  /* 0x0000006a006a7308 */ /* 0x000fe20000000800 */
[--C-:B---3--:R-:W-:Y:S01]  /*c2e0*/  HSET2.LE.AND R62, R96, R213.reuse, PT ;  /* 0x000000d5603e7233 */ /* 0x108fe20003803000 */
[----:B------:R-:W-:Y:S01]  /*c2f0*/  IMAD.MOV.U32 R96, RZ, RZ, R100 ;  /* 0x000000ffff607224 */ /* 0x000fe200078e0064 */
[----:B----4-:R-:W-:Y:S02]  /*c300*/  LOP3.LUT R63, R97, 0xff00ff, RZ, 0xc0, !PT ;  /* 0x00ff00ff613f7812 */ /* 0x010fe400078ec0ff */
[----:B------:R-:W-:Y:S01]  /*c310*/  LOP3.LUT R61, R10, R61, RZ, 0xc0, !PT ;  /* 0x0000003d0a3d7212 */ /* 0x000fe200078ec0ff */
[----:B------:R-:W-:Y:S01]  /*c320*/  IMAD.WIDE.U32 R10, R3, -0x326172a9, RZ ;  /* 0xcd9e8d57030a7825 */ /* 0x000fe200078e00ff */
[----:B------:R-:W-:Y:S03]  /*c330*/  F2FP.BF16.F32.PACK_AB R0, R154, R155 ;  /* 0x0000009b9a00723e */ /* 0x000fe600000010ff */
[----:B------:R-:W-:Y:S01]  /*c340*/  MUFU.EX2 R107, R107 ;  /* 0x0000006b006b7308 */ /* 0x000fe20000000800 */
[--C-:B------:R-:W-:Y:S02]  /*c350*/  HSET2.LE.AND R63, R63, R213.reuse, PT ;  /* 0x000000d53f3f7233 */ /* 0x100fe40003803000 */
[----:B------:R-:W-:Y:S02]  /*c360*/  LOP3.LUT R62, R0, R62, RZ, 0xc0, !PT ;  /* 0x0000003e003e7212 */ /* 0x000fe400078ec0ff */
[----:B------:R-:W-:Y:S02]  /*c370*/  F2FP.BF16.F32.PACK_AB R0, R152, R153 ;  /* 0x000000999800723e */ /* 0x000fe400000010ff */
[----:B------:R-:W-:Y:S03]  /*c380*/  LOP3.LUT R3, R11, R244, RZ, 0x3c, !PT ;  /* 0x000000f40b037212 */ /* 0x000fe600078e3cff */
[----:B------:R-:W-:Y:S01]  /*c390*/  MUFU.EX2 R110, R110 ;  /* 0x0000006e006e7308 */ /* 0x000fe20000000800 */
[----:B------:R-:W-:Y:S02]  /*c3a0*/  LOP3.LUT R63, R0, R63, RZ, 0xc0, !PT ;  /* 0x0000003f003f7212 */ /* 0x000fe400078ec0ff */
[----:B------:R-:W-:Y:S01]  /*c3b0*/  LOP3.LUT R0, R10, R243, RZ, 0x3c, !PT ;  /* 0x000000f30a007212 */ /* 0x000fe200078e3cff */
[----:B------:R-:W-:Y:S01]  /*c3c0*/  IMAD.WIDE.U32 R26, R3, -0x2daee0ad, RZ ;  /* 0xd2511f53031a7825 */ /* 0x000fe200078e00ff */
[----:B------:R-:W-:Y:S02]  /*c3d0*/  MOV R184, R30 ;  /* 0x0000001e00b87202 */ /* 0x000fe40000000f00 */
[----:B------:R-:W-:Y:S01]  /*c3e0*/  LOP3.LUT R14, R11, R241, RZ, 0x3c, !PT ;  /* 0x000000f10b0e7212 */ /* 0x000fe200078e3cff */
[----:B------:R-:W-:Y:S01]  /*c3f0*/  IMAD.WIDE.U32 R30, R0, -0x2daee0ad, RZ ;  /* 0xd2511f53001e7825 */ /* 0x000fe200078e00ff */
[-C--:B------:R-:W-:Y:S01]  /*c400*/  LOP3.LUT R3, R104, R191.reuse, R27, 0x96, !PT ;  /* 0x000000bf68037212 */ /* 0x080fe200078e961b */
[----:B------:R-:W-:Y:S01]  /*c410*/  MUFU.EX2 R111, R111 ;  /* 0x0000006f006f7308 */ /* 0x000fe20000000800 */
[----:B------:R-:W-:Y:S02]  /*c420*/  LOP3.LUT R11, R10, R240, RZ, 0x3c, !PT ;  /* 0x000000f00a0b7212 */ /* 0x000fe400078e3cff */
[----:B------:R-:W-:Y:S01]  /*c430*/  LOP3.LUT R0, R190, R26, R31, 0x96, !PT ;  /* 0x0000001abe007212 */ /* 0x000fe200078e961f */
[----:B------:R-:W-:Y:S04]  /*c440*/  IMAD.WIDE.U32 R26, R3, -0x326172a9, RZ ;  /* 0xcd9e8d57031a7825 */ /* 0x000fe800078e00ff */
[----:B------:R-:W-:Y:S01]  /*c450*/  IMAD.WIDE.U32 R40, R0, -0x326172a9, RZ ;  /* 0xcd9e8d5700287825 */ /* 0x000fe200078e00ff */
[----:B------:R-:W-:Y:S01]  /*c460*/  LOP3.LUT R0, R210, R218, R27, 0x96, !PT ;  /* 0x000000dad2007212 */ /* 0x000fe200078e961b */
[----:B------:R-:W-:Y:S03]  /*c470*/  MUFU.EX2 R126, R126 ;  /* 0x0000007e007e7308 */ /* 0x000fe60000000800 */
[----:B------:R-:W-:Y:S01]  /*c480*/  LOP3.LUT R10, R223, R26, R41, 0x96, !PT ;  /* 0x0000001adf0a7212 */ /* 0x000fe200078e9629 */
[----:B------:R-:W-:Y:S06]  /*c490*/  IMAD.WIDE.U32 R26, R0, -0x2daee0ad, RZ ;  /* 0xd2511f53001a7825 */ /* 0x000fec00078e00ff */
[----:B------:R-:W1:Y:S01]  /*c4a0*/  MUFU.EX2 R182, R182 ;  /* 0x000000b600b67308 */ /* 0x000e620000000800 */
[----:B------:R-:W-:Y:S05]  /*c4b0*/  LOP3.LUT R0, R189, R30, R27, 0x96, !PT ;  /* 0x0000001ebd007212 */ /* 0x000fea00078e961b */
[----:B------:R-:W-:Y:S04]  /*c4c0*/  IMAD.WIDE.U32 R30, R0, -0x326172a9, RZ ;  /* 0xcd9e8d57001e7825 */ /* 0x000fe800078e00ff */
[----:B------:R2:W-:Y:S01]  /*c4d0*/  MUFU.EX2 R146, R85 ;  /* 0x0000005500927308 */ /* 0x0005e20000000800 */
[----:B------:R-:W-:Y:S01]  /*c4e0*/  LOP3.LUT R3, R222, R40, R31, 0x96, !PT ;  /* 0x00000028de037212 */ /* 0x000fe200078e961f */
[----:B------:R-:W-:Y:S08]  /*c4f0*/  IMAD.WIDE.U32 R40, R10, -0x2daee0ad, RZ ;  /* 0xd2511f530a287825 */ /* 0x000ff000078e00ff */
[----:B------:R3:W4:Y:S01]  /*c500*/  MUFU.EX2 R147, R84 ;  /* 0x0000005400937308 */ /* 0x0007220000000800 */
[----:B------:R-:W-:Y:S01]  /*c510*/  LOP3.LUT R0, R188, R26, R41, 0x96, !PT ;  /* 0x0000001abc007212 */ /* 0x000fe200078e9629 */
[----:B------:R-:W-:Y:S04]  /*c520*/  IMAD.MOV.U32 R41, RZ, RZ, R83 ;  /* 0x000000ffff297224 */ /* 0x000fe800078e0053 */
[----:B------:R-:W-:Y:S04]  /*c530*/  IMAD.WIDE.U32 R26, R0, -0x326172a9, RZ ;  /* 0xcd9e8d57001a7825 */ /* 0x000fe800078e00ff */
[----:B------:R-:W-:Y:S01]  /*c540*/  MUFU.EX2 R232, R232 ;  /* 0x000000e800e87308 */ /* 0x000fe20000000800 */
[----:B--2---:R-:W-:Y:S01]  /*c550*/  IMAD.MOV.U32 R85, RZ, RZ, R76 ;  /* 0x000000ffff557224 */ /* 0x004fe200078e004c */
[----:B------:R-:W-:Y:S01]  /*c560*/  LOP3.LUT R0, R221, R30, R27, 0x96, !PT ;  /* 0x0000001edd007212 */ /* 0x000fe200078e961b */
[----:B------:R-:W-:Y:S01]  /*c570*/  IMAD.MOV.U32 R30, RZ, RZ, R26 ;  /* 0x000000ffff1e7224 */ /* 0x000fe200078e001a */
[C---:B------:R-:W-:Y:S02]  /*c580*/  PRMT R15, R26.reuse, 0x7773, RZ ;  /* 0x000077731a0f7816 */ /* 0x040fe400000000ff */
[C---:B------:R-:W-:Y:S04]  /*c590*/  PRMT R31, R26.reuse, 0x7771, RZ ;  /* 0x000077711a1f7816 */ /* 0x040fe800000000ff */
[----:B------:R-:W-:Y:S01]  /*c5a0*/  MUFU.EX2 R128, R128 ;  /* 0x0000008000807308 */ /* 0x000fe20000000800 */
[----:B------:R-:W-:Y:S01]  /*c5b0*/  PRMT R10, R26, 0x7772, RZ ;  /* 0x000077721a0a7816 */ /* 0x000fe200000000ff */
[----:B------:R-:W-:Y:S03]  /*c5c0*/  IMAD.WIDE.U32 R26, R3, -0x2daee0ad, RZ ;  /* 0xd2511f53031a7825 */ /* 0x000fe600078e00ff */
[----:B------:R-:W-:Y:S01]  /*c5d0*/  PRMT R98, R10, 0x5410, R15 ;  /* 0x000054100a627816 */ /* 0x000fe2000000000f */
[----:B------:R-:W-:Y:S01]  /*c5e0*/  IMAD.MOV.U32 R15, RZ, RZ, R26 ;  /* 0x000000ffff0f7224 */ /* 0x000fe200078e001a */
[C---:B------:R-:W-:Y:S01]  /*c5f0*/  PRMT R10, R26.reuse, 0x7773, RZ ;  /* 0x000077731a0a7816 */ /* 0x040fe200000000ff */
[----:B---3--:R-:W-:Y:S01]  /*c600*/  IMAD.MOV.U32 R84, RZ, RZ, R73 ;  /* 0x000000ffff547224 */ /* 0x008fe200078e0049 */
[----:B------:R-:W-:Y:S01]  /*c610*/  PRMT R3, R26, 0x7772, RZ ;  /* 0x000077721a037816 */ /* 0x000fe200000000ff */
[----:B------:R-:W-:Y:S01]  /*c620*/  MUFU.EX2 R112, R112 ;  /* 0x0000007000707308 */ /* 0x000fe20000000800 */
[----:B------:R-:W-:Y:S01]  /*c630*/  LOP3.LUT R77, R225, R40, R27, 0x96, !PT ;  /* 0x00000028e14d7212 */ /* 0x000fe200078e961b */
[----:B------:R-:W-:Y:S01]  /*c640*/  IMAD.MOV.U32 R40, RZ, RZ, R82 ;  /* 0x000000ffff287224 */ /* 0x000fe200078e0052 */
[----:B------:R-:W-:Y:S02]  /*c650*/  PRMT R125, R3, 0x5410, R10 ;  /* 0x00005410037d7816 */ /* 0x000fe4000000000a */
[C---:B------:R-:W-:Y:S02]  /*c660*/  LOP3.LUT R3, R0.reuse, 0xffff, RZ, 0xc0, !PT ;  /* 0x0000ffff00037812 */ /* 0x040fe400078ec0ff */
[----:B------:R-:W-:Y:S03]  /*c670*/  LOP3.LUT R10, R0, 0xff, RZ, 0xc0, !PT ;  /* 0x000000ff000a7812 */ /* 0x000fe600078ec0ff */
[----:B------:R-:W-:Y:S01]  /*c680*/  MUFU.EX2 R115, R115 ;  /* 0x0000007300737308 */ /* 0x000fe20000000800 */
[----:B------:R-:W-:Y:S02]  /*c690*/  SHF.R.U32.HI R3, RZ, 0x8, R3 ;  /* 0x00000008ff037819 */ /* 0x000fe40000011603 */
[----:B------:R-:W-:Y:S02]  /*c6a0*/  PRMT R27, R26, 0x7771, RZ ;  /* 0x000077711a1b7816 */ /* 0x000fe400000000ff */
[--C-:B------:R-:W-:Y:S02]  /*c6b0*/  PRMT R87, R10, 0x5410, R3.reuse ;  /* 0x000054100a577816 */ /* 0x100fe40000000003 */
[----:B------:R-:W-:Y:S03]  /*c6c0*/  PRMT R3, R0, 0x7632, R3 ;  /* 0x0000763200037816 */ /* 0x000fe60000000003 */
[----:B------:R-:W-:Y:S01]  /*c6d0*/  MUFU.EX2 R113, R113 ;  /* 0x0000007100717308 */ /* 0x000fe20000000800 */
[----:B------:R-:W-:Y:S02]  /*c6e0*/  SHF.R.U32.HI R0, RZ, 0x18, R0 ;  /* 0x00000018ff007819 */ /* 0x000fe40000011600 */
[----:B------:R-:W-:Y:S04]  /*c6f0*/  LOP3.LUT R3, R3, 0xff, RZ, 0xc0, !PT ;  /* 0x000000ff03037812 */ /* 0x000fe800078ec0ff */
[----:B------:R-:W-:Y:S03]  /*c700*/  PRMT R86, R3, 0x5410, R0 ;  /* 0x0000541003567816 */ /* 0x000fe60000000000 */
[----:B------:R-:W-:Y:S01]  /*c710*/  MUFU.EX2 R95, R95 ;  /* 0x0000005f005f7308 */ /* 0x000fe20000000800 */
[----:B------:R-:W-:Y:S04]  /*c720*/  LOP3.LUT R0, R30, 0xff, RZ, 0xc0, !PT ;  /* 0x000000ff1e007812 */ /* 0x000fe800078ec0ff */
[----:B------:R-:W-:Y:S02]  /*c730*/  PRMT R97, R0, 0x5410, R31 ;  /* 0x0000541000617816 */ /* 0x000fe4000000001f */
[----:B------:R-:W-:Y:S01]  /*c740*/  LOP3.LUT R0, R15, 0xff, RZ, 0xc0, !PT ;  /* 0x000000ff0f007812 */ /* 0x000fe200078ec0ff */
[----:B------:R-:W-:Y:S02]  /*c750*/  IMAD.WIDE.U32 R14, R14, -0x2daee0ad, RZ ;  /* 0xd2511f530e0e7825 */ /* 0x000fe400078e00ff */
[----:B------:R-:W-:Y:S01]  /*c760*/  MUFU.EX2 R116, R116 ;  /* 0x0000007400747308 */ /* 0x000fe20000000800 */
[----:B------:R-:W-:Y:S01]  /*c770*/  PRMT R108, R0, 0x5410, R27 ;  /* 0x00005410006c7816 */ /* 0x000fe2000000001b */
[----:B------:R-:W-:Y:S01]  /*c780*/  IMAD.WIDE.U32 R26, R11, -0x2daee0ad, RZ ;  /* 0xd2511f530b1a7825 */ /* 0x000fe200078e00ff */
[----:B------:R-:W-:Y:S04]  /*c790*/  LOP3.LUT R0, R162, R191, R15, 0x96, !PT ;  /* 0x000000bfa2007212 */ /* 0x000fe800078e960f */
[----:B------:R-:W-:Y:S01]  /*c7a0*/  LOP3.LUT R14, R190, R14, R27, 0x96, !PT ;  /* 0x0000000ebe0e7212 */ /* 0x000fe200078e961b */
[----:B------:R-:W-:Y:S02]  /*c7b0*/  IMAD.WIDE.U32 R30, R0, -0x326172a9, RZ ;  /* 0xcd9e8d57001e7825 */ /* 0x000fe400078e00ff */
[----:B------:R-:W-:Y:S02]  /*c7c0*/  MUFU.EX2 R114, R114 ;  /* 0x0000007200727308 */ /* 0x000fe40000000800 */
        /* <DEDUP_REMOVED lines=10> */
[----:B------:R-:W-:Y:S01]  /*c870*/  IMAD.MOV.U32 R31, RZ, RZ, R81 ;  /* 0x000000ffff1f7224 */ /* 0x000fe200078e0051 */
[----:B------:R-:W-:Y:S01]  /*c880*/  LOP3.LUT R11, R222, R14, R27, 0x96, !PT ;  /* 0x0000000ede0b7212 */ /* 0x000fe200078e961b */
[----:B------:R-:W-:Y:S06]  /*c890*/  IMAD.WIDE.U32 R14, R10, -0x326172a9, RZ ;  /* 0xcd9e8d570a0e7825 */ /* 0x000fec00078e00ff */
[----:B------:R-:W-:Y:S01]  /*c8a0*/  MUFU.EX2 R173, R173 ;  /* 0x000000ad00ad7308 */ /* 0x000fe20000000800 */
[----:B------:R-:W-:Y:S01]  /*c8b0*/  IMAD.WIDE.U32 R10, R11, -0x2daee0ad, RZ ;  /* 0xd2511f530b0a7825 */ /* 0x000fe200078e00ff */
[----:B------:R-:W-:Y:S02]  /*c8c0*/  MOV R0, R14 ;  /* 0x0000000e00007202 */ /* 0x000fe40000000f00 */
[----:B------:R-:W-:Y:S01]  /*c8d0*/  PRMT R83, R14, 0x7772, RZ ;  /* 0x000077720e537816 */ /* 0x000fe200000000ff */
[----:B------:R-:W-:Y:S01]  /*c8e0*/  IMAD.MOV.U32 R27, RZ, RZ, R41 ;  /* 0x000000ffff1b7224 */ /* 0x000fe200078e0029 */
[----:B------:R-:W-:Y:S01]  /*c8f0*/  LOP3.LUT R82, R0, 0xff, RZ, 0xc0, !PT ;  /* 0x000000ff00527812 */ /* 0x000fe200078ec0ff */
[----:B------:R-:W-:Y:S01]  /*c900*/  IMAD.MOV.U32 R41, RZ, RZ, R99 ;  /* 0x000000ffff297224 */ /* 0x000fe200078e0063 */
[----:B------:R-:W-:Y:S02]  /*c910*/  PRMT R0, R14, 0x7771, RZ ;  /* 0x000077710e007816 */ /* 0x000fe400000000ff */
[----:B------:R-:W-:Y:S01]  /*c920*/  MUFU.EX2 R172, R172 ;  /* 0x000000ac00ac7308 */ /* 0x000fe20000000800 */
[----:B------:R-:W-:Y:S01]  /*c930*/  LOP3.LUT R76, R225, R30, R11, 0x96, !PT ;  /* 0x0000001ee14c7212 */ /* 0x000fe200078e960b */
[----:B------:R-:W-:Y:S01]  /*c940*/  IMAD.MOV.U32 R30, RZ, RZ, R80 ;  /* 0x000000ffff1e7224 */ /* 0x000fe200078e0050 */
[----:B------:R-:W-:Y:S02]  /*c950*/  PRMT R82, R82, 0x5410, R0 ;  /* 0x0000541052527816 */ /* 0x000fe40000000000 */
[----:B-1----:R-:W-:Y:S02]  /*c960*/  F2FP.BF16.F32.PACK_AB R0, R177, R182 ;  /* 0x000000b6b100723e */ /* 0x002fe400000010ff */
[----:B------:R-:W-:Y:S03]  /*c970*/  PRMT R11, R10, 0x7771, RZ ;  /* 0x000077710a0b7816 */ /* 0x000fe600000000ff */
[----:B------:R-:W-:Y:S01]  /*c980*/  MUFU.EX2 R123, R123 ;  /* 0x0000007b007b7308 */ /* 0x000fe20000000800 */
[--C-:B------:R-:W-:Y:S02]  /*c990*/  HSET2.LE.AND R82, R82, R213.reuse, PT ;  /* 0x000000d552527233 */ /* 0x100fe40003803000 */
[----:B------:R-:W-:Y:S01]  /*c9a0*/  LOP3.LUT R3, R221, R26, R15, 0x96, !PT ;  /* 0x0000001add037212 */ /* 0x000fe200078e960f */
[----:B------:R-:W-:Y:S02]  /*c9b0*/  IMAD.MOV.U32 R26, RZ, RZ, R40 ;  /* 0x000000ffff1a7224 */ /* 0x000fe400078e0028 */
[----:B------:R-:W-:Y:S02]  /*c9c0*/  LOP3.LUT R82, R0, R82, RZ, 0xc0, !PT ;  /* 0x0000005200527212 */ /* 0x000fe400078ec0ff */
[----:B------:R-:W-:Y:S02]  /*c9d0*/  PRMT R0, R14, 0x7773, RZ ;  /* 0x000077730e007816 */ /* 0x000fe400000000ff */
[----:B------:R-:W-:Y:S02]  /*c9e0*/  MUFU.EX2 R239, R239 ;  /* 0x000000ef00ef7308 */ /* 0x000fe40000000800 */
[----:B------:R-:W-:Y:S02]  /*c9f0*/  PRMT R83, R83, 0x5410, R0 ;  /* 0x0000541053537816 */ /* 0x000fe40000000000 */
[----:B----4-:R-:W-:Y:S02]  /*ca00*/  F2FP.BF16.F32.PACK_AB R0, R147, R146 ;  /* 0x000000929300723e */ /* 0x010fe400000010ff */
[----:B------:R-:W-:Y:S04]  /*ca10*/  LOP3.LUT R83, R83, 0xff00ff, RZ, 0xc0, !PT ;  /* 0x00ff00ff53537812 */ /* 0x000fe800078ec0ff */
[----:B------:R-:W-:Y:S01]  /*ca20*/  MUFU.EX2 R238, R238 ;  /* 0x000000ee00ee7308 */ /* 0x000fe20000000800 */
[--C-:B------:R-:W-:Y:S09]  /*ca30*/  HSET2.LE.AND R83, R83, R213.reuse, PT ;  /* 0x000000d553537233 */ /* 0x100ff20003803000 */
[----:B------:R-:W-:Y:S01]  /*ca40*/  MUFU.EX2 R199, R199 ;  /* 0x000000c700c77308 */ /* 0x000fe20000000800 */
[----:B------:R-:W-:Y:S02]  /*ca50*/  LOP3.LUT R83, R0, R83, RZ, 0xc0, !PT ;  /* 0x0000005300537212 */ /* 0x000fe400078ec0ff */
[----:B------:R-:W-:Y:S04]  /*ca60*/  MOV R0, R10 ;  /* 0x0000000a00007202 */ /* 0x000fe80000000f00 */
[----:B------:R-:W-:Y:S03]  /*ca70*/  LOP3.LUT R0, R0, 0xff, RZ, 0xc0, !PT ;  /* 0x000000ff00007812 */ /* 0x000fe600078ec0ff */
[----:B------:R-:W-:Y:S01]  /*ca80*/  MUFU.EX2 R202, R202 ;  /* 0x000000ca00ca7308 */ /* 0x000fe20000000800 */
[----:B------:R-:W-:Y:S02]  /*ca90*/  PRMT R99, R0, 0x5410, R11 ;  /* 0x0000541000637816 */ /* 0x000fe4000000000b */
[C---:B------:R-:W-:Y:S02]  /*caa0*/  PRMT R0, R10.reuse, 0x7773, RZ ;  /* 0x000077730a007816 */ /* 0x040fe400000000ff */
[----:B------:R-:W-:Y:S05]  /*cab0*/  PRMT R10, R10, 0x7772, RZ ;  /* 0x000077720a0a7816 */ /* 0x000fea00000000ff */
[----:B------:R-:W-:Y:S01]  /*cac0*/  MUFU.EX2 R122, R122 ;  /* 0x0000007a007a7308 */ /* 0x000fe20000000800 */
[----:B------:R-:W-:Y:S02]  /*cad0*/  PRMT R100, R10, 0x5410, R0 ;  /* 0x000054100a647816 */ /* 0x000fe40000000000 */
[C---:B------:R-:W-:Y:S02]  /*cae0*/  LOP3.LUT R0, R3.reuse, 0xffff, RZ, 0xc0, !PT ;  /* 0x0000ffff03007812 */ /* 0x040fe400078ec0ff */
[C---:B------:R-:W-:Y:S02]  /*caf0*/  LOP3.LUT R10, R3.reuse, 0xff, RZ, 0xc0, !PT ;  /* 0x000000ff030a7812 */ /* 0x040fe400078ec0ff */
[----:B------:R-:W-:Y:S04]  /*cb00*/  SHF.R.U32.HI R0, RZ, 0x8, R0 ;  /* 0x00000008ff007819 */ /* 0x000fe80000011600 */
[--C-:B------:R-:W-:Y:S02]  /*cb10*/  PRMT R80, R10, 0x5410, R0.reuse ;  /* 0x000054100a507816 */ /* 0x100fe40000000000 */
[----:B------:R-:W-:Y:S02]  /*cb20*/  PRMT R0, R3, 0x7632, R0 ;  /* 0x0000763203007816 */ /* 0x000fe40000000000 */
[----:B------:R-:W-:Y:S02]  /*cb30*/  SHF.R.U32.HI R3, RZ, 0x18, R3 ;  /* 0x00000018ff037819 */ /* 0x000fe40000011603 */
[----:B------:R-:W-:Y:S02]  /*cb40*/  LOP3.LUT R0, R0, 0xff, RZ, 0xc0, !PT ;  /* 0x000000ff00007812 */ /* 0x000fe400078ec0ff */
[--C-:B------:R-:W-:Y:S02]  /*cb50*/  HSET2.LE.AND R80, R80, R213.reuse, PT ;  /* 0x000000d550507233 */ /* 0x100fe40003803000 */
[----:B------:R-:W-:Y:S02]  /*cb60*/  PRMT R81, R0, 0x5410, R3 ;  /* 0x0000541000517816 */ /* 0x000fe40000000003 */
[C---:B------:R-:W-:Y:S02]  /*cb70*/  LOP3.LUT R0, R76.reuse, 0xffff, RZ, 0xc0, !PT ;  /* 0x0000ffff4c007812 */ /* 0x040fe400078ec0ff */
[----:B------:R-:W-:Y:S02]  /*cb80*/  LOP3.LUT R3, R76, 0xff, RZ, 0xc0, !PT ;  /* 0x000000ff4c037812 */ /* 0x000fe400078ec0ff */
[----:B------:R-:W-:Y:S02]  /*cb90*/  SHF.R.U32.HI R0, RZ, 0x8, R0 ;  /* 0x00000008ff007819 */ /* 0x000fe40000011600 */
[--C-:B------:R-:W-:Y:S02]  /*cba0*/  HSET2.LE.AND R81, R81, R213.reuse, PT ;  /* 0x000000d551517233 */ /* 0x100fe40003803000 */
[----:B------:R-:W-:Y:S01]  /*cbb0*/  PRMT R92, R3, 0x5410, R0 ;  /* 0x00005410035c7816 */ /* 0x000fe20000000000 */
[----:B------:R-:W-:Y:S02]  /*cbc0*/  VIADD R0, R214, 0x3 ;  /* 0x00000003d6007836 */ /* 0x000fe40000000000 */
[----:B------:R-:W-:Y:S03]  /*cbd0*/  IMAD.MOV.U32 R214, RZ, RZ, R41 ;  /* 0x000000ffffd67224 */ /* 0x000fe600078e0029 */
[----:B------:R-:W-:Y:S05]  /*cbe0*/  LOP3.LUT R0, R27, R217, R0, 0x96, !PT ;  /* 0x000000d91b007212 */ /* 0x000fea00078e9600 */
[----:B------:R-:W-:Y:S05]  /*cbf0*/  IMAD.WIDE.U32 R26, R0, -0x326172a9, RZ ;  /* 0xcd9e8d57001a7825 */ /* 0x000fea00078e00ff */
[----:B------:R-:W-:Y:S02]  /*cc00*/  LOP3.LUT R10, R27, R241, RZ, 0x3c, !PT ;  /* 0x000000f11b0a7212 */ /* 0x000fe400078e3cff */
[----:B------:R-:W-:Y:S03]  /*cc10*/  LOP3.LUT R14, R26, R240, RZ, 0x3c, !PT ;  /* 0x000000f01a0e7212 */ /* 0x000fe600078e3cff */
[----:B------:R-:W-:Y:S04]  /*cc20*/  IMAD.WIDE.U32 R10, R10, -0x2daee0ad, RZ ;  /* 0xd2511f530a0a7825 */ /* 0x000fe800078e00ff */
[----:B------:R-:W-:Y:S01]  /*cc30*/  IMAD.WIDE.U32 R14, R14, -0x2daee0ad, RZ ;  /* 0xd2511f530e0e7825 */ /* 0x000fe200078e00ff */
[----:B------:R-:W-:Y:S02]  /*cc40*/  LOP3.LUT R0, R162, R191, R11, 0x96, !PT ;  /* 0x000000bfa2007212 */ /* 0x000fe400078e960b */
[----:B------:R-:W2:Y:S02]  /*cc50*/  LDL.LU.64 R162, [R1+0x78] ;  /* 0x0000780001a27983 */ /* 0x000ea40000300a00 */
[----:B------:R-:W-:Y:S01]  /*cc60*/  LOP3.LUT R3, R190, R10, R15, 0x96, !PT ;  /* 0x0000000abe037212 */ /* 0x000fe200078e960f */
[----:B------:R-:W-:Y:S05]  /*cc70*/  IMAD.WIDE.U32 R40, R0, -0x326172a9, RZ ;  /* 0xcd9e8d5700287825 */ /* 0x000fea00078e00ff */
[----:B------:R-:W-:Y:S01]  /*cc80*/  LOP3.LUT R10, R30, R218, R41, 0x96, !PT ;  /* 0x000000da1e0a7212 */ /* 0x000fe200078e9629 */
[----:B------:R-:W-:Y:S04]  /*cc90*/  IMAD.WIDE.U32 R30, R3, -0x326172a9, RZ ;  /* 0xcd9e8d57031e7825 */ /* 0x000fe800078e00ff */
[----:B------:R-:W-:Y:S01]  /*cca0*/  IMAD.WIDE.U32 R10, R10, -0x2daee0ad, RZ ;  /* 0xd2511f530a0a7825 */ /* 0x000fe200078e00ff */
[----:B------:R-:W-:Y:S03]  /*ccb0*/  LOP3.LUT R0, R223, R40, R31, 0x96, !PT ;  /* 0x00000028df007212 */ /* 0x000fe600078e961f */
[----:B------:R-:W-:Y:S01]  /*ccc0*/  IMAD.MOV.U32 R31, RZ, RZ, R105 ;  /* 0x000000ffff1f7224 */ /* 0x000fe200078e0069 */
[----:B------:R-:W-:Y:S01]  /*ccd0*/  LOP3.LUT R14, R189, R14, R11, 0x96, !PT ;  /* 0x0000000ebd0e7212 */ /* 0x000fe200078e960b */
[----:B------:R-:W-:Y:S04]  /*cce0*/  IMAD.WIDE.U32 R40, R0, -0x2daee0ad, RZ ;  /* 0xd2511f5300287825 */ /* 0x000fe800078e00ff */
[----:B------:R-:W-:Y:S01]  /*ccf0*/  IMAD.WIDE.U32 R14, R14, -0x326172a9, RZ ;  /* 0xcd9e8d570e0e7825 */ /* 0x000fe200078e00ff */
[----:B------:R-:W-:Y:S02]  /*cd00*/  LOP3.LUT R10, R188, R10, R41, 0x96, !PT ;  /* 0x0000000abc0a7212 */ /* 0x000fe400078e9629 */
[----:B------:R-:W-:Y:S01]  /*cd10*/  MOV R41, R214 ;  /* 0x000000d600297202 */ /* 0x000fe20000000f00 */
[----:B------:R-:W-:Y:S01]  /*cd20*/  IMAD.MOV.U32 R214, RZ, RZ, R181 ;  /* 0x000000ffffd67224 */ /* 0x000fe200078e00b5 */
[----:B------:R-:W-:Y:S01]  /*cd30*/  LOP3.LUT R3, R222, R30, R15, 0x96, !PT ;  /* 0x0000001ede037212 */ /* 0x000fe200078e960f */
[----:B------:R-:W-:Y:S04]  /*cd40*/  IMAD.WIDE.U32 R10, R10, -0x326172a9, RZ ;  /* 0xcd9e8d570a0a7825 */ /* 0x000fe800078e00ff */
[----:B------:R-:W-:Y:S01]  /*cd50*/  IMAD.MOV.U32 R30, RZ, RZ, R104 ;  /* 0x000000ffff1e7224 */ /* 0x000fe200078e0068 */
[----:B------:R-:W-:Y:S01]  /*cd60*/  LOP3.LUT R0, R221, R14, R11, 0x96, !PT ;  /* 0x0000000edd007212 */ /* 0x000fe200078e960b */
[----:B------:R-:W-:Y:S01]  /*cd70*/  IMAD.MOV.U32 R11, RZ, RZ, R10 ;  /* 0x000000ffff0b7224 */ /* 0x000fe200078e000a */
[C---:B------:R-:W-:Y:S01]  /*cd80*/  PRMT R14, R10.reuse, 0x7771, RZ ;  /* 0x000077710a0e7816 */ /* 0x040fe200000000ff */
[----:B------:R-:W-:Y:S02]  /*cd90*/  IMAD.MOV.U32 R15, RZ, RZ, R31 ;  /* 0x000000ffff0f7224 */ /* 0x000fe400078e001f */
[----:B------:R-:W-:Y:S01]  /*cda0*/  IMAD.MOV.U32 R31, RZ, RZ, R180 ;  /* 0x000000ffff1f7224 */ /* 0x000fe200078e00b4 */
[----:B------:R-:W-:Y:S01]  /*cdb0*/  LOP3.LUT R11, R11, 0xff, RZ, 0xc0, !PT ;  /* 0x000000ff0b0b7812 */ /* 0x000fe200078ec0ff */
[----:B------:R-:W-:Y:S02]  /*cdc0*/  IMAD.MOV.U32 R180, RZ, RZ, R143 ;  /* 0x000000ffffb47224 */ /* 0x000fe400078e008f */
[----:B------:R-:W-:Y:S01]  /*cdd0*/  IMAD.MOV.U32 R181, RZ, RZ, R88 ;  /* 0x000000ffffb57224 */ /* 0x000fe200078e0058 */
[----:B------:R-:W-:Y:S01]  /*cde0*/  PRMT R104, R11, 0x5410, R14 ;  /* 0x000054100b687816 */ /* 0x000fe2000000000e */
[----:B------:R-:W-:Y:S01]  /*cdf0*/  IMAD.MOV.U32 R14, RZ, RZ, R30 ;  /* 0x000000ffff0e7224 */ /* 0x000fe200078e001e */
[C---:B------:R-:W-:Y:S01]  /*ce00*/  PRMT R11, R10.reuse, 0x7773, RZ ;  /* 0x000077730a0b7816 */ /* 0x040fe200000000ff */
[----:B------:R-:W-:Y:S01]  /*ce10*/  IMAD.MOV.U32 R30, RZ, RZ, R178 ;  /* 0x000000ffff1e7224 */ /* 0x000fe200078e00b2 */
[----:B------:R-:W-:Y:S01]  /*ce20*/  PRMT R10, R10, 0x7772, RZ ;  /* 0x000077720a0a7816 */ /* 0x000fe200000000ff */
[----:B------:R-:W-:Y:S02]  /*ce30*/  IMAD.MOV.U32 R178, RZ, RZ, R142 ;  /* 0x000000ffffb27224 */ /* 0x000fe400078e008e */
[----:B------:R-:W-:Y:S01]  /*ce40*/  IMAD.MOV.U32 R88, RZ, RZ, R93 ;  /* 0x000000ffff587224 */ /* 0x000fe200078e005d */
[----:B------:R-:W-:Y:S01]  /*ce50*/  PRMT R105, R10, 0x5410, R11 ;  /* 0x000054100a697816 */ /* 0x000fe2000000000b */
[----:B------:R-:W-:Y:S03]  /*ce60*/  IMAD.WIDE.U32 R10, R3, -0x2daee0ad, RZ ;  /* 0xd2511f53030a7825 */ /* 0x000fe600078e00ff */
[----:B------:R-:W-:Y:S02]  /*ce70*/  MOV R3, R10 ;  /* 0x0000000a00037202 */ /* 0x000fe40000000f00 */
[----:B------:R-:W-:Y:S01]  /*ce80*/  LOP3.LUT R73, R225, R40, R11, 0x96, !PT ;  /* 0x00000028e1497212 */ /* 0x000fe200078e960b */
[----:B------:R-:W-:Y:S01]  /*ce90*/  IMAD.MOV.U32 R40, RZ, RZ, R96 ;  /* 0x000000ffff287224 */ /* 0x000fe200078e0060 */
[C---:B------:R-:W-:Y:S02]  /*cea0*/  PRMT R11, R10.reuse, 0x7771, RZ ;  /* 0x000077710a0b7816 */ /* 0x040fe400000000ff */
[----:B------:R-:W-:Y:S04]  /*ceb0*/  LOP3.LUT R3, R3, 0xff, RZ, 0xc0, !PT ;  /* 0x000000ff03037812 */ /* 0x000fe800078ec0ff */
[----:B------:R-:W-:Y:S01]  /*cec0*/  PRMT R142, R3, 0x5410, R11 ;  /* 0x00005410038e7816 */ /* 0x000fe2000000000b */
[----:B------:R-:W-:Y:S01]  /*ced0*/  IMAD.MOV.U32 R11, RZ, RZ, R211 ;  /* 0x000000ffff0b7224 */ /* 0x000fe200078e00d3 */
[C---:B------:R-:W-:Y:S02]  /*cee0*/  PRMT R3, R10.reuse, 0x7773, RZ ;  /* 0x000077730a037816 */ /* 0x040fe400000000ff */
[----:B------:R-:W-:Y:S02]  /*cef0*/  PRMT R10, R10, 0x7772, RZ ;  /* 0x000077720a0a7816 */ /* 0x000fe400000000ff */
[--C-:B------:R-:W-:Y:S02]  /*cf00*/  HSET2.LE.AND R142, R142, R213.reuse, PT ;  /* 0x000000d58e8e7233 */ /* 0x100fe40003803000 */
[----:B------:R-:W-:Y:S02]  /*cf10*/  PRMT R143, R10, 0x5410, R3 ;  /* 0x000054100a8f7816 */ /* 0x000fe40000000003 */
[C---:B------:R-:W-:Y:S02]  /*cf20*/  LOP3.LUT R3, R0.reuse, 0xffff, RZ, 0xc0, !PT ;  /* 0x0000ffff00037812 */ /* 0x040fe400078ec0ff */
[----:B------:R-:W-:Y:S02]  /*cf30*/  LOP3.LUT R10, R0, 0xff, RZ, 0xc0, !PT ;  /* 0x000000ff000a7812 */ /* 0x000fe400078ec0ff */
[----:B------:R-:W-:Y:S02]  /*cf40*/  SHF.R.U32.HI R3, RZ, 0x8, R3 ;  /* 0x00000008ff037819 */ /* 0x000fe40000011603 */
[----:B------:R-:W-:Y:S02]  /*cf50*/  LOP3.LUT R143, R143, 0xff00ff, RZ, 0xc0, !PT ;  /* 0x00ff00ff8f8f7812 */ /* 0x000fe400078ec0ff */
[--C-:B------:R-:W-:Y:S01]  /*cf60*/  PRMT R93, R10, 0x5410, R3.reuse ;  /* 0x000054100a5d7816 */ /* 0x100fe20000000003 */
[----:B------:R-:W-:Y:S01]  /*cf70*/  IMAD.MOV.U32 R10, RZ, RZ, R210 ;  /* 0x000000ffff0a7224 */ /* 0x000fe200078e00d2 */
[----:B------:R-:W-:Y:S01]  /*cf80*/  PRMT R3, R0, 0x7632, R3 ;  /* 0x0000763200037816 */ /* 0x000fe20000000003 */
[----:B------:R1:W5:Y:S01]  /*cf90*/  LDL.LU.64 R210, [R1+0x70] ;  /* 0x0000700001d27983 */ /* 0x0003620000300a00 */
[----:B------:R-:W-:Y:S02]  /*cfa0*/  SHF.R.U32.HI R0, RZ, 0x18, R0 ;  /* 0x00000018ff007819 */ /* 0x000fe40000011600 */
[----:B------:R-:W-:Y:S02]  /*cfb0*/  LOP3.LUT R3, R3, 0xff, RZ, 0xc0, !PT ;  /* 0x000000ff03037812 */ /* 0x000fe400078ec0ff */
[--C-:B------:R-:W-:Y:S02]  /*cfc0*/  HSET2.LE.AND R143, R143, R213.reuse, PT ;  /* 0x000000d58f8f7233 */ /* 0x100fe40003803000 */
[----:B------:R-:W-:Y:S02]  /*cfd0*/  PRMT R96, R3, 0x5410, R0 ;  /* 0x0000541003607816 */ /* 0x000fe40000000000 */
[----:B------:R-:W-:Y:S01]  /*cfe0*/  LOP3.LUT R0, R27, R244, RZ, 0x3c, !PT ;  /* 0x000000f41b007212 */ /* 0x000fe200078e3cff */
[----:B------:R-:W-:Y:S01]  /*cff0*/  IMAD.MOV.U32 R27, RZ, RZ, R11 ;  /* 0x000000ffff1b7224 */ /* 0x000fe200078e000b */
[----:B------:R-:W-:Y:S01]  /*d000*/  LOP3.LUT R3, R26, R243, RZ, 0x3c, !PT ;  /* 0x000000f31a037212 */ /* 0x000fe200078e3cff */
[----:B------:R-:W-:Y:S02]  /*d010*/  IMAD.MOV.U32 R26, RZ, RZ, R10 ;  /* 0x000000ffff1a7224 */ /* 0x000fe400078e000a */
[----:B------:R-:W-:Y:S05]  /*d020*/  IMAD.WIDE.U32 R10, R0, -0x2daee0ad, RZ ;  /* 0xd2511f53000a7825 */ /* 0x000fea00078e00ff */
[----:B------:R-:W-:Y:S01]  /*d030*/  LOP3.LUT R191, R14, R191, R11, 0x96, !PT ;  /* 0x000000bf0ebf7212 */ /* 0x000fe200078e960b */
[----:B------:R-:W-:Y:S04]  /*d040*/  IMAD.WIDE.U32 R14, R3, -0x2daee0ad, RZ ;  /* 0xd2511f53030e7825 */ /* 0x000fe800078e00ff */
[----:B------:R-:W-:Y:S01]  /*d050*/  IMAD.MOV.U32 R11, RZ, RZ, R27 ;  /* 0x000000ffff0b7224 */ /* 0x000fe200078e001b */
[----:B------:R-:W-:Y:S01]  /*d060*/  LOP3.LUT R190, R190, R10, R15, 0x96, !PT ;  /* 0x0000000abebe7212 */ /* 0x000fe200078e960f */
[----:B------:R-:W-:Y:S02]  /*d070*/  IMAD.MOV.U32 R10, RZ, RZ, R26 ;  /* 0x000000ffff0a7224 */ /* 0x000fe400078e001a */
[----:B------:R-:W-:Y:S04]  /*d080*/  IMAD.WIDE.U32 R26, R191, -0x326172a9, RZ ;  /* 0xcd9e8d57bf1a7825 */ /* 0x000fe800078e00ff */
[----:B------:R-:W-:Y:S01]  /*d090*/  IMAD.WIDE.U32 R190, R190, -0x326172a9, RZ ;  /* 0xcd9e8d57bebe7825 */ /* 0x000fe200078e00ff */
[----:B------:R-:W-:Y:S03]  /*d0a0*/  LOP3.LUT R10, R10, R218, R27, 0x96, !PT ;  /* 0x000000da0a0a7212 */ /* 0x000fe600078e961b */
[----:B------:R-:W-:Y:S01]  /*d0b0*/  IMAD.MOV.U32 R3, RZ, RZ, R41 ;  /* 0x000000ffff037224 */ /* 0x000fe200078e0029 */
[----:B------:R-:W-:Y:S01]  /*d0c0*/  LOP3.LUT R0, R223, R26, R191, 0x96, !PT ;  /* 0x0000001adf007212 */ /* 0x000fe200078e96bf */
[----:B------:R-:W-:Y:S04]  /*d0d0*/  IMAD.WIDE.U32 R10, R10, -0x2daee0ad, RZ ;  /* 0xd2511f530a0a7825 */ /* 0x000fe800078e00ff */
[----:B------:R-:W-:Y:S01]  /*d0e0*/  IMAD.WIDE.U32 R26, R0, -0x2daee0ad, RZ ;  /* 0xd2511f53001a7825 */ /* 0x000fe200078e00ff */
[----:B------:R-:W-:Y:S03]  /*d0f0*/  LOP3.LUT R189, R189, R14, R11, 0x96, !PT ;  /* 0x0000000ebdbd7212 */ /* 0x000fe600078e960b */
[----:B------:R-:W-:Y:S01]  /*d100*/  IMAD.MOV.U32 R41, RZ, RZ, R89 ;  /* 0x000000ffff297224 */ /* 0x000fe200078e0059 */
[----:B------:R-:W-:Y:S01]  /*d110*/  LOP3.LUT R10, R188, R10, R27, 0x96, !PT ;  /* 0x0000000abc0a7212 */ /* 0x000fe200078e961b */
[----:B------:R-:W-:Y:S01]  /*d120*/  IMAD.WIDE.U32 R14, R189, -0x326172a9, RZ ;  /* 0xcd9e8d57bd0e7825 */ /* 0x000fe200078e00ff */
[----:B------:R-:W-:Y:S03]  /*d130*/  MOV R188, R88 ;  /* 0x0000005800bc7202 */ /* 0x000fe60000000f00 */
[----:B------:R-:W-:Y:S01]  /*d140*/  IMAD.MOV.U32 R11, RZ, RZ, R72 ;  /* 0x000000ffff0b7224 */ /* 0x000fe200078e0048 */
[----:B------:R-:W-:Y:S01]  /*d150*/  LOP3.LUT R0, R222, R190, R15, 0x96, !PT ;  /* 0x000000bede007212 */ /* 0x000fe200078e960f */
[----:B------:R-:W-:Y:S02]  /*d160*/  IMAD.MOV.U32 R189, RZ, RZ, R85 ;  /* 0x000000ffffbd7224 */ /* 0x000fe400078e0055 */
[----:B------:R-:W-:Y:S02]  /*d170*/  IMAD.MOV.U32 R191, RZ, RZ, R3 ;  /* 0x000000ffffbf7224 */ /* 0x000fe400078e0003 */
[----:B------:R-:W-:Y:S04]  /*d180*/  IMAD.WIDE.U32 R88, R0, -0x2daee0ad, RZ ;  /* 0xd2511f5300587825 */ /* 0x000fe800078e00ff */
[----:B------:R-:W-:Y:S01]  /*d190*/  IMAD.MOV.U32 R27, RZ, RZ, R40 ;  /* 0x000000ffff1b7224 */ /* 0x000fe200078e0028 */
[----:B------:R-:W-:Y:S01]  /*d1a0*/  LOP3.LUT R72, R225, R26, R89, 0x96, !PT ;  /* 0x0000001ae1487212 */ /* 0x000fe200078e9659 */
[----:B------:R-:W-:Y:S02]  /*d1b0*/  IMAD.MOV.U32 R225, RZ, RZ, R188 ;  /* 0x000000ffffe17224 */ /* 0x000fe400078e00bc */
[----:B------:R-:W-:Y:S02]  /*d1c0*/  IMAD.MOV.U32 R188, RZ, RZ, R84 ;  /* 0x000000ffffbc7224 */ /* 0x000fe400078e0054 */
[----:B------:R-:W-:Y:S04]  /*d1d0*/  IMAD.WIDE.U32 R84, R10, -0x326172a9, RZ ;  /* 0xcd9e8d570a547825 */ /* 0x000fe800078e00ff */
[----:B------:R-:W-:Y:S01]  /*d1e0*/  IMAD.MOV.U32 R190, RZ, RZ, R11 ;  /* 0x000000ffffbe7224 */ /* 0x000fe200078e000b */
[----:B------:R-:W-:Y:S04]  /*d1f0*/  LOP3.LUT R0, R221, R14, R85, 0x96, !PT ;  /* 0x0000000edd007212 */ /* 0x000fe800078e9655 */
[C---:B------:R-:W-:Y:S02]  /*d200*/  LOP3.LUT R3, R0.reuse, 0xffff, RZ, 0xc0, !PT ;  /* 0x0000ffff00037812 */ /* 0x040fe400078ec0ff */
[----:B------:R-:W-:Y:S02]  /*d210*/  LOP3.LUT R10, R0, 0xff, RZ, 0xc0, !PT ;  /* 0x000000ff000a7812 */ /* 0x000fe400078ec0ff */
[----:B------:R-:W-:Y:S04]  /*d220*/  SHF.R.U32.HI R3, RZ, 0x8, R3 ;  /* 0x00000008ff037819 */ /* 0x000fe80000011603 */
[--C-:B------:R-:W-:Y:S02]  /*d230*/  PRMT R89, R10, 0x5410, R3.reuse ;  /* 0x000054100a597816 */ /* 0x100fe40000000003 */
[----:B------:R-:W-:Y:S02]  /*d240*/  PRMT R3, R0, 0x7632, R3 ;  /* 0x0000763200037816 */ /* 0x000fe40000000003 */
[----:B------:R-:W-:Y:S02]  /*d250*/  SHF.R.U32.HI R0, RZ, 0x18, R0 ;  /* 0x00000018ff007819 */ /* 0x000fe40000011600 */
[----:B------:R-:W-:Y:S04]  /*d260*/  LOP3.LUT R3, R3, 0xff, RZ, 0xc0, !PT ;  /* 0x000000ff03037812 */ /* 0x000fe800078ec0ff */
[----:B------:R-:W-:Y:S01]  /*d270*/  PRMT R85, R3, 0x5410, R0 ;  /* 0x0000541003557816 */ /* 0x000fe20000000000 */
[----:B------:R-:W-:Y:S01]  /*d280*/  FADD.FTZ R0, -R2, R138 ;  /* 0x0000008a02007221 */ /* 0x000fe20000010100 */
[----:B------:R-:W-:Y:S01]  /*d290*/  IMAD.MOV.U32 R3, RZ, RZ, R41 ;  /* 0x000000ffff037224 */ /* 0x000fe200078e0029 */
[----:B------:R-:W-:Y:S02]  /*d2a0*/  MOV R138, R43 ;  /* 0x0000002b008a7202 */ /* 0x000fe40000000f00 */
[----:B------:R-:W-:Y:S06]  /*d2b0*/  FMUL.FTZ R0, R0, UR4 ;  /* 0x0000000400007c20 */ /* 0x000fec0008410000 */
[----:B------:R-:W3:Y:S02]  /*d2c0*/  MUFU.EX2 R0, R0 ;  /* 0x0000000000007308 */ /* 0x000ee40000000800 */
[C---:B---3--:R-:W-:Y:S01]  /*d2d0*/  FMUL.FTZ R10, R0.reuse, R166 ;  /* 0x000000a6000a7220 */ /* 0x048fe20000410000 */
[----:B------:R-:W-:Y:S02]  /*d2e0*/  IMAD.MOV.U32 R166, RZ, RZ, R42 ;  /* 0x000000ffffa67224 */ /* 0x000fe400078e002a */
[C---:B------:R-:W-:Y:S01]  /*d2f0*/  FMUL.FTZ R11, R0.reuse, R167 ;  /* 0x000000a7000b7220 */ /* 0x040fe20000410000 */
[----:B------:R-:W3:Y:S01]  /*d300*/  LDSM.16.MT88.4 R40, [R139+0x4000] ;  /* 0x004000008b28783b */ /* 0x000ee20000004200 */
[C---:B------:R-:W-:Y:S01]  /*d310*/  FMUL.FTZ R14, R0.reuse, R170 ;  /* 0x000000aa000e7220 */ /* 0x040fe20000410000 */
[C---:B------:R-:W-:Y:S01]  /*d320*/  FMUL.FTZ R15, R0.reuse, R171 ;  /* 0x000000ab000f7220 */ /* 0x040fe20000410000 */
[C---:B------:R-:W-:Y:S01]  /*d330*/  FMUL.FTZ R26, R0.reuse, R158 ;  /* 0x0000009e001a7220 */ /* 0x040fe20000410000 */
[----:B------:R-:W-:Y:S02]  /*d340*/  IMAD.MOV.U32 R167, RZ, RZ, R3 ;  /* 0x000000ffffa77224 */ /* 0x000fe400078e0003 */
[----:B------:R-:W-:Y:S02]  /*d350*/  IMAD.MOV.U32 R3, RZ, RZ, R31 ;  /* 0x000000ffff037224 */ /* 0x000fe400078e001f */
[----:B------:R-:W-:Y:S02]  /*d360*/  IMAD.MOV.U32 R158, RZ, RZ, R27 ;  /* 0x000000ffff9e7224 */ /* 0x000fe400078e001b */
[C---:B------:R-:W-:Y:S01]  /*d370*/  FMUL.FTZ R27, R0.reuse, R159 ;  /* 0x0000009f001b7220 */ /* 0x040fe20000410000 */
[----:B------:R-:W-:Y:S02]  /*d380*/  IMAD.MOV.U32 R159, RZ, RZ, R138 ;  /* 0x000000ffff9f7224 */ /* 0x000fe400078e008a */
[----:B------:R-:W-:Y:S02]  /*d390*/  IMAD.MOV.U32 R138, RZ, RZ, R30 ;  /* 0x000000ffff8a7224 */ /* 0x000fe400078e001e */
[----:B------:R-:W-:Y:S02]  /*d3a0*/  IMAD.MOV.U32 R170, RZ, RZ, R190 ;  /* 0x000000ffffaa7224 */ /* 0x000fe400078e00be */
[----:B------:R-:W-:Y:S02]  /*d3b0*/  IMAD.MOV.U32 R190, RZ, RZ, R145 ;  /* 0x000000ffffbe7224 */ /* 0x000fe400078e0091 */
[----:B------:R-:W-:Y:S01]  /*d3c0*/  MUFU.EX2 R145, R101 ;  /* 0x0000006500917308 */ /* 0x000fe20000000800 */
[----:B------:R-:W-:Y:S02]  /*d3d0*/  IMAD.MOV.U32 R171, RZ, RZ, R189 ;  /* 0x000000ffffab7224 */ /* 0x000fe400078e00bd */
[----:B------:R-:W-:Y:S07]  /*d3e0*/  IMAD.MOV.U32 R189, RZ, RZ, R144 ;  /* 0x000000ffffbd7224 */ /* 0x000fee00078e0090 */
[----:B------:R4:W-:Y:S10]  /*d3f0*/  MUFU.EX2 R101, R237 ;  /* 0x000000ed00657308 */ /* 0x0009f40000000800 */
[----:B------:R-:W-:Y:S01]  /*d400*/  MUFU.EX2 R144, R102 ;  /* 0x0000006600907308 */ /* 0x000fe20000000800 */
[-C--:B---3--:R-:W-:Y:S09]  /*d410*/  HMMA.16816.F32.BF16 R4, R36, R40.reuse, R4 ;  /* 0x000000282404723c */ /* 0x088ff20000041804 */
[----:B------:R3:W-:Y:S01]  /*d420*/  MUFU.EX2 R102, R236 ;  /* 0x000000ec00667308 */ /* 0x0007e20000000800 */
[C---:B------:R-:W-:Y:S08]  /*d430*/  HMMA.16816.F32.BF16 R8, R44.reuse, R40, R8 ;  /* 0x000000282c08723c */ /* 0x040ff00000041808 */
[-C--:B------:R-:W-:Y:S08]  /*d440*/  HMMA.16816.F32.BF16 R12, R44, R42.reuse, R12 ;  /* 0x0000002a2c0c723c */ /* 0x080ff0000004180c */
[C---:B------:R-:W-:Y:S01]  /*d450*/  HMMA.16816.F32.BF16 R16, R36.reuse, R42, R16 ;  /* 0x0000002a2410723c */ /* 0x040fe20000041810 */
[----:B------:R-:W1:Y:S03]  /*d460*/  LDSM.16.MT88.4 R40, [R209+0x4000] ;  /* 0x00400000d128783b */ /* 0x000e660000004200 */
[C---:B--2---:R-:W-:Y:S01]  /*d470*/  FMUL.FTZ R30, R0.reuse, R162 ;  /* 0x000000a2001e7220 */ /* 0x044fe20000410000 */
[----:B------:R-:W-:Y:S03]  /*d480*/  FMUL.FTZ R31, R0, R163 ;  /* 0x000000a3001f7220 */ /* 0x000fe60000410000 */
[-C--:B-1----:R-:W-:Y:S08]  /*d490*/  HMMA.16816.F32.BF16 R20, R36, R40.reuse, R20 ;  /* 0x000000282414723c */ /* 0x082ff00000041814 */
[C---:B------:R-:W-:Y:S04]  /*d4a0*/  HMMA.16816.F32.BF16 R24, R44.reuse, R40, R24 ;  /* 0x000000282c18723c */ /* 0x040fe80000041818 */
[----:B------:R-:W-:Y:S01]  /*d4b0*/  IMAD.MOV.U32 R40, RZ, RZ, R131 ;  /* 0x000000ffff287224 */ /* 0x000fe200078e0083 */
[----:B------:R-:W-:Y:S01]  /*d4c0*/  MOV R41, R121 ;  /* 0x0000007900297202 */ /* 0x000fe20000000f00 */
[----:B------:R-:W-:Y:S02]  /*d4d0*/  MUFU.EX2 R131, R103 ;  /* 0x0000006700837308 */ /* 0x000fe40000000800 */
[-C--:B------:R-:W-:Y:S03]  /*d4e0*/  HMMA.16816.F32.BF16 R28, R44, R42.reuse, R28 ;  /* 0x0000002a2c1c723c */ /* 0x080fe6000004181c */
[----:B----4-:R-:W-:Y:S01]  /*d4f0*/  IMAD.MOV.U32 R237, RZ, RZ, R40 ;  /* 0x000000ffffed7224 */ /* 0x010fe200078e0028 */
[--C-:B------:R-:W-:Y:S01]  /*d500*/  HSET2.LE.AND R44, R87, R213.reuse, PT ;  /* 0x000000d5572c7233 */ /* 0x100fe20003803000 */
[----:B---3--:R-:W-:Y:S01]  /*d510*/  IMAD.MOV.U32 R236, RZ, RZ, R41 ;  /* 0x000000ffffec7224 */ /* 0x008fe200078e0029 */
[--C-:B------:R-:W-:Y:S02]  /*d520*/  HSET2.LE.AND R45, R86, R213.reuse, PT ;  /* 0x000000d5562d7233 */ /* 0x100fe40003803000 */
[----:B------:R-:W-:Y:S01]  /*d530*/  MUFU.EX2 R87, R245 ;  /* 0x000000f500577308 */ /* 0x000fe20000000800 */
[----:B------:R-:W-:Y:S01]  /*d540*/  HMMA.16816.F32.BF16 R32, R36, R42, R32 ;  /* 0x0000002a2420723c */ /* 0x000fe20000041820 */
[----:B------:R-:W1:Y:S03]  /*d550*/  LDSM.16.MT88.4 R36, [R139+0x4400] ;  /* 0x004400008b24783b */ /* 0x000e660000004200 */
[--C-:B------:R-:W-:Y:S02]  /*d560*/  HSET2.LE.AND R46, R97, R213.reuse, PT ;  /* 0x000000d5612e7233 */ /* 0x100fe40003803000 */
[----:B------:R-:W-:Y:S03]  /*d570*/  LOP3.LUT R47, R98, 0xff00ff, RZ, 0xc0, !PT ;  /* 0x00ff00ff622f7812 */ /* 0x000fe600078ec0ff */
[----:B------:R-:W-:Y:S01]  /*d580*/  MUFU.EX2 R121, R78 ;  /* 0x0000004e00797308 */ /* 0x000fe20000000800 */
[----:B------:R-:W-:Y:S01]  /*d590*/  LDSM.16.MT88.4 R40, [R139+0x5000] ;  /* 0x005000008b28783b */ /* 0x000fe20000004200 */
[--C-:B------:R-:W-:Y:S08]  /*d5a0*/  HSET2.LE.AND R47, R47, R213.reuse, PT ;  /* 0x000000d52f2f7233 */ /* 0x100ff00003803000 */
[----:B------:R-:W-:Y:S10]  /*d5b0*/  MUFU.EX2 R103, R94 ;  /* 0x0000005e00677308 */ /* 0x000ff40000000800 */
[----:B------:R-:W-:Y:S10]  /*d5c0*/  MUFU.EX2 R94, R242 ;  /* 0x000000f2005e7308 */ /* 0x000ff40000000800 */
[----:B------:R-:W-:Y:S10]  /*d5d0*/  MUFU.EX2 R78, R118 ;  /* 0x00000076004e7308 */ /* 0x000ff40000000800 */
[----:B------:R-:W-:Y:S01]  /*d5e0*/  MUFU.EX2 R86, R231 ;  /* 0x000000e700567308 */ /* 0x000fe20000000800 */
[-C--:B-1----:R-:W-:Y:S08]  /*d5f0*/  HMMA.16816.F32.BF16 R4, R48, R36.reuse, R4 ;  /* 0x000000243004723c */ /* 0x082ff00000041804 */
[C---:B------:R-:W-:Y:S08]  /*d600*/  HMMA.16816.F32.BF16 R8, R52.reuse, R36, R8 ;  /* 0x000000243408723c */ /* 0x040ff00000041808 */
[-C--:B------:R-:W-:Y:S08]  /*d610*/  HMMA.16816.F32.BF16 R12, R52, R38.reuse, R12 ;  /* 0x00000026340c723c */ /* 0x080ff0000004180c */
[C---:B------:R-:W-:Y:S01]  /*d620*/  HMMA.16816.F32.BF16 R16, R48.reuse, R38, R16 ;  /* 0x000000263010723c */ /* 0x040fe20000041810 */
[----:B------:R-:W1:Y:S07]  /*d630*/  LDSM.16.MT88.4 R36, [R209+0x4400] ;  /* 0x00440000d124783b */ /* 0x000e6e0000004200 */
[-C--:B-1----:R-:W-:Y:S08]  /*d640*/  HMMA.16816.F32.BF16 R20, R48, R36.reuse, R20 ;  /* 0x000000243014723c */ /* 0x082ff00000041814 */
[C---:B------:R-:W-:Y:S08]  /*d650*/  HMMA.16816.F32.BF16 R24, R52.reuse, R36, R24 ;  /* 0x000000243418723c */ /* 0x040ff00000041818 */
[-C--:B------:R-:W-:Y:S03]  /*d660*/  HMMA.16816.F32.BF16 R28, R52, R38.reuse, R28 ;  /* 0x00000026341c723c */ /* 0x080fe6000004181c */
[----:B------:R-:W-:Y:S02]  /*d670*/  IMAD.MOV.U32 R53, RZ, RZ, R140 ;  /* 0x000000ffff357224 */ /* 0x000fe400078e008c */
[----:B------:R-:W-:Y:S02]  /*d680*/  IMAD.MOV.U32 R55, RZ, RZ, R160 ;  /* 0x000000ffff377224 */ /* 0x000fe400078e00a0 */
[----:B------:R-:W-:Y:S01]  /*d690*/  IMAD.MOV.U32 R54, RZ, RZ, R141 ;  /* 0x000000ffff367224 */ /* 0x000fe200078e008d */
[----:B------:R-:W-:Y:S01]  /*d6a0*/  HMMA.16816.F32.BF16 R32, R48, R38, R32 ;  /* 0x000000263020723c */ /* 0x000fe20000041820 */
[----:B------:R-:W1:Y:S03]  /*d6b0*/  LDSM.16.MT88.4 R36, [R139+0x4800] ;  /* 0x004800008b24783b */ /* 0x000e660000004200 */
[----:B------:R-:W-:Y:S01]  /*d6c0*/  SHF.R.U32.HI R49, RZ, 0x18, R76 ;  /* 0x00000018ff317819 */ /* 0x000fe2000001164c */
[----:B------:R-:W-:Y:S01]  /*d6d0*/  FADD.FTZ R54, R54, R133 ;  /* 0x0000008536367221 */ /* 0x000fe20000010000 */
[----:B------:R-:W-:Y:S01]  /*d6e0*/  SHF.R.U32.HI R50, RZ, 0x18, R77 ;  /* 0x00000018ff327819 */ /* 0x000fe2000001164d */
[----:B------:R-:W-:Y:S01]  /*d6f0*/  FADD.FTZ R55, R55, R132 ;  /* 0x0000008437377221 */ /* 0x000fe20000010000 */
[----:B------:R-:W-:Y:S01]  /*d700*/  IMAD.MOV.U32 R132, RZ, RZ, R136 ;  /* 0x000000ffff847224 */ /* 0x000fe200078e0088 */
[----:B------:R-:W2:Y:S01]  /*d710*/  LDL.LU R51, [R1+0x3c] ;  /* 0x00003c0001337983 */ /* 0x000ea20000300800 */
[----:B------:R-:W-:Y:S01]  /*d720*/  FADD.FTZ R54, R237, R54 ;  /* 0x00000036ed367221 */ /* 0x000fe20000010000 */
        /* <DEDUP_REMOVED lines=13> */
[----:B------:R-:W-:Y:S01]  /*d800*/  IMAD.MOV.U32 R179, RZ, RZ, R120 ;  /* 0x000000ffffb37224 */ /* 0x000fe200078e0078 */
[----:B------:R-:W-:Y:S01]  /*d810*/  MOV R59, R3 ;  /* 0x00000003003b7202 */ /* 0x000fe20000000f00 */
[----:B------:R-:W-:Y:S01]  /*d820*/  MUFU.EX2 R120, R74 ;  /* 0x0000004a00787308 */ /* 0x000fe20000000800 */
[----:B------:R-:W-:Y:S01]  /*d830*/  F2FP.BF16.F32.PACK_AB R3, R232, R233 ;  /* 0x000000e9e803723e */ /* 0x000fe200000010ff */
[----:B------:R-:W-:Y:S02]  /*d840*/  IMAD.MOV.U32 R56, RZ, RZ, R161 ;  /* 0x000000ffff387224 */ /* 0x000fe400078e00a1 */
[----:B------:R-:W-:Y:S01]  /*d850*/  IMAD.MOV.U32 R65, RZ, RZ, R138 ;  /* 0x000000ffff417224 */ /* 0x000fe200078e008a */
[----:B------:R-:W-:Y:S01]  /*d860*/  LOP3.LUT R80, R3, R80, RZ, 0xc0, !PT ;  /* 0x0000005003507212 */ /* 0x000fe200078ec0ff */
[----:B------:R-:W-:Y:S02]  /*d870*/  IMAD.MOV.U32 R66, RZ, RZ, R225 ;  /* 0x000000ffff427224 */ /* 0x000fe400078e00e1 */
[----:B------:R-:W-:Y:S02]  /*d880*/  FADD.FTZ R56, R56, R134 ;  /* 0x0000008638387221 */ /* 0x000fe40000010000 */
[----:B------:R-:W-:Y:S01]  /*d890*/  MUFU.EX2 R74, R130 ;  /* 0x00000082004a7308 */ /* 0x000fe20000000800 */
[----:B------:R-:W-:Y:S02]  /*d8a0*/  IMAD.MOV.U32 R225, RZ, RZ, R124 ;  /* 0x000000ffffe17224 */ /* 0x000fe400078e007c */
[----:B------:R-:W-:Y:S01]  /*d8b0*/  FADD.FTZ R55, R59, R55 ;  /* 0x000000373b377221 */ /* 0x000fe20000010000 */
[----:B------:R-:W-:Y:S01]  /*d8c0*/  FADD.FTZ R56, R65, R56 ;  /* 0x0000003841387221 */ /* 0x000fe20000010000 */
[----:B------:R-:W-:Y:S03]  /*d8d0*/  IMAD.MOV.U32 R134, RZ, RZ, R135 ;  /* 0x000000ffff867224 */ /* 0x000fe600078e0087 */
[----:B------:R-:W-:Y:S02]  /*d8e0*/  FADD.FTZ R56, R171, R56 ;  /* 0x00000038ab387221 */ /* 0x000fe40000010000 */
[----:B------:R-:W3:Y:S10]  /*d8f0*/  MUFU.EX2 R138, R117 ;  /* 0x00000075008a7308 */ /* 0x000ef40000000800 */
[----:B------:R-:W4:Y:S10]  /*d900*/  MUFU.EX2 R124, R75 ;  /* 0x0000004b007c7308 */ /* 0x000f340000000800 */
[----:B------:R-:W4:Y:S01]  /*d910*/  MUFU.EX2 R117, R79 ;  /* 0x0000004f00757308 */ /* 0x000f220000000800 */
[----:B---3--:R-:W-:Y:S01]  /*d920*/  F2FP.BF16.F32.PACK_AB R3, R138, R128 ;  /* 0x000000808a03723e */ /* 0x008fe200000010ff */
[-C--:B-1----:R-:W-:Y:S05]  /*d930*/  HMMA.16816.F32.BF16 R4, R68, R36.reuse, R4 ;  /* 0x000000244404723c */ /* 0x082fea0000041804 */
[----:B------:R-:W-:Y:S03]  /*d940*/  LOP3.LUT R81, R3, R81, RZ, 0xc0, !PT ;  /* 0x0000005103517212 */ /* 0x000fe600078ec0ff */
[----:B------:R-:W1:Y:S01]  /*d950*/  MUFU.EX2 R75, R119 ;  /* 0x00000077004b7308 */ /* 0x000e620000000800 */
[----:B------:R-:W-:Y:S01]  /*d960*/  F2FP.BF16.F32.PACK_AB R3, R131, R112 ;  /* 0x000000708303723e */ /* 0x000fe200000010ff */
[C---:B------:R-:W-:Y:S04]  /*d970*/  HMMA.16816.F32.BF16 R8, R60.reuse, R36, R8 ;  /* 0x000000243c08723c */ /* 0x040fe80000041808 */
[----:B------:R-:W-:Y:S02]  /*d980*/  LOP3.LUT R44, R3, R44, RZ, 0xc0, !PT ;  /* 0x0000002c032c7212 */ /* 0x000fe400078ec0ff */
[----:B----4-:R-:W-:Y:S02]  /*d990*/  F2FP.BF16.F32.PACK_AB R3, R124, R120 ;  /* 0x000000787c03723e */ /* 0x010fe400000010ff */
[----:B------:R-:W3:Y:S01]  /*d9a0*/  MUFU.EX2 R79, R204 ;  /* 0x000000cc004f7308 */ /* 0x000ee20000000800 */
[-C--:B------:R-:W-:Y:S03]  /*d9b0*/  HMMA.16816.F32.BF16 R12, R60, R38.reuse, R12 ;  /* 0x000000263c0c723c */ /* 0x080fe6000004180c */
[----:B------:R-:W-:Y:S02]  /*d9c0*/  LOP3.LUT R45, R3, R45, RZ, 0xc0, !PT ;  /* 0x0000002d032d7212 */ /* 0x000fe400078ec0ff */
[----:B------:R-:W-:Y:S04]  /*d9d0*/  F2FP.BF16.F32.PACK_AB R3, R145, R144 ;  /* 0x000000909103723e */ /* 0x000fe800000010ff */
[----:B------:R-:W-:Y:S01]  /*d9e0*/  MUFU.EX2 R65, R248 ;  /* 0x000000f800417308 */ /* 0x000fe20000000800 */
[C---:B------:R-:W-:Y:S01]  /*d9f0*/  HMMA.16816.F32.BF16 R16, R68.reuse, R38, R16 ;  /* 0x000000264410723c */ /* 0x040fe20000041810 */
[----:B------:R-:W4:Y:S03]  /*da00*/  LDSM.16.MT88.4 R36, [R209+0x4c00] ;  /* 0x004c0000d124783b */ /* 0x000f260000004200 */
[----:B------:R-:W-:Y:S02]  /*da10*/  LOP3.LUT R46, R3, R46, RZ, 0xc0, !PT ;  /* 0x0000002e032e7212 */ /* 0x000fe400078ec0ff */
[----:B------:R-:W-:Y:S04]  /*da20*/  MOV R3, R84 ;  /* 0x0000005400037202 */ /* 0x000fe80000000f00 */
[----:B------:R-:W-:Y:S01]  /*da30*/  LOP3.LUT R3, R3, 0xff, RZ, 0xc0, !PT ;  /* 0x000000ff03037812 */ /* 0x000fe200078ec0ff */
[-C--:B----4-:R-:W-:Y:S08]  /*da40*/  HMMA.16816.F32.BF16 R20, R68, R36.reuse, R20 ;  /* 0x000000244414723c */ /* 0x090ff00000041814 */
[C---:B------:R-:W-:Y:S04]  /*da50*/  HMMA.16816.F32.BF16 R24, R60.reuse, R36, R24 ;  /* 0x000000243c18723c */ /* 0x040fe80000041818 */
[C---:B------:R-:W-:Y:S02]  /*da60*/  PRMT R36, R84.reuse, 0x7771, RZ ;  /* 0x0000777154247816 */ /* 0x040fe400000000ff */
[C---:B------:R-:W-:Y:S02]  /*da70*/  PRMT R37, R84.reuse, 0x7773, RZ ;  /* 0x0000777354257816 */ /* 0x040fe400000000ff */
[-C--:B------:R-:W-:Y:S03]  /*da80*/  HMMA.16816.F32.BF16 R28, R60, R38.reuse, R28 ;  /* 0x000000263c1c723c */ /* 0x080fe6000004181c */
[----:B------:R-:W-:Y:S02]  /*da90*/  PRMT R63, R3, 0x5410, R36 ;  /* 0x00005410033f7816 */ /* 0x000fe40000000024 */
[----:B------:R-:W-:Y:S02]  /*daa0*/  F2FP.BF16.F32.PACK_AB R3, R117, R121 ;  /* 0x000000797503723e */ /* 0x000fe400000010ff */
[----:B------:R-:W-:Y:S01]  /*dab0*/  PRMT R36, R84, 0x7772, RZ ;  /* 0x0000777254247816 */ /* 0x000fe200000000ff */
[----:B------:R-:W-:Y:S01]  /*dac0*/  HMMA.16816.F32.BF16 R32, R68, R38, R32 ;  /* 0x000000264420723c */ /* 0x000fe20000041820 */
[----:B------:R-:W-:Y:S03]  /*dad0*/  MUFU.EX2 R71, R252 ;  /* 0x000000fc00477308 */ /* 0x000fe60000000800 */
[----:B------:R-:W-:Y:S02]  /*dae0*/  LOP3.LUT R47, R3, R47, RZ, 0xc0, !PT ;  /* 0x0000002f032f7212 */ /* 0x000fe400078ec0ff */
[----:B------:R-:W-:Y:S02]  /*daf0*/  PRMT R64, R36, 0x5410, R37 ;  /* 0x0000541024407816 */ /* 0x000fe40000000025 */
[-C--:B------:R-:W-:Y:S03]  /*db00*/  HMMA.16816.F32.BF16 R4, R80, R40.reuse, R4 ;  /* 0x000000285004723c */ /* 0x080fe60000041804 */
[----:B------:R-:W-:Y:S02]  /*db10*/  MUFU.EX2 R70, R246 ;  /* 0x000000f600467308 */ /* 0x000fe40000000800 */
[----:B------:R-:W-:Y:S02]  /*db20*/  PRMT R3, R76, 0x7632, R3 ;  /* 0x000076324c037816 */ /* 0x000fe40000000003 */
[----:B------:R-:W-:Y:S01]  /*db30*/  LOP3.LUT R36, R77, 0xffff, RZ, 0xc0, !PT ;  /* 0x0000ffff4d247812 */ /* 0x000fe200078ec0ff */
[C---:B------:R-:W-:Y:S05]  /*db40*/  HMMA.16816.F32.BF16 R8, R44.reuse, R40, R8 ;  /* 0x000000282c08723c */ /* 0x040fea0000041808 */
[----:B------:R-:W-:Y:S01]  /*db50*/  MUFU.EX2 R69, R247 ;  /* 0x000000f700457308 */ /* 0x000fe20000000800 */
[----:B------:R-:W-:Y:S02]  /*db60*/  LOP3.LUT R38, R3, 0xff, RZ, 0xc0, !PT ;  /* 0x000000ff03267812 */ /* 0x000fe400078ec0ff */
[C---:B------:R-:W-:Y:S01]  /*db70*/  PRMT R37, R77.reuse, 0x7632, R37 ;  /* 0x000076324d257816 */ /* 0x040fe20000000025 */
[-C--:B------:R-:W-:Y:S06]  /*db80*/  HMMA.16816.F32.BF16 R12, R44, R42.reuse, R12 ;  /* 0x0000002a2c0c723c */ /* 0x080fec000004180c */
[----:B------:R-:W-:Y:S01]  /*db90*/  MUFU.EX2 R68, R66 ;  /* 0x0000004200447308 */ /* 0x000fe20000000800 */
[----:B------:R-:W-:Y:S02]  /*dba0*/  LOP3.LUT R39, R77, 0xff, RZ, 0xc0, !PT ;  /* 0x000000ff4d277812 */ /* 0x000fe400078ec0ff */
[----:B------:R-:W-:Y:S02]  /*dbb0*/  SHF.R.U32.HI R3, RZ, 0x8, R36 ;  /* 0x00000008ff037819 */ /* 0x000fe40000011624 */
[----:B------:R-:W-:Y:S01]  /*dbc0*/  LOP3.LUT R48, R37, 0xff, RZ, 0xc0, !PT ;  /* 0x000000ff25307812 */ /* 0x000fe200078ec0ff */
[C---:B------:R-:W-:Y:S04]  /*dbd0*/  HMMA.16816.F32.BF16 R16, R80.reuse, R42, R16 ;  /* 0x0000002a5010723c */ /* 0x040fe80000041810 */
[----:B------:R-:W-:Y:S01]  /*dbe0*/  MUFU.EX2 R66, R250 ;  /* 0x000000fa00427308 */ /* 0x000fe20000000800 */
[----:B------:R-:W-:Y:S02]  /*dbf0*/  PRMT R52, R38, 0x5410, R49 ;  /* 0x0000541026347816 */ /* 0x000fe40000000031 */
[----:B------:R-:W-:Y:S01]  /*dc00*/  PRMT R58, R39, 0x5410, R3 ;  /* 0x00005410273a7816 */ /* 0x000fe20000000003 */
[----:B------:R-:W-:Y:S01]  /*dc10*/  IMAD.MOV.U32 R3, RZ, RZ, R88 ;  /* 0x000000ffff037224 */ /* 0x000fe200078e0058 */
[----:B------:R-:W4:Y:S01]  /*dc20*/  LDSM.16.MT88.4 R36, [R209+0x5000] ;  /* 0x00500000d124783b */ /* 0x000f220000004200 */
[----:B------:R-:W-:Y:S02]  /*dc30*/  LOP3.LUT R40, R73, 0xffff, RZ, 0xc0, !PT ;  /* 0x0000ffff49287812 */ /* 0x000fe400078ec0ff */
[----:B------:R-:W-:Y:S02]  /*dc40*/  SHF.R.U32.HI R41, RZ, 0x18, R73 ;  /* 0x00000018ff297819 */ /* 0x000fe40000011649 */
[----:B------:R-:W-:Y:S02]  /*dc50*/  LOP3.LUT R49, R3, 0xff, RZ, 0xc0, !PT ;  /* 0x000000ff03317812 */ /* 0x000fe400078ec0ff */
[----:B------:R-:W-:Y:S02]  /*dc60*/  PRMT R3, R73, 0x7632, R3 ;  /* 0x0000763249037816 */ /* 0x000fe40000000003 */
[----:B------:R-:W-:Y:S01]  /*dc70*/  PRMT R57, R48, 0x5410, R50 ;  /* 0x0000541030397816 */ /* 0x000fe20000000032 */
[----:B--2---:R-:W-:Y:S01]  /*dc80*/  FFMA.FTZ R53, R0, R51, R53 ;  /* 0x0000003300357223 */ /* 0x004fe20000010035 */
[----:B------:R-:W-:Y:S02]  /*dc90*/  LOP3.LUT R3, R3, 0xff, RZ, 0xc0, !PT ;  /* 0x000000ff03037812 */ /* 0x000fe400078ec0ff */
[----:B------:R-:W-:Y:S01]  /*dca0*/  PRMT R50, R88, 0x7771, RZ ;  /* 0x0000777158327816 */ /* 0x000fe200000000ff */
[----:B------:R-:W-:Y:S01]  /*dcb0*/  FADD.FTZ R53, R236, R53 ;  /* 0x00000035ec357221 */ /* 0x000fe20000010000 */
[----:B------:R-:W-:Y:S02]  /*dcc0*/  LOP3.LUT R48, R73, 0xff, RZ, 0xc0, !PT ;  /* 0x000000ff49307812 */ /* 0x000fe400078ec0ff */
[----:B------:R-:W-:Y:S01]  /*dcd0*/  SHF.R.U32.HI R40, RZ, 0x8, R40 ;  /* 0x00000008ff287819 */ /* 0x000fe20000011628 */
[----:B------:R-:W-:Y:S01]  /*dce0*/  MUFU.EX2 R73, R109 ;  /* 0x0000006d00497308 */ /* 0x000fe20000000800 */
[----:B------:R-:W-:Y:S02]  /*dcf0*/  PRMT R141, R3, 0x5410, R41 ;  /* 0x00005410038d7816 */ /* 0x000fe40000000029 */
[----:B------:R-:W-:Y:S02]  /*dd00*/  LOP3.LUT R3, R72, 0xffff, RZ, 0xc0, !PT ;  /* 0x0000ffff48037812 */ /* 0x000fe400078ec0ff */
[----:B------:R-:W-:Y:S02]  /*dd10*/  PRMT R162, R49, 0x5410, R50 ;  /* 0x0000541031a27816 */ /* 0x000fe40000000032 */
[----:B------:R-:W-:Y:S02]  /*dd20*/  PRMT R140, R48, 0x5410, R40 ;  /* 0x00005410308c7816 */ /* 0x000fe40000000028 */
[C---:B------:R-:W-:Y:S02]  /*dd30*/  PRMT R50, R88.reuse, 0x7773, RZ ;  /* 0x0000777358327816 */ /* 0x040fe400000000ff */
[----:B------:R-:W-:Y:S02]  /*dd40*/  PRMT R49, R88, 0x7772, RZ ;  /* 0x0000777258317816 */ /* 0x000fe400000000ff */
[----:B------:R-:W-:Y:S02]  /*dd50*/  LOP3.LUT R48, R72, 0xff, RZ, 0xc0, !PT ;  /* 0x000000ff48307812 */ /* 0x000fe400078ec0ff */
[----:B------:R-:W-:Y:S02]  /*dd60*/  SHF.R.U32.HI R3, RZ, 0x8, R3 ;  /* 0x00000008ff037819 */ /* 0x000fe40000011603 */
[----:B------:R-:W-:Y:S02]  /*dd70*/  PRMT R163, R49, 0x5410, R50 ;  /* 0x0000541031a37816 */ /* 0x000fe40000000032 */
[----:B------:R-:W-:Y:S02]  /*dd80*/  PRMT R160, R48, 0x5410, R3 ;  /* 0x0000541030a07816 */ /* 0x000fe40000000003 */
[----:B------:R-:W2:Y:S01]  /*dd90*/  LDSM.16.MT88.4 R48, [R139+0x5400] ;  /* 0x005400008b30783b */ /* 0x000ea20000004200 */
[-C--:B----4-:R-:W-:Y:S03]  /*dda0*/  HMMA.16816.F32.BF16 R20, R80, R36.reuse, R20 ;  /* 0x000000245014723c */ /* 0x090fe60000041814 */
[--C-:B------:R-:W-:Y:S02]  /*ddb0*/  HSET2.LE.AND R42, R99, R213.reuse, PT ;  /* 0x000000d5632a7233 */ /* 0x100fe40003803000 */
[----:B------:R-:W-:Y:S02]  /*ddc0*/  F2FP.BF16.F32.PACK_AB R0, R235, R234 ;  /* 0x000000eaeb00723e */ /* 0x000fe400000010ff */
[----:B------:R-:W-:Y:S01]  /*ddd0*/  F2FP.BF16.F32.PACK_AB R3, R194, R201 ;  /* 0x000000c9c203723e */ /* 0x000fe200000010ff */
[C---:B------:R-:W-:Y:S04]  /*dde0*/  HMMA.16816.F32.BF16 R24, R44.reuse, R36, R24 ;  /* 0x000000242c18723c */ /* 0x040fe80000041818 */
[----:B------:R-:W-:Y:S02]  /*ddf0*/  PRMT R40, R72, 0x7632, R40 ;  /* 0x0000763248287816 */ /* 0x000fe40000000028 */
[----:B------:R-:W-:Y:S02]  /*de00*/  SHF.R.U32.HI R41, RZ, 0x18, R72 ;  /* 0x00000018ff297819 */ /* 0x000fe40000011648 */
[-C--:B------:R-:W-:Y:S01]  /*de10*/  HMMA.16816.F32.BF16 R28, R44, R38.reuse, R28 ;  /* 0x000000262c1c723c */ /* 0x080fe2000004181c */
[----:B------:R-:W4:Y:S02]  /*de20*/  MUFU.EX2 R72, R251 ;  /* 0x000000fb00487308 */ /* 0x000f240000000800 */
[----:B------:R-:W-:Y:S02]  /*de30*/  LOP3.LUT R40, R40, 0xff, RZ, 0xc0, !PT ;  /* 0x000000ff28287812 */ /* 0x000fe400078ec0ff */
[----:B------:R-:W-:Y:S02]  /*de40*/  LOP3.LUT R43, R100, 0xff00ff, RZ, 0xc0, !PT ;  /* 0x00ff00ff642b7812 */ /* 0x000fe400078ec0ff */
[----:B------:R-:W-:Y:S01]  /*de50*/  PRMT R161, R40, 0x5410, R41 ;  /* 0x0000541028a17816 */ /* 0x000fe20000000029 */
[----:B------:R-:W-:Y:S04]  /*de60*/  HMMA.16816.F32.BF16 R32, R80, R38, R32 ;  /* 0x000000265020723c */ /* 0x000fe80000041820 */
[--C-:B------:R-:W-:Y:S02]  /*de70*/  HSET2.LE.AND R40, R92, R213.reuse, PT ;  /* 0x000000d55c287233 */ /* 0x100fe40003803000 */
[--C-:B------:R-:W-:Y:S02]  /*de80*/  HSET2.LE.AND R41, R52, R213.reuse, PT ;  /* 0x000000d534297233 */ /* 0x100fe40003803000 */
[----:B------:R-:W-:Y:S02]  /*de90*/  F2FP.BF16.F32.PACK_AB R36, R102, R101 ;  /* 0x000000656624723e */ /* 0x000fe400000010ff */
[----:B------:R-:W-:Y:S02]  /*dea0*/  F2FP.BF16.F32.PACK_AB R37, R129, R192 ;  /* 0x000000c08125723e */ /* 0x000fe400000010ff */
[--C-:B------:R-:W-:Y:S02]  /*deb0*/  HSET2.LE.AND R43, R43, R213.reuse, PT ;  /* 0x000000d52b2b7233 */ /* 0x100fe40003803000 */
[----:B------:R-:W-:Y:S02]  /*dec0*/  LOP3.LUT R42, R0, R42, RZ, 0xc0, !PT ;  /* 0x0000002a002a7212 */ /* 0x000fe400078ec0ff */
[----:B------:R-:W-:Y:S02]  /*ded0*/  LOP3.LUT R40, R36, R40, RZ, 0xc0, !PT ;  /* 0x0000002824287212 */ /* 0x000fe400078ec0ff */
[----:B------:R-:W-:Y:S02]  /*dee0*/  LOP3.LUT R41, R37, R41, RZ, 0xc0, !PT ;  /* 0x0000002925297212 */ /* 0x000fe400078ec0ff */
[----:B------:R-:W-:Y:S01]  /*def0*/  LOP3.LUT R43, R3, R43, RZ, 0xc0, !PT ;  /* 0x0000002b032b7212 */ /* 0x000fe200078ec0ff */
[----:B------:R-:W3:Y:S01]  /*df00*/  LDSM.16.MT88.4 R36, [R209+0x5400] ;  /* 0x00540000d124783b */ /* 0x000ee20000004200 */
[--C-:B------:R-:W-:Y:S02]  /*df10*/  HSET2.LE.AND R0, R108, R213.reuse, PT ;  /* 0x000000d56c007233 */ /* 0x100fe40003803000 */
[----:B------:R-:W-:Y:S02]  /*df20*/  LOP3.LUT R47, R125, 0xff00ff, RZ, 0xc0, !PT ;  /* 0x00ff00ff7d2f7812 */ /* 0x000fe400078ec0ff */
[----:B------:R-:W-:Y:S01]  /*df30*/  F2FP.BF16.F32.PACK_AB R3, R113, R115 ;  /* 0x000000737103723e */ /* 0x000fe200000010ff */
[-C--:B--2---:R-:W-:Y:S05]  /*df40*/  HMMA.16816.F32.BF16 R4, R40, R48.reuse, R4 ;  /* 0x000000302804723c */ /* 0x084fea0000041804 */
[----:B------:R-:W-:Y:S02]  /*df50*/  LOP3.LUT R46, R3, R0, RZ, 0xc0, !PT ;  /* 0x00000000032e7212 */ /* 0x000fe400078ec0ff */
[--C-:B------:R-:W-:Y:S02]  /*df60*/  HSET2.LE.AND R47, R47, R213.reuse, PT ;  /* 0x000000d52f2f7233 */ /* 0x100fe40003803000 */
[--C-:B------:R-:W-:Y:S02]  /*df70*/  HSET2.LE.AND R44, R58, R213.reuse, PT ;  /* 0x000000d53a2c7233 */ /* 0x100fe40003803000 */
[--C-:B------:R-:W-:Y:S02]  /*df80*/  HSET2.LE.AND R45, R57, R213.reuse, PT ;  /* 0x000000d5392d7233 */ /* 0x100fe40003803000 */
[----:B------:R-:W-:Y:S02]  /*df90*/  F2FP.BF16.F32.PACK_AB R0, R95, R103 ;  /* 0x000000675f00723e */ /* 0x000fe400000010ff */
[----:B------:R-:W-:Y:S02]  /*dfa0*/  F2FP.BF16.F32.PACK_AB R3, R114, R116 ;  /* 0x000000747203723e */ /* 0x000fe400000010ff */
[----:B------:R-:W-:Y:S02]  /*dfb0*/  F2FP.BF16.F32.PACK_AB R52, R91, R90 ;  /* 0x0000005a5b34723e */ /* 0x000fe400000010ff */
[----:B------:R-:W-:Y:S01]  /*dfc0*/  LOP3.LUT R47, R0, R47, RZ, 0xc0, !PT ;  /* 0x0000002f002f7212 */ /* 0x000fe200078ec0ff */
[----:B------:R-:W-:Y:S01]  /*dfd0*/  FADD.FTZ R0, R67, R53 ;  /* 0x0000003543007221 */ /* 0x000fe20000010000 */
[----:B------:R-:W-:Y:S01]  /*dfe0*/  LOP3.LUT R44, R3, R44, RZ, 0xc0, !PT ;  /* 0x0000002c032c7212 */ /* 0x000fe200078ec0ff */
[----:B------:R-:W-:Y:S01]  /*dff0*/  FADD.FTZ R3, R159, R54 ;  /* 0x000000369f037221 */ /* 0x000fe20000010000 */
[----:B------:R-:W-:Y:S01]  /*e000*/  LOP3.LUT R45, R52, R45, RZ, 0xc0, !PT ;  /* 0x0000002d342d7212 */ /* 0x000fe200078ec0ff */
[----:B------:R-:W-:Y:S01]  /*e010*/  FADD.FTZ R53, R158, R55 ;  /* 0x000000379e357221 */ /* 0x000fe20000010000 */
[----:B------:R-:W-:Y:S01]  /*e020*/  F2FP.BF16.F32.PACK_AB R52, R87, R94 ;  /* 0x0000005e5734723e */ /* 0x000fe200000010ff */
[----:B------:R-:W-:Y:S01]  /*e030*/  FADD.FTZ R59, R170, R0 ;  /* 0x00000000aa3b7221 */ /* 0x000fe20000010000 */
[--C-:B------:R-:W-:Y:S01]  /*e040*/  HSET2.LE.AND R57, R85, R213.reuse, PT ;  /* 0x000000d555397233 */ /* 0x100fe20003803000 */
[----:B------:R-:W2:Y:S01]  /*e050*/  MUFU.EX2 R67, R249 ;  /* 0x000000f900437308 */ /* 0x000ea20000000800 */
[----:B------:R-:W-:Y:S01]  /*e060*/  F2FP.BF16.F32.PACK_AB R58, R107, R106 ;  /* 0x0000006a6b3a723e */ /* 0x000fe200000010ff */
[C---:B------:R-:W-:Y:S04]  /*e070*/  HMMA.16816.F32.BF16 R8, R44.reuse, R48, R8 ;  /* 0x000000302c08723c */ /* 0x040fe80000041808 */
[--C-:B------:R-:W-:Y:S01]  /*e080*/  HSET2.LE.AND R48, R93, R213.reuse, PT ;  /* 0x000000d55d307233 */ /* 0x100fe20003803000 */
[----:B------:R-:W-:Y:S01]  /*e090*/  FADD.FTZ R49, R167, R3 ;  /* 0x00000003a7317221 */ /* 0x000fe20000010000 */
[--C-:B------:R-:W-:Y:S01]  /*e0a0*/  HSET2.LE.AND R54, R104, R213.reuse, PT ;  /* 0x000000d568367233 */ /* 0x100fe20003803000 */
[----:B------:R-:W-:Y:S01]  /*e0b0*/  FADD.FTZ R59, R190, R59 ;  /* 0x0000003bbe3b7221 */ /* 0x000fe20000010000 */
[-C--:B------:R-:W-:Y:S03]  /*e0c0*/  HMMA.16816.F32.BF16 R12, R44, R50.reuse, R12 ;  /* 0x000000322c0c723c */ /* 0x080fe6000004180c */
[----:B------:R-:W-:Y:S01]  /*e0d0*/  LOP3.LUT R52, R52, R48, RZ, 0xc0, !PT ;  /* 0x0000003034347212 */ /* 0x000fe200078ec0ff */
[----:B------:R-:W-:Y:S01]  /*e0e0*/  FADD.FTZ R62, R191, R49 ;  /* 0x00000031bf3e7221 */ /* 0x000fe20000010000 */
[----:B------:R-:W-:Y:S02]  /*e0f0*/  F2FP.BF16.F32.PACK_AB R0, R238, R239 ;  /* 0x000000efee00723e */ /* 0x000fe400000010ff */
[----:B------:R-:W-:Y:S01]  /*e100*/  F2FP.BF16.F32.PACK_AB R3, R202, R199 ;  /* 0x000000c7ca03723e */ /* 0x000fe200000010ff */
[C---:B------:R-:W-:Y:S01]  /*e110*/  HMMA.16816.F32.BF16 R16, R40.reuse, R50, R16 ;  /* 0x000000322810723c */ /* 0x040fe20000041810 */
[----:B------:R-:W2:Y:S03]  /*e120*/  LDSM.16.MT88.4 R48, [R139+0x5800] ;  /* 0x005800008b30783b */ /* 0x000ea60000004200 */
[----:B------:R-:W-:Y:S01]  /*e130*/  LOP3.LUT R54, R0, R54, RZ, 0xc0, !PT ;  /* 0x0000003600367212 */ /* 0x000fe200078ec0ff */
[----:B------:R-:W-:Y:S01]  /*e140*/  FADD.FTZ R0, R225, R56 ;  /* 0x00000038e1007221 */ /* 0x000fe20000010000 */
[----:B-1----:R-:W-:Y:S02]  /*e150*/  F2FP.BF16.F32.PACK_AB R56, R75, R78 ;  /* 0x0000004e4b38723e */ /* 0x002fe400000010ff */
[-C--:B---3--:R-:W-:Y:S03]  /*e160*/  HMMA.16816.F32.BF16 R20, R40, R36.reuse, R20 ;  /* 0x000000242814723c */ /* 0x088fe60000041814 */
[----:B------:R-:W-:Y:S01]  /*e170*/  FADD.FTZ R60, R188, R0 ;  /* 0x00000000bc3c7221 */ /* 0x000fe20000010000 */
[--C-:B------:R-:W-:Y:S02]  /*e180*/  HSET2.LE.AND R0, R96, R213.reuse, PT ;  /* 0x000000d560007233 */ /* 0x100fe40003803000 */
[--C-:B------:R-:W-:Y:S02]  /*e190*/  HSET2.LE.AND R140, R140, R213.reuse, PT ;  /* 0x000000d58c8c7233 */ /* 0x100fe40003803000 */
[C---:B------:R-:W-:Y:S04]  /*e1a0*/  HMMA.16816.F32.BF16 R24, R44.reuse, R36, R24 ;  /* 0x000000242c18723c */ /* 0x040fe80000041818 */
[----:B------:R-:W-:Y:S02]  /*e1b0*/  LOP3.LUT R55, R105, 0xff00ff, RZ, 0xc0, !PT ;  /* 0x00ff00ff69377812 */ /* 0x000fe400078ec0ff */
[----:B------:R-:W-:Y:S01]  /*e1c0*/  LOP3.LUT R37, R58, R57, RZ, 0xc0, !PT ;  /* 0x000000393a257212 */ /* 0x000fe200078ec0ff */
[----:B------:R-:W-:Y:S01]  /*e1d0*/  FADD.FTZ R57, R180, R62 ;  /* 0x0000003eb4397221 */ /* 0x000fe20000010000 */
[-C--:B------:R-:W-:Y:S01]  /*e1e0*/  HMMA.16816.F32.BF16 R28, R44, R38.reuse, R28 ;  /* 0x000000262c1c723c */ /* 0x080fe2000004181c */
[----:B------:R-:W-:Y:S02]  /*e1f0*/  MUFU.EX2 R58, R229 ;  /* 0x000000e5003a7308 */ /* 0x000fe40000000800 */
[--C-:B------:R-:W-:Y:S01]  /*e200*/  HSET2.LE.AND R55, R55, R213.reuse, PT ;  /* 0x000000d537377233 */ /* 0x100fe20003803000 */
[----:B------:R-:W-:Y:S01]  /*e210*/  FADD.FTZ R57, R178, R57 ;  /* 0x00000039b2397221 */ /* 0x000fe20000010000 */
[--C-:B------:R-:W-:Y:S02]  /*e220*/  HSET2.LE.AND R161, R161, R213.reuse, PT ;  /* 0x000000d5a1a17233 */ /* 0x100fe40003803000 */
[--C-:B------:R-:W-:Y:S01]  /*e230*/  HSET2.LE.AND R162, R162, R213.reuse, PT ;  /* 0x000000d5a2a27233 */ /* 0x100fe20003803000 */
[----:B------:R-:W-:Y:S04]  /*e240*/  HMMA.16816.F32.BF16 R32, R40, R38, R32 ;  /* 0x000000262820723c */ /* 0x000fe80000041820 */
[----:B------:R-:W-:Y:S01]  /*e250*/  LOP3.LUT R55, R3, R55, RZ, 0xc0, !PT ;  /* 0x0000003703377212 */ /* 0x000fe200078ec0ff */
[----:B------:R-:W-:Y:S01]  /*e260*/  FADD.FTZ R3, R166, R53 ;  /* 0x00000035a6037221 */ /* 0x000fe20000010000 */
[----:B------:R-:W-:Y:S02]  /*e270*/  F2FP.BF16.F32.PACK_AB R53, R86, R79 ;  /* 0x0000004f5635723e */ /* 0x000fe400000010ff */
[----:B----4-:R-:W-:Y:S01]  /*e280*/  F2FP.BF16.F32.PACK_AB R40, R71, R72 ;  /* 0x000000484728723e */ /* 0x010fe200000010ff */
[----:B------:R-:W-:Y:S01]  /*e290*/  FADD.FTZ R61, R189, R3 ;  /* 0x00000003bd3d7221 */ /* 0x000fe20000010000 */
[----:B------:R-:W-:Y:S01]  /*e2a0*/  LOP3.LUT R53, R53, R0, RZ, 0xc0, !PT ;  /* 0x0000000035357212 */ /* 0x000fe200078ec0ff */
[----:B------:R-:W-:Y:S01]  /*e2b0*/  FADD.FTZ R0, R214, R59 ;  /* 0x0000003bd6007221 */ /* 0x000fe20000010000 */
[----:B------:R-:W-:Y:S01]  /*e2c0*/  F2FP.BF16.F32.PACK_AB R41, R69, R70 ;  /* 0x000000464529723e */ /* 0x000fe200000010ff */
[----:B------:R-:W1:Y:S01]  /*e2d0*/  MUFU.EX2 R59, R181 ;  /* 0x000000b5003b7308 */ /* 0x000e620000000800 */
[--C-:B------:R-:W-:Y:S01]  /*e2e0*/  HSET2.LE.AND R3, R89, R213.reuse, PT ;  /* 0x000000d559037233 */ /* 0x100fe20003803000 */
[----:B------:R-:W-:Y:S01]  /*e2f0*/  FADD.FTZ R44, R197, R0 ;  /* 0x00000000c52c7221 */ /* 0x000fe20000010000 */
[----:B------:R-:W-:Y:S01]  /*e300*/  LOP3.LUT R142, R40, R142, RZ, 0xc0, !PT ;  /* 0x0000008e288e7212 */ /* 0x000fe200078ec0ff */
[-C--:B--2---:R-:W-:Y:S05]  /*e310*/  HMMA.16816.F32.BF16 R4, R52, R48.reuse, R4 ;  /* 0x000000303404723c */ /* 0x084fea0000041804 */
[----:B------:R-:W-:Y:S02]  /*e320*/  LOP3.LUT R143, R41, R143, RZ, 0xc0, !PT ;  /* 0x0000008f298f7212 */ /* 0x000fe400078ec0ff */
[----:B------:R-:W-:Y:S01]  /*e330*/  LOP3.LUT R36, R56, R3, RZ, 0xc0, !PT ;  /* 0x0000000338247212 */ /* 0x000fe200078ec0ff */
[----:B------:R-:W2:Y:S01]  /*e340*/  LDSM.16.MT88.4 R40, [R209+0x5800] ;  /* 0x00580000d128783b */ /* 0x000ea20000004200 */
[----:B------:R-:W-:Y:S01]  /*e350*/  LOP3.LUT R0, R64, 0xff00ff, RZ, 0xc0, !PT ;  /* 0x00ff00ff40007812 */ /* 0x000fe200078ec0ff */
[----:B------:R-:W-:Y:S01]  /*e360*/  FADD.FTZ R3, R205, R60 ;  /* 0x0000003ccd037221 */ /* 0x000fe20000010000 */
[--C-:B------:R-:W-:Y:S01]  /*e370*/  HSET2.LE.AND R38, R63, R213.reuse, PT ;  /* 0x000000d53f267233 */ /* 0x100fe20003803000 */
[----:B------:R-:W-:Y:S01]  /*e380*/  FADD.FTZ R56, R184, R61 ;  /* 0x0000003db8387221 */ /* 0x000fe20000010000 */
[--C-:B------:R-:W-:Y:S01]  /*e390*/  HSET2.LE.AND R141, R141, R213.reuse, PT ;  /* 0x000000d58d8d7233 */ /* 0x100fe20003803000 */
[----:B------:R-:W-:Y:S01]  /*e3a0*/  FADD.FTZ R47, R183, R3 ;  /* 0x00000003b72f7221 */ /* 0x000fe20000010000 */
[--C-:B------:R-:W-:Y:S01]  /*e3b0*/  HSET2.LE.AND R39, R0, R213.reuse, PT ;  /* 0x000000d500277233 */ /* 0x100fe20003803000 */
        /* <DEDUP_REMOVED lines=9> */
[----:B------:R-:W-:Y:S01]  /*e450*/  F2FP.BF16.F32.PACK_AB R44, R66, R65 ;  /* 0x00000041422c723e */ /* 0x000fe200000010ff */
[----:B------:R-:W-:Y:S01]  /*e460*/  FADD.FTZ R56, R227, R0 ;  /* 0x00000000e3387221 */ /* 0x000fe20000010000 */
[----:B------:R-:W-:Y:S01]  /*e470*/  F2FP.BF16.F32.PACK_AB R0, R173, R68 ;  /* 0x00000044ad00723e */ /* 0x000fe200000010ff */
[----:B------:R-:W-:Y:S01]  /*e480*/  FADD.FTZ R46, R148, R3 ;  /* 0x00000003942e7221 */ /* 0x000fe20000010000 */
[----:B------:R-:W-:Y:S01]  /*e490*/  F2FP.BF16.F32.PACK_AB R3, R172, R67 ;  /* 0x00000043ac03723e */ /* 0x000fe200000010ff */
[C---:B------:R-:W-:Y:S04]  /*e4a0*/  HMMA.16816.F32.BF16 R8, R36.reuse, R48, R8 ;  /* 0x000000302408723c */ /* 0x040fe80000041808 */
[----:B------:R-:W-:Y:S01]  /*e4b0*/  LOP3.LUT R140, R0, R140, RZ, 0xc0, !PT ;  /* 0x0000008c008c7212 */ /* 0x000fe200078ec0ff */
[----:B------:R-:W-:Y:S01]  /*e4c0*/  FADD.FTZ R0, R206, R47 ;  /* 0x0000002fce007221 */ /* 0x000fe20000010000 */
[----:B------:R-:W-:Y:S01]  /*e4d0*/  FADD.FTZ R47, R200, R56 ;  /* 0x00000038c82f7221 */ /* 0x000fe20000010000 */
[----:B------:R-:W-:Y:S01]  /*e4e0*/  LOP3.LUT R141, R3, R141, RZ, 0xc0, !PT ;  /* 0x0000008d038d7212 */ /* 0x000fe200078ec0ff */
[-C--:B------:R-:W-:Y:S03]  /*e4f0*/  HMMA.16816.F32.BF16 R12, R36, R50.reuse, R12 ;  /* 0x00000032240c723c */ /* 0x080fe6000004180c */
[--C-:B------:R-:W-:Y:S01]  /*e500*/  HSET2.LE.AND R160, R160, R213.reuse, PT ;  /* 0x000000d5a0a07233 */ /* 0x100fe20003803000 */
[----:B------:R-:W-:Y:S01]  /*e510*/  FADD.FTZ R48, R150, R0 ;  /* 0x0000000096307221 */ /* 0x000fe20000010000 */
[----:B------:R-:W-:Y:S01]  /*e520*/  LOP3.LUT R163, R163, 0xff00ff, RZ, 0xc0, !PT ;  /* 0x00ff00ffa3a37812 */ /* 0x000fe200078ec0ff */
[----:B------:R-:W3:Y:S01]  /*e530*/  LDSM.16.MT88.4 R148, [R139+0x5c00] ;  /* 0x005c00008b94783b */ /* 0x000ee20000004200 */
[----:B------:R-:W-:Y:S01]  /*e540*/  FADD.FTZ R3, R198, R45 ;  /* 0x0000002dc6037221 */ /* 0x000fe20000010000 */
[C---:B------:R-:W-:Y:S04]  /*e550*/  HMMA.16816.F32.BF16 R16, R52.reuse, R50, R16 ;  /* 0x000000323410723c */ /* 0x040fe80000041810 */
[----:B------:R-:W-:Y:S01]  /*e560*/  F2FP.BF16.F32.PACK_AB R0, R123, R122 ;  /* 0x0000007a7b00723e */ /* 0x000fe200000010ff */
[----:B------:R-:W-:Y:S01]  /*e570*/  FADD.FTZ R45, R219, R46 ;  /* 0x0000002edb2d7221 */ /* 0x000fe20000010000 */
[----:B------:R-:W-:Y:S01]  /*e580*/  LOP3.LUT R160, R44, R160, RZ, 0xc0, !PT ;  /* 0x000000a02ca07212 */ /* 0x000fe200078ec0ff */
[----:B------:R-:W-:Y:S01]  /*e590*/  FADD.FTZ R46, R185, R3 ;  /* 0x00000003b92e7221 */ /* 0x000fe20000010000 */
[-C--:B--2---:R-:W-:Y:S03]  /*e5a0*/  HMMA.16816.F32.BF16 R20, R52, R40.reuse, R20 ;  /* 0x000000283414723c */ /* 0x084fe60000041814 */
[----:B------:R-:W-:Y:S02]  /*e5b0*/  HSET2.LE.AND R163, R163, R213, PT ;  /* 0x000000d5a3a37233 */ /* 0x000fe40003803000 */
[----:B------:R-:W-:Y:S02]  /*e5c0*/  F2FP.BF16.F32.PACK_AB R44, R174, R126 ;  /* 0x0000007eae2c723e */ /* 0x000fe400000010ff */
[----:B-1----:R-:W-:Y:S01]  /*e5d0*/  F2FP.BF16.F32.PACK_AB R3, R58, R59 ;  /* 0x0000003b3a03723e */ /* 0x002fe200000010ff */
[C---:B------:R-:W-:Y:S04]  /*e5e0*/  HMMA.16816.F32.BF16 R24, R36.reuse, R40, R24 ;  /* 0x000000282418723c */ /* 0x040fe80000041818 */
[----:B------:R-:W-:Y:S01]  /*e5f0*/  LOP3.LUT R161, R0, R161, RZ, 0xc0, !PT ;  /* 0x000000a100a17212 */ /* 0x000fe200078ec0ff */
[----:B------:R-:W-:Y:S01]  /*e600*/  FADD.FTZ R0, R220, R45 ;  /* 0x0000002ddc007221 */ /* 0x000fe20000010000 */
[----:B------:R-:W-:Y:S01]  /*e610*/  LOP3.LUT R163, R44, R163, RZ, 0xc0, !PT ;  /* 0x000000a32ca37212 */ /* 0x000fe200078ec0ff */
[----:B------:R-:W-:Y:S01]  /*e620*/  FADD.FTZ R45, R228, R46 ;  /* 0x0000002ee42d7221 */ /* 0x000fe20000010000 */
[-C--:B------:R-:W-:Y:S03]  /*e630*/  HMMA.16816.F32.BF16 R28, R36, R42.reuse, R28 ;  /* 0x0000002a241c723c */ /* 0x080fe6000004181c */
[----:B------:R-:W-:Y:S01]  /*e640*/  FADD.FTZ R45, R169, R45 ;  /* 0x0000002da92d7221 */ /* 0x000fe20000010000 */
[----:B------:R-:W-:Y:S01]  /*e650*/  FADD.FTZ R44, R187, R47 ;  /* 0x0000002fbb2c7221 */ /* 0x000fe20000010000 */
[----:B------:R-:W-:Y:S01]  /*e660*/  LOP3.LUT R162, R3, R162, RZ, 0xc0, !PT ;  /* 0x000000a203a27212 */ /* 0x000fe200078ec0ff */
[----:B------:R-:W-:Y:S01]  /*e670*/  FADD.FTZ R3, R230, R48 ;  /* 0x00000030e6037221 */ /* 0x000fe20000010000 */
[----:B------:R-:W-:Y:S01]  /*e680*/  FADD.FTZ R40, R168, R45 ;  /* 0x0000002da8287221 */ /* 0x000fe20000010000 */
[----:B------:R-:W-:Y:S01]  /*e690*/  FADD.FTZ R44, R176, R44 ;  /* 0x0000002cb02c7221 */ /* 0x000fe20000010000 */
[----:B------:R-:W-:Y:S04]  /*e6a0*/  HMMA.16816.F32.BF16 R32, R52, R42, R32 ;  /* 0x0000002a3420723c */ /* 0x000fe80000041820 */
[----:B------:R-:W-:Y:S01]  /*e6b0*/  FADD.FTZ R44, R175, R44 ;  /* 0x0000002caf2c7221 */ /* 0x000fe20000010000 */
[----:B------:R-:W-:Y:S01]  /*e6c0*/  FADD.FTZ R3, R165, R3 ;  /* 0x00000003a5037221 */ /* 0x000fe20000010000 */
[----:B------:R-:W-:Y:S02]  /*e6d0*/  FADD.FTZ R0, R203, R0 ;  /* 0x00000000cb007221 */ /* 0x000fe40000010000 */
        /* <DEDUP_REMOVED lines=8> */
[----:B------:R-:W-:Y:S01]  /*e760*/  FADD.FTZ R0, R156, R0 ;  /* 0x000000009c007221 */ /* 0x000fe20000010000 */
[----:B------:R-:W1:Y:S01]  /*e770*/  LDSM.16.MT88.4 R36, [R209+0x5c00] ;  /* 0x005c0000d124783b */ /* 0x000e620000004200 */
[----:B------:R-:W-:Y:S02]  /*e780*/  FADD.FTZ R3, R128, R3 ;  /* 0x0000000380037221 */ /* 0x000fe40000010000 */
[----:B------:R-:W-:Y:S01]  /*e790*/  FADD.FTZ R40, R153, R0 ;  /* 0x0000000099287221 */ /* 0x000fe20000010000 */
[----:B------:R-:W-:Y:S01]  /*e7a0*/  FADD.FTZ R0, R154, R41 ;  /* 0x000000299a007221 */ /* 0x000fe20000010000 */
[----:B------:R-:W-:Y:S01]  /*e7b0*/  FADD.FTZ R3, R138, R3 ;  /* 0x000000038a037221 */ /* 0x000fe20000010000 */
[----:B------:R-:W-:Y:S02]  /*e7c0*/  IMAD.MOV.U32 R138, RZ, RZ, R2 ;  /* 0x000000ffff8a7224 */ /* 0x000fe400078e0002 */
[----:B------:R-:W-:Y:S01]  /*e7d0*/  FADD.FTZ R40, R152, R40 ;  /* 0x0000002898287221 */ /* 0x000fe20000010000 */
[----:B------:R-:W-:Y:S01]  /*e7e0*/  FADD.FTZ R41, R112, R0 ;  /* 0x0000000070297221 */ /* 0x000fe20000010000 */
[-C--:B---3--:R-:W-:Y:S05]  /*e7f0*/  HMMA.16816.F32.BF16 R152, R140, R148.reuse, R4 ;  /* 0x000000948c98723c */ /* 0x088fea0000041804 */
        /* <DEDUP_REMOVED lines=53> */
[----:B------:R-:W-:Y:S04]  /*eb50*/  HMMA.16816.F32.BF16 R140, R140, R38, R32 ;  /* 0x000000268c8c723c */ /* 0x000fe80000041820 */
[----:B------:R-:W-:Y:S01]  /*eb60*/  FADD.FTZ R0, R111, R0 ;  /* 0x000000006f007221 */ /* 0x000fe20000010000 */
[----:B------:R-:W-:Y:S03]  /*eb70*/  FADD.FTZ R4, R173, R8 ;  /* 0x00000008ad047221 */ /* 0x000fe60000010000 */
[----:B------:R-:W-:Y:S01]  /*eb80*/  FADD.FTZ R5, R122, R0 ;  /* 0x000000007a057221 */ /* 0x000fe20000010000 */
[----:B------:R-:W-:Y:S01]  /*eb90*/  FADD.FTZ R0, R66, R6 ;  /* 0x0000000642007221 */ /* 0x000fe20000010000 */
[----:B------:R-:W-:Y:S01]  /*eba0*/  FADD.FTZ R6, R70, R3 ;  /* 0x0000000346067221 */ /* 0x000fe20000010000 */
[----:B------:R-:W-:Y:S01]  /*ebb0*/  FADD.FTZ R7, R72, R4 ;  /* 0x0000000448077221 */ /* 0x000fe20000010000 */
[----:B------:R-:W-:Y:S01]  /*ebc0*/  FADD.FTZ R5, R123, R5 ;  /* 0x000000057b057221 */ /* 0x000fe20000010000 */
[----:B------:R-:W-:Y:S01]  /*ebd0*/  FADD.FTZ R4, R59, R0 ;  /* 0x000000003b047221 */ /* 0x000fe20000010000 */
[----:B------:R-:W-:Y:S02]  /*ebe0*/  VIADD R0, R215, 0xffffffff ;  /* 0xffffffffd7007836 */ /* 0x000fe40000000000 */
[----:B------:R-:W-:Y:S01]  /*ebf0*/  FADD.FTZ R226, R71, R7 ;  /* 0x0000000747e27221 */ /* 0x000fe20000010000 */
[----:B------:R-:W-:Y:S01]  /*ec00*/  FADD.FTZ R3, R126, R5 ;  /* 0x000000057e037221 */ /* 0x000fe20000010000 */
[----:B------:R-:W-:Y:S01]  /*ec10*/  FADD.FTZ R227, R69, R6 ;  /* 0x0000000645e37221 */ /* 0x000fe20000010000 */
[----:B------:R-:W-:Y:S02]  /*ec20*/  IMAD.MOV.U32 R215, RZ, RZ, R0 ;  /* 0x000000ffffd77224 */ /* 0x000fe400078e0000 */
[----:B------:R-:W-:Y:S01]  /*ec30*/  FADD.FTZ R230, R58, R4 ;  /* 0x000000043ae67221 */ /* 0x000fe20000010000 */
[----:B------:R-:W-:Y:S01]  /*ec40*/  FADD.FTZ R3, R174, R3 ;  /* 0x00000003ae037221 */ /* 0x000fe20000010000 */
[----:B------:R-:W-:Y:S04]  /*ec50*/  IMAD.MOV.U32 R0, RZ, RZ, R137 ;  /* 0x000000ffff007224 */ /* 0x000fe800078e0089 */
[----:B------:R1:W-:Y:S01]  /*ec60*/  STL [R1+0x3c], R3 ;  /* 0x00003c0301007387 */ /* 0x0003e20000100800 */
[----:B------:R-:W-:Y:S05]  /*ec70*/  @P0 BRA `(.L_x_275) ;  /* 0xffffff9c00c00947 */ /* 0x000fea000383ffff */
.L_x_274:
[----:B------:R-:W2:Y:S01]  /*ec80*/  LDL.LU R6, [R1+0x3c] ;  /* 0x00003c0001067983 */ /* 0x000ea20000300800 */
[----:B------:R-:W3:Y:S01]  /*ec90*/  LDCU UR4, c[0x0][0x4fc] ;  /* 0x00009f80ff0477ac */ /* 0x000ee20008000800 */
[----:B------:R-:W4:Y:S02]  /*eca0*/  S2UR UR5, SR_CgaCtaId ;  /* 0x00000000000579c3 */ /* 0x000f240000008800 */
[----:B------:R-:W3:Y:S01]  /*ecb0*/  SHFL.BFLY PT, R4, R227, 0x2, 0x1f ;  /* 0x0c401f00e3047f89 */ /* 0x000ee200000e0000 */
[----:B------:R-:W-:-:S03]  /*ecc0*/  UMOV UR6, 0x400 ;  /* 0x0000040000067882 */ /* 0x000fc60000000000 */
[----:B------:R-:W3:Y:S02]  /*ecd0*/  SHFL.BFLY PT, R5, R226, 0x2, 0x1f ;  /* 0x0c401f00e2057f89 */ /* 0x000ee400000e0000 */
[----:B------:R-:W2:Y:S02]  /*ece0*/  S2UR UR7, SR_CTAID.Y ;  /* 0x00000000000779c3 */ /* 0x000ea40000002600 */
[----:B-1----:R-:W1:Y:S01]  /*ecf0*/  SHFL.BFLY PT, R3, R230, 0x2, 0x1f ;  /* 0x0c401f00e6037f89 */ /* 0x002e6200000e0000 */
[----:B------:R-:W1:Y:S01]  /*ed00*/  S2R R40, SR_TID.X ;  /* 0x0000000000287919 */ /* 0x000e620000002100 */
[----:B------:R-:W1:Y:S01]  /*ed10*/  S2R R9, SR_TID.X ;  /* 0x0000000000097919 */ /* 0x000e620000002100 */
[----:B----4-:R-:W-:-:S03]  /*ed20*/  ULEA UR5, UR5, UR6, 0x18 ;  /* 0x0000000605057291 */ /* 0x010fc6000f8ec0ff */
[----:B------:R-:W4:Y:S01]  /*ed30*/  S2UR UR6, SR_CTAID.Z ;  /* 0x00000000000679c3 */ /* 0x000f220000002700 */
[----:B---3--:R-:W-:Y:S01]  /*ed40*/  FADD.FTZ R4, R4, R227 ;  /* 0x000000e304047221 */ /* 0x008fe20000010000 */
[----:B------:R-:W-:-:S04]  /*ed50*/  FADD.FTZ R5, R5, R226 ;  /* 0x000000e205057221 */ /* 0x000fc80000010000 */
[----:B------:R-:W3:Y:S01]  /*ed60*/  SHFL.BFLY PT, R8, R4, 0x1, 0x1f ;  /* 0x0c201f0004087f89 */ /* 0x000ee200000e0000 */
[----:B-1----:R-:W-:-:S03]  /*ed70*/  FADD.FTZ R3, R3, R230 ;  /* 0x000000e603037221 */ /* 0x002fc60000010000 */
[----:B------:R-:W1:Y:S04]  /*ed80*/  SHFL.BFLY PT, R20, R5, 0x1, 0x1f ;  /* 0x0c201f0005147f89 */ /* 0x000e6800000e0000 */
[----:B------:R-:W4:Y:S01]  /*ed90*/  SHFL.BFLY PT, R7, R3, 0x1, 0x1f ;  /* 0x0c201f0003077f89 */ /* 0x000f2200000e0000 */
[C---:B------:R-:W-:Y:S02]  /*eda0*/  SHF.L.U32 R27, R40.reuse, 0x3, RZ ;  /* 0x00000003281b7819 */ /* 0x040fe400000006ff */
[----:B------:R-:W-:Y:S02]  /*edb0*/  SHF.L.U32 R26, R40, 0x2, RZ ;  /* 0x00000002281a7819 */ /* 0x000fe400000006ff */
[----:B------:R-:W-:Y:S02]  /*edc0*/  LOP3.LUT R28, R9, 0x3, RZ, 0xc0, !PT ;  /* 0x00000003091c7812 */ /* 0x000fe400078ec0ff */
[----:B------:R-:W-:-:S02]  /*edd0*/  LOP3.LUT R24, R27, 0x20, RZ, 0xc0, !PT ;  /* 0x000000201b187812 */ /* 0x000fc400078ec0ff */
[----:B------:R-:W-:Y:S01]  /*ede0*/  LOP3.LUT R25, R26, 0x20, RZ, 0xc0, !PT ;  /* 0x000000201a197812 */ /* 0x000fe200078ec0ff */
[----:B---3--:R-:W-:Y:S01]  /*edf0*/  FADD.FTZ R21, R4, R8 ;  /* 0x0000000804157221 */ /* 0x008fe20000010000 */
[----:B------:R-:W-:Y:S01]  /*ee00*/  SHF.L.U32 R4, R40, 0x4, RZ ;  /* 0x0000000428047819 */ /* 0x000fe200000006ff */
[----:B-1----:R-:W-:Y:S02]  /*ee10*/  FADD.FTZ R20, R5, R20 ;  /* 0x0000001405147221 */ /* 0x002fe40000010000 */
[----:B------:R-:W-:Y:S01]  /*ee20*/  MUFU.RCP R8, R21 ;  /* 0x0000001500087308 */ /* 0x000fe20000001000 */
[----:B------:R-:W-:Y:S01]  /*ee30*/  FSETP.NE.FTZ.AND P4, PT, R21, RZ, PT ;  /* 0x000000ff1500720b */ /* 0x000fe20003f95000 */
[----:B----4-:R-:W-:Y:S01]  /*ee40*/  FADD.FTZ R22, R3, R7 ;  /* 0x0000000703167221 */ /* 0x010fe20000010000 */
[----:B------:R-:W-:Y:S02]  /*ee50*/  LOP3.LUT R3, R4, 0x3e00, RZ, 0xc0, !PT ;  /* 0x00003e0004037812 */ /* 0x000fe400078ec0ff */
[----:B------:R-:W-:-:S03]  /*ee60*/  LOP3.LUT R4, R27, 0xc0, RZ, 0xc0, !PT ;  /* 0x000000c01b047812 */ /* 0x000fc600078ec0ff */
[----:B------:R-:W1:Y:S01]  /*ee70*/  MUFU.RCP R5, R20 ;  /* 0x0000001400057308 */ /* 0x000e620000001000 */
[----:B------:R-:W-:Y:S02]  /*ee80*/  LEA R3, R28, R3, 0x1 ;  /* 0x000000031c037211 */ /* 0x000fe400078e08ff */
[----:B------:R-:W-:Y:S02]  /*ee90*/  LOP3.LUT R4, R4, 0x18, R40, 0xf8, !PT ;  /* 0x0000001804047812 */ /* 0x000fe400078ef828 */
[----:B------:R-:W-:Y:S02]  /*eea0*/  FSETP.NE.FTZ.AND P5, PT, R20, RZ, PT ;  /* 0x000000ff1400720b */ /* 0x000fe40003fb5000 */
[----:B------:R-:W-:Y:S02]  /*eeb0*/  IADD3 R24, PT, PT, R4, R3, R24 ;  /* 0x0000000304187210 */ /* 0x000fe40007ffe018 */
[----:B------:R-:W-:Y:S01]  /*eec0*/  FSETP.NE.FTZ.AND P3, PT, R22, RZ, PT ;  /* 0x000000ff1600720b */ /* 0x000fe20003f75000 */
[----:B--2---:R-:W2:Y:S02]  /*eed0*/  SHFL.BFLY PT, R0, R6, 0x2, 0x1f ;  /* 0x0c401f0006007f89 */ /* 0x004ea400000e0000 */
[----:B--2---:R-:W-:-:S05]  /*eee0*/  FADD.FTZ R0, R0, R6 ;  /* 0x0000000600007221 */ /* 0x004fca0000010000 */
[----:B------:R-:W2:Y:S02]  /*eef0*/  SHFL.BFLY PT, R6, R0, 0x1, 0x1f ;  /* 0x0c201f0000067f89 */ /* 0x000ea400000e0000 */
[----:B--2---:R-:W-:Y:S01]  /*ef00*/  FADD.FTZ R23, R0, R6 ;  /* 0x0000000600177221 */ /* 0x004fe20000010000 */
[----:B-1----:R-:W-:Y:S01]  /*ef10*/  FSEL R0, R5, 1, P5 ;  /* 0x3f80000005007808 */ /* 0x002fe20002800000 */
[----:B------:R-:W1:Y:S01]  /*ef20*/  MUFU.RCP R6, R22 ;  /* 0x0000001600067308 */ /* 0x000e620000001000 */
[----:B------:R-:W-:Y:S02]  /*ef30*/  FSEL R5, R8, 1, P4 ;  /* 0x3f80000008057808 */ /* 0x000fe40002000000 */
[----:B------:R-:W-:Y:S01]  /*ef40*/  FSETP.NE.FTZ.AND P2, PT, R23, RZ, PT ;  /* 0x000000ff1700720b */ /* 0x000fe20003f55000 */
[----:B------:R-:W-:Y:S02]  /*ef50*/  FMUL.FTZ R0, R0, UR4 ;  /* 0x0000000400007c20 */ /* 0x000fe40008410000 */
[----:B------:R-:W-:-:S02]  /*ef60*/  FMUL.FTZ R4, R5, UR4 ;  /* 0x0000000405047c20 */ /* 0x000fc40008410000 */
[----:B------:R-:W2:Y:S01]  /*ef70*/  MUFU.RCP R3, R23 ;  /* 0x0000001700037308 */ /* 0x000ea20000001000 */
        /* <DEDUP_REMOVED lines=8> */
[----:B-1----:R-:W-:Y:S01]  /*f000*/  FSEL R0, R6, 1, P3 ;  /* 0x3f80000006007808 */ /* 0x002fe20001800000 */
[C---:B------:R-:W-:Y:S01]  /*f010*/  FMUL.FTZ R154, R4.reuse, R154 ;  /* 0x0000009a049a7220 */ /* 0x040fe20000410000 */
[C---:B------:R-:W-:Y:S01]  /*f020*/  FMUL.FTZ R5, R4.reuse, R155 ;  /* 0x0000009b04057220 */ /* 0x040fe20000410000 */
[----:B------:R-:W-:Y:S01]  /*f030*/  F2FP.BF16.F32.PACK_AB R6, R153, R152 ;  /* 0x000000989906723e */ /* 0x000fe200000010ff */
[----:B------:R-:W-:Y:S01]  /*f040*/  FMUL.FTZ R150, R4, R150 ;  /* 0x0000009604967220 */ /* 0x000fe20000410000 */
[----:B------:R-:W-:Y:S01]  /*f050*/  FMUL.FTZ R0, R0, UR4 ;  /* 0x0000000400007c20 */ /* 0x000fe20008410000 */
[C---:B------:R-:W-:Y:S01]  /*f060*/  FMUL.FTZ R7, R4.reuse, R151 ;  /* 0x0000009704077220 */ /* 0x040fe20000410000 */
[----:B------:R-:W-:Y:S01]  /*f070*/  FMUL.FTZ R146, R4, R146 ;  /* 0x0000009204927220 */ /* 0x000fe20000410000 */
[----:B--2---:R-:W-:Y:S01]  /*f080*/  FSEL R3, R3, 1, P2 ;  /* 0x3f80000003037808 */ /* 0x004fe20001000000 */
[C---:B------:R-:W-:Y:S01]  /*f090*/  FMUL.FTZ R164, R0.reuse, R164 ;  /* 0x000000a400a47220 */ /* 0x040fe20000410000 */
[C---:B------:R-:W-:Y:S01]  /*f0a0*/  FMUL.FTZ R9, R0.reuse, R165 ;  /* 0x000000a500097220 */ /* 0x040fe20000410000 */
[C---:B------:R-:W-:Y:S01]  /*f0b0*/  FMUL.FTZ R168, R0.reuse, R168 ;  /* 0x000000a800a87220 */ /* 0x040fe20000410000 */
[C---:B------:R-:W-:Y:S01]  /*f0c0*/  FMUL.FTZ R15, R0.reuse, R169 ;  /* 0x000000a9000f7220 */ /* 0x040fe20000410000 */
[----:B------:R-:W-:Y:S01]  /*f0d0*/  FMUL.FTZ R3, R3, UR4 ;  /* 0x0000000403037c20 */ /* 0x000fe20008410000 */
[----:B------:R-:W1:Y:S01]  /*f0e0*/  LDCU.U8 UR4, c[0x0][0x549] ;  /* 0x0000a920ff0477ac */ /* 0x000e620008000000 */
[C---:B------:R-:W-:Y:S01]  /*f0f0*/  FMUL.FTZ R156, R0.reuse, R156 ;  /* 0x0000009c009c7220 */ /* 0x040fe20000410000 */
[C---:B------:R-:W-:Y:S01]  /*f100*/  FMUL.FTZ R19, R0.reuse, R157 ;  /* 0x0000009d00137220 */ /* 0x040fe20000410000 */
[C---:B------:R-:W-:Y:S01]  /*f110*/  FMUL.FTZ R160, R0.reuse, R160 ;  /* 0x000000a000a07220 */ /* 0x040fe20000410000 */
[----:B------:R-:W-:Y:S01]  /*f120*/  FMUL.FTZ R17, R0, R161 ;  /* 0x000000a100117220 */ /* 0x000fe20000410000 */
[----:B------:R-:W-:Y:S01]  /*f130*/  LEA R0, R24, UR5, 0x1 ;  /* 0x0000000518007c11 */ /* 0x000fe2000f8e08ff */
        /* <DEDUP_REMOVED lines=11> */
[----:B------:R-:W-:Y:S01]  /*f1f0*/  F2FP.BF16.F32.PACK_AB R5, R5, R154 ;  /* 0x0000009a0505723e */ /* 0x000fe200000010ff */
[----:B------:R2:W-:Y:S01]  /*f200*/  STS [R0], R6 ;  /* 0x0000000600007388 */ /* 0x0005e20000000800 */
[----:B------:R-:W-:-:S02]  /*f210*/  F2FP.BF16.F32.PACK_AB R3, R149, R148 ;  /* 0x000000949503723e */ /* 0x000fc400000010ff */
[----:B------:R-:W-:Y:S01]  /*f220*/  IADD3 R4, PT, PT, R0, -R25, RZ ;  /* 0x8000001900047210 */ /* 0x000fe20007ffe0ff */
[----:B------:R-:W-:Y:S01]  /*f230*/  STS [R0+0x200], R5 ;  /* 0x0002000500007388 */ /* 0x000fe20000000800 */
[----:B-1----:R-:W-:Y:S01]  /*f240*/  ISETP.NE.AND P1, PT, RZ, UR4, PT ;  /* 0x00000004ff007c0c */ /* 0x002fe2000bf25270 */
[----:B------:R-:W1:Y:S01]  /*f250*/  LDCU.U8 UR4, c[0x0][0x548] ;  /* 0x0000a900ff0477ac */ /* 0x000e620008000000 */
[----:B------:R-:W-:Y:S01]  /*f260*/  F2FP.BF16.F32.PACK_AB R7, R7, R150 ;  /* 0x000000960707723e */ /* 0x000fe200000010ff */
        /* <DEDUP_REMOVED lines=9> */
[----:B------:R1:W-:Y:S01]  /*f300*/  STS [R0+0x1200], R8 ;  /* 0x0012000800007388 */ /* 0x0003e20000000800 */
[----:B------:R-:W-:Y:S02]  /*f310*/  F2FP.BF16.F32.PACK_AB R11, R11, R140 ;  /* 0x0000008c0b0b723e */ /* 0x000fe400000010ff */
[----:B------:R-:W-:Y:S01]  /*f320*/  F2FP.BF16.F32.PACK_AB R10, R10, R142 ;  /* 0x0000008e0a0a723e */ /* 0x000fe200000010ff */
[----:B------:R-:W-:Y:S01]  /*f330*/  STS [R4+0x1010], R15 ;  /* 0x0010100f04007388 */ /* 0x000fe20000000800 */
[----:B--2---:R-:W-:-:S02]  /*f340*/  LOP3.LUT R6, R26, 0x40, RZ, 0xc0, !PT ;  /* 0x000000401a067812 */ /* 0x004fc400078ec0ff */
[----:B------:R-:W-:Y:S01]  /*f350*/  F2FP.BF16.F32.PACK_AB R18, R18, R158 ;  /* 0x0000009e1212723e */ /* 0x000fe200000010ff */
[----:B------:R2:W-:Y:S01]  /*f360*/  STS [R4+0x1210], R14 ;  /* 0x0012100e04007388 */ /* 0x0005e20000000800 */
[----:B------:R-:W-:Y:S02]  /*f370*/  F2FP.BF16.F32.PACK_AB R19, R19, R156 ;  /* 0x0000009c1313723e */ /* 0x000fe400000010ff */
[----:B------:R-:W-:Y:S02]  /*f380*/  F2FP.BF16.F32.PACK_AB R17, R17, R160 ;  /* 0x000000a01111723e */ /* 0x000fe400000010ff */
[----:B---3--:R-:W-:Y:S02]  /*f390*/  IADD3 R3, PT, PT, R0, -R6, RZ ;  /* 0x8000000600037210 */ /* 0x008fe40007ffe0ff */
[----:B------:R-:W3:Y:S01]  /*f3a0*/  @P1 LDC R6, c[0x0][0x430] ;  /* 0x00010c00ff061b82 */ /* 0x000ee20000000800 */
[----:B------:R-:W-:Y:S01]  /*f3b0*/  F2FP.BF16.F32.PACK_AB R16, R16, R162 ;  /* 0x000000a21010723e */ /* 0x000fe200000010ff */
[----:B----4-:R4:W2:Y:S01]  /*f3c0*/  @P4 MUFU.LG2 R7, R21 ;  /* 0x0000001500074308 */ /* 0x0108a20000000c00 */
[----:B------:R-:W-:Y:S04]  /*f3d0*/  STS [R3+0x20], R13 ;  /* 0x0000200d03007388 */ /* 0x000fe80000000800 */
[----:B------:R4:W-:Y:S01]  /*f3e0*/  STS [R3+0x220], R12 ;  /* 0x0002200c03007388 */ /* 0x0009e20000000800 */
[----:B-1----:R-:W1:Y:S01]  /*f3f0*/  @P5 LDC R9, c[0x0][0x458] ;  /* 0x00011600ff095b82 */ /* 0x002e620000000800 */
[----:B------:R-:W-:-:S05]  /*f400*/  IADD3 R0, PT, PT, -R25, R3, RZ ;  /* 0x0000000319007210 */ /* 0x000fca0007ffe1ff */
[----:B------:R4:W-:Y:S02]  /*f410*/  STS [R0+0x30], R11 ;  /* 0x0000300b00007388 */ /* 0x0009e40000000800 */
[----:B------:R-:W1:Y:S02]  /*f420*/  @P4 LDC R8, c[0x0][0x458] ;  /* 0x00011600ff084b82 */ /* 0x000e640000000800 */
[----:B------:R-:W-:Y:S04]  /*f430*/  STS [R0+0x230], R10 ;  /* 0x0002300a00007388 */ /* 0x000fe80000000800 */
[----:B------:R3:W-:Y:S02]  /*f440*/  STS [R3+0x1220], R18 ;  /* 0x0012201203007388 */ /* 0x0007e40000000800 */
[----:B--2---:R-:W2:Y:S02]  /*f450*/  @P1 LDC.64 R4, c[0x0][0x430] ;  /* 0x00010c00ff041b82 */ /* 0x004ea40000000a00 */
[----:B------:R3:W-:Y:S04]  /*f460*/  STS [R3+0x1020], R19 ;  /* 0x0010201303007388 */ /* 0x0007e80000000800 */
[----:B------:R-:W-:Y:S02]  /*f470*/  STS [R0+0x1030], R17 ;  /* 0x0010301100007388 */ /* 0x000fe40000000800 */
[----:B----4-:R-:W4:Y:S02]  /*f480*/  LDC.64 R12, c[0x0][0x400] ;  /* 0x00010000ff0c7b82 */ /* 0x010f240000000a00 */
[----:B------:R2:W-:Y:S01]  /*f490*/  STS [R0+0x1230], R16 ;  /* 0x0012301000007388 */ /* 0x0005e20000000800 */
[----:B------:R1:W1:Y:S05]  /*f4a0*/  @P3 MUFU.LG2 R11, R22 ;  /* 0x00000016000b3308 */ /* 0x00026a0000000c00 */
[----:B---3--:R-:W3:Y:S03]  /*f4b0*/  LDC R18, c[0x0][0x434] ;  /* 0x00010d00ff127b82 */ /* 0x008ee60000000800 */
[----:B------:R1:W1:Y:S01]  /*f4c0*/  @P5 MUFU.LG2 R10, R20 ;  /* 0x00000014000a5308 */ /* 0x0002620000000c00 */
[----:B------:R-:W-:Y:S01]  /*f4d0*/  @P1 MOV R3, 0x1 ;  /* 0x0000000100031802 */ /* 0x000fe20000000f00 */
[----:B--2---:R-:W-:Y:S01]  /*f4e0*/  @P1 IMAD R0, R5, R4, RZ ;  /* 0x0000000405001224 */ /* 0x004fe200078e02ff */
[----:B-1----:R-:W-:Y:S06]  /*f4f0*/  @P1 BRA `(.L_x_278) ;  /* 0x0000000000281947 */ /* 0x002fec0003800000 */
[----:B------:R-:W-:Y:S01]  /*f500*/  ISETP.NE.AND P0, PT, RZ, UR4, PT ;  /* 0x00000004ff007c0c */ /* 0x000fe2000bf05270 */
[----:B------:R-:W1:-:S12]  /*f510*/  LDC R5, c[0x0][0x3e0] ;  /* 0x0000f800ff057b82 */ /* 0x000e580000000800 */
[----:B------:R-:W2:Y:S01]  /*f520*/  @P0 LDC R0, c[0x0][0x454] ;  /* 0x00011500ff000b82 */ /* 0x000ea20000000800 */
[----:B------:R-:W-:Y:S02]  /*f530*/  @P0 MOV R6, 0x1 ;  /* 0x0000000100060802 */ /* 0x000fe40000000f00 */
[----:B------:R-:W-:-:S05]  /*f540*/  @!P0 MOV R6, 0x1 ;  /* 0x0000000100068802 */ /* 0x000fca0000000f00 */
[----:B------:R-:W1:Y:S08]  /*f550*/  @P0 LDC R3, c[0x0][0x454] ;  /* 0x00011500ff030b82 */ /* 0x000e700000000800 */
[----:B------:R-:W4:Y:S08]  /*f560*/  @!P0 LDC R4, c[0x0][0x434] ;  /* 0x00010d00ff048b82 */ /* 0x000f300000000800 */
[----:B------:R-:W2:Y:S01]  /*f570*/  @!P0 LDC R0, c[0x0][0x434] ;  /* 0x00010d00ff008b82 */ /* 0x000ea20000000800 */
[----:B-1----:R-:W-:-:S02]  /*f580*/  @P0 IMAD R3, R3, R5, RZ ;  /* 0x0000000503030224 */ /* 0x002fc400078e02ff */
[----:B----4-:R-:W-:-:S07]  /*f590*/  @!P0 IMAD R3, R4, R5, RZ ;  /* 0x0000000504038224 */ /* 0x010fce00078e02ff */
.L_x_278:
[----:B------:R-:W-:Y:S01]  /*f5a0*/  BAR.SYNC.DEFER_BLOCKING 0x0 ;  /* 0x0000000000007b1d */ /* 0x000fe20000010000 */
[----:B------:R-:W-:Y:S01]  /*f5b0*/  ISETP.NE.AND P1, PT, RZ, UR4, !P1 ;  /* 0x00000004ff007c0c */ /* 0x000fe2000cf25270 */
[----:B------:R-:W-:Y:S01]  /*f5c0*/  @P5 FMUL.FTZ R5, R10, 0.69314718246459960938 ;  /* 0x3f3172180a055820 */ /* 0x000fe20000410000 */
[----:B------:R-:W-:Y:S01]  /*f5d0*/  @P4 FMUL.FTZ R4, R7, 0.69314718246459960938 ;  /* 0x3f31721807044820 */ /* 0x000fe20000410000 */
[----:B------:R-:W-:Y:S01]  /*f5e0*/  ISETP.NE.AND P0, PT, R28, RZ, PT ;  /* 0x000000ff1c00720c */ /* 0x000fe20003f05270 */
[----:B--2---:R-:W-:-:S03]  /*f5f0*/  IMAD R7, R0, UR6, RZ ;  /* 0x0000000600077c24 */ /* 0x004fc6000f8e02ff */
[----:B------:R-:W1:Y:S01]  /*f600*/  @P3 LDC R15, c[0x0][0x458] ;  /* 0x00011600ff0f3b82 */ /* 0x000e620000000800 */
[----:B------:R-:W2:Y:S01]  /*f610*/  @P2 MUFU.LG2 R10, R23 ;  /* 0x00000017000a2308 */ /* 0x000ea20000000c00 */
[----:B------:R-:W1:Y:S01]  /*f620*/  S2R R19, SR_CTAID.X ;  /* 0x0000000000137919 */ /* 0x000e620000002500 */
[----:B------:R-:W-:Y:S01]  /*f630*/  MOV R29, 0x7f800000 ;  /* 0x7f800000001d7802 */ /* 0x000fe20000000f00 */
[----:B-----5:R-:W-:Y:S01]  /*f640*/  @P5 FFMA.FTZ R29, R137, R9, R5 ;  /* 0x00000009891d5223 */ /* 0x020fe20000010005 */
[----:B------:R-:W-:Y:S01]  /*f650*/  MOV R28, 0x7f800000 ;  /* 0x7f800000001c7802 */ /* 0x000fe20000000f00 */
[----:B------:R-:W-:Y:S01]  /*f660*/  @P4 FFMA.FTZ R28, R136, R8, R4 ;  /* 0x00000008881c4223 */ /* 0x000fe20000010004 */
[----:B------:R-:W-:Y:S01]  /*f670*/  LOP3.LUT R4, R27, 0x18, RZ, 0xc0, !PT ;  /* 0x000000181b047812 */ /* 0x000fe200078ec0ff */
[----:B------:R-:W1:Y:S01]  /*f680*/  @P2 LDC R14, c[0x0][0x458] ;  /* 0x00011600ff0e2b82 */ /* 0x000e620000000800 */
[----:B---3--:R-:W-:Y:S01]  /*f690*/  IMAD R8, R18, UR7, RZ ;  /* 0x0000000712087c24 */ /* 0x008fe2000f8e02ff */
[----:B------:R-:W-:Y:S01]  /*f6a0*/  MOV R5, RZ ;  /* 0x000000ff00057202 */ /* 0x000fe20000000f00 */
[----:B------:R-:W-:-:S02]  /*f6b0*/  @!P1 IMAD R7, R3, UR7, R7 ;  /* 0x0000000703079c24 */ /* 0x000fc4000f8e0207 */
[----:B------:R-:W-:Y:S01]  /*f6c0*/  @P3 FMUL.FTZ R9, R11, 0.69314718246459960938 ;  /* 0x3f3172180b093820 */ /* 0x000fe20000410000 */
[----:B------:R-:W-:Y:S01]  /*f6d0*/  BSSY.RECONVERGENT B0, `(.L_x_279) ;  /* 0x000003e000007945 */ /* 0x000fe20003800200 */
[----:B------:R-:W-:Y:S01]  /*f6e0*/  SEL R3, R8, RZ, P1 ;  /* 0x000000ff08037207 */ /* 0x000fe20000800000 */
[----:B----4-:R-:W-:Y:S01]  /*f6f0*/  IMAD.WIDE.U32 R16, R12, UR7, R4 ;  /* 0x000000070c107c25 */ /* 0x010fe2000f8e0004 */
[----:B------:R-:W3:Y:S01]  /*f700*/  LDC.64 R30, c[0x0][0x410] ;  /* 0x00010400ff1e7b82 */ /* 0x000ee20000000a00 */
[----:B------:R-:W-:Y:S01]  /*f710*/  SHF.R.S32.HI R4, RZ, 0x1f, R8 ;  /* 0x0000001fff047819 */ /* 0x000fe20000011408 */
[----:B------:R4:W3:Y:S01]  /*f720*/  LDS.128 R36, [R224] ;  /* 0x00000000e0247984 */ /* 0x0008e20000000c00 */
[----:B--2---:R-:W-:Y:S01]  /*f730*/  @P2 FMUL.FTZ R8, R10, 0.69314718246459960938 ;  /* 0x3f3172180a082820 */ /* 0x004fe20000410000 */
[----:B------:R-:W-:Y:S01]  /*f740*/  MOV R23, 0x7f800000 ;  /* 0x7f80000000177802 */ /* 0x000fe20000000f00 */
[----:B------:R-:W-:Y:S01]  /*f750*/  IMAD R11, R13, UR7, R17 ;  /* 0x000000070d0b7c24 */ /* 0x000fe2000f8e0211 */
[----:B------:R4:W2:Y:S01]  /*f760*/  LDS.128 R32, [R224+0x800] ;  /* 0x00080000e0207984 */ /* 0x0008a20000000c00 */
[----:B------:R-:W-:Y:S01]  /*f770*/  SEL R4, R4, RZ, P1 ;  /* 0x000000ff04047207 */ /* 0x000fe20000800000 */
[----:B------:R-:W2:Y:S01]  /*f780*/  LDC.64 R20, c[0x0][0x408] ;  /* 0x00010200ff147b82 */ /* 0x000ea20000000a00 */
[----:B------:R-:W-:Y:S01]  /*f790*/  MOV R22, 0x7f800000 ;  /* 0x7f80000000167802 */ /* 0x000fe20000000f00 */
[----:B-1----:R-:W-:Y:S01]  /*f7a0*/  @P3 FFMA.FTZ R23, R135, R15, R9 ;  /* 0x0000000f87173223 */ /* 0x002fe20000010009 */
[----:B------:R-:W-:Y:S01]  /*f7b0*/  @P2 FFMA.FTZ R22, R2, R14, R8 ;  /* 0x0000000e02162223 */ /* 0x000fe20000010008 */
[----:B------:R-:W-:-:S05]  /*f7c0*/  SHF.L.U32 R19, R19, 0x7, RZ ;  /* 0x0000000713137819 */ /* 0x000fca00000006ff */
[----:B------:R-:W-:-:S05]  /*f7d0*/  IMAD R0, R19, R6, RZ ;  /* 0x0000000613007224 */ /* 0x000fca00078e02ff */
[--C-:B------:R-:W-:Y:S02]  /*f7e0*/  IADD3 R3, P5, P4, R0, R3, R7.reuse ;  /* 0x0000000300037210 */ /* 0x100fe40007cbe007 */
[----:B------:R-:W-:Y:S02]  /*f7f0*/  SHF.R.S32.HI R5, RZ, 0x1f, R0 ;  /* 0x0000001fff057819 */ /* 0x000fe40000011400 */
[----:B------:R-:W-:-:S04]  /*f800*/  SHF.R.S32.HI R0, RZ, 0x1f, R7 ;  /* 0x0000001fff007819 */ /* 0x000fc80000011407 */
[----:B------:R-:W-:Y:S01]  /*f810*/  IADD3.X R4, PT, PT, R5, R4, R0, P5, P4 ;  /* 0x0000000405047210 */ /* 0x000fe20002fe8400 */
[----:B--234-:R-:W-:Y:S06]  /*f820*/  @P0 BRA `(.L_x_280) ;  /* 0x0000000000a00947 */ /* 0x01cfec0003800000 */
[----:B------:R-:W2:Y:S01]  /*f830*/  LDL.LU.64 R24, [R1+0x50] ;  /* 0x0000500001187983 */ /* 0x000ea20000300a00 */
[----:B------:R-:W-:Y:S01]  /*f840*/  SHF.R.U32.HI R0, RZ, 0x1, R40 ;  /* 0x00000001ff007819 */ /* 0x000fe20000011628 */
[----:B------:R-:W-:-:S03]  /*f850*/  IMAD.IADD R2, R18, 0x1, -R19 ;  /* 0x0000000112027824 */ /* 0x000fc600078e0a13 */
[----:B------:R-:W-:-:S04]  /*f860*/  LOP3.LUT R0, R0, 0x30, RZ, 0xc0, !PT ;  /* 0x0000003000007812 */ /* 0x000fc800078ec0ff */
[----:B--2---:R-:W-:-:S04]  /*f870*/  LOP3.LUT R0, R0, 0x7, R24, 0xf8, !PT ;  /* 0x0000000700007812 */ /* 0x004fc800078ef818 */
        /* <DEDUP_REMOVED lines=9> */
[-C--:B------:R-:W-:Y:S01]  /*f910*/  @!P5 IMAD R0, R5, R6.reuse, RZ ;  /* 0x000000060500d224 */ /* 0x080fe200078e02ff */
[-C--:B------:R-:W-:Y:S01]  /*f920*/  @!P6 IADD3 R12, P0, PT, R2, R3.reuse, RZ ;  /* 0x00000003020ce210 */ /* 0x080fe20007f1e0ff */
[----:B------:R-:W2:Y:S01]  /*f930*/  @!P5 LDC.64 R18, c[0x0][0x420] ;  /* 0x00010800ff12db82 */ /* 0x000ea20000000a00 */
[-C--:B------:R-:W-:Y:S02]  /*f940*/  @!P4 IMAD R5, R7, R6.reuse, RZ ;  /* 0x000000060705c224 */ /* 0x080fe400078e02ff */
[----:B------:R-:W-:Y:S01]  /*f950*/  @!P3 IMAD R9, R9, R6, RZ ;  /* 0x000000060909b224 */ /* 0x000fe200078e02ff */
[-C--:B------:R-:W-:Y:S02]  /*f960*/  @!P5 IADD3 R7, P2, PT, R0, R3.reuse, RZ ;  /* 0x000000030007d210 */ /* 0x080fe40007f5e0ff */
[----:B------:R-:W-:Y:S02]  /*f970*/  @!P4 IADD3 R13, P1, PT, R5, R3, RZ ;  /* 0x00000003050dc210 */ /* 0x000fe40007f3e0ff */
[----:B------:R-:W3:Y:S01]  /*f980*/  @!P4 LDC.64 R24, c[0x0][0x420] ;  /* 0x00010800ff18cb82 */ /* 0x000ee20000000a00 */
[----:B------:R-:W-:-:S02]  /*f990*/  @!P6 LEA.HI.X.SX32 R2, R2, R4, 0x1, P0 ;  /* 0x000000040202e211 */ /* 0x000fc400000f0eff */
[-C--:B------:R-:W-:Y:S02]  /*f9a0*/  @!P4 LEA.HI.X.SX32 R5, R5, R4.reuse, 0x1, P1 ;  /* 0x000000040505c211 */ /* 0x080fe400008f0eff */
[C---:B------:R-:W-:Y:S02]  /*f9b0*/  @!P3 IADD3 R3, P0, PT, R9.reuse, R3, RZ ;  /* 0x000000030903b210 */ /* 0x040fe40007f1e0ff */
[----:B------:R-:W-:Y:S01]  /*f9c0*/  @!P5 LEA.HI.X.SX32 R0, R0, R4, 0x1, P2 ;  /* 0x000000040000d211 */ /* 0x000fe200010f0eff */
[----:B------:R-:W4:Y:S01]  /*f9d0*/  @!P3 LDC.64 R26, c[0x0][0x420] ;  /* 0x00010800ff1abb82 */ /* 0x000f220000000a00 */
[C---:B-1----:R-:W-:Y:S02]  /*f9e0*/  @!P6 LEA R8, P2, R12.reuse, R14, 0x2 ;  /* 0x0000000e0c08e211 */ /* 0x042fe400078410ff */
[----:B------:R-:W-:Y:S02]  /*f9f0*/  @!P3 LEA.HI.X.SX32 R14, R9, R4, 0x1, P0 ;  /* 0x00000004090eb211 */ /* 0x000fe400000f0eff */
[----:B------:R-:W-:-:S02]  /*fa00*/  @!P6 LEA.HI.X R9, R12, R15, R2, 0x2, P2 ;  /* 0x0000000f0c09e211 */ /* 0x000fc400010f1402 */
[----:B--2---:R-:W-:-:S03]  /*fa10*/  @!P5 LEA R6, P1, R7, R18, 0x2 ;  /* 0x000000120706d211 */ /* 0x004fc600078210ff */
[----:B------:R1:W-:Y:S01]  /*fa20*/  @!P6 STG.E desc[UR26][R8.64], R29 ;  /* 0x0000001d0800e986 */ /* 0x0003e2000c10191a */
[----:B------:R-:W-:Y:S02]  /*fa30*/  @!P5 LEA.HI.X R7, R7, R19, R0, 0x2, P1 ;  /* 0x000000130707d211 */ /* 0x000fe400008f1400 */
[----:B---3--:R-:W-:-:S03]  /*fa40*/  @!P4 LEA R4, P1, R13, R24, 0x2 ;  /* 0x000000180d04c211 */ /* 0x008fc600078210ff */
[----:B------:R1:W-:Y:S01]  /*fa50*/  @!P5 STG.E desc[UR26][R6.64], R28 ;  /* 0x0000001c0600d986 */ /* 0x0003e2000c10191a */
[----:B------:R-:W-:Y:S02]  /*fa60*/  @!P4 LEA.HI.X R5, R13, R25, R5, 0x2, P1 ;  /* 0x000000190d05c211 */ /* 0x000fe400008f1405 */
[----:B----4-:R-:W-:-:S03]  /*fa70*/  @!P3 LEA R2, P0, R3, R26, 0x2 ;  /* 0x0000001a0302b211 */ /* 0x010fc600078010ff */
[----:B------:R1:W-:Y:S01]  /*fa80*/  @!P4 STG.E desc[UR26][R4.64], R23 ;  /* 0x000000170400c986 */ /* 0x0003e2000c10191a */
[----:B------:R-:W-:-:S05]  /*fa90*/  @!P3 LEA.HI.X R3, R3, R27, R14, 0x2, P0 ;  /* 0x0000001b0303b211 */ /* 0x000fca00000f140e */
[----:B------:R1:W-:Y:S04]  /*faa0*/  @!P3 STG.E desc[UR26][R2.64], R22 ;  /* 0x000000160200b986 */ /* 0x0003e8000c10191a */
.L_x_280:
[----:B------:R-:W-:Y:S05]  /*fab0*/  BSYNC.RECONVERGENT B0 ;  /* 0x0000000000007941 */ /* 0x000fea0003800200 */
.L_x_279:
[----:B-1----:R-:W2:Y:S01]  /*fac0*/  LDL.LU.64 R4, [R1+0x58] ;  /* 0x0000580001047983 */ /* 0x002ea20000300a00 */
[----:B------:R-:W-:Y:S01]  /*fad0*/  IMAD.MOV.U32 R10, RZ, RZ, R16 ;  /* 0x000000ffff0a7224 */ /* 0x000fe200078e0010 */
[----:B------:R-:W1:Y:S01]  /*fae0*/  LDCU.64 UR4, c[0x0][0x3f0] ;  /* 0x00007e00ff0477ac */ /* 0x000e620008000a00 */
[----:B------:R-:W-:Y:S01]  /*faf0*/  IMAD.SHL.U32 R6, R20, 0x40, RZ ;  /* 0x0000004014067824 */ /* 0x000fe200078e00ff */
[----:B------:R-:W3:Y:S01]  /*fb00*/  LDS.128 R16, [R224+0x1000] ;  /* 0x00100000e0107984 */ /* 0x000ee20000000c00 */
[----:B------:R-:W-:-:S03]  /*fb10*/  IMAD.WIDE.U32 R2, R30, UR6, R10 ;  /* 0x000000061e027c25 */ /* 0x000fc6000f8e000a */
[----:B------:R-:W4:Y:S01]  /*fb20*/  LDS.128 R12, [R224+0x1800] ;  /* 0x00180000e00c7984 */ /* 0x000f220000000c00 */
[----:B------:R-:W-:Y:S02]  /*fb30*/  IMAD R3, R31, UR6, R3 ;  /* 0x000000061f037c24 */ /* 0x000fe4000f8e0203 */
[----:B--2---:R-:W-:-:S04]  /*fb40*/  IMAD R0, R5, R20, RZ ;  /* 0x0000001405007224 */ /* 0x004fc800078e02ff */
[C---:B------:R-:W-:Y:S02]  /*fb50*/  IMAD R0, R4.reuse, R21, R0 ;  /* 0x0000001504007224 */ /* 0x040fe400078e0200 */
[----:B------:R-:W-:-:S05]  /*fb60*/  IMAD.WIDE.U32 R4, R4, R20, R2 ;  /* 0x0000001404047225 */ /* 0x000fca00078e0002 */
[----:B------:R-:W-:Y:S02]  /*fb70*/  IADD3 R0, PT, PT, R5, R0, RZ ;  /* 0x0000000005007210 */ /* 0x000fe40007ffe0ff */
[----:B-1----:R-:W-:-:S04]  /*fb80*/  LEA R2, P0, R4, UR4, 0x1 ;  /* 0x0000000404027c11 */ /* 0x002fc8000f8008ff */
[----:B------:R-:W-:Y:S02]  /*fb90*/  LEA.HI.X R3, R4, UR5, R0, 0x1, P0 ;  /* 0x0000000504037c11 */ /* 0x000fe400080f0c00 */
[C---:B------:R-:W-:Y:S02]  /*fba0*/  LEA R4, P0, R20.reuse, R2, 0x7 ;  /* 0x0000000214047211 */ /* 0x040fe400078038ff */
[--C-:B------:R-:W-:Y:S01]  /*fbb0*/  SHF.L.U64.HI R0, R20, 0x6, R21.reuse ;  /* 0x0000000614007819 */ /* 0x100fe20000010215 */
[----:B------:R-:W-:Y:S01]  /*fbc0*/  STG.E.128 desc[UR26][R2.64], R36 ;  /* 0x0000002402007986 */ /* 0x000fe2000c101d1a */
[-C--:B------:R-:W-:Y:S02]  /*fbd0*/  IADD3 R8, P1, PT, R2, R6.reuse, RZ ;  /* 0x0000000602087210 */ /* 0x080fe40007f3e0ff */
[----:B------:R-:W-:Y:S02]  /*fbe0*/  LEA.HI.X R5, R20, R3, R21, 0x7, P0 ;  /* 0x0000000314057211 */ /* 0x000fe400000f3c15 */
[----:B------:R-:W-:-:S02]  /*fbf0*/  IADD3 R6, P0, PT, R4, R6, RZ ;  /* 0x0000000604067210 */ /* 0x000fc40007f1e0ff */
[----:B------:R-:W-:-:S03]  /*fc00*/  IADD3.X R9, PT, PT, R3, R0, RZ, P1, !PT ;  /* 0x0000000003097210 */ /* 0x000fc60000ffe4ff */
[----:B------:R-:W-:Y:S02]  /*fc10*/  IMAD.X R7, R5, 0x1, R0, P0 ;  /* 0x0000000105077824 */ /* 0x000fe400000e0600 */
[----:B------:R-:W-:Y:S04]  /*fc20*/  STG.E.128 desc[UR26][R8.64], R32 ;  /* 0x0000002008007986 */ /* 0x000fe8000c101d1a */
[----:B---3--:R-:W-:Y:S04]  /*fc30*/  STG.E.128 desc[UR26][R4.64], R16 ;  /* 0x0000001004007986 */ /* 0x008fe8000c101d1a */
[----:B----4-:R-:W-:Y:S01]  /*fc40*/  STG.E.128 desc[UR26][R6.64], R12 ;  /* 0x0000000c06007986 */ /* 0x010fe2000c101d1a */
[----:B------:R-:W-:Y:S05]  /*fc50*/  EXIT ;  /* 0x000000000000794d */ /* 0x000fea0003800000 */
.L_x_281:
        /* <DEDUP_REMOVED lines=10> */
.L_x_730:


//--------------------- .text._ZN5flash16flash_fwd_kernelI23Flash_fwd_kernel_traitsILi32ELi128ELi128ELi4ELb0ELb0EN7cutlass10bfloat16_tE19Flash_kernel_traitsILi32ELi128ELi128ELi4ES3_EELb0ELb1ELb0ELb0ELb1ELb1ELb1ELb0EEEvNS_16Flash_fwd_paramsE --------------------------
	.section	.text._ZN5flash16flash_fwd_kernelI23Flash_fwd_kernel_traitsILi32ELi128ELi128ELi4ELb0ELb0EN7cutlass10bfloat16_tE19Flash_kernel_traitsILi32ELi128ELi128ELi4ES3_EELb0ELb1ELb0ELb0ELb1ELb1ELb1ELb0EEEvNS_16Flash_fwd_paramsE,"ax",@progbits
	.align	128
        .global         _ZN5flash16flash_fwd_kernelI23Flash_fwd_kernel_traitsILi32ELi128ELi128ELi4ELb0ELb0EN7cutlass10bfloat16_tE19Flash_kernel_traitsILi32ELi128ELi128ELi4ES3_EELb0ELb1ELb0ELb0ELb1ELb1ELb1ELb0EEEvNS_16Flash_fwd_paramsE
        .type           _ZN5flash16flash_fwd_kernelI23Flash_fwd_kernel_traitsILi32ELi128ELi128ELi4ELb0ELb0EN7cutlass10bfloat16_tE19Flash_kernel_traitsILi32ELi128ELi128ELi4ES3_EELb0ELb1ELb0ELb0ELb1ELb1ELb1ELb0EEEvNS_16Flash_fwd_paramsE,@function
        .size           _ZN5flash16flash_fwd_kernelI23Flash_fwd_kernel_traitsILi32ELi128ELi128ELi4ELb0ELb0EN7cutlass10bfloat16_tE19Flash_kernel_traitsILi32ELi128ELi128ELi4ES3_EELb0ELb1ELb0ELb0ELb1ELb1ELb1ELb0EEEvNS_16Flash_fwd_paramsE,(.L_x_731 - _ZN5flash16flash_fwd_kernelI23Flash_fwd_kernel_traitsILi32ELi128ELi128ELi4ELb0ELb0EN7cutlass10bfloat16_tE19Flash_kernel_traitsILi32ELi128ELi128ELi4ES3_EELb0ELb1ELb0ELb0ELb1ELb1ELb1ELb0EEEvNS_16Flash_fwd_paramsE)
        .other          _ZN5flash16flash_fwd_kernelI23Flash_fwd_kernel_traitsILi32ELi128ELi128ELi4ELb0ELb0EN7cutlass10bfloat16_tE19Flash_kernel_traitsILi32ELi128ELi128ELi4ES3_EELb0ELb1ELb0ELb0ELb1ELb1ELb1ELb0EEEvNS_16Flash_fwd_paramsE,@"STO_CUDA_ENTRY STV_DEFAULT"
_ZN5flash16flash_fwd_kernelI23Flash_fwd_kernel_traitsILi32ELi128ELi128ELi4ELb0ELb0EN7cutlass10bfloat16_tE19Flash_kernel_traitsILi32ELi128ELi128ELi4ES3_EELb0ELb1ELb0ELb0ELb1ELb1ELb1ELb0EEEvNS_16Flash_fwd_paramsE:
.text._ZN5flash16flash_fwd_kernelI23Flash_fwd_kernel_traitsILi32ELi128ELi128ELi4ELb0ELb0EN7cutlass10bfloat16_tE19Flash_kernel_traitsILi32ELi128ELi128ELi4ES3_EELb0ELb1ELb0ELb0ELb1ELb1ELb1ELb0EEEvNS_16Flash_fwd_paramsE:
[----:B------:R-:W1:Y:S08]  /*0000*/  LDC R1, c[0x0][0x37c] ;  /* 0x0000df00ff017b82 */ /* 0x000e700000000800 */
[----:B------:R-:W2:Y:S01]  /*0010*/  LDC.64 R4, c[0x0][0x470] ;  /* 0x00011c00ff047b82 */ /* 0x000ea20000000a00 */
[----:B------:R-:W3:Y:S01]  /*0020*/  S2R R15, SR_CTAID.Y ;  /* 0x00000000000f7919 */ /* 0x000ee20000002600 */
[----:B------:R-:W4:Y:S01]  /*0030*/  LDCU.64 UR26, c[0x0][0x358] ;  /* 0x00006b00ff1a77ac */ /* 0x000f220008000a00 */
[----:B------:R-:W-:-:S02]  /*0040*/  IMAD.MOV.U32 R8, RZ, RZ, RZ ;  /* 0x000000ffff087224 */ /* 0x000fc400078e00ff */
[----:B-1----:R-:W-:-:S03]  /*0050*/  VIADD R1, R1, 0xffffffe8 ;  /* 0xffffffe801017836 */ /* 0x002fc60000000000 */
[----:B------:R-:W1:Y:S08]  /*0060*/  LDC.64 R2, c[0x0][0x478] ;  /* 0x00011e00ff027b82 */ /* 0x000e700000000a00 */
[----:B------:R-:W4:Y:S01]  /*0070*/  LDC R110, c[0x0][0x434] ;  /* 0x00010d00ff6e7b82 */ /* 0x000f220000000800 */
[----:B--2---:R-:W-:-:S04]  /*0080*/  ISETP.NE.U32.AND P0, PT, R4, RZ, PT ;  /* 0x000000ff0400720c */ /* 0x004fc80003f05070 */
[----:B------:R-:W-:Y:S02]  /*0090*/  ISETP.NE.AND.EX P0, PT, R5, RZ, PT, P0 ;  /* 0x000000ff0500720c */ /* 0x000fe40003f05300 */
[----:B-1----:R-:W-:-:S04]  /*00a0*/  ISETP.NE.U32.AND P2, PT, R2, RZ, PT ;  /* 0x000000ff0200720c */ /* 0x002fc80003f45070 */
[----:B------:R-:W-:-:S07]  /*00b0*/  ISETP.NE.AND.EX P2, PT, R3, RZ, PT, P2 ;  /* 0x000000ff0300720c */ /* 0x000fce0003f45320 */
[----:B------:R-:W3:Y:S08]  /*00c0*/  @P0 LDC.64 R2, c[0x0][0x470] ;  /* 0x00011c00ff020b82 */ /* 0x000ef00000000a00 */
[----:B------:R-:W1:Y:S01]  /*00d0*/  @P2 LDC.64 R6, c[0x0][0x478] ;  /* 0x00011e00ff062b82 */ /* 0x000e620000000a00 */
[----:B---3--:R-:W-:-:S05]  /*00e0*/  @P0 IMAD.WIDE.U32 R4, R15, 0x4, R2 ;  /* 0x000000040f040825 */ /* 0x008fca00078e0002 */
[----:B----4-:R2:W5:Y:S01]  /*00f0*/  @P0 LDG.E R8, desc[UR26][R4.64] ;  /* 0x0000001a04080981 */ /* 0x010562000c1e1900 */
[----:B-1----:R-:W-:Y:S02]  /*0100*/  @P2 IMAD.WIDE.U32 R2, R15, 0x4, R6 ;  /* 0x000000040f022825 */ /* 0x002fe400078e0006 */
[----:B------:R-:W1:Y:S03]  /*0110*/  S2R R7, SR_CTAID.X ;  /* 0x0000000000077919 */ /* 0x000e660000002500 */
[----:B------:R3:W5:Y:S01]  /*0120*/  @P2 LDG.E R0, desc[UR26][R2.64] ;  /* 0x0000001a02002981 */ /* 0x000762000c1e1900 */
[----:B--2---:R-:W2:Y:S08]  /*0130*/  @!P2 LDC.64 R4, c[0x0][0x438] ;  /* 0x00010e00ff04ab82 */ /* 0x004eb00000000a00 */
[----:B------:R-:W4:Y:S01]  /*0140*/  @!P2 LDC.64 R2, c[0x0][0x488] ;  /* 0x00012200ff02ab82 */ /* 0x000f220000000a00 */
[----:B-1----:R-:W-:-:S05]  /*0150*/  IMAD.SHL.U32 R252, R7, 0x80, RZ ;  /* 0x0000008007fc7824 */ /* 0x002fca00078e00ff */
[----:B------:R-:W-:Y:S02]  /*0160*/  ISETP.GE.AND P1, PT, R252, R110, PT ;  /* 0x0000006efc00720c */ /* 0x000fe40003f26270 */
[----:B----4-:R-:W-:-:S11]  /*0170*/  @!P2 ISETP.NE.U32.AND P0, PT, R2, RZ, PT ;  /* 0x000000ff0200a20c */ /* 0x010fd60003f05070 */
[----:B--23--:R-:W-:Y:S05]  /*0180*/  @P1 EXIT ;  /* 0x000000000000194d */ /* 0x00cfea0003800000 */
[----:B------:R-:W1:Y:S01]  /*0190*/  LDCU UR24, c[0x0][0x508] ;  /* 0x0000a100ff1877ac */ /* 0x000e620008000800 */
[----:B------:R-:W-:Y:S01]  /*01a0*/  @!P2 ISETP.NE.AND.EX P0, PT, R3, RZ, PT, P0 ;  /* 0x000000ff0300a20c */ /* 0x000fe20003f05300 */
[--C-:B-----5:R-:W-:Y:S01]  /*01b0*/  @P2 IMAD.IADD R100, R0, 0x1, -R8.reuse ;  /* 0x0000000100642824 */ /* 0x120fe200078e0a08 */
[----:B------:R-:W2:Y:S01]  /*01c0*/  S2R R23, SR_CTAID.Z ;  /* 0x0000000000177919 */ /* 0x000ea20000002700 */
[----:B------:R-:W-:Y:S01]  /*01d0*/  VIADD R2, R7, 0x1 ;  /* 0x0000000107027836 */ /* 0x000fe20000000000 */
[----:B------:R-:W-:Y:S01]  /*01e0*/  @!P2 SEL R0, R5, RZ, P0 ;  /* 0x000000ff0500a207 */ /* 0x000fe20000000000 */
[----:B------:R-:W3:Y:S03]  /*01f0*/  S2R R84, SR_TID.X ;  /* 0x0000000000547919 */ /* 0x000ee60000002100 */
[----:B------:R-:W-:Y:S01]  /*0200*/  @!P2 IADD3 R100, PT, PT, R0, R4, -R8 ;  /* 0x000000040064a210 */ /* 0x000fe20007ffe808 */
[----:B------:R-:W-:-:S04]  /*0210*/  IMAD R0, R2, 0x80, -R110 ;  /* 0x0000008002007824 */ /* 0x000fc800078e0a6e */
        /* <DEDUP_REMOVED lines=30> */
.L_x_283:
        /* <DEDUP_REMOVED lines=9> */
[----:B------:R-:W-:Y:S02]  /*0490*/  BSSY.RECONVERGENT B0, `(.L_x_284) ;  /* 0x0000037000007945 */ /* 0x000fe40003800200 */
[----:B------:R-:W-:Y:S01]  /*04a0*/  IMAD R3, R15, R5, R3 ;  /* 0x000000050f037224 */ /* 0x000fe200078e0203 */
[----:B------:R-:W-:Y:S01]  /*04b0*/  LEA.HI.X R0, R7, RZ, RZ, 0x7, P0 ;  /* 0x000000ff07007211 */ /* 0x000fe200000f3cff */
[----:B------:R-:W-:Y:S01]  /*04c0*/  IMAD R12, R15, R110, RZ ;  /* 0x0000006e0f0c7224 */ /* 0x000fe200078e02ff */
[----:B------:R-:W-:Y:S01]  /*04d0*/  LOP3.LUT P6, R7, R84, 0x3, RZ, 0xc0, !PT ;  /* 0x0000000354077812 */ /* 0x000fe200078cc0ff */
[----:B------:R-:W-:-:S02]  /*04e0*/  IMAD.IADD R9, R110, 0x1, -R252 ;  /* 0x000000016e097824 */ /* 0x000fc400078e0afc */
[C---:B------:R-:W-:Y:S02]  /*04f0*/  VIADD R19, R18.reuse, 0x20 ;  /* 0x0000002012137836 */ /* 0x040fe40000000000 */
[----:B-1----:R-:W-:Y:S01]  /*0500*/  IMAD.WIDE.U32 R2, R23, UR4, R2 ;  /* 0x0000000417027c25 */ /* 0x002fe2000f8e0002 */
[-C--:B------:R-:W-:Y:S02]  /*0510*/  ISETP.GE.OR P6, PT, R18, R9.reuse, P6 ;  /* 0x000000091200720c */ /* 0x080fe400037c6670 */
[----:B------:R-:W-:Y:S01]  /*0520*/  ISETP.GE.AND P5, PT, R19, R9, PT ;  /* 0x000000091300720c */ /* 0x000fe20003fa6270 */
[----:B------:R-:W-:Y:S01]  /*0530*/  IMAD R3, R23, UR5, R3 ;  /* 0x0000000517037c24 */ /* 0x000fe2000f8e0203 */
[----:B------:R-:W1:Y:S01]  /*0540*/  LDCU.64 UR4, c[0x0][0x3f0] ;  /* 0x00007e00ff0477ac */ /* 0x000e620008000a00 */
[----:B------:R-:W-:Y:S01]  /*0550*/  @!P1 IMAD R6, R15, R8, R6 ;  /* 0x000000080f069224 */ /* 0x000fe200078e0206 */
[----:B------:R-:W-:Y:S01]  /*0560*/  ISETP.NE.OR P5, PT, R7, RZ, P5 ;  /* 0x000000ff0700720c */ /* 0x000fe20002fa5670 */
[----:B--2---:R-:W-:Y:S01]  /*0570*/  IMAD R0, R0, R10, RZ ;  /* 0x0000000a00007224 */ /* 0x004fe200078e02ff */
[C---:B------:R-:W-:Y:S01]  /*0580*/  SHF.L.U64.HI R17, R10.reuse, 0x6, R11 ;  /* 0x000000060a117819 */ /* 0x040fe2000001020b */
[----:B------:R-:W-:-:S02]  /*0590*/  IMAD.SHL.U32 R15, R10, 0x40, RZ ;  /* 0x000000400a0f7824 */ /* 0x000fc400078e00ff */
[C---:B------:R-:W-:Y:S02]  /*05a0*/  IMAD R0, R4.reuse, R11, R0 ;  /* 0x0000000b04007224 */ /* 0x040fe400078e0200 */
[----:B------:R-:W-:-:S04]  /*05b0*/  IMAD.WIDE.U32 R4, R4, R10, R2 ;  /* 0x0000000a04047225 */ /* 0x000fc800078e0002 */
[----:B------:R-:W-:Y:S01]  /*05c0*/  IMAD.IADD R0, R5, 0x1, R0 ;  /* 0x0000000105007824 */ /* 0x000fe200078e0200 */
[----:B------:R-:W-:Y:S01]  /*05d0*/  SHF.R.S32.HI R5, RZ, 0x1f, R12 ;  /* 0x0000001fff057819 */ /* 0x000fe2000001140c */
[C---:B------:R-:W-:Y:S02]  /*05e0*/  VIADD R20, R18.reuse, 0x40 ;  /* 0x0000004012147836 */ /* 0x040fe40000000000 */
[----:B------:R-:W-:Y:S01]  /*05f0*/  VIADD R21, R18, 0x60 ;  /* 0x0000006012157836 */ /* 0x000fe20000000000 */
[----:B-1----:R-:W-:Y:S02]  /*0600*/  LEA R2, P0, R4, UR4, 0x1 ;  /* 0x0000000404027c11 */ /* 0x002fe4000f8008ff */
[----:B------:R-:W-:Y:S02]  /*0610*/  ISETP.GE.AND P4, PT, R20, R9, PT ;  /* 0x000000091400720c */ /* 0x000fe40003f86270 */
[----:B------:R-:W-:Y:S01]  /*0620*/  LEA.HI.X R3, R4, UR5, R0, 0x1, P0 ;  /* 0x0000000504037c11 */ /* 0x000fe200080f0c00 */
[----:B----4-:R-:W-:Y:S01]  /*0630*/  IMAD R0, R252, R13, RZ ;  /* 0x0000000dfc007224 */ /* 0x010fe200078e02ff */
[----:B------:R-:W-:-:S02]  /*0640*/  IADD3 R8, P0, PT, R15, R2, RZ ;  /* 0x000000020f087210 */ /* 0x000fc40007f1e0ff */
[----:B------:R-:W-:Y:S01]  /*0650*/  SEL R4, R12, RZ, P1 ;  /* 0x000000ff0c047207 */ /* 0x000fe20000800000 */
[----:B------:R1:W-:Y:S01]  /*0660*/  STG.E.128 desc[UR26][R2.64], RZ ;  /* 0x000000ff02007986 */ /* 0x0003e2000c101d1a */
[----:B------:R-:W-:Y:S01]  /*0670*/  ISETP.GE.AND P3, PT, R21, R9, PT ;  /* 0x000000091500720c */ /* 0x000fe20003f66270 */
[----:B------:R-:W-:Y:S01]  /*0680*/  IMAD.X R9, R17, 0x1, R3, P0 ;  /* 0x0000000111097824 */ /* 0x000fe200000e0603 */
[----:B------:R-:W-:Y:S02]  /*0690*/  SEL R16, R5, RZ, P1 ;  /* 0x000000ff05107207 */ /* 0x000fe40000800000 */
[----:B------:R-:W-:Y:S02]  /*06a0*/  IADD3 R12, P2, P1, R0, R4, R6 ;  /* 0x00000004000c7210 */ /* 0x000fe4000795e006 */
[----:B------:R-:W-:Y:S01]  /*06b0*/  LEA R4, P0, R10, R2, 0x7 ;  /* 0x000000020a047211 */ /* 0x000fe200078038ff */
[----:B------:R1:W-:Y:S01]  /*06c0*/  STG.E.128 desc[UR26][R8.64], RZ ;  /* 0x000000ff08007986 */ /* 0x0003e2000c101d1a */
[----:B------:R-:W-:-:S02]  /*06d0*/  SHF.R.S32.HI R14, RZ, 0x1f, R0 ;  /* 0x0000001fff0e7819 */ /* 0x000fc40000011400 */
[----:B------:R-:W-:Y:S02]  /*06e0*/  SHF.R.S32.HI R0, RZ, 0x1f, R6 ;  /* 0x0000001fff007819 */ /* 0x000fe40000011406 */
[----:B------:R-:W-:Y:S02]  /*06f0*/  LEA.HI.X R5, R10, R3, R11, 0x7, P0 ;  /* 0x000000030a057211 */ /* 0x000fe400000f3c0b */
[----:B------:R-:W-:Y:S02]  /*0700*/  IADD3 R6, P0, PT, R4, R15, RZ ;  /* 0x0000000f04067210 */ /* 0x000fe40007f1e0ff */
[C---:B------:R-:W-:Y:S01]  /*0710*/  ISETP.NE.OR P4, PT, R7.reuse, RZ, P4 ;  /* 0x000000ff0700720c */ /* 0x040fe20002785670 */
[----:B------:R1:W-:Y:S01]  /*0720*/  STG.E.128 desc[UR26][R4.64], RZ ;  /* 0x000000ff04007986 */ /* 0x0003e2000c101d1a */
[----:B------:R-:W-:Y:S01]  /*0730*/  ISETP.NE.OR P3, PT, R7, RZ, P3 ;  /* 0x000000ff0700720c */ /* 0x000fe20001f65670 */
[----:B------:R-:W-:Y:S01]  /*0740*/  IMAD.X R7, R5, 0x1, R17, P0 ;  /* 0x0000000105077824 */ /* 0x000fe200000e0611 */
[----:B------:R-:W-:-:S04]  /*0750*/  IADD3.X R10, PT, PT, R14, R16, R0, P2, P1 ;  /* 0x000000100e0a7210 */ /* 0x000fc800017e2400 */
[----:B------:R1:W-:Y:S01]  /*0760*/  STG.E.128 desc[UR26][R6.64], RZ ;  /* 0x000000ff06007986 */ /* 0x0003e2000c101d1a */
[----:B------:R-:W-:Y:S06]  /*0770*/  @P6 BRA `(.L_x_285) ;  /* 0x0000000000206947 */ /* 0x000fec0003800000 */
        /* <DEDUP_REMOVED lines=8> */
.L_x_285:
[----:B------:R-:W-:Y:S05]  /*0800*/  BSYNC.RECONVERGENT B0 ;  /* 0x0000000000007941 */ /* 0x000fea0003800200 */
.L_x_284:
        /* <DEDUP_REMOVED lines=10> */
.L_x_287:
[----:B------:R-:W-:Y:S05]  /*08b0*/  BSYNC.RECONVERGENT B0 ;  /* 0x0000000000007941 */ /* 0x000fea0003800200 */
.L_x_286:
        /* <DEDUP_REMOVED lines=10> */
.L_x_289:
[----:B------:R-:W-:Y:S05]  /*0960*/  BSYNC.RECONVERGENT B0 ;  /* 0x0000000000007941 */ /* 0x000fea0003800200 */
.L_x_288:
        /* <DEDUP_REMOVED lines=10> */
.L_x_282:
[----:B------:R-:W1:Y:S01]  /*0a10*/  LDC R24, c[0x0][0x3e8] ;  /* 0x0000fa00ff187b82 */ /* 0x000e620000000800 */
[----:B------:R-:W2:Y:S01]  /*0a20*/  LDCU.128 UR4, c[0x0][0x3b0] ;  /* 0x00007600ff0477ac */ /* 0x000ea20008000c00 */
[C---:B------:R-:W-:Y:S01]  /*0a30*/  IMAD.SHL.U32 R234, R84.reuse, 0x8, RZ ;  /* 0x0000000854ea7824 */ /* 0x040fe200078e00ff */
[C---:B------:R-:W-:Y:S01]  /*0a40*/  SHF.L.U32 R233, R84.reuse, 0x5, RZ ;  /* 0x0000000554e97819 */ /* 0x040fe200000006ff */
[----:B------:R-:W-:Y:S01]  /*0a50*/  IMAD.SHL.U32 R2, R84, 0x4, RZ ;  /* 0x0000000454027824 */ /* 0x000fe200078e00ff */
[----:B------:R-:W3:Y:S01]  /*0a60*/  LDCU.128 UR12, c[0x0][0x3c0] ;  /* 0x00007800ff0c77ac */ /* 0x000ee20008000c00 */
[----:B------:R-:W-:Y:S01]  /*0a70*/  SHF.R.S32.HI R4, RZ, 0x1f, R8 ;  /* 0x0000001fff047819 */ /* 0x000fe20000011408 */
[----:B------:R-:W-:Y:S01]  /*0a80*/  IMAD.MOV.U32 R115, RZ, RZ, RZ ;  /* 0x000000ffff737224 */ /* 0x000fe200078e00ff */
[----:B------:R-:W-:Y:S01]  /*0a90*/  LOP3.LUT R21, R233, 0xc0, RZ, 0xc0, !PT ;  /* 0x000000c0e9157812 */ /* 0x000fe200078ec0ff */
[----:B------:R-:W4:Y:S01]  /*0aa0*/  LDCU.128 UR20, c[0x0][0x390] ;  /* 0x00007200ff1477ac */ /* 0x000f220008000c00 */
[----:B------:R-:W-:Y:S01]  /*0ab0*/  LOP3.LUT R16, R234, 0x18, RZ, 0xc0, !PT ;  /* 0x00000018ea107812 */ /* 0x000fe200078ec0ff */
[----:B------:R-:W-:Y:S01]  /*0ac0*/  IMAD.SHL.U32 R235, R84, 0x10, RZ ;  /* 0x0000001054eb7824 */ /* 0x000fe200078e00ff */
[----:B------:R-:W-:-:S02]  /*0ad0*/  MOV R17, RZ ;  /* 0x000000ff00117202 */ /* 0x000fc40000000f00 */
[----:B------:R-:W-:Y:S02]  /*0ae0*/  LOP3.LUT R21, R21, 0x18, R2, 0xf8, !PT ;  /* 0x0000001815157812 */ /* 0x000fe400078ef802 */
[----:B------:R-:W-:Y:S02]  /*0af0*/  SHF.R.U32.HI R114, RZ, 0x2, R84 ;  /* 0x00000002ff727819 */ /* 0x000fe40000011654 */
[----:B------:R-:W-:Y:S01]  /*0b00*/  IABS R14, R23 ;  /* 0x00000017000e7213 */ /* 0x000fe20000000000 */
[----:B--2---:R-:W-:Y:S01]  /*0b10*/  IMAD.WIDE.U32 R2, R8, UR6, R16 ;  /* 0x0000000608027c25 */ /* 0x004fe2000f8e0010 */
[----:B------:R-:W-:Y:S01]  /*0b20*/  USHF.L.U32 UR9, UR4, 0x6, URZ ;  /* 0x0000000604097899 */ /* 0x000fe200080006ff */
[----:B------:R-:W-:Y:S01]  /*0b30*/  STL.64 [R1], R114 ;  /* 0x0000007201007387 */ /* 0x000fe20000100a00 */
[----:B------:R-:W-:Y:S01]  /*0b40*/  USHF.L.U64.HI UR8, UR4, 0x6, UR5 ;  /* 0x0000000604087899 */ /* 0x000fe20008010205 */
[----:B------:R-:W-:Y:S01]  /*0b50*/  IMAD.WIDE.U32 R26, R7, 0x80, R114 ;  /* 0x00000080071a7825 */ /* 0x000fe200078e0072 */
[----:B-1----:R-:W-:Y:S01]  /*0b60*/  IABS R0, R24 ;  /* 0x0000001800007213 */ /* 0x002fe20000000000 */
[----:B------:R-:W-:Y:S01]  /*0b70*/  USHF.L.U32 UR16, UR4, 0x5, URZ ;  /* 0x0000000504107899 */ /* 0x000fe200080006ff */
[----:B------:R-:W-:Y:S01]  /*0b80*/  MOV R10, R2 ;  /* 0x00000002000a7202 */ /* 0x000fe20000000f00 */
[----:B----4-:R-:W-:Y:S01]  /*0b90*/  IMAD.WIDE.U32 R6, R15, UR22, R16 ;  /* 0x000000160f067c25 */ /* 0x010fe2000f8e0010 */
[----:B------:R-:W-:Y:S01]  /*0ba0*/  USHF.L.U64.HI UR22, UR4, 0x5, UR5 ;  /* 0x0000000504167899 */ /* 0x000fe20008010205 */
[----:B------:R-:W-:Y:S01]  /*0bb0*/  STL.64 [R1+0x8], R26 ;  /* 0x0000081a01007387 */ /* 0x000fe20000100a00 */
[----:B------:R-:W-:Y:S01]  /*0bc0*/  IADD3 R109, PT, PT, R199, -0x1, RZ ;  /* 0xffffffffc76d7810 */ /* 0x000fe20007ffe0ff */
[----:B------:R-:W-:Y:S01]  /*0bd0*/  IMAD.MOV.U32 R22, RZ, RZ, R0 ;  /* 0x000000ffff167224 */ /* 0x000fe200078e0000 */
[----:B------:R-:W-:Y:S01]  /*0be0*/  USHF.L.U32 UR25, UR6, 0x5, URZ ;  /* 0x0000000506197899 */ /* 0x000fe200080006ff */
[----:B------:R-:W-:Y:S01]  /*0bf0*/  IMAD.MOV.U32 R2, RZ, RZ, RZ ;  /* 0x000000ffff027224 */ /* 0x000fe200078e00ff */
[----:B------:R1:W-:Y:S01]  /*0c00*/  STL.64 [R1+0x10], R16 ;  /* 0x0000101001007387 */ /* 0x0003e20000100a00 */
[----:B------:R-:W2:Y:S01]  /*0c10*/  I2F.RP R0, R22 ;  /* 0x0000001600007306 */ /* 0x000ea20000209400 */
[----:B------:R-:W-:Y:S01]  /*0c20*/  IMAD R7, R15, UR23, R7 ;  /* 0x000000170f077c24 */ /* 0x000fe2000f8e0207 */
[----:B------:R-:W-:Y:S01]  /*0c30*/  USHF.L.U64.HI UR23, UR6, 0x5, UR7 ;  /* 0x0000000506177899 */ /* 0x000fe20008010207 */
[----:B------:R-:W-:Y:S01]  /*0c40*/  SHF.R.U32.HI R112, RZ, 0x1, R84 ;  /* 0x00000001ff707819 */ /* 0x000fe20000011654 */
[----:B------:R-:W-:-:S02]  /*0c50*/  USHF.L.U32 UR30, UR6, 0x6, URZ ;  /* 0x00000006061e7899 */ /* 0x000fc400080006ff */
[----:B------:R-:W-:Y:S01]  /*0c60*/  USHF.L.U64.HI UR29, UR6, 0x6, UR7 ;  /* 0x00000006061d7899 */ /* 0x000fe20008010207 */
[----:B------:R-:W-:Y:S01]  /*0c70*/  LOP3.LUT R184, R21, 0x8, R112, 0x78, !PT ;  /* 0x0000000815b87812 */ /* 0x000fe200078e7870 */
[----:B---3--:R-:W-:Y:S02]  /*0c80*/  USHF.L.U64.HI UR28, UR12, 0x5, UR13 ;  /* 0x000000050c1c7899 */ /* 0x008fe4000801020d */
[----:B------:R-:W-:Y:S01]  /*0c90*/  USHF.L.U32 UR31, UR12, 0x6, URZ ;  /* 0x000000060c1f7899 */ /* 0x000fe200080006ff */
[----:B--2---:R2:W3:Y:S02]  /*0ca0*/  MUFU.RCP R5, R0 ;  /* 0x0000000000057308 */ /* 0x0044e40000001000 */
[----:B--2---:R-:W-:Y:S02]  /*0cb0*/  IMAD R0, R4, UR6, RZ ;  /* 0x0000000604007c24 */ /* 0x004fe4000f8e02ff */
[----:B---3--:R-:W-:Y:S02]  /*0cc0*/  VIADD R5, R5, 0xffffffe ;  /* 0x0ffffffe05057836 */ /* 0x008fe40000000000 */
[----:B------:R-:W-:-:S02]  /*0cd0*/  IMAD R0, R8, UR7, R0 ;  /* 0x0000000708007c24 */ /* 0x000fc4000f8e0200 */
[----:B------:R-:W-:Y:S02]  /*0ce0*/  IMAD R4, R4, UR12, RZ ;  /* 0x0000000c04047c24 */ /* 0x000fe4000f8e02ff */
[----:B------:R-:W-:Y:S02]  /*0cf0*/  IMAD.IADD R11, R3, 0x1, R0 ;  /* 0x00000001030b7824 */ /* 0x000fe400078e0200 */
[----:B------:R2:W3:Y:S01]  /*0d00*/  F2I.FTZ.U32.TRUNC.NTZ R3, R5 ;  /* 0x0000000500037305 */ /* 0x0004e2000021f000 */
[C---:B------:R-:W-:Y:S02]  /*0d10*/  IMAD R12, R8.reuse, UR13, R4 ;  /* 0x0000000d080c7c24 */ /* 0x040fe4000f8e0204 */
[----:B------:R-:W-:Y:S02]  /*0d20*/  IMAD.U32 R4, RZ, RZ, UR9 ;  /* 0x00000009ff047e24 */ /* 0x000fe4000f8e00ff */
[----:B------:R-:W-:Y:S02]  /*0d30*/  IMAD R0, R27, UR4, RZ ;  /* 0x000000041b007c24 */ /* 0x000fe4000f8e02ff */
[----:B------:R-:W-:-:S04]  /*0d40*/  IMAD.WIDE.U32 R8, R8, UR12, R16 ;  /* 0x0000000c08087c25 */ /* 0x000fc8000f8e0010 */
[C---:B------:R-:W-:Y:S01]  /*0d50*/  IMAD R20, R26.reuse, UR5, R0 ;  /* 0x000000051a147c24 */ /* 0x040fe2000f8e0200 */
[----:B------:R-:W-:Y:S01]  /*0d60*/  IADD3 R9, PT, PT, R9, R12, RZ ;  /* 0x0000000c09097210 */ /* 0x000fe20007ffe0ff */
[----:B------:R-:W-:Y:S01]  /*0d70*/  IMAD.WIDE.U32 R12, R23, UR14, R6 ;  /* 0x0000000e170c7c25 */ /* 0x000fe2000f8e0006 */
[----:B------:R-:W-:Y:S02]  /*0d80*/  USHF.L.U64.HI UR5, UR6, 0x7, UR7 ;  /* 0x0000000706057899 */ /* 0x000fe40008010207 */
[----:B------:R-:W-:Y:S01]  /*0d90*/  USHF.L.U32 UR14, UR6, 0x7, URZ ;  /* 0x00000007060e7899 */ /* 0x000fe200080006ff */
[----:B--2---:R-:W-:Y:S01]  /*0da0*/  IMAD.U32 R5, RZ, RZ, UR8 ;  /* 0x00000008ff057e24 */ /* 0x004fe2000f8e00ff */
[----:B------:R-:W2:Y:S01]  /*0db0*/  LDCU.128 UR8, c[0x0][0x3a0] ;  /* 0x00007400ff0877ac */ /* 0x000ea20008000c00 */
[----:B---3--:R-:W-:Y:S02]  /*0dc0*/  IMAD.MOV R0, RZ, RZ, -R3 ;  /* 0x000000ffff007224 */ /* 0x008fe400078e0a03 */
[----:B------:R-:W-:-:S04]  /*0dd0*/  IMAD.WIDE.U32 R4, R26, UR4, R4 ;  /* 0x000000041a047c25 */ /* 0x000fc8000f8e0004 */
[----:B------:R-:W-:Y:S01]  /*0de0*/  IMAD R0, R0, R22, RZ ;  /* 0x0000001600007224 */ /* 0x000fe200078e02ff */
[----:B------:R-:W-:Y:S01]  /*0df0*/  IADD3 R19, P2, PT, R12, R4, RZ ;  /* 0x000000040c137210 */ /* 0x000fe20007f5e0ff */
[----:B-1----:R-:W-:Y:S01]  /*0e00*/  IMAD.IADD R17, R20, 0x1, R5 ;  /* 0x0000000114117824 */ /* 0x002fe200078e0205 */
[----:B------:R-:W-:Y:S01]  /*0e10*/  IADD3 R18, P1, P0, R12, UR16, R4 ;  /* 0x000000100c127c10 */ /* 0x000fe2000f83e004 */
[----:B------:R-:W-:Y:S01]  /*0e20*/  IMAD.HI.U32 R0, R3, R0, R2 ;  /* 0x0000000003007227 */ /* 0x000fe200078e0002 */
[----:B------:R-:W-:Y:S01]  /*0e30*/  MOV R4, UR16 ;  /* 0x0000001000047c02 */ /* 0x000fe20008000f00 */
[----:B------:R-:W1:Y:S02]  /*0e40*/  LDCU.128 UR16, c[0x0][0x380] ;  /* 0x00007000ff1077ac */ /* 0x000e640008000c00 */
[----:B------:R-:W-:Y:S02]  /*0e50*/  IMAD.U32 R5, RZ, RZ, UR22 ;  /* 0x00000016ff057e24 */ /* 0x000fe4000f8e00ff */
[----:B--2---:R-:W-:Y:S01]  /*0e60*/  IMAD.WIDE.U32 R2, R15, UR8, R10 ;  /* 0x000000080f027c25 */ /* 0x004fe2000f8e000a */
[----:B------:R-:W2:Y:S03]  /*0e70*/  S2UR UR8, SR_CgaCtaId ;  /* 0x00000000000879c3 */ /* 0x000ea60000008800 */
[----:B------:R-:W-:-:S04]  /*0e80*/  IMAD.HI.U32 R10, R0, R14, RZ ;  /* 0x0000000e000a7227 */ /* 0x000fc800078e00ff */
[----:B------:R-:W-:Y:S01]  /*0e90*/  IMAD.WIDE.U32 R6, R15, UR10, R8 ;  /* 0x0000000a0f067c25 */ /* 0x000fe2000f8e0008 */
[----:B------:R-:W-:-:S03]  /*0ea0*/  IADD3 R0, PT, PT, -R10, RZ, RZ ;  /* 0x000000ff0a007210 */ /* 0x000fc60007ffe1ff */
[----:B------:R-:W-:-:S04]  /*0eb0*/  IMAD.WIDE.U32 R8, R26, UR4, R4 ;  /* 0x000000041a087c25 */ /* 0x000fc8000f8e0004 */
[----:B------:R-:W-:Y:S01]  /*0ec0*/  IMAD R5, R15, UR9, R3 ;  /* 0x000000090f057c24 */ /* 0x000fe2000f8e0203 */
[----:B------:R-:W-:Y:S01]  /*0ed0*/  IADD3 R8, P3, PT, R12, R8, RZ ;  /* 0x000000080c087210 */ /* 0x000fe20007f7e0ff */
[----:B------:R-:W-:Y:S01]  /*0ee0*/  IMAD R3, R23, UR15, R13 ;  /* 0x0000000f17037c24 */ /* 0x000fe2000f8e020d */
[----:B------:R-:W-:Y:S01]  /*0ef0*/  USHF.L.U64.HI UR15, UR12, 0x7, UR13 ;  /* 0x000000070c0f7899 */ /* 0x000fe2000801020d */
[C---:B------:R-:W-:Y:S02]  /*0f00*/  IMAD R0, R22.reuse, R0, R14 ;  /* 0x0000000016007224 */ /* 0x040fe400078e020e */
[----:B------:R-:W-:Y:S01]  /*0f10*/  IMAD.X R11, R17, 0x1, R3, P2 ;  /* 0x00000001110b7824 */ /* 0x000fe200010e0603 */
[----:B------:R-:W-:Y:S01]  /*0f20*/  IADD3.X R17, PT, PT, R3, UR22, R17, P1, P0 ;  /* 0x0000001603117c10 */ /* 0x000fe20008fe0411 */
[----:B------:R-:W-:Y:S01]  /*0f30*/  IMAD.MOV.U32 R4, RZ, RZ, R2 ;  /* 0x000000ffff047224 */ /* 0x000fe200078e0002 */
[----:B------:R-:W-:Y:S01]  /*0f40*/  ISETP.GT.U32.AND P2, PT, R22, R0, PT ;  /* 0x000000001600720c */ /* 0x000fe20003f44070 */
[----:B------:R-:W-:Y:S01]  /*0f50*/  IMAD R7, R15, UR11, R7 ;  /* 0x0000000b0f077c24 */ /* 0x000fe2000f8e0207 */
[----:B------:R-:W-:Y:S01]  /*0f60*/  MOV R2, R12 ;  /* 0x0000000c00027202 */ /* 0x000fe20000000f00 */
[----:B------:R-:W-:Y:S01]  /*0f70*/  IMAD.WIDE.U32 R4, R114, UR6, R4 ;  /* 0x0000000672047c25 */ /* 0x000fe2000f8e0004 */
[----:B-1----:R-:W-:Y:S01]  /*0f80*/  LEA R12, P1, R19, UR16, 0x1 ;  /* 0x00000010130c7c11 */ /* 0x002fe2000f8208ff */
[----:B------:R-:W-:Y:S01]  /*0f90*/  USHF.L.U32 UR22, UR12, 0x7, URZ ;  /* 0x000000070c167899 */ /* 0x000fe200080006ff */
[----:B------:R-:W-:Y:S01]  /*0fa0*/  IADD3.X R9, PT, PT, R3, R20, R9, P3, !PT ;  /* 0x0000001403097210 */ /* 0x000fe20001ffe409 */
[----:B------:R-:W-:Y:S01]  /*0fb0*/  IMAD.WIDE.U32 R2, R26, UR4, R2 ;  /* 0x000000041a027c25 */ /* 0x000fe2000f8e0002 */
[----:B------:R-:W-:Y:S01]  /*0fc0*/  LEA R14, P3, R8, UR16, 0x1 ;  /* 0x00000010080e7c11 */ /* 0x000fe2000f8608ff */
[----:B------:R-:W-:Y:S01]  /*0fd0*/  UMOV UR4, 0x400 ;  /* 0x0000040000047882 */ /* 0x000fe20000000000 */
[----:B------:R-:W-:Y:S01]  /*0fe0*/  LEA R16, P0, R18, UR16, 0x1 ;  /* 0x0000001012107c11 */ /* 0x000fe2000f8008ff */
[----:B------:R-:W-:Y:S01]  /*0ff0*/  IMAD.WIDE.U32 R6, R114, UR12, R6 ;  /* 0x0000000c72067c25 */ /* 0x000fe2000f8e0006 */
[----:B------:R-:W-:Y:S01]  /*1000*/  LEA.HI.X R13, R19, UR17, R11, 0x1, P1 ;  /* 0x00000011130d7c11 */ /* 0x000fe200088f0c0b */
[----:B--2---:R-:W-:Y:S01]  /*1010*/  ULEA UR4, UR8, UR4, 0x18 ;  /* 0x0000000408047291 */ /* 0x004fe2000f8ec0ff */
[-C--:B------:R-:W-:Y:S01]  /*1020*/  @!P2 IADD3 R0, PT, PT, R0, -R22.reuse, RZ ;  /* 0x800000160000a210 */ /* 0x080fe20007ffe0ff */
[----:B------:R-:W1:Y:S01]  /*1030*/  LDCU.128 UR8, c[0x0][0x3d0] ;  /* 0x00007a00ff0877ac */ /* 0x000e620008000c00 */
[----:B------:R-:W-:Y:S01]  /*1040*/  LEA.HI.X R15, R8, UR17, R9, 0x1, P3 ;  /* 0x00000011080f7c11 */ /* 0x000fe200098f0c09 */
[----:B------:R-:W-:Y:S01]  /*1050*/  IMAD R5, R114, UR7, R5 ;  /* 0x0000000772057c24 */ /* 0x000fe2000f8e0205 */
[----:B------:R-:W-:Y:S01]  /*1060*/  ISETP.GE.U32.AND P1, PT, R0, R22, PT ;  /* 0x000000160000720c */ /* 0x000fe20003f26070 */
[----:B------:R-:W-:Y:S01]  /*1070*/  IMAD.IADD R0, R3, 0x1, R20 ;  /* 0x0000000103007824 */ /* 0x000fe200078e0214 */
[----:B------:R-:W-:Y:S01]  /*1080*/  LEA.HI.X R17, R18, UR17, R17, 0x1, P0 ;  /* 0x0000001112117c11 */ /* 0x000fe200080f0c11 */
[----:B------:R-:W-:Y:S01]  /*1090*/  IMAD R3, R114, UR13, R7 ;  /* 0x0000000d72037c24 */ /* 0x000fe2000f8e0207 */
[----:B------:R-:W-:Y:S01]  /*10a0*/  LEA R8, P0, R2, UR16, 0x1 ;  /* 0x0000001002087c11 */ /* 0x000fe2000f8008ff */
[----:B------:R-:W-:Y:S01]  /*10b0*/  USHF.L.U32 UR6, UR12, 0x5, URZ ;  /* 0x000000050c067899 */ /* 0x000fe200080006ff */
[----:B------:R-:W-:Y:S01]  /*10c0*/  LOP3.LUT R7, R234, 0xd8, RZ, 0xc0, !PT ;  /* 0x000000d8ea077812 */ /* 0x000fe200078ec0ff */
[----:B------:R-:W-:Y:S01]  /*10d0*/  USHF.L.U64.HI UR7, UR12, 0x6, UR13 ;  /* 0x000000060c077899 */ /* 0x000fe2000801020d */
[----:B------:R-:W-:-:S02]  /*10e0*/  LOP3.LUT R11, R23, R24, RZ, 0x3c, !PT ;  /* 0x00000018170b7212 */ /* 0x000fc400078e3cff */
[----:B------:R-:W-:Y:S01]  /*10f0*/  LEA.HI.X R9, R2, UR17, R0, 0x1, P0 ;  /* 0x0000001102097c11 */ /* 0x000fe200080f0c00 */
[----:B------:R-:W-:Y:S01]  /*1100*/  IMAD.MOV.U32 R2, RZ, RZ, R6 ;  /* 0x000000ffff027224 */ /* 0x000fe200078e0006 */
[----:B------:R-:W-:Y:S02]  /*1110*/  @!P2 IADD3 R10, PT, PT, R10, 0x1, RZ ;  /* 0x000000010a0aa810 */ /* 0x000fe40007ffe0ff */
[----:B------:R-:W-:Y:S01]  /*1120*/  LOP3.LUT R0, R7, 0x18, R84, 0x78, !PT ;  /* 0x0000001807007812 */ /* 0x000fe200078e7854 */
[----:B------:R-:W-:Y:S01]  /*1130*/  IMAD R7, R109, UR5, RZ ;  /* 0x000000056d077c24 */ /* 0x000fe2000f8e02ff */
[----:B------:R-:W-:Y:S01]  /*1140*/  ISETP.GE.AND P0, PT, R11, RZ, PT ;  /* 0x000000ff0b00720c */ /* 0x000fe20003f06270 */
[----:B------:R-:W-:Y:S01]  /*1150*/  @P1 VIADD R10, R10, 0x1 ;  /* 0x000000010a0a1836 */ /* 0x000fe20000000000 */
[----:B------:R-:W-:Y:S02]  /*1160*/  ISETP.NE.AND P2, PT, R24, RZ, PT ;  /* 0x000000ff1800720c */ /* 0x000fe40003f45270 */
[----:B------:R-:W-:-:S04]  /*1170*/  LOP3.LUT R0, R0, 0x1f20, R234, 0xf8, !PT ;  /* 0x00001f2000007812 */ /* 0x000fc800078ef8ea */
[----:B------:R-:W-:Y:S02]  /*1180*/  LEA R194, R0, UR4, 0x1 ;  /* 0x0000000400c27c11 */ /* 0x000fe4000f8e08ff */
[----:B------:R-:W-:-:S03]  /*1190*/  MOV R0, R10 ;  /* 0x0000000a00007202 */ /* 0x000fc60000000f00 */
[----:B------:R-:W-:Y:S01]  /*11a0*/  @!PT LDS RZ, [RZ] ;  /* 0x00000000fffff984 */ /* 0x000fe20000000800 */
[----:B------:R-:W-:Y:S01]  /*11b0*/  @!PT LDS RZ, [RZ] ;  /* 0x00000000fffff984 */ /* 0x000fe20000000800 */
[----:B------:R-:W-:Y:S01]  /*11c0*/  @!PT LDS RZ, [RZ] ;  /* 0x00000000fffff984 */ /* 0x000fe20000000800 */
[----:B------:R2:W-:Y:S02]  /*11d0*/  LDGSTS.E.BYPASS.LTC128B.128 [R194], desc[UR26][R8.64] ;  /* 0x0000000008c27fae */ /* 0x0005e4000b981a1a */
[----:B------:R-:W-:Y:S01]  /*11e0*/  @!P0 IMAD.MOV R0, RZ, RZ, -R0 ;  /* 0x000000ffff008224 */ /* 0x000fe200078e0a00 */
[----:B------:R-:W-:Y:S01]  /*11f0*/  @!P2 LOP3.LUT R0, RZ, R24, RZ, 0x33, !PT ;  /* 0x00000018ff00a212 */ /* 0x000fe200078e33ff */
[----:B------:R3:W-:Y:S03]  /*1200*/  LDGSTS.E.BYPASS.LTC128B.128 [R194+0x800], desc[UR26][R14.64] ;  /* 0x008000000ec27fae */ /* 0x0007e6000b981a1a */
[----:B------:R-:W-:Y:S01]  /*1210*/  SHF.R.S32.HI R6, RZ, 0x1f, R0 ;  /* 0x0000001fff067819 */ /* 0x000fe20000011400 */
[C---:B-1----:R-:W-:Y:S01]  /*1220*/  IMAD.WIDE.U32 R4, R0.reuse, UR8, R4 ;  /* 0x0000000800047c25 */ /* 0x042fe2000f8e0004 */
[----:B------:R1:W-:Y:S03]  /*1230*/  LDGSTS.E.BYPASS.LTC128B.128 [R194+0x1000], desc[UR26][R12.64] ;  /* 0x010000000cc27fae */ /* 0x0003e6000b981a1a */
[----:B------:R-:W-:Y:S01]  /*1240*/  IMAD.WIDE.U32 R2, R0, UR10, R2 ;  /* 0x0000000a00027c25 */ /* 0x000fe2000f8e0002 */
[----:B------:R-:W-:Y:S01]  /*1250*/  LEA R210, P3, R4, UR18, 0x1 ;  /* 0x0000001204d27c11 */ /* 0x000fe2000f8608ff */
[----:B------:R-:W-:Y:S01]  /*1260*/  LDGSTS.E.BYPASS.LTC128B.128 [R194+0x1800], desc[UR26][R16.64] ;  /* 0x0180000010c27fae */ /* 0x000fe2000b981a1a */
[----:B------:R-:W-:Y:S01]  /*1270*/  LEA R246, P2, R2, UR20, 0x1 ;  /* 0x0000001402f67c11 */ /* 0x000fe2000f8408ff */
[----:B--2---:R-:W-:Y:S01]  /*1280*/  IMAD R8, R6, UR8, RZ ;  /* 0x0000000806087c24 */ /* 0x004fe2000f8e02ff */
[----:B------:R-:W2:Y:S01]  /*1290*/  LDCU UR8, c[0x0][0x50c] ;  /* 0x0000a180ff0877ac */ /* 0x000ea20008000800 */
[----:B---3--:R-:W-:-:S05]  /*12a0*/  IMAD.WIDE.U32 R14, R109, UR14, RZ ;  /* 0x0000000e6d0e7c25 */ /* 0x008fca000f8e00ff */
[----:B------:R-:W-:Y:S01]  /*12b0*/  IADD3 R9, PT, PT, R15, R7, RZ ;  /* 0x000000070f097210 */ /* 0x000fe20007ffe0ff */
[----:B------:R-:W-:Y:S01]  /*12c0*/  IMAD R7, R6, UR10, RZ ;  /* 0x0000000a06077c24 */ /* 0x000fe2000f8e02ff */
[----:B------:R-:W-:Y:S01]  /*12d0*/  IADD3 R10, P0, PT, R14, UR25, RZ ;  /* 0x000000190e0a7c10 */ /* 0x000fe2000ff1e0ff */
[C---:B------:R-:W-:Y:S02]  /*12e0*/  IMAD R6, R0.reuse, UR9, R8 ;  /* 0x0000000900067c24 */ /* 0x040fe4000f8e0208 */
[----:B------:R-:W-:Y:S01]  /*12f0*/  IMAD R0, R0, UR11, R7 ;  /* 0x0000000b00007c24 */ /* 0x000fe2000f8e0207 */
[----:B------:R-:W-:Y:S01]  /*1300*/  IADD3.X R7, PT, PT, R9, UR23, RZ, P0, !PT ;  /* 0x0000001709077c10 */ /* 0x000fe200087fe4ff */
[----:B------:R-:W-:Y:S01]  /*1310*/  IMAD.IADD R6, R5, 0x1, R6 ;  /* 0x0000000105067824 */ /* 0x000fe200078e0206 */
[----:B------:R-:W-:Y:S02]  /*1320*/  IADD3 R11, P0, PT, R10, UR30, RZ ;  /* 0x0000001e0a0b7c10 */ /* 0x000fe4000ff1e0ff */
[----:B------:R-:W-:-:S02]  /*1330*/  IADD3 R0, PT, PT, R3, R0, RZ ;  /* 0x0000000003007210 */ /* 0x000fc40007ffe0ff */
[----:B------:R-:W-:Y:S02]  /*1340*/  IADD3 R3, P1, PT, R10, UR25, RZ ;  /* 0x000000190a037c10 */ /* 0x000fe4000ff3e0ff */
[----:B------:R-:W-:Y:S02]  /*1350*/  LEA.HI.X R209, R4, UR19, R6, 0x1, P3 ;  /* 0x0000001304d17c11 */ /* 0x000fe400098f0c06 */
[----:B------:R-:W-:Y:S02]  /*1360*/  LEA.HI.X R243, R2, UR21, R0, 0x1, P2 ;  /* 0x0000001502f37c11 */ /* 0x000fe400090f0c00 */
[-C--:B------:R-:W-:Y:S02]  /*1370*/  LEA R8, P3, R14, R210.reuse, 0x1 ;  /* 0x000000d20e087211 */ /* 0x080fe400078608ff */
[----:B------:R-:W-:Y:S02]  /*1380*/  IADD3.X R0, PT, PT, R7, UR23, RZ, P1, !PT ;  /* 0x0000001707007c10 */ /* 0x000fe40008ffe4ff */
[----:B------:R-:W-:-:S02]  /*1390*/  LEA R6, P2, R10, R210, 0x1 ;  /* 0x000000d20a067211 */ /* 0x000fc400078408ff */
[----:B-1----:R-:W-:Y:S02]  /*13a0*/  IADD3.X R12, PT, PT, R7, UR29, RZ, P0, !PT ;  /* 0x0000001d070c7c10 */ /* 0x002fe400087fe4ff */
[-C--:B------:R-:W-:Y:S02]  /*13b0*/  LEA R4, P1, R3, R210.reuse, 0x1 ;  /* 0x000000d203047211 */ /* 0x080fe400078208ff */
[----:B------:R-:W-:Y:S02]  /*13c0*/  LEA R2, P0, R11, R210, 0x1 ;  /* 0x000000d20b027211 */ /* 0x000fe400078008ff */
[-C--:B------:R-:W-:Y:S02]  /*13d0*/  LEA.HI.X R9, R14, R209.reuse, R9, 0x1, P3 ;  /* 0x000000d10e097211 */ /* 0x080fe400018f0c09 */
[-C--:B------:R-:W-:Y:S02]  /*13e0*/  LEA.HI.X R7, R10, R209.reuse, R7, 0x1, P2 ;  /* 0x000000d10a077211 */ /* 0x080fe400010f0c07 */
[-C--:B------:R-:W-:Y:S01]  /*13f0*/  LEA.HI.X R5, R3, R209.reuse, R0, 0x1, P1 ;  /* 0x000000d103057211 */ /* 0x080fe200008f0c00 */
[----:B------:R1:W-:Y:S01]  /*1400*/  LDGSTS.E.BYPASS.LTC128B.128 [R194+0x2000], desc[UR26][R8.64] ;  /* 0x0200000008c27fae */ /* 0x0003e2000b981a1a */
[----:B------:R-:W-:-:S02]  /*1410*/  LEA.HI.X R3, R11, R209, R12, 0x1, P0 ;  /* 0x000000d10b037211 */ /* 0x000fc400000f0c0c */
[----:B------:R-:W-:Y:S01]  /*1420*/  LOP3.LUT R0, R235, 0x100, RZ, 0xc0, !PT ;  /* 0x00000100eb007812 */ /* 0x000fe200078ec0ff */
[----:B------:R3:W-:Y:S01]  /*1430*/  LDGSTS.E.BYPASS.LTC128B.128 [R194+0x2800], desc[UR26][R6.64] ;  /* 0x0280000006c27fae */ /* 0x0007e2000b981a1a */
[----:B------:R-:W-:Y:S02]  /*1440*/  LOP3.LUT R14, R233, 0x120, RZ, 0xc0, !PT ;  /* 0x00000120e90e7812 */ /* 0x000fe400078ec0ff */
[----:B------:R-:W-:Y:S01]  /*1450*/  LOP3.LUT R0, R0, 0x20, R233, 0xf8, !PT ;  /* 0x0000002000007812 */ /* 0x000fe200078ef8e9 */
[----:B------:R4:W-:Y:S01]  /*1460*/  LDGSTS.E.BYPASS.LTC128B.128 [R194+0x3000], desc[UR26][R4.64] ;  /* 0x0300000004c27fae */ /* 0x0009e2000b981a1a */
[----:B------:R-:W-:-:S03]  /*1470*/  LOP3.LUT R14, R14, 0x3e00, R235, 0xf8, !PT ;  /* 0x00003e000e0e7812 */ /* 0x000fc600078ef8eb */
[----:B------:R5:W-:Y:S04]  /*1480*/  LDGSTS.E.BYPASS.LTC128B.128 [R194+0x3800], desc[UR26][R2.64] ;  /* 0x0380000002c27fae */ /* 0x000be8000b981a1a */
[----:B------:R-:W0:Y:S01]  /*1490*/  LDGDEPBAR ;  /* 0x00000000000079af */ /* 0x000e220000000000 */
[C---:B-1----:R-:W-:Y:S02]  /*14a0*/  IMAD R8, R109.reuse, UR15, RZ ;  /* 0x0000000f6d087c24 */ /* 0x042fe4000f8e02ff */
[----:B---3--:R-:W-:Y:S01]  /*14b0*/  IMAD.WIDE.U32 R6, R109, UR22, RZ ;  /* 0x000000166d067c25 */ /* 0x008fe2000f8e00ff */
[----:B----4-:R-:W-:Y:S02]  /*14c0*/  LOP3.LUT R4, R21, 0x8, R84, 0x78, !PT ;  /* 0x0000000815047812 */ /* 0x010fe400078e7854 */
[----:B------:R-:W-:-:S02]  /*14d0*/  LEA R10, P1, R6, R246, 0x1 ;  /* 0x000000f6060a7211 */ /* 0x000fc400078208ff */
[----:B-----5:R-:W-:Y:S01]  /*14e0*/  IADD3 R3, PT, PT, R7, R8, RZ ;  /* 0x0000000807037210 */ /* 0x020fe20007ffe0ff */
[----:B------:R-:W-:-:S04]  /*14f0*/  DEPBAR.LE SB0, 0x0 ;  /* 0x000080000000791a */ /* 0x000fc80000000000 */
[----:B------:R-:W-:Y:S01]  /*1500*/  BAR.SYNC.DEFER_BLOCKING 0x0 ;  /* 0x0000000000007b1d */ /* 0x000fe20000010000 */
[C---:B------:R-:W-:Y:S02]  /*1510*/  IADD3 R2, P0, PT, R6.reuse, UR6, RZ ;  /* 0x0000000606027c10 */ /* 0x040fe4000ff1e0ff */
[----:B------:R-:W-:Y:S02]  /*1520*/  LEA.HI.X R11, R6, R243, R3, 0x1, P1 ;  /* 0x000000f3060b7211 */ /* 0x000fe400008f0c03 */
[----:B------:R-:W-:Y:S02]  /*1530*/  IADD3.X R3, PT, PT, R3, UR28, RZ, P0, !PT ;  /* 0x0000001c03037c10 */ /* 0x000fe400087fe4ff */
[----:B------:R-:W-:Y:S02]  /*1540*/  IADD3 R7, P1, PT, R2, UR6, RZ ;  /* 0x0000000602077c10 */ /* 0x000fe4000ff3e0ff */
[----:B------:R-:W-:Y:S02]  /*1550*/  LOP3.LUT R0, R0, R4, RZ, 0xfc, !PT ;  /* 0x0000000400007212 */ /* 0x000fe400078efcff */
[----:B------:R-:W-:-:S02]  /*1560*/  IADD3 R12, P0, PT, R2, UR31, RZ ;  /* 0x0000001f020c7c10 */ /* 0x000fc4000ff1e0ff */
[-C--:B------:R-:W-:Y:S02]  /*1570*/  LEA R4, P2, R2, R246.reuse, 0x1 ;  /* 0x000000f602047211 */ /* 0x080fe400078408ff */
[C---:B------:R-:W-:Y:S02]  /*1580*/  IADD3.X R9, PT, PT, R3.reuse, UR28, RZ, P1, !PT ;  /* 0x0000001c03097c10 */ /* 0x040fe40008ffe4ff */
[----:B------:R-:W-:Y:S02]  /*1590*/  IADD3.X R13, PT, PT, R3, UR7, RZ, P0, !PT ;  /* 0x00000007030d7c10 */ /* 0x000fe400087fe4ff */
        /* <DEDUP_REMOVED lines=17> */
[----:B------:R-:W-:-:S02]  /*16b0*/  LOP3.LUT R3, R112, 0x1f0, RZ, 0xc0, !PT ;  /* 0x000001f070037812 */ /* 0x000fc400078ec0ff */
[----:B------:R-:W-:Y:S01]  /*16c0*/  SEL R0, R0, 0xffffffe0, !P0 ;  /* 0xffffffe000007807 */ /* 0x000fe20004000000 */
[----:B------:R-:W-:Y:S01]  /*16d0*/  LDSM.16.M88.4 R12, [R188] ;  /* 0x00000000bc0c783b */ /* 0x000fe20000000200 */
[----:B------:R-:W-:Y:S02]  /*16e0*/  IADD3 R3, PT, PT, R3, 0x1, R252 ;  /* 0x0000000103037810 */ /* 0x000fe40007ffe0fc */
[C---:B------:R-:W-:Y:S01]  /*16f0*/  IADD3 R189, PT, PT, R0.reuse, R188, RZ ;  /* 0x000000bc00bd7210 */ /* 0x040fe20007ffe0ff */
[----:B------:R-:W4:Y:S01]  /*1700*/  LDSM.16.M88.4 R28, [R185+0x2000] ;  /* 0x00200000b91c783b */ /* 0x000f220000000200 */
[----:B------:R-:W-:-:S03]  /*1710*/  IMAD.IADD R187, R0, 0x1, R185 ;  /* 0x0000000100bb7824 */ /* 0x000fc600078e02b9 */
[----:B------:R-:W-:Y:S04]  /*1720*/  LDSM.16.M88.4 R16, [R189] ;  /* 0x00000000bd10783b */ /* 0x000fe80000000200 */
[----:B------:R-:W-:Y:S04]  /*1730*/  LDSM.16.M88.4 R20, [R187+0x2000] ;  /* 0x00200000bb14783b */ /* 0x000fe80000000200 */
[----:B------:R-:W-:Y:S04]  /*1740*/  LDSM.16.M88.4 R72, [R185+0x3000] ;  /* 0x00300000b948783b */ /* 0x000fe80000000200 */
[----:B-1----:R-:W1:Y:S04]  /*1750*/  LDSM.16.M88.4 R8, [R188+0x1000] ;  /* 0x00100000bc08783b */ /* 0x002e680000000200 */
[----:B---3--:R-:W3:Y:S04]  /*1760*/  LDSM.16.M88.4 R4, [R189+0x1000] ;  /* 0x00100000bd04783b */ /* 0x008ee80000000200 */
[----:B------:R-:W-:Y:S04]  /*1770*/  LDSM.16.M88.4 R80, [R187+0x3000] ;  /* 0x00300000bb50783b */ /* 0x000fe80000000200 */
[----:B------:R-:W5:Y:S04]  /*1780*/  LDSM.16.M88.4 R56, [R185+0x3400] ;  /* 0x00340000b938783b */ /* 0x000f680000000200 */
[----:B------:R-:W-:Y:S04]  /*1790*/  LDSM.16.M88.4 R64, [R187+0x3400] ;  /* 0x00340000bb40783b */ /* 0x000fe80000000200 */
[----:B------:R-:W-:Y:S01]  /*17a0*/  LDSM.16.M88.4 R48, [R187+0x3800] ;  /* 0x00380000bb30783b */ /* 0x000fe20000000200 */
[----:B----4-:R-:W-:Y:S03]  /*17b0*/  HMMA.16816.F32.BF16 R24, R12, R28, RZ ;  /* 0x0000001c0c18723c */ /* 0x010fe600000418ff */
[----:B------:R-:W0:Y:S05]  /*17c0*/  LDGDEPBAR ;  /* 0x00000000000079af */ /* 0x000e2a0000000000 */
[----:B-1----:R-:W-:-:S12]  /*17d0*/  HMMA.16816.F32.BF16 R40, R8, R30, RZ ;  /* 0x0000001e0828723c */ /* 0x002fd800000418ff */
[----:B------:R-:W-:Y:S08]  /*17e0*/  HMMA.16816.F32.BF16 R32, R16, R20, R24 ;  /* 0x000000141020723c */ /* 0x000ff00000041818 */
[----:B------:R-:W-:Y:S08]  /*17f0*/  HMMA.16816.F32.BF16 R24, R8, R28, RZ ;  /* 0x0000001c0818723c */ /* 0x000ff000000418ff */
[----:B------:R-:W-:Y:S03]  /*1800*/  HMMA.16816.F32.BF16 R28, R12, R30, RZ ;  /* 0x0000001e0c1c723c */ /* 0x000fe600000418ff */
[----:B--2---:R-:W-:Y:S01]  /*1810*/  FMUL.FTZ R32, R32, UR8 ;  /* 0x0000000820207c20 */ /* 0x004fe20008410000 */
[----:B------:R-:W-:Y:S01]  /*1820*/  FMUL.FTZ R33, R33, UR8 ;  /* 0x0000000821217c20 */ /* 0x000fe20008410000 */
[----:B------:R-:W-:Y:S01]  /*1830*/  FMUL.FTZ R34, R34, UR8 ;  /* 0x0000000822227c20 */ /* 0x000fe20008410000 */
[----:B------:R-:W-:Y:S01]  /*1840*/  FMUL.FTZ R35, R35, UR8 ;  /* 0x0000000823237c20 */ /* 0x000fe20008410000 */
[----:B------:R-:W-:Y:S01]  /*1850*/  MUFU.TANH R217, R32 ;  /* 0x0000002000d97308 */ /* 0x000fe20000002400 */
[C---:B---3--:R-:W-:Y:S07]  /*1860*/  HMMA.16816.F32.BF16 R40, R4.reuse, R22, R40 ;  /* 0x000000160428723c */ /* 0x048fee0000041828 */
[----:B------:R-:W1:Y:S01]  /*1870*/  MUFU.TANH R119, R33 ;  /* 0x0000002100777308 */ /* 0x000e620000002400 */
[----:B------:R-:W-:Y:S01]  /*1880*/  HMMA.16816.F32.BF16 R36, R4, R20, R24 ;  /* 0x000000140424723c */ /* 0x000fe20000041818 */
[----:B------:R-:W2:Y:S06]  /*1890*/  LDSM.16.M88.4 R24, [R185+0x2400] ;  /* 0x00240000b918783b */ /* 0x000eac0000000200 */
[----:B------:R-:W-:Y:S01]  /*18a0*/  MUFU.TANH R206, R34 ;  /* 0x0000002200ce7308 */ /* 0x000fe20000002400 */
[----:B------:R-:W-:Y:S03]  /*18b0*/  HMMA.16816.F32.BF16 R28, R16, R22, R28 ;  /* 0x00000016101c723c */ /* 0x000fe6000004181c */
[----:B------:R-:W-:Y:S01]  /*18c0*/  FMUL.FTZ R40, R40, UR8 ;  /* 0x0000000828287c20 */ /* 0x000fe20008410000 */
[----:B------:R-:W-:Y:S01]  /*18d0*/  FMUL.FTZ R41, R41, UR8 ;  /* 0x0000000829297c20 */ /* 0x000fe20008410000 */
[----:B------:R-:W-:Y:S01]  /*18e0*/  FMUL.FTZ R42, R42, UR8 ;  /* 0x000000082a2a7c20 */ /* 0x000fe20008410000 */
[----:B------:R-:W-:Y:S01]  /*18f0*/  FMUL.FTZ R43, R43, UR8 ;  /* 0x000000082b2b7c20 */ /* 0x000fe20008410000 */
[----:B------:R3:W-:Y:S01]  /*1900*/  MUFU.TANH R205, R35 ;  /* 0x0000002300cd7308 */ /* 0x0007e20000002400 */
[C---:B-----5:R-:W-:Y:S03]  /*1910*/  HMMA.16816.F32.BF16 R60, R8.reuse, R58, RZ ;  /* 0x0000003a083c723c */ /* 0x060fe600000418ff */
[----:B------:R-:W-:Y:S01]  /*1920*/  FMUL.FTZ R36, R36, UR8 ;  /* 0x0000000824247c20 */ /* 0x000fe20008410000 */
[----:B------:R-:W-:Y:S01]  /*1930*/  FMUL.FTZ R37, R37, UR8 ;  /* 0x0000000825257c20 */ /* 0x000fe20008410000 */
[----:B------:R-:W-:Y:S01]  /*1940*/  FMUL.FTZ R38, R38, UR8 ;  /* 0x0000000826267c20 */ /* 0x000fe20008410000 */
[----:B------:R-:W-:Y:S01]  /*1950*/  FMUL.FTZ R39, R39, UR8 ;  /* 0x0000000827277c20 */ /* 0x000fe20008410000 */
[----:B------:R-:W-:Y:S04]  /*1960*/  MUFU.TANH R204, R36 ;  /* 0x0000002400cc7308 */ /* 0x000fe80000002400 */
[----:B------:R-:W-:Y:S01]  /*1970*/  FMUL.FTZ R28, R28, UR8 ;  /* 0x000000081c1c7c20 */ /* 0x000fe20008410000 */
[----:B------:R-:W-:Y:S01]  /*1980*/  FMUL.FTZ R30, R30, UR8 ;  /* 0x000000081e1e7c20 */ /* 0x000fe20008410000 */
[----:B------:R-:W-:Y:S01]  /*1990*/  FMUL.FTZ R29, R29, UR8 ;  /* 0x000000081d1d7c20 */ /* 0x000fe20008410000 */
[----:B------:R-:W-:Y:S01]  /*19a0*/  FMUL.FTZ R31, R31, UR8 ;  /* 0x000000081f1f7c20 */ /* 0x000fe20008410000 */
[----:B------:R-:W-:Y:S01]  /*19b0*/  MUFU.TANH R200, R37 ;  /* 0x0000002500c87308 */ /* 0x000fe20000002400 */
[----:B---3--:R-:W3:Y:S07]  /*19c0*/  LDSM.16.M88.4 R32, [R187+0x2400] ;  /* 0x00240000bb20783b */ /* 0x008eee0000000200 */
[----:B------:R-:W-:Y:S01]  /*19d0*/  MUFU.TANH R198, R38 ;  /* 0x0000002600c67308 */ /* 0x000fe20000002400 */
[-C--:B--2---:R-:W-:Y:S07]  /*19e0*/  HMMA.16816.F32.BF16 R20, R8, R24.reuse, RZ ;  /* 0x000000180814723c */ /* 0x084fee00000418ff */
[----:B------:R2:W-:Y:S08]  /*19f0*/  MUFU.TANH R197, R39 ;  /* 0x0000002700c57308 */ /* 0x0005f00000002400 */
[----:B------:R-:W-:Y:S08]  /*1a00*/  MUFU.TANH R196, R40 ;  /* 0x0000002800c47308 */ /* 0x000ff00000002400 */
[----:B------:R-:W-:Y:S01]  /*1a10*/  MUFU.TANH R195, R41 ;  /* 0x0000002900c37308 */ /* 0x000fe20000002400 */
[----:B--2---:R-:W-:Y:S07]  /*1a20*/  HMMA.16816.F32.BF16 R36, R12, R24, RZ ;  /* 0x000000180c24723c */ /* 0x004fee00000418ff */
[----:B------:R-:W-:Y:S01]  /*1a30*/  MUFU.TANH R191, R42 ;  /* 0x0000002a00bf7308 */ /* 0x000fe20000002400 */
[-C--:B---3--:R-:W-:Y:S07]  /*1a40*/  HMMA.16816.F32.BF16 R20, R4, R32.reuse, R20 ;  /* 0x000000200414723c */ /* 0x088fee0000041814 */
[----:B------:R2:W-:Y:S08]  /*1a50*/  MUFU.TANH R192, R43 ;  /* 0x0000002b00c07308 */ /* 0x0005f00000002400 */
[----:B------:R-:W-:Y:S04]  /*1a60*/  MUFU.TANH R216, R28 ;  /* 0x0000001c00d87308 */ /* 0x000fe80000002400 */
[----:B------:R-:W-:Y:S01]  /*1a70*/  FMUL.FTZ R20, R20, UR8 ;  /* 0x0000000814147c20 */ /* 0x000fe20008410000 */
[----:B------:R-:W-:Y:S01]  /*1a80*/  FMUL.FTZ R21, R21, UR8 ;  /* 0x0000000815157c20 */ /* 0x000fe20008410000 */
[----:B------:R-:W-:Y:S01]  /*1a90*/  FMUL.FTZ R22, R22, UR8 ;  /* 0x0000000816167c20 */ /* 0x000fe20008410000 */
[----:B------:R-:W-:Y:S01]  /*1aa0*/  FMUL.FTZ R23, R23, UR8 ;  /* 0x0000000817177c20 */ /* 0x000fe20008410000 */
[----:B------:R-:W-:Y:S01]  /*1ab0*/  MUFU.TANH R186, R30 ;  /* 0x0000001e00ba7308 */ /* 0x000fe20000002400 */
[----:B--2---:R-:W-:Y:S01]  /*1ac0*/  HMMA.16816.F32.BF16 R40, R16, R32, R36 ;  /* 0x000000201028723c */ /* 0x004fe20000041824 */
[----:B------:R-:W2:Y:S06]  /*1ad0*/  LDSM.16.M88.4 R36, [R185+0x2800] ;  /* 0x00280000b924783b */ /* 0x000eac0000000200 */
[----:B------:R-:W-:Y:S08]  /*1ae0*/  MUFU.TANH R215, R29 ;  /* 0x0000001d00d77308 */ /* 0x000ff00000002400 */
[----:B------:R3:W-:Y:S04]  /*1af0*/  MUFU.TANH R183, R31 ;  /* 0x0000001f00b77308 */ /* 0x0007e80000002400 */
[----:B------:R-:W-:Y:S01]  /*1b00*/  FMUL.FTZ R40, R40, UR8 ;  /* 0x0000000828287c20 */ /* 0x000fe20008410000 */
[----:B------:R-:W-:Y:S01]  /*1b10*/  FMUL.FTZ R41, R41, UR8 ;  /* 0x0000000829297c20 */ /* 0x000fe20008410000 */
[----:B------:R-:W-:Y:S01]  /*1b20*/  FMUL.FTZ R42, R42, UR8 ;  /* 0x000000082a2a7c20 */ /* 0x000fe20008410000 */
[----:B------:R-:W-:Y:S01]  /*1b30*/  FMUL.FTZ R43, R43, UR8 ;  /* 0x000000082b2b7c20 */ /* 0x000fe20008410000 */
[----:B------:R-:W4:Y:S08]  /*1b40*/  MUFU.TANH R120, R40 ;  /* 0x0000002800787308 */ /* 0x000f300000002400 */
[----:B------:R-:W5:Y:S01]  /*1b50*/  MUFU.TANH R214, R41 ;  /* 0x0000002900d67308 */ /* 0x000f620000002400 */
[----:B---3--:R-:W-:Y:S07]  /*1b60*/  HMMA.16816.F32.BF16 R28, R8, R26, RZ ;  /* 0x0000001a081c723c */ /* 0x008fee00000418ff */
[----:B------:R-:W-:Y:S08]  /*1b70*/  MUFU.TANH R181, R42 ;  /* 0x0000002a00b57308 */ /* 0x000ff00000002400 */
[----:B------:R3:W-:Y:S08]  /*1b80*/  MUFU.TANH R180, R43 ;  /* 0x0000002b00b47308 */ /* 0x0007f00000002400 */
[----:B------:R-:W-:Y:S08]  /*1b90*/  MUFU.TANH R175, R20 ;  /* 0x0000001400af7308 */ /* 0x000ff00000002400 */
[----:B------:R-:W-:Y:S01]  /*1ba0*/  MUFU.TANH R174, R21 ;  /* 0x0000001500ae7308 */ /* 0x000fe20000002400 */
[----:B---3--:R-:W-:Y:S07]  /*1bb0*/  HMMA.16816.F32.BF16 R40, R4, R34, R28 ;  /* 0x000000220428723c */ /* 0x008fee000004181c */
[----:B------:R-:W-:Y:S01]  /*1bc0*/  MUFU.TANH R173, R22 ;  /* 0x0000001600ad7308 */ /* 0x000fe20000002400 */
[----:B------:R-:W-:Y:S01]  /*1bd0*/  HMMA.16816.F32.BF16 R28, R12, R26, RZ ;  /* 0x0000001a0c1c723c */ /* 0x000fe200000418ff */
[----:B------:R-:W3:Y:S06]  /*1be0*/  LDSM.16.M88.4 R24, [R187+0x2800] ;  /* 0x00280000bb18783b */ /* 0x000eec0000000200 */
[----:B------:R1:W-:Y:S04]  /*1bf0*/  MUFU.TANH R172, R23 ;  /* 0x0000001700ac7308 */ /* 0x0003e80000002400 */
[----:B------:R-:W-:Y:S01]  /*1c00*/  FMUL.FTZ R40, R40, UR8 ;  /* 0x0000000828287c20 */ /* 0x000fe20008410000 */
[----:B------:R-:W-:Y:S01]  /*1c10*/  FMUL.FTZ R41, R41, UR8 ;  /* 0x0000000829297c20 */ /* 0x000fe20008410000 */
[----:B------:R-:W-:Y:S01]  /*1c20*/  FMUL.FTZ R42, R42, UR8 ;  /* 0x000000082a2a7c20 */ /* 0x000fe20008410000 */
[----:B------:R-:W-:Y:S01]  /*1c30*/  FMUL.FTZ R43, R43, UR8 ;  /* 0x000000082b2b7c20 */ /* 0x000fe20008410000 */
[----:B------:R-:W-:Y:S05]  /*1c40*/  MUFU.TANH R170, R40 ;  /* 0x0000002800aa7308 */ /* 0x000fea0000002400 */
[----:B------:R-:W-:Y:S03]  /*1c50*/  HMMA.16816.F32.BF16 R32, R16, R34, R28 ;  /* 0x000000221020723c */ /* 0x000fe6000004181c */
[----:B------:R-:W-:Y:S05]  /*1c60*/  MUFU.TANH R203, R41 ;  /* 0x0000002900cb7308 */ /* 0x000fea0000002400 */
[-C--:B--2---:R-:W-:Y:S03]  /*1c70*/  HMMA.16816.F32.BF16 R28, R12, R36.reuse, RZ ;  /* 0x000000240c1c723c */ /* 0x084fe600000418ff */
[----:B------:R-:W-:Y:S05]  /*1c80*/  MUFU.TANH R167, R42 ;  /* 0x0000002a00a77308 */ /* 0x000fea0000002400 */
[----:B-1----:R-:W-:Y:S03]  /*1c90*/  HMMA.16816.F32.BF16 R20, R8, R36, RZ ;  /* 0x000000240814723c */ /* 0x002fe600000418ff */
[----:B------:R1:W-:Y:S01]  /*1ca0*/  MUFU.TANH R201, R43 ;  /* 0x0000002b00c97308 */ /* 0x0003e20000002400 */
[----:B------:R-:W-:Y:S01]  /*1cb0*/  FMUL.FTZ R32, R32, UR8 ;  /* 0x0000000820207c20 */ /* 0x000fe20008410000 */
[----:B------:R-:W-:Y:S01]  /*1cc0*/  FMUL.FTZ R34, R34, UR8 ;  /* 0x0000000822227c20 */ /* 0x000fe20008410000 */
[----:B------:R-:W-:Y:S01]  /*1cd0*/  FMUL.FTZ R33, R33, UR8 ;  /* 0x0000000821217c20 */ /* 0x000fe20008410000 */
[----:B------:R-:W-:-:S04]  /*1ce0*/  FMUL.FTZ R35, R35, UR8 ;  /* 0x0000000823237c20 */ /* 0x000fc80008410000 */
[----:B------:R-:W2:Y:S01]  /*1cf0*/  MUFU.TANH R213, R32 ;  /* 0x0000002000d57308 */ /* 0x000ea20000002400 */
[-C--:B---3--:R-:W-:Y:S01]  /*1d00*/  HMMA.16816.F32.BF16 R44, R16, R24.reuse, R28 ;  /* 0x00000018102c723c */ /* 0x088fe2000004181c */
[----:B------:R-:W3:Y:S06]  /*1d10*/  LDSM.16.M88.4 R28, [R185+0x2c00] ;  /* 0x002c0000b91c783b */ /* 0x000eec0000000200 */
[----:B------:R-:W-:Y:S01]  /*1d20*/  MUFU.TANH R166, R34 ;  /* 0x0000002200a67308 */ /* 0x000fe20000002400 */
[----:B-1----:R-:W-:Y:S07]  /*1d30*/  HMMA.16816.F32.BF16 R40, R4, R24, R20 ;  /* 0x000000180428723c */ /* 0x002fee0000041814 */
[----:B------:R-:W1:Y:S01]  /*1d40*/  MUFU.TANH R212, R33 ;  /* 0x0000002100d47308 */ /* 0x000e620000002400 */
[-C--:B------:R-:W-:Y:S03]  /*1d50*/  HMMA.16816.F32.BF16 R20, R8, R38.reuse, RZ ;  /* 0x000000260814723c */ /* 0x080fe600000418ff */
[----:B------:R-:W-:Y:S01]  /*1d60*/  FMUL.FTZ R44, R44, UR8 ;  /* 0x000000082c2c7c20 */ /* 0x000fe20008410000 */
[----:B------:R-:W-:Y:S01]  /*1d70*/  FMUL.FTZ R45, R45, UR8 ;  /* 0x000000082d2d7c20 */ /* 0x000fe20008410000 */
[----:B------:R-:W-:Y:S01]  /*1d80*/  FMUL.FTZ R46, R46, UR8 ;  /* 0x000000082e2e7c20 */ /* 0x000fe20008410000 */
[----:B------:R-:W-:Y:S01]  /*1d90*/  FMUL.FTZ R47, R47, UR8 ;  /* 0x000000082f2f7c20 */ /* 0x000fe20008410000 */
[----:B------:R-:W1:Y:S01]  /*1da0*/  MUFU.TANH R211, R44 ;  /* 0x0000002c00d37308 */ /* 0x000e620000002400 */
[----:B------:R-:W-:Y:S03]  /*1db0*/  HMMA.16816.F32.BF16 R36, R12, R38, RZ ;  /* 0x000000260c24723c */ /* 0x000fe600000418ff */
[----:B------:R-:W-:Y:S01]  /*1dc0*/  FMUL.FTZ R40, R40, UR8 ;  /* 0x0000000828287c20 */ /* 0x000fe20008410000 */
[----:B------:R-:W-:Y:S01]  /*1dd0*/  FMUL.FTZ R41, R41, UR8 ;  /* 0x0000000829297c20 */ /* 0x000fe20008410000 */
[----:B------:R-:W-:Y:S01]  /*1de0*/  FMUL.FTZ R42, R42, UR8 ;  /* 0x000000082a2a7c20 */ /* 0x000fe20008410000 */
[----:B------:R-:W-:Y:S01]  /*1df0*/  FMUL.FTZ R43, R43, UR8 ;  /* 0x000000082b2b7c20 */ /* 0x000fe20008410000 */
[----:B------:R-:W1:Y:S08]  /*1e00*/  MUFU.TANH R208, R45 ;  /* 0x0000002d00d07308 */ /* 0x000e700000002400 */
[----:B------:R-:W-:Y:S05]  /*1e10*/  MUFU.TANH R161, R46 ;  /* 0x0000002e00a17308 */ /* 0x000fea0000002400 */
[-C--:B------:R-:W-:Y:S03]  /*1e20*/  HMMA.16816.F32.BF16 R36, R16, R26.reuse, R36 ;  /* 0x0000001a1024723c */ /* 0x080fe60000041824 */
[----:B------:R4:W-:Y:S08]  /*1e30*/  MUFU.TANH R160, R47 ;  /* 0x0000002f00a07308 */ /* 0x0009f00000002400 */
[----:B------:R3:W-:Y:S08]  /*1e40*/  MUFU.TANH R165, R35 ;  /* 0x0000002300a57308 */ /* 0x0007f00000002400 */
[----:B------:R-:W-:Y:S01]  /*1e50*/  MUFU.TANH R182, R40 ;  /* 0x0000002800b67308 */ /* 0x000fe20000002400 */
[----:B----4-:R-:W-:Y:S01]  /*1e60*/  HMMA.16816.F32.BF16 R44, R4, R26, R20 ;  /* 0x0000001a042c723c */ /* 0x010fe20000041814 */
[----:B------:R-:W4:Y:S01]  /*1e70*/  LDSM.16.M88.4 R20, [R187+0x2c00] ;  /* 0x002c0000bb14783b */ /* 0x000f220000000200 */
[----:B------:R-:W-:Y:S01]  /*1e80*/  FMUL.FTZ R36, R36, UR8 ;  /* 0x0000000824247c20 */ /* 0x000fe20008410000 */
[----:B------:R-:W-:Y:S01]  /*1e90*/  FMUL.FTZ R38, R38, UR8 ;  /* 0x0000000826267c20 */ /* 0x000fe20008410000 */
[----:B------:R-:W-:Y:S01]  /*1ea0*/  FMUL.FTZ R37, R37, UR8 ;  /* 0x0000000825257c20 */ /* 0x000fe20008410000 */
[----:B------:R-:W-:-:S02]  /*1eb0*/  FMUL.FTZ R39, R39, UR8 ;  /* 0x0000000827277c20 */ /* 0x000fc40008410000 */
[----:B------:R-:W-:Y:S01]  /*1ec0*/  MUFU.TANH R179, R41 ;  /* 0x0000002900b37308 */ /* 0x000fe20000002400 */
[-C--:B---3--:R-:W-:Y:S07]  /*1ed0*/  HMMA.16816.F32.BF16 R32, R12, R28.reuse, RZ ;  /* 0x0000001c0c20723c */ /* 0x088fee00000418ff */
[----:B------:R-:W-:Y:S01]  /*1ee0*/  MUFU.TANH R178, R42 ;  /* 0x0000002a00b27308 */ /* 0x000fe20000002400 */
[----:B------:R-:W-:Y:S03]  /*1ef0*/  HMMA.16816.F32.BF16 R24, R8, R28, RZ ;  /* 0x0000001c0818723c */ /* 0x000fe600000418ff */
[----:B------:R-:W-:Y:S01]  /*1f00*/  FMUL.FTZ R44, R44, UR8 ;  /* 0x000000082c2c7c20 */ /* 0x000fe20008410000 */
[----:B------:R-:W-:Y:S01]  /*1f10*/  FMUL.FTZ R45, R45, UR8 ;  /* 0x000000082d2d7c20 */ /* 0x000fe20008410000 */
[----:B------:R-:W-:Y:S01]  /*1f20*/  FMUL.FTZ R46, R46, UR8 ;  /* 0x000000082e2e7c20 */ /* 0x000fe20008410000 */
[----:B------:R-:W-:Y:S01]  /*1f30*/  FMUL.FTZ R47, R47, UR8 ;  /* 0x000000082f2f7c20 */ /* 0x000fe20008410000 */
[----:B------:R4:W-:Y:S08]  /*1f40*/  MUFU.TANH R177, R43 ;  /* 0x0000002b00b17308 */ /* 0x0009f00000002400 */
[----:B------:R-:W3:Y:S08]  /*1f50*/  MUFU.TANH R207, R36 ;  /* 0x0000002400cf7308 */ /* 0x000ef00000002400 */
[----:B------:R-:W-:Y:S01]  /*1f60*/  MUFU.TANH R150, R38 ;  /* 0x0000002600967308 */ /* 0x000fe20000002400 */
[-C--:B----4-:R-:W-:Y:S07]  /*1f70*/  HMMA.16816.F32.BF16 R40, R16, R20.reuse, R32 ;  /* 0x000000141028723c */ /* 0x090fee0000041820 */
[----:B------:R-:W4:Y:S01]  /*1f80*/  MUFU.TANH R202, R37 ;  /* 0x0000002500ca7308 */ /* 0x000f220000002400 */
[----:B------:R-:W-:Y:S07]  /*1f90*/  HMMA.16816.F32.BF16 R32, R4, R20, R24 ;  /* 0x000000140420723c */ /* 0x000fee0000041818 */
[----:B------:R-:W-:Y:S01]  /*1fa0*/  MUFU.TANH R149, R39 ;  /* 0x0000002700957308 */ /* 0x000fe20000002400 */
[----:B------:R-:W-:Y:S03]  /*1fb0*/  HMMA.16816.F32.BF16 R24, R8, R30, RZ ;  /* 0x0000001e0818723c */ /* 0x000fe600000418ff */
[----:B------:R-:W-:Y:S01]  /*1fc0*/  FMUL.FTZ R2, R42, UR8 ;  /* 0x000000082a027c20 */ /* 0x000fe20008410000 */
[----:B------:R-:W-:Y:S01]  /*1fd0*/  FMUL.FTZ R40, R40, UR8 ;  /* 0x0000000828287c20 */ /* 0x000fe20008410000 */
[----:B------:R-:W-:-:S02]  /*1fe0*/  FMUL.FTZ R41, R41, UR8 ;  /* 0x0000000829297c20 */ /* 0x000fc40008410000 */
[----:B------:R-:W-:Y:S01]  /*1ff0*/  MUFU.TANH R176, R44 ;  /* 0x0000002c00b07308 */ /* 0x000fe20000002400 */
[----:B------:R-:W-:Y:S07]  /*2000*/  HMMA.16816.F32.BF16 R28, R12, R30, RZ ;  /* 0x0000001e0c1c723c */ /* 0x000fee00000418ff */
[----:B------:R5:W-:Y:S05]  /*2010*/  MUFU.TANH R143, R2 ;  /* 0x00000002008f7308 */ /* 0x000bea0000002400 */
[-C--:B------:R-:W-:Y:S03]  /*2020*/  HMMA.16816.F32.BF16 R24, R4, R22.reuse, R24 ;  /* 0x000000160418723c */ /* 0x080fe60000041818 */
[----:B------:R-:W4:Y:S05]  /*2030*/  MUFU.TANH R193, R40 ;  /* 0x0000002800c17308 */ /* 0x000f2a0000002400 */
[----:B------:R-:W-:Y:S03]  /*2040*/  HMMA.16816.F32.BF16 R28, R16, R22, R28 ;  /* 0x00000016101c723c */ /* 0x000fe6000004181c */
[----:B------:R2:W4:Y:S01]  /*2050*/  MUFU.TANH R190, R41 ;  /* 0x0000002900be7308 */ /* 0x0005220000002400 */
[----:B-----5:R-:W-:-:S04]  /*2060*/  FMUL.FTZ R2, R43, UR8 ;  /* 0x000000082b027c20 */ /* 0x020fc80008410000 */
[----:B------:R-:W-:Y:S03]  /*2070*/  HMMA.16816.F32.BF16 R20, R12, R72, RZ ;  /* 0x000000480c14723c */ /* 0x000fe600000418ff */
[----:B------:R5:W-:Y:S08]  /*2080*/  MUFU.TANH R142, R2 ;  /* 0x00000002008e7308 */ /* 0x000bf00000002400 */
[----:B------:R-:W-:Y:S01]  /*2090*/  MUFU.TANH R171, R45 ;  /* 0x0000002d00ab7308 */ /* 0x000fe20000002400 */
[----:B--2---:R-:W-:Y:S07]  /*20a0*/  LDSM.16.M88.4 R40, [R187+0x3c00] ;  /* 0x003c0000bb28783b */ /* 0x004fee0000000200 */
[----:B------:R-:W-:Y:S01]  /*20b0*/  MUFU.TANH R168, R46 ;  /* 0x0000002e00a87308 */ /* 0x000fe20000002400 */
[----:B-----5:R-:W-:Y:S01]  /*20c0*/  FMUL.FTZ R2, R32, UR8 ;  /* 0x0000000820027c20 */ /* 0x020fe20008410000 */
[----:B------:R-:W-:Y:S06]  /*20d0*/  HMMA.16816.F32.BF16 R20, R16, R80, R20 ;  /* 0x000000501014723c */ /* 0x000fec0000041814 */
[----:B------:R2:W-:Y:S08]  /*20e0*/  MUFU.TANH R164, R2 ;  /* 0x0000000200a47308 */ /* 0x0005f00000002400 */
[----:B------:R-:W-:Y:S01]  /*20f0*/  MUFU.TANH R169, R47 ;  /* 0x0000002f00a97308 */ /* 0x000fe20000002400 */
[----:B--2---:R-:W-:-:S07]  /*2100*/  FMUL.FTZ R2, R33, UR8 ;  /* 0x0000000821027c20 */ /* 0x004fce0008410000 */
[----:B------:R2:W-:Y:S02]  /*2110*/  MUFU.TANH R162, R2 ;  /* 0x0000000200a27308 */ /* 0x0005e40000002400 */
[----:B--2---:R-:W-:-:S06]  /*2120*/  FMUL.FTZ R2, R34, UR8 ;  /* 0x0000000822027c20 */ /* 0x004fcc0008410000 */
[----:B------:R2:W-:Y:S02]  /*2130*/  MUFU.TANH R163, R2 ;  /* 0x0000000200a37308 */ /* 0x0005e40000002400 */
[----:B--2---:R-:W-:Y:S02]  /*2140*/  FMUL.FTZ R2, R35, UR8 ;  /* 0x0000000823027c20 */ /* 0x004fe40008410000 */
[----:B------:R-:W-:Y:S04]  /*2150*/  HMMA.16816.F32.BF16 R32, R12, R56, RZ ;  /* 0x000000380c20723c */ /* 0x000fe800000418ff */
[----:B------:R2:W-:Y:S02]  /*2160*/  MUFU.TANH R159, R2 ;  /* 0x00000002009f7308 */ /* 0x0005e40000002400 */
[----:B--2---:R-:W-:-:S14]  /*2170*/  FMUL.FTZ R2, R24, UR8 ;  /* 0x0000000818027c20 */ /* 0x004fdc0008410000 */
[----:B------:R-:W-:Y:S01]  /*2180*/  HMMA.16816.F32.BF16 R36, R16, R64, R32 ;  /* 0x000000401024723c */ /* 0x000fe20000041820 */
[----:B------:R2:W-:-:S15]  /*2190*/  MUFU.TANH R158, R2 ;  /* 0x00000002009e7308 */ /* 0x0005de0000002400 */
[----:B------:R-:W-:-:S03]  /*21a0*/  NOP ;  /* 0x0000000000007918 */ /* 0x000fc60000000000 */
[----:B------:R-:W-:Y:S01]  /*21b0*/  FMUL.FTZ R36, R36, UR8 ;  /* 0x0000000824247c20 */ /* 0x000fe20008410000 */
[----:B--2---:R-:W-:Y:S01]  /*21c0*/  FMUL.FTZ R2, R25, UR8 ;  /* 0x0000000819027c20 */ /* 0x004fe20008410000 */
[----:B------:R-:W-:Y:S01]  /*21d0*/  FMUL.FTZ R37, R37, UR8 ;  /* 0x0000000825257c20 */ /* 0x000fe20008410000 */
[----:B------:R-:W-:Y:S01]  /*21e0*/  FMUL.FTZ R38, R38, UR8 ;  /* 0x0000000826267c20 */ /* 0x000fe20008410000 */
[----:B------:R-:W-:Y:S01]  /*21f0*/  FMUL.FTZ R39, R39, UR8 ;  /* 0x0000000827277c20 */ /* 0x000fe20008410000 */
[----:B------:R2:W-:Y:S08]  /*2200*/  MUFU.TANH R157, R2 ;  /* 0x00000002009d7308 */ /* 0x0005f00000002400 */
[----:B------:R-:W-:Y:S08]  /*2210*/  MUFU.TANH R136, R36 ;  /* 0x0000002400887308 */ /* 0x000ff00000002400 */
[----:B------:R-:W-:Y:S01]  /*2220*/  MUFU.TANH R137, R37 ;  /* 0x0000002500897308 */ /* 0x000fe20000002400 */
[----:B--2---:R-:W-:-:S07]  /*2230*/  FMUL.FTZ R2, R26, UR8 ;  /* 0x000000081a027c20 */ /* 0x004fce0008410000 */
[----:B------:R2:W-:Y:S08]  /*2240*/  MUFU.TANH R155, R2 ;  /* 0x00000002009b7308 */ /* 0x0005f00000002400 */
[----:B------:R-:W-:Y:S08]  /*2250*/  MUFU.TANH R111, R38 ;  /* 0x00000026006f7308 */ /* 0x000ff00000002400 */
[----:B------:R-:W-:Y:S01]  /*2260*/  MUFU.TANH R116, R39 ;  /* 0x0000002700747308 */ /* 0x000fe20000002400 */
[----:B--2---:R-:W-:-:S02]  /*2270*/  FMUL.FTZ R2, R27, UR8 ;  /* 0x000000081b027c20 */ /* 0x004fc40008410000 */
[----:B------:R-:W-:Y:S05]  /*2280*/  HMMA.16816.F32.BF16 R24, R8, R72, RZ ;  /* 0x000000480818723c */ /* 0x000fea00000418ff */
[----:B------:R2:W-:Y:S02]  /*2290*/  MUFU.TANH R156, R2 ;  /* 0x00000002009c7308 */ /* 0x0005e40000002400 */
[----:B--2---:R-:W-:-:S06]  /*22a0*/  FMUL.FTZ R2, R28, UR8 ;  /* 0x000000081c027c20 */ /* 0x004fcc0008410000 */
[----:B------:R2:W5:Y:S02]  /*22b0*/  MUFU.TANH R154, R2 ;  /* 0x00000002009a7308 */ /* 0x0005640000002400 */
[----:B--2---:R-:W-:-:S06]  /*22c0*/  FMUL.FTZ R2, R30, UR8 ;  /* 0x000000081e027c20 */ /* 0x004fcc0008410000 */
[----:B------:R2:W-:Y:S02]  /*22d0*/  MUFU.TANH R134, R2 ;  /* 0x0000000200867308 */ /* 0x0005e40000002400 */
[----:B--2---:R-:W-:-:S06]  /*22e0*/  FMUL.FTZ R2, R29, UR8 ;  /* 0x000000081d027c20 */ /* 0x004fcc0008410000 */
[----:B------:R2:W-:Y:S02]  /*22f0*/  MUFU.TANH R153, R2 ;  /* 0x0000000200997308 */ /* 0x0005e40000002400 */
[----:B--2---:R-:W-:Y:S02]  /*2300*/  FMUL.FTZ R2, R31, UR8 ;  /* 0x000000081f027c20 */ /* 0x004fe40008410000 */
[----:B------:R-:W-:Y:S01]  /*2310*/  HMMA.16816.F32.BF16 R28, R4, R80, R24 ;  /* 0x00000050041c723c */ /* 0x000fe20000041818 */
[----:B------:R-:W2:Y:S03]  /*2320*/  LDSM.16.M88.4 R24, [R185+0x3800] ;  /* 0x00380000b918783b */ /* 0x000ea60000000200 */
[----:B------:R1:W-:Y:S02]  /*2330*/  MUFU.TANH R130, R2 ;  /* 0x0000000200827308 */ /* 0x0003e40000002400 */
[----:B-1----:R-:W-:-:S13]  /*2340*/  FMUL.FTZ R2, R20, UR8 ;  /* 0x0000000814027c20 */ /* 0x002fda0008410000 */
[----:B------:R-:W-:Y:S01]  /*2350*/  FMUL.FTZ R31, R31, UR8 ;  /* 0x000000081f1f7c20 */ /* 0x000fe20008410000 */
[----:B------:R1:W-:Y:S08]  /*2360*/  MUFU.TANH R152, R2 ;  /* 0x0000000200987308 */ /* 0x0003f00000002400 */
[----:B------:R-:W-:Y:S01]  /*2370*/  MUFU.TANH R146, R31 ;  /* 0x0000001f00927308 */ /* 0x000fe20000002400 */
[----:B-1----:R-:W-:Y:S01]  /*2380*/  FMUL.FTZ R2, R21, UR8 ;  /* 0x0000000815027c20 */ /* 0x002fe20008410000 */
[----:B--2---:R-:W-:Y:S06]  /*2390*/  HMMA.16816.F32.BF16 R68, R8, R26, RZ ;  /* 0x0000001a0844723c */ /* 0x004fec00000418ff */
[----:B------:R1:W2:Y:S02]  /*23a0*/  MUFU.TANH R151, R2 ;  /* 0x0000000200977308 */ /* 0x0002a40000002400 */
[----:B-1----:R-:W-:-:S12]  /*23b0*/  FMUL.FTZ R2, R22, UR8 ;  /* 0x0000000816027c20 */ /* 0x002fd80008410000 */
[----:B------:R-:W-:Y:S01]  /*23c0*/  HMMA.16816.F32.BF16 R96, R4, R50, R68 ;  /* 0x000000320460723c */ /* 0x000fe20000041844 */
[----:B------:R1:W-:Y:S02]  /*23d0*/  MUFU.TANH R127, R2 ;  /* 0x00000002007f7308 */ /* 0x0003e40000002400 */
[----:B-1----:R-:W-:-:S05]  /*23e0*/  FMUL.FTZ R2, R23, UR8 ;  /* 0x0000000817027c20 */ /* 0x002fca0008410000 */
[----:B------:R-:W-:Y:S01]  /*23f0*/  HMMA.16816.F32.BF16 R20, R8, R56, RZ ;  /* 0x000000380814723c */ /* 0x000fe200000418ff */
[----:B------:R1:W-:Y:S02]  /*2400*/  MUFU.TANH R128, R2 ;  /* 0x0000000200807308 */ /* 0x0003e40000002400 */
[----:B-1----:R-:W-:-:S15]  /*2410*/  FMUL.FTZ R2, R28, UR8 ;  /* 0x000000081c027c20 */ /* 0x002fde0008410000 */
[----:B------:R-:W-:-:S02]  /*2420*/  NOP ;  /* 0x0000000000007918 */ /* 0x000fc40000000000 */
[----:B------:R-:W-:Y:S01]  /*2430*/  HMMA.16816.F32.BF16 R32, R4, R64, R20 ;  /* 0x000000400420723c */ /* 0x000fe20000041814 */
[----:B------:R-:W1:Y:S01]  /*2440*/  LDSM.16.M88.4 R20, [R185+0x3c00] ;  /* 0x003c0000b914783b */ /* 0x000e620000000200 */
[----:B------:R-:W-:-:S04]  /*2450*/  DEPBAR.LE SB0, 0x0 ;  /* 0x000080000000791a */ /* 0x000fc80000000000 */
[----:B------:R3:W-:-:S13]  /*2460*/  MUFU.TANH R148, R2 ;  /* 0x0000000200947308 */ /* 0x0007da0000002400 */
[----:B------:R-:W-:Y:S01]  /*2470*/  FMUL.FTZ R32, R32, UR8 ;  /* 0x0000000820207c20 */ /* 0x000fe20008410000 */
[----:B------:R-:W-:Y:S01]  /*2480*/  FMUL.FTZ R33, R33, UR8 ;  /* 0x0000000821217c20 */ /* 0x000fe20008410000 */
[----:B------:R-:W-:Y:S01]  /*2490*/  FMUL.FTZ R34, R34, UR8 ;  /* 0x0000000822227c20 */ /* 0x000fe20008410000 */
[----:B------:R-:W-:Y:S01]  /*24a0*/  FMUL.FTZ R35, R35, UR8 ;  /* 0x0000000823237c20 */ /* 0x000fe20008410000 */
[----:B---3--:R-:W-:Y:S01]  /*24b0*/  FMUL.FTZ R2, R29, UR8 ;  /* 0x000000081d027c20 */ /* 0x008fe20008410000 */
[----:B------:R-:W-:Y:S08]  /*24c0*/  MUFU.TANH R141, R32 ;  /* 0x00000020008d7308 */ /* 0x000ff00000002400 */
[----:B------:R3:W-:Y:S08]  /*24d0*/  MUFU.TANH R145, R2 ;  /* 0x0000000200917308 */ /* 0x0007f00000002400 */
[----:B------:R-:W-:Y:S01]  /*24e0*/  MUFU.TANH R140, R33 ;  /* 0x00000021008c7308 */ /* 0x000fe20000002400 */
[----:B-1----:R-:W-:Y:S07]  /*24f0*/  HMMA.16816.F32.BF16 R36, R12, R20, RZ ;  /* 0x000000140c24723c */ /* 0x002fee00000418ff */
[----:B------:R-:W-:Y:S01]  /*2500*/  MUFU.TANH R139, R34 ;  /* 0x00000022008b7308 */ /* 0x000fe20000002400 */
[----:B---3--:R-:W-:-:S02]  /*2510*/  FMUL.FTZ R2, R30, UR8 ;  /* 0x000000081e027c20 */ /* 0x008fc40008410000 */
[----:B------:R-:W-:Y:S05]  /*2520*/  HMMA.16816.F32.BF16 R28, R12, R24, RZ ;  /* 0x000000180c1c723c */ /* 0x000fea00000418ff */
[----:B------:R1:W-:Y:S05]  /*2530*/  MUFU.TANH R138, R35 ;  /* 0x00000023008a7308 */ /* 0x0003ea0000002400 */
[----:B------:R-:W-:Y:S03]  /*2540*/  HMMA.16816.F32.BF16 R52, R16, R40, R36 ;  /* 0x000000281034723c */ /* 0x000fe60000041824 */
[----:B------:R3:W-:Y:S05]  /*2550*/  MUFU.TANH R147, R2 ;  /* 0x0000000200937308 */ /* 0x0007ea0000002400 */
[C---:B------:R-:W-:Y:S08]  /*2560*/  HMMA.16816.F32.BF16 R36, R8.reuse, R22, RZ ;  /* 0x000000160824723c */ /* 0x040ff000000418ff */
[----:B-1----:R-:W-:Y:S03]  /*2570*/  HMMA.16816.F32.BF16 R32, R8, R20, RZ ;  /* 0x000000140820723c */ /* 0x002fe600000418ff */
[----:B------:R-:W-:Y:S01]  /*2580*/  FMUL.FTZ R52, R52, UR8 ;  /* 0x0000000834347c20 */ /* 0x000fe20008410000 */
[----:B------:R-:W-:Y:S01]  /*2590*/  FMUL.FTZ R53, R53, UR8 ;  /* 0x0000000835357c20 */ /* 0x000fe20008410000 */
[----:B------:R-:W-:Y:S01]  /*25a0*/  FMUL.FTZ R54, R54, UR8 ;  /* 0x0000000836367c20 */ /* 0x000fe20008410000 */
[----:B------:R-:W-:Y:S01]  /*25b0*/  FMUL.FTZ R55, R55, UR8 ;  /* 0x0000000837377c20 */ /* 0x000fe20008410000 */
[----:B------:R-:W-:Y:S01]  /*25c0*/  MUFU.TANH R108, R52 ;  /* 0x00000034006c7308 */ /* 0x000fe20000002400 */
[----:B------:R-:W-:Y:S07]  /*25d0*/  HMMA.16816.F32.BF16 R44, R16, R48, R28 ;  /* 0x00000030102c723c */ /* 0x000fee000004181c */
[----:B------:R-:W-:Y:S01]  /*25e0*/  MUFU.TANH R81, R53 ;  /* 0x0000003500517308 */ /* 0x000fe20000002400 */
[----:B------:R-:W-:Y:S07]  /*25f0*/  HMMA.16816.F32.BF16 R28, R8, R24, RZ ;  /* 0x00000018081c723c */ /* 0x000fee00000418ff */
[----:B------:R-:W-:Y:S01]  /*2600*/  MUFU.TANH R103, R54 ;  /* 0x0000003600677308 */ /* 0x000fe20000002400 */
[----:B------:R-:W-:Y:S03]  /*2610*/  HMMA.16816.F32.BF16 R76, R4, R40, R32 ;  /* 0x00000028044c723c */ /* 0x000fe60000041820 */
[----:B---3--:R-:W-:Y:S01]  /*2620*/  FMUL.FTZ R2, R47, UR8 ;  /* 0x000000082f027c20 */ /* 0x008fe20008410000 */
[----:B------:R-:W-:Y:S01]  /*2630*/  FMUL.FTZ R44, R44, UR8 ;  /* 0x000000082c2c7c20 */ /* 0x000fe20008410000 */
[----:B------:R-:W-:Y:S01]  /*2640*/  FMUL.FTZ R45, R45, UR8 ;  /* 0x000000082d2d7c20 */ /* 0x000fe20008410000 */
[----:B------:R-:W-:Y:S01]  /*2650*/  FMUL.FTZ R46, R46, UR8 ;  /* 0x000000082e2e7c20 */ /* 0x000fe20008410000 */
[----:B------:R1:W-:Y:S01]  /*2660*/  MUFU.TANH R113, R2 ;  /* 0x0000000200717308 */ /* 0x0003e20000002400 */
[----:B------:R-:W-:Y:S07]  /*2670*/  HMMA.16816.F32.BF16 R32, R8, R74, RZ ;  /* 0x0000004a0820723c */ /* 0x000fee00000418ff */
[----:B------:R-:W3:Y:S01]  /*2680*/  MUFU.TANH R80, R44 ;  /* 0x0000002c00507308 */ /* 0x000ee20000002400 */
[----:B------:R-:W-:Y:S03]  /*2690*/  HMMA.16816.F32.BF16 R28, R4, R48, R28 ;  /* 0x00000030041c723c */ /* 0x000fe6000004181c */
[----:B------:R-:W-:Y:S01]  /*26a0*/  FMUL.FTZ R76, R76, UR8 ;  /* 0x000000084c4c7c20 */ /* 0x000fe20008410000 */
[----:B------:R-:W-:-:S03]  /*26b0*/  FMUL.FTZ R77, R77, UR8 ;  /* 0x000000084d4d7c20 */ /* 0x000fc60008410000 */
[----:B------:R-:W-:Y:S01]  /*26c0*/  MUFU.TANH R121, R45 ;  /* 0x0000002d00797308 */ /* 0x000fe20000002400 */
[----:B------:R-:W-:Y:S07]  /*26d0*/  HMMA.16816.F32.BF16 R24, R12, R26, RZ ;  /* 0x0000001a0c18723c */ /* 0x000fee00000418ff */
[----:B------:R4:W-:Y:S01]  /*26e0*/  MUFU.TANH R102, R46 ;  /* 0x0000002e00667308 */ /* 0x0009e20000002400 */
[C---:B------:R-:W-:Y:S03]  /*26f0*/  HMMA.16816.F32.BF16 R8, R4.reuse, R82, R32 ;  /* 0x000000520408723c */ /* 0x040fe60000041820 */
[----:B------:R-:W-:Y:S01]  /*2700*/  FMUL.FTZ R29, R29, UR8 ;  /* 0x000000081d1d7c20 */ /* 0x000fe20008410000 */
[----:B------:R-:W-:Y:S01]  /*2710*/  FMUL.FTZ R30, R30, UR8 ;  /* 0x000000081e1e7c20 */ /* 0x000fe20008410000 */
[----:B------:R-:W-:Y:S01]  /*2720*/  FMUL.FTZ R31, R31, UR8 ;  /* 0x000000081f1f7c20 */ /* 0x000fe20008410000 */
[----:B-1----:R-:W-:Y:S01]  /*2730*/  FMUL.FTZ R2, R28, UR8 ;  /* 0x000000081c027c20 */ /* 0x002fe20008410000 */
[----:B------:R-:W-:Y:S01]  /*2740*/  MUFU.TANH R131, R29 ;  /* 0x0000001d00837308 */ /* 0x000fe20000002400 */
[----:B------:R-:W-:Y:S07]  /*2750*/  HMMA.16816.F32.BF16 R104, R4, R42, R36 ;  /* 0x0000002a0468723c */ /* 0x000fee0000041824 */
[----:B------:R-:W-:Y:S01]  /*2760*/  MUFU.TANH R129, R30 ;  /* 0x0000001e00817308 */ /* 0x000fe20000002400 */
[----:B----4-:R-:W-:Y:S07]  /*2770*/  HMMA.16816.F32.BF16 R44, R12, R58, RZ ;  /* 0x0000003a0c2c723c */ /* 0x010fee00000418ff */
[----:B------:R1:W-:Y:S08]  /*2780*/  MUFU.TANH R124, R31 ;  /* 0x0000001f007c7308 */ /* 0x0003f00000002400 */
[----:B------:R4:W-:Y:S05]  /*2790*/  MUFU.TANH R132, R2 ;  /* 0x0000000200847308 */ /* 0x0009ea0000002400 */
[----:B------:R-:W-:Y:S03]  /*27a0*/  HMMA.16816.F32.BF16 R88, R16, R66, R44 ;  /* 0x000000421058723c */ /* 0x000fe6000004182c */
[----:B------:R-:W-:Y:S05]  /*27b0*/  MUFU.TANH R101, R55 ;  /* 0x0000003700657308 */ /* 0x000fea0000002400 */
[----:B-1----:R-:W-:Y:S03]  /*27c0*/  HMMA.16816.F32.BF16 R28, R12, R74, RZ ;  /* 0x0000004a0c1c723c */ /* 0x002fe600000418ff */
[----:B------:R-:W-:Y:S01]  /*27d0*/  MUFU.TANH R144, R76 ;  /* 0x0000004c00907308 */ /* 0x000fe20000002400 */
[----:B----4-:R-:W-:-:S04]  /*27e0*/  FMUL.FTZ R2, R78, UR8 ;  /* 0x000000084e027c20 */ /* 0x010fc80008410000 */
[----:B------:R-:W-:Y:S03]  /*27f0*/  HMMA.16816.F32.BF16 R12, R12, R22, RZ ;  /* 0x000000160c0c723c */ /* 0x000fe600000418ff */
[----:B------:R1:W-:Y:S05]  /*2800*/  MUFU.TANH R135, R2 ;  /* 0x0000000200877308 */ /* 0x0003ea0000002400 */
[----:B------:R-:W-:Y:S01]  /*2810*/  HMMA.16816.F32.BF16 R20, R4, R66, R60 ;  /* 0x000000420414723c */ /* 0x000fe2000004183c */
[----:B------:R-:W-:Y:S02]  /*2820*/  LOP3.LUT R4, R114, 0x7, RZ, 0xc0, !PT ;  /* 0x0000000772047812 */ /* 0x000fe400078ec0ff */
[----:B------:R-:W-:Y:S01]  /*2830*/  SHF.L.U32 R5, R84, 0x1, RZ ;  /* 0x0000000154057819 */ /* 0x000fe200000006ff */
[----:B------:R-:W-:Y:S01]  /*2840*/  MUFU.TANH R126, R77 ;  /* 0x0000004d007e7308 */ /* 0x000fe20000002400 */
[----:B------:R-:W-:Y:S01]  /*2850*/  IADD3 R3, PT, PT, R3, -R110, R4 ;  /* 0x8000006e03037210 */ /* 0x000fe20007ffe004 */
[----:B------:R-:W-:Y:S01]  /*2860*/  FMUL.FTZ R4, R11, UR8 ;  /* 0x000000080b047c20 */ /* 0x000fe20008410000 */
[----:B------:R-:W-:Y:S01]  /*2870*/  LOP3.LUT R5, R5, 0x6, RZ, 0xc0, !PT ;  /* 0x0000000605057812 */ /* 0x000fe200078ec0ff */
[----:B------:R-:W-:Y:S01]  /*2880*/  HMMA.16816.F32.BF16 R92, R16, R82, R28 ;  /* 0x00000052105c723c */ /* 0x000fe2000004181c */
[----:B-1----:R-:W-:-:S03]  /*2890*/  FMUL.FTZ R2, R79, UR8 ;  /* 0x000000084f027c20 */ /* 0x002fc60008410000 */
[----:B------:R1:W-:Y:S04]  /*28a0*/  MUFU.TANH R112, R4 ;  /* 0x0000000400707308 */ /* 0x0003e80000002400 */
[----:B------:R-:W-:Y:S01]  /*28b0*/  HMMA.16816.F32.BF16 R72, R16, R42, R12 ;  /* 0x0000002a1048723c */ /* 0x000fe2000004180c */
[----:B------:R-:W-:Y:S02]  /*28c0*/  IADD3 R15, PT, PT, R3, UR24, R100 ;  /* 0x00000018030f7c10 */ /* 0x000fe4000fffe064 */
[----:B------:R-:W-:Y:S01]  /*28d0*/  FMUL.FTZ R7, R20, UR8 ;  /* 0x0000000814077c20 */ /* 0x000fe20008410000 */
[----:B------:R-:W-:Y:S01]  /*28e0*/  FMUL.FTZ R6, R21, UR8 ;  /* 0x0000000815067c20 */ /* 0x000fe20008410000 */
[----:B------:R4:W-:Y:S01]  /*28f0*/  MUFU.TANH R133, R2 ;  /* 0x0000000200857308 */ /* 0x0009e20000002400 */
[----:B------:R-:W-:-:S02]  /*2900*/  VIMNMX R3, PT, PT, R15, R100, PT ;  /* 0x000000640f037248 */ /* 0x000fc40003fe0100 */
[----:B------:R-:W-:Y:S05]  /*2910*/  HMMA.16816.F32.BF16 R84, R16, R50, R24 ;  /* 0x000000321054723c */ /* 0x000fea0000041818 */
[----:B------:R-:W-:Y:S01]  /*2920*/  MUFU.TANH R114, R6 ;  /* 0x0000000600727308 */ /* 0x000fe20000002400 */
[----:B-1----:R-:W-:-:S07]  /*2930*/  FMUL.FTZ R4, R23, UR8 ;  /* 0x0000000817047c20 */ /* 0x002fce0008410000 */
[----:B------:R1:W-:Y:S01]  /*2940*/  MUFU.TANH R125, R4 ;  /* 0x00000004007d7308 */ /* 0x0003e20000002400 */
[----:B----4-:R-:W-:-:S07]  /*2950*/  FMUL.FTZ R2, R8, UR8 ;  /* 0x0000000808027c20 */ /* 0x010fce0008410000 */
[----:B------:R4:W-:Y:S01]  /*2960*/  MUFU.TANH R123, R2 ;  /* 0x00000002007b7308 */ /* 0x0009e20000002400 */
        /* <DEDUP_REMOVED lines=8> */
[----:B-1----:R-:W-:Y:S01]  /*29f0*/  FMUL.FTZ R4, R104, UR8 ;  /* 0x0000000868047c20 */ /* 0x002fe20008410000 */
[----:B----4-:R-:W-:Y:S02]  /*2a00*/  IMAD R2, R109, 0x80, R5 ;  /* 0x000000806d027824 */ /* 0x010fe400078e0205 */
[----:B------:R-:W-:-:S04]  /*2a10*/  FMUL.FTZ R5, R22, UR8 ;  /* 0x0000000816057c20 */ /* 0x000fc80008410000 */
[----:B------:R-:W-:Y:S01]  /*2a20*/  MUFU.TANH R109, R7 ;  /* 0x00000007006d7308 */ /* 0x000fe20000002400 */
[C---:B------:R-:W-:Y:S01]  /*2a30*/  VIADD R20, R2.reuse, 0x10 ;  /* 0x0000001002147836 */ /* 0x040fe20000000000 */
[C---:B------:R-:W-:Y:S01]  /*2a40*/  IADD3 R17, PT, PT, R2.reuse, 0x1, RZ ;  /* 0x0000000102117810 */ /* 0x040fe20007ffe0ff */
[C---:B------:R-:W-:Y:S01]  /*2a50*/  VIADD R18, R2.reuse, 0x8 ;  /* 0x0000000802127836 */ /* 0x040fe20000000000 */
[C---:B------:R-:W-:Y:S01]  /*2a60*/  IADD3 R19, PT, PT, R2.reuse, 0x9, RZ ;  /* 0x0000000902137810 */ /* 0x040fe20007ffe0ff */
[C---:B------:R-:W-:Y:S01]  /*2a70*/  VIADD R21, R2.reuse, 0x18 ;  /* 0x0000001802157836 */ /* 0x040fe20000000000 */
[-C--:B------:R-:W-:Y:S01]  /*2a80*/  ISETP.GE.AND P3, PT, R17, R3.reuse, PT ;  /* 0x000000031100720c */ /* 0x080fe20003f66270 */
[----:B------:R-:W-:Y:S01]  /*2a90*/  VIADD R24, R2, 0x20 ;  /* 0x0000002002187836 */ /* 0x000fe20000000000 */
[-C--:B------:R-:W-:Y:S01]  /*2aa0*/  ISETP.GE.AND P4, PT, R20, R3.reuse, PT ;  /* 0x000000031400720c */ /* 0x080fe20003f86270 */
[C---:B------:R-:W-:Y:S01]  /*2ab0*/  VIADD R29, R2.reuse, 0x28 ;  /* 0x00000028021d7836 */ /* 0x040fe20000000000 */
[----:B------:R-:W-:Y:S01]  /*2ac0*/  FSEL R27, R119, -INF , !P3 ;  /* 0xff800000771b7808 */ /* 0x000fe20005800000 */
[----:B------:R-:W-:Y:S01]  /*2ad0*/  VIADD R31, R2, 0x30 ;  /* 0x00000030021f7836 */ /* 0x000fe20000000000 */
[----:B------:R1:W-:Y:S01]  /*2ae0*/  MUFU.TANH R119, R4 ;  /* 0x0000000400777308 */ /* 0x0003e20000002400 */
[----:B------:R-:W-:Y:S01]  /*2af0*/  FSEL R49, R120, -INF , !P4 ;  /* 0xff80000078317808 */ /* 0x000fe20006000000 */
[C---:B------:R-:W-:Y:S01]  /*2b00*/  VIADD R33, R2.reuse, 0x38 ;  /* 0x0000003802217836 */ /* 0x040fe20000000000 */
[CC--:B------:R-:W-:Y:S01]  /*2b10*/  ISETP.GE.AND P1, PT, R2.reuse, R3.reuse, PT ;  /* 0x000000030200720c */ /* 0x0c0fe20003f26270 */
[----:B------:R-:W-:Y:S01]  /*2b20*/  VIADD R34, R2, 0x40 ;  /* 0x0000004002227836 */ /* 0x000fe20000000000 */
[-C--:B------:R-:W-:Y:S01]  /*2b30*/  ISETP.GE.AND P2, PT, R18, R3.reuse, PT ;  /* 0x000000031200720c */ /* 0x080fe20003f46270 */
[C---:B------:R-:W-:Y:S01]  /*2b40*/  VIADD R40, R2.reuse, 0x50 ;  /* 0x0000005002287836 */ /* 0x040fe20000000000 */
[C---:B------:R-:W-:Y:S01]  /*2b50*/  IADD3 R22, PT, PT, R2.reuse, 0x11, RZ ;  /* 0x0000001102167810 */ /* 0x040fe20007ffe0ff */
[----:B------:R4:W-:Y:S01]  /*2b60*/  MUFU.TANH R110, R5 ;  /* 0x00000005006e7308 */ /* 0x0009e20000002400 */
[----:B------:R-:W-:Y:S01]  /*2b70*/  ISETP.GE.AND P5, PT, R19, R3, PT ;  /* 0x000000031300720c */ /* 0x000fe20003fa6270 */
[C---:B------:R-:W-:Y:S01]  /*2b80*/  VIADD R41, R2.reuse, 0x60 ;  /* 0x0000006002297836 */ /* 0x040fe20000000000 */
[----:B------:R-:W-:Y:S01]  /*2b90*/  FSEL R25, R217, -INF , !P1 ;  /* 0xff800000d9197808 */ /* 0x000fe20004800000 */
[----:B------:R-:W-:Y:S01]  /*2ba0*/  VIADD R43, R2, 0x48 ;  /* 0x00000048022b7836 */ /* 0x000fe20000000000 */
[----:B------:R-:W-:Y:S01]  /*2bb0*/  FSEL R28, R216, -INF , !P2 ;  /* 0xff800000d81c7808 */ /* 0x000fe20005000000 */
[C---:B------:R-:W-:Y:S01]  /*2bc0*/  VIADD R47, R2.reuse, 0x58 ;  /* 0x00000058022f7836 */ /* 0x040fe20000000000 */
[C---:B------:R-:W-:Y:S01]  /*2bd0*/  IADD3 R23, PT, PT, R2.reuse, 0x19, RZ ;  /* 0x0000001902177810 */ /* 0x040fe20007ffe0ff */
[----:B------:R-:W-:-:S02]  /*2be0*/  VIADD R50, R2, 0x68 ;  /* 0x0000006802327836 */ /* 0x000fc40000000000 */
[----:B-1----:R-:W-:Y:S01]  /*2bf0*/  FMUL.FTZ R4, R105, UR8 ;  /* 0x0000000869047c20 */ /* 0x002fe20008410000 */
[-C--:B------:R-:W-:Y:S01]  /*2c00*/  ISETP.GE.AND P0, PT, R22, R3.reuse, PT ;  /* 0x000000031600720c */ /* 0x080fe20003f06270 */
[C---:B------:R-:W-:Y:S01]  /*2c10*/  VIADD R59, R2.reuse, 0x78 ;  /* 0x00000078023b7836 */ /* 0x040fe20000000000 */
[-C--:B------:R-:W-:Y:S01]  /*2c20*/  ISETP.GE.AND P6, PT, R21, R3.reuse, PT ;  /* 0x000000031500720c */ /* 0x080fe20003fc6270 */
[----:B------:R1:W-:Y:S01]  /*2c30*/  MUFU.TANH R120, R4 ;  /* 0x0000000400787308 */ /* 0x0003e20000002400 */
[----:B------:R-:W-:Y:S01]  /*2c40*/  FSEL R37, R215, -INF , !P5 ;  /* 0xff800000d7257808 */ /* 0x000fe20006800000 */
[C---:B------:R-:W-:Y:S01]  /*2c50*/  VIADD R45, R2.reuse, 0x70 ;  /* 0x00000070022d7836 */ /* 0x040fe20000000000 */
[----:B------:R-:W-:Y:S01]  /*2c60*/  IADD3 R26, PT, PT, R2, 0x21, RZ ;  /* 0x00000021021a7810 */ /* 0x000fe20007ffe0ff */
[----:B----4-:R-:W-:Y:S01]  /*2c70*/  FMUL.FTZ R5, R89, UR8 ;  /* 0x0000000859057c20 */ /* 0x010fe20008410000 */
[-C--:B------:R-:W-:Y:S02]  /*2c80*/  ISETP.GE.AND P1, PT, R23, R3.reuse, PT ;  /* 0x000000031700720c */ /* 0x080fe40003f26270 */
[----:B------:R-:W-:Y:S01]  /*2c90*/  ISETP.GE.AND P3, PT, R24, R3, PT ;  /* 0x000000031800720c */ /* 0x000fe20003f66270 */
[----:B------:R4:W-:Y:S01]  /*2ca0*/  MUFU.TANH R71, R5 ;  /* 0x0000000500477308 */ /* 0x0009e20000002400 */
[----:B------:R-:W-:-:S02]  /*2cb0*/  FSEL R51, R214, -INF , !P0 ;  /* 0xff800000d6337808 */ /* 0x000fc40004000000 */
[----:B------:R-:W-:Y:S02]  /*2cc0*/  FSEL R52, R213, -INF , !P6 ;  /* 0xff800000d5347808 */ /* 0x000fe40007000000 */
[----:B------:R-:W-:Y:S02]  /*2cd0*/  IADD3 R32, PT, PT, R2, 0x29, RZ ;  /* 0x0000002902207810 */ /* 0x000fe40007ffe0ff */
[-C--:B------:R-:W-:Y:S01]  /*2ce0*/  ISETP.GE.AND P2, PT, R26, R3.reuse, PT ;  /* 0x000000031a00720c */ /* 0x080fe20003f46270 */
[----:B-1----:R-:W-:Y:S01]  /*2cf0*/  FMUL.FTZ R4, R92, UR8 ;  /* 0x000000085c047c20 */ /* 0x002fe20008410000 */
[----:B------:R-:W-:Y:S02]  /*2d00*/  ISETP.GE.AND P5, PT, R29, R3, PT ;  /* 0x000000031d00720c */ /* 0x000fe40003fa6270 */
[----:B------:R-:W-:Y:S01]  /*2d10*/  FSEL R53, R212, -INF , !P1 ;  /* 0xff800000d4357808 */ /* 0x000fe20004800000 */
[----:B------:R1:W3:Y:S01]  /*2d20*/  MUFU.TANH R6, R4 ;  /* 0x0000000400067308 */ /* 0x0002e20000002400 */
[----:B------:R-:W-:-:S02]  /*2d30*/  FSEL R54, R211, -INF , !P3 ;  /* 0xff800000d3367808 */ /* 0x000fc40005800000 */
[----:B------:R-:W-:Y:S01]  /*2d40*/  IADD3 R30, PT, PT, R2, 0x31, RZ ;  /* 0x00000031021e7810 */ /* 0x000fe20007ffe0ff */
[----:B----4-:R-:W-:Y:S01]  /*2d50*/  FMUL.FTZ R5, R84, UR8 ;  /* 0x0000000854057c20 */ /* 0x010fe20008410000 */
[-C--:B------:R-:W-:Y:S02]  /*2d60*/  ISETP.GE.AND P4, PT, R32, R3.reuse, PT ;  /* 0x000000032000720c */ /* 0x080fe40003f86270 */
[----:B------:R-:W-:Y:S01]  /*2d70*/  ISETP.GE.AND P0, PT, R31, R3, PT ;  /* 0x000000031f00720c */ /* 0x000fe20003f06270 */
[----:B------:R4:W-:Y:S01]  /*2d80*/  MUFU.TANH R7, R5 ;  /* 0x0000000500077308 */ /* 0x0009e20000002400 */
[----:B------:R-:W-:Y:S02]  /*2d90*/  FSEL R55, R208, -INF , !P2 ;  /* 0xff800000d0377808 */ /* 0x000fe40005000000 */
[----:B------:R-:W-:Y:S02]  /*2da0*/  FSEL R56, R207, -INF , !P5 ;  /* 0xff800000cf387808 */ /* 0x000fe40006800000 */
[----:B------:R-:W-:-:S02]  /*2db0*/  IADD3 R36, PT, PT, R2, 0x41, RZ ;  /* 0x0000004102247810 */ /* 0x000fc40007ffe0ff */
[----:B------:R-:W-:Y:S01]  /*2dc0*/  IADD3 R35, PT, PT, R2, 0x39, RZ ;  /* 0x0000003902237810 */ /* 0x000fe20007ffe0ff */
[----:B-1----:R-:W-:Y:S01]  /*2dd0*/  FMUL.FTZ R4, R93, UR8 ;  /* 0x000000085d047c20 */ /* 0x002fe20008410000 */
[-C--:B------:R-:W-:Y:S02]  /*2de0*/  ISETP.GE.AND P6, PT, R30, R3.reuse, PT ;  /* 0x000000031e00720c */ /* 0x080fe40003fc6270 */
[-C--:B------:R-:W-:Y:S01]  /*2df0*/  ISETP.GE.AND P1, PT, R33, R3.reuse, PT ;  /* 0x000000032100720c */ /* 0x080fe20003f26270 */
[----:B------:R1:W3:Y:S01]  /*2e00*/  MUFU.TANH R68, R4 ;  /* 0x0000000400447308 */ /* 0x0002e20000002400 */
[----:B------:R-:W-:Y:S02]  /*2e10*/  FSEL R58, R202, -INF , !P4 ;  /* 0xff800000ca3a7808 */ /* 0x000fe40006000000 */
[----:B------:R-:W-:Y:S01]  /*2e20*/  FSEL R60, R193, -INF , !P0 ;  /* 0xff800000c13c7808 */ /* 0x000fe20004000000 */
[----:B----4-:R-:W-:Y:S01]  /*2e30*/  FMUL.FTZ R5, R85, UR8 ;  /* 0x0000000855057c20 */ /* 0x010fe20008410000 */
[----:B------:R-:W-:-:S02]  /*2e40*/  ISETP.GE.AND P5, PT, R36, R3, PT ;  /* 0x000000032400720c */ /* 0x000fc40003fa6270 */
[-C--:B------:R-:W-:Y:S01]  /*2e50*/  ISETP.GE.AND P3, PT, R35, R3.reuse, PT ;  /* 0x000000032300720c */ /* 0x080fe20003f66270 */
[----:B------:R4:W-:Y:S01]  /*2e60*/  MUFU.TANH R76, R5 ;  /* 0x00000005004c7308 */ /* 0x0009e20000002400 */
[-C--:B------:R-:W-:Y:S02]  /*2e70*/  ISETP.GE.AND P2, PT, R34, R3.reuse, PT ;  /* 0x000000032200720c */ /* 0x080fe40003f46270 */
[----:B------:R-:W-:Y:S02]  /*2e80*/  FSEL R62, R190, -INF , !P6 ;  /* 0xff800000be3e7808 */ /* 0x000fe40007000000 */
[----:B-----5:R-:W-:Y:S02]  /*2e90*/  FSEL R63, R154, -INF , !P1 ;  /* 0xff8000009a3f7808 */ /* 0x020fe40004800000 */
[----:B------:R-:W-:Y:S01]  /*2ea0*/  IADD3 R39, PT, PT, R2, 0x51, RZ ;  /* 0x0000005102277810 */ /* 0x000fe20007ffe0ff */
[----:B-1----:R-:W-:Y:S01]  /*2eb0*/  FMUL.FTZ R4, R88, UR8 ;  /* 0x0000000858047c20 */ /* 0x002fe20008410000 */
[----:B------:R-:W-:-:S02]  /*2ec0*/  ISETP.GE.AND P4, PT, R40, R3, PT ;  /* 0x000000032800720c */ /* 0x000fc40003f86270 */
[-C--:B------:R-:W-:Y:S01]  /*2ed0*/  ISETP.GE.AND P6, PT, R41, R3.reuse, PT ;  /* 0x000000032900720c */ /* 0x080fe20003fc6270 */
[----:B------:R1:W5:Y:S01]  /*2ee0*/  MUFU.TANH R69, R4 ;  /* 0x0000000400457308 */ /* 0x0003620000002400 */
[----:B--2---:R-:W-:Y:S02]  /*2ef0*/  FSEL R67, R151, -INF , !P5 ;  /* 0xff80000097437808 */ /* 0x004fe40006800000 */
[----:B------:R-:W-:Y:S01]  /*2f00*/  IADD3 R44, PT, PT, R2, 0x49, RZ ;  /* 0x00000049022c7810 */ /* 0x000fe20007ffe0ff */
[----:B----4-:R-:W-:Y:S01]  /*2f10*/  FMUL.FTZ R5, R72, UR8 ;  /* 0x0000000848057c20 */ /* 0x010fe20008410000 */
[----:B------:R-:W-:Y:S02]  /*2f20*/  FSEL R64, R153, -INF , !P3 ;  /* 0xff80000099407808 */ /* 0x000fe40005800000 */
[----:B------:R-:W-:Y:S02]  /*2f30*/  FSEL R65, R152, -INF , !P2 ;  /* 0xff80000098417808 */ /* 0x000fe40005000000 */
[----:B------:R-:W-:-:S02]  /*2f40*/  ISETP.GE.AND P5, PT, R43, R3, PT ;  /* 0x000000032b00720c */ /* 0x000fc40003fa6270 */
[----:B------:R-:W-:Y:S02]  /*2f50*/  ISETP.GE.AND P0, PT, R39, R3, PT ;  /* 0x000000032700720c */ /* 0x000fe40003f06270 */
[----:B------:R-:W-:Y:S02]  /*2f60*/  FSEL R70, R136, -INF , !P4 ;  /* 0xff80000088467808 */ /* 0x000fe40006000000 */
[----:B---3--:R-:W-:Y:S02]  /*2f70*/  FSEL R82, R80, -INF , !P6 ;  /* 0xff80000050527808 */ /* 0x008fe40007000000 */
[----:B-1----:R-:W-:Y:S01]  /*2f80*/  FMNMX3.FTZ R4, R25, R27, R28, !PT ;  /* 0x0000001b19047276 */ /* 0x002fe2000781001c */
[----:B------:R1:W2:Y:S01]  /*2f90*/  MUFU.TANH R80, R5 ;  /* 0x0000000500507308 */ /* 0x0002a20000002400 */
[----:B------:R-:W-:Y:S02]  /*2fa0*/  ISETP.GE.AND P4, PT, R44, R3, PT ;  /* 0x000000032c00720c */ /* 0x000fe40003f86270 */
[----:B------:R-:W-:-:S02]  /*2fb0*/  FMNMX3.FTZ R4, R4, R37, R49, !PT ;  /* 0x0000002504047276 */ /* 0x000fc40007810031 */
[----:B------:R-:W-:Y:S02]  /*2fc0*/  FSEL R66, R6, -INF , !P5 ;  /* 0xff80000006427808 */ /* 0x000fe40006800000 */
[----:B------:R-:W-:Y:S02]  /*2fd0*/  FMNMX3.FTZ R4, R4, R51, R52, !PT ;  /* 0x0000003304047276 */ /* 0x000fe40007810034 */
[----:B------:R-:W-:Y:S02]  /*2fe0*/  FSEL R77, R137, -INF , !P0 ;  /* 0xff800000894d7808 */ /* 0x000fe40004000000 */
[----:B------:R-:W-:Y:S02]  /*2ff0*/  FMNMX3.FTZ R4, R4, R53, R54, !PT ;  /* 0x0000003504047276 */ /* 0x000fe40007810036 */
[----:B------:R-:W-:Y:S02]  /*3000*/  IADD3 R48, PT, PT, R2, 0x59, RZ ;  /* 0x0000005902307810 */ /* 0x000fe40007ffe0ff */
[----:B------:R-:W-:-:S02]  /*3010*/  FMNMX3.FTZ R4, R4, R55, R56, !PT ;  /* 0x0000003704047276 */ /* 0x000fc40007810038 */
[----:B------:R-:W-:Y:S01]  /*3020*/  ISETP.GE.AND P0, PT, R47, R3, PT ;  /* 0x000000032f00720c */ /* 0x000fe20003f06270 */
[----:B-1----:R-:W-:Y:S01]  /*3030*/  FMUL.FTZ R5, R73, UR8 ;  /* 0x0000000849057c20 */ /* 0x002fe20008410000 */
[----:B------:R-:W-:Y:S02]  /*3040*/  FMNMX3.FTZ R4, R4, R58, R60, !PT ;  /* 0x0000003a04047276 */ /* 0x000fe4000781003c */
[----:B------:R-:W-:Y:S02]  /*3050*/  FSEL R68, R68, -INF , !P4 ;  /* 0xff80000044447808 */ /* 0x000fe40006000000 */
[----:B------:R-:W-:Y:S01]  /*3060*/  FMNMX3.FTZ R4, R4, R62, R63, !PT ;  /* 0x0000003e04047276 */ /* 0x000fe2000781003f */
[----:B------:R-:W1:Y:S01]  /*3070*/  MUFU.TANH R5, R5 ;  /* 0x0000000500057308 */ /* 0x000e620000002400 */
[----:B------:R-:W-:Y:S02]  /*3080*/  IADD3 R42, PT, PT, R2, 0x61, RZ ;  /* 0x00000061022a7810 */ /* 0x000fe40007ffe0ff */
[----:B------:R-:W-:-:S02]  /*3090*/  FMNMX3.FTZ R4, R4, R64, R65, !PT ;  /* 0x0000004004047276 */ /* 0x000fc40007810041 */
[----:B------:R-:W-:Y:S02]  /*30a0*/  ISETP.GE.AND P6, PT, R48, R3, PT ;  /* 0x000000033000720c */ /* 0x000fe40003fc6270 */
[----:B------:R-:W-:Y:S02]  /*30b0*/  FMNMX3.FTZ R4, R4, R67, R66, !PT ;  /* 0x0000004304047276 */ /* 0x000fe40007810042 */
[----:B-----5:R-:W-:Y:S02]  /*30c0*/  FSEL R69, R69, -INF , !P0 ;  /* 0xff80000045457808 */ /* 0x020fe40004000000 */
[----:B------:R-:W-:Y:S02]  /*30d0*/  FMNMX3.FTZ R4, R4, R68, R70, !PT ;  /* 0x0000004404047276 */ /* 0x000fe40007810046 */
[----:B------:R-:W-:Y:S02]  /*30e0*/  ISETP.GE.AND P1, PT, R42, R3, PT ;  /* 0x000000032a00720c */ /* 0x000fe40003f26270 */
[----:B------:R-:W-:-:S02]  /*30f0*/  IADD3 R46, PT, PT, R2, 0x71, RZ ;  /* 0x00000071022e7810 */ /* 0x000fc40007ffe0ff */
[C---:B------:R-:W-:Y:S02]  /*3100*/  IADD3 R57, PT, PT, R2.reuse, 0x69, RZ ;  /* 0x0000006902397810 */ /* 0x040fe40007ffe0ff */
[----:B------:R-:W-:Y:S02]  /*3110*/  IADD3 R61, PT, PT, R2, 0x79, RZ ;  /* 0x00000079023d7810 */ /* 0x000fe40007ffe0ff */
[----:B------:R-:W-:Y:S02]  /*3120*/  FSEL R71, R71, -INF , !P6 ;  /* 0xff80000047477808 */ /* 0x000fe40007000000 */
[----:B------:R-:W-:Y:S01]  /*3130*/  FMNMX3.FTZ R4, R4, R77, R69, !PT ;  /* 0x0000004d04047276 */ /* 0x000fe20007810045 */
[----:B------:R-:W-:Y:S01]  /*3140*/  BAR.SYNC.DEFER_BLOCKING 0x0 ;  /* 0x0000000000007b1d */ /* 0x000fe20000010000 */
[-C--:B------:R-:W-:Y:S02]  /*3150*/  ISETP.GE.AND P5, PT, R50, R3.reuse, PT ;  /* 0x000000033200720c */ /* 0x080fe40003fa6270 */
[----:B------:R-:W-:-:S02]  /*3160*/  ISETP.GE.AND P0, PT, R59, R3, PT ;  /* 0x000000033b00720c */ /* 0x000fc40003f06270 */
[----:B------:R-:W-:Y:S02]  /*3170*/  FSEL R73, R121, -INF , !P1 ;  /* 0xff80000079497808 */ /* 0x000fe40004800000 */
[-C--:B------:R-:W-:Y:S02]  /*3180*/  ISETP.GE.AND P3, PT, R45, R3.reuse, PT ;  /* 0x000000032d00720c */ /* 0x080fe40003f66270 */
[-C--:B------:R-:W-:Y:S02]  /*3190*/  ISETP.GE.AND P2, PT, R46, R3.reuse, PT ;  /* 0x000000032e00720c */ /* 0x080fe40003f46270 */
[-C--:B------:R-:W-:Y:S02]  /*31a0*/  ISETP.GE.AND P4, PT, R57, R3.reuse, PT ;  /* 0x000000033900720c */ /* 0x080fe40003f86270 */
[----:B------:R-:W-:Y:S02]  /*31b0*/  ISETP.GE.AND P1, PT, R61, R3, PT ;  /* 0x000000033d00720c */ /* 0x000fe40003f26270 */
[----:B------:R-:W-:Y:S01]  /*31c0*/  FMNMX3.FTZ R3, R4, R71, R82, !PT ;  /* 0x0000004704037276 */ /* 0x000fe20007810052 */
[----:B------:R-:W-:Y:S01]  /*31d0*/  FMUL.FTZ R4, R98, UR8 ;  /* 0x0000000862047c20 */ /* 0x000fe20008410000 */
[----:B------:R-:W-:-:S02]  /*31e0*/  FSEL R72, R7, -INF , !P5 ;  /* 0xff80000007487808 */ /* 0x000fc40006800000 */
[----:B--2---:R-:W-:Y:S02]  /*31f0*/  FSEL R80, R80, -INF , !P0 ;  /* 0xff80000050507808 */ /* 0x004fe40004000000 */
[----:B------:R-:W-:Y:S02]  /*3200*/  ISETP.NE.AND P0, PT, R199, 0x1, PT ;  /* 0x00000001c700780c */ /* 0x000fe40003f05270 */
[----:B------:R-:W-:Y:S02]  /*3210*/  FSEL R79, R108, -INF , !P3 ;  /* 0xff8000006c4f7808 */ /* 0x000fe40005800000 */
[----:B------:R-:W-:Y:S01]  /*3220*/  FSEL R76, R76, -INF , !P4 ;  /* 0xff8000004c4c7808 */ /* 0x000fe20006000000 */
[----:B------:R2:W3:Y:S01]  /*3230*/  MUFU.TANH R108, R4 ;  /* 0x00000004006c7308 */ /* 0x0004e20000002400 */
[----:B------:R-:W-:Y:S02]  /*3240*/  FMNMX3.FTZ R3, R3, R73, R72, !PT ;  /* 0x0000004903037276 */ /* 0x000fe40007810048 */
[----:B------:R-:W-:-:S02]  /*3250*/  FSEL R78, R81, -INF , !P2 ;  /* 0xff800000514e7808 */ /* 0x000fc40005000000 */
[----:B------:R-:W-:Y:S02]  /*3260*/  FMNMX3.FTZ R3, R3, R76, R79, !PT ;  /* 0x0000004c03037276 */ /* 0x000fe4000781004f */
[----:B-1----:R-:W-:Y:S02]  /*3270*/  FSEL R81, R5, -INF , !P1 ;  /* 0xff80000005517808 */ /* 0x002fe40004800000 */
[----:B------:R-:W-:-:S04]  /*3280*/  FMNMX3.FTZ R3, R3, R78, R80, !PT ;  /* 0x0000004e03037276 */ /* 0x000fc80007810050 */
[----:B------:R-:W-:Y:S01]  /*3290*/  FMNMX.FTZ R16, R81, R3, !PT ;  /* 0x0000000351107209 */ /* 0x000fe20007810000 */
[----:B------:R-:W-:Y:S06]  /*32a0*/  @!P0 BRA `(.L_x_290) ;  /* 0x0000000000688947 */ /* 0x000fec0003800000 */
[----:B--2---:R-:W-:-:S04]  /*32b0*/  VIADD R4, R199, 0xfffffffe ;  /* 0xfffffffec7047836 */ /* 0x004fc80000000000 */
[C---:B------:R-:W-:Y:S02]  /*32c0*/  IMAD R3, R4.reuse, UR5, RZ ;  /* 0x0000000504037c24 */ /* 0x040fe4000f8e02ff */
[----:B------:R-:W-:-:S04]  /*32d0*/  IMAD.WIDE.U32 R4, R4, UR14, RZ ;  /* 0x0000000e04047c25 */ /* 0x000fc8000f8e00ff */
[----:B------:R-:W-:Y:S01]  /*32e0*/  IMAD.IADD R5, R5, 0x1, R3 ;  /* 0x0000000105057824 */ /* 0x000fe200078e0203 */
[C---:B------:R-:W-:Y:S02]  /*32f0*/  IADD3 R3, P1, PT, R4.reuse, UR25, RZ ;  /* 0x0000001904037c10 */ /* 0x040fe4000ff3e0ff */
[C---:B------:R-:W-:Y:S02]  /*3300*/  LEA R10, P3, R4.reuse, R210, 0x1 ;  /* 0x000000d2040a7211 */ /* 0x040fe400078608ff */
        /* <DEDUP_REMOVED lines=20> */
.L_x_290:
[----:B------:R-:W4:Y:S01]  /*3450*/  SHFL.BFLY PT, R38, R16, 0x2, 0x1f ;  /* 0x0c401f0010267f89 */ /* 0x000f2200000e0000 */
[----:B------:R-:W-:Y:S01]  /*3460*/  FMUL.FTZ R3, R99, UR8 ;  /* 0x0000000863037c20 */ /* 0x000fe20008410000 */
[----:B------:R-:W5:Y:S01]  /*3470*/  LDCU UR9, c[0x0][0x45c] ;  /* 0x00008b80ff0977ac */ /* 0x000f620008000800 */
[----:B-1----:R-:W-:Y:S02]  /*3480*/  VIADDMNMX R6, R15, 0x40, R100, PT ;  /* 0x000000400f067846 */ /* 0x002fe40003800164 */
[----:B------:R1:W-:Y:S01]  /*3490*/  MUFU.TANH R136, R3 ;  /* 0x0000000300887308 */ /* 0x0003e20000002400 */
[----:B------:R-:W-:Y:S02]  /*34a0*/  LOP3.LUT R184, R184, 0x120, R233, 0xf8, !PT ;  /* 0x00000120b8b87812 */ /* 0x000fe400078ef8e9 */
[----:B------:R-:W-:Y:S02]  /*34b0*/  ISETP.GE.AND P4, PT, R17, R6, PT ;  /* 0x000000061100720c */ /* 0x000fe40003f86270 */
[----:B------:R-:W-:Y:S01]  /*34c0*/  LEA R184, R184, UR4, 0x1 ;  /* 0x00000004b8b87c11 */ /* 0x000fe2000f8e08ff */
[----:B-1----:R-:W-:Y:S01]  /*34d0*/  FMUL.FTZ R3, R106, UR8 ;  /* 0x000000086a037c20 */ /* 0x002fe20008410000 */
[----:B----4-:R-:W-:-:S03]  /*34e0*/  FMNMX.FTZ R38, R16, R38, !PT ;  /* 0x0000002610267209 */ /* 0x010fc60007810000 */
[----:B------:R1:W-:Y:S02]  /*34f0*/  MUFU.TANH R151, R3 ;  /* 0x0000000300977308 */ /* 0x0003e40000002400 */
[----:B--2---:R-:W2:Y:S01]  /*3500*/  SHFL.BFLY PT, R4, R38, 0x1, 0x1f ;  /* 0x0c201f0026047f89 */ /* 0x004ea200000e0000 */
[----:B-1----:R-:W-:-:S05]  /*3510*/  FMUL.FTZ R3, R107, UR8 ;  /* 0x000000086b037c20 */ /* 0x002fca0008410000 */
[----:B------:R1:W-:Y:S01]  /*3520*/  MUFU.TANH R137, R3 ;  /* 0x0000000300897308 */ /* 0x0003e20000002400 */
[----:B--2---:R-:W-:Y:S01]  /*3530*/  FMNMX.FTZ R38, R38, R4, !PT ;  /* 0x0000000426267209 */ /* 0x004fe20007810000 */
[----:B------:R-:W-:Y:S01]  /*3540*/  FMUL.FTZ R4, R75, UR8 ;  /* 0x000000084b047c20 */ /* 0x000fe20008410000 */
[----:B------:R-:W-:Y:S02]  /*3550*/  FSEL R75, R200, -INF , !P4 ;  /* 0xff800000c84b7808 */ /* 0x000fe40006000000 */
[----:B------:R-:W-:-:S03]  /*3560*/  FSETP.NEU.FTZ.AND P1, PT, R38, -INF , PT ;  /* 0xff8000002600780b */ /* 0x000fc60003f3d000 */
[----:B------:R-:W-:Y:S01]  /*3570*/  MUFU.TANH R93, R4 ;  /* 0x00000004005d7308 */ /* 0x000fe20000002400 */
[----:B-1----:R-:W-:-:S07]  /*3580*/  FMUL.FTZ R3, R94, UR8 ;  /* 0x000000085e037c20 */ /* 0x002fce0008410000 */
[----:B------:R1:W2:Y:S02]  /*3590*/  MUFU.TANH R99, R3 ;  /* 0x0000000300637308 */ /* 0x0002a40000002400 */
[----:B-1----:R-:W-:-:S06]  /*35a0*/  FMUL.FTZ R3, R95, UR8 ;  /* 0x000000085f037c20 */ /* 0x002fcc0008410000 */
[----:B------:R1:W4:Y:S02]  /*35b0*/  MUFU.TANH R95, R3 ;  /* 0x00000003005f7308 */ /* 0x0003240000002400 */
[----:B-1----:R-:W-:-:S06]  /*35c0*/  FMUL.FTZ R3, R90, UR8 ;  /* 0x000000085a037c20 */ /* 0x002fcc0008410000 */
[----:B------:R1:W3:Y:S02]  /*35d0*/  MUFU.TANH R92, R3 ;  /* 0x00000003005c7308 */ /* 0x0002e40000002400 */
[----:B-1----:R-:W-:-:S06]  /*35e0*/  FMUL.FTZ R3, R91, UR8 ;  /* 0x000000085b037c20 */ /* 0x002fcc0008410000 */
[----:B------:R1:W3:Y:S02]  /*35f0*/  MUFU.TANH R98, R3 ;  /* 0x0000000300627308 */ /* 0x0002e40000002400 */
[----:B-1----:R-:W-:-:S06]  /*3600*/  FMUL.FTZ R3, R86, UR8 ;  /* 0x0000000856037c20 */ /* 0x002fcc0008410000 */
[----:B------:R1:W3:Y:S02]  /*3610*/  MUFU.TANH R97, R3 ;  /* 0x0000000300617308 */ /* 0x0002e40000002400 */
[----:B-1----:R-:W-:-:S06]  /*3620*/  FMUL.FTZ R3, R87, UR8 ;  /* 0x0000000857037c20 */ /* 0x002fcc0008410000 */
[----:B------:R1:W3:Y:S02]  /*3630*/  MUFU.TANH R96, R3 ;  /* 0x0000000300607308 */ /* 0x0002e40000002400 */
[----:B-1----:R-:W-:-:S06]  /*3640*/  FMUL.FTZ R3, R74, UR8 ;  /* 0x000000084a037c20 */ /* 0x002fcc0008410000 */
[----:B------:R5:W1:Y:S02]  /*3650*/  MUFU.TANH R94, R3 ;  /* 0x00000003005e7308 */ /* 0x000a640000002400 */
[----:B-----5:R-:W-:-:S05]  /*3660*/  FMUL.FTZ R3, R38, UR9 ;  /* 0x0000000926037c20 */ /* 0x020fca0008410000 */
[----:B------:R-:W-:Y:S02]  /*3670*/  FSEL R3, R3, RZ, P1 ;  /* 0x000000ff03037208 */ /* 0x000fe40000800000 */
[----:B------:R-:W-:-:S03]  /*3680*/  ISETP.GE.AND P1, PT, R2, R6, PT ;  /* 0x000000060200720c */ /* 0x000fc60003f26270 */
[--C-:B------:R-:W-:Y:S01]  /*3690*/  FFMA.FTZ R4, R25, UR9, -R3.reuse ;  /* 0x0000000919047c23 */ /* 0x100fe20008010803 */
[--C-:B------:R-:W-:Y:S01]  /*36a0*/  FFMA.FTZ R5, R37, UR9, -R3.reuse ;  /* 0x0000000925057c23 */ /* 0x100fe20008010803 */
[----:B------:R-:W-:Y:S02]  /*36b0*/  FSEL R83, R204, -INF , !P1 ;  /* 0xff800000cc537808 */ /* 0x000fe40004800000 */
[----:B------:R5:W-:Y:S08]  /*36c0*/  MUFU.EX2 R216, R4 ;  /* 0x0000000400d87308 */ /* 0x000bf00000000800 */
[----:B------:R2:W-:Y:S01]  /*36d0*/  MUFU.EX2 R223, R5 ;  /* 0x0000000500df7308 */ /* 0x0005e20000000800 */
[----:B-----5:R-:W-:-:S07]  /*36e0*/  FFMA.FTZ R4, R27, UR9, -R3 ;  /* 0x000000091b047c23 */ /* 0x020fce0008010803 */
[----:B------:R5:W1:Y:S01]  /*36f0*/  MUFU.EX2 R213, R4 ;  /* 0x0000000400d57308 */ /* 0x000a620000000800 */
[----:B--2---:R-:W-:-:S07]  /*3700*/  FFMA.FTZ R5, R49, UR9, -R3 ;  /* 0x0000000931057c23 */ /* 0x004fce0008010803 */
[----:B------:R-:W-:Y:S01]  /*3710*/  MUFU.EX2 R228, R5 ;  /* 0x0000000500e47308 */ /* 0x000fe20000000800 */
[----:B-----5:R-:W-:-:S07]  /*3720*/  FFMA.FTZ R4, R28, UR9, -R3 ;  /* 0x000000091c047c23 */ /* 0x020fce0008010803 */
[----:B------:R2:W-:Y:S02]  /*3730*/  MUFU.EX2 R215, R4 ;  /* 0x0000000400d77308 */ /* 0x0005e40000000800 */
[C-C-:B--2---:R-:W-:Y:S02]  /*3740*/  VIADDMNMX R4, R15.reuse, 0x8, R100.reuse, PT ;  /* 0x000000080f047846 */ /* 0x144fe40003800164 */
[----:B------:R-:W-:Y:S02]  /*3750*/  VIADDMNMX R15, R15, 0x48, R100, PT ;  /* 0x000000480f0f7846 */ /* 0x000fe40003800164 */
[CC--:B------:R-:W-:Y:S02]  /*3760*/  ISETP.GE.AND P6, PT, R2.reuse, R4.reuse, PT ;  /* 0x000000040200720c */ /* 0x0c0fe40003fc6270 */
[----:B------:R-:W-:Y:S01]  /*3770*/  ISETP.GE.AND P2, PT, R2, R15, PT ;  /* 0x0000000f0200720c */ /* 0x000fe20003f46270 */
[----:B------:R-:W-:Y:S01]  /*3780*/  FFMA.FTZ R2, R51, UR9, -R3 ;  /* 0x0000000933027c23 */ /* 0x000fe20008010803 */
[----:B------:R-:W-:-:S02]  /*3790*/  ISETP.GE.AND P5, PT, R17, R4, PT ;  /* 0x000000041100720c */ /* 0x000fc40003fa6270 */
[----:B------:R-:W-:Y:S01]  /*37a0*/  FSEL R11, R206, -INF , !P6 ;  /* 0xff800000ce0b7808 */ /* 0x000fe20007000000 */
[----:B------:R2:W-:Y:S01]  /*37b0*/  MUFU.EX2 R227, R2 ;  /* 0x0000000200e37308 */ /* 0x0005e20000000800 */
[C---:B------:R-:W-:Y:S02]  /*37c0*/  ISETP.GE.AND P6, PT, R18.reuse, R6, PT ;  /* 0x000000061200720c */ /* 0x040fe40003fc6270 */
[-C--:B------:R-:W-:Y:S02]  /*37d0*/  ISETP.GE.AND P4, PT, R19, R4.reuse, PT ;  /* 0x000000041300720c */ /* 0x080fe40003f86270 */
[----:B------:R-:W-:Y:S02]  /*37e0*/  FSEL R12, R205, -INF , !P5 ;  /* 0xff800000cd0c7808 */ /* 0x000fe40006800000 */
[C---:B------:R-:W-:Y:S02]  /*37f0*/  ISETP.GE.AND P5, PT, R18.reuse, R4, PT ;  /* 0x000000041200720c */ /* 0x040fe40003fa6270 */
[----:B------:R-:W-:-:S02]  /*3800*/  ISETP.GE.AND P1, PT, R18, R15, PT ;  /* 0x0000000f1200720c */ /* 0x000fc40003f26270 */
[----:B------:R-:W-:Y:S02]  /*3810*/  FSEL R84, R198, -INF , !P2 ;  /* 0xff800000c6547808 */ /* 0x000fe40005000000 */
[----:B------:R-:W-:Y:S02]  /*3820*/  FSEL R74, R196, -INF , !P6 ;  /* 0xff800000c44a7808 */ /* 0x000fe40007000000 */
[----:B------:R-:W-:Y:S01]  /*3830*/  ISETP.GE.AND P2, PT, R19, R6, PT ;  /* 0x000000061300720c */ /* 0x000fe20003f46270 */
[----:B--2---:R-:W-:Y:S01]  /*3840*/  FFMA.FTZ R2, R52, UR9, -R3 ;  /* 0x0000000934027c23 */ /* 0x004fe20008010803 */
[-C--:B------:R-:W-:Y:S02]  /*3850*/  ISETP.GE.AND P6, PT, R20, R4.reuse, PT ;  /* 0x000000041400720c */ /* 0x080fe40003fc6270 */
[----:B------:R-:W-:Y:S01]  /*3860*/  FSEL R8, R183, -INF , !P4 ;  /* 0xff800000b7087808 */ /* 0x000fe20006000000 */
[----:B------:R2:W-:Y:S01]  /*3870*/  MUFU.EX2 R231, R2 ;  /* 0x0000000200e77308 */ /* 0x0005e20000000800 */
[----:B------:R-:W-:-:S02]  /*3880*/  ISETP.GE.AND P4, PT, R22, R4, PT ;  /* 0x000000041600720c */ /* 0x000fc40003f86270 */
[----:B------:R-:W-:Y:S01]  /*3890*/  FSEL R7, R186, -INF , !P5 ;  /* 0xff800000ba077808 */ /* 0x000fe20006800000 */
[----:B------:R-:W-:Y:S01]  /*38a0*/  IMAD.IADD R186, R0, 0x1, R184 ;  /* 0x0000000100ba7824 */ /* 0x000fe200078e02b8 */
[----:B------:R-:W-:Y:S02]  /*38b0*/  FSEL R88, R191, -INF , !P1 ;  /* 0xff800000bf587808 */ /* 0x000fe40004800000 */
[-C--:B------:R-:W-:Y:S02]  /*38c0*/  ISETP.GE.AND P1, PT, R20, R6.reuse, PT ;  /* 0x000000061400720c */ /* 0x080fe40003f26270 */
[----:B------:R-:W-:Y:S02]  /*38d0*/  FSEL R9, R181, -INF , !P6 ;  /* 0xff800000b5097808 */ /* 0x000fe40007000000 */
[----:B------:R-:W-:Y:S02]  /*38e0*/  ISETP.GE.AND P6, PT, R21, R6, PT ;  /* 0x000000061500720c */ /* 0x000fe40003fc6270 */
[----:B------:R-:W-:-:S02]  /*38f0*/  FSEL R13, R180, -INF , !P4 ;  /* 0xff800000b40d7808 */ /* 0x000fc40006000000 */
[----:B------:R-:W-:Y:S01]  /*3900*/  ISETP.GE.AND P4, PT, R21, R4, PT ;  /* 0x000000041500720c */ /* 0x000fe20003f86270 */
[----:B--2---:R-:W-:Y:S01]  /*3910*/  FFMA.FTZ R2, R53, UR9, -R3 ;  /* 0x0000000935027c23 */ /* 0x004fe20008010803 */
[----:B------:R-:W-:Y:S02]  /*3920*/  FSEL R53, R195, -INF , !P2 ;  /* 0xff800000c3357808 */ /* 0x000fe40005000000 */
[----:B------:R-:W-:Y:S01]  /*3930*/  ISETP.GE.AND P2, PT, R22, R6, PT ;  /* 0x000000061600720c */ /* 0x000fe20003f46270 */
[----:B------:R2:W-:Y:S01]  /*3940*/  MUFU.EX2 R226, R2 ;  /* 0x0000000200e27308 */ /* 0x0005e20000000800 */
[----:B------:R-:W-:Y:S02]  /*3950*/  FMNMX3.FTZ R5, R11, R12, R7, !PT ;  /* 0x0000000c0b057276 */ /* 0x000fe40007810007 */
[----:B------:R-:W-:Y:S02]  /*3960*/  ISETP.GE.AND P3, PT, R17, R15, PT ;  /* 0x0000000f1100720c */ /* 0x000fe40003f66270 */
[----:B------:R-:W-:-:S02]  /*3970*/  FSEL R85, R175, -INF , !P1 ;  /* 0xff800000af557808 */ /* 0x000fc40004800000 */
[-C--:B------:R-:W-:Y:S02]  /*3980*/  ISETP.GE.AND P1, PT, R21, R15.reuse, PT ;  /* 0x0000000f1500720c */ /* 0x080fe40003f26270 */
[----:B------:R-:W-:Y:S02]  /*3990*/  FSEL R10, R166, -INF , !P4 ;  /* 0xff800000a60a7808 */ /* 0x000fe40006000000 */
[----:B------:R-:W-:Y:S02]  /*39a0*/  FMNMX3.FTZ R5, R5, R8, R9, !PT ;  /* 0x0000000805057276 */ /* 0x000fe40007810009 */
[----:B------:R-:W-:Y:S02]  /*39b0*/  FSEL R87, R197, -INF , !P3 ;  /* 0xff800000c5577808 */ /* 0x000fe40005800000 */
[----:B------:R-:W-:Y:S01]  /*39c0*/  ISETP.GE.AND P3, PT, R19, R15, PT ;  /* 0x0000000f1300720c */ /* 0x000fe20003f66270 */
[----:B--2---:R-:W-:Y:S01]  /*39d0*/  FFMA.FTZ R2, R54, UR9, -R3 ;  /* 0x0000000936027c23 */ /* 0x004fe20008010803 */
[----:B------:R-:W-:-:S02]  /*39e0*/  ISETP.GE.AND P4, PT, R29, R4, PT ;  /* 0x000000041d00720c */ /* 0x000fc40003f86270 */
[----:B------:R-:W-:Y:S01]  /*39f0*/  FMNMX3.FTZ R5, R5, R13, R10, !PT ;  /* 0x0000000d05057276 */ /* 0x000fe2000781000a */
[----:B------:R2:W-:Y:S01]  /*3a00*/  MUFU.EX2 R230, R2 ;  /* 0x0000000200e67308 */ /* 0x0005e20000000800 */
[----:B------:R-:W-:Y:S02]  /*3a10*/  FSEL R86, R192, -INF , !P3 ;  /* 0xff800000c0567808 */ /* 0x000fe40005800000 */
[-C--:B------:R-:W-:Y:S02]  /*3a20*/  ISETP.GE.AND P5, PT, R20, R15.reuse, PT ;  /* 0x0000000f1400720c */ /* 0x080fe40003fa6270 */
[----:B------:R-:W-:Y:S02]  /*3a30*/  ISETP.GE.AND P3, PT, R22, R15, PT ;  /* 0x0000000f1600720c */ /* 0x000fe40003f66270 */
[----:B------:R-:W-:Y:S02]  /*3a40*/  FSEL R18, R150, -INF , !P4 ;  /* 0xff80000096127808 */ /* 0x000fe40006000000 */
[----:B------:R-:W-:-:S02]  /*3a50*/  FSEL R90, R173, -INF , !P5 ;  /* 0xff800000ad5a7808 */ /* 0x000fc40006800000 */
[----:B------:R-:W-:Y:S02]  /*3a60*/  FSEL R89, R172, -INF , !P3 ;  /* 0xff800000ac597808 */ /* 0x000fe40005800000 */
[C---:B------:R-:W-:Y:S02]  /*3a70*/  ISETP.GE.AND P5, PT, R23.reuse, R6, PT ;  /* 0x000000061700720c */ /* 0x040fe40003fa6270 */
[----:B------:R-:W-:Y:S01]  /*3a80*/  ISETP.GE.AND P3, PT, R23, R15, PT ;  /* 0x0000000f1700720c */ /* 0x000fe20003f66270 */
[----:B--2---:R-:W-:Y:S01]  /*3a90*/  FFMA.FTZ R2, R55, UR9, -R3 ;  /* 0x0000000937027c23 */ /* 0x004fe20008010803 */
[----:B------:R-:W-:Y:S02]  /*3aa0*/  FSEL R55, R174, -INF , !P2 ;  /* 0xff800000ae377808 */ /* 0x000fe40005000000 */
[-C--:B------:R-:W-:Y:S01]  /*3ab0*/  ISETP.GE.AND P2, PT, R23, R4.reuse, PT ;  /* 0x000000041700720c */ /* 0x080fe20003f46270 */
[----:B------:R2:W-:Y:S01]  /*3ac0*/  MUFU.EX2 R232, R2 ;  /* 0x0000000200e87308 */ /* 0x0005e20000000800 */
[----:B------:R-:W-:-:S02]  /*3ad0*/  ISETP.GE.AND P4, PT, R33, R4, PT ;  /* 0x000000042100720c */ /* 0x000fc40003f86270 */
[----:B------:R-:W-:Y:S02]  /*3ae0*/  FSEL R14, R165, -INF , !P2 ;  /* 0xff800000a50e7808 */ /* 0x000fe40005000000 */
[-C--:B------:R-:W-:Y:S02]  /*3af0*/  ISETP.GE.AND P2, PT, R32, R4.reuse, PT ;  /* 0x000000042000720c */ /* 0x080fe40003f46270 */
[----:B------:R-:W-:Y:S02]  /*3b00*/  FSEL R25, R134, -INF , !P4 ;  /* 0xff80000086197808 */ /* 0x000fe40006000000 */
[----:B------:R-:W-:Y:S02]  /*3b10*/  FSEL R19, R149, -INF , !P2 ;  /* 0xff80000095137808 */ /* 0x000fe40005000000 */
[-C--:B------:R-:W-:Y:S02]  /*3b20*/  ISETP.GE.AND P2, PT, R35, R4.reuse, PT ;  /* 0x000000042300720c */ /* 0x080fe40003f46270 */
[----:B------:R-:W-:-:S02]  /*3b30*/  ISETP.GE.AND P4, PT, R40, R4, PT ;  /* 0x000000042800720c */ /* 0x000fc40003f86270 */
[----:B------:R-:W-:Y:S01]  /*3b40*/  FSEL R27, R130, -INF , !P2 ;  /* 0xff800000821b7808 */ /* 0x000fe20005000000 */
[----:B--2---:R-:W-:Y:S01]  /*3b50*/  FFMA.FTZ R2, R56, UR9, -R3 ;  /* 0x0000000938027c23 */ /* 0x004fe20008010803 */
[----:B------:R-:W-:Y:S02]  /*3b60*/  FSEL R56, R170, -INF , !P6 ;  /* 0xff800000aa387808 */ /* 0x000fe40007000000 */
[-C--:B------:R-:W-:Y:S01]  /*3b70*/  ISETP.GE.AND P6, PT, R24, R4.reuse, PT ;  /* 0x000000041800720c */ /* 0x080fe20003fc6270 */
[----:B------:R2:W-:Y:S01]  /*3b80*/  MUFU.EX2 R229, R2 ;  /* 0x0000000200e57308 */ /* 0x0005e20000000800 */
[-C--:B------:R-:W-:Y:S02]  /*3b90*/  ISETP.GE.AND P2, PT, R39, R4.reuse, PT ;  /* 0x000000042700720c */ /* 0x080fe40003f46270 */
[----:B------:R-:W-:Y:S02]  /*3ba0*/  FSEL R16, R161, -INF , !P6 ;  /* 0xff800000a1107808 */ /* 0x000fe40007000000 */
[----:B------:R-:W-:-:S02]  /*3bb0*/  ISETP.GE.AND P6, PT, R31, R4, PT ;  /* 0x000000041f00720c */ /* 0x000fc40003fc6270 */
[----:B------:R-:W-:Y:S02]  /*3bc0*/  FSEL R52, R111, -INF , !P4 ;  /* 0xff8000006f347808 */ /* 0x000fe40006000000 */
[----:B------:R-:W-:Y:S02]  /*3bd0*/  FSEL R20, R143, -INF , !P6 ;  /* 0xff8000008f147808 */ /* 0x000fe40007000000 */
[-C--:B------:R-:W-:Y:S02]  /*3be0*/  ISETP.GE.AND P6, PT, R34, R4.reuse, PT ;  /* 0x000000042200720c */ /* 0x080fe40003fc6270 */
[----:B------:R-:W-:Y:S02]  /*3bf0*/  ISETP.GE.AND P4, PT, R45, R4, PT ;  /* 0x000000042d00720c */ /* 0x000fe40003f86270 */
[----:B------:R-:W-:Y:S01]  /*3c00*/  FSEL R49, R127, -INF , !P6 ;  /* 0xff8000007f317808 */ /* 0x000fe20007000000 */
[----:B--2---:R-:W-:Y:S01]  /*3c10*/  FFMA.FTZ R2, R58, UR9, -R3 ;  /* 0x000000093a027c23 */ /* 0x004fe20008010803 */
[----:B------:R-:W-:-:S02]  /*3c20*/  FSEL R58, R167, -INF , !P1 ;  /* 0xff800000a73a7808 */ /* 0x000fc40004800000 */
[-C--:B------:R-:W-:Y:S01]  /*3c30*/  ISETP.GE.AND P1, PT, R26, R4.reuse, PT ;  /* 0x000000041a00720c */ /* 0x080fe20003f26270 */
[----:B------:R2:W-:Y:S01]  /*3c40*/  MUFU.EX2 R225, R2 ;  /* 0x0000000200e17308 */ /* 0x0005e20000000800 */
[-C--:B------:R-:W-:Y:S02]  /*3c50*/  ISETP.GE.AND P6, PT, R41, R4.reuse, PT ;  /* 0x000000042900720c */ /* 0x080fe40003fc6270 */
[----:B------:R-:W-:Y:S02]  /*3c60*/  FSEL R17, R160, -INF , !P1 ;  /* 0xff800000a0117808 */ /* 0x000fe40004800000 */
[----:B------:R-:W-:Y:S02]  /*3c70*/  ISETP.GE.AND P1, PT, R30, R4, PT ;  /* 0x000000041e00720c */ /* 0x000fe40003f26270 */
[----:B------:R-:W-:Y:S02]  /*3c80*/  FSEL R102, R102, -INF , !P6 ;  /* 0xff80000066667808 */ /* 0x000fe40007000000 */
[----:B------:R-:W-:-:S02]  /*3c90*/  FSEL R23, R142, -INF , !P1 ;  /* 0xff8000008e177808 */ /* 0x000fc40004800000 */
[-C--:B------:R-:W-:Y:S02]  /*3ca0*/  ISETP.GE.AND P1, PT, R36, R4.reuse, PT ;  /* 0x000000042400720c */ /* 0x080fe40003f26270 */
[-C--:B------:R-:W-:Y:S02]  /*3cb0*/  ISETP.GE.AND P6, PT, R43, R4.reuse, PT ;  /* 0x000000042b00720c */ /* 0x080fe40003fc6270 */
[----:B------:R-:W-:Y:S01]  /*3cc0*/  FSEL R28, R128, -INF , !P1 ;  /* 0xff800000801c7808 */ /* 0x000fe20004800000 */
[----:B--2---:R-:W-:Y:S01]  /*3cd0*/  FFMA.FTZ R2, R60, UR9, -R3 ;  /* 0x000000093c027c23 */ /* 0x004fe20008010803 */
[----:B------:R-:W-:Y:S02]  /*3ce0*/  ISETP.GE.AND P1, PT, R42, R4, PT ;  /* 0x000000042a00720c */ /* 0x000fe40003f26270 */
[----:B------:R-:W-:Y:S01]  /*3cf0*/  FSEL R21, R99, -INF , !P6 ;  /* 0xff80000063157808 */ /* 0x000fe20007000000 */
[----:B------:R2:W-:Y:S01]  /*3d00*/  MUFU.EX2 R224, R2 ;  /* 0x0000000200e07308 */ /* 0x0005e20000000800 */
[----:B------:R-:W-:-:S02]  /*3d10*/  FSEL R113, R113, -INF , !P1 ;  /* 0xff80000071717808 */ /* 0x000fc40004800000 */
[-C--:B------:R-:W-:Y:S02]  /*3d20*/  ISETP.GE.AND P1, PT, R44, R4.reuse, PT ;  /* 0x000000042c00720c */ /* 0x080fe40003f26270 */
[----:B------:R-:W-:Y:S02]  /*3d30*/  FSEL R51, R116, -INF , !P2 ;  /* 0xff80000074337808 */ /* 0x000fe40005000000 */
[-C--:B------:R-:W-:Y:S02]  /*3d40*/  ISETP.GE.AND P2, PT, R46, R4.reuse, PT ;  /* 0x000000042e00720c */ /* 0x080fe40003f46270 */
[----:B------:R-:W-:Y:S02]  /*3d50*/  FSEL R161, R103, -INF , !P4 ;  /* 0xff80000067a17808 */ /* 0x000fe40006000000 */
[----:B------:R-:W-:Y:S02]  /*3d60*/  ISETP.GE.AND P4, PT, R47, R4, PT ;  /* 0x000000042f00720c */ /* 0x000fe40003f86270 */
[----:B----4-:R-:W-:-:S02]  /*3d70*/  FSEL R22, R95, -INF , !P1 ;  /* 0xff8000005f167808 */ /* 0x010fc40004800000 */
[----:B------:R-:W-:Y:S01]  /*3d80*/  FSEL R160, R101, -INF , !P2 ;  /* 0xff80000065a07808 */ /* 0x000fe20005000000 */
[----:B--2---:R-:W-:Y:S01]  /*3d90*/  FFMA.FTZ R2, R62, UR9, -R3 ;  /* 0x000000093e027c23 */ /* 0x004fe20008010803 */
[-C--:B------:R-:W-:Y:S02]  /*3da0*/  ISETP.GE.AND P2, PT, R48, R4.reuse, PT ;  /* 0x000000043000720c */ /* 0x080fe40003f46270 */
[----:B---3--:R-:W-:Y:S01]  /*3db0*/  FSEL R91, R92, -INF , !P4 ;  /* 0xff8000005c5b7808 */ /* 0x008fe20006000000 */
[----:B------:R2:W-:Y:S01]  /*3dc0*/  MUFU.EX2 R222, R2 ;  /* 0x0000000200de7308 */ /* 0x0005e20000000800 */
[-C--:B------:R-:W-:Y:S02]  /*3dd0*/  ISETP.GE.AND P1, PT, R50, R4.reuse, PT ;  /* 0x000000043200720c */ /* 0x080fe40003f26270 */
[----:B------:R-:W-:Y:S02]  /*3de0*/  FSEL R92, R98, -INF , !P2 ;  /* 0xff800000625c7808 */ /* 0x000fe40005000000 */
[----:B------:R-:W-:-:S02]  /*3df0*/  ISETP.GE.AND P4, PT, R57, R4, PT ;  /* 0x000000043900720c */ /* 0x000fc40003f86270 */
[----:B------:R-:W-:Y:S02]  /*3e00*/  FSEL R130, R97, -INF , !P1 ;  /* 0xff80000061827808 */ /* 0x000fe40004800000 */
[-C--:B------:R-:W-:Y:S02]  /*3e10*/  ISETP.GE.AND P2, PT, R59, R4.reuse, PT ;  /* 0x000000043b00720c */ /* 0x080fe40003f46270 */
[----:B------:R-:W-:Y:S02]  /*3e20*/  FSEL R149, R96, -INF , !P4 ;  /* 0xff80000060957808 */ /* 0x000fe40006000000 */
[----:B------:R-:W-:Y:S02]  /*3e30*/  ISETP.GE.AND P1, PT, R61, R4, PT ;  /* 0x000000043d00720c */ /* 0x000fe40003f26270 */
[----:B-1----:R-:W-:Y:S01]  /*3e40*/  FSEL R166, R94, -INF , !P2 ;  /* 0xff8000005ea67808 */ /* 0x002fe20005000000 */
[----:B--2---:R-:W-:Y:S01]  /*3e50*/  FFMA.FTZ R2, R63, UR9, -R3 ;  /* 0x000000093f027c23 */ /* 0x004fe20008010803 */
[----:B------:R-:W-:-:S02]  /*3e60*/  FSEL R167, R93, -INF , !P1 ;  /* 0xff8000005da77808 */ /* 0x000fc40004800000 */
[----:B------:R-:W-:Y:S01]  /*3e70*/  FSEL R54, R201, -INF , !P3 ;  /* 0xff800000c9367808 */ /* 0x000fe20005800000 */
[----:B------:R1:W-:Y:S01]  /*3e80*/  MUFU.EX2 R221, R2 ;  /* 0x0000000200dd7308 */ /* 0x0003e20000000800 */
[CC--:B------:R-:W-:Y:S02]  /*3e90*/  ISETP.GE.AND P4, PT, R24.reuse, R6.reuse, PT ;  /* 0x000000061800720c */ /* 0x0c0fe40003f86270 */
[-C--:B------:R-:W-:Y:S02]  /*3ea0*/  ISETP.GE.AND P2, PT, R24, R15.reuse, PT ;  /* 0x0000000f1800720c */ /* 0x080fe40003f46270 */
[----:B------:R-:W-:Y:S02]  /*3eb0*/  ISETP.GE.AND P3, PT, R29, R15, PT ;  /* 0x0000000f1d00720c */ /* 0x000fe40003f66270 */
[----:B------:R-:W-:Y:S02]  /*3ec0*/  FSEL R24, R203, -INF , !P5 ;  /* 0xff800000cb187808 */ /* 0x000fe40006800000 */
[----:B------:R-:W-:-:S02]  /*3ed0*/  ISETP.GE.AND P5, PT, R29, R6, PT ;  /* 0x000000061d00720c */ /* 0x000fc40003fa6270 */
[-C--:B------:R-:W-:Y:S02]  /*3ee0*/  ISETP.GE.AND P1, PT, R26, R6.reuse, PT ;  /* 0x000000061a00720c */ /* 0x080fe40003f26270 */
[----:B------:R-:W-:Y:S02]  /*3ef0*/  FSEL R60, R182, -INF , !P4 ;  /* 0xff800000b63c7808 */ /* 0x000fe40006000000 */
[----:B------:R-:W-:Y:S01]  /*3f00*/  FSEL R63, R176, -INF , !P5 ;  /* 0xff800000b03f7808 */ /* 0x000fe20006800000 */
[----:B-1----:R-:W-:Y:S01]  /*3f10*/  FFMA.FTZ R2, R64, UR9, -R3 ;  /* 0x0000000940027c23 */ /* 0x002fe20008010803 */
[-C--:B------:R-:W-:Y:S02]  /*3f20*/  ISETP.GE.AND P5, PT, R30, R6.reuse, PT ;  /* 0x000000061e00720c */ /* 0x080fe40003fa6270 */
[----:B------:R-:W-:Y:S01]  /*3f30*/  ISETP.GE.AND P6, PT, R26, R15, PT ;  /* 0x0000000f1a00720c */ /* 0x000fe20003fc6270 */
[----:B------:R1:W-:Y:S01]  /*3f40*/  MUFU.EX2 R220, R2 ;  /* 0x0000000200dc7308 */ /* 0x0003e20000000800 */
[----:B------:R-:W-:-:S02]  /*3f50*/  ISETP.GE.AND P4, PT, R32, R6, PT ;  /* 0x000000062000720c */ /* 0x000fc40003f86270 */
[----:B------:R-:W-:Y:S02]  /*3f60*/  FSEL R62, R179, -INF , !P1 ;  /* 0xff800000b33e7808 */ /* 0x000fe40004800000 */
[----:B------:R-:W-:Y:S01]  /*3f70*/  ISETP.GE.AND P1, PT, R32, R15, PT ;  /* 0x0000000f2000720c */ /* 0x000fe20003f26270 */
[----:B-1----:R-:W-:-:S04]  /*3f80*/  FFMA.FTZ R2, R65, UR9, -R3 ;  /* 0x0000000941027c23 */ /* 0x002fc80008010803 */
        /* <DEDUP_REMOVED lines=9> */
[----:B-1----:R-:W-:-:S03]  /*4020*/  FFMA.FTZ R5, R66, UR9, -R3 ;  /* 0x0000000942057c23 */ /* 0x002fc60008010803 */
[----:B------:R-:W-:Y:S01]  /*4030*/  FMNMX3.FTZ R2, R2, R22, R52, !PT ;  /* 0x0000001602027276 */ /* 0x000fe20007810034 */
[----:B------:R1:W-:Y:S03]  /*4040*/  MUFU.EX2 R217, R5 ;  /* 0x0000000500d97308 */ /* 0x0003e60000000800 */
[----:B------:R-:W-:-:S04]  /*4050*/  FMNMX3.FTZ R2, R2, R51, R91, !PT ;  /* 0x0000003302027276 */ /* 0x000fc8000781005b */
[----:B------:R-:W-:Y:S01]  /*4060*/  FMNMX3.FTZ R37, R2, R92, R102, !PT ;  /* 0x0000005c02257276 */ /* 0x000fe20007810066 */
[----:B------:R-:W-:Y:S01]  /*4070*/  FFMA.FTZ R2, R77, UR9, -R3 ;  /* 0x000000094d027c23 */ /* 0x000fe20008010803 */
[----:B------:R-:W-:Y:S02]  /*4080*/  FSEL R77, R162, -INF , !P5 ;  /* 0xff800000a24d7808 */ /* 0x000fe40006800000 */
[----:B------:R-:W-:Y:S01]  /*4090*/  FMNMX3.FTZ R37, R37, R113, R130, !PT ;  /* 0x0000007125257276 */ /* 0x000fe20007810082 */
[----:B------:R2:W-:Y:S01]  /*40a0*/  MUFU.EX2 R211, R2 ;  /* 0x0000000200d37308 */ /* 0x0005e20000000800 */
[----:B------:R-:W-:Y:S02]  /*40b0*/  ISETP.GE.AND P5, PT, R35, R15, PT ;  /* 0x0000000f2300720c */ /* 0x000fe40003fa6270 */
[----:B------:R-:W-:Y:S01]  /*40c0*/  FMNMX3.FTZ R37, R37, R149, R161, !PT ;  /* 0x0000009525257276 */ /* 0x000fe200078100a1 */
[----:B-1----:R-:W-:-:S03]  /*40d0*/  FFMA.FTZ R5, R68, UR9, -R3 ;  /* 0x0000000944057c23 */ /* 0x002fc60008010803 */
[----:B------:R-:W-:Y:S02]  /*40e0*/  FMNMX3.FTZ R37, R37, R160, R166, !PT ;  /* 0x000000a025257276 */ /* 0x000fe400078100a6 */
[----:B------:R-:W-:Y:S01]  /*40f0*/  FSEL R68, R171, -INF , !P4 ;  /* 0xff800000ab447808 */ /* 0x000fe20006000000 */
[----:B------:R1:W-:Y:S01]  /*4100*/  MUFU.EX2 R214, R5 ;  /* 0x0000000500d67308 */ /* 0x0003e20000000800 */
[----:B------:R-:W-:Y:S02]  /*4110*/  FMNMX.FTZ R37, R167, R37, !PT ;  /* 0x00000025a7257209 */ /* 0x000fe40007810000 */
[----:B------:R-:W-:-:S03]  /*4120*/  ISETP.GE.AND P4, PT, R33, R6, PT ;  /* 0x000000062100720c */ /* 0x000fc60003f86270 */
[----:B------:R-:W3:Y:S01]  /*4130*/  SHFL.BFLY PT, R4, R37, 0x2, 0x1f ;  /* 0x0c401f0025047f89 */ /* 0x000ee200000e0000 */
[--C-:B--2---:R-:W-:Y:S01]  /*4140*/  FFMA.FTZ R2, R69, UR9, -R3.reuse ;  /* 0x0000000945027c23 */ /* 0x104fe20008010803 */
[----:B------:R-:W-:Y:S02]  /*4150*/  FSEL R69, R178, -INF , !P2 ;  /* 0xff800000b2457808 */ /* 0x000fe40005000000 */
[----:B------:R-:W-:Y:S01]  /*4160*/  ISETP.GE.AND P2, PT, R31, R6, PT ;  /* 0x000000061f00720c */ /* 0x000fe20003f46270 */
[----:B------:R2:W-:Y:S01]  /*4170*/  MUFU.EX2 R208, R2 ;  /* 0x0000000200d07308 */ /* 0x0005e20000000800 */
[----:B-1----:R-:W-:Y:S01]  /*4180*/  FFMA.FTZ R5, R70, UR9, -R3 ;  /* 0x0000000946057c23 */ /* 0x002fe20008010803 */
[----:B------:R-:W-:Y:S02]  /*4190*/  FSEL R70, R177, -INF , !P6 ;  /* 0xff800000b1467808 */ /* 0x000fe40007000000 */
[----:B------:R-:W-:-:S04]  /*41a0*/  ISETP.GE.AND P6, PT, R31, R15, PT ;  /* 0x0000000f1f00720c */ /* 0x000fc80003fc6270 */
[----:B------:R-:W-:Y:S01]  /*41b0*/  MUFU.EX2 R212, R5 ;  /* 0x0000000500d47308 */ /* 0x000fe20000000800 */
[----:B--2---:R-:W-:Y:S01]  /*41c0*/  FFMA.FTZ R2, R71, UR9, -R3 ;  /* 0x0000000947027c23 */ /* 0x004fe20008010803 */
[----:B------:R-:W-:Y:S02]  /*41d0*/  FSEL R71, R168, -INF , !P3 ;  /* 0xff800000a8477808 */ /* 0x000fe40005800000 */
[----:B---3--:R-:W-:-:S04]  /*41e0*/  FMNMX.FTZ R37, R37, R4, !PT ;  /* 0x0000000425257209 */ /* 0x008fc80007810000 */
[----:B------:R1:W-:Y:S01]  /*41f0*/  MUFU.EX2 R207, R2 ;  /* 0x0000000200cf7308 */ /* 0x0003e20000000800 */
[-C--:B------:R-:W-:Y:S01]  /*4200*/  ISETP.GE.AND P3, PT, R30, R15.reuse, PT ;  /* 0x0000000f1e00720c */ /* 0x080fe20003f66270 */
[----:B------:R-:W2:Y:S03]  /*4210*/  SHFL.BFLY PT, R4, R37, 0x1, 0x1f ;  /* 0x0c201f0025047f89 */ /* 0x000ea600000e0000 */
[----:B------:R-:W-:Y:S02]  /*4220*/  FSEL R93, R159, -INF , !P3 ;  /* 0xff8000009f5d7808 */ /* 0x000fe40005800000 */
[----:B------:R-:W-:Y:S01]  /*4230*/  ISETP.GE.AND P3, PT, R34, R15, PT ;  /* 0x0000000f2200720c */ /* 0x000fe20003f66270 */
[----:B-1----:R-:W-:Y:S01]  /*4240*/  FFMA.FTZ R2, R82, UR9, -R3 ;  /* 0x0000000952027c23 */ /* 0x002fe20008010803 */
[----:B------:R-:W-:Y:S02]  /*4250*/  FSEL R82, R163, -INF , !P6 ;  /* 0xff800000a3527808 */ /* 0x000fe40007000000 */
[----:B------:R-:W-:Y:S01]  /*4260*/  ISETP.GE.AND P6, PT, R34, R6, PT ;  /* 0x000000062200720c */ /* 0x000fe20003fc6270 */
[----:B------:R1:W-:Y:S03]  /*4270*/  MUFU.EX2 R206, R2 ;  /* 0x0000000200ce7308 */ /* 0x0003e60000000800 */
[----:B------:R-:W-:-:S02]  /*4280*/  FSEL R95, R148, -INF , !P6 ;  /* 0xff800000945f7808 */ /* 0x000fc40007000000 */
[----:B------:R-:W-:Y:S02]  /*4290*/  ISETP.GE.AND P6, PT, R39, R6, PT ;  /* 0x000000062700720c */ /* 0x000fe40003fc6270 */
[----:B--2---:R-:W-:Y:S02]  /*42a0*/  FMNMX.FTZ R37, R37, R4, !PT ;  /* 0x0000000425257209 */ /* 0x004fe40007810000 */
[----:B------:R-:W-:Y:S02]  /*42b0*/  FMNMX3.FTZ R4, R84, R87, R88, !PT ;  /* 0x0000005754047276 */ /* 0x000fe40007810058 */
[----:B------:R-:W-:Y:S01]  /*42c0*/  FSEL R104, R140, -INF , !P6 ;  /* 0xff8000008c687808 */ /* 0x000fe20007000000 */
[----:B------:R-:W-:Y:S01]  /*42d0*/  FMUL.FTZ R5, R37, UR9 ;  /* 0x0000000925057c20 */ /* 0x000fe20008410000 */
[----:B------:R-:W-:Y:S01]  /*42e0*/  ISETP.GE.AND P6, PT, R42, R15, PT ;  /* 0x0000000f2a00720c */ /* 0x000fe20003fc6270 */
[----:B-1----:R-:W-:Y:S01]  /*42f0*/  FFMA.FTZ R2, R73, UR9, -R3 ;  /* 0x0000000949027c23 */ /* 0x002fe20008010803 */
[----:B------:R-:W-:-:S02]  /*4300*/  FSEL R73, R164, -INF , !P2 ;  /* 0xff800000a4497808 */ /* 0x000fc40005000000 */
[----:B------:R-:W-:Y:S01]  /*4310*/  ISETP.GE.AND P2, PT, R35, R6, PT ;  /* 0x000000062300720c */ /* 0x000fe20003f46270 */
[----:B------:R1:W-:Y:S01]  /*4320*/  MUFU.EX2 R205, R2 ;  /* 0x0000000200cd7308 */ /* 0x0003e20000000800 */
        /* <DEDUP_REMOVED lines=9> */
[----:B------:R-:W-:-:S04]  /*43c0*/  ISETP.GE.AND P1, PT, R41, R6, PT ;  /* 0x000000062900720c */ /* 0x000fc80003f26270 */
[----:B------:R-:W-:Y:S01]  /*43d0*/  FSEL R111, R132, -INF , !P1 ;  /* 0xff800000846f7808 */ /* 0x000fe20004800000 */
[----:B-1----:R-:W-:Y:S01]  /*43e0*/  FFMA.FTZ R2, R76, UR9, -R3 ;  /* 0x000000094c027c23 */ /* 0x002fe20008010803 */
[----:B------:R-:W-:Y:S02]  /*43f0*/  FSEL R76, R158, -INF , !P4 ;  /* 0xff8000009e4c7808 */ /* 0x000fe40006000000 */
[-C--:B------:R-:W-:Y:S01]  /*4400*/  ISETP.GE.AND P4, PT, R36, R6.reuse, PT ;  /* 0x000000062400720c */ /* 0x080fe20003f86270 */
[----:B------:R1:W-:Y:S01]  /*4410*/  MUFU.EX2 R203, R2 ;  /* 0x0000000200cb7308 */ /* 0x0003e20000000800 */
[----:B------:R-:W-:Y:S02]  /*4420*/  ISETP.GE.AND P1, PT, R46, R6, PT ;  /* 0x000000062e00720c */ /* 0x000fe40003f26270 */
[----:B------:R-:W-:Y:S02]  /*4430*/  FSEL R96, R145, -INF , !P4 ;  /* 0xff80000091607808 */ /* 0x000fe40006000000 */
        /* <DEDUP_REMOVED lines=8> */
[----:B------:R-:W-:Y:S01]  /*44c0*/  ISETP.GE.AND P2, PT, R40, R6, PT ;  /* 0x000000062800720c */ /* 0x000fe20003f46270 */
[----:B------:R1:W-:Y:S01]  /*44d0*/  MUFU.EX2 R202, R2 ;  /* 0x0000000200ca7308 */ /* 0x0003e20000000800 */
[----:B------:R-:W-:Y:S02]  /*44e0*/  FSEL R101, R125, -INF , !P1 ;  /* 0xff8000007d657808 */ /* 0x000fe40004800000 */
[----:B------:R-:W-:Y:S02]  /*44f0*/  FSEL R103, R141, -INF , !P2 ;  /* 0xff8000008d677808 */ /* 0x000fe40005000000 */
[-C--:B------:R-:W-:Y:S02]  /*4500*/  ISETP.GE.AND P2, PT, R41, R15.reuse, PT ;  /* 0x0000000f2900720c */ /* 0x080fe40003f46270 */
[----:B------:R-:W-:Y:S02]  /*4510*/  ISETP.GE.AND P4, PT, R45, R15, PT ;  /* 0x0000000f2d00720c */ /* 0x000fe40003f86270 */
[----:B------:R-:W-:-:S02]  /*4520*/  FSEL R121, R129, -INF , !P2 ;  /* 0xff80000081797808 */ /* 0x000fc40005000000 */
[-C--:B------:R-:W-:Y:S02]  /*4530*/  ISETP.GE.AND P2, PT, R43, R6.reuse, PT ;  /* 0x000000062b00720c */ /* 0x080fe40003f46270 */
[-C--:B------:R-:W-:Y:S02]  /*4540*/  ISETP.GE.AND P1, PT, R61, R15.reuse, PT ;  /* 0x0000000f3d00720c */ /* 0x080fe40003f26270 */
[----:B------:R-:W-:Y:S01]  /*4550*/  FSEL R39, R123, -INF , !P2 ;  /* 0xff8000007b277808 */ /* 0x000fe20005000000 */
[----:B-1----:R-:W-:Y:S01]  /*4560*/  FFMA.FTZ R2, R78, UR9, -R3 ;  /* 0x000000094e027c23 */ /* 0x002fe20008010803 */
[----:B------:R-:W-:Y:S02]  /*4570*/  FSEL R78, R156, -INF , !P5 ;  /* 0xff8000009c4e7808 */ /* 0x000fe40006800000 */
[----:B------:R-:W-:Y:S01]  /*4580*/  ISETP.GE.AND P5, PT, R40, R15, PT ;  /* 0x0000000f2800720c */ /* 0x000fe20003fa6270 */
        /* <DEDUP_REMOVED lines=9> */
[--C-:B-1----:R-:W-:Y:S01]  /*4620*/  FFMA.FTZ R2, R80, UR9, -R3.reuse ;  /* 0x0000000950027c23 */ /* 0x102fe20008010803 */
[----:B------:R-:W-:Y:S01]  /*4630*/  FSEL R80, R147, -INF , !P3 ;  /* 0xff80000093507808 */ /* 0x000fe20005800000 */
[----:B------:R-:W-:Y:S01]  /*4640*/  FFMA.FTZ R3, R81, UR9, -R3 ;  /* 0x0000000951037c23 */ /* 0x000fe20008010803 */
[----:B------:R-:W-:Y:S01]  /*4650*/  FSETP.NEU.FTZ.AND P3, PT, R37, -INF , PT ;  /* 0xff8000002500780b */ /* 0x000fe20003f7d000 */
[----:B------:R1:W-:Y:S01]  /*4660*/  MUFU.EX2 R200, R2 ;  /* 0x0000000200c87308 */ /* 0x0003e20000000800 */
[----:B------:R-:W-:Y:S02]  /*4670*/  FSEL R81, R118, -INF , !P6 ;  /* 0xff80000076517808 */ /* 0x000fe40007000000 */
[----:B------:R-:W-:Y:S02]  /*4680*/  FSEL R5, R5, RZ, P3 ;  /* 0x000000ff05057208 */ /* 0x000fe40001800000 */
[----:B------:R-:W-:-:S02]  /*4690*/  ISETP.GE.AND P6, PT, R47, R15, PT ;  /* 0x0000000f2f00720c */ /* 0x000fc40003fc6270 */
[-C--:B------:R-:W-:Y:S01]  /*46a0*/  ISETP.GE.AND P3, PT, R42, R6.reuse, PT ;  /* 0x000000062a00720c */ /* 0x080fe20003f66270 */
[----:B------:R2:W-:Y:S01]  /*46b0*/  MUFU.EX2 R248, R3 ;  /* 0x0000000300f87308 */ /* 0x0005e20000000800 */
[----:B------:R-:W-:Y:S02]  /*46c0*/  FSEL R105, R110, -INF , !P6 ;  /* 0xff8000006e697808 */ /* 0x000fe40007000000 */
[----:B------:R-:W-:Y:S02]  /*46d0*/  FSEL R116, R131, -INF , !P3 ;  /* 0xff80000083747808 */ /* 0x000fe40005800000 */
[----:B------:R-:W-:Y:S02]  /*46e0*/  FSEL R110, R115, -INF , !P2 ;  /* 0xff800000736e7808 */ /* 0x000fe40005000000 */
[----:B------:R-:W-:Y:S01]  /*46f0*/  ISETP.GE.AND P2, PT, R59, R6, PT ;  /* 0x000000063b00720c */ /* 0x000fe20003f46270 */
[----:B-1----:R-:W-:Y:S01]  /*4700*/  FFMA.FTZ R2, R11, UR9, -R5 ;  /* 0x000000090b027c23 */ /* 0x002fe20008010805 */
[----:B------:R-:W-:-:S02]  /*4710*/  ISETP.GE.AND P6, PT, R50, R15, PT ;  /* 0x0000000f3200720c */ /* 0x000fc40003fc6270 */
[----:B------:R-:W-:Y:S01]  /*4720*/  FSEL R119, R119, -INF , !P2 ;  /* 0xff80000077777808 */ /* 0x000fe20005000000 */
[----:B------:R1:W-:Y:S01]  /*4730*/  MUFU.EX2 R165, R2 ;  /* 0x0000000200a57308 */ /* 0x0003e20000000800 */
[----:B------:R-:W-:Y:S02]  /*4740*/  FSEL R108, R108, -INF , !P6 ;  /* 0xff8000006c6c7808 */ /* 0x000fe40007000000 */
[----:B------:R-:W-:Y:S02]  /*4750*/  ISETP.GE.AND P3, PT, R46, R15, PT ;  /* 0x0000000f2e00720c */ /* 0x000fe40003f66270 */
[----:B--2---:R-:W-:Y:S02]  /*4760*/  FMNMX3.FTZ R3, R83, R75, R74, !PT ;  /* 0x0000004b53037276 */ /* 0x004fe4000781004a */
[----:B------:R-:W-:Y:S02]  /*4770*/  ISETP.GE.AND P2, PT, R59, R15, PT ;  /* 0x0000000f3b00720c */ /* 0x000fe40003f46270 */
[----:B------:R-:W-:-:S02]  /*4780*/  FMNMX3.FTZ R3, R3, R53, R85, !PT ;  /* 0x0000003503037276 */ /* 0x000fc40007810055 */
[----:B------:R-:W-:Y:S02]  /*4790*/  FSEL R118, R133, -INF , !P3 ;  /* 0xff80000085767808 */ /* 0x000fe40005800000 */
[----:B------:R-:W-:Y:S01]  /*47a0*/  FSEL R162, R151, -INF , !P2 ;  /* 0xff80000097a27808 */ /* 0x000fe20005000000 */
[----:B-1----:R-:W-:Y:S01]  /*47b0*/  FFMA.FTZ R2, R12, UR9, -R5 ;  /* 0x000000090c027c23 */ /* 0x002fe20008010805 */
[----:B------:R-:W-:-:S03]  /*47c0*/  F2FP.BF16.F32.PACK_AB R12, R213, R216 ;  /* 0x000000d8d50c723e */ /* 0x000fc600000010ff */
[----:B------:R1:W-:Y:S02]  /*47d0*/  MUFU.EX2 R164, R2 ;  /* 0x0000000200a47308 */ /* 0x0003e40000000800 */
[----:B-1----:R-:W-:Y:S01]  /*47e0*/  FFMA.FTZ R2, R7, UR9, -R5 ;  /* 0x0000000907027c23 */ /* 0x002fe20008010805 */
[----:B------:R-:W-:Y:S02]  /*47f0*/  FSEL R7, R122, -INF , !P5 ;  /* 0xff8000007a077808 */ /* 0x000fe40006800000 */
[----:B------:R-:W-:-:S03]  /*4800*/  ISETP.GE.AND P5, PT, R48, R6, PT ;  /* 0x000000063000720c */ /* 0x000fc60003fa6270 */
[----:B------:R1:W-:Y:S01]  /*4810*/  MUFU.EX2 R198, R2 ;  /* 0x0000000200c67308 */ /* 0x0003e20000000800 */
[----:B------:R-:W-:Y:S02]  /*4820*/  FSEL R100, R114, -INF , !P5 ;  /* 0xff80000072647808 */ /* 0x000fe40006800000 */
[-C--:B------:R-:W-:Y:S02]  /*4830*/  ISETP.GE.AND P5, PT, R57, R6.reuse, PT ;  /* 0x000000063900720c */ /* 0x080fe40003fa6270 */
[----:B------:R-:W-:Y:S02]  /*4840*/  FSEL R114, R135, -INF , !P4 ;  /* 0xff80000087727808 */ /* 0x000fe40006000000 */
[----:B------:R-:W-:Y:S02]  /*4850*/  FSEL R109, R117, -INF , !P5 ;  /* 0xff800000756d7808 */ /* 0x000fe40006800000 */
[----:B------:R-:W-:-:S04]  /*4860*/  ISETP.GE.AND P5, PT, R61, R6, PT ;  /* 0x000000063d00720c */ /* 0x000fc80003fa6270 */
[----:B------:R-:W-:Y:S01]  /*4870*/  FSEL R120, R120, -INF , !P5 ;  /* 0xff80000078787808 */ /* 0x000fe20006800000 */
[----:B-1----:R-:W-:Y:S01]  /*4880*/  FFMA.FTZ R2, R8, UR9, -R5 ;  /* 0x0000000908027c23 */ /* 0x002fe20008010805 */
[----:B------:R-:W-:-:S03]  /*4890*/  ISETP.GE.AND P5, PT, R57, R15, PT ;  /* 0x0000000f3900720c */ /* 0x000fc60003fa6270 */
[----:B------:R1:W2:Y:S01]  /*48a0*/  MUFU.EX2 R195, R2 ;  /* 0x0000000200c37308 */ /* 0x0002a20000000800 */
[----:B------:R-:W-:Y:S02]  /*48b0*/  FSEL R146, R136, -INF , !P5 ;  /* 0xff80000088927808 */ /* 0x000fe40006800000 */
[----:B-1----:R-:W-:Y:S01]  /*48c0*/  FMNMX3.FTZ R2, R3, R55, R56, !PT ;  /* 0x0000003703027276 */ /* 0x002fe20007810038 */
[----:B------:R-:W-:Y:S01]  /*48d0*/  FFMA.FTZ R3, R9, UR9, -R5 ;  /* 0x0000000909037c23 */ /* 0x000fe20008010805 */
[----:B--2---:R-:W-:Y:S02]  /*48e0*/  F2FP.BF16.F32.PACK_AB R15, R195, R198 ;  /* 0x000000c6c30f723e */ /* 0x004fe400000010ff */
[----:B------:R-:W-:Y:S01]  /*48f0*/  FMNMX3.FTZ R2, R2, R24, R60, !PT ;  /* 0x0000001802027276 */ /* 0x000fe2000781003c */
[----:B------:R1:W-:Y:S03]  /*4900*/  MUFU.EX2 R197, R3 ;  /* 0x0000000300c57308 */ /* 0x0003e60000000800 */
[----:B------:R-:W-:-:S04]  /*4910*/  FMNMX3.FTZ R2, R2, R62, R63, !PT ;  /* 0x0000003e02027276 */ /* 0x000fc8000781003f */
[----:B------:R-:W-:-:S04]  /*4920*/  FMNMX3.FTZ R2, R2, R68, R73, !PT ;  /* 0x0000004402027276 */ /* 0x000fc80007810049 */
[----:B------:R-:W-:-:S04]  /*4930*/  FMNMX3.FTZ R2, R2, R77, R76, !PT ;  /* 0x0000004d02027276 */ /* 0x000fc8000781004c */
[----:B------:R-:W-:Y:S01]  /*4940*/  FMNMX3.FTZ R2, R2, R79, R95, !PT ;  /* 0x0000004f02027276 */ /* 0x000fe2000781005f */
[----:B-1----:R-:W-:Y:S01]  /*4950*/  FFMA.FTZ R3, R13, UR9, -R5 ;  /* 0x000000090d037c23 */ /* 0x002fe20008010805 */
[----:B------:R-:W-:-:S03]  /*4960*/  F2FP.BF16.F32.PACK_AB R13, R164, R165 ;  /* 0x000000a5a40d723e */ /* 0x000fc600000010ff */
[----:B------:R1:W-:Y:S02]  /*4970*/  MUFU.EX2 R192, R3 ;  /* 0x0000000300c07308 */ /* 0x0003e40000000800 */
[----:B-1----:R-:W-:-:S06]  /*4980*/  FFMA.FTZ R3, R10, UR9, -R5 ;  /* 0x000000090a037c23 */ /* 0x002fcc0008010805 */
[----:B------:R1:W-:Y:S02]  /*4990*/  MUFU.EX2 R193, R3 ;  /* 0x0000000300c17308 */ /* 0x0003e40000000800 */
[----:B-1----:R-:W-:Y:S02]  /*49a0*/  FMNMX3.FTZ R3, R4, R86, R90, !PT ;  /* 0x0000005604037276 */ /* 0x002fe4000781005a */
[----:B------:R-:W-:Y:S01]  /*49b0*/  FMNMX3.FTZ R4, R2, R96, R39, !PT ;  /* 0x0000006002047276 */ /* 0x000fe20007810027 */
[----:B------:R-:W-:Y:S01]  /*49c0*/  FFMA.FTZ R2, R14, UR9, -R5 ;  /* 0x000000090e027c23 */ /* 0x000fe20008010805 */
[----:B------:R-:W-:Y:S02]  /*49d0*/  FMNMX3.FTZ R3, R3, R89, R58, !PT ;  /* 0x0000005903037276 */ /* 0x000fe4000781003a */
[----:B------:R-:W-:Y:S01]  /*49e0*/  FMNMX3.FTZ R4, R4, R7, R103, !PT ;  /* 0x0000000704047276 */ /* 0x000fe20007810067 */
[----:B------:R1:W-:Y:S01]  /*49f0*/  MUFU.EX2 R196, R2 ;  /* 0x0000000200c47308 */ /* 0x0003e20000000800 */
        /* <DEDUP_REMOVED lines=11> */
[----:B------:R-:W-:-:S04]  /*4ab0*/  FMNMX3.FTZ R2, R2, R78, R80, !PT ;  /* 0x0000004e02027276 */ /* 0x000fc80007810050 */
[----:B------:R-:W-:Y:S01]  /*4ac0*/  FMNMX3.FTZ R2, R2, R98, R81, !PT ;  /* 0x0000006202027276 */ /* 0x000fe20007810051 */
[----:B-1----:R-:W-:-:S03]  /*4ad0*/  FFMA.FTZ R4, R17, UR9, -R5 ;  /* 0x0000000911047c23 */ /* 0x002fc60008010805 */
[----:B------:R-:W-:Y:S01]  /*4ae0*/  FMNMX3.FTZ R2, R2, R97, R106, !PT ;  /* 0x0000006102027276 */ /* 0x000fe2000781006a */
[----:B------:R1:W-:Y:S03]  /*4af0*/  MUFU.EX2 R190, R4 ;  /* 0x0000000400be7308 */ /* 0x0003e60000000800 */
[----:B------:R-:W-:-:S04]  /*4b00*/  FMNMX3.FTZ R2, R2, R107, R105, !PT ;  /* 0x0000006b02027276 */ /* 0x000fc80007810069 */
[----:B------:R-:W-:-:S04]  /*4b10*/  FMNMX3.FTZ R2, R2, R101, R121, !PT ;  /* 0x0000006502027276 */ /* 0x000fc80007810079 */
[----:B------:R-:W-:-:S04]  /*4b20*/  FMNMX3.FTZ R2, R2, R124, R108, !PT ;  /* 0x0000007c02027276 */ /* 0x000fc8000781006c */
[----:B------:R-:W-:Y:S02]  /*4b30*/  FMNMX3.FTZ R2, R2, R146, R114, !PT ;  /* 0x0000009202027276 */ /* 0x000fe40007810072 */
[----:B-1----:R-:W-:Y:S01]  /*4b40*/  FMNMX3.FTZ R4, R3, R145, R119, !PT ;  /* 0x0000009103047276 */ /* 0x002fe20007810077 */
[----:B------:R-:W-:Y:S01]  /*4b50*/  FFMA.FTZ R3, R18, UR9, -R5 ;  /* 0x0000000912037c23 */ /* 0x000fe20008010805 */
[----:B------:R-:W-:Y:S02]  /*4b60*/  FMNMX3.FTZ R2, R2, R118, R162, !PT ;  /* 0x0000007602027276 */ /* 0x000fe400078100a2 */
[----:B------:R-:W-:Y:S01]  /*4b70*/  FMNMX.FTZ R4, R120, R4, !PT ;  /* 0x0000000478047209 */ /* 0x000fe20007810000 */
[----:B------:R1:W-:Y:S01]  /*4b80*/  MUFU.EX2 R180, R3 ;  /* 0x0000000300b47308 */ /* 0x0003e20000000800 */
[----:B------:R-:W-:-:S03]  /*4b90*/  FMNMX.FTZ R2, R163, R2, !PT ;  /* 0x00000002a3027209 */ /* 0x000fc60007810000 */
[----:B------:R-:W2:Y:S01]  /*4ba0*/  SHFL.BFLY PT, R36, R4, 0x2, 0x1f ;  /* 0x0c401f0004247f89 */ /* 0x000ea200000e0000 */
[----:B-1----:R-:W-:-:S03]  /*4bb0*/  FFMA.FTZ R3, R19, UR9, -R5 ;  /* 0x0000000913037c23 */ /* 0x002fc60008010805 */
[----:B------:R-:W-:Y:S01]  /*4bc0*/  LDSM.16.MT88.4 R16, [R184+0x4000] ;  /* 0x00400000b810783b */ /* 0x000fe20000004200 */
[----:B------:R1:W-:Y:S01]  /*4bd0*/  MUFU.EX2 R176, R3 ;  /* 0x0000000300b07308 */ /* 0x0003e20000000800 */
[----:B--2---:R-:W-:Y:S02]  /*4be0*/  FMNMX.FTZ R36, R4, R36, !PT ;  /* 0x0000002404247209 */ /* 0x004fe40007810000 */
[----:B------:R-:W-:Y:S04]  /*4bf0*/  SHFL.BFLY PT, R4, R2, 0x2, 0x1f ;  /* 0x0c401f0002047f89 */ /* 0x000fe800000e0000 */
[----:B------:R-:W2:Y:S01]  /*4c00*/  SHFL.BFLY PT, R6, R36, 0x1, 0x1f ;  /* 0x0c201f0024067f89 */ /* 0x000ea200000e0000 */
[----:B-1----:R-:W-:-:S04]  /*4c10*/  FFMA.FTZ R3, R20, UR9, -R5 ;  /* 0x0000000914037c23 */ /* 0x002fc80008010805 */
[----:B------:R1:W-:Y:S01]  /*4c20*/  MUFU.EX2 R174, R3 ;  /* 0x0000000300ae7308 */ /* 0x0003e20000000800 */
[----:B--2---:R-:W-:Y:S01]  /*4c30*/  FMNMX.FTZ R36, R36, R6, !PT ;  /* 0x0000000624247209 */ /* 0x004fe20007810000 */
[----:B-1----:R-:W-:Y:S01]  /*4c40*/  FFMA.FTZ R3, R23, UR9, -R5 ;  /* 0x0000000917037c23 */ /* 0x002fe20008010805 */
[----:B------:R-:W-:Y:S02]  /*4c50*/  HMMA.16816.F32.BF16 R64, R12, R18, RZ ;  /* 0x000000120c40723c */ /* 0x000fe400000418ff */
[----:B------:R-:W-:-:S03]  /*4c60*/  FSETP.NEU.FTZ.AND P1, PT, R36, -INF , PT ;  /* 0xff8000002400780b */ /* 0x000fc60003f3d000 */
        /* <DEDUP_REMOVED lines=12> */
[----:B-1----:R-:W-:Y:S01]  /*4d30*/  FMNMX.FTZ R3, R2, R4, !PT ;  /* 0x0000000402037209 */ /* 0x002fe20007810000 */
[--C-:B------:R-:W-:Y:S01]  /*4d40*/  FFMA.FTZ R2, R22, UR9, -R5.reuse ;  /* 0x0000000916027c23 */ /* 0x100fe20008010805 */
[----:B------:R-:W-:Y:S01]  /*4d50*/  FMUL.FTZ R4, R36, UR9 ;  /* 0x0000000924047c20 */ /* 0x000fe20008410000 */
[----:B------:R-:W-:Y:S03]  /*4d60*/  LDSM.16.MT88.4 R20, [R186+0x4000] ;  /* 0x00400000ba14783b */ /* 0x000fe60000004200 */
[----:B------:R1:W-:Y:S01]  /*4d70*/  MUFU.EX2 R178, R2 ;  /* 0x0000000200b27308 */ /* 0x0003e20000000800 */
[----:B------:R-:W2:Y:S01]  /*4d80*/  SHFL.BFLY PT, R6, R3, 0x1, 0x1f ;  /* 0x0c201f0003067f89 */ /* 0x000ea200000e0000 */
[----:B------:R-:W-:Y:S01]  /*4d90*/  FSEL R4, R4, RZ, P1 ;  /* 0x000000ff04047208 */ /* 0x000fe20000800000 */
[----:B-1----:R-:W-:-:S05]  /*4da0*/  FFMA.FTZ R2, R52, UR9, -R5 ;  /* 0x0000000934027c23 */ /* 0x002fca0008010805 */
[----:B------:R1:W-:Y:S01]  /*4db0*/  MUFU.EX2 R181, R2 ;  /* 0x0000000200b57308 */ /* 0x0003e20000000800 */
[----:B--2---:R-:W-:Y:S01]  /*4dc0*/  FMNMX.FTZ R3, R3, R6, !PT ;  /* 0x0000000603037209 */ /* 0x004fe20007810000 */
[----:B------:R-:W-:-:S03]  /*4dd0*/  FFMA.FTZ R6, R53, UR9, -R4 ;  /* 0x0000000935067c23 */ /* 0x000fc60008010804 */
[----:B------:R-:W-:-:S03]  /*4de0*/  FSETP.NEU.FTZ.AND P1, PT, R3, -INF , PT ;  /* 0xff8000000300780b */ /* 0x000fc60003f3d000 */
[----:B------:R-:W-:Y:S01]  /*4df0*/  MUFU.EX2 R155, R6 ;  /* 0x00000006009b7308 */ /* 0x000fe20000000800 */
[----:B-1----:R-:W-:-:S07]  /*4e00*/  FFMA.FTZ R2, R51, UR9, -R5 ;  /* 0x0000000933027c23 */ /* 0x002fce0008010805 */
[----:B------:R1:W-:Y:S02]  /*4e10*/  MUFU.EX2 R183, R2 ;  /* 0x0000000200b77308 */ /* 0x0003e40000000800 */
[----:B-1----:R-:W-:-:S06]  /*4e20*/  FFMA.FTZ R2, R83, UR9, -R4 ;  /* 0x0000000953027c23 */ /* 0x002fcc0008010804 */
[----:B------:R1:W-:Y:S02]  /*4e30*/  MUFU.EX2 R133, R2 ;  /* 0x0000000200857308 */ /* 0x0003e40000000800 */
[----:B-1----:R-:W-:-:S06]  /*4e40*/  FFMA.FTZ R2, R75, UR9, -R4 ;  /* 0x000000094b027c23 */ /* 0x002fcc0008010804 */
[----:B------:R1:W2:Y:S02]  /*4e50*/  MUFU.EX2 R132, R2 ;  /* 0x0000000200847308 */ /* 0x0002a40000000800 */
[----:B-1----:R-:W-:Y:S01]  /*4e60*/  FFMA.FTZ R2, R74, UR9, -R4 ;  /* 0x000000094a027c23 */ /* 0x002fe20008010804 */
[----:B--2---:R-:W-:-:S05]  /*4e70*/  F2FP.BF16.F32.PACK_AB R8, R132, R133 ;  /* 0x000000858408723e */ /* 0x004fca00000010ff */
[----:B------:R1:W2:Y:S02]  /*4e80*/  MUFU.EX2 R154, R2 ;  /* 0x00000002009a7308 */ /* 0x0002a40000000800 */
[----:B-1----:R-:W-:Y:S01]  /*4e90*/  FMUL.FTZ R2, R3, UR9 ;  /* 0x0000000903027c20 */ /* 0x002fe20008410000 */
[----:B--2---:R-:W-:-:S04]  /*4ea0*/  F2FP.BF16.F32.PACK_AB R10, R155, R154 ;  /* 0x0000009a9b0a723e */ /* 0x004fc800000010ff */
[----:B------:R-:W-:-:S05]  /*4eb0*/  FSEL R2, R2, RZ, P1 ;  /* 0x000000ff02027208 */ /* 0x000fca0000800000 */
[--C-:B------:R-:W-:Y:S01]  /*4ec0*/  FFMA.FTZ R6, R84, UR9, -R2.reuse ;  /* 0x0000000954067c23 */ /* 0x100fe20008010802 */
[----:B------:R-:W-:-:S03]  /*4ed0*/  FFMA.FTZ R0, R87, UR9, -R2 ;  /* 0x0000000957007c23 */ /* 0x000fc60008010802 */
        /* <DEDUP_REMOVED lines=17> */
[----:B--2---:R-:W-:-:S03]  /*4ff0*/  F2FP.BF16.F32.PACK_AB R8, R168, R153 ;  /* 0x00000099a808723e */ /* 0x004fc600000010ff */
[----:B------:R1:W-:Y:S02]  /*5000*/  MUFU.EX2 R169, R0 ;  /* 0x0000000000a97308 */ /* 0x0003e40000000800 */
[----:B-1----:R-:W-:Y:S02]  /*5010*/  FFMA.FTZ R0, R24, UR9, -R4 ;  /* 0x0000000918007c23 */ /* 0x002fe40008010804 */
[----:B------:R-:W1:Y:S04]  /*5020*/  LDSM.16.MT88.4 R24, [R186+0x4400] ;  /* 0x00440000ba18783b */ /* 0x000e680000004200 */
[----:B------:R2:W3:Y:S02]  /*5030*/  MUFU.EX2 R170, R0 ;  /* 0x0000000000aa7308 */ /* 0x0004e40000000800 */
[----:B--2---:R-:W-:Y:S01]  /*5040*/  FFMA.FTZ R0, R90, UR9, -R2 ;  /* 0x000000095a007c23 */ /* 0x004fe20008010802 */
[----:B---3--:R-:W-:-:S05]  /*5050*/  F2FP.BF16.F32.PACK_AB R10, R170, R169 ;  /* 0x000000a9aa0a723e */ /* 0x008fca00000010ff */
[----:B------:R2:W-:Y:S02]  /*5060*/  MUFU.EX2 R128, R0 ;  /* 0x0000000000807308 */ /* 0x0005e40000000800 */
[----:B--2---:R-:W-:-:S06]  /*5070*/  FFMA.FTZ R0, R89, UR9, -R2 ;  /* 0x0000000959007c23 */ /* 0x004fcc0008010802 */
[----:B------:R2:W3:Y:S02]  /*5080*/  MUFU.EX2 R135, R0 ;  /* 0x0000000000877308 */ /* 0x0004e40000000800 */
[--C-:B--2---:R-:W-:Y:S01]  /*5090*/  FFMA.FTZ R0, R58, UR9, -R2.reuse ;  /* 0x000000093a007c23 */ /* 0x104fe20008010802 */
[----:B---3--:R-:W-:Y:S01]  /*50a0*/  F2FP.BF16.F32.PACK_AB R9, R135, R128 ;  /* 0x000000808709723e */ /* 0x008fe200000010ff */
[----:B------:R-:W-:Y:S01]  /*50b0*/  HMMA.16816.F32.BF16 R56, R12, R16, RZ ;  /* 0x000000100c38723c */ /* 0x000fe200000418ff */
[----:B------:R-:W-:Y:S03]  /*50c0*/  LDSM.16.MT88.4 R16, [R186+0x4800] ;  /* 0x00480000ba10783b */ /* 0x000fe60000004200 */
[----:B------:R2:W-:Y:S02]  /*50d0*/  MUFU.EX2 R131, R0 ;  /* 0x0000000000837308 */ /* 0x0005e40000000800 */
[----:B--2---:R-:W-:-:S02]  /*50e0*/  FFMA.FTZ R0, R54, UR9, -R2 ;  /* 0x0000000936007c23 */ /* 0x004fc40008010802 */
[C---:B------:R-:W-:Y:S04]  /*50f0*/  HMMA.16816.F32.BF16 R52, R12.reuse, R20, RZ ;  /* 0x000000140c34723c */ /* 0x040fe800000418ff */
[----:B------:R2:W3:Y:S04]  /*5100*/  MUFU.EX2 R134, R0 ;  /* 0x0000000000867308 */ /* 0x0004e80000000800 */
[----:B------:R-:W-:Y:S01]  /*5110*/  HMMA.16816.F32.BF16 R20, R12, R22, RZ ;  /* 0x000000160c14723c */ /* 0x000fe200000418ff */
[----:B------:R-:W4:Y:S01]  /*5120*/  LDSM.16.MT88.4 R12, [R184+0x4800] ;  /* 0x00480000b80c783b */ /* 0x000f220000004200 */
[----:B--2---:R-:W-:Y:S01]  /*5130*/  FFMA.FTZ R0, R91, UR9, -R5 ;  /* 0x000000095b007c23 */ /* 0x004fe20008010805 */
[----:B---3--:R-:W-:-:S03]  /*5140*/  F2FP.BF16.F32.PACK_AB R11, R134, R131 ;  /* 0x00000083860b723e */ /* 0x008fc600000010ff */
[----:B------:R2:W-:Y:S04]  /*5150*/  MUFU.EX2 R171, R0 ;  /* 0x0000000000ab7308 */ /* 0x0005e80000000800 */
[C---:B------:R-:W-:Y:S08]  /*5160*/  HMMA.16816.F32.BF16 R136, R8.reuse, R28, R48 ;  /* 0x0000001c0888723c */ /* 0x040ff00000041830 */
[----:B------:R-:W-:Y:S01]  /*5170*/  HMMA.16816.F32.BF16 R44, R8, R30, R44 ;  /* 0x0000001e082c723c */ /* 0x000fe2000004182c */
[----:B--2---:R-:W-:-:S07]  /*5180*/  FFMA.FTZ R0, R60, UR9, -R4 ;  /* 0x000000093c007c23 */ /* 0x004fce0008010804 */
[----:B-1----:R-:W-:Y:S01]  /*5190*/  HMMA.16816.F32.BF16 R32, R8, R26, R32 ;  /* 0x0000001a0820723c */ /* 0x002fe20000041820 */
[----:B------:R1:W-:Y:S02]  /*51a0*/  MUFU.EX2 R126, R0 ;  /* 0x00000000007e7308 */ /* 0x0003e40000000800 */
[----:B-1----:R-:W-:-:S06]  /*51b0*/  FFMA.FTZ R0, R62, UR9, -R4 ;  /* 0x000000093e007c23 */ /* 0x002fcc0008010804 */
[----:B------:R1:W2:Y:S02]  /*51c0*/  MUFU.EX2 R127, R0 ;  /* 0x00000000007f7308 */ /* 0x0002a40000000800 */
[----:B-1----:R-:W-:Y:S02]  /*51d0*/  FFMA.FTZ R0, R63, UR9, -R4 ;  /* 0x000000093f007c23 */ /* 0x002fe40008010804 */
[----:B------:R-:W-:Y:S01]  /*51e0*/  HMMA.16816.F32.BF16 R60, R8, R24, R40 ;  /* 0x00000018083c723c */ /* 0x000fe20000041828 */
[----:B------:R-:W-:-:S03]  /*51f0*/  F2FP.BF16.F32.PACK_AB R8, R227, R228 ;  /* 0x000000e4e308723e */ /* 0x000fc600000010ff */
[----:B------:R1:W-:Y:S01]  /*5200*/  MUFU.EX2 R125, R0 ;  /* 0x00000000007d7308 */ /* 0x0003e20000000800 */
[----:B------:R-:W-:Y:S02]  /*5210*/  F2FP.BF16.F32.PACK_AB R9, R192, R197 ;  /* 0x000000c5c009723e */ /* 0x000fe400000010ff */
[----:B------:R-:W-:Y:S02]  /*5220*/  F2FP.BF16.F32.PACK_AB R10, R226, R231 ;  /* 0x000000e7e20a723e */ /* 0x000fe400000010ff */
[----:B------:R-:W-:-:S07]  /*5230*/  F2FP.BF16.F32.PACK_AB R11, R196, R193 ;  /* 0x000000c1c40b723e */ /* 0x000fce00000010ff */
[----:B------:R-:W-:Y:S01]  /*5240*/  HMMA.16816.F32.BF16 R56, R8, R28, R56 ;  /* 0x0000001c0838723c */ /* 0x000fe20000041838 */
[----:B-1----:R-:W-:-:S07]  /*5250*/  FFMA.FTZ R0, R68, UR9, -R4 ;  /* 0x0000000944007c23 */ /* 0x002fce0008010804 */
[C---:B------:R-:W-:Y:S01]  /*5260*/  HMMA.16816.F32.BF16 R52, R8.reuse, R24, R52 ;  /* 0x000000180834723c */ /* 0x040fe20000041834 */
[----:B------:R1:W3:Y:S07]  /*5270*/  MUFU.EX2 R123, R0 ;  /* 0x00000000007b7308 */ /* 0x0002ee0000000800 */
[C---:B------:R-:W-:Y:S08]  /*5280*/  HMMA.16816.F32.BF16 R48, R8.reuse, R30, R64 ;  /* 0x0000001e0830723c */ /* 0x040ff00000041840 */
[----:B------:R-:W-:Y:S01]  /*5290*/  HMMA.16816.F32.BF16 R40, R8, R26, R20 ;  /* 0x0000001a0828723c */ /* 0x000fe20000041814 */
[----:B------:R-:W5:Y:S01]  /*52a0*/  LDSM.16.MT88.4 R20, [R184+0x4c00] ;  /* 0x004c0000b814783b */ /* 0x000f620000004200 */
[----:B-1----:R-:W-:Y:S01]  /*52b0*/  FFMA.FTZ R0, R69, UR9, -R2 ;  /* 0x0000000945007c23 */ /* 0x002fe20008010802 */
[----:B--2---:R-:W-:-:S02]  /*52c0*/  F2FP.BF16.F32.PACK_AB R8, R127, R126 ;  /* 0x0000007e7f08723e */ /* 0x004fc400000010ff */
[----:B------:R-:W1:Y:S01]  /*52d0*/  LDSM.16.MT88.4 R24, [R186+0x4c00] ;  /* 0x004c0000ba18783b */ /* 0x000e620000004200 */
[----:B------:R2:W-:Y:S01]  /*52e0*/  MUFU.EX2 R112, R0 ;  /* 0x0000000000707308 */ /* 0x0005e20000000800 */
[----:B---3--:R-:W-:Y:S01]  /*52f0*/  F2FP.BF16.F32.PACK_AB R10, R123, R125 ;  /* 0x0000007d7b0a723e */ /* 0x008fe200000010ff */
[----:B--2---:R-:W-:-:S06]  /*5300*/  FFMA.FTZ R0, R70, UR9, -R2 ;  /* 0x0000000946007c23 */ /* 0x004fcc0008010802 */
[----:B------:R2:W3:Y:S02]  /*5310*/  MUFU.EX2 R117, R0 ;  /* 0x0000000000757308 */ /* 0x0004e40000000800 */
[----:B--2---:R-:W-:Y:S01]  /*5320*/  FFMA.FTZ R0, R71, UR9, -R2 ;  /* 0x0000000947007c23 */ /* 0x004fe20008010802 */
[----:B---3--:R-:W-:-:S05]  /*5330*/  F2FP.BF16.F32.PACK_AB R9, R117, R112 ;  /* 0x000000707509723e */ /* 0x008fca00000010ff */
[----:B------:R2:W-:Y:S02]  /*5340*/  MUFU.EX2 R115, R0 ;  /* 0x0000000000737308 */ /* 0x0005e40000000800 */
[----:B--2---:R-:W-:-:S06]  /*5350*/  FFMA.FTZ R0, R72, UR9, -R2 ;  /* 0x0000000948007c23 */ /* 0x004fcc0008010802 */
[----:B------:R2:W3:Y:S02]  /*5360*/  MUFU.EX2 R91, R0 ;  /* 0x00000000005b7308 */ /* 0x0004e40000000800 */
[----:B--2---:R-:W-:Y:S01]  /*5370*/  FFMA.FTZ R0, R92, UR9, -R5 ;  /* 0x000000095c007c23 */ /* 0x004fe20008010805 */
[----:B---3--:R-:W-:-:S05]  /*5380*/  F2FP.BF16.F32.PACK_AB R11, R91, R115 ;  /* 0x000000735b0b723e */ /* 0x008fca00000010ff */
[----:B------:R2:W-:Y:S02]  /*5390*/  MUFU.EX2 R92, R0 ;  /* 0x00000000005c7308 */ /* 0x0005e40000000800 */
[C---:B----4-:R-:W-:Y:S08]  /*53a0*/  HMMA.16816.F32.BF16 R136, R8.reuse, R12, R136 ;  /* 0x0000000c0888723c */ /* 0x050ff00000041888 */
        /* <DEDUP_REMOVED lines=16> */
[----:B------:R2:W-:Y:S07]  /*54b0*/  MUFU.EX2 R88, R0 ;  /* 0x0000000000587308 */ /* 0x0005ee0000000800 */
[----:B------:R-:W-:Y:S01]  /*54c0*/  HMMA.16816.F32.BF16 R40, R8, R18, R40 ;  /* 0x000000120828723c */ /* 0x000fe20000041828 */
[----:B------:R-:W4:Y:S01]  /*54d0*/  LDSM.16.MT88.4 R16, [R186+0x5000] ;  /* 0x00500000ba10783b */ /* 0x000f220000004200 */
[----:B---3--:R-:W-:Y:S01]  /*54e0*/  F2FP.BF16.F32.PACK_AB R8, R89, R90 ;  /* 0x0000005a5908723e */ /* 0x008fe200000010ff */
[----:B--2---:R-:W-:-:S04]  /*54f0*/  FFMA.FTZ R0, R79, UR9, -R4 ;  /* 0x000000094f007c23 */ /* 0x004fc80008010804 */
        /* <DEDUP_REMOVED lines=14> */
[C---:B-----5:R-:W-:Y:S08]  /*55e0*/  HMMA.16816.F32.BF16 R136, R8.reuse, R20, R136 ;  /* 0x000000140888723c */ /* 0x060ff00000041888 */
[----:B------:R-:W-:Y:S01]  /*55f0*/  HMMA.16816.F32.BF16 R44, R8, R22, R44 ;  /* 0x00000016082c723c */ /* 0x000fe2000004182c */
[----:B--2---:R-:W-:-:S07]  /*5600*/  FFMA.FTZ R0, R95, UR9, -R4 ;  /* 0x000000095f007c23 */ /* 0x004fce0008010804 */
[C---:B-1----:R-:W-:Y:S01]  /*5610*/  HMMA.16816.F32.BF16 R156, R8.reuse, R24, R60 ;  /* 0x00000018089c723c */ /* 0x042fe2000004183c */
        /* <DEDUP_REMOVED lines=32> */
[C---:B----4-:R-:W-:Y:S08]  /*5820*/  HMMA.16816.F32.BF16 R136, R8.reuse, R12, R136 ;  /* 0x0000000c0888723c */ /* 0x050ff00000041888 */
        /* <DEDUP_REMOVED lines=15> */
[----:B------:R-:W1:Y:S01]  /*5920*/  LDSM.16.MT88.4 R12, [R184+0x5800] ;  /* 0x00580000b80c783b */ /* 0x000e620000004200 */
[----:B------:R5:W-:Y:S06]  /*5930*/  MUFU.EX2 R68, R0 ;  /* 0x0000000000447308 */ /* 0x000bec0000000800 */
[----:B------:R-:W-:Y:S01]  /*5940*/  HMMA.16816.F32.BF16 R48, R8, R16, R48 ;  /* 0x000000100830723c */ /* 0x000fe20000041830 */
[----:B------:R-:W1:Y:S01]  /*5950*/  LDSM.16.MT88.4 R16, [R186+0x5800] ;  /* 0x00580000ba10783b */ /* 0x000e620000004200 */
[----:B----4-:R-:W-:Y:S01]  /*5960*/  F2FP.BF16.F32.PACK_AB R8, R69, R70 ;  /* 0x000000464508723e */ /* 0x010fe200000010ff */
[----:B-----5:R-:W-:-:S04]  /*5970*/  FFMA.FTZ R0, R100, UR9, -R4 ;  /* 0x0000000964007c23 */ /* 0x020fc80008010804 */
[----:B------:R4:W5:Y:S02]  /*5980*/  MUFU.EX2 R67, R0 ;  /* 0x0000000000437308 */ /* 0x0009640000000800 */
[----:B----4-:R-:W-:Y:S01]  /*5990*/  FFMA.FTZ R0, R106, UR9, -R2 ;  /* 0x000000096a007c23 */ /* 0x010fe20008010802 */
[----:B-----5:R-:W-:-:S05]  /*59a0*/  F2FP.BF16.F32.PACK_AB R10, R67, R68 ;  /* 0x00000044430a723e */ /* 0x020fca00000010ff */
[----:B------:R4:W-:Y:S02]  /*59b0*/  MUFU.EX2 R64, R0 ;  /* 0x0000000000407308 */ /* 0x0009e40000000800 */
[----:B----4-:R-:W-:-:S06]  /*59c0*/  FFMA.FTZ R0, R107, UR9, -R2 ;  /* 0x000000096b007c23 */ /* 0x010fcc0008010802 */
        /* <DEDUP_REMOVED lines=23> */
[----:B--2---:R-:W-:-:S07]  /*5b40*/  FFMA.FTZ R0, R110, UR9, -R4 ;  /* 0x000000096e007c23 */ /* 0x004fce0008010804 */
[C---:B------:R-:W-:Y:S01]  /*5b50*/  HMMA.16816.F32.BF16 R140, R8.reuse, R20, R140 ;  /* 0x00000014088c723c */ /* 0x040fe2000004188c */
[----:B------:R2:W-:Y:S07]  /*5b60*/  MUFU.EX2 R59, R0 ;  /* 0x00000000003b7308 */ /* 0x0005ee0000000800 */
[----:B------:R-:W-:Y:S01]  /*5b70*/  HMMA.16816.F32.BF16 R20, R8, R22, R52 ;  /* 0x000000160814723c */ /* 0x000fe20000041834 */
        /* <DEDUP_REMOVED lines=14> */
[----:B---3--:R-:W-:Y:S01]  /*5c60*/  F2FP.BF16.F32.PACK_AB R11, R42, R43 ;  /* 0x0000002b2a0b723e */ /* 0x008fe200000010ff */
[----:B------:R-:W2:Y:S04]  /*5c70*/  LDSM.16.MT88.4 R148, [R184+0x5c00] ;  /* 0x005c0000b894783b */ /* 0x000ea80000004200 */
[----:B------:R3:W4:Y:S02]  /*5c80*/  MUFU.EX2 R41, R0 ;  /* 0x0000000000297308 */ /* 0x0007240000000800 */
[C---:B-1----:R-:W-:Y:S08]  /*5c90*/  HMMA.16816.F32.BF16 R136, R8.reuse, R12, R136 ;  /* 0x0000000c0888723c */ /* 0x042ff00000041888 */
[----:B------:R-:W-:Y:S01]  /*5ca0*/  HMMA.16816.F32.BF16 R156, R8, R16, R156 ;  /* 0x00000010089c723c */ /* 0x000fe2000004189c */
[----:B---3--:R-:W-:-:S07]  /*5cb0*/  FFMA.FTZ R0, R144, UR9, -R4 ;  /* 0x0000000990007c23 */ /* 0x008fce0008010804 */
[----:B------:R-:W-:Y:S01]  /*5cc0*/  HMMA.16816.F32.BF16 R32, R8, R18, R32 ;  /* 0x000000120820723c */ /* 0x000fe20000041820 */
[----:B------:R1:W-:Y:S02]  /*5cd0*/  MUFU.EX2 R40, R0 ;  /* 0x0000000000287308 */ /* 0x0003e40000000800 */
[----:B-1----:R-:W-:-:S05]  /*5ce0*/  FFMA.FTZ R0, R145, UR9, -R4 ;  /* 0x0000000991007c23 */ /* 0x002fca0008010804 */
[----:B------:R-:W-:Y:S01]  /*5cf0*/  HMMA.16816.F32.BF16 R144, R8, R14, R44 ;  /* 0x0000000e0890723c */ /* 0x000fe2000004182c */
[----:B------:R-:W-:Y:S01]  /*5d00*/  F2FP.BF16.F32.PACK_AB R8, R205, R206 ;  /* 0x000000cecd08723e */ /* 0x000fe200000010ff */
[----:B------:R1:W-:Y:S01]  /*5d10*/  MUFU.EX2 R39, R0 ;  /* 0x0000000000277308 */ /* 0x0003e20000000800 */
[----:B------:R-:W-:Y:S02]  /*5d20*/  F2FP.BF16.F32.PACK_AB R9, R75, R86 ;  /* 0x000000564b09723e */ /* 0x000fe400000010ff */
[----:B------:R-:W-:Y:S02]  /*5d30*/  F2FP.BF16.F32.PACK_AB R10, R203, R204 ;  /* 0x000000cccb0a723e */ /* 0x000fe400000010ff */
[----:B----4-:R-:W-:-:S07]  /*5d40*/  F2FP.BF16.F32.PACK_AB R11, R41, R65 ;  /* 0x00000041290b723e */ /* 0x010fce00000010ff */
[----:B------:R-:W-:Y:S01]  /*5d50*/  HMMA.16816.F32.BF16 R48, R8, R16, R48 ;  /* 0x000000100830723c */ /* 0x000fe20000041830 */
[----:B-1----:R-:W-:-:S07]  /*5d60*/  FFMA.FTZ R0, R119, UR9, -R4 ;  /* 0x0000000977007c23 */ /* 0x002fce0008010804 */
[C---:B------:R-:W-:Y:S01]  /*5d70*/  HMMA.16816.F32.BF16 R140, R8.reuse, R12, R140 ;  /* 0x0000000c088c723c */ /* 0x040fe2000004188c */
[----:B------:R1:W-:Y:S07]  /*5d80*/  MUFU.EX2 R31, R0 ;  /* 0x00000000001f7308 */ /* 0x0003ee0000000800 */
[C---:B------:R-:W-:Y:S01]  /*5d90*/  HMMA.16816.F32.BF16 R20, R8.reuse, R14, R20 ;  /* 0x0000000e0814723c */ /* 0x040fe20000041814 */
[----:B------:R-:W3:Y:S07]  /*5da0*/  LDSM.16.MT88.4 R12, [R186+0x5c00] ;  /* 0x005c0000ba0c783b */ /* 0x000eee0000004200 */
[----:B------:R-:W-:Y:S01]  /*5db0*/  HMMA.16816.F32.BF16 R24, R8, R18, R24 ;  /* 0x000000120818723c */ /* 0x000fe20000041818 */
[----:B-1----:R-:W-:Y:S01]  /*5dc0*/  FFMA.FTZ R0, R120, UR9, -R4 ;  /* 0x0000000978007c23 */ /* 0x002fe20008010804 */
[----:B------:R-:W-:-:S03]  /*5dd0*/  FADD.FTZ R4, R122, R6 ;  /* 0x000000067a047221 */ /* 0x000fc60000010000 */
[----:B------:R1:W4:Y:S01]  /*5de0*/  MUFU.EX2 R251, R0 ;  /* 0x0000000000fb7308 */ /* 0x0003220000000800 */
[----:B------:R-:W-:Y:S01]  /*5df0*/  FADD.FTZ R4, R129, R4 ;  /* 0x0000000481047221 */ /* 0x000fe20000010000 */
[----:B-1----:R-:W-:-:S06]  /*5e00*/  FFMA.FTZ R0, R114, UR9, -R2 ;  /* 0x0000000972007c23 */ /* 0x002fcc0008010802 */
[----:B------:R1:W-:Y:S02]  /*5e10*/  MUFU.EX2 R29, R0 ;  /* 0x00000000001d7308 */ /* 0x0003e40000000800 */
[----:B-1----:R-:W-:-:S06]  /*5e20*/  FFMA.FTZ R0, R118, UR9, -R2 ;  /* 0x0000000976007c23 */ /* 0x002fcc0008010802 */
[----:B------:R1:W5:Y:S02]  /*5e30*/  MUFU.EX2 R30, R0 ;  /* 0x00000000001e7308 */ /* 0x0003640000000800 */
[--C-:B-1----:R-:W-:Y:S01]  /*5e40*/  FFMA.FTZ R0, R162, UR9, -R2.reuse ;  /* 0x00000009a2007c23 */ /* 0x102fe20008010802 */
[----:B------:R-:W-:Y:S01]  /*5e50*/  FFMA.FTZ R2, R163, UR9, -R2 ;  /* 0x00000009a3027c23 */ /* 0x000fe20008010802 */
[----:B----4-:R-:W-:-:S04]  /*5e60*/  F2FP.BF16.F32.PACK_AB R162, R251, R31 ;  /* 0x0000001ffba2723e */ /* 0x010fc800000010ff */
[----:B------:R1:W-:Y:S08]  /*5e70*/  MUFU.EX2 R28, R0 ;  /* 0x00000000001c7308 */ /* 0x0003f00000000800 */
[----:B------:R4:W2:Y:S01]  /*5e80*/  MUFU.EX2 R250, R2 ;  /* 0x0000000200fa7308 */ /* 0x0008a20000000800 */
[----:B-1----:R-:W-:Y:S01]  /*5e90*/  FFMA.FTZ R0, R161, UR9, -R5 ;  /* 0x00000009a1007c23 */ /* 0x002fe20008010805 */
[----:B-----5:R-:W-:-:S06]  /*5ea0*/  F2FP.BF16.F32.PACK_AB R161, R30, R29 ;  /* 0x0000001d1ea1723e */ /* 0x020fcc00000010ff */
[----:B------:R1:W-:Y:S01]  /*5eb0*/  MUFU.EX2 R16, R0 ;  /* 0x0000000000107308 */ /* 0x0003e20000000800 */
[----:B----4-:R-:W-:Y:S01]  /*5ec0*/  FADD.FTZ R2, R165, R164 ;  /* 0x000000a4a5027221 */ /* 0x010fe20000010000 */
[----:B--2---:R-:W-:Y:S02]  /*5ed0*/  F2FP.BF16.F32.PACK_AB R163, R250, R28 ;  /* 0x0000001cfaa3723e */ /* 0x004fe400000010ff */
[----:B------:R-:W-:Y:S01]  /*5ee0*/  F2FP.BF16.F32.PACK_AB R164, R201, R202 ;  /* 0x000000cac9a4723e */ /* 0x000fe200000010ff */
[----:B------:R-:W-:-:S04]  /*5ef0*/  FADD.FTZ R2, R198, R2 ;  /* 0x00000002c6027221 */ /* 0x000fc80000010000 */
[----:B------:R-:W-:-:S04]  /*5f00*/  FADD.FTZ R2, R195, R2 ;  /* 0x00000002c3027221 */ /* 0x000fc80000010000 */
[----:B------:R-:W-:Y:S01]  /*5f10*/  FADD.FTZ R2, R197, R2 ;  /* 0x00000002c5027221 */ /* 0x000fe20000010000 */
[----:B-1----:R-:W-:Y:S01]  /*5f20*/  FFMA.FTZ R0, R160, UR9, -R5 ;  /* 0x00000009a0007c23 */ /* 0x002fe20008010805 */
[----:B------:R-:W-:-:S03]  /*5f30*/  F2FP.BF16.F32.PACK_AB R160, R39, R40 ;  /* 0x0000002827a0723e */ /* 0x000fc600000010ff */
[----:B------:R1:W2:Y:S04]  /*5f40*/  MUFU.EX2 R9, R0 ;  /* 0x0000000000097308 */ /* 0x0002a80000000800 */
[C---:B------:R-:W-:Y:S08]  /*5f50*/  HMMA.16816.F32.BF16 R136, R160.reuse, R148, R136 ;  /* 0x00000094a088723c */ /* 0x040ff00000041888 */
[----:B------:R-:W-:Y:S01]  /*5f60*/  HMMA.16816.F32.BF16 R144, R160, R150, R144 ;  /* 0x00000096a090723c */ /* 0x000fe20000041890 */
[----:B-1----:R-:W-:Y:S01]  /*5f70*/  FFMA.FTZ R0, R166, UR9, -R5 ;  /* 0x00000009a6007c23 */ /* 0x002fe20008010805 */
[----:B--2---:R-:W-:-:S02]  /*5f80*/  F2FP.BF16.F32.PACK_AB R165, R9, R16 ;  /* 0x0000001009a5723e */ /* 0x004fc400000010ff */
[----:B------:R-:W-:Y:S01]  /*5f90*/  F2FP.BF16.F32.PACK_AB R166, R248, R200 ;  /* 0x000000c8f8a6723e */ /* 0x000fe200000010ff */
[----:B------:R1:W-:Y:S03]  /*5fa0*/  MUFU.EX2 R8, R0 ;  /* 0x0000000000087308 */ /* 0x0003e60000000800 */
[C---:B---3--:R-:W-:Y:S08]  /*5fb0*/  HMMA.16816.F32.BF16 R156, R160.reuse, R12, R156 ;  /* 0x0000000ca09c723c */ /* 0x048ff0000004189c */
[----:B------:R-:W-:Y:S01]  /*5fc0*/  HMMA.16816.F32.BF16 R160, R160, R14, R32 ;  /* 0x0000000ea0a0723c */ /* 0x000fe20000041820 */
[----:B-1----:R-:W-:Y:S01]  /*5fd0*/  FFMA.FTZ R0, R167, UR9, -R5 ;  /* 0x00000009a7007c23 */ /* 0x002fe20008010805 */
[----:B------:R-:W-:-:S03]  /*5fe0*/  FADD.FTZ R5, R216, R213 ;  /* 0x000000d5d8057221 */ /* 0x000fc60000010000 */
[----:B------:R1:W2:Y:S01]  /*5ff0*/  MUFU.EX2 R249, R0 ;  /* 0x0000000000f97308 */ /* 0x0002a20000000800 */
[----:B------:R-:W-:-:S04]  /*6000*/  FADD.FTZ R5, R215, R5 ;  /* 0x00000005d7057221 */ /* 0x000fc80000010000 */
[----:B------:R-:W-:Y:S01]  /*6010*/  FADD.FTZ R6, R223, R5 ;  /* 0x00000005df067221 */ /* 0x000fe20000010000 */
[----:B-1----:R-:W-:Y:S01]  /*6020*/  FADD.FTZ R0, R133, R132 ;  /* 0x0000008485007221 */ /* 0x002fe20000010000 */
[----:B--2---:R-:W-:-:S03]  /*6030*/  F2FP.BF16.F32.PACK_AB R167, R249, R8 ;  /* 0x00000008f9a7723e */ /* 0x004fc600000010ff */
[----:B------:R-:W-:-:S04]  /*6040*/  FADD.FTZ R0, R154, R0 ;  /* 0x000000009a007221 */ /* 0x000fc80000010000 */
        /* <DEDUP_REMOVED lines=125> */
[----:B------:R-:W2:Y:S01]  /*6820*/  LDCU UR4, c[0x0][0x45c] ;  /* 0x00008b80ff0477ac */ /* 0x000ea20008000800 */
[----:B------:R-:W-:Y:S05]  /*6830*/  BRA `(.L_x_292) ;  /* 0x00000000006c7947 */ /* 0x000fea0003800000 */
.L_x_294:
        /* <DEDUP_REMOVED lines=10> */
[C---:B------:R-:W-:Y:S01]  /*68e0*/  IADD3 R10, P0, PT, R0.reuse, UR30, RZ ;  /* 0x0000001e000a7c10 */ /* 0x040fe2000ff1e0ff */
[----:B------:R-:W-:Y:S01]  /*68f0*/  @!PT LDS RZ, [RZ] ;  /* 0x00000000fffff984 */ /* 0x000fe20000000800 */
[----:B------:R-:W-:Y:S01]  /*6900*/  @!PT LDS RZ, [RZ] ;  /* 0x00000000fffff984 */ /* 0x000fe20000000800 */
[----:B------:R-:W-:Y:S01]  /*6910*/  @!PT LDS RZ, [RZ] ;  /* 0x00000000fffff984 */ /* 0x000fe20000000800 */
[----:B------:R1:W-:Y:S01]  /*6920*/  LDGSTS.E.BYPASS.LTC128B.128 [R194+0x2000], desc[UR26][R8.64] ;  /* 0x0200000008c27fae */ /* 0x0003e2000b981a1a */
[----:B------:R-:W-:Y:S02]  /*6930*/  IADD3.X R11, PT, PT, R3, UR23, RZ, P1, !PT ;  /* 0x00000017030b7c10 */ /* 0x000fe40008ffe4ff */
[-C--:B------:R-:W-:Y:S02]  /*6940*/  LEA R4, P1, R5, R210.reuse, 0x1 ;  /* 0x000000d205047211 */ /* 0x080fe400078208ff */
[-C--:B------:R-:W-:Y:S02]  /*6950*/  LEA.HI.X R7, R0, R209.reuse, R3, 0x1, P2 ;  /* 0x000000d100077211 */ /* 0x080fe400010f0c03 */
[----:B------:R-:W-:Y:S02]  /*6960*/  IADD3.X R12, PT, PT, R3, UR29, RZ, P0, !PT ;  /* 0x0000001d030c7c10 */ /* 0x000fe400087fe4ff */
[C---:B------:R-:W-:Y:S01]  /*6970*/  LEA R2, P0, R10.reuse, R210, 0x1 ;  /* 0x000000d20a027211 */ /* 0x040fe200078008ff */
[----:B------:R1:W-:Y:S01]  /*6980*/  LDGSTS.E.BYPASS.LTC128B.128 [R194+0x2800], desc[UR26][R6.64] ;  /* 0x0280000006c27fae */ /* 0x0003e2000b981a1a */
[-C--:B------:R-:W-:Y:S02]  /*6990*/  LEA.HI.X R5, R5, R209.reuse, R11, 0x1, P1 ;  /* 0x000000d105057211 */ /* 0x080fe400008f0c0b */
[----:B------:R-:W-:Y:S03]  /*69a0*/  LEA.HI.X R3, R10, R209, R12, 0x1, P0 ;  /* 0x000000d10a037211 */ /* 0x000fe600000f0c0c */
[----:B------:R1:W-:Y:S04]  /*69b0*/  LDGSTS.E.BYPASS.LTC128B.128 [R194+0x3000], desc[UR26][R4.64] ;  /* 0x0300000004c27fae */ /* 0x0003e8000b981a1a */
[----:B------:R1:W-:Y:S04]  /*69c0*/  LDGSTS.E.BYPASS.LTC128B.128 [R194+0x3800], desc[UR26][R2.64] ;  /* 0x0380000002c27fae */ /* 0x0003e8000b981a1a */
[----:B------:R-:W0:Y:S01]  /*69d0*/  LDGDEPBAR ;  /* 0x00000000000079af */ /* 0x000e220000000000 */
[----:B------:R-:W-:Y:S05]  /*69e0*/  BRA `(.L_x_293) ;  /* 0x0000001800ac7947 */ /* 0x000fea0003800000 */
.L_x_292:
[----:B------:R-:W-:Y:S04]  /*69f0*/  DEPBAR.LE SB0, 0x0 ;  /* 0x000080000000791a */ /* 0x000fe80000000000 */
[----:B------:R-:W-:Y:S01]  /*6a00*/  BAR.SYNC.DEFER_BLOCKING 0x0 ;  /* 0x0000000000007b1d */ /* 0x000fe20000010000 */
[C---:B------:R-:W-:Y:S04]  /*6a10*/  IMAD.WIDE.U32 R4, R190.reuse, UR22, RZ ;  /* 0x00000016be047c25 */ /* 0x040fe8000f8e00ff */
[----:B------:R-:W-:Y:S01]  /*6a20*/  IMAD R3, R190, UR15, RZ ;  /* 0x0000000fbe037c24 */ /* 0x000fe2000f8e02ff */
[CC--:B------:R-:W-:Y:S02]  /*6a30*/  LEA R12, P3, R4.reuse, R246.reuse, 0x1 ;  /* 0x000000f6040c7211 */ /* 0x0c0fe400078608ff */
[----:B------:R-:W-:Y:S02]  /*6a40*/  IADD3 R0, P0, PT, R4, UR6, RZ ;  /* 0x0000000604007c10 */ /* 0x000fe4000ff1e0ff */
[----:B------:R-:W-:Y:S02]  /*6a50*/  IADD3 R3, PT, PT, R5, R3, RZ ;  /* 0x0000000305037210 */ /* 0x000fe40007ffe0ff */
[-C--:B------:R-:W-:Y:S02]  /*6a60*/  LEA R10, P2, R0, R246.reuse, 0x1 ;  /* 0x000000f6000a7211 */ /* 0x080fe400078408ff */
[-C--:B------:R-:W-:Y:S02]  /*6a70*/  LEA.HI.X R13, R4, R243.reuse, R3, 0x1, P3 ;  /* 0x000000f3040d7211 */ /* 0x080fe400018f0c03 */
[----:B------:R-:W-:Y:S02]  /*6a80*/  IADD3.X R2, PT, PT, R3, UR28, RZ, P0, !PT ;  /* 0x0000001c03027c10 */ /* 0x000fe400087fe4ff */
[C---:B------:R-:W-:Y:S02]  /*6a90*/  IADD3 R5, P1, PT, R0.reuse, UR6, RZ ;  /* 0x0000000600057c10 */ /* 0x040fe4000ff3e0ff */
[-C--:B------:R-:W-:Y:S02]  /*6aa0*/  LEA.HI.X R11, R0, R243.reuse, R2, 0x1, P2 ;  /* 0x000000f3000b7211 */ /* 0x080fe400010f0c02 */
[----:B------:R-:W-:Y:S01]  /*6ab0*/  IADD3.X R9, PT, PT, R2, UR28, RZ, P1, !PT ;  /* 0x0000001c02097c10 */ /* 0x000fe20008ffe4ff */
[----:B------:R-:W-:Y:S01]  /*6ac0*/  @!PT LDS RZ, [RZ] ;  /* 0x00000000fffff984 */ /* 0x000fe20000000800 */
[----:B------:R-:W-:Y:S01]  /*6ad0*/  @!PT LDS RZ, [RZ] ;  /* 0x00000000fffff984 */ /* 0x000fe20000000800 */
[----:B------:R-:W-:Y:S01]  /*6ae0*/  @!PT LDS RZ, [RZ] ;  /* 0x00000000fffff984 */ /* 0x000fe20000000800 */
[----:B------:R-:W-:Y:S01]  /*6af0*/  LDGSTS.E.BYPASS.LTC128B.128 [R194+0x4000], desc[UR26][R12.64] ;  /* 0x040000000cc27fae */ /* 0x000fe2000b981a1a */
[CC--:B------:R-:W-:Y:S02]  /*6b00*/  LEA R8, P1, R5.reuse, R246.reuse, 0x1 ;  /* 0x000000f605087211 */ /* 0x0c0fe400078208ff */
        /* <DEDUP_REMOVED lines=10> */
[----:B------:R-:W0:Y:S08]  /*6bb0*/  LDGDEPBAR ;  /* 0x00000000000079af */ /* 0x000e300000000000 */
[----:B------:R-:W3:Y:S08]  /*6bc0*/  LDSM.16.M88.4 R16, [R185+0x2000] ;  /* 0x00200000b910783b */ /* 0x000ef00000000200 */
[----:B------:R-:W4:Y:S08]  /*6bd0*/  LDSM.16.M88.4 R124, [R188+0x1000] ;  /* 0x00100000bc7c783b */ /* 0x000f300000000200 */
[----:B------:R-:W5:Y:S08]  /*6be0*/  LDSM.16.M88.4 R32, [R185+0x2400] ;  /* 0x00240000b920783b */ /* 0x000f700000000200 */
[----:B------:R-:W1:Y:S08]  /*6bf0*/  LDSM.16.M88.4 R48, [R185+0x2800] ;  /* 0x00280000b930783b */ /* 0x000e700000000200 */
[----:B------:R-:W2:Y:S08]  /*6c00*/  LDSM.16.M88.4 R64, [R185+0x2c00] ;  /* 0x002c0000b940783b */ /* 0x000eb00000000200 */
[----:B------:R-:W2:Y:S08]  /*6c10*/  LDSM.16.M88.4 R80, [R185+0x3000] ;  /* 0x00300000b950783b */ /* 0x000eb00000000200 */
[----:B------:R-:W2:Y:S08]  /*6c20*/  LDSM.16.M88.4 R96, [R185+0x3400] ;  /* 0x00340000b960783b */ /* 0x000eb00000000200 */
[----:B------:R-:W2:Y:S08]  /*6c30*/  LDSM.16.M88.4 R112, [R185+0x3800] ;  /* 0x00380000b970783b */ /* 0x000eb00000000200 */
[----:B------:R-:W2:Y:S08]  /*6c40*/  LDSM.16.M88.4 R168, [R185+0x3c00] ;  /* 0x003c0000b9a8783b */ /* 0x000eb00000000200 */
[----:B------:R-:W-:Y:S08]  /*6c50*/  LDSM.16.M88.4 R172, [R189] ;  /* 0x00000000bdac783b */ /* 0x000ff00000000200 */
[----:B------:R-:W2:Y:S08]  /*6c60*/  LDSM.16.M88.4 R176, [R187+0x2000] ;  /* 0x00200000bbb0783b */ /* 0x000eb00000000200 */
[----:B------:R-:W2:Y:S01]  /*6c70*/  LDSM.16.M88.4 R180, [R189+0x1000] ;  /* 0x00100000bdb4783b */ /* 0x000ea20000000200 */
[-C--:B---3--:R-:W-:Y:S08]  /*6c80*/  HMMA.16816.F32.BF16 R4, R128, R16.reuse, RZ ;  /* 0x000000108004723c */ /* 0x088ff000000418ff */
[C---:B----4-:R-:W-:Y:S08]  /*6c90*/  HMMA.16816.F32.BF16 R8, R124.reuse, R16, RZ ;  /* 0x000000107c08723c */ /* 0x050ff000000418ff */
[-C--:B------:R-:W-:Y:S08]  /*6ca0*/  HMMA.16816.F32.BF16 R12, R124, R18.reuse, RZ ;  /* 0x000000127c0c723c */ /* 0x080ff000000418ff */
[C---:B------:R-:W-:Y:S08]  /*6cb0*/  HMMA.16816.F32.BF16 R16, R128.reuse, R18, RZ ;  /* 0x000000128010723c */ /* 0x040ff000000418ff */
        /* <DEDUP_REMOVED lines=27> */
[----:B------:R-:W-:Y:S08]  /*6e70*/  HMMA.16816.F32.BF16 R128, R128, R170, RZ ;  /* 0x000000aa8080723c */ /* 0x000ff000000418ff */
[-C--:B------:R-:W-:Y:S08]  /*6e80*/  HMMA.16816.F32.BF16 R4, R172, R176.reuse, R4 ;  /* 0x000000b0ac04723c */ /* 0x080ff00000041804 */
[C---:B------:R-:W-:Y:S08]  /*6e90*/  HMMA.16816.F32.BF16 R8, R180.reuse, R176, R8 ;  /* 0x000000b0b408723c */ /* 0x040ff00000041808 */
[-C--:B------:R-:W-:Y:S03]  /*6ea0*/  HMMA.16816.F32.BF16 R12, R180, R178.reuse, R12 ;  /* 0x000000b2b40c723c */ /* 0x080fe6000004180c */
[----:B------:R-:W-:Y:S01]  /*6eb0*/  FMUL.FTZ R4, R4, UR8 ;  /* 0x0000000804047c20 */ /* 0x000fe20008410000 */
[----:B------:R-:W-:Y:S01]  /*6ec0*/  FMUL.FTZ R5, R5, UR8 ;  /* 0x0000000805057c20 */ /* 0x000fe20008410000 */
[----:B------:R-:W-:Y:S01]  /*6ed0*/  FMUL.FTZ R6, R6, UR8 ;  /* 0x0000000806067c20 */ /* 0x000fe20008410000 */
[----:B------:R-:W-:Y:S01]  /*6ee0*/  FMUL.FTZ R7, R7, UR8 ;  /* 0x0000000807077c20 */ /* 0x000fe20008410000 */
[----:B------:R-:W-:Y:S01]  /*6ef0*/  MUFU.TANH R208, R4 ;  /* 0x0000000400d07308 */ /* 0x000fe20000002400 */
[C---:B------:R-:W-:Y:S04]  /*6f00*/  HMMA.16816.F32.BF16 R16, R172.reuse, R178, R16 ;  /* 0x000000b2ac10723c */ /* 0x040fe80000041810 */
[----:B------:R-:W-:Y:S01]  /*6f10*/  FMUL.FTZ R8, R8, UR8 ;  /* 0x0000000808087c20 */ /* 0x000fe20008410000 */
[----:B------:R-:W-:Y:S01]  /*6f20*/  FMUL.FTZ R9, R9, UR8 ;  /* 0x0000000809097c20 */ /* 0x000fe20008410000 */
[----:B------:R-:W-:Y:S03]  /*6f30*/  FMUL.FTZ R10, R10, UR8 ;  /* 0x000000080a0a7c20 */ /* 0x000fe60008410000 */
[----:B------:R-:W-:Y:S01]  /*6f40*/  MUFU.TANH R203, R5 ;  /* 0x0000000500cb7308 */ /* 0x000fe20000002400 */
[----:B------:R-:W-:Y:S01]  /*6f50*/  FMUL.FTZ R11, R11, UR8 ;  /* 0x000000080b0b7c20 */ /* 0x000fe20008410000 */
[----:B------:R-:W-:Y:S01]  /*6f60*/  FMUL.FTZ R12, R12, UR8 ;  /* 0x000000080c0c7c20 */ /* 0x000fe20008410000 */
[----:B------:R-:W-:Y:S01]  /*6f70*/  FMUL.FTZ R13, R13, UR8 ;  /* 0x000000080d0d7c20 */ /* 0x000fe20008410000 */
[----:B------:R-:W-:Y:S01]  /*6f80*/  FMUL.FTZ R14, R14, UR8 ;  /* 0x000000080e0e7c20 */ /* 0x000fe20008410000 */
[----:B------:R-:W-:Y:S05]  /*6f90*/  FMUL.FTZ R15, R15, UR8 ;  /* 0x000000080f0f7c20 */ /* 0x000fea0008410000 */
[----:B------:R-:W-:Y:S01]  /*6fa0*/  MUFU.TANH R200, R6 ;  /* 0x0000000600c87308 */ /* 0x000fe20000002400 */
[----:B------:R-:W-:Y:S01]  /*6fb0*/  FMUL.FTZ R16, R16, UR8 ;  /* 0x0000000810107c20 */ /* 0x000fe20008410000 */
[----:B------:R-:W-:Y:S01]  /*6fc0*/  FMUL.FTZ R17, R17, UR8 ;  /* 0x0000000811117c20 */ /* 0x000fe20008410000 */
[----:B------:R-:W-:Y:S01]  /*6fd0*/  FMUL.FTZ R18, R18, UR8 ;  /* 0x0000000812127c20 */ /* 0x000fe20008410000 */
[----:B------:R-:W-:Y:S06]  /*6fe0*/  FMUL.FTZ R19, R19, UR8 ;  /* 0x0000000813137c20 */ /* 0x000fec0008410000 */
[----:B------:R1:W-:Y:S10]  /*6ff0*/  MUFU.TANH R198, R7 ;  /* 0x0000000700c67308 */ /* 0x0003f40000002400 */
[----:B------:R-:W-:Y:S10]  /*7000*/  MUFU.TANH R202, R8 ;  /* 0x0000000800ca7308 */ /* 0x000ff40000002400 */
[----:B------:R-:W2:Y:S01]  /*7010*/  MUFU.TANH R201, R9 ;  /* 0x0000000900c97308 */ /* 0x000ea20000002400 */
[----:B-1----:R-:W1:Y:S09]  /*7020*/  LDSM.16.M88.4 R4, [R187+0x2400] ;  /* 0x00240000bb04783b */ /* 0x002e720000000200 */
[----:B------:R-:W-:Y:S10]  /*7030*/  MUFU.TANH R199, R10 ;  /* 0x0000000a00c77308 */ /* 0x000ff40000002400 */
[----:B------:R3:W4:Y:S01]  /*7040*/  MUFU.TANH R197, R11 ;  /* 0x0000000b00c57308 */ /* 0x0007220000002400 */
[----:B--2---:R-:W-:Y:S09]  /*7050*/  FMNMX3.FTZ R3, R134, R202, R201, !PT ;  /* 0x000000ca86037276 */ /* 0x004ff200078100c9 */
[----:B------:R-:W-:Y:S10]  /*7060*/  MUFU.TANH R193, R16 ;  /* 0x0000001000c17308 */ /* 0x000ff40000002400 */
[----:B------:R-:W2:Y:S01]  /*7070*/  MUFU.TANH R191, R17 ;  /* 0x0000001100bf7308 */ /* 0x000ea20000002400 */
[----:B---3--:R-:W3:Y:S09]  /*7080*/  LDSM.16.M88.4 R8, [R187+0x2800] ;  /* 0x00280000bb08783b */ /* 0x008ef20000000200 */
[----:B------:R-:W-:Y:S01]  /*7090*/  MUFU.TANH R207, R12 ;  /* 0x0000000c00cf7308 */ /* 0x000fe20000002400 */
[-C--:B-1----:R-:W-:Y:S09]  /*70a0*/  HMMA.16816.F32.BF16 R20, R172, R4.reuse, R20 ;  /* 0x00000004ac14723c */ /* 0x082ff20000041814 */
[----:B------:R-:W1:Y:S01]  /*70b0*/  MUFU.TANH R206, R13 ;  /* 0x0000000d00ce7308 */ /* 0x000e620000002400 */
[C---:B------:R-:W-:Y:S09]  /*70c0*/  HMMA.16816.F32.BF16 R24, R180.reuse, R4, R24 ;  /* 0x00000004b418723c */ /* 0x040ff20000041818 */
[----:B------:R-:W-:Y:S01]  /*70d0*/  MUFU.TANH R205, R14 ;  /* 0x0000000e00cd7308 */ /* 0x000fe20000002400 */
[-C--:B------:R-:W-:Y:S03]  /*70e0*/  HMMA.16816.F32.BF16 R28, R180, R6.reuse, R28 ;  /* 0x00000006b41c723c */ /* 0x080fe6000004181c */
[----:B------:R-:W-:Y:S01]  /*70f0*/  FMUL.FTZ R20, R20, UR8 ;  /* 0x0000000814147c20 */ /* 0x000fe20008410000 */
[----:B------:R-:W-:Y:S01]  /*7100*/  FMUL.FTZ R21, R21, UR8 ;  /* 0x0000000815157c20 */ /* 0x000fe20008410000 */
[----:B------:R-:W-:Y:S01]  /*7110*/  FMUL.FTZ R22, R22, UR8 ;  /* 0x0000000816167c20 */ /* 0x000fe20008410000 */
[----:B------:R-:W-:Y:S03]  /*7120*/  FMUL.FTZ R23, R23, UR8 ;  /* 0x0000000817177c20 */ /* 0x000fe60008410000 */
[----:B------:R-:W5:Y:S01]  /*7130*/  MUFU.TANH R204, R15 ;  /* 0x0000000f00cc7308 */ /* 0x000f620000002400 */
[C---:B------:R-:W-:Y:S01]  /*7140*/  HMMA.16816.F32.BF16 R32, R172.reuse, R6, R32 ;  /* 0x00000006ac20723c */ /* 0x040fe20000041820 */
[----:B------:R-:W4:Y:S03]  /*7150*/  LDSM.16.M88.4 R4, [R187+0x2c00] ;  /* 0x002c0000bb04783b */ /* 0x000f260000000200 */
[----:B------:R-:W-:Y:S01]  /*7160*/  FMUL.FTZ R24, R24, UR8 ;  /* 0x0000000818187c20 */ /* 0x000fe20008410000 */
[----:B------:R-:W-:Y:S01]  /*7170*/  FMUL.FTZ R25, R25, UR8 ;  /* 0x0000000819197c20 */ /* 0x000fe20008410000 */
[----:B------:R-:W-:Y:S03]  /*7180*/  FMUL.FTZ R26, R26, UR8 ;  /* 0x000000081a1a7c20 */ /* 0x000fe60008410000 */
[----:B------:R-:W-:Y:S01]  /*7190*/  MUFU.TANH R178, R18 ;  /* 0x0000001200b27308 */ /* 0x000fe20000002400 */
[-C--:B---3--:R-:W-:Y:S03]  /*71a0*/  HMMA.16816.F32.BF16 R36, R172, R8.reuse, R36 ;  /* 0x00000008ac24723c */ /* 0x088fe60000041824 */
[----:B------:R-:W-:Y:S01]  /*71b0*/  FMUL.FTZ R27, R27, UR8 ;  /* 0x000000081b1b7c20 */ /* 0x000fe20008410000 */
[----:B------:R-:W-:Y:S01]  /*71c0*/  FMUL.FTZ R29, R29, UR8 ;  /* 0x000000081d1d7c20 */ /* 0x000fe20008410000 */
[----:B------:R-:W-:Y:S01]  /*71d0*/  FMUL.FTZ R30, R30, UR8 ;  /* 0x000000081e1e7c20 */ /* 0x000fe20008410000 */
[----:B------:R-:W-:Y:S03]  /*71e0*/  FMUL.FTZ R31, R31, UR8 ;  /* 0x000000081f1f7c20 */ /* 0x000fe60008410000 */
[----:B------:R-:W3:Y:S01]  /*71f0*/  MUFU.TANH R177, R19 ;  /* 0x0000001300b17308 */ /* 0x000ee20000002400 */
[C---:B------:R-:W-:Y:S04]  /*7200*/  HMMA.16816.F32.BF16 R40, R180.reuse, R8, R40 ;  /* 0x00000008b428723c */ /* 0x040fe80000041828 */
[----:B------:R-:W-:Y:S01]  /*7210*/  FMUL.FTZ R32, R32, UR8 ;  /* 0x0000000820207c20 */ /* 0x000fe20008410000 */
[----:B------:R-:W-:Y:S01]  /*7220*/  FMUL.FTZ R33, R33, UR8 ;  /* 0x0000000821217c20 */ /* 0x000fe20008410000 */
[----:B------:R-:W-:Y:S03]  /*7230*/  FMUL.FTZ R28, R28, UR8 ;  /* 0x000000081c1c7c20 */ /* 0x000fe60008410000 */
[----:B------:R-:W-:Y:S01]  /*7240*/  MUFU.TANH R196, R20 ;  /* 0x0000001400c47308 */ /* 0x000fe20000002400 */
[-C--:B------:R-:W-:Y:S03]  /*7250*/  HMMA.16816.F32.BF16 R44, R180, R10.reuse, R44 ;  /* 0x0000000ab42c723c */ /* 0x080fe6000004182c */
[----:B------:R-:W-:Y:S01]  /*7260*/  FMUL.FTZ R34, R34, UR8 ;  /* 0x0000000822227c20 */ /* 0x000fe20008410000 */
[----:B------:R-:W-:Y:S01]  /*7270*/  FMUL.FTZ R35, R35, UR8 ;  /* 0x0000000823237c20 */ /* 0x000fe20008410000 */
[----:B------:R-:W-:Y:S01]  /*7280*/  FMUL.FTZ R36, R36, UR8 ;  /* 0x0000000824247c20 */ /* 0x000fe20008410000 */
[----:B------:R-:W-:Y:S03]  /*7290*/  FMUL.FTZ R37, R37, UR8 ;  /* 0x0000000825257c20 */ /* 0x000fe60008410000 */
[----:B------:R-:W3:Y:S01]  /*72a0*/  MUFU.TANH R195, R21 ;  /* 0x0000001500c37308 */ /* 0x000ee20000002400 */
[C---:B------:R-:W-:Y:S01]  /*72b0*/  HMMA.16816.F32.BF16 R48, R172.reuse, R10, R48 ;  /* 0x0000000aac30723c */ /* 0x040fe20000041830 */
[----:B------:R-:W2:Y:S03]  /*72c0*/  LDSM.16.M88.4 R8, [R187+0x3000] ;  /* 0x00300000bb08783b */ /* 0x000ea60000000200 */
[----:B------:R-:W-:Y:S01]  /*72d0*/  FMUL.FTZ R42, R42, UR8 ;  /* 0x000000082a2a7c20 */ /* 0x000fe20008410000 */
[----:B------:R-:W-:Y:S01]  /*72e0*/  FMUL.FTZ R38, R38, UR8 ;  /* 0x0000000826267c20 */ /* 0x000fe20008410000 */
[----:B------:R-:W-:Y:S03]  /*72f0*/  FMUL.FTZ R39, R39, UR8 ;  /* 0x0000000827277c20 */ /* 0x000fe60008410000 */
[----:B------:R-:W-:Y:S01]  /*7300*/  MUFU.TANH R192, R22 ;  /* 0x0000001600c07308 */ /* 0x000fe20000002400 */
[----:B------:R-:W-:Y:S01]  /*7310*/  FMUL.FTZ R41, R41, UR8 ;  /* 0x0000000829297c20 */ /* 0x000fe20008410000 */
[-C--:B----4-:R-:W-:Y:S03]  /*7320*/  HMMA.16816.F32.BF16 R52, R172, R4.reuse, R52 ;  /* 0x00000004ac34723c */ /* 0x090fe60000041834 */
[----:B------:R-:W-:Y:S01]  /*7330*/  FMUL.FTZ R43, R43, UR8 ;  /* 0x000000082b2b7c20 */ /* 0x000fe20008410000 */
[----:B------:R-:W-:Y:S01]  /*7340*/  FMUL.FTZ R40, R40, UR8 ;  /* 0x0000000828287c20 */ /* 0x000fe20008410000 */
[----:B------:R-:W-:Y:S03]  /*7350*/  FMUL.FTZ R46, R46, UR8 ;  /* 0x000000082e2e7c20 */ /* 0x000fe60008410000 */
[----:B------:R-:W-:Y:S01]  /*7360*/  MUFU.TANH R176, R24 ;  /* 0x0000001800b07308 */ /* 0x000fe20000002400 */
[----:B------:R-:W-:Y:S01]  /*7370*/  FMUL.FTZ R47, R47, UR8 ;  /* 0x000000082f2f7c20 */ /* 0x000fe20008410000 */
[C---:B------:R-:W-:Y:S04]  /*7380*/  HMMA.16816.F32.BF16 R56, R180.reuse, R4, R56 ;  /* 0x00000004b438723c */ /* 0x040fe80000041838 */
[----:B------:R-:W-:Y:S01]  /*7390*/  FMUL.FTZ R48, R48, UR8 ;  /* 0x0000000830307c20 */ /* 0x000fe20008410000 */
[----:B------:R-:W-:Y:S03]  /*73a0*/  FMUL.FTZ R49, R49, UR8 ;  /* 0x0000000831317c20 */ /* 0x000fe60008410000 */
[----:B------:R-:W4:Y:S01]  /*73b0*/  MUFU.TANH R171, R25 ;  /* 0x0000001900ab7308 */ /* 0x000f220000002400 */
[----:B------:R-:W-:Y:S01]  /*73c0*/  FMUL.FTZ R50, R50, UR8 ;  /* 0x0000000832327c20 */ /* 0x000fe20008410000 */
[-C--:B------:R-:W-:Y:S03]  /*73d0*/  HMMA.16816.F32.BF16 R60, R180, R6.reuse, R60 ;  /* 0x00000006b43c723c */ /* 0x080fe6000004183c */
[----:B------:R-:W-:Y:S01]  /*73e0*/  FMUL.FTZ R51, R51, UR8 ;  /* 0x0000000833337c20 */ /* 0x000fe20008410000 */
[----:B------:R-:W-:Y:S01]  /*73f0*/  FMUL.FTZ R52, R52, UR8 ;  /* 0x0000000834347c20 */ /* 0x000fe20008410000 */
[----:B------:R-:W-:Y:S03]  /*7400*/  FMUL.FTZ R53, R53, UR8 ;  /* 0x0000000835357c20 */ /* 0x000fe60008410000 */
[----:B------:R-:W-:Y:S01]  /*7410*/  MUFU.TANH R170, R26 ;  /* 0x0000001a00aa7308 */ /* 0x000fe20000002400 */
[----:B------:R-:W-:Y:S01]  /*7420*/  FMUL.FTZ R54, R54, UR8 ;  /* 0x0000000836367c20 */ /* 0x000fe20008410000 */
[C---:B------:R-:W-:Y:S01]  /*7430*/  HMMA.16816.F32.BF16 R64, R172.reuse, R6, R64 ;  /* 0x00000006ac40723c */ /* 0x040fe20000041840 */
[----:B------:R-:W1:Y:S03]  /*7440*/  LDSM.16.M88.4 R4, [R187+0x3400] ;  /* 0x00340000bb04783b */ /* 0x000e660000000200 */
[----:B------:R-:W-:Y:S01]  /*7450*/  FMUL.FTZ R55, R55, UR8 ;  /* 0x0000000837377c20 */ /* 0x000fe20008410000 */
[----:B------:R-:W-:Y:S03]  /*7460*/  FMUL.FTZ R58, R58, UR8 ;  /* 0x000000083a3a7c20 */ /* 0x000fe60008410000 */
[----:B------:R-:W4:Y:S01]  /*7470*/  MUFU.TANH R169, R27 ;  /* 0x0000001b00a97308 */ /* 0x000f220000002400 */
[----:B------:R-:W-:Y:S01]  /*7480*/  FMUL.FTZ R59, R59, UR8 ;  /* 0x000000083b3b7c20 */ /* 0x000fe20008410000 */
[-C--:B--2---:R-:W-:Y:S03]  /*7490*/  HMMA.16816.F32.BF16 R68, R172, R8.reuse, R68 ;  /* 0x00000008ac44723c */ /* 0x084fe60000041844 */
        /* <DEDUP_REMOVED lines=8> */
[----:B------:R-:W-:Y:S01]  /*7520*/  MUFU.TANH R179, R23 ;  /* 0x0000001700b37308 */ /* 0x000fe20000002400 */
        /* <DEDUP_REMOVED lines=8> */
[----:B------:R-:W2:Y:S03]  /*75b0*/  LDSM.16.M88.4 R8, [R187+0x3800] ;  /* 0x00380000bb08783b */ /* 0x000ea60000000200 */
[----:B------:R-:W-:Y:S01]  /*75c0*/  FMUL.FTZ R71, R71, UR8 ;  /* 0x0000000847477c20 */ /* 0x000fe20008410000 */
[----:B------:R-:W-:Y:S03]  /*75d0*/  FMUL.FTZ R62, R62, UR8 ;  /* 0x000000083e3e7c20 */ /* 0x000fe60008410000 */
[----:B------:R-:W4:Y:S01]  /*75e0*/  MUFU.TANH R33, R33 ;  /* 0x0000002100217308 */ /* 0x000f220000002400 */
[----:B------:R-:W-:Y:S01]  /*75f0*/  FMUL.FTZ R63, R63, UR8 ;  /* 0x000000083f3f7c20 */ /* 0x000fe20008410000 */
[----:B------:R-:W-:Y:S01]  /*7600*/  FMUL.FTZ R60, R60, UR8 ;  /* 0x000000083c3c7c20 */ /* 0x000fe20008410000 */
[-C--:B-1----:R-:W-:Y:S03]  /*7610*/  HMMA.16816.F32.BF16 R84, R172, R4.reuse, R84 ;  /* 0x00000004ac54723c */ /* 0x082fe60000041854 */
[----:B------:R-:W-:Y:S01]  /*7620*/  FMUL.FTZ R61, R61, UR8 ;  /* 0x000000083d3d7c20 */ /* 0x000fe20008410000 */
[----:B------:R-:W-:Y:S03]  /*7630*/  FMUL.FTZ R74, R74, UR8 ;  /* 0x000000084a4a7c20 */ /* 0x000fe60008410000 */
[----:B------:R-:W-:Y:S01]  /*7640*/  MUFU.TANH R168, R28 ;  /* 0x0000001c00a87308 */ /* 0x000fe20000002400 */
[----:B------:R-:W-:Y:S01]  /*7650*/  FMUL.FTZ R75, R75, UR8 ;  /* 0x000000084b4b7c20 */ /* 0x000fe20008410000 */
[----:B------:R-:W-:Y:S01]  /*7660*/  FMUL.FTZ R72, R72, UR8 ;  /* 0x0000000848487c20 */ /* 0x000fe20008410000 */
[C---:B------:R-:W-:Y:S04]  /*7670*/  HMMA.16816.F32.BF16 R88, R180.reuse, R4, R88 ;  /* 0x00000004b458723c */ /* 0x040fe80000041858 */
[----:B------:R-:W-:Y:S03]  /*7680*/  FMUL.FTZ R80, R80, UR8 ;  /* 0x0000000850507c20 */ /* 0x000fe60008410000 */
[----:B------:R-:W1:Y:S01]  /*7690*/  MUFU.TANH R29, R29 ;  /* 0x0000001d001d7308 */ /* 0x000e620000002400 */
[----:B------:R-:W-:Y:S01]  /*76a0*/  FMUL.FTZ R81, R81, UR8 ;  /* 0x0000000851517c20 */ /* 0x000fe20008410000 */
[----:B------:R-:W-:Y:S01]  /*76b0*/  FMUL.FTZ R82, R82, UR8 ;  /* 0x0000000852527c20 */ /* 0x000fe20008410000 */
[-C--:B------:R-:W-:Y:S03]  /*76c0*/  HMMA.16816.F32.BF16 R92, R180, R6.reuse, R92 ;  /* 0x00000006b45c723c */ /* 0x080fe6000004185c */
[----:B------:R-:W-:Y:S01]  /*76d0*/  FMUL.FTZ R83, R83, UR8 ;  /* 0x0000000853537c20 */ /* 0x000fe20008410000 */
[----:B------:R-:W-:Y:S03]  /*76e0*/  FMUL.FTZ R84, R84, UR8 ;  /* 0x0000000854547c20 */ /* 0x000fe60008410000 */
[----:B------:R-:W-:Y:S01]  /*76f0*/  MUFU.TANH R30, R30 ;  /* 0x0000001e001e7308 */ /* 0x000fe20000002400 */
[----:B------:R-:W-:Y:S01]  /*7700*/  FMUL.FTZ R85, R85, UR8 ;  /* 0x0000000855557c20 */ /* 0x000fe20008410000 */
[----:B------:R-:W-:Y:S01]  /*7710*/  FMUL.FTZ R73, R73, UR8 ;  /* 0x0000000849497c20 */ /* 0x000fe20008410000 */
[C---:B------:R-:W-:Y:S01]  /*7720*/  HMMA.16816.F32.BF16 R96, R172.reuse, R6, R96 ;  /* 0x00000006ac60723c */ /* 0x040fe20000041860 */
[----:B------:R-:W5:Y:S01]  /*7730*/  LDSM.16.M88.4 R4, [R187+0x3c00] ;  /* 0x003c0000bb04783b */ /* 0x000f620000000200 */
[----:B------:R-:W-:Y:S05]  /*7740*/  DEPBAR.LE SB0, 0x0 ;  /* 0x000080000000791a */ /* 0x000fea0000000000 */
[----:B------:R-:W1:Y:S01]  /*7750*/  MUFU.TANH R31, R31 ;  /* 0x0000001f001f7308 */ /* 0x000e620000002400 */
[----:B------:R-:W-:Y:S01]  /*7760*/  FMUL.FTZ R86, R86, UR8 ;  /* 0x0000000856567c20 */ /* 0x000fe20008410000 */
[-C--:B--2---:R-:W-:Y:S05]  /*7770*/  HMMA.16816.F32.BF16 R100, R172, R8.reuse, R100 ;  /* 0x00000008ac64723c */ /* 0x084fea0000041864 */
[----:B------:R-:W-:Y:S03]  /*7780*/  FMUL.FTZ R87, R87, UR8 ;  /* 0x0000000857577c20 */ /* 0x000fe60008410000 */
[----:B------:R-:W-:Y:S01]  /*7790*/  MUFU.TANH R34, R34 ;  /* 0x0000002200227308 */ /* 0x000fe20000002400 */
[----:B------:R-:W-:Y:S01]  /*77a0*/  BAR.SYNC.DEFER_BLOCKING 0x0 ;  /* 0x0000000000007b1d */ /* 0x000fe20000010000 */
[C---:B------:R-:W-:Y:S04]  /*77b0*/  HMMA.16816.F32.BF16 R104, R180.reuse, R8, R104 ;  /* 0x00000008b468723c */ /* 0x040fe80000041868 */
[----:B------:R-:W-:Y:S01]  /*77c0*/  FMUL.FTZ R96, R96, UR8 ;  /* 0x0000000860607c20 */ /* 0x000fe20008410000 */
[----:B------:R-:W-:Y:S03]  /*77d0*/  FMUL.FTZ R97, R97, UR8 ;  /* 0x0000000861617c20 */ /* 0x000fe60008410000 */
[----:B------:R-:W2:Y:S01]  /*77e0*/  MUFU.TANH R35, R35 ;  /* 0x0000002300237308 */ /* 0x000ea20000002400 */
[----:B------:R-:W-:Y:S01]  /*77f0*/  FMUL.FTZ R78, R78, UR8 ;  /* 0x000000084e4e7c20 */ /* 0x000fe20008410000 */
[-C--:B------:R-:W-:Y:S03]  /*7800*/  HMMA.16816.F32.BF16 R108, R180, R10.reuse, R108 ;  /* 0x0000000ab46c723c */ /* 0x080fe6000004186c */
        /* <DEDUP_REMOVED lines=8> */
[----:B------:R-:W2:Y:S01]  /*7890*/  MUFU.TANH R27, R37 ;  /* 0x00000025001b7308 */ /* 0x000ea20000002400 */
[----:B------:R-:W-:Y:S01]  /*78a0*/  FMUL.FTZ R101, R101, UR8 ;  /* 0x0000000865657c20 */ /* 0x000fe20008410000 */
[----:B------:R-:W-:Y:S01]  /*78b0*/  FMUL.FTZ R88, R88, UR8 ;  /* 0x0000000858587c20 */ /* 0x000fe20008410000 */
[-C--:B-----5:R-:W-:Y:S03]  /*78c0*/  HMMA.16816.F32.BF16 R116, R172, R4.reuse, R116 ;  /* 0x00000004ac74723c */ /* 0x0a0fe60000041874 */
[----:B------:R-:W-:Y:S01]  /*78d0*/  FMUL.FTZ R89, R89, UR8 ;  /* 0x0000000859597c20 */ /* 0x000fe20008410000 */
[----:B------:R-:W-:Y:S03]  /*78e0*/  FMUL.FTZ R102, R102, UR8 ;  /* 0x0000000866667c20 */ /* 0x000fe60008410000 */
[----:B------:R-:W-:Y:S01]  /*78f0*/  MUFU.TANH R26, R38 ;  /* 0x00000026001a7308 */ /* 0x000fe20000002400 */
[----:B------:R-:W-:Y:S01]  /*7900*/  FMUL.FTZ R103, R103, UR8 ;  /* 0x0000000867677c20 */ /* 0x000fe20008410000 */
[----:B------:R-:W-:Y:S01]  /*7910*/  FMUL.FTZ R90, R90, UR8 ;  /* 0x000000085a5a7c20 */ /* 0x000fe20008410000 */
[C---:B------:R-:W-:Y:S04]  /*7920*/  HMMA.16816.F32.BF16 R120, R180.reuse, R4, R120 ;  /* 0x00000004b478723c */ /* 0x040fe80000041878 */
[----:B------:R-:W-:Y:S03]  /*7930*/  FMNMX3.FTZ R4, R132, R208, R203, !PT ;  /* 0x000000d084047276 */ /* 0x000fe600078100cb */
[----:B------:R-:W5:Y:S01]  /*7940*/  MUFU.TANH R25, R39 ;  /* 0x0000002700197308 */ /* 0x000f620000002400 */
[----:B------:R-:W-:Y:S01]  /*7950*/  FMNMX3.FTZ R5, R135, R199, R197, !PT ;  /* 0x000000c787057276 */ /* 0x000fe200078100c5 */
[----:B------:R-:W-:Y:S01]  /*7960*/  FMUL.FTZ R112, R112, UR8 ;  /* 0x0000000870707c20 */ /* 0x000fe20008410000 */
[-C--:B------:R-:W-:Y:S03]  /*7970*/  HMMA.16816.F32.BF16 R124, R180, R6.reuse, R124 ;  /* 0x00000006b47c723c */ /* 0x080fe6000004187c */
[----:B------:R-:W-:Y:S01]  /*7980*/  FMUL.FTZ R113, R113, UR8 ;  /* 0x0000000871717c20 */ /* 0x000fe20008410000 */
[----:B------:R-:W-:Y:S03]  /*7990*/  FMUL.FTZ R91, R91, UR8 ;  /* 0x000000085b5b7c20 */ /* 0x000fe60008410000 */
[----:B------:R-:W-:Y:S01]  /*79a0*/  MUFU.TANH R48, R48 ;  /* 0x0000003000307308 */ /* 0x000fe20000002400 */
[----:B------:R-:W-:Y:S01]  /*79b0*/  FMUL.FTZ R92, R92, UR8 ;  /* 0x000000085c5c7c20 */ /* 0x000fe20008410000 */
[----:B------:R-:W-:Y:S01]  /*79c0*/  FMUL.FTZ R93, R93, UR8 ;  /* 0x000000085d5d7c20 */ /* 0x000fe20008410000 */
[----:B------:R-:W-:Y:S04]  /*79d0*/  HMMA.16816.F32.BF16 R128, R172, R6, R128 ;  /* 0x00000006ac80723c */ /* 0x000fe80000041880 */
[----:B------:R-:W-:Y:S03]  /*79e0*/  FMNMX3.FTZ R6, R133, R200, R198, !PT ;  /* 0x000000c885067276 */ /* 0x000fe600078100c6 */
[----:B------:R-:W5:Y:S01]  /*79f0*/  MUFU.TANH R49, R49 ;  /* 0x0000003100317308 */ /* 0x000f620000002400 */
[----:B------:R-:W-:Y:S01]  /*7a00*/  FMNMX3.FTZ R7, R4, R193, R191, !PT ;  /* 0x000000c104077276 */ /* 0x000fe200078100bf */
[----:B------:R-:W-:Y:S01]  /*7a10*/  FMUL.FTZ R114, R114, UR8 ;  /* 0x0000000872727c20 */ /* 0x000fe20008410000 */
[----:B------:R-:W-:Y:S01]  /*7a20*/  FMNMX3.FTZ R4, R3, R207, R206, !PT ;  /* 0x000000cf03047276 */ /* 0x000fe200078100ce */
[----:B------:R-:W-:Y:S01]  /*7a30*/  FMUL.FTZ R115, R115, UR8 ;  /* 0x0000000873737c20 */ /* 0x000fe20008410000 */
[----:B------:R-:W-:Y:S01]  /*7a40*/  FMNMX3.FTZ R3, R5, R205, R204, !PT ;  /* 0x000000cd05037276 */ /* 0x000fe200078100cc */
[----:B------:R-:W-:Y:S01]  /*7a50*/  FMUL.FTZ R2, R126, UR8 ;  /* 0x000000087e027c20 */ /* 0x000fe20008410000 */
[----:B------:R-:W-:Y:S03]  /*7a60*/  FMUL.FTZ R0, R127, UR8 ;  /* 0x000000087f007c20 */ /* 0x000fe60008410000 */
[----:B------:R-:W-:Y:S01]  /*7a70*/  MUFU.TANH R23, R41 ;  /* 0x0000002900177308 */ /* 0x000fe20000002400 */
[----:B---3--:R-:W-:Y:S01]  /*7a80*/  FMNMX3.FTZ R5, R6, R178, R177, !PT ;  /* 0x000000b206057276 */ /* 0x008fe200078100b1 */
[----:B------:R-:W-:Y:S01]  /*7a90*/  FMUL.FTZ R116, R116, UR8 ;  /* 0x0000000874747c20 */ /* 0x000fe20008410000 */
[----:B------:R-:W-:Y:S01]  /*7aa0*/  FMNMX3.FTZ R7, R7, R196, R195, !PT ;  /* 0x000000c407077276 */ /* 0x000fe200078100c3 */
[----:B------:R-:W-:Y:S01]  /*7ab0*/  FMUL.FTZ R117, R117, UR8 ;  /* 0x0000000875757c20 */ /* 0x000fe20008410000 */
[----:B----4-:R-:W-:Y:S01]  /*7ac0*/  FMNMX3.FTZ R6, R4, R176, R171, !PT ;  /* 0x000000b004067276 */ /* 0x010fe200078100ab */
[----:B------:R-:W-:Y:S01]  /*7ad0*/  FMUL.FTZ R94, R94, UR8 ;  /* 0x000000085e5e7c20 */ /* 0x000fe20008410000 */
[----:B------:R-:W-:Y:S03]  /*7ae0*/  FMNMX3.FTZ R3, R3, R170, R169, !PT ;  /* 0x000000aa03037276 */ /* 0x000fe600078100a9 */
[----:B------:R3:W-:Y:S01]  /*7af0*/  MUFU.TANH R42, R2 ;  /* 0x00000002002a7308 */ /* 0x0007e20000002400 */
[----:B------:R-:W-:Y:S01]  /*7b00*/  FMNMX3.FTZ R4, R7, R32, R33, !PT ;  /* 0x0000002007047276 */ /* 0x000fe20007810021 */
[----:B------:R-:W-:Y:S01]  /*7b10*/  FMUL.FTZ R95, R95, UR8 ;  /* 0x000000085f5f7c20 */ /* 0x000fe20008410000 */
[----:B------:R-:W-:Y:S01]  /*7b20*/  FMUL.FTZ R104, R104, UR8 ;  /* 0x0000000868687c20 */ /* 0x000fe20008410000 */
[----:B------:R-:W-:Y:S01]  /*7b30*/  FMUL.FTZ R105, R105, UR8 ;  /* 0x0000000869697c20 */ /* 0x000fe20008410000 */
[----:B------:R-:W-:Y:S01]  /*7b40*/  FMUL.FTZ R106, R106, UR8 ;  /* 0x000000086a6a7c20 */ /* 0x000fe20008410000 */
[----:B------:R-:W-:Y:S01]  /*7b50*/  FMUL.FTZ R107, R107, UR8 ;  /* 0x000000086b6b7c20 */ /* 0x000fe20008410000 */
[----:B------:R-:W-:Y:S03]  /*7b60*/  FMUL.FTZ R108, R108, UR8 ;  /* 0x000000086c6c7c20 */ /* 0x000fe60008410000 */
[----:B------:R4:W5:Y:S01]  /*7b70*/  MUFU.TANH R21, R43 ;  /* 0x0000002b00157308 */ /* 0x0009620000002400 */
[----:B------:R-:W-:Y:S01]  /*7b80*/  FMUL.FTZ R109, R109, UR8 ;  /* 0x000000086d6d7c20 */ /* 0x000fe20008410000 */
[----:B------:R-:W-:Y:S01]  /*7b90*/  FMUL.FTZ R110, R110, UR8 ;  /* 0x000000086e6e7c20 */ /* 0x000fe20008410000 */
[----:B------:R-:W-:Y:S01]  /*7ba0*/  FMUL.FTZ R111, R111, UR8 ;  /* 0x000000086f6f7c20 */ /* 0x000fe20008410000 */
[----:B------:R-:W-:Y:S01]  /*7bb0*/  FMUL.FTZ R118, R118, UR8 ;  /* 0x0000000876767c20 */ /* 0x000fe20008410000 */
[----:B------:R-:W-:Y:S01]  /*7bc0*/  FMUL.FTZ R119, R119, UR8 ;  /* 0x0000000877777c20 */ /* 0x000fe20008410000 */
[----:B------:R-:W-:Y:S01]  /*7bd0*/  FMUL.FTZ R120, R120, UR8 ;  /* 0x0000000878787c20 */ /* 0x000fe20008410000 */
[----:B------:R-:W-:Y:S03]  /*7be0*/  FMUL.FTZ R121, R121, UR8 ;  /* 0x0000000879797c20 */ /* 0x000fe60008410000 */
[----:B------:R5:W-:Y:S01]  /*7bf0*/  MUFU.TANH R41, R0 ;  /* 0x0000000000297308 */ /* 0x000be20000002400 */
[----:B---3--:R-:W-:Y:S01]  /*7c00*/  FMNMX3.FTZ R2, R5, R192, R179, !PT ;  /* 0x000000c005027276 */ /* 0x008fe200078100b3 */
[----:B------:R-:W-:Y:S01]  /*7c10*/  FMUL.FTZ R124, R124, UR8 ;  /* 0x000000087c7c7c20 */ /* 0x000fe20008410000 */
[----:B-1----:R-:W-:Y:S01]  /*7c20*/  FMNMX3.FTZ R5, R6, R168, R29, !PT ;  /* 0x000000a806057276 */ /* 0x002fe2000781001d */
[----:B------:R-:W-:Y:S01]  /*7c30*/  FMUL.FTZ R125, R125, UR8 ;  /* 0x000000087d7d7c20 */ /* 0x000fe20008410000 */
[----:B------:R-:W-:Y:S01]  /*7c40*/  FMNMX3.FTZ R6, R3, R30, R31, !PT ;  /* 0x0000001e03067276 */ /* 0x000fe2000781001f */
[----:B------:R-:W-:Y:S01]  /*7c50*/  FMUL.FTZ R128, R128, UR8 ;  /* 0x0000000880807c20 */ /* 0x000fe20008410000 */
[----:B--2---:R-:W-:Y:S03]  /*7c60*/  FMNMX3.FTZ R2, R2, R34, R35, !PT ;  /* 0x0000002202027276 */ /* 0x004fe60007810023 */
[----:B------:R-:W-:Y:S01]  /*7c70*/  MUFU.TANH R50, R50 ;  /* 0x0000003200327308 */ /* 0x000fe20000002400 */
[----:B------:R-:W-:Y:S01]  /*7c80*/  FMNMX3.FTZ R3, R4, R28, R27, !PT ;  /* 0x0000001c04037276 */ /* 0x000fe2000781001b */
[----:B----4-:R-:W-:Y:S01]  /*7c90*/  FMUL.FTZ R43, R123, UR8 ;  /* 0x000000087b2b7c20 */ /* 0x010fe20008410000 */
[----:B-----5:R-:W-:Y:S01]  /*7ca0*/  FMNMX3.FTZ R2, R2, R26, R25, !PT ;  /* 0x0000001a02027276 */ /* 0x020fe20007810019 */
[----:B------:R-:W-:Y:S01]  /*7cb0*/  FMUL.FTZ R129, R129, UR8 ;  /* 0x0000000881817c20 */ /* 0x000fe20008410000 */
[----:B------:R-:W-:Y:S01]  /*7cc0*/  FMNMX3.FTZ R3, R3, R48, R49, !PT ;  /* 0x0000003003037276 */ /* 0x000fe20007810031 */
[----:B------:R-:W-:Y:S01]  /*7cd0*/  FMUL.FTZ R130, R130, UR8 ;  /* 0x0000000882827c20 */ /* 0x000fe20008410000 */
[----:B------:R-:W-:Y:S03]  /*7ce0*/  FMUL.FTZ R131, R131, UR8 ;  /* 0x0000000883837c20 */ /* 0x000fe60008410000 */
[----:B------:R-:W1:Y:S01]  /*7cf0*/  MUFU.TANH R51, R51 ;  /* 0x0000003300337308 */ /* 0x000e620000002400 */
[----:B------:R-:W-:Y:S09]  /*7d00*/  FMNMX3.FTZ R0, R6, R22, R21, !PT ;  /* 0x0000001606007276 */ /* 0x000ff20007810015 */
[----:B------:R-:W-:Y:S10]  /*7d10*/  MUFU.TANH R52, R52 ;  /* 0x0000003400347308 */ /* 0x000ff40000002400 */
[----:B------:R-:W2:Y:S01]  /*7d20*/  MUFU.TANH R53, R53 ;  /* 0x0000003500357308 */ /* 0x000ea20000002400 */
[----:B-1----:R-:W-:Y:S09]  /*7d30*/  FMNMX3.FTZ R2, R2, R50, R51, !PT ;  /* 0x0000003202027276 */ /* 0x002ff20007810033 */
[----:B------:R-:W1:Y:S10]  /*7d40*/  MUFU.TANH R24, R40 ;  /* 0x0000002800187308 */ /* 0x000e740000002400 */
[----:B------:R-:W-:Y:S01]  /*7d50*/  MUFU.TANH R18, R46 ;  /* 0x0000002e00127308 */ /* 0x000fe20000002400 */
[----:B--2---:R-:W-:Y:S09]  /*7d60*/  FMNMX3.FTZ R3, R3, R52, R53, !PT ;  /* 0x0000003403037276 */ /* 0x004ff20007810035 */
[----:B------:R-:W2:Y:S01]  /*7d70*/  MUFU.TANH R17, R47 ;  /* 0x0000002f00117308 */ /* 0x000ea20000002400 */
[----:B-1----:R-:W-:Y:S09]  /*7d80*/  FMNMX3.FTZ R5, R5, R24, R23, !PT ;  /* 0x0000001805057276 */ /* 0x002ff20007810017 */
[----:B------:R-:W-:Y:S10]  /*7d90*/  MUFU.TANH R54, R54 ;  /* 0x0000003600367308 */ /* 0x000ff40000002400 */
[----:B------:R-:W1:Y:S01]  /*7da0*/  MUFU.TANH R55, R55 ;  /* 0x0000003700377308 */ /* 0x000e620000002400 */
[----:B--2---:R-:W-:Y:S09]  /*7db0*/  FMNMX3.FTZ R0, R0, R18, R17, !PT ;  /* 0x0000001200007276 */ /* 0x004ff20007810011 */
[----:B------:R-:W-:Y:S10]  /*7dc0*/  MUFU.TANH R16, R64 ;  /* 0x0000004000107308 */ /* 0x000ff40000002400 */
[----:B------:R-:W2:Y:S01]  /*7dd0*/  MUFU.TANH R65, R65 ;  /* 0x0000004100417308 */ /* 0x000ea20000002400 */
[----:B-1----:R-:W-:Y:S09]  /*7de0*/  FMNMX3.FTZ R2, R2, R54, R55, !PT ;  /* 0x0000003602027276 */ /* 0x002ff20007810037 */
[----:B------:R1:W-:Y:S10]  /*7df0*/  MUFU.TANH R20, R44 ;  /* 0x0000002c00147308 */ /* 0x0003f40000002400 */
[----:B------:R-:W3:Y:S01]  /*7e00*/  MUFU.TANH R19, R45 ;  /* 0x0000002d00137308 */ /* 0x000ee20000002400 */
[----:B--2---:R-:W-:Y:S09]  /*7e10*/  FMNMX3.FTZ R3, R3, R16, R65, !PT ;  /* 0x0000001003037276 */ /* 0x004ff20007810041 */
[----:B------:R-:W-:Y:S01]  /*7e20*/  MUFU.TANH R58, R58 ;  /* 0x0000003a003a7308 */ /* 0x000fe20000002400 */
[----:B-1----:R-:W-:Y:S09]  /*7e30*/  FMUL.FTZ R44, R122, UR8 ;  /* 0x000000087a2c7c20 */ /* 0x002ff20008410000 */
[----:B------:R-:W1:Y:S01]  /*7e40*/  MUFU.TANH R59, R59 ;  /* 0x0000003b003b7308 */ /* 0x000e620000002400 */
[----:B---3--:R-:W-:Y:S09]  /*7e50*/  FMNMX3.FTZ R4, R5, R20, R19, !PT ;  /* 0x0000001405047276 */ /* 0x008ff20007810013 */
[----:B------:R-:W-:Y:S10]  /*7e60*/  MUFU.TANH R66, R66 ;  /* 0x0000004200427308 */ /* 0x000ff40000002400 */
        /* <DEDUP_REMOVED lines=78> */
[----:B------:R-:W-:Y:S01]  /*8350*/  MUFU.TANH R107, R107 ;  /* 0x0000006b006b7308 */ /* 0x000fe20000002400 */
[----:B-1----:R-:W-:Y:S09]  /*8360*/  FMNMX3.FTZ R13, R2, R104, R105, !PT ;  /* 0x00000068020d7276 */ /* 0x002ff20007810069 */
[----:B------:R-:W-:Y:S10]  /*8370*/  MUFU.TANH R108, R108 ;  /* 0x0000006c006c7308 */ /* 0x000ff40000002400 */
[----:B------:R-:W-:Y:S10]  /*8380*/  MUFU.TANH R109, R109 ;  /* 0x0000006d006d7308 */ /* 0x000ff40000002400 */
[----:B------:R-:W-:Y:S10]  /*8390*/  MUFU.TANH R110, R110 ;  /* 0x0000006e006e7308 */ /* 0x000ff40000002400 */
[----:B------:R-:W-:Y:S10]  /*83a0*/  MUFU.TANH R111, R111 ;  /* 0x0000006f006f7308 */ /* 0x000ff40000002400 */
[----:B------:R-:W-:Y:S10]  /*83b0*/  MUFU.TANH R118, R118 ;  /* 0x0000007600767308 */ /* 0x000ff40000002400 */
[----:B------:R-:W1:Y:S10]  /*83c0*/  MUFU.TANH R119, R119 ;  /* 0x0000007700777308 */ /* 0x000e740000002400 */
        /* <DEDUP_REMOVED lines=9> */
[----:B------:R-:W2:Y:S10]  /*8460*/  MUFU.TANH R130, R130 ;  /* 0x0000008200827308 */ /* 0x000eb40000002400 */
[----:B------:R-:W3:Y:S01]  /*8470*/  MUFU.TANH R131, R131 ;  /* 0x0000008300837308 */ /* 0x000ee20000002400 */
[----:B-1----:R-:W-:Y:S01]  /*8480*/  FMNMX3.FTZ R38, R38, R128, R129, !PT ;  /* 0x0000008026267276 */ /* 0x002fe20007810081 */
[----:B------:R-:W-:Y:S06]  /*8490*/  @P0 BRA `(.L_x_294) ;  /* 0xffffffe000e80947 */ /* 0x000fec000383ffff */
.L_x_293:
[----:B-1----:R-:W-:Y:S01]  /*84a0*/  SHFL.BFLY PT, R5, R38, 0x2, 0x1f ;  /* 0x0c401f0026057f89 */ /* 0x002fe200000e0000 */
[----:B--23--:R-:W-:Y:S02]  /*84b0*/  FMNMX3.FTZ R4, R14, R130, R131, !PT ;  /* 0x000000820e047276 */ /* 0x00cfe40007810083 */
[----:B------:R-:W-:Y:S02]  /*84c0*/  FMNMX3.FTZ R0, R15, R106, R107, !PT ;  /* 0x0000006a0f007276 */ /* 0x000fe4000781006b */
[----:B------:R-:W-:Y:S03]  /*84d0*/  FMNMX3.FTZ R2, R13, R108, R109, !PT ;  /* 0x0000006c0d027276 */ /* 0x000fe6000781006d */
[----:B------:R-:W-:Y:S01]  /*84e0*/  SHFL.BFLY PT, R6, R4, 0x2, 0x1f ;  /* 0x0c401f0004067f89 */ /* 0x000fe200000e0000 */
[----:B------:R-:W-:Y:S02]  /*84f0*/  FMNMX3.FTZ R0, R0, R110, R111, !PT ;  /* 0x0000006e00007276 */ /* 0x000fe4000781006f */
[----:B------:R-:W-:Y:S02]  /*8500*/  FMNMX3.FTZ R2, R2, R120, R121, !PT ;  /* 0x0000007802027276 */ /* 0x000fe40007810079 */
[----:B------:R-:W-:Y:S02]  /*8510*/  FMNMX3.FTZ R0, R0, R44, R43, !PT ;  /* 0x0000002c00007276 */ /* 0x000fe4000781002b */
[----:B------:R-:W-:Y:S02]  /*8520*/  FMNMX3.FTZ R3, R2, R124, R125, !PT ;  /* 0x0000007c02037276 */ /* 0x000fe4000781007d */
[----:B------:R-:W-:Y:S03]  /*8530*/  FMNMX3.FTZ R0, R0, R42, R41, !PT ;  /* 0x0000002a00007276 */ /* 0x000fe60007810029 */
[----:B------:R-:W-:Y:S08]  /*8540*/  SHFL.BFLY PT, R36, R3, 0x2, 0x1f ;  /* 0x0c401f0003247f89 */ /* 0x000ff000000e0000 */
        /* <DEDUP_REMOVED lines=11> */
[C---:B------:R-:W-:Y:S01]  /*8600*/  FADD.FTZ R0, -R38.reuse, R132 ;  /* 0x0000008426007221 */ /* 0x040fe20000010100 */
[C---:B------:R-:W-:Y:S01]  /*8610*/  FMUL.FTZ R46, R38.reuse, UR4 ;  /* 0x00000004262e7c20 */ /* 0x040fe20008410000 */
[----:B------:R-:W-:Y:S02]  /*8620*/  FSETP.NEU.FTZ.AND P0, PT, R38, -INF , PT ;  /* 0xff8000002600780b */ /* 0x000fe40003f1d000 */
[----:B------:R-:W-:Y:S01]  /*8630*/  FMUL.FTZ R3, R0, UR4 ;  /* 0x0000000400037c20 */ /* 0x000fe20008410000 */
[C---:B------:R-:W-:Y:S01]  /*8640*/  FMUL.FTZ R45, R37.reuse, UR4 ;  /* 0x00000004252d7c20 */ /* 0x040fe20008410000 */
[----:B------:R-:W-:Y:S01]  /*8650*/  FSEL R46, R46, RZ, P0 ;  /* 0x000000ff2e2e7208 */ /* 0x000fe20000000000 */
[C---:B------:R-:W-:Y:S01]  /*8660*/  FADD.FTZ R0, -R37.reuse, R133 ;  /* 0x0000008525007221 */ /* 0x040fe20000010100 */
[----:B------:R1:W-:Y:S01]  /*8670*/  MUFU.EX2 R39, R3 ;  /* 0x0000000300277308 */ /* 0x0003e20000000800 */
[----:B------:R-:W-:Y:S02]  /*8680*/  FSETP.NEU.FTZ.AND P0, PT, R37, -INF , PT ;  /* 0xff8000002500780b */ /* 0x000fe40003f1d000 */
[----:B---3--:R-:W-:Y:S01]  /*8690*/  FMNMX.FTZ R36, R36, R6, !PT ;  /* 0x0000000624247209 */ /* 0x008fe20007810000 */
[--C-:B------:R-:W-:Y:S01]  /*86a0*/  FFMA.FTZ R7, R32, UR4, -R46.reuse ;  /* 0x0000000420077c23 */ /* 0x100fe2000801082e */
[----:B------:R-:W-:Y:S01]  /*86b0*/  FSEL R45, R45, RZ, P0 ;  /* 0x000000ff2d2d7208 */ /* 0x000fe20000000000 */
[----:B------:R-:W-:Y:S01]  /*86c0*/  FFMA.FTZ R8, R196, UR4, -R46 ;  /* 0x00000004c4087c23 */ /* 0x000fe2000801082e */
[C---:B------:R-:W-:Y:S03]  /*86d0*/  FSETP.NEU.FTZ.AND P0, PT, R36.reuse, -INF , PT ;  /* 0xff8000002400780b */ /* 0x040fe60003f1d000 */
[----:B------:R2:W-:Y:S01]  /*86e0*/  MUFU.EX2 R222, R7 ;  /* 0x0000000700de7308 */ /* 0x0005e20000000800 */
[----:B------:R-:W-:Y:S01]  /*86f0*/  FMUL.FTZ R64, R36, UR4 ;  /* 0x0000000424407c20 */ /* 0x000fe20008410000 */
[----:B------:R-:W-:Y:S04]  /*8700*/  FFMA.FTZ R5, R177, UR4, -R45 ;  /* 0x00000004b1057c23 */ /* 0x000fe8000801082d */
[----:B------:R-:W-:Y:S04]  /*8710*/  FSEL R64, R64, RZ, P0 ;  /* 0x000000ff40407208 */ /* 0x000fe80000000000 */
[----:B------:R3:W-:Y:S01]  /*8720*/  MUFU.EX2 R231, R5 ;  /* 0x0000000500e77308 */ /* 0x0007e20000000800 */
[----:B-1----:R-:W-:Y:S01]  /*8730*/  FMUL.FTZ R3, R0, UR4 ;  /* 0x0000000400037c20 */ /* 0x002fe20008410000 */
[----:B------:R-:W-:Y:S01]  /*8740*/  FADD.FTZ R0, -R36, R134 ;  /* 0x0000008624007221 */ /* 0x000fe20000010100 */
[--C-:B------:R-:W-:Y:S01]  /*8750*/  FFMA.FTZ R9, R61, UR4, -R64.reuse ;  /* 0x000000043d097c23 */ /* 0x100fe20008010840 */
[----:B------:R-:W-:Y:S06]  /*8760*/  FFMA.FTZ R6, R202, UR4, -R64 ;  /* 0x00000004ca067c23 */ /* 0x000fec0008010840 */
[----:B------:R1:W-:Y:S01]  /*8770*/  MUFU.EX2 R40, R3 ;  /* 0x0000000300287308 */ /* 0x0003e20000000800 */
[----:B--2---:R-:W-:Y:S09]  /*8780*/  FFMA.FTZ R7, R48, UR4, -R46 ;  /* 0x0000000430077c23 */ /* 0x004ff2000801082e */
[----:B------:R2:W-:Y:S01]  /*8790*/  MUFU.EX2 R173, R6 ;  /* 0x0000000600ad7308 */ /* 0x0005e20000000800 */
[----:B---3--:R-:W-:Y:S09]  /*87a0*/  FFMA.FTZ R5, R207, UR4, -R64 ;  /* 0x00000004cf057c23 */ /* 0x008ff20008010840 */
[----:B------:R3:W-:Y:S01]  /*87b0*/  MUFU.EX2 R183, R5 ;  /* 0x0000000500b77308 */ /* 0x0007e20000000800 */
[----:B-1----:R-:W-:Y:S01]  /*87c0*/  FMNMX.FTZ R3, R2, R4, !PT ;  /* 0x0000000402037209 */ /* 0x002fe20007810000 */
[--C-:B------:R-:W-:Y:S01]  /*87d0*/  FFMA.FTZ R4, R208, UR4, -R46.reuse ;  /* 0x00000004d0047c23 */ /* 0x100fe2000801082e */
[----:B------:R-:W-:Y:S02]  /*87e0*/  FMUL.FTZ R2, R0, UR4 ;  /* 0x0000000400027c20 */ /* 0x000fe40008410000 */
[C---:B------:R-:W-:Y:S01]  /*87f0*/  FSETP.NEU.FTZ.AND P0, PT, R3.reuse, -INF , PT ;  /* 0xff8000000300780b */ /* 0x040fe20003f1d000 */
[C---:B------:R-:W-:Y:S01]  /*8800*/  FMUL.FTZ R47, R3.reuse, UR4 ;  /* 0x00000004032f7c20 */ /* 0x040fe20008410000 */
[----:B------:R-:W-:Y:S03]  /*8810*/  FADD.FTZ R0, -R3, R135 ;  /* 0x0000008703007221 */ /* 0x000fe60000010100 */
[----:B------:R1:W-:Y:S01]  /*8820*/  MUFU.EX2 R208, R4 ;  /* 0x0000000400d07308 */ /* 0x0003e20000000800 */
[--C-:B--2---:R-:W-:Y:S01]  /*8830*/  FFMA.FTZ R6, R33, UR4, -R46.reuse ;  /* 0x0000000421067c23 */ /* 0x104fe2000801082e */
[----:B------:R-:W-:Y:S01]  /*8840*/  FSEL R47, R47, RZ, P0 ;  /* 0x000000ff2f2f7208 */ /* 0x000fe20000000000 */
[----:B------:R-:W-:Y:S01]  /*8850*/  FMUL.FTZ R0, R0, UR4 ;  /* 0x0000000400007c20 */ /* 0x000fe20008410000 */
[----:B------:R-:W-:Y:S06]  /*8860*/  ISETP.GT.AND P0, PT, R190, RZ, PT ;  /* 0x000000ffbe00720c */ /* 0x000fec0003f04270 */
[----:B------:R2:W-:Y:S01]  /*8870*/  MUFU.EX2 R228, R6 ;  /* 0x0000000600e47308 */ /* 0x0005e20000000800 */
[----:B---3--:R-:W-:Y:S01]  /*8880*/  FFMA.FTZ R5, R192, UR4, -R45 ;  /* 0x00000004c0057c23 */ /* 0x008fe2000801082d */
[--C-:B------:R-:W-:Y:S01]  /*8890*/  FFMA.FTZ R12, R62, UR4, -R47.reuse ;  /* 0x000000043e0c7c23 */ /* 0x100fe2000801082f */
[----:B------:R-:W-:Y:S07]  /*88a0*/  FFMA.FTZ R13, R63, UR4, -R47 ;  /* 0x000000043f0d7c23 */ /* 0x000fee000801082f */
[----:B------:R3:W-:Y:S01]  /*88b0*/  MUFU.EX2 R196, R8 ;  /* 0x0000000800c47308 */ /* 0x0007e20000000800 */
[--C-:B-1----:R-:W-:Y:S09]  /*88c0*/  FFMA.FTZ R4, R203, UR4, -R46.reuse ;  /* 0x00000004cb047c23 */ /* 0x102ff2000801082e */
[----:B------:R1:W4:Y:S01]  /*88d0*/  MUFU.EX2 R212, R4 ;  /* 0x0000000400d47308 */ /* 0x0003220000000800 */
[--C-:B--2---:R-:W-:Y:S09]  /*88e0*/  FFMA.FTZ R6, R49, UR4, -R46.reuse ;  /* 0x0000000431067c23 */ /* 0x104ff2000801082e */
[----:B------:R2:W-:Y:S01]  /*88f0*/  MUFU.EX2 R245, R6 ;  /* 0x0000000600f57308 */ /* 0x0005e20000000800 */
[--C-:B---3--:R-:W-:Y:S01]  /*8900*/  FFMA.FTZ R8, R28, UR4, -R46.reuse ;  /* 0x000000041c087c23 */ /* 0x108fe2000801082e */
[--C-:B------:R-:W-:Y:S08]  /*8910*/  FFMA.FTZ R28, R81, UR4, -R46.reuse ;  /* 0x00000004511c7c23 */ /* 0x100ff0000801082e */
[----:B------:R3:W-:Y:S01]  /*8920*/  MUFU.EX2 R240, R7 ;  /* 0x0000000700f07308 */ /* 0x0007e20000000800 */
[--C-:B-1----:R-:W-:Y:S01]  /*8930*/  FFMA.FTZ R4, R200, UR4, -R45.reuse ;  /* 0x00000004c8047c23 */ /* 0x102fe2000801082d */
[----:B----4-:R-:W-:Y:S08]  /*8940*/  F2FP.BF16.F32.PACK_AB R48, R212, R208 ;  /* 0x000000d0d430723e */ /* 0x010ff000000010ff */
[----:B------:R1:W-:Y:S01]  /*8950*/  MUFU.EX2 R200, R4 ;  /* 0x0000000400c87308 */ /* 0x0003e20000000800 */
[--C-:B--2---:R-:W-:Y:S01]  /*8960*/  FFMA.FTZ R6, R16, UR4, -R46.reuse ;  /* 0x0000000410067c23 */ /* 0x104fe2000801082e */
[----:B------:R-:W-:Y:S08]  /*8970*/  FMUL.FTZ R16, R39, R148 ;  /* 0x0000009427107220 */ /* 0x000ff00000410000 */
[----:B------:R2:W-:Y:S01]  /*8980*/  MUFU.EX2 R241, R6 ;  /* 0x0000000600f17308 */ /* 0x0005e20000000800 */
[--C-:B---3--:R-:W-:Y:S09]  /*8990*/  FFMA.FTZ R7, R53, UR4, -R46.reuse ;  /* 0x0000000435077c23 */ /* 0x108ff2000801082e */
[----:B------:R3:W-:Y:S01]  /*89a0*/  MUFU.EX2 R232, R8 ;  /* 0x0000000800e87308 */ /* 0x0007e20000000800 */
[----:B-1----:R-:W-:Y:S09]  /*89b0*/  FFMA.FTZ R4, R198, UR4, -R45 ;  /* 0x00000004c6047c23 */ /* 0x002ff2000801082d */
[----:B------:R1:W4:Y:S01]  /*89c0*/  MUFU.EX2 R203, R4 ;  /* 0x0000000400cb7308 */ /* 0x0003220000000800 */
[----:B--2---:R-:W-:Y:S09]  /*89d0*/  FFMA.FTZ R6, R58, UR4, -R47 ;  /* 0x000000043a067c23 */ /* 0x004ff2000801082f */
[----:B------:R2:W-:Y:S01]  /*89e0*/  MUFU.EX2 R192, R12 ;  /* 0x0000000c00c07308 */ /* 0x0005e20000000800 */
[--C-:B---3--:R-:W-:Y:S09]  /*89f0*/  FFMA.FTZ R8, R52, UR4, -R46.reuse ;  /* 0x0000000434087c23 */ /* 0x108ff2000801082e */
[----:B------:R3:W-:Y:S01]  /*8a00*/  MUFU.EX2 R239, R7 ;  /* 0x0000000700ef7308 */ /* 0x0007e20000000800 */
[--C-:B-1----:R-:W-:Y:S01]  /*8a10*/  FFMA.FTZ R4, R193, UR4, -R46.reuse ;  /* 0x00000004c1047c23 */ /* 0x102fe2000801082e */
[----:B----4-:R-:W-:Y:S08]  /*8a20*/  F2FP.BF16.F32.PACK_AB R49, R203, R200 ;  /* 0x000000c8cb31723e */ /* 0x010ff000000010ff */
[----:B------:R1:W-:Y:S01]  /*8a30*/  MUFU.EX2 R219, R4 ;  /* 0x0000000400db7308 */ /* 0x0003e20000000800 */
[--C-:B--2---:R-:W-:Y:S01]  /*8a40*/  FFMA.FTZ R12, R68, UR4, -R46.reuse ;  /* 0x00000004440c7c23 */ /* 0x104fe2000801082e */
[--C-:B------:R-:W-:Y:S08]  /*8a50*/  FFMA.FTZ R68, R129, UR4, -R46.reuse ;  /* 0x0000000481447c23 */ /* 0x100ff0000801082e */
[----:B------:R-:W-:Y:S01]  /*8a60*/  MUFU.EX2 R2, R2 ;  /* 0x0000000200027308 */ /* 0x000fe20000000800 */
[----:B---3--:R-:W-:Y:S09]  /*8a70*/  FMUL.FTZ R7, R40, R143 ;  /* 0x0000008f28077220 */ /* 0x008ff20000410000 */
[----:B------:R-:W2:Y:S01]  /*8a80*/  MUFU.EX2 R0, R0 ;  /* 0x0000000000007308 */ /* 0x000ea20000000800 */
[----:B-1----:R-:W-:Y:S09]  /*8a90*/  FFMA.FTZ R4, R191, UR4, -R46 ;  /* 0x00000004bf047c23 */ /* 0x002ff2000801082e */
[----:B------:R1:W-:Y:S10]  /*8aa0*/  MUFU.EX2 R237, R4 ;  /* 0x0000000400ed7308 */ /* 0x0003f40000000800 */
[----:B------:R3:W-:Y:S01]  /*8ab0*/  MUFU.EX2 R191, R5 ;  /* 0x0000000500bf7308 */ /* 0x0007e20000000800 */
[C---:B--2---:R-:W-:Y:S01]  /*8ac0*/  FMUL.FTZ R14, R0.reuse, R146 ;  /* 0x00000092000e7220 */ /* 0x044fe20000410000 */
[C---:B------:R-:W-:Y:S01]  /*8ad0*/  FMUL.FTZ R10, R0.reuse, R138 ;  /* 0x0000008a000a7220 */ /* 0x040fe20000410000 */
[C---:B------:R-:W-:Y:S01]  /*8ae0*/  FMUL.FTZ R11, R0.reuse, R139 ;  /* 0x0000008b000b7220 */ /* 0x040fe20000410000 */
[----:B------:R-:W-:Y:S06]  /*8af0*/  FMUL.FTZ R15, R0, R147 ;  /* 0x00000093000f7220 */ /* 0x000fec0000410000 */
[----:B------:R2:W-:Y:S01]  /*8b00*/  MUFU.EX2 R224, R8 ;  /* 0x0000000800e07308 */ /* 0x0005e20000000800 */
[--C-:B-1----:R-:W-:Y:S09]  /*8b10*/  FFMA.FTZ R4, R178, UR4, -R45.reuse ;  /* 0x00000004b2047c23 */ /* 0x102ff2000801082d */
[----:B------:R1:W-:Y:S01]  /*8b20*/  MUFU.EX2 R211, R4 ;  /* 0x0000000400d37308 */ /* 0x0003e20000000800 */
[--C-:B---3--:R-:W-:Y:S09]  /*8b30*/  FFMA.FTZ R5, R168, UR4, -R64.reuse ;  /* 0x00000004a8057c23 */ /* 0x108ff20008010840 */
[----:B------:R3:W-:Y:S01]  /*8b40*/  MUFU.EX2 R181, R5 ;  /* 0x0000000500b57308 */ /* 0x0007e20000000800 */
[----:B--2---:R-:W-:Y:S09]  /*8b50*/  FMUL.FTZ R8, R2, R136 ;  /* 0x0000008802087220 */ /* 0x004ff20000410000 */
[----:B------:R2:W-:Y:S01]  /*8b60*/  MUFU.EX2 R220, R9 ;  /* 0x0000000900dc7308 */ /* 0x0005e20000000800 */
[----:B-1----:R-:W-:Y:S09]  /*8b70*/  FFMA.FTZ R4, R201, UR4, -R64 ;  /* 0x00000004c9047c23 */ /* 0x002ff20008010840 */
[----:B------:R1:W4:Y:S01]  /*8b80*/  MUFU.EX2 R174, R4 ;  /* 0x0000000400ae7308 */ /* 0x0003220000000800 */
[----:B---3--:R-:W-:Y:S01]  /*8b90*/  FFMA.FTZ R5, R26, UR4, -R45 ;  /* 0x000000041a057c23 */ /* 0x008fe2000801082d */
[----:B------:R-:W-:Y:S08]  /*8ba0*/  FFMA.FTZ R26, R80, UR4, -R46 ;  /* 0x00000004501a7c23 */ /* 0x000ff0000801082e */
[----:B------:R3:W-:Y:S01]  /*8bb0*/  MUFU.EX2 R229, R5 ;  /* 0x0000000500e57308 */ /* 0x0007e20000000800 */
[----:B--2---:R-:W-:Y:S09]  /*8bc0*/  FMUL.FTZ R9, R2, R137 ;  /* 0x0000008902097220 */ /* 0x004ff20000410000 */
[----:B------:R2:W-:Y:S01]  /*8bd0*/  MUFU.EX2 R198, R13 ;  /* 0x0000000d00c67308 */ /* 0x0005e20000000800 */
[--C-:B-1----:R-:W-:Y:S01]  /*8be0*/  FFMA.FTZ R4, R199, UR4, -R47.reuse ;  /* 0x00000004c7047c23 */ /* 0x102fe2000801082f */
[----:B----4-:R-:W-:Y:S08]  /*8bf0*/  F2FP.BF16.F32.PACK_AB R32, R174, R173 ;  /* 0x000000adae20723e */ /* 0x010ff000000010ff */
[----:B------:R1:W-:Y:S01]  /*8c00*/  MUFU.EX2 R172, R4 ;  /* 0x0000000400ac7308 */ /* 0x0003e20000000800 */
[--C-:B---3--:R-:W-:Y:S09]  /*8c10*/  FFMA.FTZ R5, R20, UR4, -R64.reuse ;  /* 0x0000000414057c23 */ /* 0x108ff20008010840 */
[----:B------:R3:W-:Y:S01]  /*8c20*/  MUFU.EX2 R214, R5 ;  /* 0x0000000500d67308 */ /* 0x0007e20000000800 */
[----:B--2---:R-:W-:Y:S09]  /*8c30*/  FMUL.FTZ R13, R2, R145 ;  /* 0x00000091020d7220 */ /* 0x004ff20000410000 */
[----:B------:R2:W-:Y:S01]  /*8c40*/  MUFU.EX2 R199, R6 ;  /* 0x0000000600c77308 */ /* 0x0005e20000000800 */
[----:B-1----:R-:W-:Y:S09]  /*8c50*/  FFMA.FTZ R4, R197, UR4, -R47 ;  /* 0x00000004c5047c23 */ /* 0x002ff2000801082f */
[----:B------:R1:W4:Y:S01]  /*8c60*/  MUFU.EX2 R177, R4 ;  /* 0x0000000400b17308 */ /* 0x0003220000000800 */
[----:B---3--:R-:W-:Y:S09]  /*8c70*/  FFMA.FTZ R5, R54, UR4, -R45 ;  /* 0x0000000436057c23 */ /* 0x008ff2000801082d */
[----:B------:R3:W-:Y:S01]  /*8c80*/  MUFU.EX2 R227, R5 ;  /* 0x0000000500e37308 */ /* 0x0007e20000000800 */
[----:B--2---:R-:W-:Y:S09]  /*8c90*/  FMUL.FTZ R6, R40, R142 ;  /* 0x0000008e28067220 */ /* 0x004ff20000410000 */
[----:B------:R-:W-:Y:S01]  /*8ca0*/  MUFU.EX2 R68, R68 ;  /* 0x0000004400447308 */ /* 0x000fe20000000800 */
[--C-:B-1----:R-:W-:Y:S01]  /*8cb0*/  FFMA.FTZ R4, R206, UR4, -R64.reuse ;  /* 0x00000004ce047c23 */ /* 0x102fe20008010840 */
[----:B----4-:R-:W-:Y:S08]  /*8cc0*/  F2FP.BF16.F32.PACK_AB R33, R177, R172 ;  /* 0x000000acb121723e */ /* 0x010ff000000010ff */
[----:B------:R1:W2:Y:S01]  /*8cd0*/  MUFU.EX2 R202, R4 ;  /* 0x0000000400ca7308 */ /* 0x0002a20000000800 */
[----:B---3--:R-:W-:Y:S09]  /*8ce0*/  FFMA.FTZ R5, R57, UR4, -R64 ;  /* 0x0000000439057c23 */ /* 0x008ff20008010840 */
[----:B------:R3:W-:Y:S01]  /*8cf0*/  MUFU.EX2 R226, R5 ;  /* 0x0000000500e27308 */ /* 0x0007e20000000800 */
[--C-:B-1----:R-:W-:Y:S09]  /*8d00*/  FFMA.FTZ R4, R205, UR4, -R47.reuse ;  /* 0x00000004cd047c23 */ /* 0x102ff2000801082f */
[----:B------:R1:W-:Y:S01]  /*8d10*/  MUFU.EX2 R180, R4 ;  /* 0x0000000400b47308 */ /* 0x0003e20000000800 */
[----:B---3--:R-:W-:Y:S01]  /*8d20*/  FMUL.FTZ R5, R39, R141 ;  /* 0x0000008d27057220 */ /* 0x008fe20000410000 */
[----:B-1----:R-:W-:Y:S08]  /*8d30*/  FFMA.FTZ R4, R204, UR4, -R47 ;  /* 0x00000004cc047c23 */ /* 0x002ff0000801082f */
[----:B------:R1:W3:Y:S02]  /*8d40*/  MUFU.EX2 R197, R4 ;  /* 0x0000000400c57308 */ /* 0x0002e40000000800 */
[----:B-1----:R-:W-:Y:S08]  /*8d50*/  FFMA.FTZ R4, R195, UR4, -R46 ;  /* 0x00000004c3047c23 */ /* 0x002ff0000801082e */
[----:B------:R1:W-:Y:S02]  /*8d60*/  MUFU.EX2 R207, R4 ;  /* 0x0000000400cf7308 */ /* 0x0003e40000000800 */
[--C-:B-1----:R-:W-:Y:S08]  /*8d70*/  FFMA.FTZ R4, R179, UR4, -R45.reuse ;  /* 0x00000004b3047c23 */ /* 0x102ff0000801082d */
[----:B------:R1:W-:Y:S10]  /*8d80*/  MUFU.EX2 R179, R12 ;  /* 0x0000000c00b37308 */ /* 0x0003f40000000800 */
[----:B------:R4:W-:Y:S01]  /*8d90*/  MUFU.EX2 R204, R4 ;  /* 0x0000000400cc7308 */ /* 0x0009e20000000800 */
[----:B-1----:R-:W-:Y:S01]  /*8da0*/  FMUL.FTZ R12, R2, R144 ;  /* 0x00000090020c7220 */ /* 0x002fe20000410000 */
[--C-:B----4-:R-:W-:Y:S01]  /*8db0*/  FFMA.FTZ R4, R34, UR4, -R45.reuse ;  /* 0x0000000422047c23 */ /* 0x110fe2000801082d */
[----:B--2---:R-:W-:Y:S07]  /*8dc0*/  F2FP.BF16.F32.PACK_AB R34, R202, R183 ;  /* 0x000000b7ca22723e */ /* 0x004fee00000010ff */
[----:B------:R1:W-:Y:S02]  /*8dd0*/  MUFU.EX2 R206, R4 ;  /* 0x0000000400ce7308 */ /* 0x0003e40000000800 */
[----:B-1----:R-:W-:Y:S01]  /*8de0*/  FFMA.FTZ R4, R35, UR4, -R45 ;  /* 0x0000000423047c23 */ /* 0x002fe2000801082d */
[----:B---3--:R-:W-:Y:S07]  /*8df0*/  F2FP.BF16.F32.PACK_AB R35, R197, R180 ;  /* 0x000000b4c523723e */ /* 0x008fee00000010ff */
[----:B------:R1:W-:Y:S02]  /*8e00*/  MUFU.EX2 R218, R4 ;  /* 0x0000000400da7308 */ /* 0x0003e40000000800 */
[--C-:B-1----:R-:W-:Y:S08]  /*8e10*/  FFMA.FTZ R4, R176, UR4, -R64.reuse ;  /* 0x00000004b0047c23 */ /* 0x102ff00008010840 */
[----:B------:R1:W-:Y:S02]  /*8e20*/  MUFU.EX2 R175, R4 ;  /* 0x0000000400af7308 */ /* 0x0003e40000000800 */
[--C-:B-1----:R-:W-:Y:S08]  /*8e30*/  FFMA.FTZ R4, R171, UR4, -R64.reuse ;  /* 0x00000004ab047c23 */ /* 0x102ff00008010840 */
[----:B------:R1:W-:Y:S02]  /*8e40*/  MUFU.EX2 R178, R4 ;  /* 0x0000000400b27308 */ /* 0x0003e40000000800 */
[--C-:B-1----:R-:W-:Y:S08]  /*8e50*/  FFMA.FTZ R4, R170, UR4, -R47.reuse ;  /* 0x00000004aa047c23 */ /* 0x102ff0000801082f */
[----:B------:R1:W-:Y:S02]  /*8e60*/  MUFU.EX2 R170, R4 ;  /* 0x0000000400aa7308 */ /* 0x0003e40000000800 */
[--C-:B-1----:R-:W-:Y:S08]  /*8e70*/  FFMA.FTZ R4, R169, UR4, -R47.reuse ;  /* 0x00000004a9047c23 */ /* 0x102ff0000801082f */
[----:B------:R1:W2:Y:S02]  /*8e80*/  MUFU.EX2 R171, R4 ;  /* 0x0000000400ab7308 */ /* 0x0002a40000000800 */
[----:B-1----:R-:W-:Y:S01]  /*8e90*/  FFMA.FTZ R4, R29, UR4, -R64 ;  /* 0x000000041d047c23 */ /* 0x002fe20008010840 */
[----:B------:R-:W-:Y:S07]  /*8ea0*/  FMUL.FTZ R29, R2, R161 ;  /* 0x000000a1021d7220 */ /* 0x000fee0000410000 */
[----:B------:R1:W3:Y:S02]  /*8eb0*/  MUFU.EX2 R223, R4 ;  /* 0x0000000400df7308 */ /* 0x0002e40000000800 */
[--C-:B-1----:R-:W-:Y:S01]  /*8ec0*/  FFMA.FTZ R4, R30, UR4, -R47.reuse ;  /* 0x000000041e047c23 */ /* 0x102fe2000801082f */
[C---:B------:R-:W-:Y:S07]  /*8ed0*/  FMUL.FTZ R30, R0.reuse, R162 ;  /* 0x000000a2001e7220 */ /* 0x040fee0000410000 */
[----:B------:R1:W-:Y:S02]  /*8ee0*/  MUFU.EX2 R176, R4 ;  /* 0x0000000400b07308 */ /* 0x0003e40000000800 */
[----:B-1----:R-:W-:Y:S01]  /*8ef0*/  FFMA.FTZ R4, R31, UR4, -R47 ;  /* 0x000000041f047c23 */ /* 0x002fe2000801082f */
[C---:B------:R-:W-:Y:S07]  /*8f00*/  FMUL.FTZ R31, R0.reuse, R163 ;  /* 0x000000a3001f7220 */ /* 0x040fee0000410000 */
[----:B------:R1:W4:Y:S02]  /*8f10*/  MUFU.EX2 R213, R4 ;  /* 0x0000000400d57308 */ /* 0x0003240000000800 */
[----:B-1----:R-:W-:Y:S01]  /*8f20*/  FFMA.FTZ R4, R27, UR4, -R46 ;  /* 0x000000041b047c23 */ /* 0x002fe2000801082e */
[----:B------:R-:W-:Y:S07]  /*8f30*/  FMUL.FTZ R27, R0, R159 ;  /* 0x0000009f001b7220 */ /* 0x000fee0000410000 */
[----:B------:R1:W-:Y:S02]  /*8f40*/  MUFU.EX2 R235, R4 ;  /* 0x0000000400eb7308 */ /* 0x0003e40000000800 */
[--C-:B-1----:R-:W-:Y:S01]  /*8f50*/  FFMA.FTZ R4, R25, UR4, -R45.reuse ;  /* 0x0000000419047c23 */ /* 0x102fe2000801082d */
[----:B------:R-:W-:Y:S07]  /*8f60*/  FMUL.FTZ R25, R2, R157 ;  /* 0x0000009d02197220 */ /* 0x000fee0000410000 */
[----:B------:R1:W-:Y:S02]  /*8f70*/  MUFU.EX2 R236, R4 ;  /* 0x0000000400ec7308 */ /* 0x0003e40000000800 */
[--C-:B-1----:R-:W-:Y:S01]  /*8f80*/  FFMA.FTZ R4, R50, UR4, -R45.reuse ;  /* 0x0000000432047c23 */ /* 0x102fe2000801082d */
[----:B------:R-:W-:Y:S07]  /*8f90*/  F2FP.BF16.F32.PACK_AB R50, R237, R219 ;  /* 0x000000dbed32723e */ /* 0x000fee00000010ff */
[----:B------:R1:W-:Y:S02]  /*8fa0*/  MUFU.EX2 R234, R4 ;  /* 0x0000000400ea7308 */ /* 0x0003e40000000800 */
[----:B-1----:R-:W-:Y:S01]  /*8fb0*/  FFMA.FTZ R4, R51, UR4, -R45 ;  /* 0x0000000433047c23 */ /* 0x002fe2000801082d */
[----:B------:R-:W-:Y:S07]  /*8fc0*/  F2FP.BF16.F32.PACK_AB R51, R231, R211 ;  /* 0x000000d3e733723e */ /* 0x000fee00000010ff */
[----:B------:R1:W-:Y:S02]  /*8fd0*/  MUFU.EX2 R242, R4 ;  /* 0x0000000400f27308 */ /* 0x0003e40000000800 */
[--C-:B-1----:R-:W-:Y:S01]  /*8fe0*/  FFMA.FTZ R4, R24, UR4, -R64.reuse ;  /* 0x0000000418047c23 */ /* 0x102fe20008010840 */
[----:B------:R-:W-:Y:S07]  /*8ff0*/  FMUL.FTZ R24, R2, R156 ;  /* 0x0000009c02187220 */ /* 0x000fee0000410000 */
[----:B------:R1:W-:Y:S02]  /*9000*/  MUFU.EX2 R201, R4 ;  /* 0x0000000400c97308 */ /* 0x0003e40000000800 */
[--C-:B-1----:R-:W-:Y:S08]  /*9010*/  FFMA.FTZ R4, R23, UR4, -R64.reuse ;  /* 0x0000000417047c23 */ /* 0x102ff00008010840 */
[----:B------:R1:W-:Y:S02]  /*9020*/  MUFU.EX2 R217, R4 ;  /* 0x0000000400d97308 */ /* 0x0003e40000000800 */
[--C-:B-1----:R-:W-:Y:S08]  /*9030*/  FFMA.FTZ R4, R22, UR4, -R47.reuse ;  /* 0x0000000416047c23 */ /* 0x102ff0000801082f */
[----:B------:R1:W-:Y:S02]  /*9040*/  MUFU.EX2 R193, R4 ;  /* 0x0000000400c17308 */ /* 0x0003e40000000800 */
[--C-:B-1----:R-:W-:Y:S02]  /*9050*/  FFMA.FTZ R4, R21, UR4, -R47.reuse ;  /* 0x0000000415047c23 */ /* 0x102fe4000801082f */
[----:B------:R-:W1:Y:S06]  /*9060*/  LDSM.16.MT88.4 R20, [R184+0x4000] ;  /* 0x00400000b814783b */ /* 0x000e6c0000004200 */
[----:B------:R5:W-:Y:S02]  /*9070*/  MUFU.EX2 R205, R4 ;  /* 0x0000000400cd7308 */ /* 0x000be40000000800 */
[----:B-----5:R-:W-:Y:S01]  /*9080*/  FFMA.FTZ R4, R19, UR4, -R64 ;  /* 0x0000000413047c23 */ /* 0x020fe20008010840 */
[----:B------:R-:W-:Y:S07]  /*9090*/  FMUL.FTZ R19, R40, R151 ;  /* 0x0000009728137220 */ /* 0x000fee0000410000 */
[----:B------:R5:W-:Y:S02]  /*90a0*/  MUFU.EX2 R230, R4 ;  /* 0x0000000400e67308 */ /* 0x000be40000000800 */
[--C-:B-----5:R-:W-:Y:S01]  /*90b0*/  FFMA.FTZ R4, R18, UR4, -R47.reuse ;  /* 0x0000000412047c23 */ /* 0x120fe2000801082f */
[----:B------:R-:W-:Y:S07]  /*90c0*/  FMUL.FTZ R18, R40, R150 ;  /* 0x0000009628127220 */ /* 0x000fee0000410000 */
[----:B------:R5:W-:Y:S02]  /*90d0*/  MUFU.EX2 R216, R4 ;  /* 0x0000000400d87308 */ /* 0x000be40000000800 */
[----:B-----5:R-:W-:Y:S01]  /*90e0*/  FFMA.FTZ R4, R17, UR4, -R47 ;  /* 0x0000000411047c23 */ /* 0x020fe2000801082f */
[--C-:B------:R-:W-:Y:S01]  /*90f0*/  FFMA.FTZ R17, R69, UR4, -R46.reuse ;  /* 0x0000000445117c23 */ /* 0x100fe2000801082e */
[--C-:B------:R-:W-:Y:S06]  /*9100*/  FFMA.FTZ R69, R130, UR4, -R45.reuse ;  /* 0x0000000482457c23 */ /* 0x100fec000801082d */
[----:B------:R5:W-:Y:S10]  /*9110*/  MUFU.EX2 R225, R4 ;  /* 0x0000000400e17308 */ /* 0x000bf40000000800 */
[----:B------:R2:W-:Y:S10]  /*9120*/  MUFU.EX2 R182, R17 ;  /* 0x0000001100b67308 */ /* 0x0005f40000000800 */
[----:B------:R-:W-:Y:S01]  /*9130*/  MUFU.EX2 R69, R69 ;  /* 0x0000004500457308 */ /* 0x000fe20000000800 */
[----:B-----5:R-:W-:Y:S02]  /*9140*/  FFMA.FTZ R4, R55, UR4, -R45 ;  /* 0x0000000437047c23 */ /* 0x020fe4000801082d */
[----:B------:R-:W5:Y:S07]  /*9150*/  LDSM.16.MT88.4 R52, [R186+0x4000] ;  /* 0x00400000ba34783b */ /* 0x000f6e0000004200 */
[----:B------:R3:W-:Y:S01]  /*9160*/  MUFU.EX2 R233, R4 ;  /* 0x0000000400e97308 */ /* 0x0007e20000000800 */
[----:B--2---:R-:W-:Y:S02]  /*9170*/  FMUL.FTZ R17, R39, R149 ;  /* 0x0000009527117220 */ /* 0x004fe40000410000 */
[----:B------:R-:W-:Y:S01]  /*9180*/  LDSM.16.MT88.4 R148, [R184+0x5c00] ;  /* 0x005c0000b894783b */ /* 0x000fe20000004200 */
[----:B---3--:R-:W-:Y:S01]  /*9190*/  FFMA.FTZ R4, R65, UR4, -R46 ;  /* 0x0000000441047c23 */ /* 0x008fe2000801082e */
[----:B------:R-:W-:Y:S01]  /*91a0*/  FFMA.FTZ R65, R76, UR4, -R64 ;  /* 0x000000044c417c23 */ /* 0x000fe20008010840 */
[----:B------:R-:W-:Y:S04]  /*91b0*/  FFMA.FTZ R76, R41, UR4, -R47 ;  /* 0x00000004294c7c23 */ /* 0x000fe8000801082f */
[----:B------:R2:W-:Y:S10]  /*91c0*/  MUFU.EX2 R247, R4 ;  /* 0x0000000400f77308 */ /* 0x0005f40000000800 */
[----:B------:R-:W-:Y:S01]  /*91d0*/  MUFU.EX2 R76, R76 ;  /* 0x0000004c004c7308 */ /* 0x000fe20000000800 */
[--C-:B--2---:R-:W-:Y:S01]  /*91e0*/  FFMA.FTZ R4, R66, UR4, -R45.reuse ;  /* 0x0000000442047c23 */ /* 0x104fe2000801082d */
[--C-:B------:R-:W-:Y:S08]  /*91f0*/  FFMA.FTZ R66, R117, UR4, -R46.reuse ;  /* 0x0000000475427c23 */ /* 0x100ff0000801082e */
[----:B------:R2:W-:Y:S02]  /*9200*/  MUFU.EX2 R238, R4 ;  /* 0x0000000400ee7308 */ /* 0x0005e40000000800 */
[----:B--2---:R-:W-:Y:S01]  /*9210*/  FFMA.FTZ R4, R67, UR4, -R45 ;  /* 0x0000000443047c23 */ /* 0x004fe2000801082d */
[----:B------:R-:W-:Y:S07]  /*9220*/  FFMA.FTZ R67, R128, UR4, -R46 ;  /* 0x0000000480437c23 */ /* 0x000fee000801082e */
[----:B------:R2:W-:Y:S10]  /*9230*/  MUFU.EX2 R244, R4 ;  /* 0x0000000400f47308 */ /* 0x0005f40000000800 */
[----:B------:R-:W3:Y:S01]  /*9240*/  MUFU.EX2 R67, R67 ;  /* 0x0000004300437308 */ /* 0x000ee20000000800 */
[--C-:B--2---:R-:W-:Y:S09]  /*9250*/  FFMA.FTZ R4, R56, UR4, -R64.reuse ;  /* 0x0000000438047c23 */ /* 0x104ff20008010840 */
[----:B------:R2:W-:Y:S02]  /*9260*/  MUFU.EX2 R195, R4 ;  /* 0x0000000400c37308 */ /* 0x0005e40000000800 */
[----:B--2---:R-:W-:Y:S02]  /*9270*/  FFMA.FTZ R4, R59, UR4, -R47 ;  /* 0x000000043b047c23 */ /* 0x004fe4000801082f */
[----:B------:R-:W2:Y:S06]  /*9280*/  LDSM.16.MT88.4 R56, [R184+0x4400] ;  /* 0x00440000b838783b */ /* 0x000eac0000004200 */
[----:B------:R4:W-:Y:S02]  /*9290*/  MUFU.EX2 R215, R4 ;  /* 0x0000000400d77308 */ /* 0x0009e40000000800 */
[--C-:B----4-:R-:W-:Y:S02]  /*92a0*/  FFMA.FTZ R4, R60, UR4, -R64.reuse ;  /* 0x000000043c047c23 */ /* 0x110fe40008010840 */
[----:B------:R-:W4:Y:S06]  /*92b0*/  LDSM.16.MT88.4 R60, [R186+0x4400] ;  /* 0x00440000ba3c783b */ /* 0x000f2c0000004200 */
[----:B------:R1:W-:Y:S02]  /*92c0*/  MUFU.EX2 R221, R4 ;  /* 0x0000000400dd7308 */ /* 0x0003e40000000800 */
[----:B-1----:R-:W-:Y:S08]  /*92d0*/  FMUL.FTZ R4, R39, R140 ;  /* 0x0000008c27047220 */ /* 0x002ff00000410000 */
[----:B------:R1:W-:Y:S01]  /*92e0*/  MUFU.EX2 R140, R65 ;  /* 0x00000041008c7308 */ /* 0x0003e20000000800 */
[-C--:B------:R-:W-:Y:S08]  /*92f0*/  HMMA.16816.F32.BF16 R4, R48, R20.reuse, R4 ;  /* 0x000000143004723c */ /* 0x080ff00000041804 */
[C---:B------:R-:W-:Y:S04]  /*9300*/  HMMA.16816.F32.BF16 R8, R32.reuse, R20, R8 ;  /* 0x000000142008723c */ /* 0x040fe80000041808 */
[--C-:B------:R-:W-:Y:S01]  /*9310*/  FFMA.FTZ R20, R70, UR4, -R45.reuse ;  /* 0x0000000446147c23 */ /* 0x100fe2000801082d */
[----:B------:R-:W-:Y:S01]  /*9320*/  FFMA.FTZ R21, R71, UR4, -R45 ;  /* 0x0000000447157c23 */ /* 0x000fe2000801082d */
[----:B-1----:R-:W-:Y:S01]  /*9330*/  FFMA.FTZ R65, R79, UR4, -R47 ;  /* 0x000000044f417c23 */ /* 0x002fe2000801082f */
[--C-:B------:R-:W-:Y:S01]  /*9340*/  FFMA.FTZ R70, R131, UR4, -R45.reuse ;  /* 0x0000000483467c23 */ /* 0x100fe2000801082d */
[-C--:B------:R-:W-:Y:S01]  /*9350*/  HMMA.16816.F32.BF16 R12, R32, R22.reuse, R12 ;  /* 0x00000016200c723c */ /* 0x080fe2000004180c */
[----:B------:R1:W-:Y:S02]  /*9360*/  MUFU.EX2 R169, R20 ;  /* 0x0000001400a97308 */ /* 0x0003e40000000800 */
[----:B------:R-:W-:Y:S05]  /*9370*/  FFMA.FTZ R71, R120, UR4, -R64 ;  /* 0x0000000478477c23 */ /* 0x000fea0008010840 */
[C---:B------:R-:W-:Y:S03]  /*9380*/  HMMA.16816.F32.BF16 R16, R48.reuse, R22, R16 ;  /* 0x000000163010723c */ /* 0x040fe60000041810 */
[----:B------:R5:W-:Y:S01]  /*9390*/  MUFU.EX2 R168, R21 ;  /* 0x0000001500a87308 */ /* 0x000be20000000800 */
[C---:B------:R-:W-:Y:S01]  /*93a0*/  FMUL.FTZ R22, R40.reuse, R154 ;  /* 0x0000009a28167220 */ /* 0x040fe20000410000 */
[----:B------:R-:W-:Y:S08]  /*93b0*/  FMUL.FTZ R23, R40, R155 ;  /* 0x0000009b28177220 */ /* 0x000ff00000410000 */
[----:B------:R3:W-:Y:S01]  /*93c0*/  MUFU.EX2 R154, R26 ;  /* 0x0000001a009a7308 */ /* 0x0007e20000000800 */
[C---:B-1----:R-:W-:Y:S09]  /*93d0*/  FMUL.FTZ R20, R39.reuse, R152 ;  /* 0x0000009827147220 */ /* 0x042ff20000410000 */
[----:B------:R1:W-:Y:S01]  /*93e0*/  MUFU.EX2 R155, R28 ;  /* 0x0000001c009b7308 */ /* 0x0003e20000000800 */
[----:B-----5:R-:W-:Y:S07]  /*93f0*/  FMUL.FTZ R21, R39, R153 ;  /* 0x0000009927157220 */ /* 0x020fee0000410000 */
[-C--:B------:R-:W-:Y:S02]  /*9400*/  HMMA.16816.F32.BF16 R20, R48, R52.reuse, R20 ;  /* 0x000000343014723c */ /* 0x080fe40000041814 */
[----:B------:R5:W-:Y:S01]  /*9410*/  MUFU.EX2 R138, R65 ;  /* 0x00000041008a7308 */ /* 0x000be20000000800 */
[C---:B---3--:R-:W-:Y:S01]  /*9420*/  FMUL.FTZ R26, R0.reuse, R158 ;  /* 0x0000009e001a7220 */ /* 0x048fe20000410000 */
[----:B------:R-:W-:Y:S04]  /*9430*/  FFMA.FTZ R0, R0, R250, R172 ;  /* 0x000000fa00007223 */ /* 0x000fe800000100ac */
[----:B------:R-:W-:Y:S01]  /*9440*/  FADD.FTZ R0, R177, R0 ;  /* 0x00000000b1007221 */ /* 0x000fe20000010000 */
[--C-:B-1----:R-:W-:Y:S01]  /*9450*/  FFMA.FTZ R28, R82, UR4, -R45.reuse ;  /* 0x00000004521c7c23 */ /* 0x102fe2000801082d */
[C---:B------:R-:W-:Y:S02]  /*9460*/  HMMA.16816.F32.BF16 R24, R32.reuse, R52, R24 ;  /* 0x000000342018723c */ /* 0x040fe40000041818 */
[----:B------:R-:W1:Y:S02]  /*9470*/  MUFU.EX2 R70, R70 ;  /* 0x0000004600467308 */ /* 0x000e640000000800 */
[----:B------:R-:W-:Y:S01]  /*9480*/  FFMA.FTZ R52, R83, UR4, -R45 ;  /* 0x0000000453347c23 */ /* 0x000fe2000801082d */
[--C-:B------:R-:W-:Y:S01]  /*9490*/  FFMA.FTZ R53, R72, UR4, -R64.reuse ;  /* 0x0000000448357c23 */ /* 0x100fe20008010840 */
[----:B------:R-:W-:Y:S01]  /*94a0*/  FFMA.FTZ R72, R121, UR4, -R64 ;  /* 0x0000000479487c23 */ /* 0x000fe20008010840 */
[----:B-----5:R-:W-:Y:S05]  /*94b0*/  FFMA.FTZ R65, R84, UR4, -R46 ;  /* 0x0000000454417c23 */ /* 0x020fea000801082e */
[----:B------:R3:W-:Y:S10]  /*94c0*/  MUFU.EX2 R153, R52 ;  /* 0x0000003400997308 */ /* 0x0007f40000000800 */
[----:B------:R5:W-:Y:S10]  /*94d0*/  MUFU.EX2 R143, R28 ;  /* 0x0000001c008f7308 */ /* 0x000bf40000000800 */
[----:B------:R2:W-:Y:S01]  /*94e0*/  MUFU.EX2 R142, R53 ;  /* 0x00000035008e7308 */ /* 0x0005e20000000800 */
[----:B---3--:R-:W-:Y:S01]  /*94f0*/  FFMA.FTZ R52, R73, UR4, -R64 ;  /* 0x0000000449347c23 */ /* 0x008fe20008010840 */
[----:B------:R-:W-:Y:S08]  /*9500*/  FFMA.FTZ R73, R43, UR4, -R47 ;  /* 0x000000042b497c23 */ /* 0x000ff0000801082f */
[----:B------:R3:W-:Y:S01]  /*9510*/  MUFU.EX2 R141, R52 ;  /* 0x00000034008d7308 */ /* 0x0007e20000000800 */
[C---:B-----5:R-:W-:Y:S01]  /*9520*/  FMUL.FTZ R28, R2.reuse, R160 ;  /* 0x000000a0021c7220 */ /* 0x060fe20000410000 */
[----:B------:R-:W-:Y:S04]  /*9530*/  FFMA.FTZ R2, R2, R251, R173 ;  /* 0x000000fb02027223 */ /* 0x000fe800000100ad */
[----:B------:R-:W-:Y:S02]  /*9540*/  FADD.FTZ R41, R174, R2 ;  /* 0x00000002ae297221 */ /* 0x000fe40000010000 */
[-C--:B------:R-:W-:Y:S02]  /*9550*/  HMMA.16816.F32.BF16 R28, R32, R54.reuse, R28 ;  /* 0x00000036201c723c */ /* 0x080fe4000004181c */
[----:B------:R5:W-:Y:S01]  /*9560*/  MUFU.EX2 R136, R65 ;  /* 0x0000004100887308 */ /* 0x000be20000000800 */
[C---:B------:R-:W-:Y:S01]  /*9570*/  FMUL.FTZ R32, R39.reuse, R164 ;  /* 0x000000a427207220 */ /* 0x040fe20000410000 */
[----:B------:R-:W-:Y:S01]  /*9580*/  FMUL.FTZ R33, R39, R165 ;  /* 0x000000a527217220 */ /* 0x000fe20000410000 */
[C---:B------:R-:W-:Y:S01]  /*9590*/  FMUL.FTZ R34, R40.reuse, R166 ;  /* 0x000000a628227220 */ /* 0x040fe20000410000 */
[----:B------:R-:W-:Y:S01]  /*95a0*/  FMUL.FTZ R35, R40, R167 ;  /* 0x000000a728237220 */ /* 0x000fe20000410000 */
[----:B--2---:R-:W-:Y:S01]  /*95b0*/  F2FP.BF16.F32.PACK_AB R53, R171, R170 ;  /* 0x000000aaab35723e */ /* 0x004fe200000010ff */
[----:B------:R-:W-:Y:S01]  /*95c0*/  FADD.FTZ R41, R183, R41 ;  /* 0x00000029b7297221 */ /* 0x000fe20000010000 */
[----:B---3--:R-:W-:Y:S01]  /*95d0*/  FFMA.FTZ R52, R74, UR4, -R47 ;  /* 0x000000044a347c23 */ /* 0x008fe2000801082f */
[----:B------:R-:W-:Y:S01]  /*95e0*/  FFMA.FTZ R39, R39, R248, R208 ;  /* 0x000000f827277223 */ /* 0x000fe200000100d0 */
[----:B------:R-:W-:Y:S01]  /*95f0*/  FFMA.FTZ R40, R40, R249, R200 ;  /* 0x000000f928287223 */ /* 0x000fe200000100c8 */
[----:B------:R-:W-:Y:S01]  /*9600*/  FADD.FTZ R41, R202, R41 ;  /* 0x00000029ca297221 */ /* 0x000fe20000010000 */
[----:B------:R-:W-:Y:S01]  /*9610*/  HMMA.16816.F32.BF16 R32, R48, R54, R32 ;  /* 0x000000363020723c */ /* 0x000fe20000041820 */
[----:B------:R2:W-:Y:S03]  /*9620*/  MUFU.EX2 R137, R52 ;  /* 0x0000003400897308 */ /* 0x0005e60000000800 */
[----:B------:R-:W-:Y:S01]  /*9630*/  F2FP.BF16.F32.PACK_AB R48, R207, R196 ;  /* 0x000000c4cf30723e */ /* 0x000fe200000010ff */
[----:B-----5:R-:W-:Y:S01]  /*9640*/  FFMA.FTZ R65, R97, UR4, -R46 ;  /* 0x0000000461417c23 */ /* 0x020fe2000801082e */
[----:B------:R-:W-:Y:S01]  /*9650*/  F2FP.BF16.F32.PACK_AB R49, R204, R191 ;  /* 0x000000bfcc31723e */ /* 0x000fe200000010ff */
[----:B------:R-:W-:Y:S01]  /*9660*/  FADD.FTZ R39, R212, R39 ;  /* 0x00000027d4277221 */ /* 0x000fe20000010000 */
[----:B------:R-:W-:Y:S03]  /*9670*/  F2FP.BF16.F32.PACK_AB R50, R228, R222 ;  /* 0x000000dee432723e */ /* 0x000fe600000010ff */
[----:B------:R3:W-:Y:S01]  /*9680*/  MUFU.EX2 R135, R65 ;  /* 0x0000004100877308 */ /* 0x0007e20000000800 */
[----:B------:R-:W-:Y:S01]  /*9690*/  F2FP.BF16.F32.PACK_AB R51, R218, R206 ;  /* 0x000000ceda33723e */ /* 0x000fe200000010ff */
[----:B------:R-:W-:Y:S01]  /*96a0*/  FADD.FTZ R40, R203, R40 ;  /* 0x00000028cb287221 */ /* 0x000fe20000010000 */
[----:B------:R-:W-:Y:S01]  /*96b0*/  F2FP.BF16.F32.PACK_AB R54, R223, R181 ;  /* 0x000000b5df36723e */ /* 0x000fe200000010ff */
[----:B------:R-:W-:Y:S01]  /*96c0*/  FADD.FTZ R2, R219, R39 ;  /* 0x00000027db027221 */ /* 0x000fe20000010000 */
[----:B------:R-:W-:Y:S01]  /*96d0*/  F2FP.BF16.F32.PACK_AB R55, R213, R176 ;  /* 0x000000b0d537723e */ /* 0x000fe200000010ff */
[----:B------:R-:W-:Y:S01]  /*96e0*/  FADD.FTZ R40, R211, R40 ;  /* 0x00000028d3287221 */ /* 0x000fe20000010000 */
[----:B------:R-:W-:Y:S01]  /*96f0*/  FADD.FTZ R39, R180, R0 ;  /* 0x00000000b4277221 */ /* 0x000fe20000010000 */
[-C--:B------:R-:W-:Y:S02]  /*9700*/  HMMA.16816.F32.BF16 R4, R48, R56.reuse, R4 ;  /* 0x000000383004723c */ /* 0x080fe40000041804 */
[----:B------:R-:W-:Y:S01]  /*9710*/  MUFU.EX2 R71, R71 ;  /* 0x0000004700477308 */ /* 0x000fe20000000800 */
[--C-:B--2---:R-:W-:Y:S01]  /*9720*/  FFMA.FTZ R52, R75, UR4, -R47.reuse ;  /* 0x000000044b347c23 */ /* 0x104fe2000801082f */
[----:B------:R-:W-:Y:S01]  /*9730*/  FFMA.FTZ R75, R42, UR4, -R47 ;  /* 0x000000042a4b7c23 */ /* 0x000fe2000801082f */
[----:B------:R-:W-:Y:S01]  /*9740*/  FADD.FTZ R2, R237, R2 ;  /* 0x00000002ed027221 */ /* 0x000fe20000010000 */
[----:B------:R-:W-:Y:S01]  /*9750*/  FADD.FTZ R0, R231, R40 ;  /* 0x00000028e7007221 */ /* 0x000fe20000010000 */
[----:B------:R-:W-:Y:S01]  /*9760*/  FADD.FTZ R40, R197, R39 ;  /* 0x00000027c5287221 */ /* 0x000fe20000010000 */
[--C-:B------:R-:W-:Y:S04]  /*9770*/  FFMA.FTZ R74, R124, UR4, -R64.reuse ;  /* 0x000000047c4a7c23 */ /* 0x100fe80008010840 */
[----:B------:R2:W-:Y:S01]  /*9780*/  MUFU.EX2 R139, R52 ;  /* 0x00000034008b7308 */ /* 0x0005e20000000800 */
[----:B---3--:R-:W-:Y:S01]  /*9790*/  FFMA.FTZ R65, R88, UR4, -R64 ;  /* 0x0000000458417c23 */ /* 0x008fe20008010840 */
[----:B------:R-:W-:Y:S01]  /*97a0*/  FADD.FTZ R42, R196, R2 ;  /* 0x00000002c42a7221 */ /* 0x000fe20000010000 */
[----:B------:R-:W-:Y:S01]  /*97b0*/  FADD.FTZ R39, R191, R0 ;  /* 0x00000000bf277221 */ /* 0x000fe20000010000 */
[----:B------:R-:W-:Y:S01]  /*97c0*/  FADD.FTZ R2, R175, R41 ;  /* 0x00000029af027221 */ /* 0x000fe20000010000 */
[----:B------:R-:W-:Y:S01]  /*97d0*/  FADD.FTZ R0, R170, R40 ;  /* 0x00000028aa007221 */ /* 0x000fe20000010000 */
[----:B------:R-:W-:Y:S01]  /*97e0*/  FADD.FTZ R42, R207, R42 ;  /* 0x0000002acf2a7221 */ /* 0x000fe20000010000 */
[----:B------:R-:W-:Y:S03]  /*97f0*/  FADD.FTZ R41, R204, R39 ;  /* 0x00000027cc297221 */ /* 0x000fe60000010000 */
[----:B------:R3:W-:Y:S01]  /*9800*/  MUFU.EX2 R127, R65 ;  /* 0x00000041007f7308 */ /* 0x0007e20000000800 */
[----:B------:R-:W-:Y:S01]  /*9810*/  FADD.FTZ R40, R178, R2 ;  /* 0x00000002b2287221 */ /* 0x000fe20000010000 */
[----:B------:R-:W-:Y:S01]  /*9820*/  FADD.FTZ R2, R222, R42 ;  /* 0x0000002ade027221 */ /* 0x000fe20000010000 */
[----:B------:R-:W-:Y:S01]  /*9830*/  FADD.FTZ R39, R171, R0 ;  /* 0x00000000ab277221 */ /* 0x000fe20000010000 */
[----:B------:R-:W-:Y:S01]  /*9840*/  FADD.FTZ R0, R206, R41 ;  /* 0x00000029ce007221 */ /* 0x000fe20000010000 */
[----:B------:R-:W-:Y:S02]  /*9850*/  F2FP.BF16.F32.PACK_AB R166, R68, R67 ;  /* 0x0000004344a6723e */ /* 0x000fe400000010ff */
[----:B-1----:R-:W-:Y:S03]  /*9860*/  F2FP.BF16.F32.PACK_AB R167, R70, R69 ;  /* 0x0000004546a7723e */ /* 0x002fe600000010ff */
[----:B------:R-:W1:Y:S01]  /*9870*/  MUFU.EX2 R72, R72 ;  /* 0x0000004800487308 */ /* 0x000e620000000800 */
[----:B--2---:R-:W-:Y:S07]  /*9880*/  F2FP.BF16.F32.PACK_AB R52, R178, R175 ;  /* 0x000000afb234723e */ /* 0x004fee00000010ff */
[C---:B------:R-:W-:Y:S02]  /*9890*/  HMMA.16816.F32.BF16 R8, R52.reuse, R56, R8 ;  /* 0x000000383408723c */ /* 0x040fe40000041808 */
[----:B------:R-:W-:Y:S02]  /*98a0*/  MUFU.EX2 R73, R73 ;  /* 0x0000004900497308 */ /* 0x000fe40000000800 */
[--C-:B------:R-:W-:Y:S01]  /*98b0*/  FFMA.FTZ R56, R77, UR4, -R64.reuse ;  /* 0x000000044d387c23 */ /* 0x100fe20008010840 */
[----:B---3--:R-:W-:Y:S03]  /*98c0*/  FFMA.FTZ R65, R89, UR4, -R64 ;  /* 0x0000000459417c23 */ /* 0x008fe60008010840 */
[-C--:B------:R-:W-:Y:S04]  /*98d0*/  HMMA.16816.F32.BF16 R12, R52, R58.reuse, R12 ;  /* 0x0000003a340c723c */ /* 0x080fe8000004180c */
[----:B------:R2:W-:Y:S01]  /*98e0*/  MUFU.EX2 R147, R56 ;  /* 0x0000003800937308 */ /* 0x0005e20000000800 */
[----:B-1----:R-:W-:Y:S03]  /*98f0*/  F2FP.BF16.F32.PACK_AB R160, R72, R71 ;  /* 0x0000004748a0723e */ /* 0x002fe600000010ff */
[C---:B------:R-:W-:Y:S06]  /*9900*/  HMMA.16816.F32.BF16 R16, R48.reuse, R58, R16 ;  /* 0x0000003a3010723c */ /* 0x040fec0000041810 */
[----:B------:R1:W-:Y:S02]  /*9910*/  MUFU.EX2 R126, R65 ;  /* 0x00000041007e7308 */ /* 0x0003e40000000800 */
[-C--:B----4-:R-:W-:Y:S08]  /*9920*/  HMMA.16816.F32.BF16 R20, R48, R60.reuse, R20 ;  /* 0x0000003c3014723c */ /* 0x090ff00000041814 */
[----:B------:R-:W-:Y:S01]  /*9930*/  MUFU.EX2 R74, R74 ;  /* 0x0000004a004a7308 */ /* 0x000fe20000000800 */
[--C-:B--2---:R-:W-:Y:S01]  /*9940*/  FFMA.FTZ R56, R78, UR4, -R47.reuse ;  /* 0x000000044e387c23 */ /* 0x104fe2000801082f */
[C---:B------:R-:W-:Y:S08]  /*9950*/  HMMA.16816.F32.BF16 R24, R52.reuse, R60, R24 ;  /* 0x0000003c3418723c */ /* 0x040ff00000041818 */
[----:B------:R2:W-:Y:S01]  /*9960*/  MUFU.EX2 R146, R56 ;  /* 0x0000003800927308 */ /* 0x0005e20000000800 */
[--C-:B------:R-:W-:Y:S01]  /*9970*/  FFMA.FTZ R60, R85, UR4, -R46.reuse ;  /* 0x00000004553c7c23 */ /* 0x100fe2000801082e */
[----:B-1----:R-:W-:Y:S01]  /*9980*/  FFMA.FTZ R65, R94, UR4, -R47 ;  /* 0x000000045e417c23 */ /* 0x002fe2000801082f */
[-C--:B------:R-:W-:Y:S07]  /*9990*/  HMMA.16816.F32.BF16 R28, R52, R62.reuse, R28 ;  /* 0x0000003e341c723c */ /* 0x080fee000004181c */
[----:B------:R1:W-:Y:S01]  /*99a0*/  MUFU.EX2 R145, R60 ;  /* 0x0000003c00917308 */ /* 0x0003e20000000800 */
[--C-:B------:R-:W-:Y:S01]  /*99b0*/  FFMA.FTZ R52, R86, UR4, -R45.reuse ;  /* 0x0000000456347c23 */ /* 0x100fe2000801082d */
[----:B------:R-:W-:Y:S02]  /*99c0*/  F2FP.BF16.F32.PACK_AB R53, R205, R193 ;  /* 0x000000c1cd35723e */ /* 0x000fe400000010ff */
[----:B------:R-:W-:Y:S01]  /*99d0*/  F2FP.BF16.F32.PACK_AB R54, R230, R214 ;  /* 0x000000d6e636723e */ /* 0x000fe200000010ff */
[----:B------:R-:W-:Y:S05]  /*99e0*/  HMMA.16816.F32.BF16 R32, R48, R62, R32 ;  /* 0x0000003e3020723c */ /* 0x000fea0000041820 */
[----:B------:R3:W-:Y:S01]  /*99f0*/  MUFU.EX2 R144, R52 ;  /* 0x0000003400907308 */ /* 0x0007e20000000800 */
[----:B--2---:R-:W2:Y:S01]  /*9a00*/  LDSM.16.MT88.4 R56, [R184+0x4800] ;  /* 0x00480000b838783b */ /* 0x004ea20000004200 */
[----:B------:R-:W-:Y:S02]  /*9a10*/  F2FP.BF16.F32.PACK_AB R48, R235, R232 ;  /* 0x000000e8eb30723e */ /* 0x000fe400000010ff */
[----:B------:R-:W-:Y:S02]  /*9a20*/  F2FP.BF16.F32.PACK_AB R49, R236, R229 ;  /* 0x000000e5ec31723e */ /* 0x000fe400000010ff */
[----:B------:R-:W-:Y:S04]  /*9a30*/  F2FP.BF16.F32.PACK_AB R50, R245, R240 ;  /* 0x000000f0f532723e */ /* 0x000fe800000010ff */
[----:B------:R4:W-:Y:S01]  /*9a40*/  MUFU.EX2 R97, R65 ;  /* 0x0000004100617308 */ /* 0x0009e20000000800 */
[----:B-1----:R-:W1:Y:S01]  /*9a50*/  LDSM.16.MT88.4 R60, [R186+0x4800] ;  /* 0x00480000ba3c783b */ /* 0x002e620000004200 */
[----:B------:R-:W-:Y:S02]  /*9a60*/  F2FP.BF16.F32.PACK_AB R51, R242, R234 ;  /* 0x000000eaf233723e */ /* 0x000fe400000010ff */
[----:B------:R-:W-:Y:S06]  /*9a70*/  F2FP.BF16.F32.PACK_AB R55, R225, R216 ;  /* 0x000000d8e137723e */ /* 0x000fec00000010ff */
[----:B------:R5:W-:Y:S01]  /*9a80*/  MUFU.EX2 R78, R66 ;  /* 0x00000042004e7308 */ /* 0x000be20000000800 */
[----:B---3--:R-:W-:Y:S09]  /*9a90*/  FFMA.FTZ R52, R87, UR4, -R45 ;  /* 0x0000000457347c23 */ /* 0x008ff2000801082d */
[----:B------:R3:W-:Y:S01]  /*9aa0*/  MUFU.EX2 R134, R52 ;  /* 0x0000003400867308 */ /* 0x0007e20000000800 */
[--C-:B----4-:R-:W-:Y:S09]  /*9ab0*/  FFMA.FTZ R65, R101, UR4, -R46.reuse ;  /* 0x0000000465417c23 */ /* 0x110ff2000801082e */
[----:B------:R4:W-:Y:S01]  /*9ac0*/  MUFU.EX2 R94, R65 ;  /* 0x00000041005e7308 */ /* 0x0009e20000000800 */
[----:B-----5:R-:W-:Y:S09]  /*9ad0*/  FFMA.FTZ R66, R44, UR4, -R47 ;  /* 0x000000042c427c23 */ /* 0x020ff2000801082f */
[----:B------:R-:W5:Y:S01]  /*9ae0*/  MUFU.EX2 R66, R66 ;  /* 0x0000004200427308 */ /* 0x000f620000000800 */
[-C--:B--2---:R-:W-:Y:S03]  /*9af0*/  HMMA.16816.F32.BF16 R4, R48, R56.reuse, R4 ;  /* 0x000000383004723c */ /* 0x084fe60000041804 */
[----:B---3--:R-:W-:Y:S06]  /*9b00*/  FFMA.FTZ R52, R96, UR4, -R46 ;  /* 0x0000000460347c23 */ /* 0x008fec000801082e */
[----:B------:R2:W-:Y:S01]  /*9b10*/  MUFU.EX2 R152, R52 ;  /* 0x0000003400987308 */ /* 0x0005e20000000800 */
[--C-:B----4-:R-:W-:Y:S09]  /*9b20*/  FFMA.FTZ R65, R102, UR4, -R45.reuse ;  /* 0x0000000466417c23 */ /* 0x110ff2000801082d */
[----:B------:R-:W3:Y:S01]  /*9b30*/  MUFU.EX2 R75, R75 ;  /* 0x0000004b004b7308 */ /* 0x000ee20000000800 */
[----:B-----5:R-:W-:Y:S02]  /*9b40*/  F2FP.BF16.F32.PACK_AB R161, R73, R66 ;  /* 0x0000004249a1723e */ /* 0x020fe400000010ff */
[----:B--2---:R-:W-:Y:S07]  /*9b50*/  F2FP.BF16.F32.PACK_AB R52, R217, R201 ;  /* 0x000000c9d934723e */ /* 0x004fee00000010ff */
[C---:B------:R-:W-:Y:S04]  /*9b60*/  HMMA.16816.F32.BF16 R8, R52.reuse, R56, R8 ;  /* 0x000000383408723c */ /* 0x040fe80000041808 */
[--C-:B------:R-:W-:Y:S01]  /*9b70*/  FFMA.FTZ R56, R98, UR4, -R45.reuse ;  /* 0x0000000462387c23 */ /* 0x100fe2000801082d */
[----:B---3--:R-:W-:Y:S03]  /*9b80*/  F2FP.BF16.F32.PACK_AB R163, R76, R75 ;  /* 0x0000004b4ca3723e */ /* 0x008fe600000010ff */
[-C--:B------:R-:W-:Y:S01]  /*9b90*/  HMMA.16816.F32.BF16 R12, R52, R58.reuse, R12 ;  /* 0x0000003a340c723c */ /* 0x080fe2000004180c */
[----:B------:R2:W-:Y:S07]  /*9ba0*/  MUFU.EX2 R133, R56 ;  /* 0x0000003800857308 */ /* 0x0005ee0000000800 */
[C---:B------:R-:W-:Y:S08]  /*9bb0*/  HMMA.16816.F32.BF16 R16, R48.reuse, R58, R16 ;  /* 0x0000003a3010723c */ /* 0x040ff00000041810 */
[-C--:B-1----:R-:W-:Y:S03]  /*9bc0*/  HMMA.16816.F32.BF16 R20, R48, R60.reuse, R20 ;  /* 0x0000003c3014723c */ /* 0x082fe60000041814 */
[----:B--2---:R-:W-:Y:S04]  /*9bd0*/  FFMA.FTZ R56, R99, UR4, -R45 ;  /* 0x0000000463387c23 */ /* 0x004fe8000801082d */
[----:B------:R1:W-:Y:S01]  /*9be0*/  MUFU.EX2 R132, R56 ;  /* 0x0000003800847308 */ /* 0x0003e20000000800 */
[C---:B------:R-:W-:Y:S04]  /*9bf0*/  HMMA.16816.F32.BF16 R24, R52.reuse, R60, R24 ;  /* 0x0000003c3418723c */ /* 0x040fe80000041818 */
[--C-:B------:R-:W-:Y:S04]  /*9c00*/  FFMA.FTZ R60, R90, UR4, -R47.reuse ;  /* 0x000000045a3c7c23 */ /* 0x100fe8000801082f */
[-C--:B------:R-:W-:Y:S01]  /*9c10*/  HMMA.16816.F32.BF16 R28, R52, R62.reuse, R28 ;  /* 0x0000003e341c723c */ /* 0x080fe2000004181c */
[----:B------:R2:W-:Y:S02]  /*9c20*/  MUFU.EX2 R123, R60 ;  /* 0x0000003c007b7308 */ /* 0x0005e40000000800 */
[----:B------:R-:W-:Y:S01]  /*9c30*/  FFMA.FTZ R52, R91, UR4, -R47 ;  /* 0x000000045b347c23 */ /* 0x000fe2000801082f */
[----:B------:R-:W-:Y:S02]  /*9c40*/  F2FP.BF16.F32.PACK_AB R53, R215, R199 ;  /* 0x000000c7d735723e */ /* 0x000fe400000010ff */
[----:B------:R-:W-:Y:S02]  /*9c50*/  F2FP.BF16.F32.PACK_AB R54, R220, R221 ;  /* 0x000000dddc36723e */ /* 0x000fe400000010ff */
[----:B------:R-:W-:Y:S03]  /*9c60*/  HMMA.16816.F32.BF16 R32, R48, R62, R32 ;  /* 0x0000003e3020723c */ /* 0x000fe60000041820 */
[----:B------:R3:W-:Y:S01]  /*9c70*/  MUFU.EX2 R122, R52 ;  /* 0x00000034007a7308 */ /* 0x0007e20000000800 */
[----:B-1----:R-:W1:Y:S01]  /*9c80*/  LDSM.16.MT88.4 R56, [R184+0x4c00] ;  /* 0x004c0000b838783b */ /* 0x002e620000004200 */
[----:B------:R-:W-:Y:S02]  /*9c90*/  F2FP.BF16.F32.PACK_AB R48, R239, R224 ;  /* 0x000000e0ef30723e */ /* 0x000fe400000010ff */
[----:B------:R-:W-:Y:S02]  /*9ca0*/  F2FP.BF16.F32.PACK_AB R49, R233, R227 ;  /* 0x000000e3e931723e */ /* 0x000fe400000010ff */
[----:B------:R-:W-:Y:S03]  /*9cb0*/  F2FP.BF16.F32.PACK_AB R50, R247, R241 ;  /* 0x000000f1f732723e */ /* 0x000fe600000010ff */
[----:B--2---:R-:W2:Y:S01]  /*9cc0*/  LDSM.16.MT88.4 R60, [R186+0x4c00] ;  /* 0x004c0000ba3c783b */ /* 0x004ea20000004200 */
[----:B------:R-:W-:Y:S02]  /*9cd0*/  F2FP.BF16.F32.PACK_AB R51, R244, R238 ;  /* 0x000000eef433723e */ /* 0x000fe400000010ff */
[----:B------:R-:W-:Y:S01]  /*9ce0*/  F2FP.BF16.F32.PACK_AB R55, R198, R192 ;  /* 0x000000c0c637723e */ /* 0x000fe200000010ff */
[--C-:B---3--:R-:W-:Y:S04]  /*9cf0*/  FFMA.FTZ R52, R92, UR4, -R64.reuse ;  /* 0x000000045c347c23 */ /* 0x108fe80008010840 */
[----:B------:R3:W-:Y:S02]  /*9d00*/  MUFU.EX2 R98, R52 ;  /* 0x0000003400627308 */ /* 0x0007e40000000800 */
[----:B---3--:R-:W-:Y:S08]  /*9d10*/  FFMA.FTZ R52, R93, UR4, -R64 ;  /* 0x000000045d347c23 */ /* 0x008ff00008010840 */
[----:B------:R3:W-:Y:S01]  /*9d20*/  MUFU.EX2 R93, R65 ;  /* 0x00000041005d7308 */ /* 0x0007e20000000800 */
[-C--:B-1----:R-:W-:Y:S09]  /*9d30*/  HMMA.16816.F32.BF16 R4, R48, R56.reuse, R4 ;  /* 0x000000383004723c */ /* 0x082ff20000041804 */
[----:B------:R1:W-:Y:S01]  /*9d40*/  MUFU.EX2 R99, R52 ;  /* 0x0000003400637308 */ /* 0x0003e20000000800 */
[----:B---3--:R-:W-:Y:S09]  /*9d50*/  FFMA.FTZ R65, R115, UR4, -R45 ;  /* 0x0000000473417c23 */ /* 0x008ff2000801082d */
[----:B------:R3:W-:Y:S01]  /*9d60*/  MUFU.EX2 R89, R65 ;  /* 0x0000004100597308 */ /* 0x0007e20000000800 */
[----:B-1----:R-:W-:Y:S07]  /*9d70*/  F2FP.BF16.F32.PACK_AB R52, R226, R195 ;  /* 0x000000c3e234723e */ /* 0x002fee00000010ff */
[C---:B------:R-:W-:Y:S04]  /*9d80*/  HMMA.16816.F32.BF16 R8, R52.reuse, R56, R8 ;  /* 0x000000383408723c */ /* 0x040fe80000041808 */
[--C-:B------:R-:W-:Y:S01]  /*9d90*/  FFMA.FTZ R56, R95, UR4, -R47.reuse ;  /* 0x000000045f387c23 */ /* 0x100fe2000801082f */
[----:B---3--:R-:W-:Y:S03]  /*9da0*/  FFMA.FTZ R65, R106, UR4, -R47 ;  /* 0x000000046a417c23 */ /* 0x008fe6000801082f */
[-C--:B------:R-:W-:Y:S01]  /*9db0*/  HMMA.16816.F32.BF16 R12, R52, R58.reuse, R12 ;  /* 0x0000003a340c723c */ /* 0x080fe2000004180c */
[----:B------:R1:W-:Y:S07]  /*9dc0*/  MUFU.EX2 R96, R56 ;  /* 0x0000003800607308 */ /* 0x0003ee0000000800 */
[C---:B------:R-:W-:Y:S03]  /*9dd0*/  HMMA.16816.F32.BF16 R16, R48.reuse, R58, R16 ;  /* 0x0000003a3010723c */ /* 0x040fe60000041810 */
[----:B------:R3:W-:Y:S05]  /*9de0*/  MUFU.EX2 R84, R65 ;  /* 0x0000004100547308 */ /* 0x0007ea0000000800 */
[-C--:B--2---:R-:W-:Y:S03]  /*9df0*/  HMMA.16816.F32.BF16 R20, R48, R60.reuse, R20 ;  /* 0x0000003c3014723c */ /* 0x084fe60000041814 */
[--C-:B-1----:R-:W-:Y:S04]  /*9e00*/  FFMA.FTZ R56, R100, UR4, -R46.reuse ;  /* 0x0000000464387c23 */ /* 0x102fe8000801082e */
[----:B------:R1:W-:Y:S01]  /*9e10*/  MUFU.EX2 R95, R56 ;  /* 0x00000038005f7308 */ /* 0x0003e20000000800 */
[C---:B------:R-:W-:Y:S04]  /*9e20*/  HMMA.16816.F32.BF16 R24, R52.reuse, R60, R24 ;  /* 0x0000003c3418723c */ /* 0x040fe80000041818 */
[----:B------:R-:W-:Y:S01]  /*9e30*/  FFMA.FTZ R60, R103, UR4, -R45 ;  /* 0x00000004673c7c23 */ /* 0x000fe2000801082d */
[----:B---3--:R-:W-:Y:S03]  /*9e40*/  FFMA.FTZ R65, R107, UR4, -R47 ;  /* 0x000000046b417c23 */ /* 0x008fe6000801082f */
[-C--:B------:R-:W-:Y:S01]  /*9e50*/  HMMA.16816.F32.BF16 R28, R52, R62.reuse, R28 ;  /* 0x0000003e341c723c */ /* 0x080fe2000004181c */
[----:B------:R2:W3:Y:S02]  /*9e60*/  MUFU.EX2 R92, R60 ;  /* 0x0000003c005c7308 */ /* 0x0004e40000000800 */
[--C-:B------:R-:W-:Y:S01]  /*9e70*/  FFMA.FTZ R52, R112, UR4, -R46.reuse ;  /* 0x0000000470347c23 */ /* 0x100fe2000801082e */
[----:B------:R-:W-:Y:S02]  /*9e80*/  F2FP.BF16.F32.PACK_AB R53, R139, R137 ;  /* 0x000000898b35723e */ /* 0x000fe400000010ff */
[----:B------:R-:W-:Y:S02]  /*9e90*/  F2FP.BF16.F32.PACK_AB R54, R147, R140 ;  /* 0x0000008c9336723e */ /* 0x000fe400000010ff */
[----:B------:R-:W-:Y:S03]  /*9ea0*/  HMMA.16816.F32.BF16 R32, R48, R62, R32 ;  /* 0x0000003e3020723c */ /* 0x000fe60000041820 */
[----:B------:R4:W-:Y:S01]  /*9eb0*/  MUFU.EX2 R91, R52 ;  /* 0x00000034005b7308 */ /* 0x0009e20000000800 */
[----:B-1----:R-:W1:Y:S01]  /*9ec0*/  LDSM.16.MT88.4 R56, [R184+0x5000] ;  /* 0x00500000b838783b */ /* 0x002e620000004200 */
[----:B------:R-:W-:Y:S02]  /*9ed0*/  F2FP.BF16.F32.PACK_AB R48, R182, R179 ;  /* 0x000000b3b630723e */ /* 0x000fe400000010ff */
[----:B------:R-:W-:Y:S02]  /*9ee0*/  F2FP.BF16.F32.PACK_AB R49, R168, R169 ;  /* 0x000000a9a831723e */ /* 0x000fe400000010ff */
[----:B------:R-:W-:Y:S04]  /*9ef0*/  F2FP.BF16.F32.PACK_AB R50, R155, R154 ;  /* 0x0000009a9b32723e */ /* 0x000fe800000010ff */
[----:B------:R5:W-:Y:S01]  /*9f00*/  MUFU.EX2 R85, R65 ;  /* 0x0000004100557308 */ /* 0x000be20000000800 */
[----:B--2---:R-:W2:Y:S01]  /*9f10*/  LDSM.16.MT88.4 R60, [R186+0x5000] ;  /* 0x00500000ba3c783b */ /* 0x004ea20000004200 */
[----:B------:R-:W-:Y:S02]  /*9f20*/  F2FP.BF16.F32.PACK_AB R51, R153, R143 ;  /* 0x0000008f9933723e */ /* 0x000fe400000010ff */
[----:B---3--:R-:W-:Y:S02]  /*9f30*/  F2FP.BF16.F32.PACK_AB R41, R92, R93 ;  /* 0x0000005d5c29723e */ /* 0x008fe400000010ff */
[----:B------:R-:W-:Y:S01]  /*9f40*/  F2FP.BF16.F32.PACK_AB R55, R138, R146 ;  /* 0x000000928a37723e */ /* 0x000fe200000010ff */
[--C-:B----4-:R-:W-:Y:S04]  /*9f50*/  FFMA.FTZ R52, R113, UR4, -R46.reuse ;  /* 0x0000000471347c23 */ /* 0x110fe8000801082e */
[----:B------:R3:W4:Y:S01]  /*9f60*/  MUFU.EX2 R90, R52 ;  /* 0x00000034005a7308 */ /* 0x0007220000000800 */
[----:B-----5:R-:W-:Y:S01]  /*9f70*/  FFMA.FTZ R65, R116, UR4, -R46 ;  /* 0x0000000474417c23 */ /* 0x020fe2000801082e */
[--C-:B------:R-:W-:Y:S08]  /*9f80*/  FFMA.FTZ R46, R118, UR4, -R45.reuse ;  /* 0x00000004762e7c23 */ /* 0x100ff0000801082d */
[----:B------:R5:W2:Y:S10]  /*9f90*/  MUFU.EX2 R79, R65 ;  /* 0x00000041004f7308 */ /* 0x000ab40000000800 */
[----:B------:R-:W-:Y:S01]  /*9fa0*/  MUFU.EX2 R77, R46 ;  /* 0x0000002e004d7308 */ /* 0x000fe20000000800 */
[--C-:B---3--:R-:W-:Y:S01]  /*9fb0*/  FFMA.FTZ R52, R114, UR4, -R45.reuse ;  /* 0x0000000472347c23 */ /* 0x108fe2000801082d */
[----:B----4-:R-:W-:Y:S01]  /*9fc0*/  F2FP.BF16.F32.PACK_AB R42, R90, R91 ;  /* 0x0000005b5a2a723e */ /* 0x010fe200000010ff */
[-C--:B-1----:R-:W-:Y:S07]  /*9fd0*/  HMMA.16816.F32.BF16 R4, R48, R56.reuse, R4 ;  /* 0x000000383004723c */ /* 0x082fee0000041804 */
[----:B------:R1:W3:Y:S01]  /*9fe0*/  MUFU.EX2 R88, R52 ;  /* 0x0000003400587308 */ /* 0x0002e20000000800 */
[----:B-----5:R-:W-:Y:S01]  /*9ff0*/  FFMA.FTZ R65, R119, UR4, -R45 ;  /* 0x0000000477417c23 */ /* 0x020fe2000801082d */
[----:B--2---:R-:W-:Y:S08]  /*a000*/  F2FP.BF16.F32.PACK_AB R164, R78, R79 ;  /* 0x0000004f4ea4723e */ /* 0x004ff000000010ff */
[----:B------:R-:W2:Y:S01]  /*a010*/  MUFU.EX2 R65, R65 ;  /* 0x0000004100417308 */ /* 0x000ea20000000800 */
[----:B-1----:R-:W-:Y:S02]  /*a020*/  F2FP.BF16.F32.PACK_AB R52, R141, R142 ;  /* 0x0000008e8d34723e */ /* 0x002fe400000010ff */
[----:B---3--:R-:W-:Y:S05]  /*a030*/  F2FP.BF16.F32.PACK_AB R43, R89, R88 ;  /* 0x00000058592b723e */ /* 0x008fea00000010ff */
[C---:B------:R-:W-:Y:S04]  /*a040*/  HMMA.16816.F32.BF16 R8, R52.reuse, R56, R8 ;  /* 0x000000383408723c */ /* 0x040fe80000041808 */
[--C-:B------:R-:W-:Y:S01]  /*a050*/  FFMA.FTZ R56, R104, UR4, -R64.reuse ;  /* 0x0000000468387c23 */ /* 0x100fe20008010840 */
[----:B--2---:R-:W-:Y:S03]  /*a060*/  F2FP.BF16.F32.PACK_AB R165, R65, R77 ;  /* 0x0000004d41a5723e */ /* 0x004fe600000010ff */
[-C--:B------:R-:W-:Y:S01]  /*a070*/  HMMA.16816.F32.BF16 R12, R52, R58.reuse, R12 ;  /* 0x0000003a340c723c */ /* 0x080fe2000004180c */
[----:B------:R1:W-:Y:S07]  /*a080*/  MUFU.EX2 R86, R56 ;  /* 0x0000003800567308 */ /* 0x0003ee0000000800 */
[C---:B------:R-:W-:Y:S08]  /*a090*/  HMMA.16816.F32.BF16 R16, R48.reuse, R58, R16 ;  /* 0x0000003a3010723c */ /* 0x040ff00000041810 */
[-C--:B------:R-:W-:Y:S03]  /*a0a0*/  HMMA.16816.F32.BF16 R20, R48, R60.reuse, R20 ;  /* 0x0000003c3014723c */ /* 0x080fe60000041814 */
[--C-:B-1----:R-:W-:Y:S04]  /*a0b0*/  FFMA.FTZ R56, R105, UR4, -R64.reuse ;  /* 0x0000000469387c23 */ /* 0x102fe80008010840 */
[----:B------:R1:W-:Y:S01]  /*a0c0*/  MUFU.EX2 R87, R56 ;  /* 0x0000003800577308 */ /* 0x0003e20000000800 */
[C---:B------:R-:W-:Y:S04]  /*a0d0*/  HMMA.16816.F32.BF16 R24, R52.reuse, R60, R24 ;  /* 0x0000003c3418723c */ /* 0x040fe80000041818 */
[--C-:B------:R-:W-:Y:S04]  /*a0e0*/  FFMA.FTZ R60, R108, UR4, -R64.reuse ;  /* 0x000000046c3c7c23 */ /* 0x100fe80008010840 */
[-C--:B------:R-:W-:Y:S01]  /*a0f0*/  HMMA.16816.F32.BF16 R28, R52, R62.reuse, R28 ;  /* 0x0000003e341c723c */ /* 0x080fe2000004181c */
[----:B------:R2:W-:Y:S02]  /*a100*/  MUFU.EX2 R83, R60 ;  /* 0x0000003c00537308 */ /* 0x0005e40000000800 */
[--C-:B------:R-:W-:Y:S01]  /*a110*/  FFMA.FTZ R52, R109, UR4, -R64.reuse ;  /* 0x000000046d347c23 */ /* 0x100fe20008010840 */
[--C-:B------:R-:W-:Y:S01]  /*a120*/  FFMA.FTZ R53, R110, UR4, -R47.reuse ;  /* 0x000000046e357c23 */ /* 0x100fe2000801082f */
[----:B------:R-:W-:Y:S01]  /*a130*/  F2FP.BF16.F32.PACK_AB R54, R99, R98 ;  /* 0x000000626336723e */ /* 0x000fe200000010ff */
[----:B------:R-:W-:Y:S01]  /*a140*/  FFMA.FTZ R64, R125, UR4, -R64 ;  /* 0x000000047d407c23 */ /* 0x000fe20008010840 */
[----:B------:R-:W-:Y:S01]  /*a150*/  F2FP.BF16.F32.PACK_AB R55, R96, R97 ;  /* 0x000000616037723e */ /* 0x000fe200000010ff */
[----:B------:R-:W-:Y:S01]  /*a160*/  HMMA.16816.F32.BF16 R32, R48, R62, R32 ;  /* 0x0000003e3020723c */ /* 0x000fe20000041820 */
[----:B-1----:R-:W1:Y:S02]  /*a170*/  LDSM.16.MT88.4 R56, [R184+0x5400] ;  /* 0x00540000b838783b */ /* 0x002e640000004200 */
[----:B------:R3:W-:Y:S01]  /*a180*/  MUFU.EX2 R82, R52 ;  /* 0x0000003400527308 */ /* 0x0007e20000000800 */
[----:B------:R-:W-:Y:S02]  /*a190*/  F2FP.BF16.F32.PACK_AB R48, R145, R136 ;  /* 0x000000889130723e */ /* 0x000fe400000010ff */
[----:B------:R-:W-:Y:S02]  /*a1a0*/  F2FP.BF16.F32.PACK_AB R49, R134, R144 ;  /* 0x000000908631723e */ /* 0x000fe400000010ff */
[----:B------:R-:W-:Y:S05]  /*a1b0*/  F2FP.BF16.F32.PACK_AB R50, R135, R152 ;  /* 0x000000988732723e */ /* 0x000fea00000010ff */
[----:B------:R4:W-:Y:S01]  /*a1c0*/  MUFU.EX2 R80, R53 ;  /* 0x0000003500507308 */ /* 0x0009e20000000800 */
[----:B--2---:R-:W2:Y:S01]  /*a1d0*/  LDSM.16.MT88.4 R60, [R186+0x5400] ;  /* 0x00540000ba3c783b */ /* 0x004ea20000004200 */
[----:B------:R-:W-:Y:S08]  /*a1e0*/  F2FP.BF16.F32.PACK_AB R51, R132, R133 ;  /* 0x000000858433723e */ /* 0x000ff000000010ff */
[----:B------:R-:W5:Y:S01]  /*a1f0*/  MUFU.EX2 R64, R64 ;  /* 0x0000004000407308 */ /* 0x000f620000000800 */
[----:B---3--:R-:W-:Y:S02]  /*a200*/  FFMA.FTZ R52, R111, UR4, -R47 ;  /* 0x000000046f347c23 */ /* 0x008fe4000801082f */
[----:B------:R-:W3:Y:S07]  /*a210*/  LDSM.16.MT88.4 R44, [R184+0x5800] ;  /* 0x00580000b82c783b */ /* 0x000eee0000004200 */
[----:B------:R2:W3:Y:S01]  /*a220*/  MUFU.EX2 R81, R52 ;  /* 0x0000003400517308 */ /* 0x0004e20000000800 */
[----:B----4-:R-:W-:Y:S02]  /*a230*/  F2FP.BF16.F32.PACK_AB R53, R122, R123 ;  /* 0x0000007b7a35723e */ /* 0x010fe400000010ff */
[----:B-----5:R-:W-:Y:S01]  /*a240*/  F2FP.BF16.F32.PACK_AB R162, R64, R74 ;  /* 0x0000004a40a2723e */ /* 0x020fe200000010ff */
[-C--:B-1----:R-:W-:Y:S03]  /*a250*/  HMMA.16816.F32.BF16 R4, R48, R56.reuse, R4 ;  /* 0x000000383004723c */ /* 0x082fe60000041804 */
[----:B--2---:R-:W-:Y:S07]  /*a260*/  F2FP.BF16.F32.PACK_AB R52, R126, R127 ;  /* 0x0000007f7e34723e */ /* 0x004fee00000010ff */
[C---:B------:R-:W-:Y:S04]  /*a270*/  HMMA.16816.F32.BF16 R8, R52.reuse, R56, R8 ;  /* 0x000000383408723c */ /* 0x040fe80000041808 */
[----:B------:R-:W-:Y:S01]  /*a280*/  FADD.FTZ R57, R181, R40 ;  /* 0x00000028b5397221 */ /* 0x000fe20000010000 */
[----:B------:R-:W-:Y:S01]  /*a290*/  F2FP.BF16.F32.PACK_AB R40, R94, R95 ;  /* 0x0000005f5e28723e */ /* 0x000fe200000010ff */
[----:B------:R-:W-:Y:S02]  /*a2a0*/  FADD.FTZ R56, R176, R39 ;  /* 0x00000027b0387221 */ /* 0x000fe40000010000 */
[-C--:B------:R-:W-:Y:S03]  /*a2b0*/  HMMA.16816.F32.BF16 R12, R52, R58.reuse, R12 ;  /* 0x0000003a340c723c */ /* 0x080fe6000004180c */
[----:B------:R-:W-:Y:S05]  /*a2c0*/  FADD.FTZ R39, R223, R57 ;  /* 0x00000039df277221 */ /* 0x000fea0000010000 */
        /* <DEDUP_REMOVED lines=15> */
[-C--:B------:R-:W-:Y:S01]  /*a3c0*/  HMMA.16816.F32.BF16 R28, R52, R62.reuse, R28 ;  /* 0x0000003e341c723c */ /* 0x080fe2000004181c */
[----:B------:R-:W1:Y:S07]  /*a3d0*/  LDSM.16.MT88.4 R52, [R186+0x5800] ;  /* 0x00580000ba34783b */ /* 0x000e6e0000004200 */
[----:B------:R-:W-:Y:S04]  /*a3e0*/  HMMA.16816.F32.BF16 R32, R48, R62, R32 ;  /* 0x0000003e3020723c */ /* 0x000fe80000041820 */
[----:B------:R-:W-:Y:S02]  /*a3f0*/  F2FP.BF16.F32.PACK_AB R48, R87, R86 ;  /* 0x000000565730723e */ /* 0x000fe400000010ff */
[----:B------:R-:W-:Y:S02]  /*a400*/  F2FP.BF16.F32.PACK_AB R49, R85, R84 ;  /* 0x000000545531723e */ /* 0x000fe400000010ff */
[-C--:B---3--:R-:W-:Y:S05]  /*a410*/  HMMA.16816.F32.BF16 R4, R40, R44.reuse, R4 ;  /* 0x0000002c2804723c */ /* 0x088fea0000041804 */
[----:B------:R-:W-:Y:S02]  /*a420*/  F2FP.BF16.F32.PACK_AB R50, R82, R83 ;  /* 0x000000535232723e */ /* 0x000fe400000010ff */
[----:B------:R-:W-:Y:S07]  /*a430*/  F2FP.BF16.F32.PACK_AB R51, R81, R80 ;  /* 0x000000505133723e */ /* 0x000fee00000010ff */
        /* <DEDUP_REMOVED lines=43> */
[-C--:B------:R-:W-:Y:S05]  /*a6f0*/  HMMA.16816.F32.BF16 R140, R164, R148.reuse, R4 ;  /* 0x00000094a48c723c */ /* 0x080fea0000041804 */
        /* <DEDUP_REMOVED lines=13> */
[----:B------:R-:W-:Y:S01]  /*a7d0*/  MOV R134, R36 ;  /* 0x0000002400867202 */ /* 0x000fe20000000f00 */
        /* <DEDUP_REMOVED lines=37> */
[----:B------:R-:W-:Y:S01]  /*aa30*/  MOV R135, R3 ;  /* 0x0000000300877202 */ /* 0x000fe20000000f00 */
[----:B------:R-:W-:Y:S01]  /*aa40*/  FADD.FTZ R5, R73, R5 ;  /* 0x0000000549057221 */ /* 0x000fe20000010000 */
[----:B------:R-:W-:Y:S01]  /*aa50*/  FADD.FTZ R7, R67, R4 ;  /* 0x0000000443077221 */ /* 0x000fe20000010000 */
[----:B------:R-:W-:Y:S01]  /*aa60*/  MOV R133, R37 ;  /* 0x0000002500857202 */ /* 0x000fe20000000f00 */
[----:B------:R-:W-:Y:S01]  /*aa70*/  FADD.FTZ R6, R69, R2 ;  /* 0x0000000245067221 */ /* 0x000fe20000010000 */
[----:B------:R-:W-:Y:S01]  /*aa80*/  FADD.FTZ R4, R74, R0 ;  /* 0x000000004a047221 */ /* 0x000fe20000010000 */
[----:B------:R-:W-:Y:S01]  /*aa90*/  IADD3 R0, PT, PT, R190, -0x1, RZ ;  /* 0xffffffffbe007810 */ /* 0x000fe20007ffe0ff */
[----:B------:R-:W-:Y:S01]  /*aaa0*/  FADD.FTZ R2, R75, R5 ;  /* 0x000000054b027221 */ /* 0x000fe20000010000 */
[----:B------:R-:W-:Y:S01]  /*aab0*/  FADD.FTZ R248, R68, R7 ;  /* 0x0000000744f87221 */ /* 0x000fe20000010000 */
[----:B------:R-:W-:Y:S01]  /*aac0*/  MOV R132, R38 ;  /* 0x0000002600847202 */ /* 0x000fe20000000f00 */
[----:B------:R-:W-:Y:S01]  /*aad0*/  FADD.FTZ R249, R70, R6 ;  /* 0x0000000646f97221 */ /* 0x000fe20000010000 */
[----:B------:R-:W-:Y:S01]  /*aae0*/  FADD.FTZ R251, R64, R4 ;  /* 0x0000000440fb7221 */ /* 0x000fe20000010000 */
[----:B------:R-:W-:Y:S01]  /*aaf0*/  MOV R190, R0 ;  /* 0x0000000000be7202 */ /* 0x000fe20000000f00 */
[----:B------:R-:W-:Y:S01]  /*ab00*/  FADD.FTZ R250, R76, R2 ;  /* 0x000000024cfa7221 */ /* 0x000fe20000010000 */
[----:B------:R-:W-:Y:S06]  /*ab10*/  @P0 BRA `(.L_x_292) ;  /* 0xffffffbc00b40947 */ /* 0x000fec000383ffff */
.L_x_291:
[----:B------:R-:W1:Y:S01]  /*ab20*/  SHFL.BFLY PT, R5, R248, 0x2, 0x1f ;  /* 0x0c401f00f8057f89 */ /* 0x000e6200000e0000 */
[----:B------:R-:W2:Y:S01]  /*ab30*/  S2UR UR5, SR_CgaCtaId ;  /* 0x00000000000579c3 */ /* 0x000ea20000008800 */
[----:B------:R-:W3:Y:S02]  /*ab40*/  LDCU.U8 UR4, c[0x0][0x549] ;  /* 0x0000a920ff0477ac */ /* 0x000ee40008000000 */
[----:B------:R-:W4:Y:S01]  /*ab50*/  SHFL.BFLY PT, R4, R249, 0x2, 0x1f ;  /* 0x0c401f00f9047f89 */ /* 0x000f2200000e0000 */
[----:B------:R-:W-:-:S03]  /*ab60*/  UMOV UR6, 0x400 ;  /* 0x0000040000067882 */ /* 0x000fc60000000000 */
[----:B------:R-:W5:Y:S01]  /*ab70*/  SHFL.BFLY PT, R0, R250, 0x2, 0x1f ;  /* 0x0c401f00fa007f89 */ /* 0x000f6200000e0000 */
[----:B------:R-:W5:Y:S03]  /*ab80*/  S2UR UR7, SR_CTAID.Y ;  /* 0x00000000000779c3 */ /* 0x000f660000002600 */
[----:B------:R-:W5:Y:S01]  /*ab90*/  SHFL.BFLY PT, R2, R251, 0x2, 0x1f ;  /* 0x0c401f00fb027f89 */ /* 0x000f6200000e0000 */
[----:B------:R-:W5:Y:S01]  /*aba0*/  S2R R28, SR_TID.X ;  /* 0x00000000001c7919 */ /* 0x000f620000002100 */
[----:B------:R-:W5:Y:S01]  /*abb0*/  S2R R8, SR_TID.X ;  /* 0x0000000000087919 */ /* 0x000f620000002100 */
[----:B---3--:R-:W-:Y:S01]  /*abc0*/  ISETP.NE.AND P1, PT, RZ, UR4, PT ;  /* 0x00000004ff007c0c */ /* 0x008fe2000bf25270 */
[----:B------:R-:W3:Y:S01]  /*abd0*/  LDCU.U8 UR4, c[0x0][0x548] ;  /* 0x0000a900ff0477ac */ /* 0x000ee20008000000 */
[----:B-1----:R-:W-:Y:S01]  /*abe0*/  FADD.FTZ R5, R5, R248 ;  /* 0x000000f805057221 */ /* 0x002fe20000010000 */
[----:B------:R-:W1:Y:S01]  /*abf0*/  S2R R9, SR_TID.X ;  /* 0x0000000000097919 */ /* 0x000e620000002100 */
[----:B--2---:R-:W-:Y:S01]  /*ac00*/  ULEA UR5, UR5, UR6, 0x18 ;  /* 0x0000000605057291 */ /* 0x004fe2000f8ec0ff */
[----:B------:R-:W2:Y:S01]  /*ac10*/  S2UR UR6, SR_CTAID.Z ;  /* 0x00000000000679c3 */ /* 0x000ea20000002700 */
[----:B----4-:R-:W-:Y:S01]  /*ac20*/  FADD.FTZ R4, R4, R249 ;  /* 0x000000f904047221 */ /* 0x010fe20000010000 */
[----:B------:R-:W4:Y:S01]  /*ac30*/  SHFL.BFLY PT, R20, R5, 0x1, 0x1f ;  /* 0x0c201f0005147f89 */ /* 0x000f2200000e0000 */
[----:B-----5:R-:W-:-:S03]  /*ac40*/  FADD.FTZ R0, R0, R250 ;  /* 0x000000fa00007221 */ /* 0x020fc60000010000 */
[----:B------:R-:W5:Y:S01]  /*ac50*/  SHFL.BFLY PT, R21, R4, 0x1, 0x1f ;  /* 0x0c201f0004157f89 */ /* 0x000f6200000e0000 */
[----:B------:R-:W-:-:S03]  /*ac60*/  FADD.FTZ R2, R2, R251 ;  /* 0x000000fb02027221 */ /* 0x000fc60000010000 */
[----:B------:R-:W3:Y:S04]  /*ac70*/  SHFL.BFLY PT, R23, R0, 0x1, 0x1f ;  /* 0x0c201f0000177f89 */ /* 0x000ee800000e0000 */
[----:B------:R-:W2:Y:S01]  /*ac80*/  SHFL.BFLY PT, R22, R2, 0x1, 0x1f ;  /* 0x0c201f0002167f89 */ /* 0x000ea200000e0000 */
[C---:B------:R-:W-:Y:S02]  /*ac90*/  SHF.L.U32 R6, R28.reuse, 0x3, RZ ;  /* 0x000000031c067819 */ /* 0x040fe400000006ff */
[----:B------:R-:W-:Y:S02]  /*aca0*/  SHF.L.U32 R26, R28, 0x2, RZ ;  /* 0x000000021c1a7819 */ /* 0x000fe400000006ff */
[----:B------:R-:W-:Y:S01]  /*acb0*/  SHF.L.U32 R8, R8, 0x3, RZ ;  /* 0x0000000308087819 */ /* 0x000fe200000006ff */
[----:B----4-:R-:W-:Y:S01]  /*acc0*/  FADD.FTZ R20, R5, R20 ;  /* 0x0000001405147221 */ /* 0x010fe20000010000 */
[----:B------:R-:W-:-:S02]  /*acd0*/  LOP3.LUT R25, R26, 0x20, RZ, 0xc0, !PT ;  /* 0x000000201a197812 */ /* 0x000fc400078ec0ff */
[----:B------:R-:W-:Y:S01]  /*ace0*/  LOP3.LUT R8, R8, 0x20, RZ, 0xc0, !PT ;  /* 0x0000002008087812 */ /* 0x000fe200078ec0ff */
[----:B------:R-:W4:Y:S01]  /*acf0*/  MUFU.RCP R5, R20 ;  /* 0x0000001400057308 */ /* 0x000f220000001000 */
[----:B-----5:R-:W-:Y:S01]  /*ad00*/  FADD.FTZ R21, R4, R21 ;  /* 0x0000001504157221 */ /* 0x020fe20000010000 */
[----:B------:R-:W-:Y:S01]  /*ad10*/  FSETP.NE.FTZ.AND P5, PT, R20, RZ, PT ;  /* 0x000000ff1400720b */ /* 0x000fe20003fb5000 */
[----:B---3--:R-:W-:Y:S01]  /*ad20*/  FADD.FTZ R23, R0, R23 ;  /* 0x0000001700177221 */ /* 0x008fe20000010000 */
[----:B------:R-:W-:Y:S02]  /*ad30*/  SHF.L.U32 R4, R28, 0x1, RZ ;  /* 0x000000011c047819 */ /* 0x000fe400000006ff */
[----:B-1----:R-:W-:Y:S02]  /*ad40*/  SHF.L.U32 R9, R9, 0x4, RZ ;  /* 0x0000000409097819 */ /* 0x002fe400000006ff */
[----:B------:R-:W1:Y:S01]  /*ad50*/  MUFU.RCP R7, R21 ;  /* 0x0000001500077308 */ /* 0x000e620000001000 */
[----:B--2---:R-:W-:Y:S01]  /*ad60*/  FADD.FTZ R22, R2, R22 ;  /* 0x0000001602167221 */ /* 0x004fe20000010000 */
[----:B------:R-:W-:-:S02]  /*ad70*/  LOP3.LUT R2, R6, 0xc0, RZ, 0xc0, !PT ;  /* 0x000000c006027812 */ /* 0x000fc400078ec0ff */
[----:B------:R-:W-:Y:S02]  /*ad80*/  LOP3.LUT R9, R9, 0x3e00, RZ, 0xc0, !PT ;  /* 0x00003e0009097812 */ /* 0x000fe400078ec0ff */
[----:B------:R-:W-:Y:S02]  /*ad90*/  LOP3.LUT R4, R4, 0x6, RZ, 0xc0, !PT ;  /* 0x0000000604047812 */ /* 0x000fe400078ec0ff */
[----:B------:R-:W2:Y:S01]  /*ada0*/  MUFU.RCP R6, R22 ;  /* 0x0000001600067308 */ /* 0x000ea20000001000 */
[----:B----4-:R-:W-:Y:S02]  /*adb0*/  FSEL R0, R5, 1, P5 ;  /* 0x3f80000005007808 */ /* 0x010fe40002800000 */
[----:B------:R-:W-:Y:S02]  /*adc0*/  IADD3 R4, PT, PT, R8, R4, R9 ;  /* 0x0000000408047210 */ /* 0x000fe40007ffe009 */
[----:B------:R-:W-:Y:S01]  /*add0*/  LOP3.LUT R2, R2, 0x18, R28, 0xf8, !PT ;  /* 0x0000001802027812 */ /* 0x000fe200078ef81c */
[C---:B------:R-:W-:Y:S01]  /*ade0*/  FMUL.FTZ R140, R0.reuse, R140 ;  /* 0x0000008c008c7220 */ /* 0x040fe20000410000 */
[----:B------:R-:W-:Y:S01]  /*adf0*/  FSETP.NE.FTZ.AND P4, PT, R21, RZ, PT ;  /* 0x000000ff1500720b */ /* 0x000fe20003f95000 */
[----:B------:R-:W3:Y:S01]  /*ae00*/  MUFU.RCP R5, R23 ;  /* 0x0000001700057308 */ /* 0x000ee20000001000 */
[----:B------:R-:W-:Y:S01]  /*ae10*/  FSETP.NE.FTZ.AND P2, PT, R23, RZ, PT ;  /* 0x000000ff1700720b */ /* 0x000fe20003f55000 */
[----:B------:R-:W-:Y:S01]  /*ae20*/  FMUL.FTZ R141, R0, R141 ;  /* 0x0000008d008d7220 */ /* 0x000fe20000410000 */
[----:B------:R-:W-:Y:S01]  /*ae30*/  IADD3 R24, PT, PT, R2, R4, RZ ;  /* 0x0000000402187210 */ /* 0x000fe20007ffe0ff */
[C---:B------:R-:W-:Y:S01]  /*ae40*/  FMUL.FTZ R148, R0.reuse, R148 ;  /* 0x0000009400947220 */ /* 0x040fe20000410000 */
[----:B-1----:R-:W-:Y:S01]  /*ae50*/  FSEL R4, R7, 1, P4 ;  /* 0x3f80000007047808 */ /* 0x002fe20002000000 */
[C---:B------:R-:W-:Y:S01]  /*ae60*/  FMUL.FTZ R149, R0.reuse, R149 ;  /* 0x0000009500957220 */ /* 0x040fe20000410000 */
[C---:B------:R-:W-:Y:S01]  /*ae70*/  FMUL.FTZ R152, R0.reuse, R152 ;  /* 0x0000009800987220 */ /* 0x040fe20000410000 */
[C---:B------:R-:W-:Y:S01]  /*ae80*/  FMUL.FTZ R13, R0.reuse, R153 ;  /* 0x00000099000d7220 */ /* 0x040fe20000410000 */
[C---:B------:R-:W-:Y:S01]  /*ae90*/  FMUL.FTZ R164, R0.reuse, R164 ;  /* 0x000000a400a47220 */ /* 0x040fe20000410000 */
[----:B------:R-:W-:Y:S01]  /*aea0*/  FMUL.FTZ R11, R0, R165 ;  /* 0x000000a5000b7220 */ /* 0x000fe20000410000 */
[----:B------:R-:W-:Y:S01]  /*aeb0*/  FSETP.NE.FTZ.AND P3, PT, R22, RZ, PT ;  /* 0x000000ff1600720b */ /* 0x000fe20003f75000 */
[C---:B------:R-:W-:Y:S01]  /*aec0*/  FMUL.FTZ R142, R4.reuse, R142 ;  /* 0x0000008e048e7220 */ /* 0x040fe20000410000 */
[C---:B------:R-:W-:Y:S01]  /*aed0*/  FMUL.FTZ R143, R4.reuse, R143 ;  /* 0x0000008f048f7220 */ /* 0x040fe20000410000 */
[----:B------:R-:W-:Y:S01]  /*aee0*/  FMUL.FTZ R150, R4, R150 ;  /* 0x0000009604967220 */ /* 0x000fe20000410000 */
[----:B--2---:R-:W-:Y:S01]  /*aef0*/  FSEL R2, R6, 1, P3 ;  /* 0x3f80000006027808 */ /* 0x004fe20001800000 */
[C---:B------:R-:W-:Y:S01]  /*af00*/  FMUL.FTZ R7, R4.reuse, R151 ;  /* 0x0000009704077220 */ /* 0x040fe20000410000 */
[----:B---3--:R-:W-:Y:S01]  /*af10*/  FSEL R0, R5, 1, P2 ;  /* 0x3f80000005007808 */ /* 0x008fe20001000000 */
[C---:B------:R-:W-:Y:S01]  /*af20*/  FMUL.FTZ R154, R4.reuse, R154 ;  /* 0x0000009a049a7220 */ /* 0x040fe20000410000 */
[----:B------:R-:W-:Y:S01]  /*af30*/  F2FP.BF16.F32.PACK_AB R6, R141, R140 ;  /* 0x0000008c8d06723e */ /* 0x000fe200000010ff */
        /* <DEDUP_REMOVED lines=25> */
[----:B------:R-:W-:Y:S02]  /*b0d0*/  F2FP.BF16.F32.PACK_AB R7, R7, R150 ;  /* 0x000000960707723e */ /* 0x000fe400000010ff */
        /* <DEDUP_REMOVED lines=14> */
[----:B-1----:R-:W-:-:S02]  /*b1c0*/  LOP3.LUT R6, R26, 0x40, RZ, 0xc0, !PT ;  /* 0x000000401a067812 */ /* 0x002fc400078ec0ff */
[----:B------:R-:W-:Y:S01]  /*b1d0*/  F2FP.BF16.F32.PACK_AB R18, R18, R158 ;  /* 0x0000009e1212723e */ /* 0x000fe200000010ff */
[----:B------:R1:W-:Y:S01]  /*b1e0*/  STS [R4+0x1210], R14 ;  /* 0x0012100e04007388 */ /* 0x0003e20000000800 */
[----:B------:R-:W-:Y:S02]  /*b1f0*/  F2FP.BF16.F32.PACK_AB R17, R17, R160 ;  /* 0x000000a01111723e */ /* 0x000fe400000010ff */
[----:B------:R-:W-:Y:S02]  /*b200*/  F2FP.BF16.F32.PACK_AB R16, R16, R162 ;  /* 0x000000a21010723e */ /* 0x000fe400000010ff */
[----:B--2---:R-:W-:Y:S02]  /*b210*/  IADD3 R2, PT, PT, R0, -R6, RZ ;  /* 0x8000000600027210 */ /* 0x004fe40007ffe0ff */
[----:B------:R-:W2:Y:S01]  /*b220*/  @P1 LDC R6, c[0x0][0x430] ;  /* 0x00010c00ff061b82 */ /* 0x000ea20000000800 */
[----:B---3--:R3:W2:Y:S02]  /*b230*/  @P4 MUFU.LG2 R7, R21 ;  /* 0x0000001500074308 */ /* 0x0086a40000000c00 */
[----:B------:R-:W-:Y:S04]  /*b240*/  STS [R2+0x20], R13 ;  /* 0x0000200d02007388 */ /* 0x000fe80000000800 */
[----:B------:R3:W-:Y:S01]  /*b250*/  STS [R2+0x220], R12 ;  /* 0x0002200c02007388 */ /* 0x0007e20000000800 */
[----:B----4-:R-:W4:Y:S01]  /*b260*/  @P5 LDC R9, c[0x0][0x458] ;  /* 0x00011600ff095b82 */ /* 0x010f220000000800 */
[----:B-----5:R-:W-:-:S05]  /*b270*/  IADD3 R0, PT, PT, -R25, R2, RZ ;  /* 0x0000000219007210 */ /* 0x020fca0007ffe1ff */
[----:B------:R-:W-:Y:S02]  /*b280*/  STS [R0+0x30], R11 ;  /* 0x0000300b00007388 */ /* 0x000fe40000000800 */
[----:B------:R-:W2:Y:S01]  /*b290*/  @P4 LDC R8, c[0x0][0x458] ;  /* 0x00011600ff084b82 */ /* 0x000ea20000000800 */
[----:B-1----:R1:W1:Y:S01]  /*b2a0*/  @P3 MUFU.LG2 R14, R22 ;  /* 0x00000016000e3308 */ /* 0x0022620000000c00 */
[----:B------:R5:W-:Y:S04]  /*b2b0*/  STS [R0+0x230], R10 ;  /* 0x0002300a00007388 */ /* 0x000be80000000800 */
[----:B------:R-:W-:Y:S02]  /*b2c0*/  STS [R2+0x1020], R19 ;  /* 0x0010201302007388 */ /* 0x000fe40000000800 */
[----:B------:R-:W1:Y:S02]  /*b2d0*/  @P1 LDC.64 R4, c[0x0][0x430] ;  /* 0x00010c00ff041b82 */ /* 0x000e640000000a00 */
[----:B------:R1:W-:Y:S04]  /*b2e0*/  STS [R2+0x1220], R18 ;  /* 0x0012201202007388 */ /* 0x0003e80000000800 */
[----:B------:R4:W-:Y:S02]  /*b2f0*/  STS [R0+0x1030], R17 ;  /* 0x0010301100007388 */ /* 0x0009e40000000800 */
[----:B---3--:R-:W3:Y:S02]  /*b300*/  LDC.64 R12, c[0x0][0x400] ;  /* 0x00010000ff0c7b82 */ /* 0x008ee40000000a00 */
[----:B------:R4:W-:Y:S01]  /*b310*/  STS [R0+0x1230], R16 ;  /* 0x0012301000007388 */ /* 0x0009e20000000800 */
[----:B-----5:R1:W1:Y:S02]  /*b320*/  @P5 MUFU.LG2 R10, R20 ;  /* 0x00000014000a5308 */ /* 0x0202640000000c00 */
[----:B-1----:R-:W-:-:S03]  /*b330*/  @P1 IMAD R2, R5, R4, RZ ;  /* 0x0000000405021224 */ /* 0x002fc600078e02ff */
[----:B----4-:R-:W1:Y:S01]  /*b340*/  LDC R17, c[0x0][0x434] ;  /* 0x00010d00ff117b82 */ /* 0x010e620000000800 */
[----:B------:R-:W-:Y:S01]  /*b350*/  @P1 MOV R0, 0x1 ;  /* 0x0000000100001802 */ /* 0x000fe20000000f00 */
[----:B--2---:R-:W-:Y:S06]  /*b360*/  @P1 BRA `(.L_x_295) ;  /* 0x0000000000281947 */ /* 0x004fec0003800000 */
[----:B------:R-:W-:Y:S01]  /*b370*/  ISETP.NE.AND P0, PT, RZ, UR4, PT ;  /* 0x00000004ff007c0c */ /* 0x000fe2000bf05270 */
[----:B------:R-:W2:-:S12]  /*b380*/  LDC R5, c[0x0][0x3e0] ;  /* 0x0000f800ff057b82 */ /* 0x000e980000000800 */
[----:B------:R-:W4:Y:S01]  /*b390*/  @P0 LDC R2, c[0x0][0x454] ;  /* 0x00011500ff020b82 */ /* 0x000f220000000800 */
[----:B------:R-:W-:Y:S02]  /*b3a0*/  @P0 MOV R6, 0x1 ;  /* 0x0000000100060802 */ /* 0x000fe40000000f00 */
[----:B------:R-:W-:-:S05]  /*b3b0*/  @!P0 MOV R6, 0x1 ;  /* 0x0000000100068802 */ /* 0x000fca0000000f00 */
[----:B------:R-:W2:Y:S08]  /*b3c0*/  @P0 LDC R0, c[0x0][0x454] ;  /* 0x00011500ff000b82 */ /* 0x000eb00000000800 */
[----:B------:R-:W5:Y:S08]  /*b3d0*/  @!P0 LDC R4, c[0x0][0x434] ;  /* 0x00010d00ff048b82 */ /* 0x000f700000000800 */
[----:B------:R-:W1:Y:S01]  /*b3e0*/  @!P0 LDC R2, c[0x0][0x434] ;  /* 0x00010d00ff028b82 */ /* 0x000e620000000800 */
[----:B--2---:R-:W-:-:S02]  /*b3f0*/  @P0 IMAD R0, R0, R5, RZ ;  /* 0x0000000500000224 */ /* 0x004fc400078e02ff */
[----:B----45:R-:W-:-:S07]  /*b400*/  @!P0 IMAD R0, R4, R5, RZ ;  /* 0x0000000504008224 */ /* 0x030fce00078e02ff */
.L_x_295:
[----:B------:R-:W2:Y:S01]  /*b410*/  LDL.LU.64 R18, [R1+0x10] ;  /* 0x0000100001127983 */ /* 0x000ea20000300a00 */
[----:B------:R-:W4:Y:S01]  /*b420*/  @P2 LDC R15, c[0x0][0x458] ;  /* 0x00011600ff0f2b82 */ /* 0x000f220000000800 */
[----:B------:R-:W-:Y:S01]  /*b430*/  @P5 FMUL.FTZ R5, R10, 0.69314718246459960938 ;  /* 0x3f3172180a055820 */ /* 0x000fe20000410000 */
[----:B------:R-:W-:-:S06]  /*b440*/  @P4 FMUL.FTZ R4, R7, 0.69314718246459960938 ;  /* 0x3f31721807044820 */ /* 0x000fcc0000410000 */
[----:B------:R-:W-:Y:S01]  /*b450*/  BAR.SYNC.DEFER_BLOCKING 0x0 ;  /* 0x0000000000007b1d */ /* 0x000fe20000010000 */
[----:B------:R-:W-:Y:S01]  /*b460*/  ISETP.NE.AND P1, PT, RZ, UR4, !P1 ;  /* 0x00000004ff007c0c */ /* 0x000fe2000cf25270 */
[----:B-1----:R-:W-:Y:S01]  /*b470*/  IMAD R2, R2, UR6, RZ ;  /* 0x0000000602027c24 */ /* 0x002fe2000f8e02ff */
[----:B------:R-:W-:Y:S01]  /*b480*/  MOV R30, 0x7f800000 ;  /* 0x7f800000001e7802 */ /* 0x000fe20000000f00 */
[----:B------:R-:W-:Y:S01]  /*b490*/  @P5 FFMA.FTZ R30, R38, R9, R5 ;  /* 0x00000009261e5223 */ /* 0x000fe20000010005 */
[----:B------:R-:W-:-:S03]  /*b4a0*/  MOV R27, 0x7f800000 ;  /* 0x7f800000001b7802 */ /* 0x000fc60000000f00 */
[----:B------:R-:W1:Y:S01]  /*b4b0*/  @P3 LDC R16, c[0x0][0x458] ;  /* 0x00011600ff103b82 */ /* 0x000e620000000800 */
[----:B------:R-:W5:Y:S01]  /*b4c0*/  @P2 MUFU.LG2 R11, R23 ;  /* 0x00000017000b2308 */ /* 0x000f620000000c00 */
[----:B------:R-:W-:Y:S01]  /*b4d0*/  @P4 FFMA.FTZ R27, R37, R8, R4 ;  /* 0x00000008251b4223 */ /* 0x000fe20000010004 */
[----:B------:R-:W-:Y:S01]  /*b4e0*/  MOV R5, RZ ;  /* 0x000000ff00057202 */ /* 0x000fe20000000f00 */
[----:B------:R-:W-:Y:S01]  /*b4f0*/  @P3 FMUL.FTZ R9, R14, 0.69314718246459960938 ;  /* 0x3f3172180e093820 */ /* 0x000fe20000410000 */
[----:B------:R-:W-:Y:S01]  /*b500*/  LOP3.LUT P5, RZ, R28, 0x3, RZ, 0xc0, !PT ;  /* 0x000000031cff7812 */ /* 0x000fe200078ac0ff */
[----:B------:R-:W-:Y:S01]  /*b510*/  BSSY.RECONVERGENT B0, `(.L_x_296) ;  /* 0x0000040000007945 */ /* 0x000fe20003800200 */
[----:B------:R-:W-:Y:S01]  /*b520*/  MOV R10, 0x7f800000 ;  /* 0x7f800000000a7802 */ /* 0x000fe20000000f00 */
[----:B------:R-:W2:Y:S01]  /*b530*/  LDC.64 R32, c[0x0][0x410] ;  /* 0x00010400ff207b82 */ /* 0x000ea20000000a00 */
[----:B------:R-:W-:Y:S01]  /*b540*/  @!P1 IMAD R2, R0, UR7, R2 ;  /* 0x0000000700029c24 */ /* 0x000fe2000f8e0202 */
[----:B------:R-:W-:Y:S01]  /*b550*/  MOV R26, 0x7f800000 ;  /* 0x7f800000001a7802 */ /* 0x000fe20000000f00 */
[----:B------:R-:W-:-:S05]  /*b560*/  IMAD R0, R252, R6, RZ ;  /* 0x00000006fc007224 */ /* 0x000fca00078e02ff */
[----:B------:R-:W2:Y:S01]  /*b570*/  LDC.64 R20, c[0x0][0x408] ;  /* 0x00010200ff147b82 */ /* 0x000ea20000000a00 */
[----:B------:R-:W-:Y:S01]  /*b580*/  SHF.R.S32.HI R7, RZ, 0x1f, R0 ;  /* 0x0000001fff077819 */ /* 0x000fe20000011400 */
[----:B------:R1:W2:Y:S01]  /*b590*/  LDS.128 R44, [R194] ;  /* 0x00000000c22c7984 */ /* 0x0002a20000000c00 */
[----:B-----5:R-:W-:-:S03]  /*b5a0*/  @P2 FMUL.FTZ R8, R11, 0.69314718246459960938 ;  /* 0x3f3172180b082820 */ /* 0x020fc60000410000 */
[----:B------:R1:W2:Y:S01]  /*b5b0*/  LDS.128 R40, [R194+0x800] ;  /* 0x00080000c2287984 */ /* 0x0002a20000000c00 */
[----:B----4-:R-:W-:Y:S01]  /*b5c0*/  @P2 FFMA.FTZ R10, R3, R15, R8 ;  /* 0x0000000f030a2223 */ /* 0x010fe20000010008 */
[----:B-1----:R-:W-:Y:S01]  /*b5d0*/  @P3 FFMA.FTZ R26, R36, R16, R9 ;  /* 0x00000010241a3223 */ /* 0x002fe20000010009 */
[----:B--2---:R-:W-:-:S05]  /*b5e0*/  MOV R4, R18 ;  /* 0x0000001200047202 */ /* 0x004fca0000000f00 */
[----:B---3--:R-:W-:-:S04]  /*b5f0*/  IMAD.WIDE.U32 R18, R12, UR7, R4 ;  /* 0x000000070c127c25 */ /* 0x008fc8000f8e0004 */
[----:B------:R-:W-:Y:S02]  /*b600*/  IMAD R5, R17, UR7, RZ ;  /* 0x0000000711057c24 */ /* 0x000fe4000f8e02ff */
[----:B------:R-:W-:-:S03]  /*b610*/  IMAD R11, R13, UR7, R19 ;  /* 0x000000070d0b7c24 */ /* 0x000fc6000f8e0213 */
[----:B------:R-:W-:Y:S02]  /*b620*/  SEL R4, R5, RZ, P1 ;  /* 0x000000ff05047207 */ /* 0x000fe40000800000 */
[----:B------:R-:W-:Y:S02]  /*b630*/  SHF.R.S32.HI R5, RZ, 0x1f, R5 ;  /* 0x0000001fff057819 */ /* 0x000fe40000011405 */
[--C-:B------:R-:W-:Y:S02]  /*b640*/  IADD3 R4, P4, P0, R0, R4, R2.reuse ;  /* 0x0000000400047210 */ /* 0x100fe4000789e002 */
[----:B------:R-:W-:Y:S02]  /*b650*/  SEL R0, R5, RZ, P1 ;  /* 0x000000ff05007207 */ /* 0x000fe40000800000 */
[----:B------:R-:W-:-:S04]  /*b660*/  SHF.R.S32.HI R2, RZ, 0x1f, R2 ;  /* 0x0000001fff027819 */ /* 0x000fc80000011402 */
[----:B------:R-:W-:Y:S01]  /*b670*/  IADD3.X R3, PT, PT, R7, R0, R2, P4, P0 ;  /* 0x0000000007037210 */ /* 0x000fe200027e0402 */
[----:B------:R-:W-:Y:S06]  /*b680*/  @P5 BRA `(.L_x_297) ;  /* 0x0000000000a05947 */ /* 0x000fec0003800000 */
[----:B------:R-:W2:Y:S01]  /*b690*/  LDL.LU.64 R24, [R1] ;  /* 0x0000000001187983 */ /* 0x000ea20000300a00 */
        /* <DEDUP_REMOVED lines=13> */
[----:B------:R-:W-:Y:S01]  /*b770*/  @!P5 IMAD R0, R5, R6, RZ ;  /* 0x000000060500d224 */ /* 0x000fe200078e02ff */
[----:B------:R-:W-:Y:S01]  /*b780*/  @!P6 IADD3 R12, P0, PT, R2, R4, RZ ;  /* 0x00000004020ce210 */ /* 0x000fe20007f1e0ff */
        /* <DEDUP_REMOVED lines=9> */
[-C--:B------:R-:W-:Y:S01]  /*b820*/  @!P5 LEA.HI.X.SX32 R0, R0, R3.reuse, 0x1, P2 ;  /* 0x000000030000d211 */ /* 0x080fe200010f0eff */
        /* <DEDUP_REMOVED lines=14> */
.L_x_297:
[----:B------:R-:W-:Y:S05]  /*b910*/  BSYNC.RECONVERGENT B0 ;  /* 0x0000000000007941 */ /* 0x000fea0003800200 */
.L_x_296:
        /* <DEDUP_REMOVED lines=26> */
.L_x_298:
        /* <DEDUP_REMOVED lines=12> */
.L_x_731:


//--------------------- .text._ZN5flash16flash_fwd_kernelI23Flash_fwd_kernel_traitsILi32ELi128ELi128ELi4ELb0ELb0EN7cutlass10bfloat16_tE19Flash_kernel_traitsILi32ELi128ELi128ELi4ES3_EELb1ELb1ELb0ELb0ELb0ELb1ELb0ELb0EEEvNS_16Flash_fwd_paramsE --------------------------
	.section	.text._ZN5flash16flash_fwd_kernelI23Flash_fwd_kernel_traitsILi32ELi128ELi128ELi4ELb0ELb0EN7cutlass10bfloat16_tE19Flash_kernel_traitsILi32ELi128ELi128ELi4ES3_EELb1ELb1ELb0ELb0ELb0ELb1ELb0ELb0EEEvNS_16Flash_fwd_paramsE,"ax",@progbits
	.align	128
        .global         _ZN5flash16flash_fwd_kernelI23Flash_fwd_kernel_traitsILi32ELi128ELi128ELi4ELb0ELb0EN7cutlass10bfloat16_tE19Flash_kernel_traitsILi32ELi128ELi128ELi4ES3_EELb1ELb1ELb0ELb0ELb0ELb1ELb0ELb0EEEvNS_16Flash_fwd_paramsE
        .type           _ZN5flash16flash_fwd_kernelI23Flash_fwd_kernel_traitsILi32ELi128ELi128ELi4ELb0ELb0EN7cutlass10bfloat16_tE19Flash_kernel_traitsILi32ELi128ELi128ELi4ES3_EELb1ELb1ELb0ELb0ELb0ELb1ELb0ELb0EEEvNS_16Flash_fwd_paramsE,@function
        .size           _ZN5flash16flash_fwd_kernelI23Flash_fwd_kernel_traitsILi32ELi128ELi128ELi4ELb0ELb0EN7cutlass10bfloat16_tE19Flash_kernel_traitsILi32ELi128ELi128ELi4ES3_EELb1ELb1ELb0ELb0ELb0ELb1ELb0ELb0EEEvNS_16Flash_fwd_paramsE,(.L_x_732 - _ZN5flash16flash_fwd_kernelI23Flash_fwd_kernel_traitsILi32ELi128ELi128ELi4ELb0ELb0EN7cutlass10bfloat16_tE19Flash_kernel_traitsILi32ELi128ELi128ELi4ES3_EELb1ELb1ELb0ELb0ELb0ELb1ELb0ELb0EEEvNS_16Flash_fwd_paramsE)
        .other          _ZN5flash16flash_fwd_kernelI23Flash_fwd_kernel_traitsILi32ELi128ELi128ELi4ELb0ELb0EN7cutlass10bfloat16_tE19Flash_kernel_traitsILi32ELi128ELi128ELi4ES3_EELb1ELb1ELb0ELb0ELb0ELb1ELb0ELb0EEEvNS_16Flash_fwd_paramsE,@"STO_CUDA_ENTRY STV_DEFAULT"
_ZN5flash16flash_fwd_kernelI23Flash_fwd_kernel_traitsILi32ELi128ELi128ELi4ELb0ELb0EN7cutlass10bfloat16_tE19Flash_kernel_traitsILi32ELi128ELi128ELi4ES3_EELb1ELb1ELb0ELb0ELb0ELb1ELb0ELb0EEEvNS_16Flash_fwd_paramsE:
.text._ZN5flash16flash_fwd_kernelI23Flash_fwd_kernel_traitsILi32ELi128ELi128ELi4ELb0ELb0EN7cutlass10bfloat16_tE19Flash_kernel_traitsILi32ELi128ELi128ELi4ES3_EELb1ELb1ELb0ELb0ELb0ELb1ELb0ELb0EEEvNS_16Flash_fwd_paramsE:
        /* <DEDUP_REMOVED lines=17> */
[----:B----4-:R3:W4:Y:S02]  /*0110*/  @P2 LDG.E.64 R4, desc[UR16][R2.64] ;  /* 0x0000001002042981 */ /* 0x010724000c1e1b00 */
[----:B---3--:R-:W-:Y:S02]  /*0120*/  @P2 IMAD.MOV.U32 R2, RZ, RZ, R162 ;  /* 0x000000ffff022224 */ /* 0x008fe400078e00a2 */
[----:B------:R-:W-:-:S06]  /*0130*/  @P2 IMAD.MOV.U32 R3, RZ, RZ, R163 ;  /* 0x000000ffff032224 */ /* 0x000fcc00078e00a3 */
[----:B------:R-:W3:Y:S01]  /*0140*/  @P2 LDG.E.64 R2, desc[UR16][R2.64] ;  /* 0x0000001002022981 */ /* 0x000ee2000c1e1b00 */
[----:B--2---:R-:W-:Y:S01]  /*0150*/  LOP3.LUT R0, R223, UR8, R210, 0xfe, !PT ;  /* 0x00000008df007c12 */ /* 0x004fe2000f8efed2 */
[----:B------:R-:W-:Y:S01]  /*0160*/  UISETP.NE.U32.AND UP0, UPT, UR4, URZ, UPT ;  /* 0x000000ff0400728c */ /* 0x000fe2000bf05070 */
[----:B------:R-:W-:Y:S01]  /*0170*/  ISETP.NE.U32.AND P5, PT, RZ, UR4, PT ;  /* 0x00000004ff007c0c */ /* 0x000fe2000bfa5070 */
[----:B-1----:R-:W-:Y:S01]  /*0180*/  IMAD.WIDE.U32 R6, R210, 0x4, R6 ;  /* 0x00000004d2067825 */ /* 0x002fe200078e0006 */
[----:B------:R-:W-:Y:S01]  /*0190*/  LOP3.LUT P3, RZ, R0, R221, RZ, 0xfc, !PT ;  /* 0x000000dd00ff7212 */ /* 0x000fe2000786fcff */
[----:B------:R-:W-:Y:S01]  /*01a0*/  UISETP.NE.AND.EX UP0, UPT, UR5, URZ, UPT, UP0 ;  /* 0x000000ff0500728c */ /* 0x000fe2000bf05300 */
[----:B------:R-:W3:Y:S01]  /*01b0*/  @P2 LDC R0, c[0x0][0x520] ;  /* 0x00014800ff002b82 */ /* 0x000ee20000000800 */
[----:B------:R-:W-:Y:S01]  /*01c0*/  ISETP.NE.AND.EX P5, PT, RZ, UR5, PT, P5 ;  /* 0x00000005ff007c0c */ /* 0x000fe2000bfa5350 */
[----:B------:R-:W1:Y:S01]  /*01d0*/  LDCU.64 UR4, c[0x0][0x478] ;  /* 0x00008f00ff0477ac */ /* 0x000e620008000a00 */
[----:B------:R-:W-:-:S02]  /*01e0*/  ISETP.NE.U32.AND P4, PT, RZ, UR6, PT ;  /* 0x00000006ff007c0c */ /* 0x000fc4000bf85070 */
[----:B------:R-:W-:-:S06]  /*01f0*/  PLOP3.LUT P0, PT, PT, PT, UP0, 0x80, 0x8 ;  /* 0x000000000008781c */ /* 0x000fcc0003f0f008 */
[----:B------:R-:W2:Y:S01]  /*0200*/  @!P3 LDC.64 R8, c[0x0][0x528] ;  /* 0x00014a00ff08bb82 */ /* 0x000ea20000000a00 */
[----:B------:R-:W-:Y:S01]  /*0210*/  ISETP.NE.AND.EX P4, PT, RZ, UR7, PT, P4 ;  /* 0x00000007ff007c0c */ /* 0x000fe2000bf85340 */
[----:B------:R-:W-:Y:S02]  /*0220*/  IMAD.MOV.U32 R11, RZ, RZ, RZ ;  /* 0x000000ffff0b7224 */ /* 0x000fe400078e00ff */
[----:B------:R-:W-:Y:S01]  /*0230*/  IMAD.MOV.U32 R12, RZ, RZ, -0x1 ;  /* 0xffffffffff0c7424 */ /* 0x000fe200078e00ff */
[----:B----4-:R-:W-:Y:S02]  /*0240*/  @P2 R2UR UR18, R4 ;  /* 0x00000000041222ca */ /* 0x010fe400000e0000 */
[----:B------:R-:W-:-:S11]  /*0250*/  @P2 R2UR UR19, R5 ;  /* 0x00000000051322ca */ /* 0x000fd600000e0000 */
[----:B------:R-:W-:Y:S02]  /*0260*/  IMAD.U32 R4, RZ, RZ, UR18 ;  /* 0x00000012ff047e24 */ /* 0x000fe4000f8e00ff */
[----:B------:R-:W-:-:S05]  /*0270*/  IMAD.U32 R5, RZ, RZ, UR19 ;  /* 0x00000013ff057e24 */ /* 0x000fca000f8e00ff */
[----:B--2---:R-:W-:Y:S01]  /*0280*/  @!P3 STG.E.64 desc[UR16][R8.64], R4 ;  /* 0x000000040800b986 */ /* 0x004fe2000c101b10 */
[----:B---3--:R-:W-:-:S05]  /*0290*/  @P2 IADD3 R162, P1, PT, R2, R0, RZ ;  /* 0x0000000002a22210 */ /* 0x008fca0007f3e0ff */
[----:B------:R-:W-:Y:S02]  /*02a0*/  @P2 IMAD.X R163, RZ, RZ, R3, P1 ;  /* 0x000000ffffa32224 */ /* 0x000fe400008e0603 */
[----:B------:R-:W-:Y:S02]  /*02b0*/  @!P3 IMAD.MOV.U32 R2, RZ, RZ, R162 ;  /* 0x000000ffff02b224 */ /* 0x000fe400078e00a2 */
[----:B------:R-:W-:-:S05]  /*02c0*/  @!P3 IMAD.MOV.U32 R3, RZ, RZ, R163 ;  /* 0x000000ffff03b224 */ /* 0x000fca00078e00a3 */
[----:B------:R2:W-:Y:S04]  /*02d0*/  @!P3 STG.E.64 desc[UR16][R8.64+0x8], R2 ;  /* 0x000008020800b986 */ /* 0x0005e8000c101b10 */
[----:B------:R-:W3:Y:S01]  /*02e0*/  @P5 LDG.E R0, desc[UR16][R6.64] ;  /* 0x0000001006005981 */ /* 0x000ee2000c1e1900 */
[----:B-1----:R-:W-:-:S04]  /*02f0*/  ISETP.NE.U32.AND P3, PT, RZ, UR4, PT ;  /* 0x00000004ff007c0c */ /* 0x002fc8000bf65070 */
[----:B------:R-:W-:Y:S01]  /*0300*/  ISETP.NE.AND.EX P3, PT, RZ, UR5, PT, P3 ;  /* 0x00000005ff007c0c */ /* 0x000fe2000bf65330 */
[----:B------:R1:W4:Y:S01]  /*0310*/  @P0 LDG.E R6, desc[UR16][R6.64+0x4] ;  /* 0x0000041006060981 */ /* 0x000322000c1e1900 */
[----:B--2---:R-:W-:Y:S01]  /*0320*/  SHF.R.U32.HI R9, RZ, 0x1e, R210 ;  /* 0x0000001eff097819 */ /* 0x004fe200000116d2 */
[----:B-1----:R-:W-:-:S05]  /*0330*/  IMAD.SHL.U32 R7, R210, 0x4, RZ ;  /* 0x00000004d2077824 */ /* 0x002fca00078e00ff */
[----:B------:R-:W-:-:S05]  /*0340*/  @P4 IADD3 R4, P2, PT, R7, UR6, RZ ;  /* 0x0000000607044c10 */ /* 0x000fca000ff5e0ff */
[----:B------:R-:W-:Y:S02]  /*0350*/  @P3 IADD3 R2, P1, PT, R7, UR4, RZ ;  /* 0x0000000407023c10 */ /* 0x000fe4000ff3e0ff */
[C---:B------:R-:W-:Y:S01]  /*0360*/  @P4 IADD3.X R5, PT, PT, R9.reuse, UR7, RZ, P2, !PT ;  /* 0x0000000709054c10 */ /* 0x040fe200097fe4ff */
[----:B------:R-:W1:Y:S01]  /*0370*/  LDCU.U8 UR4, c[0x0][0x532] ;  /* 0x0000a640ff0477ac */ /* 0x000e620008000000 */
[----:B------:R-:W-:-:S03]  /*0380*/  @P3 IADD3.X R3, PT, PT, R9, UR5, RZ, P1, !PT ;  /* 0x0000000509033c10 */ /* 0x000fc60008ffe4ff */
[----:B------:R2:W5:Y:S04]  /*0390*/  @P4 LDG.E R11, desc[UR16][R4.64] ;  /* 0x00000010040b4981 */ /* 0x000568000c1e1900 */
[----:B------:R2:W5:Y:S01]  /*03a0*/  @P3 LDG.E R8, desc[UR16][R2.64] ;  /* 0x0000001002083981 */ /* 0x000562000c1e1900 */
[----:B-1----:R-:W-:Y:S01]  /*03b0*/  ISETP.NE.AND P2, PT, RZ, UR4, PT ;  /* 0x00000004ff007c0c */ /* 0x002fe2000bf45270 */
[----:B--2---:R-:W1:Y:S02]  /*03c0*/  LDC.64 R4, c[0x0][0x468] ;  /* 0x00011a00ff047b82 */ /* 0x004e640000000a00 */
[----:B-1----:R-:W-:Y:S02]  /*03d0*/  ISETP.EQ.U32.AND P4, PT, R4, RZ, PT ;  /* 0x000000ff0400720c */ /* 0x002fe40003f82070 */
[----:B------:R-:W-:-:S02]  /*03e0*/  IADD3 R2, P1, PT, R7, R4, RZ ;  /* 0x0000000407027210 */ /* 0x000fc40007f3e0ff */
[----:B------:R-:W-:-:S03]  /*03f0*/  ISETP.EQ.OR.EX P4, PT, R5, RZ, !P2, P4 ;  /* 0x000000ff0500720c */ /* 0x000fc60005782740 */
[----:B------:R-:W-:-:S10]  /*0400*/  IMAD.X R3, R9, 0x1, R5, P1 ;  /* 0x0000000109037824 */ /* 0x000fd400008e0605 */
[----:B------:R1:W5:Y:S01]  /*0410*/  @!P4 LDG.E R12, desc[UR16][R2.64] ;  /* 0x00000010020cc981 */ /* 0x000362000c1e1900 */
[----:B------:R-:W-:Y:S01]  /*0420*/  ISETP.NE.U32.AND P1, PT, R4, RZ, PT ;  /* 0x000000ff0400720c */ /* 0x000fe20003f25070 */
[----:B------:R-:W2:Y:S03]  /*0430*/  @!UP0 LDCU UR15, c[0x0][0x434] ;  /* 0x00008680ff0f87ac */ /* 0x000ea60008000800 */
[----:B------:R-:W-:Y:S01]  /*0440*/  ISETP.NE.AND.EX P1, PT, R5, RZ, PT, P1 ;  /* 0x000000ff0500720c */ /* 0x000fe20003f25310 */
[----:B------:R-:W-:Y:S01]  /*0450*/  UMOV UR13, 0xffffffff ;  /* 0xffffffff000d7882 */ /* 0x000fe20000000000 */
[----:B------:R-:W-:-:S11]  /*0460*/  USHF.L.U32 UR14, UR8, 0x7, URZ ;  /* 0x00000007080e7899 */ /* 0x000fd600080006ff */
[----:B------:R-:W1:Y:S01]  /*0470*/  @!P1 LDC R4, c[0x0][0x438] ;  /* 0x00010e00ff049b82 */ /* 0x000e620000000800 */
[----:B---3--:R-:W-:-:S07]  /*0480*/  @P5 R2UR UR13, R0 ;  /* 0x00000000000d52ca */ /* 0x008fce00000e0000 */
[----:B------:R-:W3:Y:S01]  /*0490*/  @!P3 LDC R0, c[0x0][0x43c] ;  /* 0x00010f00ff00bb82 */ /* 0x000ee20000000800 */
[----:B----4-:R-:W-:-:S07]  /*04a0*/  @P0 R2UR UR4, R6 ;  /* 0x00000000060402ca */ /* 0x010fce00000e0000 */
[----:B------:R-:W4:Y:S06]  /*04b0*/  @!P3 LDC.64 R6, c[0x0][0x488] ;  /* 0x00012200ff06bb82 */ /* 0x000f2c0000000a00 */
[----:B--2---:R-:W-:-:S04]  /*04c0*/  @UP0 UIADD3 UR15, UPT, UPT, UR4, -UR13, URZ ;  /* 0x8000000d040f0290 */ /* 0x004fc8000fffe0ff */
[----:B------:R-:W-:-:S06]  /*04d0*/  UISETP.GT.AND UP0, UPT, UR15, UR14, UPT ;  /* 0x0000000e0f00728c */ /* 0x000fcc000bf04270 */
[----:B------:R-:W-:Y:S01]  /*04e0*/  PLOP3.LUT P0, PT, PT, PT, UP0, 0x80, 0x8 ;  /* 0x000000000008781c */ /* 0x000fe20003f0f008 */
[----:B-1----:R-:W-:-:S12]  /*04f0*/  @!P1 BRA `(.L_x_299) ;  /* 0x00000000000c9947 */ /* 0x002fd80003800000 */
[----:B------:R-:W2:Y:S02]  /*0500*/  @P2 LDG.E R4, desc[UR16][R2.64+0x4] ;  /* 0x0000041002042981 */ /* 0x000ea4000c1e1900 */
[----:B--2--5:R-:W-:-:S06]  /*0510*/  @P2 IADD3 R4, PT, PT, R4, -R12, RZ ;  /* 0x8000000c04042210 */ /* 0x024fcc0007ffe0ff */
[----:B------:R1:W5:Y:S02]  /*0520*/  @!P2 LDG.E R4, desc[UR16][R2.64] ;  /* 0x000000100204a981 */ /* 0x000364000c1e1900 */
.L_x_299:
[----:B------:R-:W-:Y:S05]  /*0530*/  @!P0 EXIT ;  /* 0x000000000000894d */ /* 0x000fea0003800000 */
[----:B------:R-:W2:Y:S01]  /*0540*/  LDC R93, c[0x0][0x508] ;  /* 0x00014200ff5d7b82 */ /* 0x000ea20000000800 */
[----:B----4-:R-:W-:Y:S01]  /*0550*/  @!P3 ISETP.NE.U32.AND P0, PT, R6, RZ, PT ;  /* 0x000000ff0600b20c */ /* 0x010fe20003f05070 */
[----:B-----5:R-:W-:Y:S01]  /*0560*/  @P3 IMAD.IADD R92, R8, 0x1, -R11 ;  /* 0x00000001085c3824 */ /* 0x020fe200078e0a0b */
[----:B------:R-:W-:Y:S02]  /*0570*/  UIADD3 UR4, UPT, UPT, UR8, 0x1, URZ ;  /* 0x0000000108047890 */ /* 0x000fe4000fffe0ff */
[----:B------:R-:W-:Y:S02]  /*0580*/  @!P3 ISETP.NE.AND.EX P0, PT, R7, RZ, PT, P0 ;  /* 0x000000ff0700b20c */ /* 0x000fe40003f05300 */
[----:B------:R-:W-:Y:S02]  /*0590*/  ULEA UR4, UR4, -UR15, 0x7 ;  /* 0x8000000f04047291 */ /* 0x000fe4000f8e38ff */
[----:B---3--:R-:W-:-:S04]  /*05a0*/  @!P3 SEL R0, R0, RZ, P0 ;  /* 0x000000ff0000b207 */ /* 0x008fc80000000000 */
[----:B------:R-:W-:-:S05]  /*05b0*/  @!P3 IADD3 R92, PT, PT, R0, R4, -R11 ;  /* 0x00000004005cb210 */ /* 0x000fca0007ffe80b */
[----:B-1----:R-:W-:-:S05]  /*05c0*/  VIADD R2, R92, 0x7f ;  /* 0x0000007f5c027836 */ /* 0x002fca0000000000 */
        /* <DEDUP_REMOVED lines=10> */
[----:B------:R-:W1:Y:S01]  /*0670*/  LDC.U8 R0, c[0x0][0x549] ;  /* 0x00015240ff007b82 */ /* 0x000e620000000000 */
[----:B------:R-:W-:-:S06]  /*0680*/  UISETP.NE.AND UP0, UPT, UR13, -0x1, UPT ;  /* 0xffffffff0d00788c */ /* 0x000fcc000bf05270 */
[----:B------:R-:W-:Y:S01]  /*0690*/  PLOP3.LUT P2, PT, PT, PT, UP0, 0x80, 0x8 ;  /* 0x000000000008781c */ /* 0x000fe20003f4f008 */
[----:B------:R-:W2:Y:S08]  /*06a0*/  LDC.U8 R15, c[0x0][0x548] ;  /* 0x00015200ff0f7b82 */ /* 0x000eb00000000000 */
[----:B------:R-:W3:Y:S01]  /*06b0*/  LDC R13, c[0x0][0x434] ;  /* 0x00010d00ff0d7b82 */ /* 0x000ee20000000800 */
[----:B-1----:R-:W-:-:S07]  /*06c0*/  ISETP.NE.AND P1, PT, R0, RZ, PT ;  /* 0x000000ff0000720c */ /* 0x002fce0003f25270 */
[----:B------:R-:W1:Y:S01]  /*06d0*/  @!P2 LDC.64 R2, c[0x0][0x400] ;  /* 0x00010000ff02ab82 */ /* 0x000e620000000a00 */
[----:B--2---:R-:W-:-:S07]  /*06e0*/  ISETP.NE.AND P0, PT, R15, RZ, !P1 ;  /* 0x000000ff0f00720c */ /* 0x004fce0004f05270 */
[----:B------:R-:W2:Y:S08]  /*06f0*/  @P2 LDC.64 R8, c[0x0][0x408] ;  /* 0x00010200ff082b82 */ /* 0x000eb00000000a00 */
[----:B------:R-:W4:Y:S08]  /*0700*/  @P1 LDC.64 R10, c[0x0][0x430] ;  /* 0x00010c00ff0a1b82 */ /* 0x000f300000000a00 */
[----:B------:R-:W3:Y:S01]  /*0710*/  @P1 LDC R14, c[0x0][0x430] ;  /* 0x00010c00ff0e1b82 */ /* 0x000ee20000000800 */
[----:B-1----:R-:W-:Y:S01]  /*0720*/  @!P2 IMAD.WIDE.U32 R4, R210, R2, RZ ;  /* 0x00000002d204a225 */ /* 0x002fe200078e00ff */
[----:B------:R-:W-:-:S03]  /*0730*/  @P1 MOV R2, 0x1 ;  /* 0x0000000100021802 */ /* 0x000fc60000000f00 */
[----:B------:R-:W-:Y:S02]  /*0740*/  @!P2 IMAD R12, R210, R3, R5 ;  /* 0x00000003d20ca224 */ /* 0x000fe400078e0205 */
[----:B--2---:R-:W-:-:S04]  /*0750*/  @P2 IMAD.WIDE.U32 R6, R8, UR13, RZ ;  /* 0x0000000d08062c25 */ /* 0x004fc8000f8e00ff */
[----:B------:R-:W-:Y:S02]  /*0760*/  @P2 IMAD R12, R9, UR13, R7 ;  /* 0x0000000d090c2c24 */ /* 0x000fe4000f8e0207 */
[----:B----4-:R-:W-:Y:S01]  /*0770*/  @P1 IMAD R0, R10, R11, RZ ;  /* 0x0000000b0a001224 */ /* 0x010fe200078e02ff */
[----:B------:R-:W-:Y:S06]  /*0780*/  @P1 BRA `(.L_x_301) ;  /* 0x0000000000281947 */ /* 0x000fec0003800000 */
[----:B------:R-:W-:Y:S01]  /*0790*/  ISETP.NE.AND P1, PT, R15, RZ, PT ;  /* 0x000000ff0f00720c */ /* 0x000fe20003f25270 */
[----:B------:R-:W1:-:S12]  /*07a0*/  LDC R8, c[0x0][0x3e0] ;  /* 0x0000f800ff087b82 */ /* 0x000e580000000800 */
[----:B------:R-:W2:Y:S01]  /*07b0*/  @P1 LDC R0, c[0x0][0x454] ;  /* 0x00011500ff001b82 */ /* 0x000ea20000000800 */
[----:B---3--:R-:W-:Y:S02]  /*07c0*/  @P1 MOV R14, 0x1 ;  /* 0x00000001000e1802 */ /* 0x008fe40000000f00 */
[----:B------:R-:W-:-:S05]  /*07d0*/  @!P1 MOV R14, 0x1 ;  /* 0x00000001000e9802 */ /* 0x000fca0000000f00 */
[----:B------:R-:W1:Y:S08]  /*07e0*/  @P1 LDC R2, c[0x0][0x454] ;  /* 0x00011500ff021b82 */ /* 0x000e700000000800 */
[----:B------:R-:W3:Y:S08]  /*07f0*/  @!P1 LDC R3, c[0x0][0x434] ;  /* 0x00010d00ff039b82 */ /* 0x000ef00000000800 */
[----:B------:R-:W4:Y:S01]  /*0800*/  @!P1 LDC R0, c[0x0][0x434] ;  /* 0x00010d00ff009b82 */ /* 0x000f220000000800 */
[----:B-1----:R-:W-:-:S02]  /*0810*/  @P1 IMAD R2, R2, R8, RZ ;  /* 0x0000000802021224 */ /* 0x002fc400078e02ff */
[----:B--23--:R-:W-:-:S07]  /*0820*/  @!P1 IMAD R2, R3, R8, RZ ;  /* 0x0000000803029224 */ /* 0x00cfce00078e02ff */
.L_x_301:
[----:B------:R-:W-:Y:S01]  /*0830*/  UISETP.NE.AND UP0, UPT, UR13, -0x1, UPT ;  /* 0xffffffff0d00788c */ /* 0x000fe2000bf05270 */
[----:B------:R-:W1:Y:S01]  /*0840*/  S2R R7, SR_CTAID.X ;  /* 0x0000000000077919 */ /* 0x000e620000002500 */
[C---:B---3--:R-:W-:Y:S01]  /*0850*/  IMAD R3, R210.reuse, R13, RZ ;  /* 0x0000000dd2037224 */ /* 0x048fe200078e02ff */
[----:B------:R-:W2:Y:S01]  /*0860*/  LDCU.64 UR4, c[0x0][0x410] ;  /* 0x00008200ff0477ac */ /* 0x000ea20008000a00 */
[----:B------:R-:W-:Y:S01]  /*0870*/  IMAD.SHL.U32 R8, R221, 0x8, RZ ;  /* 0x00000008dd087824 */ /* 0x000fe200078e00ff */
[----:B------:R-:W-:Y:S01]  /*0880*/  BSSY.RECONVERGENT B0, `(.L_x_302) ;  /* 0x000002c000007945 */ /* 0x000fe20003800200 */
[----:B------:R-:W-:Y:S01]  /*0890*/  PLOP3.LUT P1, PT, PT, PT, UP0, 0x80, 0x8 ;  /* 0x000000000008781c */ /* 0x000fe20003f2f008 */
[----:B----4-:R-:W-:Y:S02]  /*08a0*/  IMAD R0, R223, R0, RZ ;  /* 0x00000000df007224 */ /* 0x010fe400078e02ff */
[----:B------:R-:W-:Y:S01]  /*08b0*/  @P2 IMAD.MOV.U32 R4, RZ, RZ, R6 ;  /* 0x000000ffff042224 */ /* 0x000fe200078e0006 */
[----:B------:R-:W-:Y:S01]  /*08c0*/  SEL R3, R3, UR13, !P1 ;  /* 0x0000000d03037c07 */ /* 0x000fe2000c800000 */
[----:B------:R-:W-:Y:S01]  /*08d0*/  @!P0 IMAD R0, R210, R2, R0 ;  /* 0x00000002d2008224 */ /* 0x000fe200078e0200 */
[----:B------:R-:W-:Y:S01]  /*08e0*/  LOP3.LUT R8, R8, 0x18, RZ, 0xc0, !PT ;  /* 0x0000001808087812 */ /* 0x000fe200078ec0ff */
[----:B------:R-:W-:Y:S01]  /*08f0*/  IMAD R2, R14, UR14, RZ ;  /* 0x0000000e0e027c24 */ /* 0x000fe2000f8e02ff */
[----:B------:R-:W-:Y:S01]  /*0900*/  SEL R5, R3, RZ, P0 ;  /* 0x000000ff03057207 */ /* 0x000fe20000000000 */
[----:B------:R-:W-:Y:S01]  /*0910*/  UIADD3 UR14, UPT, UPT, -UR14, UR15, URZ ;  /* 0x0000000f0e0e7290 */ /* 0x000fe2000fffe1ff */
[----:B------:R-:W-:-:S02]  /*0920*/  SHF.R.S32.HI R3, RZ, 0x1f, R3 ;  /* 0x0000001fff037819 */ /* 0x000fc40000011403 */
[----:B------:R-:W-:Y:S01]  /*0930*/  IADD3 R16, P2, P1, R2, R5, R0 ;  /* 0x0000000502107210 */ /* 0x000fe2000795e000 */
[----:B------:R-:W-:Y:S01]  /*0940*/  IMAD.MOV.U32 R5, RZ, RZ, RZ ;  /* 0x000000ffff057224 */ /* 0x000fe200078e00ff */
[----:B------:R-:W-:Y:S02]  /*0950*/  SEL R3, R3, RZ, P0 ;  /* 0x000000ff03037207 */ /* 0x000fe40000000000 */
[----:B------:R-:W-:Y:S02]  /*0960*/  IADD3 R8, P0, PT, R8, R4, RZ ;  /* 0x0000000408087210 */ /* 0x000fe40007f1e0ff */
[----:B------:R-:W-:Y:S02]  /*0970*/  SHF.R.U32.HI R4, RZ, 0x2, R221 ;  /* 0x00000002ff047819 */ /* 0x000fe400000116dd */
[----:B------:R-:W-:Y:S01]  /*0980*/  SHF.R.S32.HI R2, RZ, 0x1f, R2 ;  /* 0x0000001fff027819 */ /* 0x000fe20000011402 */
[----:B------:R-:W-:Y:S01]  /*0990*/  IMAD.X R9, RZ, RZ, R12, P0 ;  /* 0x000000ffff097224 */ /* 0x000fe200000e060c */
[C---:B------:R-:W-:Y:S01]  /*09a0*/  ISETP.GE.AND P3, PT, R4.reuse, UR14, PT ;  /* 0x0000000e04007c0c */ /* 0x040fe2000bf66270 */
[C---:B------:R-:W-:Y:S01]  /*09b0*/  VIADD R17, R4.reuse, 0x20 ;  /* 0x0000002004117836 */ /* 0x040fe20000000000 */
[----:B------:R-:W-:Y:S01]  /*09c0*/  SHF.R.S32.HI R0, RZ, 0x1f, R0 ;  /* 0x0000001fff007819 */ /* 0x000fe20000011400 */
[----:B------:R-:W-:-:S02]  /*09d0*/  VIADD R18, R4, 0x40 ;  /* 0x0000004004127836 */ /* 0x000fc40000000000 */
[----:B--2---:R-:W-:Y:S01]  /*09e0*/  IMAD.WIDE.U32 R8, R223, UR4, R8 ;  /* 0x00000004df087c25 */ /* 0x004fe2000f8e0008 */
[----:B------:R-:W-:Y:S02]  /*09f0*/  IADD3.X R15, PT, PT, R2, R3, R0, P2, P1 ;  /* 0x00000003020f7210 */ /* 0x000fe400017e2400 */
[----:B------:R-:W-:Y:S01]  /*0a00*/  LOP3.LUT P6, R0, R221, 0x3, RZ, 0xc0, !PT ;  /* 0x00000003dd007812 */ /* 0x000fe200078cc0ff */
[----:B------:R-:W-:Y:S01]  /*0a10*/  VIADD R19, R4, 0x60 ;  /* 0x0000006004137836 */ /* 0x000fe20000000000 */
[----:B------:R-:W-:Y:S01]  /*0a20*/  ISETP.GE.AND P0, PT, R17, UR14, PT ;  /* 0x0000000e11007c0c */ /* 0x000fe2000bf06270 */
[----:B-1----:R-:W-:Y:S01]  /*0a30*/  IMAD.WIDE.U32 R2, R7, 0x80, R4 ;  /* 0x0000008007027825 */ /* 0x002fe200078e0004 */
[----:B------:R-:W-:Y:S02]  /*0a40*/  ISETP.GE.AND P2, PT, R18, UR14, PT ;  /* 0x0000000e12007c0c */ /* 0x000fe4000bf46270 */
[----:B------:R-:W-:Y:S01]  /*0a50*/  ISETP.GE.AND P1, PT, R19, UR14, PT ;  /* 0x0000000e13007c0c */ /* 0x000fe2000bf26270 */
[----:B------:R-:W-:Y:S01]  /*0a60*/  IMAD R7, R223, UR5, R9 ;  /* 0x00000005df077c24 */ /* 0x000fe2000f8e0209 */
[----:B------:R-:W-:-:S02]  /*0a70*/  ISETP.NE.OR P5, PT, R0, RZ, P0 ;  /* 0x000000ff0000720c */ /* 0x000fc400007a5670 */
        /* <DEDUP_REMOVED lines=12> */
.L_x_303:
[----:B------:R-:W-:Y:S05]  /*0b40*/  BSYNC.RECONVERGENT B0 ;  /* 0x0000000000007941 */ /* 0x000fea0003800200 */
.L_x_302:
[----:B------:R-:W-:Y:S01]  /*0b50*/  BSSY.RECONVERGENT B0, `(.L_x_304) ;  /* 0x0000011000007945 */ /* 0x000fe20003800200 */
[----:B------:R-:W-:Y:S02]  /*0b60*/  ISETP.NE.OR P3, PT, R0, RZ, P1 ;  /* 0x000000ff0000720c */ /* 0x000fe40000f65670 */
        /* <DEDUP_REMOVED lines=15> */
.L_x_305:
[----:B------:R-:W-:Y:S05]  /*0c60*/  BSYNC.RECONVERGENT B0 ;  /* 0x0000000000007941 */ /* 0x000fea0003800200 */
.L_x_304:
        /* <DEDUP_REMOVED lines=15> */
.L_x_307:
[----:B------:R-:W-:Y:S05]  /*0d60*/  BSYNC.RECONVERGENT B0 ;  /* 0x0000000000007941 */ /* 0x000fea0003800200 */
.L_x_306:
[----:B------:R-:W-:Y:S04]  /*0d70*/  BSSY.RECONVERGENT B0, `(.L_x_308) ;  /* 0x000000e000007945 */ /* 0x000fe80003800200 */
        /* <DEDUP_REMOVED lines=13> */
.L_x_309:
[----:B------:R-:W-:Y:S05]  /*0e50*/  BSYNC.RECONVERGENT B0 ;  /* 0x0000000000007941 */ /* 0x000fea0003800200 */
.L_x_308:
[----:B------:R-:W-:Y:S04]  /*0e60*/  BSSY.RECONVERGENT B0, `(.L_x_310) ;  /* 0x000000a000007945 */ /* 0x000fe80003800200 */
        /* <DEDUP_REMOVED lines=9> */
.L_x_311:
[----:B------:R-:W-:Y:S05]  /*0f00*/  BSYNC.RECONVERGENT B0 ;  /* 0x0000000000007941 */ /* 0x000fea0003800200 */
.L_x_310:
        /* <DEDUP_REMOVED lines=10> */
.L_x_313:
[----:B------:R-:W-:Y:S05]  /*0fb0*/  BSYNC.RECONVERGENT B0 ;  /* 0x0000000000007941 */ /* 0x000fea0003800200 */
.L_x_312:
        /* <DEDUP_REMOVED lines=10> */
.L_x_315:
[----:B------:R-:W-:Y:S05]  /*1060*/  BSYNC.RECONVERGENT B0 ;  /* 0x0000000000007941 */ /* 0x000fea0003800200 */
.L_x_314:
        /* <DEDUP_REMOVED lines=10> */
.L_x_300:
[----:B------:R-:W-:Y:S01]  /*1110*/  UISETP.NE.AND UP0, UPT, UR13, -0x1, UPT ;  /* 0xffffffff0d00788c */ /* 0x000fe2000bf05270 */
[----:B------:R-:W-:-:S05]  /*1120*/  ISETP.NE.AND P2, PT, R12, -0x1, PT ;  /* 0xffffffff0c00780c */ /* 0x000fca0003f45270 */
[----:B------:R-:W-:-:S13]  /*1130*/  PLOP3.LUT P0, PT, PT, PT, UP0, 0x80, 0x8 ;  /* 0x000000000008781c */ /* 0x000fda0003f0f008 */
[----:B------:R-:W1:Y:S08]  /*1140*/  @!P0 LDC.64 R6, c[0x0][0x398] ;  /* 0x0000e600ff068b82 */ /* 0x000e700000000a00 */
[----:B------:R-:W2:Y:S01]  /*1150*/  @P0 LDC.64 R8, c[0x0][0x3b0] ;  /* 0x0000ec00ff080b82 */ /* 0x000ea20000000a00 */
[----:B-1----:R-:W-:-:S04]  /*1160*/  @!P0 IMAD.WIDE.U32 R4, R210, R6, RZ ;  /* 0x00000006d2048225 */ /* 0x002fc800078e00ff */
[----:B------:R-:W-:Y:S02]  /*1170*/  @!P0 IMAD R7, R210, R7, R5 ;  /* 0x00000007d2078224 */ /* 0x000fe400078e0205 */
[----:B--2---:R-:W-:Y:S01]  /*1180*/  @P0 IMAD.WIDE.U32 R2, R8, UR13, RZ ;  /* 0x0000000d08020c25 */ /* 0x004fe2000f8e00ff */
[----:B------:R-:W-:-:S03]  /*1190*/  @!P0 MOV R8, R4 ;  /* 0x0000000400088202 */ /* 0x000fc60000000f00 */
[----:B------:R-:W-:Y:S01]  /*11a0*/  @P0 IMAD R7, R9, UR13, R3 ;  /* 0x0000000d09070c24 */ /* 0x000fe2000f8e0203 */
        /* <DEDUP_REMOVED lines=15> */
.L_x_316:
[----:B------:R-:W1:Y:S01]  /*12a0*/  LDC.64 R184, c[0x0][0x3b8] ;  /* 0x0000ee00ffb87b82 */ /* 0x000e620000000a00 */
[----:B------:R-:W-:-:S05]  /*12b0*/  IADD3 R2, PT, PT, R11, R12, RZ ;  /* 0x0000000c0b027210 */ /* 0x000fca0007ffe0ff */
[C---:B-1----:R-:W-:Y:S02]  /*12c0*/  IMAD R0, R2.reuse, R185, RZ ;  /* 0x000000b902007224 */ /* 0x042fe400078e02ff */
[----:B------:R-:W-:-:S05]  /*12d0*/  IMAD.WIDE.U32 R2, R2, R184, RZ ;  /* 0x000000b802027225 */ /* 0x000fca00078e00ff */
[----:B------:R-:W-:Y:S02]  /*12e0*/  IADD3 R6, PT, PT, R3, R0, RZ ;  /* 0x0000000003067210 */ /* 0x000fe40007ffe0ff */
[----:B------:R-:W-:-:S07]  /*12f0*/  MOV R5, R2 ;  /* 0x0000000200057202 */ /* 0x000fce0000000f00 */
.L_x_317:
        /* <DEDUP_REMOVED lines=39> */
.L_x_318:
[----:B------:R-:W1:Y:S01]  /*1570*/  LDC.64 R186, c[0x0][0x3c0] ;  /* 0x0000f000ffba7b82 */ /* 0x000e620000000a00 */
[----:B------:R-:W-:-:S05]  /*1580*/  IADD3 R0, PT, PT, R11, R12, RZ ;  /* 0x0000000c0b007210 */ /* 0x000fca0007ffe0ff */
[C---:B-1----:R-:W-:Y:S02]  /*1590*/  IMAD R4, R0.reuse, R187, RZ ;  /* 0x000000bb00047224 */ /* 0x042fe400078e02ff */
[----:B------:R-:W-:-:S05]  /*15a0*/  IMAD.WIDE.U32 R2, R0, R186, RZ ;  /* 0x000000ba00027225 */ /* 0x000fca00078e00ff */
[----:B------:R-:W-:-:S07]  /*15b0*/  IADD3 R0, PT, PT, R3, R4, RZ ;  /* 0x0000000403007210 */ /* 0x000fce0007ffe0ff */
.L_x_319:
[----:B------:R-:W1:Y:S01]  /*15c0*/  S2R R3, SR_CTAID.X ;  /* 0x0000000000037919 */ /* 0x000e620000002500 */
[----:B------:R-:W-:Y:S01]  /*15d0*/  UIADD3 UR12, UPT, UPT, -UR14, UR15, URZ ;  /* 0x0000000f0e0c7290 */ /* 0x000fe2000fffe1ff */
[----:B------:R-:W-:Y:S01]  /*15e0*/  SHF.R.U32.HI R20, RZ, 0x2, R221 ;  /* 0x00000002ff147819 */ /* 0x000fe200000116dd */
[----:B------:R-:W-:Y:S01]  /*15f0*/  IMAD.SHL.U32 R220, R221, 0x8, RZ ;  /* 0x00000008dddc7824 */ /* 0x000fe200078e00ff */
[----:B------:R-:W2:Y:S01]  /*1600*/  LDCU.64 UR8, c[0x0][0x3c8] ;  /* 0x00007900ff0877ac */ /* 0x000ea20008000a00 */
[----:B------:R-:W-:Y:S01]  /*1610*/  IMAD.MOV.U32 R21, RZ, RZ, RZ ;  /* 0x000000ffff157224 */ /* 0x000fe200078e00ff */
[----:B------:R-:W3:Y:S01]  /*1620*/  S2UR UR20, SR_CgaCtaId ;  /* 0x00000000001479c3 */ /* 0x000ee20000008800 */
[C---:B------:R-:W-:Y:S01]  /*1630*/  ISETP.GE.AND P6, PT, R20.reuse, UR12, PT ;  /* 0x0000000c14007c0c */ /* 0x040fe2000bfc6270 */
[----:B------:R-:W-:Y:S01]  /*1640*/  VIADD R32, R20, 0x20 ;  /* 0x0000002014207836 */ /* 0x000fe20000000000 */
[----:B------:R-:W-:Y:S01]  /*1650*/  LOP3.LUT R9, R220, 0x18, RZ, 0xc0, !PT ;  /* 0x00000018dc097812 */ /* 0x000fe200078ec0ff */
[----:B------:R-:W-:Y:S01]  /*1660*/  VIADD R33, R20, 0x60 ;  /* 0x0000006014217836 */ /* 0x000fe20000000000 */
[----:B------:R-:W4:Y:S01]  /*1670*/  LDCU.128 UR4, c[0x0][0x3d0] ;  /* 0x00007a00ff0477ac */ /* 0x000f220008000c00 */
[----:B------:R-:W-:Y:S01]  /*1680*/  LOP3.LUT R11, R220, 0xd8, RZ, 0xc0, !PT ;  /* 0x000000d8dc0b7812 */ /* 0x000fe200078ec0ff */
[----:B------:R-:W-:Y:S01]  /*1690*/  VIADD R160, R252, 0xffffffff ;  /* 0xfffffffffca07836 */ /* 0x000fe20000000000 */
[C---:B------:R-:W-:Y:S01]  /*16a0*/  IADD3 R2, P0, PT, R9.reuse, R2, RZ ;  /* 0x0000000209027210 */ /* 0x040fe20007f1e0ff */
[----:B------:R-:W5:Y:S01]  /*16b0*/  LDCU.64 UR10, c[0x0][0x388] ;  /* 0x00007100ff0a77ac */ /* 0x000f620008000a00 */
[C---:B------:R-:W-:Y:S01]  /*16c0*/  IADD3 R4, P2, PT, R9.reuse, R5, RZ ;  /* 0x0000000509047210 */ /* 0x040fe20007f5e0ff */
[----:B------:R-:W3:Y:S01]  /*16d0*/  S2R R222, SR_CTAID.X ;  /* 0x0000000000de7919 */ /* 0x000ee20000002500 */
[----:B------:R-:W-:-:S02]  /*16e0*/  IADD3 R8, P1, PT, R9, R8, RZ ;  /* 0x0000000809087210 */ /* 0x000fc40007f3e0ff */
[----:B------:R-:W4:Y:S01]  /*16f0*/  @!P6 LDC.64 R16, c[0x0][0x3b0] ;  /* 0x0000ec00ff10eb82 */ /* 0x000f220000000a00 */
[----:B------:R-:W-:Y:S01]  /*1700*/  IMAD.X R5, RZ, RZ, R6, P2 ;  /* 0x000000ffff057224 */ /* 0x000fe200010e0606 */
[----:B------:R-:W-:Y:S01]  /*1710*/  ISETP.GE.AND P4, PT, R33, UR12, PT ;  /* 0x0000000c21007c0c */ /* 0x000fe2000bf86270 */
[----:B------:R-:W-:Y:S01]  /*1720*/  IMAD.X R9, RZ, RZ, R7, P1 ;  /* 0x000000ffff097224 */ /* 0x000fe200008e0607 */
[----:B------:R-:W-:Y:S01]  /*1730*/  LOP3.LUT R11, R11, 0x18, R221, 0x78, !PT ;  /* 0x000000180b0b7812 */ /* 0x000fe200078e78dd */
[----:B------:R-:W-:-:S03]  /*1740*/  IMAD.WIDE.U32 R6, R20, R184, R4 ;  /* 0x000000b814067225 */ /* 0x000fc600078e0004 */
[----:B------:R-:W5:Y:S01]  /*1750*/  @!P6 LDC.64 R26, c[0x0][0x380] ;  /* 0x0000e000ff1aeb82 */ /* 0x000f620000000a00 */
[----:B------:R-:W-:Y:S01]  /*1760*/  IMAD R7, R20, R185, R7 ;  /* 0x000000b914077224 */ /* 0x000fe200078e0207 */
[----:B------:R-:W-:Y:S01]  /*1770*/  LOP3.LUT R220, R11, 0x1f20, R220, 0xf8, !PT ;  /* 0x00001f200bdc7812 */ /* 0x000fe200078ef8dc */
[----:B-1----:R-:W-:-:S04]  /*1780*/  IMAD.WIDE.U32 R36, R3, 0x80, R20 ;  /* 0x0000008003247825 */ /* 0x002fc800078e0014 */
[----:B------:R-:W-:Y:S01]  /*1790*/  IMAD.X R3, RZ, RZ, R0, P0 ;  /* 0x000000ffff037224 */ /* 0x000fe200000e0600 */
[----:B------:R-:W-:Y:S01]  /*17a0*/  ISETP.GE.AND P0, PT, R32, UR12, PT ;  /* 0x0000000c20007c0c */ /* 0x000fe2000bf06270 */
[C---:B------:R-:W-:Y:S01]  /*17b0*/  VIADD R21, R20.reuse, 0x40 ;  /* 0x0000004014157836 */ /* 0x040fe20000000000 */
[----:B------:R-:W-:Y:S01]  /*17c0*/  SHF.R.S32.HI R0, RZ, 0x1f, R10 ;  /* 0x0000001fff007819 */ /* 0x000fe2000001140a */
[----:B------:R-:W-:Y:S01]  /*17d0*/  IMAD.WIDE.U32 R4, R20, R186, R2 ;  /* 0x000000ba14047225 */ /* 0x000fe200078e0002 */
[----:B------:R-:W1:Y:S01]  /*17e0*/  @!P4 LDC.64 R22, c[0x0][0x3b0] ;  /* 0x0000ec00ff16cb82 */ /* 0x000e620000000a00 */
[----:B------:R-:W-:Y:S01]  /*17f0*/  STL.64 [R1+0x50], R36 ;  /* 0x0000502401007387 */ /* 0x000fe20000100a00 */
[----:B------:R-:W-:Y:S01]  /*1800*/  ISETP.GE.AND P5, PT, R21, UR12, PT ;  /* 0x0000000c15007c0c */ /* 0x000fe2000bfa6270 */
[----:B--2---:R-:W-:-:S04]  /*1810*/  IMAD.WIDE.U32 R2, R223, UR8, R8 ;  /* 0x00000008df027c25 */ /* 0x004fc8000f8e0008 */
[----:B------:R-:W-:Y:S01]  /*1820*/  IMAD R3, R223, UR9, R3 ;  /* 0x00000009df037c24 */ /* 0x000fe2000f8e0203 */
[----:B------:R-:W2:Y:S01]  /*1830*/  LDCU.64 UR8, c[0x0][0x390] ;  /* 0x00007200ff0877ac */ /* 0x000ea20008000a00 */
[----:B------:R-:W1:Y:S01]  /*1840*/  @!P0 LDC.64 R18, c[0x0][0x3b0] ;  /* 0x0000ec00ff128b82 */ /* 0x000e620000000a00 */
[----:B----4-:R-:W-:Y:S02]  /*1850*/  @!P6 IMAD R9, R37, R16, RZ ;  /* 0x000000102509e224 */ /* 0x010fe400078e02ff */
[--C-:B------:R-:W-:Y:S02]  /*1860*/  @!P0 IMAD.MOV.U32 R12, RZ, RZ, R2.reuse ;  /* 0x000000ffff0c8224 */ /* 0x100fe400078e0002 */
[--C-:B------:R-:W-:Y:S02]  /*1870*/  @!P0 IMAD.MOV.U32 R13, RZ, RZ, R3.reuse ;  /* 0x000000ffff0d8224 */ /* 0x100fe400078e0003 */
[----:B------:R-:W-:Y:S01]  /*1880*/  @!P5 IMAD.MOV.U32 R28, RZ, RZ, R2 ;  /* 0x000000ffff1cd224 */ /* 0x000fe200078e0002 */
[----:B------:R-:W4:Y:S01]  /*1890*/  @!P0 LDC.64 R24, c[0x0][0x380] ;  /* 0x0000e000ff188b82 */ /* 0x000f220000000a00 */
[----:B------:R-:W-:-:S02]  /*18a0*/  @!P5 IMAD.MOV.U32 R29, RZ, RZ, R3 ;  /* 0x000000ffff1dd224 */ /* 0x000fc400078e0003 */
[--C-:B------:R-:W-:Y:S02]  /*18b0*/  @!P4 IMAD.MOV.U32 R30, RZ, RZ, R2.reuse ;  /* 0x000000ffff1ec224 */ /* 0x100fe400078e0002 */
[----:B------:R-:W-:Y:S02]  /*18c0*/  @!P4 IMAD.MOV.U32 R31, RZ, RZ, R3 ;  /* 0x000000ffff1fc224 */ /* 0x000fe400078e0003 */
[C---:B------:R-:W-:Y:S02]  /*18d0*/  @!P6 IMAD R9, R36.reuse, R17, R9 ;  /* 0x000000112409e224 */ /* 0x040fe400078e0209 */
[----:B------:R-:W-:Y:S02]  /*18e0*/  @!P6 IMAD.WIDE.U32 R2, R36, R16, R2 ;  /* 0x000000102402e225 */ /* 0x000fe400078e0002 */
[----:B------:R-:W4:Y:S02]  /*18f0*/  @!P5 LDC.64 R16, c[0x0][0x3b0] ;  /* 0x0000ec00ff10db82 */ /* 0x000f240000000a00 */
[----:B------:R-:W-:-:S02]  /*1900*/  IMAD R8, R0, UR4, RZ ;  /* 0x0000000400087c24 */ /* 0x000fc4000f8e02ff */
[----:B------:R-:W-:Y:S02]  /*1910*/  IMAD R5, R20, R187, R5 ;  /* 0x000000bb14057224 */ /* 0x000fe400078e0205 */
[----:B------:R-:W-:Y:S02]  /*1920*/  IMAD R0, R0, UR6, RZ ;  /* 0x0000000600007c24 */ /* 0x000fe4000f8e02ff */
[C---:B------:R-:W-:Y:S02]  /*1930*/  IMAD R14, R10.reuse, UR5, R8 ;  /* 0x000000050a0e7c24 */ /* 0x040fe4000f8e0208 */
[----:B------:R-:W-:Y:S01]  /*1940*/  IMAD R11, R10, UR7, R0 ;  /* 0x000000070a0b7c24 */ /* 0x000fe2000f8e0200 */
[----:B------:R-:W-:Y:S01]  /*1950*/  @!P0 IADD3 R0, P1, PT, R36, 0x20, RZ ;  /* 0x0000002024008810 */ /* 0x000fe20007f3e0ff */
[C---:B------:R-:W-:Y:S01]  /*1960*/  IMAD.WIDE.U32 R6, R10.reuse, UR4, R6 ;  /* 0x000000040a067c25 */ /* 0x040fe2000f8e0006 */
[----:B------:R-:W-:Y:S02]  /*1970*/  UMOV UR4, 0x400 ;  /* 0x0000040000047882 */ /* 0x000fe40000000000 */
[----:B---3--:R-:W-:Y:S01]  /*1980*/  ULEA UR4, UR20, UR4, 0x18 ;  /* 0x0000000414047291 */ /* 0x008fe2000f8ec0ff */
[----:B------:R-:W-:Y:S01]  /*1990*/  IMAD.WIDE.U32 R4, R10, UR6, R4 ;  /* 0x000000060a047c25 */ /* 0x000fe2000f8e0004 */
[----:B-----5:R-:W-:-:S03]  /*19a0*/  LEA R95, P3, R6, UR10, 0x1 ;  /* 0x0000000a065f7c11 */ /* 0x020fc6000f8608ff */
[----:B------:R-:W-:Y:S01]  /*19b0*/  IMAD.IADD R7, R7, 0x1, R14 ;  /* 0x0000000107077824 */ /* 0x000fe200078e020e */
[----:B--2---:R-:W-:Y:S01]  /*19c0*/  LEA R35, P2, R4, UR8, 0x1 ;  /* 0x0000000804237c11 */ /* 0x004fe2000f8408ff */
[----:B------:R-:W-:Y:S01]  /*19d0*/  IMAD.IADD R5, R5, 0x1, R11 ;  /* 0x0000000105057824 */ /* 0x000fe200078e020b */
[----:B------:R-:W2:Y:S01]  /*19e0*/  @!P5 LDC.64 R14, c[0x0][0x380] ;  /* 0x0000e000ff0edb82 */ /* 0x000ea20000000a00 */
[----:B------:R-:W-:Y:S01]  /*19f0*/  @!P0 IMAD.X R8, RZ, RZ, R37, P1 ;  /* 0x000000ffff088224 */ /* 0x000fe200008e0625 */
[----:B------:R-:W-:Y:S01]  /*1a00*/  @!P6 LEA R10, P1, R2, R26, 0x1 ;  /* 0x0000001a020ae211 */ /* 0x000fe200078208ff */
[----:B------:R-:W-:Y:S01]  /*1a10*/  @!P6 IMAD.IADD R9, R3, 0x1, R9 ;  /* 0x000000010309e824 */ /* 0x000fe200078e0209 */
[----:B------:R-:W-:Y:S01]  /*1a20*/  LEA.HI.X R34, R4, UR9, R5, 0x1, P2 ;  /* 0x0000000904227c11 */ /* 0x000fe200090f0c05 */
[-C--:B-1----:R-:W-:Y:S01]  /*1a30*/  @!P0 IMAD R8, R8, R18.reuse, RZ ;  /* 0x0000001208088224 */ /* 0x082fe200078e02ff */
[----:B------:R-:W-:Y:S01]  /*1a40*/  LEA.HI.X R94, R6, UR11, R7, 0x1, P3 ;  /* 0x0000000b065e7c11 */ /* 0x000fe200098f0c07 */
[----:B------:R-:W-:Y:S01]  /*1a50*/  STL [R1+0x34], R35 ;  /* 0x0000342301007387 */ /* 0x000fe20000100800 */
[----:B------:R-:W-:Y:S01]  /*1a60*/  @!P5 IADD3 R6, P2, PT, R36, 0x40, RZ ;  /* 0x000000402406d810 */ /* 0x000fe20007f5e0ff */
[----:B------:R-:W-:Y:S01]  /*1a70*/  @!P0 IMAD R4, R0, R19, R8 ;  /* 0x0000001300048224 */ /* 0x000fe200078e0208 */
[----:B------:R-:W-:Y:S01]  /*1a80*/  @!P6 LEA.HI.X R11, R2, R27, R9, 0x1, P1 ;  /* 0x0000001b020be211 */ /* 0x000fe200008f0c09 */
[----:B------:R-:W-:Y:S01]  /*1a90*/  @!P0 IMAD.WIDE.U32 R2, R0, R18, R12 ;  /* 0x0000001200028225 */ /* 0x000fe200078e000c */
[----:B------:R-:W-:Y:S01]  /*1aa0*/  LEA R220, R220, UR4, 0x1 ;  /* 0x00000004dcdc7c11 */ /* 0x000fe2000f8e08ff */
[----:B------:R-:W1:Y:S01]  /*1ab0*/  @!P4 LDC.64 R18, c[0x0][0x380] ;  /* 0x0000e000ff12cb82 */ /* 0x000e620000000a00 */
[----:B------:R-:W-:Y:S01]  /*1ac0*/  @!P4 IADD3 R5, P1, PT, R36, 0x60, RZ ;  /* 0x000000602405c810 */ /* 0x000fe20007f3e0ff */
[----:B------:R-:W-:Y:S01]  /*1ad0*/  @!P5 IMAD.X R0, RZ, RZ, R37, P2 ;  /* 0x000000ffff00d224 */ /* 0x000fe200010e0625 */
[----:B------:R-:W-:Y:S01]  /*1ae0*/  STL [R1+0x8], R95 ;  /* 0x0000085f01007387 */ /* 0x000fe20000100800 */
[----:B------:R-:W-:Y:S01]  /*1af0*/  @!P0 IMAD.IADD R4, R3, 0x1, R4 ;  /* 0x0000000103048824 */ /* 0x000fe200078e0204 */
[----:B------:R-:W-:Y:S01]  /*1b00*/  SHF.L.U64.HI R3, R184, 0x7, R185 ;  /* 0x00000007b8037819 */ /* 0x000fe200000102b9 */
[----:B----4-:R-:W-:Y:S01]  /*1b10*/  @!P5 IMAD R0, R0, R16, RZ ;  /* 0x000000100000d224 */ /* 0x010fe200078e02ff */
[----:B------:R-:W-:Y:S01]  /*1b20*/  @!PT LDS RZ, [RZ] ;  /* 0x00000000fffff984 */ /* 0x000fe20000000800 */
[----:B------:R-:W-:Y:S01]  /*1b30*/  @!PT LDS RZ, [RZ] ;  /* 0x00000000fffff984 */ /* 0x000fe20000000800 */
[----:B------:R-:W-:Y:S01]  /*1b40*/  @!PT LDS RZ, [RZ] ;  /* 0x00000000fffff984 */ /* 0x000fe20000000800 */
[----:B------:R3:W-:Y:S01]  /*1b50*/  @!P6 LDGSTS.E.BYPASS.LTC128B.128 [R220], desc[UR16][R10.64] ;  /* 0x000000000adcefae */ /* 0x0007e2000b981a10 */
[----:B------:R-:W-:Y:S01]  /*1b60*/  @!P4 IMAD.X R7, RZ, RZ, R37, P1 ;  /* 0x000000ffff07c224 */ /* 0x000fe200008e0625 */
[C---:B------:R-:W-:Y:S01]  /*1b70*/  @!P0 LEA R8, P1, R2.reuse, R24, 0x1 ;  /* 0x0000001802088211 */ /* 0x040fe200078208ff */
[-C--:B------:R-:W-:Y:S01]  /*1b80*/  IMAD R12, R3, R160.reuse, RZ ;  /* 0x000000a0030c7224 */ /* 0x080fe200078e02ff */
[----:B------:R-:W-:Y:S02]  /*1b90*/  STL [R1+0x30], R34 ;  /* 0x0000302201007387 */ /* 0x000fe40000100800 */
[----:B------:R-:W-:Y:S01]  /*1ba0*/  @!P0 LEA.HI.X R9, R2, R25, R4, 0x1, P1 ;  /* 0x0000001902098211 */ /* 0x000fe200008f0c04 */
[----:B------:R-:W-:Y:S01]  /*1bb0*/  IMAD.SHL.U32 R2, R184, 0x80, RZ ;  /* 0x00000080b8027824 */ /* 0x000fe200078e00ff */
[----:B------:R-:W-:Y:S03]  /*1bc0*/  STL [R1+0x4], R94 ;  /* 0x0000045e01007387 */ /* 0x000fe60000100800 */
[----:B------:R-:W-:Y:S01]  /*1bd0*/  IMAD.WIDE.U32 R2, R2, R160, RZ ;  /* 0x000000a002027225 */ /* 0x000fe200078e00ff */
[----:B------:R1:W-:Y:S03]  /*1be0*/  @!P0 LDGSTS.E.BYPASS.LTC128B.128 [R220+0x800], desc[UR16][R8.64] ;  /* 0x0080000008dc8fae */ /* 0x0003e6000b981a10 */
[----:B------:R-:W-:-:S02]  /*1bf0*/  IMAD.IADD R3, R3, 0x1, R12 ;  /* 0x0000000103037824 */ /* 0x000fc400078e020c */
[----:B---3--:R-:W-:Y:S02]  /*1c00*/  @!P5 IMAD R11, R6, R17, R0 ;  /* 0x00000011060bd224 */ /* 0x008fe400078e0200 */
[----:B------:R-:W-:Y:S02]  /*1c10*/  IMAD R17, R160, -0x80, R92 ;  /* 0xffffff80a0117824 */ /* 0x000fe400078e025c */
[----:B------:R-:W-:Y:S02]  /*1c20*/  @!P4 IMAD R0, R7, R22, RZ ;  /* 0x000000160700c224 */ /* 0x000fe400078e02ff */
[----:B------:R-:W-:Y:S01]  /*1c30*/  @!P5 IMAD.WIDE.U32 R6, R6, R16, R28 ;  /* 0x000000100606d225 */ /* 0x000fe200078e001c */
[-C--:B------:R-:W-:Y:S02]  /*1c40*/  ISETP.GE.AND P6, PT, R20, R17.reuse, PT ;  /* 0x000000111400720c */ /* 0x080fe40003fc6270 */
[----:B------:R-:W-:Y:S01]  /*1c50*/  ISETP.GE.AND P3, PT, R32, R17, PT ;  /* 0x000000112000720c */ /* 0x000fe20003f66270 */
[C---:B------:R-:W-:Y:S01]  /*1c60*/  @!P4 IMAD R10, R5.reuse, R23, R0 ;  /* 0x00000017050ac224 */ /* 0x040fe200078e0200 */
[----:B--2---:R-:W-:Y:S01]  /*1c70*/  @!P5 LEA R14, P1, R6, R14, 0x1 ;  /* 0x0000000e060ed211 */ /* 0x004fe200078208ff */
[----:B------:R-:W-:Y:S01]  /*1c80*/  @!P4 IMAD.WIDE.U32 R4, R5, R22, R30 ;  /* 0x000000160504c225 */ /* 0x000fe200078e001e */
[----:B------:R-:W-:-:S03]  /*1c90*/  ISETP.GE.AND P2, PT, R21, R17, PT ;  /* 0x000000111500720c */ /* 0x000fc60003f46270 */
[----:B------:R-:W-:Y:S01]  /*1ca0*/  @!P5 IMAD.IADD R0, R7, 0x1, R11 ;  /* 0x000000010700d824 */ /* 0x000fe200078e020b */
[----:B-1----:R-:W-:Y:S01]  /*1cb0*/  @!P4 LEA R8, P0, R4, R18, 0x1 ;  /* 0x000000120408c211 */ /* 0x002fe200078008ff */
[----:B------:R-:W-:Y:S02]  /*1cc0*/  @!P4 IMAD.IADD R10, R5, 0x1, R10 ;  /* 0x00000001050ac824 */ /* 0x000fe400078e020a */
[----:B------:R-:W-:Y:S01]  /*1cd0*/  IMAD.SHL.U32 R18, R221, 0x20, RZ ;  /* 0x00000020dd127824 */ /* 0x000fe200078e00ff */
[----:B------:R-:W-:Y:S02]  /*1ce0*/  @!P5 LEA.HI.X R15, R6, R15, R0, 0x1, P1 ;  /* 0x0000000f060fd211 */ /* 0x000fe400008f0c00 */
[----:B------:R-:W-:Y:S02]  /*1cf0*/  @!P6 LEA R12, P1, R2, R95, 0x1 ;  /* 0x0000005f020ce211 */ /* 0x000fe400078208ff */
[----:B------:R-:W-:Y:S01]  /*1d00*/  @!P4 LEA.HI.X R9, R4, R19, R10, 0x1, P0 ;  /* 0x000000130409c211 */ /* 0x000fe200000f0c0a */
[C---:B------:R-:W-:Y:S01]  /*1d10*/  IMAD.WIDE.U32 R4, R184.reuse, 0x40, RZ ;  /* 0x00000040b8047825 */ /* 0x040fe200078e00ff */
[----:B------:R-:W-:Y:S01]  /*1d20*/  @!P3 LEA R0, P0, R184, R2, 0x5 ;  /* 0x00000002b800b211 */ /* 0x000fe200078028ff */
[----:B------:R-:W-:Y:S01]  /*1d30*/  @!P5 LDGSTS.E.BYPASS.LTC128B.128 [R220+0x1000], desc[UR16][R14.64] ;  /* 0x010000000edcdfae */ /* 0x000fe2000b981a10 */
[----:B------:R-:W-:-:S02]  /*1d40*/  @!P6 LEA.HI.X R13, R2, R94, R3, 0x1, P1 ;  /* 0x0000005e020de211 */ /* 0x000fc400008f0c03 */
[----:B------:R-:W-:Y:S01]  /*1d50*/  ISETP.GE.AND P1, PT, R33, R17, PT ;  /* 0x000000112100720c */ /* 0x000fe20003f26270 */
[----:B------:R1:W-:Y:S01]  /*1d60*/  @!P4 LDGSTS.E.BYPASS.LTC128B.128 [R220+0x1800], desc[UR16][R8.64] ;  /* 0x0180000008dccfae */ /* 0x0003e2000b981a10 */
[----:B------:R-:W-:Y:S02]  /*1d70*/  @!P3 LEA.HI.X R6, R184, R3, R185, 0x5, P0 ;  /* 0x00000003b806b211 */ /* 0x000fe400000f2cb9 */
[----:B------:R-:W-:Y:S01]  /*1d80*/  @!P3 LEA R10, P0, R0, R95, 0x1 ;  /* 0x0000005f000ab211 */ /* 0x000fe200078008ff */
[----:B------:R2:W-:Y:S01]  /*1d90*/  @!P6 LDGSTS.E.BYPASS.LTC128B.128 [R220+0x2000], desc[UR16][R12.64] ;  /* 0x020000000cdcefae */ /* 0x0005e2000b981a10 */
[----:B------:R-:W-:Y:S02]  /*1da0*/  ISETP.GE.AND P5, PT, R32, R17, PT ;  /* 0x000000112000720c */ /* 0x000fe40003fa6270 */
[----:B------:R-:W-:Y:S01]  /*1db0*/  @!P3 LEA.HI.X R11, R0, R94, R6, 0x1, P0 ;  /* 0x0000005e000bb211 */ /* 0x000fe200000f0c06 */
[----:B------:R-:W-:Y:S01]  /*1dc0*/  IMAD.SHL.U32 R0, R185, 0x40, RZ ;  /* 0x00000040b9007824 */ /* 0x000fe200078e00ff */
[----:B------:R-:W-:-:S02]  /*1dd0*/  @!P2 IADD3 R4, P0, PT, R2, R4, RZ ;  /* 0x000000040204a210 */ /* 0x000fc40007f1e0ff */
[----:B------:R-:W-:Y:S01]  /*1de0*/  LOP3.LUT R208, R18, 0x120, RZ, 0xc0, !PT ;  /* 0x0000012012d07812 */ /* 0x000fe200078ec0ff */
[----:B------:R3:W-:Y:S01]  /*1df0*/  @!P3 LDGSTS.E.BYPASS.LTC128B.128 [R220+0x2800], desc[UR16][R10.64] ;  /* 0x028000000adcbfae */ /* 0x0007e2000b981a10 */
[----:B------:R-:W-:Y:S01]  /*1e00*/  @!P2 IADD3.X R5, PT, PT, R3, R5, R0, P0, !PT ;  /* 0x000000050305a210 */ /* 0x000fe200007fe400 */
[----:B------:R-:W-:Y:S01]  /*1e10*/  @!P1 IMAD R0, R185, 0x60, RZ ;  /* 0x00000060b9009824 */ /* 0x000fe200078e02ff */
[----:B------:R-:W-:Y:S01]  /*1e20*/  ISETP.GE.AND P3, PT, R33, R17, PT ;  /* 0x000000112100720c */ /* 0x000fe20003f66270 */
[----:B------:R-:W-:-:S04]  /*1e30*/  @!P1 IMAD.WIDE.U32 R2, R184, 0x60, R2 ;  /* 0x00000060b8029825 */ /* 0x000fc800078e0002 */
[----:B------:R-:W-:Y:S01]  /*1e40*/  @!P1 IMAD.IADD R0, R3, 0x1, R0 ;  /* 0x0000000103009824 */ /* 0x000fe200078e0200 */
[----:B------:R-:W-:-:S04]  /*1e50*/  @!P1 LEA R6, P0, R2, R95, 0x1 ;  /* 0x0000005f02069211 */ /* 0x000fc800078008ff */
[----:B------:R-:W-:Y:S01]  /*1e60*/  @!P1 LEA.HI.X R7, R2, R94, R0, 0x1, P0 ;  /* 0x0000005e02079211 */ /* 0x000fe200000f0c00 */
[----:B------:R-:W-:Y:S01]  /*1e70*/  IMAD.SHL.U32 R2, R186, 0x80, RZ ;  /* 0x00000080ba027824 */ /* 0x000fe200078e00ff */
[----:B-1----:R-:W-:Y:S02]  /*1e80*/  @!P2 LEA R8, P4, R4, R95, 0x1 ;  /* 0x0000005f0408a211 */ /* 0x002fe400078808ff */
[----:B------:R-:W-:Y:S01]  /*1e90*/  SHF.L.U64.HI R0, R186, 0x7, R187 ;  /* 0x00000007ba007819 */ /* 0x000fe200000102bb */
[----:B------:R-:W-:Y:S01]  /*1ea0*/  IMAD.WIDE.U32 R2, R2, R160, RZ ;  /* 0x000000a002027225 */ /* 0x000fe200078e00ff */
[----:B------:R-:W-:Y:S02]  /*1eb0*/  @!P2 LEA.HI.X R9, R4, R94, R5, 0x1, P4 ;  /* 0x0000005e0409a211 */ /* 0x000fe400020f0c05 */
[----:B------:R-:W-:Y:S01]  /*1ec0*/  ISETP.GE.AND P4, PT, R21, R17, PT ;  /* 0x000000111500720c */ /* 0x000fe20003f86270 */
[----:B------:R-:W-:Y:S01]  /*1ed0*/  IMAD R0, R0, R160, RZ ;  /* 0x000000a000007224 */ /* 0x000fe200078e02ff */
[----:B--2---:R-:W-:Y:S01]  /*1ee0*/  LOP3.LUT R13, R18, 0xc0, RZ, 0xc0, !PT ;  /* 0x000000c0120d7812 */ /* 0x004fe200078ec0ff */
[----:B------:R1:W-:Y:S01]  /*1ef0*/  @!P2 LDGSTS.E.BYPASS.LTC128B.128 [R220+0x3000], desc[UR16][R8.64] ;  /* 0x0300000008dcafae */ /* 0x0003e2000b981a10 */
[----:B------:R-:W-:Y:S01]  /*1f00*/  IMAD.WIDE.U32 R4, R186, 0x40, RZ ;  /* 0x00000040ba047825 */ /* 0x000fe200078e00ff */
[----:B------:R-:W-:-:S02]  /*1f10*/  SHF.R.U32.HI R21, RZ, 0x1, R221 ;  /* 0x00000001ff157819 */ /* 0x000fc400000116dd */
[----:B------:R2:W-:Y:S01]  /*1f20*/  @!P1 LDGSTS.E.BYPASS.LTC128B.128 [R220+0x3800], desc[UR16][R6.64] ;  /* 0x0380000006dc9fae */ /* 0x0005e2000b981a10 */
[----:B---3--:R-:W-:Y:S02]  /*1f30*/  IMAD.SHL.U32 R11, R221, 0x4, RZ ;  /* 0x00000004dd0b7824 */ /* 0x008fe400078e00ff */
[----:B------:R-:W-:Y:S01]  /*1f40*/  IMAD.SHL.U32 R10, R187, 0x40, RZ ;  /* 0x00000040bb0a7824 */ /* 0x000fe200078e00ff */
[----:B------:R-:W0:Y:S01]  /*1f50*/  LDGDEPBAR ;  /* 0x00000000000079af */ /* 0x000e220000000000 */
[----:B------:R-:W-:Y:S01]  /*1f60*/  IMAD.IADD R3, R3, 0x1, R0 ;  /* 0x0000000103037824 */ /* 0x000fe200078e0200 */
[----:B------:R-:W-:Y:S01]  /*1f70*/  @!P4 IADD3 R14, P0, PT, R2, R4, RZ ;  /* 0x00000004020ec210 */ /* 0x000fe20007f1e0ff */
[----:B------:R-:W-:Y:S01]  /*1f80*/  IMAD.SHL.U32 R17, R221, 0x10, RZ ;  /* 0x00000010dd117824 */ /* 0x000fe200078e00ff */
[----:B------:R-:W-:Y:S01]  /*1f90*/  LOP3.LUT R13, R13, 0x18, R11, 0xf8, !PT ;  /* 0x000000180d0d7812 */ /* 0x000fe200078ef80b */
[----:B------:R-:W-:Y:S01]  /*1fa0*/  @!P3 IMAD R0, R187, 0x60, RZ ;  /* 0x00000060bb00b824 */ /* 0x000fe200078e02ff */
[----:B------:R-:W-:Y:S01]  /*1fb0*/  @!P4 IADD3.X R15, PT, PT, R3, R5, R10, P0, !PT ;  /* 0x00000005030fc210 */ /* 0x000fe200007fe40a */
[----:B------:R-:W-:Y:S01]  /*1fc0*/  @!P3 IMAD.WIDE.U32 R4, R186, 0x60, R2 ;  /* 0x00000060ba04b825 */ /* 0x000fe200078e0002 */
[----:B------:R-:W-:-:S02]  /*1fd0*/  LOP3.LUT R11, R17, 0x100, RZ, 0xc0, !PT ;  /* 0x00000100110b7812 */ /* 0x000fc400078ec0ff */
[----:B------:R-:W-:Y:S02]  /*1fe0*/  LOP3.LUT R16, R13, 0x8, R221, 0x78, !PT ;  /* 0x000000080d107812 */ /* 0x000fe400078e78dd */
[----:B------:R-:W-:Y:S02]  /*1ff0*/  LOP3.LUT R11, R11, 0x20, R18, 0xf8, !PT ;  /* 0x000000200b0b7812 */ /* 0x000fe400078ef812 */
[----:B------:R-:W-:Y:S02]  /*2000*/  LOP3.LUT R161, R13, 0x8, R21, 0x78, !PT ;  /* 0x000000080da17812 */ /* 0x000fe400078e7815 */
[----:B-1----:R-:W-:Y:S02]  /*2010*/  @!P6 LEA R8, P1, R2, R35, 0x1 ;  /* 0x000000230208e211 */ /* 0x002fe400078208ff */
[----:B--2---:R-:W-:Y:S01]  /*2020*/  @!P5 LEA R7, P0, R186, R2, 0x5 ;  /* 0x00000002ba07d211 */ /* 0x004fe200078028ff */
[----:B------:R-:W-:-:S04]  /*2030*/  DEPBAR.LE SB0, 0x0 ;  /* 0x000080000000791a */ /* 0x000fc80000000000 */
[-C--:B------:R-:W-:Y:S01]  /*2040*/  @!P6 LEA.HI.X R9, R2, R34.reuse, R3, 0x1, P1 ;  /* 0x000000220209e211 */ /* 0x080fe200008f0c03 */
[----:B------:R-:W-:Y:S01]  /*2050*/  BAR.SYNC.DEFER_BLOCKING 0x0 ;  /* 0x0000000000007b1d */ /* 0x000fe20000010000 */
[----:B------:R-:W-:Y:S01]  /*2060*/  @!P5 LEA.HI.X R12, R186, R3, R187, 0x5, P0 ;  /* 0x00000003ba0cd211 */ /* 0x000fe200000f2cbb */
[----:B------:R-:W-:Y:S01]  /*2070*/  @!P3 IMAD.IADD R3, R5, 0x1, R0 ;  /* 0x000000010503b824 */ /* 0x000fe200078e0200 */
[-C--:B------:R-:W-:Y:S01]  /*2080*/  @!P3 LEA R10, P0, R4, R35.reuse, 0x1 ;  /* 0x00000023040ab211 */ /* 0x080fe200078008ff */
[----:B------:R-:W-:Y:S01]  /*2090*/  IMAD.IADD R0, R16, 0x1, R11 ;  /* 0x0000000110007824 */ /* 0x000fe200078e020b */
[C---:B------:R-:W-:Y:S02]  /*20a0*/  @!P5 LEA R2, P2, R7.reuse, R35, 0x1 ;  /* 0x000000230702d211 */ /* 0x040fe400078408ff */
[-C--:B------:R-:W-:Y:S02]  /*20b0*/  @!P3 LEA.HI.X R11, R4, R34.reuse, R3, 0x1, P0 ;  /* 0x00000022040bb211 */ /* 0x080fe400000f0c03 */
[----:B------:R-:W-:-:S02]  /*20c0*/  @!P5 LEA.HI.X R3, R7, R34, R12, 0x1, P2 ;  /* 0x000000220703d211 */ /* 0x000fc400010f0c0c */
[----:B------:R-:W-:Y:S02]  /*20d0*/  LOP3.LUT R4, R208, 0x3e00, R17, 0xf8, !PT ;  /* 0x00003e00d0047812 */ /* 0x000fe400078ef811 */
[----:B------:R-:W-:Y:S02]  /*20e0*/  @!P4 LEA R6, P1, R14, R35, 0x1 ;  /* 0x000000230e06c211 */ /* 0x000fe400078208ff */
[----:B------:R-:W-:Y:S01]  /*20f0*/  LEA R209, R0, UR4, 0x1 ;  /* 0x0000000400d17c11 */ /* 0x000fe2000f8e08ff */
[----:B------:R-:W-:Y:S01]  /*2100*/  IMAD.MOV.U32 R0, RZ, RZ, 0x20 ;  /* 0x00000020ff007424 */ /* 0x000fe200078e00ff */
[----:B------:R-:W-:Y:S02]  /*2110*/  @!P4 LEA.HI.X R7, R14, R34, R15, 0x1, P1 ;  /* 0x000000220e07c211 */ /* 0x000fe400008f0c0f */
[----:B------:R-:W-:-:S04]  /*2120*/  LOP3.LUT P0, RZ, R221, 0x4, RZ, 0xc0, !PT ;  /* 0x00000004ddff7812 */ /* 0x000fc8000780c0ff */
[----:B------:R-:W-:Y:S01]  /*2130*/  SEL R0, R0, 0xffffffe0, !P0 ;  /* 0xffffffe000007807 */ /* 0x000fe20004000000 */
[----:B------:R-:W-:Y:S01]  /*2140*/  @!PT LDS RZ, [RZ] ;  /* 0x00000000fffff984 */ /* 0x000fe20000000800 */
[----:B------:R-:W-:Y:S01]  /*2150*/  @!PT LDS RZ, [RZ] ;  /* 0x00000000fffff984 */ /* 0x000fe20000000800 */
[----:B------:R-:W-:Y:S01]  /*2160*/  @!PT LDS RZ, [RZ] ;  /* 0x00000000fffff984 */ /* 0x000fe20000000800 */
[----:B------:R-:W-:Y:S04]  /*2170*/  @!P6 LDGSTS.E.BYPASS.LTC128B.128 [R220+0x4000], desc[UR16][R8.64] ;  /* 0x0400000008dcefae */ /* 0x000fe8000b981a10 */
[----:B------:R-:W-:Y:S01]  /*2180*/  @P6 STS.128 [R220+0x4000], RZ ;  /* 0x004000ffdc006388 */ /* 0x000fe20000000c00 */
        /* <DEDUP_REMOVED lines=20> */
[----:B------:R-:W-:Y:S01]  /*22d0*/  IMAD.U32 R3, RZ, RZ, UR14 ;  /* 0x0000000eff037e24 */ /* 0x000fe2000f8e00ff */
[----:B------:R-:W-:Y:S02]  /*22e0*/  LEA R212, R2, UR4, 0x1 ;  /* 0x0000000402d47c11 */ /* 0x000fe4000f8e08ff */
[----:B------:R-:W-:Y:S01]  /*22f0*/  LDSM.16.M88.4 R64, [R209+0x2800] ;  /* 0x00280000d140783b */ /* 0x000fe20000000200 */
[----:B------:R-:W-:-:S03]  /*2300*/  LOP3.LUT R2, R21, 0x1f0, RZ, 0xc0, !PT ;  /* 0x000001f015027812 */ /* 0x000fc600078ec0ff */
[----:B------:R-:W1:Y:S01]  /*2310*/  LDSM.16.M88.4 R12, [R212] ;  /* 0x00000000d40c783b */ /* 0x000e620000000200 */
[----:B------:R-:W-:Y:S01]  /*2320*/  IMAD.IADD R213, R212, 0x1, R0 ;  /* 0x00000001d4d57824 */ /* 0x000fe200078e0200 */
[----:B------:R-:W-:Y:S02]  /*2330*/  IADD3 R3, PT, PT, R2, 0x1, R3 ;  /* 0x0000000102037810 */ /* 0x000fe40007ffe003 */
[----:B--2---:R-:W2:Y:S01]  /*2340*/  LDSM.16.M88.4 R4, [R209+0x2000] ;  /* 0x00200000d104783b */ /* 0x004ea20000000200 */
[----:B------:R-:W-:-:S03]  /*2350*/  LOP3.LUT R2, R20, 0x7, RZ, 0xc0, !PT ;  /* 0x0000000714027812 */ /* 0x000fc600078ec0ff */
[----:B---3--:R-:W3:Y:S01]  /*2360*/  LDSM.16.M88.4 R8, [R212+0x1000] ;  /* 0x00100000d408783b */ /* 0x008ee20000000200 */
[----:B------:R-:W-:-:S03]  /*2370*/  IADD3 R3, PT, PT, R3, -UR15, R2 ;  /* 0x8000000f03037c10 */ /* 0x000fc6000fffe002 */
[----:B------:R-:W4:Y:S04]  /*2380*/  LDSM.16.M88.4 R60, [R209+0x2c00] ;  /* 0x002c0000d13c783b */ /* 0x000f280000000200 */
[----:B------:R-:W5:Y:S04]  /*2390*/  LDSM.16.M88.4 R56, [R209+0x3000] ;  /* 0x00300000d138783b */ /* 0x000f680000000200 */
[----:B------:R-:W5:Y:S04]  /*23a0*/  LDSM.16.M88.4 R52, [R209+0x3400] ;  /* 0x00340000d134783b */ /* 0x000f680000000200 */
[----:B------:R-:W-:Y:S04]  /*23b0*/  LDSM.16.M88.4 R72, [R211+0x3800] ;  /* 0x00380000d348783b */ /* 0x000fe80000000200 */
[----:B------:R-:W-:Y:S04]  /*23c0*/  LDSM.16.M88.4 R80, [R211+0x3c00] ;  /* 0x003c0000d350783b */ /* 0x000fe80000000200 */
[----:B------:R-:W-:Y:S04]  /*23d0*/  LDSM.16.M88.4 R44, [R211+0x2000] ;  /* 0x00200000d32c783b */ /* 0x000fe80000000200 */
[----:B------:R-:W-:Y:S04]  /*23e0*/  LDSM.16.M88.4 R40, [R211+0x2400] ;  /* 0x00240000d328783b */ /* 0x000fe80000000200 */
[----:B------:R-:W-:Y:S01]  /*23f0*/  LDSM.16.M88.4 R36, [R211+0x2800] ;  /* 0x00280000d324783b */ /* 0x000fe20000000200 */
[C---:B-1----:R-:W-:Y:S03]  /*2400*/  HMMA.16816.F32.BF16 R84, R12.reuse, R68, RZ ;  /* 0x000000440c54723c */ /* 0x042fe600000418ff */
[----:B------:R-:W-:Y:S04]  /*2410*/  LDSM.16.M88.4 R32, [R211+0x2c00] ;  /* 0x002c0000d320783b */ /* 0x000fe80000000200 */
[----:B------:R-:W-:Y:S01]  /*2420*/  LDSM.16.M88.4 R28, [R211+0x3000] ;  /* 0x00300000d31c783b */ /* 0x000fe20000000200 */
[-C--:B--2---:R-:W-:Y:S03]  /*2430*/  HMMA.16816.F32.BF16 R156, R12, R4.reuse, RZ ;  /* 0x000000040c9c723c */ /* 0x084fe600000418ff */
[----:B------:R-:W-:Y:S04]  /*2440*/  LDSM.16.M88.4 R24, [R211+0x3400] ;  /* 0x00340000d318783b */ /* 0x000fe80000000200 */
[----:B------:R-:W-:Y:S01]  /*2450*/  LDSM.16.M88.4 R16, [R213] ;  /* 0x00000000d510783b */ /* 0x000fe20000000200 */
[C---:B---3--:R-:W-:Y:S03]  /*2460*/  HMMA.16816.F32.BF16 R152, R8.reuse, R4, RZ ;  /* 0x000000040898723c */ /* 0x048fe600000418ff */
[----:B------:R-:W0:Y:S05]  /*2470*/  LDGDEPBAR ;  /* 0x00000000000079af */ /* 0x000e2a0000000000 */
[-C--:B------:R-:W-:Y:S08]  /*2480*/  HMMA.16816.F32.BF16 R148, R8, R6.reuse, RZ ;  /* 0x000000060894723c */ /* 0x080ff000000418ff */
[----:B------:R-:W-:Y:S01]  /*2490*/  HMMA.16816.F32.BF16 R188, R12, R6, RZ ;  /* 0x000000060cbc723c */ /* 0x000fe200000418ff */
[----:B------:R-:W1:Y:S07]  /*24a0*/  LDSM.16.M88.4 R4, [R213+0x1000] ;  /* 0x00100000d504783b */ /* 0x000e6e0000000200 */
[----:B------:R-:W-:Y:S01]  /*24b0*/  HMMA.16816.F32.BF16 R104, R8, R48, RZ ;  /* 0x000000300868723c */ /* 0x000fe200000418ff */
[----:B------:R-:W-:-:S07]  /*24c0*/  DEPBAR.LE SB0, 0x0 ;  /* 0x000080000000791a */ /* 0x000fce0000000000 */
        /* <DEDUP_REMOVED lines=25> */
[----:B-1----:R-:W-:Y:S08]  /*2660*/  HMMA.16816.F32.BF16 R104, R4, R72, R104 ;  /* 0x000000480468723c */ /* 0x002ff00000041868 */
[----:B------:R-:W-:Y:S08]  /*2670*/  HMMA.16816.F32.BF16 R12, R12, R78, RZ ;  /* 0x0000004e0c0c723c */ /* 0x000ff000000418ff */
[C---:B------:R-:W-:Y:S03]  /*2680*/  HMMA.16816.F32.BF16 R76, R4.reuse, R80, R96 ;  /* 0x00000050044c723c */ /* 0x040fe60000041860 */
[----:B------:R-:W-:Y:S04]  /*2690*/  STL.64 [R1+0x10], R104 ;  /* 0x0000106801007387 */ /* 0x000fe80000100a00 */
[----:B------:R-:W-:Y:S01]  /*26a0*/  STL.64 [R1+0x18], R106 ;  /* 0x0000186a01007387 */ /* 0x000fe20000100a00 */
[C---:B------:R-:W-:Y:S08]  /*26b0*/  HMMA.16816.F32.BF16 R244, R4.reuse, R44, R152 ;  /* 0x0000002c04f4723c */ /* 0x040ff00000041898 */
[C---:B------:R-:W-:Y:S03]  /*26c0*/  HMMA.16816.F32.BF16 R216, R4.reuse, R40, R144 ;  /* 0x0000002804d8723c */ /* 0x040fe60000041890 */
[----:B------:R-:W-:Y:S04]  /*26d0*/  STL.64 [R1+0x20], R76 ;  /* 0x0000204c01007387 */ /* 0x000fe80000100a00 */
[----:B------:R1:W-:Y:S01]  /*26e0*/  STL.64 [R1+0x28], R78 ;  /* 0x0000284e01007387 */ /* 0x0003e20000100a00 */
        /* <DEDUP_REMOVED lines=12> */
[----:B------:R-:W-:-:S05]  /*27b0*/  IMAD.SHL.U32 R4, R221, 0x2, RZ ;  /* 0x00000002dd047824 */ /* 0x000fca00078e00ff */
[----:B------:R-:W-:Y:S02]  /*27c0*/  LOP3.LUT R22, R4, 0x6, RZ, 0xc0, !PT ;  /* 0x0000000604167812 */ /* 0x000fe400078ec0ff */
[----:B------:R-:W-:Y:S03]  /*27d0*/  HMMA.16816.F32.BF16 R136, R16, R40, R84 ;  /* 0x000000281088723c */ /* 0x000fe60000041854 */
[----:B------:R-:W-:-:S04]  /*27e0*/  IMAD R2, R160, 0x80, R22 ;  /* 0x00000080a0027824 */ /* 0x000fc800078e0216 */
[C---:B------:R-:W-:Y:S01]  /*27f0*/  VIADD R23, R2.reuse, 0x10 ;  /* 0x0000001002177836 */ /* 0x040fe20000000000 */
[----:B------:R-:W-:Y:S01]  /*2800*/  HMMA.16816.F32.BF16 R156, R16, R44, R156 ;  /* 0x0000002c109c723c */ /* 0x000fe2000004189c */
[C---:B------:R-:W-:Y:S02]  /*2810*/  VIADD R41, R2.reuse, 0x41 ;  /* 0x0000004102297836 */ /* 0x040fe40000000000 */
[C---:B------:R-:W-:Y:S02]  /*2820*/  VIADD R40, R2.reuse, 0x48 ;  /* 0x0000004802287836 */ /* 0x040fe40000000000 */
[----:B------:R-:W-:-:S03]  /*2830*/  VIADD R44, R2, 0x51 ;  /* 0x00000051022c7836 */ /* 0x000fc60000000000 */
[----:B-1----:R-:W-:Y:S01]  /*2840*/  HMMA.16816.F32.BF16 R76, R16, R46, R188 ;  /* 0x0000002e104c723c */ /* 0x002fe200000418bc */
[----:B------:R-:W-:-:S07]  /*2850*/  VIADD R46, R2, 0x58 ;  /* 0x00000058022e7836 */ /* 0x000fce0000000000 */
[----:B------:R-:W-:Y:S01]  /*2860*/  HMMA.16816.F32.BF16 R84, R16, R42, R180 ;  /* 0x0000002a1054723c */ /* 0x000fe200000418b4 */
[----:B------:R-:W-:Y:S01]  /*2870*/  IADD3 R43, PT, PT, R3, R93, R92 ;  /* 0x0000005d032b7210 */ /* 0x000fe20007ffe05c */
[----:B------:R-:W-:-:S03]  /*2880*/  VIADD R42, R2, 0x50 ;  /* 0x00000050022a7836 */ /* 0x000fc60000000000 */
[----:B------:R-:W-:-:S03]  /*2890*/  VIMNMX R7, PT, PT, R43, R92, PT ;  /* 0x0000005c2b077248 */ /* 0x000fc60003fe0100 */
[----:B------:R-:W-:Y:S01]  /*28a0*/  HMMA.16816.F32.BF16 R100, R16, R30, R168 ;  /* 0x0000001e1064723c */ /* 0x000fe200000418a8 */
[C---:B------:R-:W-:Y:S01]  /*28b0*/  VIADD R30, R2.reuse, 0x11 ;  /* 0x00000011021e7836 */ /* 0x040fe20000000000 */
[----:B------:R-:W-:Y:S01]  /*28c0*/  ISETP.GE.AND P2, PT, R23, R7, PT ;  /* 0x000000071700720c */ /* 0x000fe20003f46270 */
[----:B------:R-:W-:-:S03]  /*28d0*/  VIADD R31, R2, 0x29 ;  /* 0x00000029021f7836 */ /* 0x000fc60000000000 */
[-C--:B------:R-:W-:Y:S02]  /*28e0*/  ISETP.GE.AND P6, PT, R30, R7.reuse, PT ;  /* 0x000000071e00720c */ /* 0x080fe40003fc6270 */
[C---:B------:R-:W-:Y:S01]  /*28f0*/  HMMA.16816.F32.BF16 R120, R16.reuse, R24, R56 ;  /* 0x000000181078723c */ /* 0x040fe20000041838 */
[C---:B------:R-:W-:Y:S01]  /*2900*/  VIADD R25, R2.reuse, 0x8 ;  /* 0x0000000802197836 */ /* 0x040fe20000000000 */
[----:B------:R-:W-:Y:S01]  /*2910*/  FSEL R22, R137, -INF , !P6 ;  /* 0xff80000089167808 */ /* 0x000fe20007000000 */
[C---:B------:R-:W-:Y:S01]  /*2920*/  VIADD R24, R2.reuse, 0x9 ;  /* 0x0000000902187836 */ /* 0x040fe20000000000 */
[CC--:B------:R-:W-:Y:S01]  /*2930*/  ISETP.GE.AND P6, PT, R2.reuse, R7.reuse, PT ;  /* 0x000000070200720c */ /* 0x0c0fe20003fc6270 */
[C---:B------:R-:W-:Y:S01]  /*2940*/  VIADD R58, R2.reuse, 0x71 ;  /* 0x00000071023a7836 */ /* 0x040fe20000000000 */
[-C--:B------:R-:W-:Y:S02]  /*2950*/  ISETP.GE.AND P4, PT, R25, R7.reuse, PT ;  /* 0x000000071900720c */ /* 0x080fe40003f86270 */
[----:B------:R-:W-:Y:S01]  /*2960*/  HMMA.16816.F32.BF16 R108, R16, R26, R164 ;  /* 0x0000001a106c723c */ /* 0x000fe200000418a4 */
[----:B------:R-:W-:Y:S01]  /*2970*/  VIADD R26, R2, 0x1 ;  /* 0x00000001021a7836 */ /* 0x000fe20000000000 */
[----:B------:R-:W-:Y:S01]  /*2980*/  ISETP.GE.AND P3, PT, R24, R7, PT ;  /* 0x000000071800720c */ /* 0x000fe20003f66270 */
[----:B------:R-:W-:Y:S01]  /*2990*/  VIADD R27, R2, 0x20 ;  /* 0x00000020021b7836 */ /* 0x000fe20000000000 */
[----:B------:R-:W-:-:S02]  /*29a0*/  FSEL R21, R136, -INF , !P2 ;  /* 0xff80000088157808 */ /* 0x000fc40005000000 */
[-C--:B------:R-:W-:Y:S02]  /*29b0*/  ISETP.GE.AND P0, PT, R26, R7.reuse, PT ;  /* 0x000000071a00720c */ /* 0x080fe40003f06270 */
[----:B------:R-:W-:Y:S01]  /*29c0*/  HMMA.16816.F32.BF16 R132, R16, R36, R68 ;  /* 0x000000241084723c */ /* 0x000fe20000041844 */
[----:B------:R-:W-:Y:S01]  /*29d0*/  FSEL R20, R77, -INF , !P3 ;  /* 0xff8000004d147808 */ /* 0x000fe20005800000 */
[C---:B------:R-:W-:Y:S01]  /*29e0*/  VIADD R37, R2.reuse, 0x39 ;  /* 0x0000003902257836 */ /* 0x040fe20000000000 */
[----:B------:R-:W-:Y:S01]  /*29f0*/  ISETP.GE.AND P2, PT, R31, R7, PT ;  /* 0x000000071f00720c */ /* 0x000fe20003f46270 */
[----:B------:R-:W-:-:S04]  /*2a00*/  VIADD R36, R2, 0x40 ;  /* 0x0000004002247836 */ /* 0x000fc80000000000 */
[----:B------:R-:W-:Y:S01]  /*2a10*/  HMMA.16816.F32.BF16 R88, R16, R38, R176 ;  /* 0x000000261058723c */ /* 0x000fe200000418b0 */
[C---:B------:R-:W-:Y:S02]  /*2a20*/  VIADD R38, R2.reuse, 0x38 ;  /* 0x0000003802267836 */ /* 0x040fe40000000000 */
[----:B------:R-:W-:-:S05]  /*2a30*/  VIADD R39, R2, 0x49 ;  /* 0x0000004902277836 */ /* 0x000fca0000000000 */
[C---:B------:R-:W-:Y:S01]  /*2a40*/  HMMA.16816.F32.BF16 R124, R16.reuse, R28, R60 ;  /* 0x0000001c107c723c */ /* 0x040fe2000004183c */
[C---:B------:R-:W-:Y:S02]  /*2a50*/  VIADD R29, R2.reuse, 0x18 ;  /* 0x00000018021d7836 */ /* 0x040fe40000000000 */
[C---:B------:R-:W-:Y:S02]  /*2a60*/  VIADD R28, R2.reuse, 0x19 ;  /* 0x00000019021c7836 */ /* 0x040fe40000000000 */
[----:B------:R-:W-:Y:S01]  /*2a70*/  VIADD R63, R2, 0x78 ;  /* 0x00000078023f7836 */ /* 0x000fe20000000000 */
[-C--:B------:R-:W-:Y:S02]  /*2a80*/  ISETP.GE.AND P1, PT, R29, R7.reuse, PT ;  /* 0x000000071d00720c */ /* 0x080fe40003f26270 */
[----:B------:R-:W-:Y:S01]  /*2a90*/  HMMA.16816.F32.BF16 R112, R16, R80, R8 ;  /* 0x000000501070723c */ /* 0x000fe20000041808 */
[----:B------:R-:W-:Y:S02]  /*2aa0*/  ISETP.GE.AND P5, PT, R28, R7, PT ;  /* 0x000000071c00720c */ /* 0x000fe40003fa6270 */
[----:B------:R-:W-:-:S02]  /*2ab0*/  FSEL R45, R84, -INF , !P1 ;  /* 0xff800000542d7808 */ /* 0x000fc40004800000 */
[----:B------:R-:W-:Y:S02]  /*2ac0*/  FSEL R47, R85, -INF , !P5 ;  /* 0xff800000552f7808 */ /* 0x000fe40006800000 */
[----:B------:R-:W-:Y:S01]  /*2ad0*/  FSEL R61, R89, -INF , !P2 ;  /* 0xff800000593d7808 */ /* 0x000fe20005000000 */
[C---:B------:R-:W-:Y:S01]  /*2ae0*/  HMMA.16816.F32.BF16 R128, R16.reuse, R32, R64 ;  /* 0x000000201080723c */ /* 0x040fe20000041840 */
[C---:B------:R-:W-:Y:S01]  /*2af0*/  VIADD R33, R2.reuse, 0x21 ;  /* 0x0000002102217836 */ /* 0x040fe20000000000 */
[-C--:B------:R-:W-:Y:S01]  /*2b00*/  ISETP.GE.AND P5, PT, R37, R7.reuse, PT ;  /* 0x000000072500720c */ /* 0x080fe20003fa6270 */
[----:B------:R-:W-:Y:S01]  /*2b10*/  VIADD R32, R2, 0x28 ;  /* 0x0000002802207836 */ /* 0x000fe20000000000 */
[----:B------:R-:W-:Y:S01]  /*2b20*/  BAR.SYNC.DEFER_BLOCKING 0x0 ;  /* 0x0000000000007b1d */ /* 0x000fe20000010000 */
[-C--:B------:R-:W-:Y:S01]  /*2b30*/  ISETP.GE.AND P2, PT, R40, R7.reuse, PT ;  /* 0x000000072800720c */ /* 0x080fe20003f46270 */
[----:B------:R-:W-:Y:S02]  /*2b40*/  VIADD R66, R2, 0x79 ;  /* 0x0000007902427836 */ /* 0x000fe40000000000 */
[C---:B------:R-:W-:Y:S01]  /*2b50*/  HMMA.16816.F32.BF16 R116, R16.reuse, R72, R52 ;  /* 0x000000481074723c */ /* 0x040fe20000041834 */
[-C--:B------:R-:W-:Y:S01]  /*2b60*/  ISETP.GE.AND P3, PT, R32, R7.reuse, PT ;  /* 0x000000072000720c */ /* 0x080fe20003f66270 */
[----:B------:R-:W-:Y:S01]  /*2b70*/  VIADD R52, R2, 0x68 ;  /* 0x0000006802347836 */ /* 0x000fe20000000000 */
[----:B------:R-:W-:Y:S01]  /*2b80*/  FSEL R68, R100, -INF , !P2 ;  /* 0xff80000064447808 */ /* 0x000fe20005000000 */
[----:B------:R-:W-:Y:S01]  /*2b90*/  VIADD R53, R2, 0x69 ;  /* 0x0000006902357836 */ /* 0x000fe20000000000 */
[----:B------:R-:W-:Y:S01]  /*2ba0*/  FSEL R57, R88, -INF , !P3 ;  /* 0xff80000058397808 */ /* 0x000fe20005800000 */
[C---:B------:R-:W-:Y:S01]  /*2bb0*/  VIADD R55, R2.reuse, 0x70 ;  /* 0x0000007002377836 */ /* 0x040fe20000000000 */
[----:B------:R-:W-:Y:S01]  /*2bc0*/  ISETP.GE.AND P3, PT, R41, R7, PT ;  /* 0x000000072900720c */ /* 0x000fe20003f66270 */
[----:B------:R-:W-:Y:S01]  /*2bd0*/  HMMA.16816.F32.BF16 R96, R16, R34, R172 ;  /* 0x000000221060723c */ /* 0x000fe200000418ac */
[----:B------:R-:W-:-:S02]  /*2be0*/  VIADD R35, R2, 0x30 ;  /* 0x0000003002237836 */ /* 0x000fc40000000000 */
[C---:B------:R-:W-:Y:S01]  /*2bf0*/  VIADD R34, R2.reuse, 0x31 ;  /* 0x0000003102227836 */ /* 0x040fe20000000000 */
[----:B------:R-:W-:Y:S02]  /*2c00*/  FSEL R69, R125, -INF , !P3 ;  /* 0xff8000007d457808 */ /* 0x000fe40005800000 */
[-C--:B------:R-:W-:Y:S02]  /*2c10*/  ISETP.GE.AND P1, PT, R35, R7.reuse, PT ;  /* 0x000000072300720c */ /* 0x080fe40003f26270 */
[----:B------:R-:W-:Y:S01]  /*2c20*/  HMMA.16816.F32.BF16 R104, R16, R74, R48 ;  /* 0x0000004a1068723c */ /* 0x000fe20000041830 */
[----:B------:R-:W-:Y:S01]  /*2c30*/  VIADD R48, R2, 0x59 ;  /* 0x0000005902307836 */ /* 0x000fe20000000000 */
[----:B------:R-:W-:Y:S01]  /*2c40*/  FSEL R60, R128, -INF , !P1 ;  /* 0xff800000803c7808 */ /* 0x000fe20004800000 */
[C---:B------:R-:W-:Y:S01]  /*2c50*/  VIADD R49, R2.reuse, 0x60 ;  /* 0x0000006002317836 */ /* 0x040fe20000000000 */
[----:B------:R-:W-:Y:S01]  /*2c60*/  ISETP.GE.AND P1, PT, R39, R7, PT ;  /* 0x000000072700720c */ /* 0x000fe20003f26270 */
[----:B------:R-:W-:-:S03]  /*2c70*/  VIADD R50, R2, 0x61 ;  /* 0x0000006102327836 */ /* 0x000fc60000000000 */
[----:B------:R-:W-:Y:S01]  /*2c80*/  HMMA.16816.F32.BF16 R80, R16, R82, R12 ;  /* 0x000000521050723c */ /* 0x000fe2000004180c */
[----:B------:R-:W-:Y:S02]  /*2c90*/  FSEL R18, R157, -INF , !P0 ;  /* 0xff8000009d127808 */ /* 0x000fe40004000000 */
[----:B------:R-:W-:Y:S02]  /*2ca0*/  FSEL R19, R76, -INF , !P4 ;  /* 0xff8000004c137808 */ /* 0x000fe40006000000 */
[----:B------:R-:W-:Y:S02]  /*2cb0*/  FSEL R17, R156, -INF , !P6 ;  /* 0xff8000009c117808 */ /* 0x000fe40007000000 */
[-C--:B------:R-:W-:Y:S02]  /*2cc0*/  ISETP.GE.AND P0, PT, R27, R7.reuse, PT ;  /* 0x000000071b00720c */ /* 0x080fe40003f06270 */
[----:B------:R-:W-:Y:S02]  /*2cd0*/  FMNMX3.FTZ R3, R17, R18, R19, !PT ;  /* 0x0000001211037276 */ /* 0x000fe40007810013 */
[----:B------:R-:W-:-:S02]  /*2ce0*/  ISETP.GE.AND P4, PT, R33, R7, PT ;  /* 0x000000072100720c */ /* 0x000fc40003f86270 */
[----:B------:R-:W-:Y:S02]  /*2cf0*/  FMNMX3.FTZ R3, R3, R20, R21, !PT ;  /* 0x0000001403037276 */ /* 0x000fe40007810015 */
[----:B------:R-:W-:Y:S02]  /*2d00*/  FSEL R51, R132, -INF , !P0 ;  /* 0xff80000084337808 */ /* 0x000fe40004000000 */
[----:B------:R-:W-:Y:S02]  /*2d10*/  FMNMX3.FTZ R3, R3, R22, R45, !PT ;  /* 0x0000001603037276 */ /* 0x000fe4000781002d */
[----:B------:R-:W-:Y:S02]  /*2d20*/  FSEL R54, R133, -INF , !P4 ;  /* 0xff80000085367808 */ /* 0x000fe40006000000 */
[----:B------:R-:W-:Y:S02]  /*2d30*/  FMNMX3.FTZ R3, R3, R47, R51, !PT ;  /* 0x0000002f03037276 */ /* 0x000fe40007810033 */
[----:B------:R-:W-:-:S02]  /*2d40*/  ISETP.GE.AND P0, PT, R34, R7, PT ;  /* 0x000000072200720c */ /* 0x000fc40003f06270 */
[-C--:B------:R-:W-:Y:S02]  /*2d50*/  ISETP.GE.AND P6, PT, R38, R7.reuse, PT ;  /* 0x000000072600720c */ /* 0x080fe40003fc6270 */
[----:B------:R-:W-:Y:S02]  /*2d60*/  FMNMX3.FTZ R3, R3, R54, R57, !PT ;  /* 0x0000003603037276 */ /* 0x000fe40007810039 */
[----:B------:R-:W-:Y:S02]  /*2d70*/  ISETP.GE.AND P4, PT, R36, R7, PT ;  /* 0x000000072400720c */ /* 0x000fe40003f86270 */
[----:B------:R-:W-:Y:S02]  /*2d80*/  FSEL R65, R129, -INF , !P0 ;  /* 0xff80000081417808 */ /* 0x000fe40004000000 */
[----:B------:R-:W-:Y:S02]  /*2d90*/  FSEL R64, R96, -INF , !P6 ;  /* 0xff80000060407808 */ /* 0x000fe40007000000 */
[----:B------:R-:W-:-:S02]  /*2da0*/  FMNMX3.FTZ R3, R3, R61, R60, !PT ;  /* 0x0000003d03037276 */ /* 0x000fc4000781003c */
[----:B------:R-:W-:Y:S02]  /*2db0*/  FSEL R67, R97, -INF , !P5 ;  /* 0xff80000061437808 */ /* 0x000fe40006800000 */
[----:B------:R-:W-:Y:S02]  /*2dc0*/  FSEL R70, R124, -INF , !P4 ;  /* 0xff8000007c467808 */ /* 0x000fe40006000000 */
[----:B------:R-:W-:Y:S02]  /*2dd0*/  FMNMX3.FTZ R3, R3, R65, R64, !PT ;  /* 0x0000004103037276 */ /* 0x000fe40007810040 */
[----:B------:R-:W-:Y:S02]  /*2de0*/  ISETP.GE.AND P0, PT, R42, R7, PT ;  /* 0x000000072a00720c */ /* 0x000fe40003f06270 */
        /* <DEDUP_REMOVED lines=21> */
[----:B------:R-:W-:Y:S02]  /*2f40*/  ISETP.NE.AND P6, PT, R252, 0x1, PT ;  /* 0x00000001fc00780c */ /* 0x000fe40003fc5270 */
        /* <DEDUP_REMOVED lines=9> */
[----:B------:R-:W-:-:S02]  /*2fe0*/  FSEL R128, R81, -INF , !P0 ;  /* 0xff80000051807808 */ /* 0x000fc40004000000 */
[----:B------:R-:W-:-:S04]  /*2ff0*/  FMNMX3.FTZ R3, R3, R132, R129, !PT ;  /* 0x0000008403037276 */ /* 0x000fc80007810081 */
[----:B------:R-:W-:Y:S01]  /*3000*/  FMNMX.FTZ R15, R128, R3, !PT ;  /* 0x00000003800f7209 */ /* 0x000fe20007810000 */
[----:B------:R-:W-:Y:S06]  /*3010*/  @!P6 BRA `(.L_x_320) ;  /* 0x00000000006ce947 */ /* 0x000fec0003800000 */
[----:B------:R-:W-:Y:S01]  /*3020*/  VIADD R3, R252, 0xfffffffe ;  /* 0xfffffffefc037836 */ /* 0x000fe20000000000 */
[C---:B------:R-:W-:Y:S01]  /*3030*/  SHF.L.U64.HI R8, R184.reuse, 0x5, R185 ;  /* 0x00000005b8087819 */ /* 0x040fe200000102b9 */
[----:B------:R-:W-:Y:S02]  /*3040*/  IMAD.SHL.U32 R6, R184, 0x20, RZ ;  /* 0x00000020b8067824 */ /* 0x000fe400078e00ff */
[----:B------:R-:W-:-:S04]  /*3050*/  IMAD.WIDE.U32 R4, R3, R184, RZ ;  /* 0x000000b803047225 */ /* 0x000fc800078e00ff */
[----:B------:R-:W-:Y:S01]  /*3060*/  IMAD R5, R3, R185, R5 ;  /* 0x000000b903057224 */ /* 0x000fe200078e0205 */
[CC--:B------:R-:W-:Y:S02]  /*3070*/  LEA R3, P0, R4.reuse, R6.reuse, 0x7 ;  /* 0x0000000604037211 */ /* 0x0c0fe400078038ff */
[C---:B------:R-:W-:Y:S02]  /*3080*/  LEA R12, P2, R4.reuse, R95, 0x8 ;  /* 0x0000005f040c7211 */ /* 0x040fe400078440ff */
[C---:B------:R-:W-:Y:S02]  /*3090*/  IADD3 R9, P1, PT, R3.reuse, R6, RZ ;  /* 0x0000000603097210 */ /* 0x040fe40007f3e0ff */
        /* <DEDUP_REMOVED lines=10> */
[-C--:B------:R-:W-:Y:S02]  /*3140*/  LEA R8, P1, R9, R95.reuse, 0x1 ;  /* 0x0000005f09087211 */ /* 0x080fe400078208ff */
[C---:B------:R-:W-:Y:S02]  /*3150*/  LEA R4, P0, R14.reuse, R95, 0x1 ;  /* 0x0000005f0e047211 */ /* 0x040fe400078008ff */
[-C--:B------:R-:W-:Y:S02]  /*3160*/  LEA.HI.X R11, R3, R94.reuse, R6, 0x1, P2 ;  /* 0x0000005e030b7211 */ /* 0x080fe400010f0c06 */
[-C--:B------:R-:W-:Y:S02]  /*3170*/  LEA.HI.X R9, R9, R94.reuse, R5, 0x1, P1 ;  /* 0x0000005e09097211 */ /* 0x080fe400008f0c05 */
[----:B------:R-:W-:Y:S01]  /*3180*/  LEA.HI.X R5, R14, R94, R16, 0x1, P0 ;  /* 0x0000005e0e057211 */ /* 0x000fe200000f0c10 */
[----:B------:R1:W-:Y:S04]  /*3190*/  LDGSTS.E.BYPASS.LTC128B.128 [R220+0x2800], desc[UR16][R10.64] ;  /* 0x028000000adc7fae */ /* 0x0003e8000b981a10 */
[----:B------:R1:W-:Y:S04]  /*31a0*/  LDGSTS.E.BYPASS.LTC128B.128 [R220+0x3000], desc[UR16][R8.64] ;  /* 0x0300000008dc7fae */ /* 0x0003e8000b981a10 */
[----:B------:R1:W-:Y:S04]  /*31b0*/  LDGSTS.E.BYPASS.LTC128B.128 [R220+0x3800], desc[UR16][R4.64] ;  /* 0x0380000004dc7fae */ /* 0x0003e8000b981a10 */
[----:B------:R-:W0:Y:S02]  /*31c0*/  LDGDEPBAR ;  /* 0x00000000000079af */ /* 0x000e240000000000 */
.L_x_320:
[----:B------:R-:W2:Y:S04]  /*31d0*/  LDL.LU R176, [R1+0x24] ;  /* 0x0000240001b07983 */ /* 0x000ea80000300800 */
[----:B------:R-:W3:Y:S01]  /*31e0*/  SHFL.BFLY PT, R3, R15, 0x2, 0x1f ;  /* 0x0c401f000f037f89 */ /* 0x000ee200000e0000 */
[----:B-1----:R-:W-:Y:S01]  /*31f0*/  VIADDMNMX R8, R43, 0x8, R92, PT ;  /* 0x000000082b087846 */ /* 0x002fe2000380015c */
[----:B------:R-:W1:Y:S02]  /*3200*/  LDCU UR6, c[0x0][0x45c] ;  /* 0x00008b80ff0677ac */ /* 0x000e640008000800 */
[----:B------:R-:W4:Y:S01]  /*3210*/  LDL.LU R175, [R1+0x28] ;  /* 0x0000280001af7983 */ /* 0x000f220000300800 */
[----:B------:R-:W-:-:S03]  /*3220*/  UIADD3 UR5, UPT, UPT, UR19, -0x4498517b, URZ ;  /* 0xbb67ae8513057890 */ /* 0x000fc6000fffe0ff */
[----:B------:R-:W5:Y:S01]  /*3230*/  LDL.LU R116, [R1+0x1c] ;  /* 0x00001c0001747983 */ /* 0x000f620000300800 */
[----:B------:R-:W-:Y:S02]  /*3240*/  UIADD3 UR9, UPT, UPT, UR18, -0x61c88647, URZ ;  /* 0x9e3779b912097890 */ /* 0x000fe4000fffe0ff */
[----:B------:R-:W-:Y:S01]  /*3250*/  UIADD3 UR8, UPT, UPT, UR18, 0x3c6ef372, URZ ;  /* 0x3c6ef37212087890 */ /* 0x000fe2000fffe0ff */
[----:B------:R-:W2:Y:S01]  /*3260*/  LDL.LU R113, [R1+0x18] ;  /* 0x0000180001717983 */ /* 0x000ea20000300800 */
[----:B------:R-:W-:Y:S02]  /*3270*/  UIADD3 UR7, UPT, UPT, UR19, 0x76cf5d0a, URZ ;  /* 0x76cf5d0a13077890 */ /* 0x000fe4000fffe0ff */
[----:B------:R-:W-:Y:S01]  /*3280*/  UIADD3 UR11, UPT, UPT, UR19, -0x126145ec, URZ ;  /* 0xed9eba14130b7890 */ /* 0x000fe2000fffe0ff */
[----:B------:R-:W4:Y:S01]  /*3290*/  LDL.LU R174, [R1+0x2c] ;  /* 0x00002c0001ae7983 */ /* 0x000f220000300800 */
[----:B------:R-:W1:Y:S03]  /*32a0*/  LDCU UR10, c[0x0][0x4f8] ;  /* 0x00009f00ff0a77ac */ /* 0x000e660008000800 */
[----:B------:R-:W4:Y:S04]  /*32b0*/  LDL.LU R81, [R1+0x20] ;  /* 0x0000200001517983 */ /* 0x000f280000300800 */
[----:B------:R-:W4:Y:S04]  /*32c0*/  LDL.LU R84, [R1+0x14] ;  /* 0x0000140001547983 */ /* 0x000f280000300800 */
[----:B------:R-:W5:Y:S01]  /*32d0*/  LDL.LU R108, [R1+0x10] ;  /* 0x00001000016c7983 */ /* 0x000f620000300800 */
[----:B---3--:R-:W-:Y:S01]  /*32e0*/  FMNMX.FTZ R3, R15, R3, !PT ;  /* 0x000000030f037209 */ /* 0x008fe20007810000 */
[----:B------:R-:W-:Y:S01]  /*32f0*/  IMAD.IADD R208, R208, 0x1, R161 ;  /* 0x00000001d0d07824 */ /* 0x000fe200078e02a1 */
[----:B------:R-:W-:-:S02]  /*3300*/  ISETP.GE.AND P0, PT, R26, R8, PT ;  /* 0x000000081a00720c */ /* 0x000fc40003f06270 */
[-C--:B------:R-:W-:Y:S01]  /*3310*/  ISETP.GE.AND P1, PT, R2, R8.reuse, PT ;  /* 0x000000080200720c */ /* 0x080fe20003f26270 */
[----:B------:R-:W3:Y:S01]  /*3320*/  SHFL.BFLY PT, R4, R3, 0x1, 0x1f ;  /* 0x0c201f0003047f89 */ /* 0x000ee200000e0000 */
[----:B------:R-:W-:Y:S01]  /*3330*/  FSEL R12, R159, -INF , !P0 ;  /* 0xff8000009f0c7808 */ /* 0x000fe20004000000 */
[----:B-1----:R-:W-:Y:S01]  /*3340*/  ULOP3.LUT UR10, UR10, 0xff, URZ, 0xc0, !UPT ;  /* 0x000000ff0a0a7892 */ /* 0x002fe2000f8ec0ff */
[-C--:B------:R-:W-:Y:S02]  /*3350*/  ISETP.GE.AND P0, PT, R33, R8.reuse, PT ;  /* 0x000000082100720c */ /* 0x080fe40003f06270 */
[-C--:B------:R-:W-:Y:S02]  /*3360*/  ISETP.GE.AND P3, PT, R23, R8.reuse, PT ;  /* 0x000000081700720c */ /* 0x080fe40003f66270 */
[----:B------:R-:W-:Y:S02]  /*3370*/  FSEL R62, R135, -INF , !P0 ;  /* 0xff800000873e7808 */ /* 0x000fe40004000000 */
[----:B------:R-:W-:-:S02]  /*3380*/  ISETP.GE.AND P0, PT, R41, R8, PT ;  /* 0x000000082900720c */ /* 0x000fc40003f06270 */
[----:B------:R-:W-:Y:S02]  /*3390*/  FSEL R11, R158, -INF , !P1 ;  /* 0xff8000009e0b7808 */ /* 0x000fe40004800000 */
[-C--:B------:R-:W-:Y:S02]  /*33a0*/  ISETP.GE.AND P1, PT, R27, R8.reuse, PT ;  /* 0x000000081b00720c */ /* 0x080fe40003f26270 */
[----:B------:R-:W-:Y:S02]  /*33b0*/  FSEL R95, R127, -INF , !P0 ;  /* 0xff8000007f5f7808 */ /* 0x000fe40004000000 */
[-C--:B------:R-:W-:Y:S02]  /*33c0*/  ISETP.GE.AND P2, PT, R30, R8.reuse, PT ;  /* 0x000000081e00720c */ /* 0x080fe40003f46270 */
[----:B------:R-:W-:Y:S02]  /*33d0*/  FSEL R15, R138, -INF , !P3 ;  /* 0xff8000008a0f7808 */ /* 0x000fe40005800000 */
[----:B------:R-:W-:-:S02]  /*33e0*/  ISETP.GE.AND P3, PT, R35, R8, PT ;  /* 0x000000082300720c */ /* 0x000fc40003f66270 */
[----:B------:R-:W-:Y:S02]  /*33f0*/  FSEL R56, R134, -INF , !P1 ;  /* 0xff80000086387808 */ /* 0x000fe40004800000 */
[----:B---3--:R-:W-:Y:S02]  /*3400*/  FMNMX.FTZ R140, R3, R4, !PT ;  /* 0x00000004038c7209 */ /* 0x008fe40007810000 */
[----:B------:R-:W-:Y:S02]  /*3410*/  FSEL R16, R139, -INF , !P2 ;  /* 0xff8000008b107808 */ /* 0x000fe40005000000 */
[C---:B------:R-:W-:Y:S01]  /*3420*/  FSETP.NEU.FTZ.AND P0, PT, R140.reuse, -INF , PT ;  /* 0xff8000008c00780b */ /* 0x040fe20003f1d000 */
[----:B------:R-:W-:Y:S01]  /*3430*/  FMUL.FTZ R3, R140, UR6 ;  /* 0x000000068c037c20 */ /* 0x000fe20008410000 */
[-C--:B------:R-:W-:Y:S02]  /*3440*/  ISETP.GE.AND P1, PT, R36, R8.reuse, PT ;  /* 0x000000082400720c */ /* 0x080fe40003f26270 */
[----:B------:R-:W-:-:S02]  /*3450*/  ISETP.GE.AND P2, PT, R34, R8, PT ;  /* 0x000000082200720c */ /* 0x000fc40003f46270 */
[----:B------:R-:W-:Y:S02]  /*3460*/  FSEL R6, R3, RZ, P0 ;  /* 0x000000ff03067208 */ /* 0x000fe40000000000 */
[----:B------:R-:W-:Y:S02]  /*3470*/  FSEL R74, R130, -INF , !P3 ;  /* 0xff800000824a7808 */ /* 0x000fe40005800000 */
[-C--:B------:R-:W-:Y:S01]  /*3480*/  ISETP.GE.AND P3, PT, R44, R8.reuse, PT ;  /* 0x000000082c00720c */ /* 0x080fe20003f66270 */
[--C-:B------:R-:W-:Y:S01]  /*3490*/  FFMA.FTZ R3, R17, UR6, -R6.reuse ;  /* 0x0000000611037c23 */ /* 0x100fe20008010806 */
[----:B------:R-:W-:Y:S01]  /*34a0*/  FSEL R80, R126, -INF , !P1 ;  /* 0xff8000007e507808 */ /* 0x000fe20004800000 */
[--C-:B------:R-:W-:Y:S01]  /*34b0*/  FFMA.FTZ R4, R19, UR6, -R6.reuse ;  /* 0x0000000613047c23 */ /* 0x100fe20008010806 */
[----:B------:R-:W-:Y:S01]  /*34c0*/  FSEL R76, R131, -INF , !P2 ;  /* 0xff800000834c7808 */ /* 0x000fe20005000000 */
[----:B------:R1:W-:Y:S01]  /*34d0*/  MUFU.EX2 R147, R3 ;  /* 0x0000000300937308 */ /* 0x0003e20000000800 */
[-C--:B------:R-:W-:Y:S01]  /*34e0*/  ISETP.GE.AND P1, PT, R50, R8.reuse, PT ;  /* 0x000000083200720c */ /* 0x080fe20003f26270 */
[----:B------:R-:W-:Y:S01]  /*34f0*/  FFMA.FTZ R214, R128, UR6, -R6 ;  /* 0x0000000680d67c23 */ /* 0x000fe20008010806 */
[----:B------:R-:W-:-:S02]  /*3500*/  ISETP.GE.AND P2, PT, R49, R8, PT ;  /* 0x000000083100720c */ /* 0x000fc40003f46270 */
[----:B------:R-:W-:Y:S02]  /*3510*/  FSEL R101, R123, -INF , !P3 ;  /* 0xff8000007b657808 */ /* 0x000fe40005800000 */
[-C--:B------:R-:W-:Y:S01]  /*3520*/  ISETP.GE.AND P3, PT, R25, R8.reuse, PT ;  /* 0x000000081900720c */ /* 0x080fe20003f66270 */
[----:B------:R3:W-:Y:S01]  /*3530*/  MUFU.EX2 R135, R4 ;  /* 0x0000000400877308 */ /* 0x0007e20000000800 */
        /* <DEDUP_REMOVED lines=8> */
[-C--:B------:R-:W-:Y:S02]  /*35c0*/  ISETP.GE.AND P0, PT, R58, R8.reuse, PT ;  /* 0x000000083a00720c */ /* 0x080fe40003f06270 */
[----:B------:R-:W-:Y:S01]  /*35d0*/  FSEL R123, R114, -INF , !P1 ;  /* 0xff800000727b7808 */ /* 0x000fe20004800000 */
[----:B---3--:R-:W-:Y:S01]  /*35e0*/  FFMA.FTZ R4, R20, UR6, -R6 ;  /* 0x0000000614047c23 */ /* 0x008fe20008010806 */
[----:B------:R-:W-:Y:S02]  /*35f0*/  FSEL R10, R79, -INF , !P2 ;  /* 0xff8000004f0a7808 */ /* 0x000fe40005000000 */
[----:B------:R-:W-:Y:S01]  /*3600*/  ISETP.GE.AND P1, PT, R29, R8, PT ;  /* 0x000000081d00720c */ /* 0x000fe20003f26270 */
[----:B------:R3:W-:Y:S01]  /*3610*/  MUFU.EX2 R127, R4 ;  /* 0x00000004007f7308 */ /* 0x0007e20000000800 */
[----:B------:R-:W-:-:S02]  /*3620*/  FSEL R100, R122, -INF , !P4 ;  /* 0xff8000007a647808 */ /* 0x000fc40006000000 */
[----:B------:R-:W-:Y:S02]  /*3630*/  FSEL R122, R115, -INF , !P0 ;  /* 0xff800000737a7808 */ /* 0x000fe40004000000 */
[----:B------:R-:W-:Y:S02]  /*3640*/  ISETP.GE.AND P0, PT, R28, R8, PT ;  /* 0x000000081c00720c */ /* 0x000fe40003f06270 */
[----:B------:R-:W-:Y:S02]  /*3650*/  FSEL R13, R86, -INF , !P1 ;  /* 0xff800000560d7808 */ /* 0x000fe40004800000 */
[----:B-1----:R-:W-:Y:S02]  /*3660*/  FMNMX3.FTZ R3, R11, R12, R9, !PT ;  /* 0x0000000c0b037276 */ /* 0x002fe40007810009 */
[----:B------:R-:W-:Y:S02]  /*3670*/  FSEL R14, R87, -INF , !P0 ;  /* 0xff800000570e7808 */ /* 0x000fe40004000000 */
[----:B------:R-:W-:-:S02]  /*3680*/  FMNMX3.FTZ R3, R3, R10, R15, !PT ;  /* 0x0000000a03037276 */ /* 0x000fc4000781000f */
[----:B------:R-:W-:Y:S02]  /*3690*/  ISETP.GE.AND P1, PT, R32, R8, PT ;  /* 0x000000082000720c */ /* 0x000fe40003f26270 */
[----:B------:R-:W-:Y:S01]  /*36a0*/  FMNMX3.FTZ R3, R3, R16, R13, !PT ;  /* 0x0000001003037276 */ /* 0x000fe2000781000d */
[----:B---3--:R-:W-:Y:S01]  /*36b0*/  FFMA.FTZ R4, R21, UR6, -R6 ;  /* 0x0000000615047c23 */ /* 0x008fe20008010806 */
[----:B------:R-:W-:Y:S02]  /*36c0*/  ISETP.GE.AND P0, PT, R31, R8, PT ;  /* 0x000000081f00720c */ /* 0x000fe40003f06270 */
[----:B------:R-:W-:Y:S01]  /*36d0*/  FSEL R18, R90, -INF , !P1 ;  /* 0xff8000005a127808 */ /* 0x000fe20004800000 */
[----:B------:R1:W-:Y:S01]  /*36e0*/  MUFU.EX2 R146, R4 ;  /* 0x0000000400927308 */ /* 0x0003e20000000800 */
[----:B------:R-:W-:Y:S02]  /*36f0*/  FMNMX3.FTZ R3, R3, R14, R56, !PT ;  /* 0x0000000e03037276 */ /* 0x000fe40007810038 */
[----:B------:R-:W-:-:S02]  /*3700*/  FSEL R19, R91, -INF , !P0 ;  /* 0xff8000005b137808 */ /* 0x000fc40004000000 */
[----:B------:R-:W-:Y:S02]  /*3710*/  ISETP.GE.AND P1, PT, R38, R8, PT ;  /* 0x000000082600720c */ /* 0x000fe40003f26270 */
[----:B------:R-:W-:Y:S02]  /*3720*/  FMNMX3.FTZ R3, R3, R62, R18, !PT ;  /* 0x0000003e03037276 */ /* 0x000fe40007810012 */
[----:B------:R-:W-:Y:S02]  /*3730*/  ISETP.GE.AND P0, PT, R37, R8, PT ;  /* 0x000000082500720c */ /* 0x000fe40003f06270 */
[----:B------:R-:W-:Y:S02]  /*3740*/  FSEL R59, R98, -INF , !P1 ;  /* 0xff800000623b7808 */ /* 0x000fe40004800000 */
[----:B------:R-:W-:Y:S02]  /*3750*/  FMNMX3.FTZ R3, R3, R19, R74, !PT ;  /* 0x0000001303037276 */ /* 0x000fe4000781004a */
[----:B------:R-:W-:-:S02]  /*3760*/  FSEL R20, R99, -INF , !P0 ;  /* 0xff80000063147808 */ /* 0x000fc40004000000 */
[----:B------:R-:W-:Y:S01]  /*3770*/  ISETP.GE.AND P1, PT, R40, R8, PT ;  /* 0x000000082800720c */ /* 0x000fe20003f26270 */
[----:B-1----:R-:W-:Y:S01]  /*3780*/  FFMA.FTZ R4, R22, UR6, -R6 ;  /* 0x0000000616047c23 */ /* 0x002fe20008010806 */
[----:B------:R-:W-:Y:S02]  /*3790*/  FMNMX3.FTZ R3, R3, R76, R59, !PT ;  /* 0x0000004c03037276 */ /* 0x000fe4000781003b */
[----:B------:R-:W-:Y:S01]  /*37a0*/  ISETP.GE.AND P0, PT, R39, R8, PT ;  /* 0x000000082700720c */ /* 0x000fe20003f06270 */
[----:B------:R1:W-:Y:S01]  /*37b0*/  MUFU.EX2 R131, R4 ;  /* 0x0000000400837308 */ /* 0x0003e20000000800 */
[----:B------:R-:W-:Y:S02]  /*37c0*/  FSEL R75, R102, -INF , !P1 ;  /* 0xff800000664b7808 */ /* 0x000fe40004800000 */
[----:B------:R-:W-:Y:S02]  /*37d0*/  FMNMX3.FTZ R3, R3, R20, R80, !PT ;  /* 0x0000001403037276 */ /* 0x000fe40007810050 */
[----:B------:R-:W-:-:S02]  /*37e0*/  FSEL R77, R103, -INF , !P0 ;  /* 0xff800000674d7808 */ /* 0x000fc40004000000 */
[-C--:B------:R-:W-:Y:S02]  /*37f0*/  ISETP.GE.AND P1, PT, R46, R8.reuse, PT ;  /* 0x000000082e00720c */ /* 0x080fe40003f26270 */
[----:B------:R-:W-:Y:S02]  /*3800*/  FMNMX3.FTZ R3, R3, R95, R75, !PT ;  /* 0x0000005f03037276 */ /* 0x000fe4000781004b */
[-C--:B------:R-:W-:Y:S02]  /*3810*/  ISETP.GE.AND P0, PT, R48, R8.reuse, PT ;  /* 0x000000083000720c */ /* 0x080fe40003f06270 */
[----:B------:R-:W-:Y:S02]  /*3820*/  FSEL R121, R110, -INF , !P1 ;  /* 0xff8000006e797808 */ /* 0x000fe40004800000 */
[----:B------:R-:W-:Y:S02]  /*3830*/  FMNMX3.FTZ R3, R3, R77, R100, !PT ;  /* 0x0000004d03037276 */ /* 0x000fe40007810064 */
[----:B------:R-:W-:Y:S01]  /*3840*/  FSEL R120, R111, -INF , !P0 ;  /* 0xff8000006f787808 */ /* 0x000fe20004000000 */
[----:B-1----:R-:W-:Y:S01]  /*3850*/  FFMA.FTZ R4, R45, UR6, -R6 ;  /* 0x000000062d047c23 */ /* 0x002fe20008010806 */
[----:B------:R-:W-:-:S02]  /*3860*/  ISETP.GE.AND P1, PT, R52, R8, PT ;  /* 0x000000083400720c */ /* 0x000fc40003f26270 */
[----:B------:R-:W-:Y:S01]  /*3870*/  FMNMX3.FTZ R3, R3, R101, R121, !PT ;  /* 0x0000006503037276 */ /* 0x000fe20007810079 */
[----:B------:R1:W-:Y:S01]  /*3880*/  MUFU.EX2 R157, R4 ;  /* 0x00000004009d7308 */ /* 0x0003e20000000800 */
[----:B------:R-:W-:Y:S02]  /*3890*/  ISETP.GE.AND P0, PT, R53, R8, PT ;  /* 0x000000083500720c */ /* 0x000fe40003f06270 */
[----:B------:R-:W-:Y:S02]  /*38a0*/  FSEL R119, R106, -INF , !P1 ;  /* 0xff8000006a777808 */ /* 0x000fe40004800000 */
[----:B------:R-:W-:Y:S02]  /*38b0*/  FMNMX3.FTZ R3, R3, R120, R125, !PT ;  /* 0x0000007803037276 */ /* 0x000fe4000781007d */
[----:B------:R-:W-:Y:S02]  /*38c0*/  FSEL R118, R107, -INF , !P0 ;  /* 0xff8000006b767808 */ /* 0x000fe40004000000 */
[----:B------:R-:W-:-:S02]  /*38d0*/  ISETP.GE.AND P1, PT, R63, R8, PT ;  /* 0x000000083f00720c */ /* 0x000fc40003f26270 */
[----:B------:R-:W-:Y:S02]  /*38e0*/  FMNMX3.FTZ R3, R3, R124, R119, !PT ;  /* 0x0000007c03037276 */ /* 0x000fe40007810077 */
[----:B------:R-:W-:Y:S02]  /*38f0*/  ISETP.GE.AND P0, PT, R66, R8, PT ;  /* 0x000000084200720c */ /* 0x000fe40003f06270 */
[----:B------:R-:W-:Y:S02]  /*3900*/  FSEL R115, R82, -INF , !P1 ;  /* 0xff80000052737808 */ /* 0x000fe40004800000 */
[----:B------:R-:W-:Y:S01]  /*3910*/  FMNMX3.FTZ R3, R3, R118, R123, !PT ;  /* 0x0000007603037276 */ /* 0x000fe2000781007b */
[----:B-1----:R-:W-:Y:S01]  /*3920*/  FFMA.FTZ R4, R47, UR6, -R6 ;  /* 0x000000062f047c23 */ /* 0x002fe20008010806 */
[----:B------:R-:W-:Y:S02]  /*3930*/  FSEL R112, R83, -INF , !P0 ;  /* 0xff80000053707808 */ /* 0x000fe40004000000 */
[----:B------:R-:W-:Y:S01]  /*3940*/  FMNMX3.FTZ R3, R3, R122, R115, !PT ;  /* 0x0000007a03037276 */ /* 0x000fe20007810073 */
[----:B------:R1:W-:Y:S01]  /*3950*/  MUFU.EX2 R134, R4 ;  /* 0x0000000400867308 */ /* 0x0003e20000000800 */
[----:B------:R-:W-:-:S02]  /*3960*/  VIADDMNMX R126, R43, 0x40, R92, PT ;  /* 0x000000402b7e7846 */ /* 0x000fc4000380015c */
[----:B------:R-:W-:Y:S02]  /*3970*/  FMNMX.FTZ R3, R112, R3, !PT ;  /* 0x0000000370037209 */ /* 0x000fe40007810000 */
[-C--:B------:R-:W-:Y:S02]  /*3980*/  ISETP.GE.AND P5, PT, R26, R126.reuse, PT ;  /* 0x0000007e1a00720c */ /* 0x080fe40003fa6270 */
[-C--:B------:R-:W-:Y:S01]  /*3990*/  ISETP.GE.AND P0, PT, R25, R126.reuse, PT ;  /* 0x0000007e1900720c */ /* 0x080fe20003f06270 */
[----:B------:R-:W3:Y:S01]  /*39a0*/  SHFL.BFLY PT, R5, R3, 0x2, 0x1f ;  /* 0x0c401f0003057f89 */ /* 0x000ee200000e0000 */
[----:B------:R-:W-:Y:S02]  /*39b0*/  FSEL R17, R245, -INF , !P5 ;  /* 0xff800000f5117808 */ /* 0x000fe40006800000 */
[-C--:B------:R-:W-:Y:S02]  /*39c0*/  ISETP.GE.AND P5, PT, R28, R126.reuse, PT ;  /* 0x0000007e1c00720c */ /* 0x080fe40003fa6270 */
[----:B------:R-:W-:-:S02]  /*39d0*/  ISETP.GE.AND P4, PT, R24, R126, PT ;  /* 0x0000007e1800720c */ /* 0x000fc40003f86270 */
[-C--:B------:R-:W-:Y:S01]  /*39e0*/  ISETP.GE.AND P3, PT, R23, R126.reuse, PT ;  /* 0x0000007e1700720c */ /* 0x080fe20003f66270 */
[--C-:B-1----:R-:W-:Y:S01]  /*39f0*/  FFMA.FTZ R4, R51, UR6, -R6.reuse ;  /* 0x0000000633047c23 */ /* 0x102fe20008010806 */
[----:B------:R-:W-:Y:S01]  /*3a00*/  FSEL R21, R148, -INF , !P0 ;  /* 0xff80000094157808 */ /* 0x000fe20004000000 */
[--C-:B------:R-:W-:Y:S01]  /*3a10*/  FFMA.FTZ R148, R144, UR6, -R6.reuse ;  /* 0x0000000690947c23 */ /* 0x100fe20008010806 */
[-C--:B------:R-:W-:Y:S01]  /*3a20*/  ISETP.GE.AND P2, PT, R30, R126.reuse, PT ;  /* 0x0000007e1e00720c */ /* 0x080fe20003f46270 */
[----:B------:R1:W-:Y:S01]  /*3a30*/  MUFU.EX2 R156, R4 ;  /* 0x00000004009c7308 */ /* 0x0003e20000000800 */
[----:B------:R-:W-:Y:S01]  /*3a40*/  FSEL R22, R149, -INF , !P4 ;  /* 0xff80000095167808 */ /* 0x000fe20006000000 */
[----:B------:R-:W-:Y:S01]  /*3a50*/  FFMA.FTZ R149, R142, UR6, -R6 ;  /* 0x000000068e957c23 */ /* 0x000fe20008010806 */
[----:B------:R-:W-:Y:S02]  /*3a60*/  FSEL R45, R216, -INF , !P3 ;  /* 0xff800000d82d7808 */ /* 0x000fe40005800000 */
[----:B------:R-:W-:-:S02]  /*3a70*/  ISETP.GE.AND P0, PT, R27, R126, PT ;  /* 0x0000007e1b00720c */ /* 0x000fc40003f06270 */
[-C--:B------:R-:W-:Y:S02]  /*3a80*/  ISETP.GE.AND P4, PT, R33, R126.reuse, PT ;  /* 0x0000007e2100720c */ /* 0x080fe40003f86270 */
[----:B------:R-:W-:Y:S02]  /*3a90*/  ISETP.GE.AND P3, PT, R32, R126, PT ;  /* 0x0000007e2000720c */ /* 0x000fe40003f66270 */
[----:B---3--:R-:W-:Y:S02]  /*3aa0*/  FMNMX.FTZ R3, R3, R5, !PT ;  /* 0x0000000503037209 */ /* 0x008fe40007810000 */
[----:B------:R-:W-:Y:S01]  /*3ab0*/  LEA R208, R208, UR4, 0x1 ;  /* 0x00000004d0d07c11 */ /* 0x000fe2000f8e08ff */
[----:B------:R-:W-:Y:S02]  /*3ac0*/  UIADD3 UR4, UPT, UPT, UR19, 0x646e171e, URZ ;  /* 0x646e171e13047890 */ /* 0x000fe4000fffe0ff */
[----:B------:R-:W3:Y:S01]  /*3ad0*/  SHFL.BFLY PT, R5, R3, 0x1, 0x1f ;  /* 0x0c201f0003057f89 */ /* 0x000ee200000e0000 */
[----:B-1----:R-:W-:-:S04]  /*3ae0*/  FFMA.FTZ R4, R54, UR6, -R6 ;  /* 0x0000000636047c23 */ /* 0x002fc80008010806 */
[----:B------:R1:W3:Y:S02]  /*3af0*/  MUFU.EX2 R145, R4 ;  /* 0x0000000400917308 */ /* 0x0002e40000000800 */
[--C-:B-1----:R-:W-:Y:S01]  /*3b00*/  FFMA.FTZ R4, R57, UR6, -R6.reuse ;  /* 0x0000000639047c23 */ /* 0x102fe20008010806 */
[----:B---3--:R-:W-:Y:S01]  /*3b10*/  FMNMX.FTZ R139, R3, R5, !PT ;  /* 0x00000005038b7209 */ /* 0x008fe20007810000 */
[----:B------:R-:W-:-:S04]  /*3b20*/  FFMA.FTZ R3, R72, UR6, -R6 ;  /* 0x0000000648037c23 */ /* 0x000fc80008010806 */
[----:B------:R1:W-:Y:S01]  /*3b30*/  MUFU.EX2 R159, R4 ;  /* 0x00000004009f7308 */ /* 0x0003e20000000800 */
[----:B------:R-:W-:-:S07]  /*3b40*/  FSETP.NEU.FTZ.AND P1, PT, R139, -INF , PT ;  /* 0xff8000008b00780b */ /* 0x000fce0003f3d000 */
[----:B------:R3:W-:Y:S01]  /*3b50*/  MUFU.EX2 R173, R3 ;  /* 0x0000000300ad7308 */ /* 0x0007e20000000800 */
[----:B-1----:R-:W-:-:S07]  /*3b60*/  FFMA.FTZ R4, R61, UR6, -R6 ;  /* 0x000000063d047c23 */ /* 0x002fce0008010806 */
[----:B------:R1:W-:Y:S01]  /*3b70*/  MUFU.EX2 R158, R4 ;  /* 0x00000004009e7308 */ /* 0x0003e20000000800 */
[----:B---3--:R-:W-:-:S05]  /*3b80*/  FMUL.FTZ R3, R139, UR6 ;  /* 0x000000068b037c20 */ /* 0x008fca0008410000 */
[----:B------:R-:W-:Y:S02]  /*3b90*/  FSEL R5, R3, RZ, P1 ;  /* 0x000000ff03057208 */ /* 0x000fe40000800000 */
[----:B------:R-:W-:-:S03]  /*3ba0*/  ISETP.GE.AND P1, PT, R29, R126, PT ;  /* 0x0000007e1d00720c */ /* 0x000fc60003f26270 */
[--C-:B------:R-:W-:Y:S01]  /*3bb0*/  FFMA.FTZ R3, R11, UR6, -R5.reuse ;  /* 0x000000060b037c23 */ /* 0x100fe20008010805 */
[--C-:B------:R-:W-:Y:S01]  /*3bc0*/  FFMA.FTZ R178, R124, UR6, -R5.reuse ;  /* 0x000000067cb27c23 */ /* 0x100fe20008010805 */
[--C-:B------:R-:W-:Y:S01]  /*3bd0*/  FFMA.FTZ R179, R119, UR6, -R5.reuse ;  /* 0x0000000677b37c23 */ /* 0x100fe20008010805 */
[----:B-1----:R-:W-:Y:S01]  /*3be0*/  FFMA.FTZ R4, R60, UR6, -R6 ;  /* 0x000000063c047c23 */ /* 0x002fe20008010806 */
[----:B------:R1:W-:Y:S01]  /*3bf0*/  MUFU.EX2 R102, R3 ;  /* 0x0000000300667308 */ /* 0x0003e20000000800 */
[--C-:B------:R-:W-:Y:S01]  /*3c00*/  FFMA.FTZ R181, R118, UR6, -R5.reuse ;  /* 0x0000000676b57c23 */ /* 0x100fe20008010805 */
[--C-:B------:R-:W-:Y:S01]  /*3c10*/  FFMA.FTZ R215, R123, UR6, -R5.reuse ;  /* 0x000000067bd77c23 */ /* 0x100fe20008010805 */
[----:B------:R-:W-:Y:S01]  /*3c20*/  FFMA.FTZ R216, R115, UR6, -R5 ;  /* 0x0000000673d87c23 */ /* 0x000fe20008010805 */
[----:B------:R-:W-:-:S04]  /*3c30*/  F2FP.BF16.F32.PACK_AB R115, R145, R156 ;  /* 0x0000009c9173723e */ /* 0x000fc800000010ff */
[----:B------:R3:W-:Y:S01]  /*3c40*/  MUFU.EX2 R165, R4 ;  /* 0x0000000400a57308 */ /* 0x0007e20000000800 */
[----:B--2---:R-:W-:Y:S02]  /*3c50*/  IMAD.MOV.U32 R177, RZ, RZ, R113 ;  /* 0x000000ffffb17224 */ /* 0x004fe400078e0071 */
[----:B-1----:R-:W-:-:S05]  /*3c60*/  FFMA.FTZ R3, R12, UR6, -R5 ;  /* 0x000000060c037c23 */ /* 0x002fca0008010805 */
[----:B------:R1:W-:Y:S01]  /*3c70*/  MUFU.EX2 R99, R3 ;  /* 0x0000000300637308 */ /* 0x0003e20000000800 */
[--C-:B---3--:R-:W-:Y:S01]  /*3c80*/  FFMA.FTZ R4, R65, UR6, -R6.reuse ;  /* 0x0000000641047c23 */ /* 0x108fe20008010806 */
[----:B------:R-:W-:Y:S01]  /*3c90*/  FSEL R65, R152, -INF , !P1 ;  /* 0xff80000098417808 */ /* 0x000fe20004800000 */
[----:B------:R-:W-:Y:S01]  /*3ca0*/  FFMA.FTZ R152, R137, UR6, -R6 ;  /* 0x0000000689987c23 */ /* 0x000fe20008010806 */
[----:B------:R-:W-:-:S04]  /*3cb0*/  ISETP.GE.AND P1, PT, R35, R126, PT ;  /* 0x0000007e2300720c */ /* 0x000fc80003f26270 */
[----:B------:R2:W3:Y:S01]  /*3cc0*/  MUFU.EX2 R164, R4 ;  /* 0x0000000400a47308 */ /* 0x0004e20000000800 */
[----:B------:R-:W-:Y:S02]  /*3cd0*/  FSEL R78, R236, -INF , !P1 ;  /* 0xff800000ec4e7808 */ /* 0x000fe40004800000 */
[----:B------:R-:W-:Y:S01]  /*3ce0*/  ISETP.GE.AND P1, PT, R40, R126, PT ;  /* 0x0000007e2800720c */ /* 0x000fe20003f26270 */
[----:B-1----:R-:W-:-:S03]  /*3cf0*/  FFMA.FTZ R3, R9, UR6, -R5 ;  /* 0x0000000609037c23 */ /* 0x002fc60008010805 */
[----:B------:R-:W-:Y:S02]  /*3d00*/  FSEL R91, R200, -INF , !P1 ;  /* 0xff800000c85b7808 */ /* 0x000fe40004800000 */
[-C--:B------:R-:W-:Y:S01]  /*3d10*/  ISETP.GE.AND P1, PT, R49, R126.reuse, PT ;  /* 0x0000007e3100720c */ /* 0x080fe20003f26270 */
[----:B------:R1:W-:Y:S01]  /*3d20*/  MUFU.EX2 R104, R3 ;  /* 0x0000000300687308 */ /* 0x0003e20000000800 */
[----:B------:R-:W-:Y:S02]  /*3d30*/  VIADDMNMX R9, R43, 0x48, R92, PT ;  /* 0x000000482b097846 */ /* 0x000fe4000380015c */
[----:B-----5:R-:W-:Y:S01]  /*3d40*/  FSEL R90, R108, -INF , !P1 ;  /* 0xff8000006c5a7808 */ /* 0x020fe20004800000 */
[----:B--2---:R-:W-:Y:S01]  /*3d50*/  FFMA.FTZ R4, R64, UR6, -R6 ;  /* 0x0000000640047c23 */ /* 0x004fe20008010806 */
[----:B------:R-:W-:Y:S01]  /*3d60*/  FSEL R64, R217, -INF , !P2 ;  /* 0xff800000d9407808 */ /* 0x000fe20005000000 */
[----:B------:R-:W-:Y:S01]  /*3d70*/  FFMA.FTZ R217, R112, UR6, -R5 ;  /* 0x0000000670d97c23 */ /* 0x000fe20008010805 */
[-C--:B------:R-:W-:Y:S01]  /*3d80*/  ISETP.GE.AND P2, PT, R31, R126.reuse, PT ;  /* 0x0000007e1f00720c */ /* 0x080fe20003f46270 */
[----:B------:R2:W-:Y:S01]  /*3d90*/  MUFU.EX2 R167, R4 ;  /* 0x0000000400a77308 */ /* 0x0005e20000000800 */
[----:B------:R-:W-:-:S02]  /*3da0*/  ISETP.GE.AND P1, PT, R63, R126, PT ;  /* 0x0000007e3f00720c */ /* 0x000fc40003f26270 */
[----:B------:R-:W-:Y:S02]  /*3db0*/  FSEL R72, R193, -INF , !P2 ;  /* 0xff800000c1487808 */ /* 0x000fe40005000000 */
[-C--:B------:R-:W-:Y:S02]  /*3dc0*/  ISETP.GE.AND P2, PT, R41, R126.reuse, PT ;  /* 0x0000007e2900720c */ /* 0x080fe40003f46270 */
[----:B---3--:R-:W-:Y:S01]  /*3dd0*/  F2FP.BF16.F32.PACK_AB R124, R164, R165 ;  /* 0x000000a5a47c723e */ /* 0x008fe200000010ff */
[----:B-1----:R-:W-:Y:S01]  /*3de0*/  FFMA.FTZ R3, R10, UR6, -R5 ;  /* 0x000000060a037c23 */ /* 0x002fe20008010805 */
[----:B------:R-:W-:Y:S02]  /*3df0*/  FSEL R87, R241, -INF , !P2 ;  /* 0xff800000f1577808 */ /* 0x000fe40005000000 */
[-C--:B------:R-:W-:Y:S01]  /*3e00*/  ISETP.GE.AND P2, PT, R48, R126.reuse, PT ;  /* 0x0000007e3000720c */ /* 0x080fe20003f46270 */
[----:B------:R1:W-:Y:S03]  /*3e10*/  MUFU.EX2 R103, R3 ;  /* 0x0000000300677308 */ /* 0x0003e60000000800 */
[----:B------:R-:W-:Y:S01]  /*3e20*/  FSEL R93, R205, -INF , !P2 ;  /* 0xff800000cd5d7808 */ /* 0x000fe20005000000 */
[--C-:B--2---:R-:W-:Y:S01]  /*3e30*/  FFMA.FTZ R4, R67, UR6, -R6.reuse ;  /* 0x0000000643047c23 */ /* 0x104fe20008010806 */
[----:B------:R-:W-:Y:S01]  /*3e40*/  FSEL R67, R153, -INF , !P5 ;  /* 0xff80000099437808 */ /* 0x000fe20006800000 */
[----:B------:R-:W-:Y:S01]  /*3e50*/  FFMA.FTZ R153, R133, UR6, -R6 ;  /* 0x0000000685997c23 */ /* 0x000fe20008010806 */
[-C--:B------:R-:W-:Y:S01]  /*3e60*/  ISETP.GE.AND P5, PT, R34, R126.reuse, PT ;  /* 0x0000007e2200720c */ /* 0x080fe20003fa6270 */
[----:B------:R2:W3:Y:S01]  /*3e70*/  MUFU.EX2 R166, R4 ;  /* 0x0000000400a67308 */ /* 0x0004e20000000800 */
[----:B------:R-:W-:-:S02]  /*3e80*/  ISETP.GE.AND P2, PT, R58, R126, PT ;  /* 0x0000007e3a00720c */ /* 0x000fc40003f46270 */
[----:B------:R-:W-:Y:S02]  /*3e90*/  FSEL R82, R237, -INF , !P5 ;  /* 0xff800000ed527808 */ /* 0x000fe40006800000 */
[-C--:B------:R-:W-:Y:S02]  /*3ea0*/  ISETP.GE.AND P5, PT, R2, R126.reuse, PT ;  /* 0x0000007e0200720c */ /* 0x080fe40003fa6270 */
[----:B------:R-:W-:Y:S01]  /*3eb0*/  FSEL R79, R176, -INF , !P2 ;  /* 0xff800000b04f7808 */ /* 0x000fe20005000000 */
[----:B------:R-:W-:Y:S02]  /*3ec0*/  IMAD.MOV.U32 R176, RZ, RZ, R116 ;  /* 0x000000ffffb07224 */ /* 0x000fe400078e0074 */
[----:B-1----:R-:W-:Y:S01]  /*3ed0*/  FFMA.FTZ R3, R15, UR6, -R5 ;  /* 0x000000060f037c23 */ /* 0x002fe20008010805 */
[----:B------:R-:W-:Y:S02]  /*3ee0*/  FSEL R10, R244, -INF , !P5 ;  /* 0xff800000f40a7808 */ /* 0x000fe40006800000 */
[----:B------:R-:W-:Y:S01]  /*3ef0*/  ISETP.GE.AND P5, PT, R42, R126, PT ;  /* 0x0000007e2a00720c */ /* 0x000fe20003fa6270 */
[----:B------:R1:W-:Y:S01]  /*3f00*/  MUFU.EX2 R109, R3 ;  /* 0x00000003006d7308 */ /* 0x0003e20000000800 */
        /* <DEDUP_REMOVED lines=9> */
[----:B---3--:R-:W-:Y:S02]  /*3fa0*/  F2FP.BF16.F32.PACK_AB R123, R166, R167 ;  /* 0x000000a7a67b723e */ /* 0x008fe400000010ff */
[----:B-1----:R-:W-:Y:S02]  /*3fb0*/  FMNMX3.FTZ R3, R10, R17, R21, !PT ;  /* 0x000000110a037276 */ /* 0x002fe40007810015 */
[----:B------:R-:W-:Y:S02]  /*3fc0*/  FSEL R96, R204, -INF , !P3 ;  /* 0xff800000cc607808 */ /* 0x000fe40005800000 */
[----:B------:R-:W-:Y:S02]  /*3fd0*/  FMNMX3.FTZ R3, R3, R22, R45, !PT ;  /* 0x0000001603037276 */ /* 0x000fe4000781002d */
[----:B------:R-:W-:Y:S01]  /*3fe0*/  ISETP.GE.AND P3, PT, R55, R126, PT ;  /* 0x0000007e3700720c */ /* 0x000fe20003f66270 */
[----:B--2---:R-:W-:Y:S01]  /*3ff0*/  FFMA.FTZ R4, R69, UR6, -R6 ;  /* 0x0000000645047c23 */ /* 0x004fe20008010806 */
[----:B------:R-:W-:-:S02]  /*4000*/  FMNMX3.FTZ R3, R3, R64, R65, !PT ;  /* 0x0000004003037276 */ /* 0x000fc40007810041 */
[----:B------:R-:W-:Y:S01]  /*4010*/  FSEL R69, R225, -INF , !P4 ;  /* 0xff800000e1457808 */ /* 0x000fe20006000000 */
[----:B------:R1:W-:Y:S01]  /*4020*/  MUFU.EX2 R168, R4 ;  /* 0x0000000400a87308 */ /* 0x0003e20000000800 */
[-C--:B------:R-:W-:Y:S02]  /*4030*/  ISETP.GE.AND P4, PT, R37, R126.reuse, PT ;  /* 0x0000007e2500720c */ /* 0x080fe40003f86270 */
[----:B----4-:R-:W-:Y:S02]  /*4040*/  FSEL R83, R81, -INF , !P3 ;  /* 0xff80000051537808 */ /* 0x010fe40005800000 */
[----:B------:R-:W-:Y:S02]  /*4050*/  FSEL R89, R197, -INF , !P4 ;  /* 0xff800000c5597808 */ /* 0x000fe40006000000 */
[----:B------:R-:W-:Y:S02]  /*4060*/  ISETP.GE.AND P4, PT, R44, R126, PT ;  /* 0x0000007e2c00720c */ /* 0x000fe40003f86270 */
[----:B------:R-:W-:-:S02]  /*4070*/  ISETP.GE.AND P3, PT, R25, R9, PT ;  /* 0x000000091900720c */ /* 0x000fc40003f66270 */
[----:B------:R-:W-:Y:S02]  /*4080*/  FSEL R97, R249, -INF , !P4 ;  /* 0xff800000f9617808 */ /* 0x000fe40006000000 */
[-C--:B------:R-:W-:Y:S01]  /*4090*/  ISETP.GE.AND P4, PT, R53, R126.reuse, PT ;  /* 0x0000007e3500720c */ /* 0x080fe20003f86270 */
[----:B-1----:R-:W-:Y:S01]  /*40a0*/  FFMA.FTZ R4, R68, UR6, -R6 ;  /* 0x0000000644047c23 */ /* 0x002fe20008010806 */
[----:B------:R-:W-:Y:S02]  /*40b0*/  FSEL R68, R224, -INF , !P0 ;  /* 0xff800000e0447808 */ /* 0x000fe40004000000 */
[----:B------:R-:W-:Y:S01]  /*40c0*/  ISETP.GE.AND P0, PT, R38, R126, PT ;  /* 0x0000007e2600720c */ /* 0x000fe20003f06270 */
[----:B------:R1:W-:Y:S01]  /*40d0*/  MUFU.EX2 R171, R4 ;  /* 0x0000000400ab7308 */ /* 0x0003e20000000800 */
[----:B------:R-:W-:Y:S02]  /*40e0*/  FMNMX3.FTZ R3, R3, R67, R68, !PT ;  /* 0x0000004303037276 */ /* 0x000fe40007810044 */
[----:B------:R-:W-:-:S02]  /*40f0*/  FSEL R85, R196, -INF , !P0 ;  /* 0xff800000c4557808 */ /* 0x000fc40004000000 */
[----:B------:R-:W-:Y:S02]  /*4100*/  FMNMX3.FTZ R3, R3, R69, R70, !PT ;  /* 0x0000004503037276 */ /* 0x000fe40007810046 */
[----:B------:R-:W-:Y:S02]  /*4110*/  ISETP.GE.AND P0, PT, R39, R126, PT ;  /* 0x0000007e2700720c */ /* 0x000fe40003f06270 */
[----:B------:R-:W-:Y:S02]  /*4120*/  FMNMX3.FTZ R3, R3, R72, R78, !PT ;  /* 0x0000004803037276 */ /* 0x000fe4000781004e */
[----:B------:R-:W-:Y:S02]  /*4130*/  FSEL R94, R201, -INF , !P0 ;  /* 0xff800000c95e7808 */ /* 0x000fe40004000000 */
[----:B------:R-:W-:Y:S02]  /*4140*/  FMNMX3.FTZ R3, R3, R82, R85, !PT ;  /* 0x0000005203037276 */ /* 0x000fe40007810055 */
[----:B------:R-:W-:Y:S01]  /*4150*/  ISETP.GE.AND P0, PT, R50, R126, PT ;  /* 0x0000007e3200720c */ /* 0x000fe20003f06270 */
[----:B-1----:R-:W-:Y:S01]  /*4160*/  FFMA.FTZ R4, R71, UR6, -R6 ;  /* 0x0000000647047c23 */ /* 0x002fe20008010806 */
[----:B------:R-:W-:-:S02]  /*4170*/  FMNMX3.FTZ R3, R3, R89, R88, !PT ;  /* 0x0000005903037276 */ /* 0x000fc40007810058 */
[----:B------:R-:W-:Y:S01]  /*4180*/  FSEL R86, R84, -INF , !P0 ;  /* 0xff80000054567808 */ /* 0x000fe20004000000 */
[----:B------:R1:W-:Y:S01]  /*4190*/  MUFU.EX2 R170, R4 ;  /* 0x0000000400aa7308 */ /* 0x0003e20000000800 */
[----:B------:R-:W-:Y:S02]  /*41a0*/  FMNMX3.FTZ R3, R3, R87, R91, !PT ;  /* 0x0000005703037276 */ /* 0x000fe4000781005b */
[----:B------:R-:W-:Y:S02]  /*41b0*/  FSEL R84, R232, -INF , !P5 ;  /* 0xff800000e8547808 */ /* 0x000fe40006800000 */
[----:B------:R-:W-:Y:S02]  /*41c0*/  FMNMX3.FTZ R3, R3, R94, R98, !PT ;  /* 0x0000005e03037276 */ /* 0x000fe40007810062 */
[----:B------:R-:W-:Y:S02]  /*41d0*/  FSEL R81, R233, -INF , !P4 ;  /* 0xff800000e9517808 */ /* 0x000fe40006000000 */
[----:B------:R-:W-:-:S02]  /*41e0*/  FMNMX3.FTZ R3, R3, R97, R96, !PT ;  /* 0x0000006103037276 */ /* 0x000fc40007810060 */
[----:B------:R-:W-:Y:S02]  /*41f0*/  ISETP.GE.AND P0, PT, R66, R126, PT ;  /* 0x0000007e4200720c */ /* 0x000fe40003f06270 */
[----:B------:R-:W-:Y:S02]  /*4200*/  FMNMX3.FTZ R3, R3, R93, R90, !PT ;  /* 0x0000005d03037276 */ /* 0x000fe4000781005a */
[----:B------:R-:W-:Y:S01]  /*4210*/  FSEL R71, R229, -INF , !P0 ;  /* 0xff800000e5477808 */ /* 0x000fe20004000000 */
[----:B-1----:R-:W-:Y:S01]  /*4220*/  FFMA.FTZ R4, R73, UR6, -R6 ;  /* 0x0000000649047c23 */ /* 0x002fe20008010806 */
[----:B------:R-:W-:Y:S02]  /*4230*/  FMNMX3.FTZ R3, R3, R86, R84, !PT ;  /* 0x0000005603037276 */ /* 0x000fe40007810054 */
[----:B------:R-:W-:Y:S01]  /*4240*/  FSEL R73, R228, -INF , !P1 ;  /* 0xff800000e4497808 */ /* 0x000fe20004800000 */
[----:B------:R1:W-:Y:S01]  /*4250*/  MUFU.EX2 R172, R4 ;  /* 0x0000000400ac7308 */ /* 0x0003e20000000800 */
[----:B------:R-:W-:Y:S01]  /*4260*/  FMNMX3.FTZ R138, R3, R81, R83, !PT ;  /* 0x00000051038a7276 */ /* 0x000fe20007810053 */
[----:B------:R-:W-:Y:S01]  /*4270*/  FFMA.FTZ R3, R74, UR6, -R5 ;  /* 0x000000064a037c23 */ /* 0x000fe20008010805 */
[----:B------:R-:W-:-:S02]  /*4280*/  ISETP.GE.AND P4, PT, R23, R9, PT ;  /* 0x000000091700720c */ /* 0x000fc40003f86270 */
[----:B------:R-:W-:Y:S02]  /*4290*/  FMNMX3.FTZ R138, R138, R79, R73, !PT ;  /* 0x0000004f8a8a7276 */ /* 0x000fe40007810049 */
[----:B------:R-:W-:Y:S01]  /*42a0*/  FSEL R61, R218, -INF , !P4 ;  /* 0xff800000da3d7808 */ /* 0x000fe20006000000 */
[----:B------:R2:W-:Y:S01]  /*42b0*/  MUFU.EX2 R116, R3 ;  /* 0x0000000300747308 */ /* 0x0005e20000000800 */
[----:B------:R-:W-:Y:S01]  /*42c0*/  FMNMX.FTZ R138, R71, R138, !PT ;  /* 0x0000008a478a7209 */ /* 0x000fe20007810000 */
[--C-:B------:R-:W-:Y:S01]  /*42d0*/  FFMA.FTZ R218, R122, UR6, -R5.reuse ;  /* 0x000000067ada7c23 */ /* 0x100fe20008010805 */
[-C--:B------:R-:W-:Y:S02]  /*42e0*/  ISETP.GE.AND P4, PT, R32, R9.reuse, PT ;  /* 0x000000092000720c */ /* 0x080fe40003f86270 */
[-C--:B------:R-:W-:Y:S02]  /*42f0*/  ISETP.GE.AND P0, PT, R26, R9.reuse, PT ;  /* 0x000000091a00720c */ /* 0x080fe40003f06270 */
[----:B------:R-:W-:Y:S01]  /*4300*/  FSEL R29, R194, -INF , !P4 ;  /* 0xff800000c21d7808 */ /* 0x000fe20006000000 */
[----:B-1----:R-:W-:Y:S01]  /*4310*/  FFMA.FTZ R4, R16, UR6, -R5 ;  /* 0x0000000610047c23 */ /* 0x002fe20008010805 */
[----:B------:R-:W-:-:S02]  /*4320*/  ISETP.GE.AND P4, PT, R36, R9, PT ;  /* 0x000000092400720c */ /* 0x000fc40003f86270 */
[-C--:B------:R-:W-:Y:S01]  /*4330*/  ISETP.GE.AND P1, PT, R24, R9.reuse, PT ;  /* 0x000000091800720c */ /* 0x080fe20003f26270 */
[----:B------:R1:W-:Y:S01]  /*4340*/  MUFU.EX2 R106, R4 ;  /* 0x00000004006a7308 */ /* 0x0003e20000000800 */
[----:B------:R-:W-:Y:S02]  /*4350*/  FSEL R47, R242, -INF , !P4 ;  /* 0xff800000f22f7808 */ /* 0x000fe40006000000 */
[-C--:B------:R-:W-:Y:S01]  /*4360*/  ISETP.GE.AND P4, PT, R2, R9.reuse, PT ;  /* 0x000000090200720c */ /* 0x080fe20003f86270 */
[--C-:B--2---:R-:W-:Y:S01]  /*4370*/  FFMA.FTZ R3, R76, UR6, -R5.reuse ;  /* 0x000000064c037c23 */ /* 0x104fe20008010805 */
[----:B------:R-:W-:Y:S01]  /*4380*/  FSEL R60, R247, -INF , !P0 ;  /* 0xff800000f73c7808 */ /* 0x000fe20004000000 */
[----:B------:R-:W-:Y:S01]  /*4390*/  FFMA.FTZ R2, R100, UR6, -R5 ;  /* 0x0000000664027c23 */ /* 0x000fe20008010805 */
[----:B------:R-:W-:Y:S01]  /*43a0*/  FSEL R11, R246, -INF , !P4 ;  /* 0xff800000f60b7808 */ /* 0x000fe20006000000 */
[----:B------:R2:W-:Y:S01]  /*43b0*/  MUFU.EX2 R107, R3 ;  /* 0x00000003006b7308 */ /* 0x0005e20000000800 */
[----:B------:R-:W-:-:S02]  /*43c0*/  ISETP.GE.AND P5, PT, R30, R9, PT ;  /* 0x000000091e00720c */ /* 0x000fc40003fa6270 */
[----:B------:R-:W-:Y:S01]  /*43d0*/  FSEL R15, R151, -INF , !P1 ;  /* 0xff800000970f7808 */ /* 0x000fe20004800000 */
[--C-:B------:R-:W-:Y:S01]  /*43e0*/  FFMA.FTZ R151, R141, UR6, -R6.reuse ;  /* 0x000000068d977c23 */ /* 0x100fe20008010806 */
[-C--:B------:R-:W-:Y:S02]  /*43f0*/  ISETP.GE.AND P0, PT, R28, R9.reuse, PT ;  /* 0x000000091c00720c */ /* 0x080fe40003f06270 */
[-C--:B------:R-:W-:Y:S01]  /*4400*/  ISETP.GE.AND P1, PT, R33, R9.reuse, PT ;  /* 0x000000092100720c */ /* 0x080fe20003f26270 */
[--C-:B-1----:R-:W-:Y:S01]  /*4410*/  FFMA.FTZ R4, R13, UR6, -R5.reuse ;  /* 0x000000060d047c23 */ /* 0x102fe20008010805 */
[----:B------:R-:W-:Y:S01]  /*4420*/  FSEL R13, R154, -INF , !P2 ;  /* 0xff8000009a0d7808 */ /* 0x000fe20005000000 */
[--C-:B------:R-:W-:Y:S01]  /*4430*/  FFMA.FTZ R154, R136, UR6, -R6.reuse ;  /* 0x00000006889a7c23 */ /* 0x100fe20008010806 */
[----:B------:R-:W-:Y:S01]  /*4440*/  FSEL R12, R155, -INF , !P0 ;  /* 0xff8000009b0c7808 */ /* 0x000fe20004000000 */
[----:B------:R1:W-:Y:S01]  /*4450*/  MUFU.EX2 R111, R4 ;  /* 0x00000004006f7308 */ /* 0x0003e20000000800 */
[-C--:B------:R-:W-:Y:S01]  /*4460*/  ISETP.GE.AND P2, PT, R35, R9.reuse, PT ;  /* 0x000000092300720c */ /* 0x080fe20003f46270 */
[--C-:B------:R-:W-:Y:S01]  /*4470*/  FFMA.FTZ R155, R132, UR6, -R6.reuse ;  /* 0x00000006849b7c23 */ /* 0x100fe20008010806 */
[----:B------:R-:W-:Y:S01]  /*4480*/  FSEL R16, R227, -INF , !P1 ;  /* 0xff800000e3107808 */ /* 0x000fe20004800000 */
        /* <DEDUP_REMOVED lines=8> */
[----:B------:R-:W-:Y:S01]  /*4510*/  FSEL R54, R238, -INF , !P2 ;  /* 0xff800000ee367808 */ /* 0x000fe20005000000 */
[----:B-1----:R-:W-:Y:S01]  /*4520*/  FFMA.FTZ R4, R14, UR6, -R5 ;  /* 0x000000060e047c23 */ /* 0x002fe20008010805 */
[----:B------:R-:W-:Y:S02]  /*4530*/  FSEL R14, R219, -INF , !P5 ;  /* 0xff800000db0e7808 */ /* 0x000fe40006800000 */
[-C--:B------:R-:W-:Y:S01]  /*4540*/  ISETP.GE.AND P5, PT, R31, R9.reuse, PT ;  /* 0x000000091f00720c */ /* 0x080fe20003fa6270 */
[----:B------:R1:W-:Y:S01]  /*4550*/  MUFU.EX2 R105, R4 ;  /* 0x0000000400697308 */ /* 0x0003e20000000800 */
[----:B------:R-:W-:-:S02]  /*4560*/  ISETP.GE.AND P1, PT, R37, R9, PT ;  /* 0x000000092500720c */ /* 0x000fc40003f26270 */
[----:B------:R-:W-:Y:S01]  /*4570*/  FSEL R51, R239, -INF , !P0 ;  /* 0xff800000ef337808 */ /* 0x000fe20004000000 */
[----:B--2---:R-:W-:Y:S01]  /*4580*/  FFMA.FTZ R3, R20, UR6, -R5 ;  /* 0x0000000614037c23 */ /* 0x004fe20008010805 */
[----:B------:R-:W-:Y:S02]  /*4590*/  FSEL R36, R198, -INF , !P3 ;  /* 0xff800000c6247808 */ /* 0x000fe40005800000 */
[----:B------:R-:W-:Y:S01]  /*45a0*/  FSEL R38, R199, -INF , !P1 ;  /* 0xff800000c7267808 */ /* 0x000fe20004800000 */
[----:B------:R2:W3:Y:S01]  /*45b0*/  MUFU.EX2 R92, R3 ;  /* 0x00000003005c7308 */ /* 0x0004e20000000800 */
[-C--:B------:R-:W-:Y:S02]  /*45c0*/  ISETP.GE.AND P2, PT, R40, R9.reuse, PT ;  /* 0x000000092800720c */ /* 0x080fe40003f46270 */
[----:B------:R-:W-:Y:S02]  /*45d0*/  ISETP.GE.AND P0, PT, R39, R9, PT ;  /* 0x000000092700720c */ /* 0x000fe40003f06270 */
[----:B------:R-:W-:-:S02]  /*45e0*/  FSEL R32, R202, -INF , !P2 ;  /* 0xff800000ca207808 */ /* 0x000fc40005000000 */
[-C--:B------:R-:W-:Y:S01]  /*45f0*/  ISETP.GE.AND P4, PT, R44, R9.reuse, PT ;  /* 0x000000092c00720c */ /* 0x080fe20003f86270 */
[--C-:B-1----:R-:W-:Y:S01]  /*4600*/  FFMA.FTZ R4, R56, UR6, -R5.reuse ;  /* 0x0000000638047c23 */ /* 0x102fe20008010805 */
[----:B------:R-:W-:Y:S02]  /*4610*/  FSEL R56, R195, -INF , !P5 ;  /* 0xff800000c3387808 */ /* 0x000fe40006800000 */
[-C--:B------:R-:W-:Y:S01]  /*4620*/  ISETP.GE.AND P5, PT, R41, R9.reuse, PT ;  /* 0x000000092900720c */ /* 0x080fe20003fa6270 */
[----:B------:R1:W-:Y:S01]  /*4630*/  MUFU.EX2 R114, R4 ;  /* 0x0000000400727308 */ /* 0x0003e20000000800 */
[-C--:B------:R-:W-:Y:S02]  /*4640*/  ISETP.GE.AND P3, PT, R46, R9.reuse, PT ;  /* 0x000000092e00720c */ /* 0x080fe40003f66270 */
[----:B------:R-:W-:Y:S01]  /*4650*/  FSEL R43, R243, -INF , !P5 ;  /* 0xff800000f32b7808 */ /* 0x000fe20006800000 */
[----:B--2---:R-:W-:Y:S01]  /*4660*/  FFMA.FTZ R3, R80, UR6, -R5 ;  /* 0x0000000650037c23 */ /* 0x004fe20008010805 */
[----:B------:R-:W-:-:S02]  /*4670*/  ISETP.GE.AND P5, PT, R42, R9, PT ;  /* 0x000000092a00720c */ /* 0x000fc40003fa6270 */
[----:B------:R-:W-:Y:S01]  /*4680*/  FSEL R30, R203, -INF , !P0 ;  /* 0xff800000cb1e7808 */ /* 0x000fe20004000000 */
[----:B------:R2:W-:Y:S01]  /*4690*/  MUFU.EX2 R80, R3 ;  /* 0x0000000300507308 */ /* 0x0005e20000000800 */
[----:B------:R-:W-:Y:S02]  /*46a0*/  FSEL R28, R250, -INF , !P5 ;  /* 0xff800000fa1c7808 */ /* 0x000fe40006800000 */
[-C--:B------:R-:W-:Y:S02]  /*46b0*/  ISETP.GE.AND P2, PT, R48, R9.reuse, PT ;  /* 0x000000093000720c */ /* 0x080fe40003f46270 */
[----:B------:R-:W-:Y:S02]  /*46c0*/  FSEL R20, R251, -INF , !P4 ;  /* 0xff800000fb147808 */ /* 0x000fe40006000000 */
        /* <DEDUP_REMOVED lines=8> */
[-C--:B------:R-:W-:Y:S02]  /*4750*/  ISETP.GE.AND P3, PT, R55, R9.reuse, PT ;  /* 0x000000093700720c */ /* 0x080fe40003f66270 */
[----:B------:R-:W-:Y:S01]  /*4760*/  FSEL R24, R176, -INF , !P0 ;  /* 0xff800000b0187808 */ /* 0x000fe20004000000 */
[----:B------:R2:W4:Y:S01]  /*4770*/  MUFU.EX2 R76, R3 ;  /* 0x00000003004c7308 */ /* 0x0005220000000800 */
[----:B------:R-:W-:Y:S01]  /*4780*/  FSEL R23, R234, -INF , !P5 ;  /* 0xff800000ea177808 */ /* 0x000fe20006800000 */
[----:B------:R-:W-:Y:S01]  /*4790*/  FFMA.FTZ R176, R120, UR6, -R5 ;  /* 0x0000000678b07c23 */ /* 0x000fe20008010805 */
[----:B------:R-:W-:-:S02]  /*47a0*/  ISETP.GE.AND P2, PT, R58, R9, PT ;  /* 0x000000093a00720c */ /* 0x000fc40003f46270 */
[----:B------:R-:W-:Y:S02]  /*47b0*/  ISETP.GE.AND P0, PT, R66, R9, PT ;  /* 0x000000094200720c */ /* 0x000fe40003f06270 */
[----:B------:R-:W-:Y:S01]  /*47c0*/  SHF.R.U32.HI R42, RZ, 0x5, R221 ;  /* 0x00000005ff2a7819 */ /* 0x000fe200000116dd */
[--C-:B-1----:R-:W-:Y:S01]  /*47d0*/  FFMA.FTZ R4, R18, UR6, -R5.reuse ;  /* 0x0000000612047c23 */ /* 0x102fe20008010805 */
[----:B------:R-:W-:Y:S01]  /*47e0*/  FSEL R18, R175, -INF , !P3 ;  /* 0xff800000af127808 */ /* 0x000fe20005800000 */
[--C-:B------:R-:W-:Y:S02]  /*47f0*/  FFMA.FTZ R175, R121, UR6, -R5.reuse ;  /* 0x0000000679af7c23 */ /* 0x100fe40008010805 */
[----:B------:R-:W-:Y:S01]  /*4800*/  IMAD R222, R222, 0x8, R42 ;  /* 0x00000008dede7824 */ /* 0x000fe200078e022a */
[----:B------:R1:W-:Y:S01]  /*4810*/  MUFU.EX2 R117, R4 ;  /* 0x0000000400757308 */ /* 0x0003e20000000800 */
[----:B------:R-:W-:Y:S02]  /*4820*/  F2FP.BF16.F32.PACK_AB R100, R131, R146 ;  /* 0x000000928364723e */ /* 0x000fe400000010ff */
[----:B------:R-:W-:Y:S01]  /*4830*/  LOP3.LUT R221, R221, 0x1f, RZ, 0xc0, !PT ;  /* 0x0000001fdddd7812 */ /* 0x000fe200078ec0ff */
[----:B--2---:R-:W-:Y:S01]  /*4840*/  FFMA.FTZ R3, R75, UR6, -R5 ;  /* 0x000000064b037c23 */ /* 0x004fe20008010805 */
[----:B---3--:R-:W-:-:S02]  /*4850*/  F2FP.BF16.F32.PACK_AB R122, R92, R113 ;  /* 0x000000715c7a723e */ /* 0x008fc400000010ff */
[----:B----4-:R-:W-:Y:S01]  /*4860*/  F2FP.BF16.F32.PACK_AB R142, R76, R80 ;  /* 0x000000504c8e723e */ /* 0x010fe200000010ff */
[----:B------:R2:W-:Y:S01]  /*4870*/  MUFU.EX2 R95, R3 ;  /* 0x00000003005f7308 */ /* 0x0005e20000000800 */
[----:B------:R-:W-:Y:S02]  /*4880*/  F2FP.BF16.F32.PACK_AB R143, R168, R169 ;  /* 0x000000a9a88f723e */ /* 0x000fe400000010ff */
[----:B------:R-:W-:Y:S01]  /*4890*/  F2FP.BF16.F32.PACK_AB R141, R170, R171 ;  /* 0x000000abaa8d723e */ /* 0x000fe200000010ff */
[----:B-1----:R-:W-:-:S04]  /*48a0*/  FFMA.FTZ R4, R19, UR6, -R5 ;  /* 0x0000000613047c23 */ /* 0x002fc80008010805 */
[----:B------:R1:W-:Y:S01]  /*48b0*/  MUFU.EX2 R110, R4 ;  /* 0x00000004006e7308 */ /* 0x0003e20000000800 */
[----:B--2---:R-:W-:-:S07]  /*48c0*/  FFMA.FTZ R3, R77, UR6, -R5 ;  /* 0x000000064d037c23 */ /* 0x004fce0008010805 */
[----:B------:R2:W3:Y:S08]  /*48d0*/  MUFU.EX2 R75, R3 ;  /* 0x00000003004b7308 */ /* 0x0004f00000000800 */
[----:B------:R4:W-:Y:S01]  /*48e0*/  MUFU.EX2 R77, R2 ;  /* 0x00000002004d7308 */ /* 0x0009e20000000800 */
[----:B-1----:R-:W1:Y:S01]  /*48f0*/  SHFL.BFLY PT, R4, R138, 0x2, 0x1f ;  /* 0x0c401f008a047f89 */ /* 0x002e6200000e0000 */
[----:B--2---:R-:W-:-:S02]  /*4900*/  FMNMX3.FTZ R3, R11, R60, R59, !PT ;  /* 0x0000003c0b037276 */ /* 0x004fc4000781003b */
[----:B---3--:R-:W-:Y:S02]  /*4910*/  F2FP.BF16.F32.PACK_AB R133, R75, R95 ;  /* 0x0000005f4b85723e */ /* 0x008fe400000010ff */
[----:B------:R-:W-:Y:S01]  /*4920*/  FMNMX3.FTZ R3, R3, R15, R61, !PT ;  /* 0x0000000f03037276 */ /* 0x000fe2000781003d */
[----:B----4-:R-:W-:-:S04]  /*4930*/  FFMA.FTZ R2, R101, UR6, -R5 ;  /* 0x0000000665027c23 */ /* 0x010fc80008010805 */
[----:B------:R2:W-:Y:S01]  /*4940*/  MUFU.EX2 R74, R2 ;  /* 0x00000002004a7308 */ /* 0x0005e20000000800 */
[----:B-1----:R-:W-:-:S05]  /*4950*/  FMNMX.FTZ R138, R138, R4, !PT ;  /* 0x000000048a8a7209 */ /* 0x002fca0007810000 */
[----:B------:R-:W1:Y:S01]  /*4960*/  SHFL.BFLY PT, R4, R138, 0x1, 0x1f ;  /* 0x0c201f008a047f89 */ /* 0x000e6200000e0000 */
[----:B--2---:R-:W-:-:S04]  /*4970*/  FMNMX3.FTZ R2, R3, R14, R13, !PT ;  /* 0x0000000e03027276 */ /* 0x004fc8000781000d */
[----:B------:R-:W-:-:S04]  /*4980*/  FMNMX3.FTZ R2, R2, R12, R57, !PT ;  /* 0x0000000c02027276 */ /* 0x000fc80007810039 */
[----:B------:R-:W-:-:S04]  /*4990*/  FMNMX3.FTZ R2, R2, R16, R29, !PT ;  /* 0x0000001002027276 */ /* 0x000fc8000781001d */
[----:B------:R-:W-:Y:S02]  /*49a0*/  FMNMX3.FTZ R2, R2, R56, R54, !PT ;  /* 0x0000003802027276 */ /* 0x000fe40007810036 */
[----:B-1----:R-:W-:Y:S02]  /*49b0*/  FMNMX.FTZ R138, R138, R4, !PT ;  /* 0x000000048a8a7209 */ /* 0x002fe40007810000 */
[----:B------:R-:W-:Y:S02]  /*49c0*/  FMNMX3.FTZ R2, R2, R51, R36, !PT ;  /* 0x0000003302027276 */ /* 0x000fe40007810024 */
[C---:B------:R-:W-:Y:S01]  /*49d0*/  FSETP.NEU.FTZ.AND P1, PT, R138.reuse, -INF , PT ;  /* 0xff8000008a00780b */ /* 0x040fe20003f3d000 */
[----:B------:R-:W-:Y:S01]  /*49e0*/  FMUL.FTZ R4, R138, UR6 ;  /* 0x000000068a047c20 */ /* 0x000fe20008410000 */
[----:B------:R-:W-:-:S04]  /*49f0*/  FMNMX3.FTZ R2, R2, R38, R47, !PT ;  /* 0x0000002602027276 */ /* 0x000fc8000781002f */
[----:B------:R-:W-:Y:S02]  /*4a00*/  FSEL R4, R4, RZ, P1 ;  /* 0x000000ff04047208 */ /* 0x000fe40000800000 */
[----:B------:R-:W-:Y:S02]  /*4a10*/  FMNMX3.FTZ R2, R2, R43, R32, !PT ;  /* 0x0000002b02027276 */ /* 0x000fe40007810020 */
[-C--:B------:R-:W-:Y:S01]  /*4a20*/  ISETP.GE.AND P1, PT, R49, R9.reuse, PT ;  /* 0x000000093100720c */ /* 0x080fe20003f26270 */
[----:B------:R-:W-:Y:S01]  /*4a30*/  FFMA.FTZ R3, R10, UR6, -R4 ;  /* 0x000000060a037c23 */ /* 0x000fe20008010804 */
[----:B------:R-:W-:Y:S01]  /*4a40*/  FMNMX3.FTZ R2, R2, R30, R28, !PT ;  /* 0x0000001e02027276 */ /* 0x000fe2000781001c */
[--C-:B------:R-:W-:Y:S01]  /*4a50*/  FFMA.FTZ R98, R98, UR6, -R4.reuse ;  /* 0x0000000662627c23 */ /* 0x100fe20008010804 */
[----:B------:R-:W-:Y:S01]  /*4a60*/  FSEL R25, R177, -INF , !P1 ;  /* 0xff800000b1197808 */ /* 0x000fe20004800000 */
[----:B------:R1:W-:Y:S01]  /*4a70*/  MUFU.EX2 R34, R3 ;  /* 0x0000000300227308 */ /* 0x0003e20000000800 */
[----:B------:R-:W-:Y:S01]  /*4a80*/  FMNMX3.FTZ R2, R2, R20, R27, !PT ;  /* 0x0000001402027276 */ /* 0x000fe2000781001b */
[----:B------:R-:W-:Y:S01]  /*4a90*/  FFMA.FTZ R177, R125, UR6, -R5 ;  /* 0x000000067db17c23 */ /* 0x000fe20008010805 */
[----:B------:R-:W-:Y:S01]  /*4aa0*/  ISETP.GE.AND P1, PT, R63, R9, PT ;  /* 0x000000093f00720c */ /* 0x000fe20003f26270 */
[--C-:B------:R-:W-:Y:S01]  /*4ab0*/  FFMA.FTZ R97, R97, UR6, -R4.reuse ;  /* 0x0000000661617c23 */ /* 0x100fe20008010804 */
[----:B------:R-:W-:Y:S01]  /*4ac0*/  FMNMX3.FTZ R2, R2, R26, R25, !PT ;  /* 0x0000001a02027276 */ /* 0x000fe20007810019 */
[--C-:B------:R-:W-:Y:S01]  /*4ad0*/  FFMA.FTZ R182, R96, UR6, -R4.reuse ;  /* 0x0000000660b67c23 */ /* 0x100fe20008010804 */
[----:B------:R-:W-:Y:S01]  /*4ae0*/  FSEL R19, R230, -INF , !P1 ;  /* 0xff800000e6137808 */ /* 0x000fe20004800000 */
[--C-:B------:R-:W-:Y:S01]  /*4af0*/  FFMA.FTZ R188, R93, UR6, -R4.reuse ;  /* 0x000000065dbc7c23 */ /* 0x100fe20008010804 */
[----:B------:R-:W-:Y:S01]  /*4b00*/  FMNMX3.FTZ R2, R2, R24, R23, !PT ;  /* 0x0000001802027276 */ /* 0x000fe20007810017 */
        /* <DEDUP_REMOVED lines=8> */
[----:B------:R-:W-:Y:S01]  /*4b90*/  FSEL R17, R231, -INF , !P0 ;  /* 0xff800000e7117808 */ /* 0x000fe20004000000 */
[--C-:B------:R-:W-:Y:S01]  /*4ba0*/  FFMA.FTZ R204, R71, UR6, -R4.reuse ;  /* 0x0000000647cc7c23 */ /* 0x100fe20008010804 */
[----:B------:R-:W-:Y:S01]  /*4bb0*/  F2FP.BF16.F32.PACK_AB R93, R134, R157 ;  /* 0x0000009d865d723e */ /* 0x000fe200000010ff */
[----:B------:R1:W-:Y:S02]  /*4bc0*/  MUFU.EX2 R31, R3 ;  /* 0x00000003001f7308 */ /* 0x0003e40000000800 */
[----:B-1----:R-:W-:Y:S01]  /*4bd0*/  FFMA.FTZ R3, R21, UR6, -R4 ;  /* 0x0000000615037c23 */ /* 0x002fe20008010804 */
[----:B------:R-:W-:Y:S01]  /*4be0*/  FSEL R21, R174, -INF , !P2 ;  /* 0xff800000ae157808 */ /* 0x000fe20005000000 */
[----:B------:R-:W-:-:S04]  /*4bf0*/  FFMA.FTZ R174, R129, UR6, -R6 ;  /* 0x0000000681ae7c23 */ /* 0x000fc80008010806 */
[----:B------:R1:W-:Y:S08]  /*4c00*/  MUFU.EX2 R37, R3 ;  /* 0x0000000300257308 */ /* 0x0003f00000000800 */
[----:B------:R-:W-:Y:S01]  /*4c10*/  MUFU.EX2 R174, R174 ;  /* 0x000000ae00ae7308 */ /* 0x000fe20000000800 */
[----:B-1----:R-:W-:Y:S01]  /*4c20*/  FFMA.FTZ R3, R22, UR6, -R4 ;  /* 0x0000000616037c23 */ /* 0x002fe20008010804 */
[----:B------:R-:W-:-:S06]  /*4c30*/  FSEL R22, R235, -INF , !P4 ;  /* 0xff800000eb167808 */ /* 0x000fcc0006000000 */
[----:B------:R1:W-:Y:S01]  /*4c40*/  MUFU.EX2 R33, R3 ;  /* 0x0000000300217308 */ /* 0x0003e20000000800 */
[----:B------:R-:W-:-:S04]  /*4c50*/  FMNMX3.FTZ R2, R2, R22, R18, !PT ;  /* 0x0000001602027276 */ /* 0x000fc80007810012 */
[----:B------:R-:W-:-:S04]  /*4c60*/  FMNMX3.FTZ R2, R2, R21, R19, !PT ;  /* 0x0000001502027276 */ /* 0x000fc80007810013 */
[----:B------:R-:W-:-:S05]  /*4c70*/  FMNMX.FTZ R2, R17, R2, !PT ;  /* 0x0000000211027209 */ /* 0x000fca0007810000 */
[----:B------:R-:W2:Y:S01]  /*4c80*/  SHFL.BFLY PT, R10, R2, 0x2, 0x1f ;  /* 0x0c401f00020a7f89 */ /* 0x000ea200000e0000 */
[----:B-1----:R-:W-:-:S04]  /*4c90*/  FFMA.FTZ R3, R45, UR6, -R4 ;  /* 0x000000062d037c23 */ /* 0x002fc80008010804 */
[----:B------:R1:W-:Y:S02]  /*4ca0*/  MUFU.EX2 R39, R3 ;  /* 0x0000000300277308 */ /* 0x0003e40000000800 */
[----:B-1----:R-:W-:Y:S01]  /*4cb0*/  FFMA.FTZ R3, R64, UR6, -R4 ;  /* 0x0000000640037c23 */ /* 0x002fe20008010804 */
[----:B--2---:R-:W-:-:S05]  /*4cc0*/  FMNMX.FTZ R2, R2, R10, !PT ;  /* 0x0000000a02027209 */ /* 0x004fca0007810000 */
[----:B------:R1:W-:Y:S01]  /*4cd0*/  MUFU.EX2 R35, R3 ;  /* 0x0000000300237308 */ /* 0x0003e20000000800 */
[----:B------:R-:W2:Y:S01]  /*4ce0*/  SHFL.BFLY PT, R10, R2, 0x1, 0x1f ;  /* 0x0c201f00020a7f89 */ /* 0x000ea200000e0000 */
[----:B-1----:R-:W-:-:S06]  /*4cf0*/  FFMA.FTZ R3, R65, UR6, -R4 ;  /* 0x0000000641037c23 */ /* 0x002fcc0008010804 */
[----:B------:R1:W-:Y:S01]  /*4d00*/  MUFU.EX2 R41, R3 ;  /* 0x0000000300297308 */ /* 0x0003e20000000800 */
[----:B--2---:R-:W-:Y:S01]  /*4d10*/  FMNMX.FTZ R2, R2, R10, !PT ;  /* 0x0000000a02027209 */ /* 0x004fe20007810000 */
[----:B------:R-:W-:-:S03]  /*4d20*/  FFMA.FTZ R10, R91, UR6, -R4 ;  /* 0x000000065b0a7c23 */ /* 0x000fc60008010804 */
[----:B------:R-:W-:-:S03]  /*4d30*/  FSETP.NEU.FTZ.AND P0, PT, R2, -INF , PT ;  /* 0xff8000000200780b */ /* 0x000fc60003f1d000 */
[----:B------:R2:W-:Y:S01]  /*4d40*/  MUFU.EX2 R63, R10 ;  /* 0x0000000a003f7308 */ /* 0x0005e20000000800 */
[----:B-1----:R-:W-:-:S07]  /*4d50*/  FFMA.FTZ R3, R67, UR6, -R4 ;  /* 0x0000000643037c23 */ /* 0x002fce0008010804 */
[----:B------:R1:W3:Y:S01]  /*4d60*/  MUFU.EX2 R40, R3 ;  /* 0x0000000300287308 */ /* 0x0002e20000000800 */
[----:B--2---:R-:W-:-:S07]  /*4d70*/  FFMA.FTZ R10, R94, UR6, -R4 ;  /* 0x000000065e0a7c23 */ /* 0x004fce0008010804 */
[----:B------:R-:W-:Y:S01]  /*4d80*/  MUFU.EX2 R62, R10 ;  /* 0x0000000a003e7308 */ /* 0x000fe20000000800 */
[----:B-1----:R-:W-:Y:S01]  /*4d90*/  FFMA.FTZ R3, R68, UR6, -R4 ;  /* 0x0000000644037c23 */ /* 0x002fe20008010804 */
[----:B---3--:R-:W-:-:S06]  /*4da0*/  F2FP.BF16.F32.PACK_AB R73, R40, R41 ;  /* 0x000000292849723e */ /* 0x008fcc00000010ff */
[----:B------:R1:W-:Y:S02]  /*4db0*/  MUFU.EX2 R45, R3 ;  /* 0x00000003002d7308 */ /* 0x0003e40000000800 */
[----:B-1----:R-:W-:-:S06]  /*4dc0*/  FFMA.FTZ R3, R69, UR6, -R4 ;  /* 0x0000000645037c23 */ /* 0x002fcc0008010804 */
[----:B------:R1:W-:Y:S02]  /*4dd0*/  MUFU.EX2 R44, R3 ;  /* 0x00000003002c7308 */ /* 0x0003e40000000800 */
[----:B-1----:R-:W-:-:S06]  /*4de0*/  FFMA.FTZ R3, R70, UR6, -R4 ;  /* 0x0000000646037c23 */ /* 0x002fcc0008010804 */
[----:B------:R1:W-:Y:S02]  /*4df0*/  MUFU.EX2 R48, R3 ;  /* 0x0000000300307308 */ /* 0x0003e40000000800 */
[----:B-1----:R-:W-:Y:S01]  /*4e00*/  FFMA.FTZ R3, R72, UR6, -R4 ;  /* 0x0000000648037c23 */ /* 0x002fe20008010804 */
[----:B------:R-:W-:-:S05]  /*4e10*/  F2FP.BF16.F32.PACK_AB R72, R130, R147 ;  /* 0x000000938248723e */ /* 0x000fca00000010ff */
[----:B------:R1:W-:Y:S02]  /*4e20*/  MUFU.EX2 R46, R3 ;  /* 0x00000003002e7308 */ /* 0x0003e40000000800 */
[----:B-1----:R-:W-:-:S06]  /*4e30*/  FFMA.FTZ R3, R78, UR6, -R4 ;  /* 0x000000064e037c23 */ /* 0x002fcc0008010804 */
[----:B------:R1:W-:Y:S02]  /*4e40*/  MUFU.EX2 R50, R3 ;  /* 0x0000000300327308 */ /* 0x0003e40000000800 */
[----:B-1----:R-:W-:Y:S01]  /*4e50*/  FFMA.FTZ R3, R82, UR6, -R4 ;  /* 0x0000000652037c23 */ /* 0x002fe20008010804 */
[----:B------:R-:W-:-:S05]  /*4e60*/  F2FP.BF16.F32.PACK_AB R82, R35, R39 ;  /* 0x000000272352723e */ /* 0x000fca00000010ff */
        /* <DEDUP_REMOVED lines=9> */
[----:B------:R1:W2:Y:S02]  /*4f00*/  MUFU.EX2 R55, R3 ;  /* 0x0000000300377308 */ /* 0x0002a40000000800 */
[----:B-1----:R-:W-:Y:S01]  /*4f10*/  FMUL.FTZ R3, R2, UR6 ;  /* 0x0000000602037c20 */ /* 0x002fe20008410000 */
[----:B--2---:R-:W-:-:S04]  /*4f20*/  F2FP.BF16.F32.PACK_AB R132, R55, R58 ;  /* 0x0000003a3784723e */ /* 0x004fc800000010ff */
        /* <DEDUP_REMOVED lines=31> */
[----:B------:R-:W2:Y:S01]  /*5120*/  MUFU.EX2 R5, R5 ;  /* 0x0000000500057308 */ /* 0x000ea20000000800 */
[--C-:B------:R-:W-:Y:S01]  /*5130*/  FFMA.FTZ R202, R18, UR6, -R3.reuse ;  /* 0x0000000612ca7c23 */ /* 0x100fe20008010803 */
[--C-:B------:R-:W-:Y:S01]  /*5140*/  FFMA.FTZ R205, R21, UR6, -R3.reuse ;  /* 0x0000000615cd7c23 */ /* 0x100fe20008010803 */
[--C-:B------:R-:W-:Y:S01]  /*5150*/  FFMA.FTZ R206, R19, UR6, -R3.reuse ;  /* 0x0000000613ce7c23 */ /* 0x100fe20008010803 */
[----:B------:R-:W-:Y:S01]  /*5160*/  FFMA.FTZ R207, R17, UR6, -R3 ;  /* 0x0000000611cf7c23 */ /* 0x000fe20008010803 */
[----:B-1----:R-:W-:-:S02]  /*5170*/  F2FP.BF16.F32.PACK_AB R59, R10, R11 ;  /* 0x0000000b0a3b723e */ /* 0x002fc400000010ff */
[----:B------:R-:W-:Y:S01]  /*5180*/  F2FP.BF16.F32.PACK_AB R60, R31, R34 ;  /* 0x000000221f3c723e */ /* 0x000fe200000010ff */
[----:B------:R1:W-:Y:S01]  /*5190*/  MUFU.EX2 R15, R4 ;  /* 0x00000004000f7308 */ /* 0x0003e20000000800 */
[----:B------:R-:W-:-:S07]  /*51a0*/  F2FP.BF16.F32.PACK_AB R61, R127, R135 ;  /* 0x000000877f3d723e */ /* 0x000fce00000010ff */
[----:B------:R3:W-:Y:S01]  /*51b0*/  MUFU.EX2 R20, R13 ;  /* 0x0000000d00147308 */ /* 0x0007e20000000800 */
[----:B--2---:R-:W-:-:S07]  /*51c0*/  F2FP.BF16.F32.PACK_AB R56, R5, R6 ;  /* 0x000000060538723e */ /* 0x004fce00000010ff */
[----:B------:R2:W4:Y:S01]  /*51d0*/  MUFU.EX2 R18, R12 ;  /* 0x0000000c00127308 */ /* 0x0005220000000800 */
[----:B-1----:R-:W-:Y:S01]  /*51e0*/  FFMA.FTZ R4, R57, UR6, -R3 ;  /* 0x0000000639047c23 */ /* 0x002fe20008010803 */
[----:B------:R-:W-:Y:S01]  /*51f0*/  FADD.FTZ R3, R102, R99 ;  /* 0x0000006366037221 */ /* 0x000fe20000010000 */
[----:B------:R-:W-:Y:S02]  /*5200*/  F2FP.BF16.F32.PACK_AB R57, R33, R37 ;  /* 0x000000252139723e */ /* 0x000fe400000010ff */
[----:B------:R-:W-:Y:S01]  /*5210*/  F2FP.BF16.F32.PACK_AB R99, R99, R102 ;  /* 0x000000666363723e */ /* 0x000fe200000010ff */
[----:B------:R-:W-:Y:S01]  /*5220*/  FADD.FTZ R3, R104, R3 ;  /* 0x0000000368037221 */ /* 0x000fe20000010000 */
[----:B------:R-:W-:Y:S01]  /*5230*/  F2FP.BF16.F32.PACK_AB R104, R103, R104 ;  /* 0x000000686768723e */ /* 0x000fe200000010ff */
[----:B------:R1:W-:Y:S01]  /*5240*/  MUFU.EX2 R22, R4 ;  /* 0x0000000400167308 */ /* 0x0003e20000000800 */
[----:B---3--:R-:W-:Y:S01]  /*5250*/  FADD.FTZ R13, R147, R130 ;  /* 0x00000082930d7221 */ /* 0x008fe20000010000 */
[----:B------:R-:W-:-:S02]  /*5260*/  F2FP.BF16.F32.PACK_AB R102, R46, R48 ;  /* 0x000000302e66723e */ /* 0x000fc400000010ff */
[----:B------:R-:W-:Y:S01]  /*5270*/  F2FP.BF16.F32.PACK_AB R130, R62, R63 ;  /* 0x0000003f3e82723e */ /* 0x000fe200000010ff */
[----:B------:R-:W-:-:S03]  /*5280*/  FADD.FTZ R13, R135, R13 ;  /* 0x0000000d870d7221 */ /* 0x000fc60000010000 */
[----:B------:R-:W3:Y:S01]  /*5290*/  MUFU.EX2 R14, R14 ;  /* 0x0000000e000e7308 */ /* 0x000ee20000000800 */
[----:B--2---:R-:W-:Y:S01]  /*52a0*/  FADD.FTZ R12, R11, R10 ;  /* 0x0000000a0b0c7221 */ /* 0x004fe20000010000 */
[----:B------:R-:W-:Y:S01]  /*52b0*/  FADD.FTZ R10, R103, R3 ;  /* 0x00000003670a7221 */ /* 0x000fe20000010000 */
[----:B------:R-:W-:Y:S01]  /*52c0*/  FADD.FTZ R13, R127, R13 ;  /* 0x0000000d7f0d7221 */ /* 0x000fe20000010000 */
[----:B----4-:R-:W-:Y:S01]  /*52d0*/  F2FP.BF16.F32.PACK_AB R78, R18, R20 ;  /* 0x00000014124e723e */ /* 0x010fe200000010ff */
[----:B------:R-:W-:Y:S01]  /*52e0*/  FADD.FTZ R3, R6, R12 ;  /* 0x0000000c06037221 */ /* 0x000fe20000010000 */
[----:B------:R-:W-:Y:S02]  /*52f0*/  F2FP.BF16.F32.PACK_AB R127, R107, R116 ;  /* 0x000000746b7f723e */ /* 0x000fe400000010ff */
[----:B------:R-:W2:Y:S01]  /*5300*/  MUFU.EX2 R19, R16 ;  /* 0x0000001000137308 */ /* 0x000ea20000000800 */
[----:B-1----:R-:W-:Y:S01]  /*5310*/  FADD.FTZ R4, R34, R31 ;  /* 0x0000001f22047221 */ /* 0x002fe20000010000 */
[----:B------:R-:W-:Y:S01]  /*5320*/  FADD.FTZ R5, R5, R3 ;  /* 0x0000000305057221 */ /* 0x000fe20000010000 */
[----:B------:R-:W-:Y:S01]  /*5330*/  FADD.FTZ R3, R146, R13 ;  /* 0x0000000d92037221 */ /* 0x000fe20000010000 */
[----:B------:R-:W-:Y:S01]  /*5340*/  F2FP.BF16.F32.PACK_AB R146, R172, R173 ;  /* 0x000000adac92723e */ /* 0x000fe200000010ff */
[----:B------:R-:W-:-:S02]  /*5350*/  FADD.FTZ R4, R37, R4 ;  /* 0x0000000425047221 */ /* 0x000fc40000010000 */
[----:B------:R-:W-:Y:S01]  /*5360*/  FADD.FTZ R6, R131, R3 ;  /* 0x0000000383067221 */ /* 0x000fe20000010000 */
[----:B------:R-:W1:Y:S01]  /*5370*/  MUFU.EX2 R21, R29 ;  /* 0x0000001d00157308 */ /* 0x000e620000000800 */
[----:B------:R-:W-:Y:S01]  /*5380*/  FADD.FTZ R11, R33, R4 ;  /* 0x00000004210b7221 */ /* 0x000fe20000010000 */
[----:B------:R-:W-:Y:S01]  /*5390*/  FADD.FTZ R4, R109, R10 ;  /* 0x0000000a6d047221 */ /* 0x000fe20000010000 */
[----:B---3--:R-:W-:Y:S02]  /*53a0*/  F2FP.BF16.F32.PACK_AB R79, R14, R15 ;  /* 0x0000000f0e4f723e */ /* 0x008fe400000010ff */
[----:B------:R-:W-:Y:S01]  /*53b0*/  FADD.FTZ R3, R39, R11 ;  /* 0x0000000b27037221 */ /* 0x000fe20000010000 */
[C---:B------:R-:W-:Y:S01]  /*53c0*/  FADD.FTZ R4, R106.reuse, R4 ;  /* 0x000000046a047221 */ /* 0x040fe20000010000 */
[----:B------:R-:W-:Y:S01]  /*53d0*/  F2FP.BF16.F32.PACK_AB R109, R106, R109 ;  /* 0x0000006d6a6d723e */ /* 0x000fe200000010ff */
[----:B------:R-:W3:Y:S01]  /*53e0*/  MUFU.EX2 R16, R42 ;  /* 0x0000002a00107308 */ /* 0x000ee20000000800 */
[----:B------:R-:W-:Y:S01]  /*53f0*/  FADD.FTZ R11, R35, R3 ;  /* 0x00000003230b7221 */ /* 0x000fe20000010000 */
        /* <DEDUP_REMOVED lines=9> */
[----:B------:R-:W-:Y:S01]  /*5490*/  MUFU.EX2 R17, R54 ;  /* 0x0000003600117308 */ /* 0x000fe20000000800 */
[----:B------:R-:W-:Y:S01]  /*54a0*/  FADD.FTZ R5, R40, R4 ;  /* 0x0000000428057221 */ /* 0x000fe20000010000 */
[----:B------:R-:W-:Y:S01]  /*54b0*/  FADD.FTZ R4, R156, R6 ;  /* 0x000000069c047221 */ /* 0x000fe20000010000 */
[----:B------:R-:W-:Y:S01]  /*54c0*/  FADD.FTZ R3, R18, R3 ;  /* 0x0000000312037221 */ /* 0x000fe20000010000 */
[----:B------:R-:W-:Y:S01]  /*54d0*/  F2FP.BF16.F32.PACK_AB R111, R105, R111 ;  /* 0x0000006f696f723e */ /* 0x000fe200000010ff */
[----:B------:R-:W-:Y:S01]  /*54e0*/  FADD.FTZ R5, R45, R5 ;  /* 0x000000052d057221 */ /* 0x000fe20000010000 */
[----:B------:R-:W-:Y:S01]  /*54f0*/  FADD.FTZ R11, R145, R4 ;  /* 0x00000004910b7221 */ /* 0x000fe20000010000 */
[----:B------:R-:W-:Y:S01]  /*5500*/  FADD.FTZ R4, R114, R10 ;  /* 0x0000000a72047221 */ /* 0x000fe20000010000 */
[----:B------:R-:W-:Y:S01]  /*5510*/  FADD.FTZ R3, R22, R3 ;  /* 0x0000000316037221 */ /* 0x000fe20000010000 */
[----:B------:R-:W2:Y:S01]  /*5520*/  MUFU.EX2 R13, R51 ;  /* 0x00000033000d7308 */ /* 0x000ea20000000800 */
[----:B------:R-:W-:Y:S01]  /*5530*/  F2FP.BF16.F32.PACK_AB R105, R44, R45 ;  /* 0x0000002d2c69723e */ /* 0x000fe200000010ff */
[----:B------:R-:W-:Y:S01]  /*5540*/  FADD.FTZ R6, R108, R4 ;  /* 0x000000046c067221 */ /* 0x000fe20000010000 */
[----:B------:R-:W-:Y:S01]  /*5550*/  FADD.FTZ R10, R19, R3 ;  /* 0x00000003130a7221 */ /* 0x000fe20000010000 */
[----:B------:R-:W-:Y:S01]  /*5560*/  FADD.FTZ R3, R159, R11 ;  /* 0x0000000b9f037221 */ /* 0x000fe20000010000 */
[----:B------:R-:W-:Y:S01]  /*5570*/  FADD.FTZ R4, R44, R5 ;  /* 0x000000052c047221 */ /* 0x000fe20000010000 */
[----:B------:R-:W-:Y:S01]  /*5580*/  FADD.FTZ R5, R117, R6 ;  /* 0x0000000675057221 */ /* 0x000fe20000010000 */
[----:B------:R-:W-:Y:S01]  /*5590*/  F2FP.BF16.F32.PACK_AB R117, R110, R117 ;  /* 0x000000756e75723e */ /* 0x000fe200000010ff */
[----:B------:R-:W-:Y:S01]  /*55a0*/  FADD.FTZ R6, R158, R3 ;  /* 0x000000039e067221 */ /* 0x000fe20000010000 */
[----:B------:R-:W-:Y:S01]  /*55b0*/  FADD.FTZ R3, R48, R4 ;  /* 0x0000000430037221 */ /* 0x000fe20000010000 */
[----:B------:R-:W-:Y:S01]  /*55c0*/  FADD.FTZ R4, R110, R5 ;  /* 0x000000056e047221 */ /* 0x000fe20000010000 */
[----:B------:R-:W-:Y:S01]  /*55d0*/  MUFU.EX2 R15, R36 ;  /* 0x00000024000f7308 */ /* 0x000fe20000000800 */
[----:B------:R-:W-:Y:S01]  /*55e0*/  FADD.FTZ R5, R165, R6 ;  /* 0x00000006a5057221 */ /* 0x000fe20000010000 */
[----:B------:R-:W-:Y:S01]  /*55f0*/  FADD.FTZ R12, R46, R3 ;  /* 0x000000032e0c7221 */ /* 0x000fe20000010000 */
[----:B-1----:R-:W-:Y:S01]  /*5600*/  FADD.FTZ R3, R21, R10 ;  /* 0x0000000a15037221 */ /* 0x002fe20000010000 */
[----:B---3--:R-:W-:Y:S01]  /*5610*/  F2FP.BF16.F32.PACK_AB R101, R16, R21 ;  /* 0x000000151065723e */ /* 0x008fe200000010ff */
[----:B------:R-:W-:Y:S01]  /*5620*/  FADD.FTZ R5, R164, R5 ;  /* 0x00000005a4057221 */ /* 0x000fe20000010000 */
[----:B--2---:R-:W-:Y:S01]  /*5630*/  F2FP.BF16.F32.PACK_AB R118, R13, R17 ;  /* 0x000000110d76723e */ /* 0x004fe200000010ff */
[----:B------:R-:W-:Y:S01]  /*5640*/  FADD.FTZ R6, R16, R3 ;  /* 0x0000000310067221 */ /* 0x000fe20000010000 */
[----:B------:R-:W-:Y:S01]  /*5650*/  FADD.FTZ R3, R116, R4 ;  /* 0x0000000474037221 */ /* 0x000fe20000010000 */
[----:B------:R-:W1:Y:S01]  /*5660*/  MUFU.EX2 R11, R38 ;  /* 0x00000026000b7308 */ /* 0x000e620000000800 */
[----:B------:R-:W-:Y:S01]  /*5670*/  F2FP.BF16.F32.PACK_AB R116, R52, R53 ;  /* 0x000000353474723e */ /* 0x000fe200000010ff */
[----:B------:R-:W-:Y:S01]  /*5680*/  FADD.FTZ R4, R17, R6 ;  /* 0x0000000611047221 */ /* 0x000fe20000010000 */
[----:B------:R-:W-:Y:S01]  /*5690*/  FADD.FTZ R10, R107, R3 ;  /* 0x000000036b0a7221 */ /* 0x000fe20000010000 */
[----:B------:R-:W-:Y:S01]  /*56a0*/  FADD.FTZ R3, R50, R12 ;  /* 0x0000000c32037221 */ /* 0x000fe20000010000 */
[----:B------:R-:W-:Y:S01]  /*56b0*/  F2FP.BF16.F32.PACK_AB R145, R74, R77 ;  /* 0x0000004d4a91723e */ /* 0x000fe200000010ff */
[----:B------:R-:W-:Y:S01]  /*56c0*/  FADD.FTZ R4, R13, R4 ;  /* 0x000000040d047221 */ /* 0x000fe20000010000 */
[----:B------:R-:W-:Y:S01]  /*56d0*/  F2FP.BF16.F32.PACK_AB R114, R108, R114 ;  /* 0x000000726c72723e */ /* 0x000fe200000010ff */
[----:B------:R-:W-:Y:S01]  /*56e0*/  FADD.FTZ R6, R49, R3 ;  /* 0x0000000331067221 */ /* 0x000fe20000010000 */
[----:B------:R-:W-:Y:S01]  /*56f0*/  FADD.FTZ R3, R167, R5 ;  /* 0x00000005a7037221 */ /* 0x000fe20000010000 */
[----:B------:R-:W2:Y:S01]  /*5700*/  MUFU.EX2 R14, R47 ;  /* 0x0000002f000e7308 */ /* 0x000ea20000000800 */
[----:B------:R-:W-:Y:S01]  /*5710*/  F2FP.BF16.F32.PACK_AB R108, R158, R159 ;  /* 0x0000009f9e6c723e */ /* 0x000fe200000010ff */
[----:B------:R-:W-:Y:S01]  /*5720*/  FADD.FTZ R6, R53, R6 ;  /* 0x0000000635067221 */ /* 0x000fe20000010000 */
[----:B------:R-:W-:Y:S01]  /*5730*/  FADD.FTZ R13, R166, R3 ;  /* 0x00000003a60d7221 */ /* 0x000fe20000010000 */
[----:B------:R-:W-:Y:S01]  /*5740*/  FADD.FTZ R3, R113, R10 ;  /* 0x0000000a71037221 */ /* 0x000fe20000010000 */
[----:B------:R-:W-:Y:S01]  /*5750*/  LDSM.16.MT88.4 R156, [R208+0x5c00] ;  /* 0x005c0000d09c783b */ /* 0x000fe20000004200 */
[----:B------:R-:W-:Y:S01]  /*5760*/  FADD.FTZ R10, R52, R6 ;  /* 0x00000006340a7221 */ /* 0x000fe20000010000 */
[----:B-1----:R-:W-:Y:S01]  /*5770*/  F2FP.BF16.F32.PACK_AB R110, R11, R15 ;  /* 0x0000000f0b6e723e */ /* 0x002fe200000010ff */
[----:B------:R-:W-:Y:S01]  /*5780*/  FADD.FTZ R12, R92, R3 ;  /* 0x000000035c0c7221 */ /* 0x000fe20000010000 */
[----:B------:R-:W-:Y:S01]  /*5790*/  FADD.FTZ R3, R15, R4 ;  /* 0x000000040f037221 */ /* 0x000fe20000010000 */
[----:B------:R-:W1:Y:S01]  /*57a0*/  MUFU.EX2 R5, R43 ;  /* 0x0000002b00057308 */ /* 0x000e620000000800 */
[----:B------:R-:W3:Y:S01]  /*57b0*/  LDC R15, c[0x0][0x3e0] ;  /* 0x0000f800ff0f7b82 */ /* 0x000ee20000000800 */
[----:B------:R-:W-:Y:S01]  /*57c0*/  FADD.FTZ R6, R169, R13 ;  /* 0x0000000da9067221 */ /* 0x000fe20000010000 */
[----:B------:R-:W-:Y:S01]  /*57d0*/  FADD.FTZ R11, R11, R3 ;  /* 0x000000030b0b7221 */ /* 0x000fe20000010000 */
[----:B------:R-:W-:Y:S01]  /*57e0*/  FADD.FTZ R3, R80, R12 ;  /* 0x0000000c50037221 */ /* 0x000fe20000010000 */
[----:B------:R-:W-:Y:S01]  /*57f0*/  FADD.FTZ R10, R58, R10 ;  /* 0x0000000a3a0a7221 */ /* 0x000fe20000010000 */
[----:B------:R-:W-:Y:S01]  /*5800*/  FADD.FTZ R12, R168, R6 ;  /* 0x00000006a80c7221 */ /* 0x000fe20000010000 */
[----:B--2---:R-:W-:Y:S01]  /*5810*/  FADD.FTZ R6, R14, R11 ;  /* 0x0000000b0e067221 */ /* 0x004fe20000010000 */
[----:B------:R-:W-:Y:S01]  /*5820*/  FADD.FTZ R13, R76, R3 ;  /* 0x000000034c0d7221 */ /* 0x000fe20000010000 */
[----:B------:R-:W2:Y:S01]  /*5830*/  MUFU.EX2 R4, R32 ;  /* 0x0000002000047308 */ /* 0x000ea20000000800 */
[----:B------:R-:W-:Y:S01]  /*5840*/  FADD.FTZ R11, R55, R10 ;  /* 0x0000000a370b7221 */ /* 0x000fe20000010000 */
[----:B------:R-:W-:-:S03]  /*5850*/  FADD.FTZ R10, R171, R12 ;  /* 0x0000000cab0a7221 */ /* 0x000fc60000010000 */
[----:B------:R-:W-:Y:S01]  /*5860*/  FADD.FTZ R11, R63, R11 ;  /* 0x0000000b3f0b7221 */ /* 0x000fe20000010000 */
[----:B------:R-:W-:Y:S01]  /*5870*/  FADD.FTZ R12, R170, R10 ;  /* 0x0000000aaa0c7221 */ /* 0x000fe20000010000 */
[----:B------:R-:W-:Y:S01]  /*5880*/  FADD.FTZ R10, R95, R13 ;  /* 0x0000000d5f0a7221 */ /* 0x000fe20000010000 */
[----:B------:R-:W4:Y:S01]  /*5890*/  MUFU.EX2 R3, R30 ;  /* 0x0000001e00037308 */ /* 0x000f220000000800 */
[C---:B-1----:R-:W-:Y:S01]  /*58a0*/  FADD.FTZ R6, R5.reuse, R6 ;  /* 0x0000000605067221 */ /* 0x042fe20000010000 */
[----:B------:R-:W-:Y:S01]  /*58b0*/  F2FP.BF16.F32.PACK_AB R131, R5, R14 ;  /* 0x0000000e0583723e */ /* 0x000fe200000010ff */
[----:B------:R-:W-:Y:S01]  /*58c0*/  FADD.FTZ R13, R62, R11 ;  /* 0x0000000b3e0d7221 */ /* 0x000fe20000010000 */
[----:B------:R-:W-:-:S04]  /*58d0*/  FADD.FTZ R10, R75, R10 ;  /* 0x0000000a4b0a7221 */ /* 0x000fc80000010000 */
[----:B------:R-:W1:Y:S01]  /*58e0*/  MUFU.EX2 R5, R98 ;  /* 0x0000006200057308 */ /* 0x000e620000000800 */
[----:B--2---:R-:W-:Y:S01]  /*58f0*/  FADD.FTZ R6, R4, R6 ;  /* 0x0000000604067221 */ /* 0x004fe20000010000 */
[----:B---3--:R-:W-:Y:S02]  /*5900*/  IMAD R11, R210, R15, R223 ;  /* 0x0000000fd20b7224 */ /* 0x008fe400078e02df */
[----:B------:R-:W-:Y:S01]  /*5910*/  IMAD.IADD R210, R0, 0x1, R208 ;  /* 0x0000000100d27824 */ /* 0x000fe200078e02d0 */
[C---:B----4-:R-:W-:Y:S01]  /*5920*/  F2FP.BF16.F32.PACK_AB R125, R3.reuse, R4 ;  /* 0x00000004037d723e */ /* 0x050fe200000010ff */
[----:B------:R-:W-:Y:S02]  /*5930*/  FADD.FTZ R147, R3, R6 ;  /* 0x0000000603937221 */ /* 0x000fe40000010000 */
[----:B------:R-:W2:Y:S01]  /*5940*/  MUFU.EX2 R4, R97 ;  /* 0x0000006100047308 */ /* 0x000ea20000000800 */
[----:B------:R-:W-:Y:S01]  /*5950*/  FADD.FTZ R6, R173, R12 ;  /* 0x0000000cad067221 */ /* 0x000fe20000010000 */
[----:B------:R-:W-:-:S03]  /*5960*/  IMAD.SHL.U32 R3, R11, 0x20, RZ ;  /* 0x000000200b037824 */ /* 0x000fc600078e00ff */
[----:B------:R-:W-:Y:S01]  /*5970*/  FADD.FTZ R172, R172, R6 ;  /* 0x00000006acac7221 */ /* 0x000fe20000010000 */
[----:B------:R-:W-:Y:S01]  /*5980*/  FADD.FTZ R6, R77, R10 ;  /* 0x0000000a4d067221 */ /* 0x000fe20000010000 */
[----:B------:R-:W-:Y:S01]  /*5990*/  IADD3 R11, P1, P0, R3, R162, R221 ;  /* 0x000000a2030b7210 */ /* 0x000fe2000783e0dd */
[C---:B------:R-:W-:Y:S01]  /*59a0*/  VIADD R10, R222.reuse, 0x4 ;  /* 0x00000004de0a7836 */ /* 0x040fe20000000000 */
[----:B------:R-:W-:Y:S01]  /*59b0*/  SHF.R.S32.HI R3, RZ, 0x1f, R3 ;  /* 0x0000001fff037819 */ /* 0x000fe20000011403 */
[----:B------:R-:W-:-:S04]  /*59c0*/  IMAD.WIDE.U32 R222, R222, -0x326172a9, RZ ;  /* 0xcd9e8d57dede7825 */ /* 0x000fc800078e00ff */
[----:B------:R-:W-:Y:S01]  /*59d0*/  FADD.FTZ R199, R74, R6 ;  /* 0x000000064ac77221 */ /* 0x000fe20000010000 */
[----:B-1----:R-:W-:Y:S01]  /*59e0*/  FADD.FTZ R6, R5, R13 ;  /* 0x0000000d05067221 */ /* 0x002fe20000010000 */
[----:B------:R-:W-:Y:S01]  /*59f0*/  IADD3.X R3, PT, PT, R3, R163, RZ, P1, P0 ;  /* 0x000000a303037210 */ /* 0x000fe20000fe04ff */
[----:B------:R-:W-:Y:S01]  /*5a00*/  IMAD.WIDE.U32 R228, R10, -0x326172a9, RZ ;  /* 0xcd9e8d570ae47825 */ /* 0x000fe200078e00ff */
[----:B--2---:R-:W-:-:S03]  /*5a10*/  F2FP.BF16.F32.PACK_AB R144, R4, R5 ;  /* 0x000000050490723e */ /* 0x004fc600000010ff */
[----:B------:R-:W-:Y:S01]  /*5a20*/  FADD.FTZ R173, R4, R6 ;  /* 0x0000000604ad7221 */ /* 0x000fe20000010000 */
[C---:B------:R-:W-:Y:S01]  /*5a30*/  LOP3.LUT R5, R3.reuse, UR18, R223, 0x96, !PT ;  /* 0x0000001203057c12 */ /* 0x040fe2000f8e96df */
[----:B------:R-:W-:Y:S01]  /*5a40*/  IMAD.SHL.U32 R4, R160, 0x4, RZ ;  /* 0x00000004a0047824 */ /* 0x000fe200078e00ff */
[----:B------:R-:W-:Y:S01]  /*5a50*/  LOP3.LUT R3, R3, UR18, R229, 0x96, !PT ;  /* 0x0000001203037c12 */ /* 0x000fe2000f8e96e5 */
[----:B------:R-:W-:-:S04]  /*5a60*/  IMAD.WIDE.U32 R230, R11, -0x2daee0ad, RZ ;  /* 0xd2511f530be67825 */ /* 0x000fc800078e00ff */
[----:B------:R-:W-:Y:S01]  /*5a70*/  IMAD.WIDE.U32 R232, R5, -0x2daee0ad, RZ ;  /* 0xd2511f5305e87825 */ /* 0x000fe200078e00ff */
[----:B------:R-:W-:-:S03]  /*5a80*/  LOP3.LUT R10, R4, UR19, R231, 0x96, !PT ;  /* 0x00000013040a7c12 */ /* 0x000fc6000f8e96e7 */
[----:B------:R-:W-:Y:S01]  /*5a90*/  IMAD.WIDE.U32 R234, R3, -0x2daee0ad, RZ ;  /* 0xd2511f5303ea7825 */ /* 0x000fe200078e00ff */
[----:B------:R-:W-:-:S03]  /*5aa0*/  LOP3.LUT R5, R230, UR5, R233, 0x96, !PT ;  /* 0x00000005e6057c12 */ /* 0x000fc6000f8e96e9 */
[----:B------:R-:W-:Y:S01]  /*5ab0*/  VIADD R6, R4, 0x1 ;  /* 0x0000000104067836 */ /* 0x000fe20000000000 */
[----:B------:R-:W-:Y:S01]  /*5ac0*/  LOP3.LUT R3, R230, UR5, R235, 0x96, !PT ;  /* 0x00000005e6037c12 */ /* 0x000fe2000f8e96eb */
[C---:B------:R-:W-:Y:S01]  /*5ad0*/  VIADD R12, R4.reuse, 0x2 ;  /* 0x00000002040c7836 */ /* 0x040fe20000000000 */
[----:B------:R-:W-:Y:S01]  /*5ae0*/  UIADD3 UR5, UPT, UPT, UR19, 0x32370b8f, URZ ;  /* 0x32370b8f13057890 */ /* 0x000fe2000fffe0ff */
[----:B------:R-:W-:Y:S01]  /*5af0*/  VIADD R13, R4, 0x3 ;  /* 0x00000003040d7836 */ /* 0x000fe20000000000 */
[--C-:B------:R-:W-:Y:S01]  /*5b00*/  LOP3.LUT R4, R6, UR19, R231.reuse, 0x96, !PT ;  /* 0x0000001306047c12 */ /* 0x100fe2000f8e96e7 */
[----:B------:R-:W-:Y:S01]  /*5b10*/  IMAD.WIDE.U32 R10, R10, -0x326172a9, RZ ;  /* 0xcd9e8d570a0a7825 */ /* 0x000fe200078e00ff */
[----:B------:R-:W-:-:S03]  /*5b20*/  LOP3.LUT R6, R12, UR19, R231, 0x96, !PT ;  /* 0x000000130c067c12 */ /* 0x000fc6000f8e96e7 */
[----:B------:R-:W-:Y:S01]  /*5b30*/  IMAD.WIDE.U32 R32, R5, -0x326172a9, RZ ;  /* 0xcd9e8d5705207825 */ /* 0x000fe200078e00ff */
[--C-:B------:R-:W-:Y:S02]  /*5b40*/  LOP3.LUT R12, R222, UR9, R11.reuse, 0x96, !PT ;  /* 0x00000009de0c7c12 */ /* 0x100fe4000f8e960b */
[----:B------:R-:W-:Y:S01]  /*5b50*/  LOP3.LUT R14, R228, UR9, R11, 0x96, !PT ;  /* 0x00000009e40e7c12 */ /* 0x000fe2000f8e960b */
[----:B------:R-:W-:Y:S01]  /*5b60*/  IMAD.WIDE.U32 R42, R3, -0x326172a9, RZ ;  /* 0xcd9e8d57032a7825 */ /* 0x000fe200078e00ff */
[----:B------:R-:W-:Y:S02]  /*5b70*/  LOP3.LUT R3, R13, UR19, R231, 0x96, !PT ;  /* 0x000000130d037c12 */ /* 0x000fe4000f8e96e7 */
[----:B------:R-:W-:Y:S01]  /*5b80*/  LOP3.LUT R30, R10, UR8, R33, 0x96, !PT ;  /* 0x000000080a1e7c12 */ /* 0x000fe2000f8e9621 */
[----:B------:R-:W-:Y:S01]  /*5b90*/  IMAD.WIDE.U32 R4, R4, -0x326172a9, RZ ;  /* 0xcd9e8d5704047825 */ /* 0x000fe200078e00ff */
[----:B------:R-:W-:-:S03]  /*5ba0*/  LOP3.LUT R28, R10, UR8, R43, 0x96, !PT ;  /* 0x000000080a1c7c12 */ /* 0x000fc6000f8e962b */
[----:B------:R-:W-:Y:S01]  /*5bb0*/  IMAD.WIDE.U32 R10, R6, -0x326172a9, RZ ;  /* 0xcd9e8d57060a7825 */ /* 0x000fe200078e00ff */
[--C-:B------:R-:W-:Y:S02]  /*5bc0*/  LOP3.LUT R15, R222, UR9, R5.reuse, 0x96, !PT ;  /* 0x00000009de0f7c12 */ /* 0x100fe4000f8e9605 */
[----:B------:R-:W-:Y:S01]  /*5bd0*/  LOP3.LUT R6, R228, UR9, R5, 0x96, !PT ;  /* 0x00000009e4067c12 */ /* 0x000fe2000f8e9605 */
[----:B------:R-:W-:Y:S01]  /*5be0*/  IMAD.WIDE.U32 R12, R12, -0x2daee0ad, RZ ;  /* 0xd2511f530c0c7825 */ /* 0x000fe200078e00ff */
[C---:B------:R-:W-:Y:S02]  /*5bf0*/  LOP3.LUT R24, R4.reuse, UR8, R33, 0x96, !PT ;  /* 0x0000000804187c12 */ /* 0x040fe4000f8e9621 */
[----:B------:R-:W-:Y:S01]  /*5c00*/  LOP3.LUT R26, R4, UR8, R43, 0x96, !PT ;  /* 0x00000008041a7c12 */ /* 0x000fe2000f8e962b */
[----:B------:R-:W-:Y:S01]  /*5c10*/  IMAD.WIDE.U32 R4, R3, -0x326172a9, RZ ;  /* 0xcd9e8d5703047825 */ /* 0x000fe200078e00ff */
[----:B------:R-:W-:Y:S02]  /*5c20*/  LOP3.LUT R20, R10, UR8, R33, 0x96, !PT ;  /* 0x000000080a147c12 */ /* 0x000fe4000f8e9621 */
[--C-:B------:R-:W-:Y:S01]  /*5c30*/  LOP3.LUT R3, R222, UR9, R11.reuse, 0x96, !PT ;  /* 0x00000009de037c12 */ /* 0x100fe2000f8e960b */
[----:B------:R-:W-:Y:S01]  /*5c40*/  IMAD.WIDE.U32 R30, R30, -0x2daee0ad, RZ ;  /* 0xd2511f531e1e7825 */ /* 0x000fe200078e00ff */
[----:B------:R-:W-:-:S02]  /*5c50*/  LOP3.LUT R36, R228, UR9, R11, 0x96, !PT ;  /* 0x00000009e4247c12 */ /* 0x000fc4000f8e960b */
[----:B------:R-:W-:Y:S01]  /*5c60*/  LOP3.LUT R35, R10, UR8, R43, 0x96, !PT ;  /* 0x000000080a237c12 */ /* 0x000fe2000f8e962b */
[----:B------:R-:W-:Y:S01]  /*5c70*/  IMAD.WIDE.U32 R10, R14, -0x2daee0ad, RZ ;  /* 0xd2511f530e0a7825 */ /* 0x000fe200078e00ff */
[--C-:B------:R-:W-:Y:S02]  /*5c80*/  LOP3.LUT R22, R222, UR9, R5.reuse, 0x96, !PT ;  /* 0x00000009de167c12 */ /* 0x100fe4000f8e9605 */
[----:B------:R-:W-:Y:S01]  /*5c90*/  LOP3.LUT R37, R228, UR9, R5, 0x96, !PT ;  /* 0x00000009e4257c12 */ /* 0x000fe2000f8e9605 */
[----:B------:R-:W-:Y:S01]  /*5ca0*/  IMAD.WIDE.U32 R28, R28, -0x2daee0ad, RZ ;  /* 0xd2511f531c1c7825 */ /* 0x000fe200078e00ff */
[C---:B------:R-:W-:Y:S01]  /*5cb0*/  LOP3.LUT R33, R4.reuse, UR8, R33, 0x96, !PT ;  /* 0x0000000804217c12 */ /* 0x040fe2000f8e9621 */
[----:B------:R-:W-:Y:S01]  /*5cc0*/  UIADD3 UR9, UPT, UPT, UR18, -0x255992d5, URZ ;  /* 0xdaa66d2b12097890 */ /* 0x000fe2000fffe0ff */
[----:B------:R-:W-:Y:S01]  /*5cd0*/  LOP3.LUT R34, R4, UR8, R43, 0x96, !PT ;  /* 0x0000000804227c12 */ /* 0x000fe2000f8e962b */
[----:B------:R-:W-:Y:S01]  /*5ce0*/  IMAD.WIDE.U32 R4, R6, -0x2daee0ad, RZ ;  /* 0xd2511f5306047825 */ /* 0x000fe200078e00ff */
[----:B------:R-:W-:Y:S01]  /*5cf0*/  LOP3.LUT R44, R12, UR5, R31, 0x96, !PT ;  /* 0x000000050c2c7c12 */ /* 0x000fe2000f8e961f */
[----:B------:R-:W-:Y:S01]  /*5d00*/  UIADD3 UR8, UPT, UPT, UR18, 0x78dde6e4, URZ ;  /* 0x78dde6e412087890 */ /* 0x000fe2000fffe0ff */
[----:B------:R-:W-:Y:S01]  /*5d10*/  LOP3.LUT R31, R234, UR7, R11, 0x96, !PT ;  /* 0x00000007ea1f7c12 */ /* 0x000fe2000f8e960b */
[----:B------:R-:W-:Y:S01]  /*5d20*/  IMAD.WIDE.U32 R26, R26, -0x2daee0ad, RZ ;  /* 0xd2511f531a1a7825 */ /* 0x000fe200078e00ff */
[----:B------:R-:W-:-:S02]  /*5d30*/  LOP3.LUT R29, R10, UR5, R29, 0x96, !PT ;  /* 0x000000050a1d7c12 */ /* 0x000fc4000f8e961d */
[----:B------:R-:W-:Y:S01]  /*5d40*/  LOP3.LUT R38, R234, UR7, R5, 0x96, !PT ;  /* 0x00000007ea267c12 */ /* 0x000fe2000f8e9605 */
[----:B------:R-:W-:Y:S01]  /*5d50*/  IMAD.WIDE.U32 R10, R15, -0x2daee0ad, RZ ;  /* 0xd2511f530f0a7825 */ /* 0x000fe200078e00ff */
[----:B------:R-:W-:Y:S02]  /*5d60*/  LOP3.LUT R43, R4, UR5, R27, 0x96, !PT ;  /* 0x00000005042b7c12 */ /* 0x000fe4000f8e961b */
[C---:B------:R-:W-:Y:S01]  /*5d70*/  LOP3.LUT R13, R232.reuse, UR7, R13, 0x96, !PT ;  /* 0x00000007e80d7c12 */ /* 0x040fe2000f8e960d */
        /* <DEDUP_REMOVED lines=34> */
[----:B------:R-:W-:-:S04]  /*5fa0*/  IMAD.WIDE.U32 R44, R44, -0x326172a9, RZ ;  /* 0xcd9e8d572c2c7825 */ /* 0x000fc800078e00ff */
[----:B------:R-:W-:Y:S01]  /*5fb0*/  IMAD.WIDE.U32 R66, R23, -0x326172a9, RZ ;  /* 0xcd9e8d5717427825 */ /* 0x000fe200078e00ff */
[----:B------:R-:W-:-:S03]  /*5fc0*/  LOP3.LUT R15, R46, UR8, R45, 0x96, !PT ;  /* 0x000000082e0f7c12 */ /* 0x000fc6000f8e962d */
        /* <DEDUP_REMOVED lines=12> */
[C---:B------:R-:W-:Y:S02]  /*6090*/  LOP3.LUT R6, R42.reuse, UR9, R39, 0x96, !PT ;  /* 0x000000092a067c12 */ /* 0x040fe4000f8e9627 */
[----:B------:R-:W-:Y:S01]  /*60a0*/  LOP3.LUT R42, R42, UR9, R53, 0x96, !PT ;  /* 0x000000092a2a7c12 */ /* 0x000fe2000f8e9635 */
[----:B------:R-:W-:Y:S01]  /*60b0*/  IMAD.WIDE.U32 R106, R25, -0x2daee0ad, RZ ;  /* 0xd2511f53196a7825 */ /* 0x000fe200078e00ff */
[----:B------:R-:W-:-:S03]  /*60c0*/  LOP3.LUT R95, R20, UR11, R113, 0x96, !PT ;  /* 0x0000000b145f7c12 */ /* 0x000fc6000f8e9671 */
[----:B------:R-:W-:Y:S01]  /*60d0*/  IMAD.WIDE.U32 R18, R28, -0x326172a9, RZ ;  /* 0xcd9e8d571c127825 */ /* 0x000fe200078e00ff */
[----:B------:R-:W-:Y:S02]  /*60e0*/  LOP3.LUT R94, R24, UR11, R107, 0x96, !PT ;  /* 0x0000000b185e7c12 */ /* 0x000fe4000f8e966b */
[----:B------:R-:W-:Y:S01]  /*60f0*/  LOP3.LUT R107, R16, UR8, R91, 0x96, !PT ;  /* 0x00000008106b7c12 */ /* 0x000fe2000f8e965b */
[----:B------:R-:W-:-:S04]  /*6100*/  IMAD.WIDE.U32 R4, R4, -0x326172a9, RZ ;  /* 0xcd9e8d5704047825 */ /* 0x000fc800078e00ff */
[----:B------:R-:W-:Y:S01]  /*6110*/  IMAD.WIDE.U32 R136, R10, -0x2daee0ad, RZ ;  /* 0xd2511f530a887825 */ /* 0x000fe200078e00ff */
[----:B------:R-:W-:Y:S02]  /*6120*/  LOP3.LUT R3, R18, UR5, R5, 0x96, !PT ;  /* 0x0000000512037c12 */ /* 0x000fe4000f8e9605 */
[----:B------:R-:W-:Y:S01]  /*6130*/  PRMT R13, R4, 0x7773, RZ ;  /* 0x00007773040d7816 */ /* 0x000fe200000000ff */
[----:B------:R-:W-:Y:S01]  /*6140*/  IMAD.WIDE.U32 R134, R17, -0x2daee0ad, RZ ;  /* 0xd2511f5311867825 */ /* 0x000fe200078e00ff */
[----:B------:R-:W-:Y:S02]  /*6150*/  LOP3.LUT R91, R14, UR11, R137, 0x96, !PT ;  /* 0x0000000b0e5b7c12 */ /* 0x000fe4000f8e9689 */
[----:B------:R-:W-:Y:S01]  /*6160*/  PRMT R14, R4, 0x7771, RZ ;  /* 0x00007771040e7816 */ /* 0x000fe200000000ff */
[----:B------:R-:W-:Y:S01]  /*6170*/  IMAD.WIDE.U32 R80, R6, -0x2daee0ad, RZ ;  /* 0xd2511f5306507825 */ /* 0x000fe200078e00ff */
[----:B------:R-:W-:Y:S02]  /*6180*/  PRMT R10, R4, 0x7772, RZ ;  /* 0x00007772040a7816 */ /* 0x000fe400000000ff */
[C---:B------:R-:W-:Y:S01]  /*6190*/  PRMT R5, R3.reuse, 0x7632, R5 ;  /* 0x0000763203057816 */ /* 0x040fe20000000005 */
[----:B------:R-:W-:Y:S01]  /*61a0*/  IMAD.MOV.U32 R6, RZ, RZ, R4 ;  /* 0x000000ffff067224 */ /* 0x000fe200078e0004 */
[----:B------:R-:W-:Y:S01]  /*61b0*/  LOP3.LUT R4, R3, 0xffff, RZ, 0xc0, !PT ;  /* 0x0000ffff03047812 */ /* 0x000fe200078ec0ff */
[----:B------:R-:W-:Y:S01]  /*61c0*/  IMAD.WIDE.U32 R88, R11, -0x326172a9, RZ ;  /* 0xcd9e8d570b587825 */ /* 0x000fe200078e00ff */
[----:B------:R-:W-:-:S02]  /*61d0*/  LOP3.LUT R98, R12, UR11, R135, 0x96, !PT ;  /* 0x0000000b0c627c12 */ /* 0x000fc4000f8e9687 */
[----:B------:R-:W-:Y:S01]  /*61e0*/  LOP3.LUT R12, R3, 0xff, RZ, 0xc0, !PT ;  /* 0x000000ff030c7812 */ /* 0x000fe200078ec0ff */
[----:B------:R-:W-:Y:S01]  /*61f0*/  IMAD.U32 R16, RZ, RZ, UR10 ;  /* 0x0000000aff107e24 */ /* 0x000fe2000f8e00ff */
[----:B------:R-:W-:Y:S01]  /*6200*/  SHF.R.U32.HI R11, RZ, 0x18, R3 ;  /* 0x00000018ff0b7819 */ /* 0x000fe20000011603 */
[----:B------:R-:W-:Y:S01]  /*6210*/  IMAD.WIDE.U32 R64, R43, -0x326172a9, RZ ;  /* 0xcd9e8d572b407825 */ /* 0x000fe200078e00ff */
[----:B------:R-:W-:Y:S02]  /*6220*/  LOP3.LUT R0, R6, 0xff, RZ, 0xc0, !PT ;  /* 0x000000ff06007812 */ /* 0x000fe400078ec0ff */
[----:B------:R-:W-:Y:S01]  /*6230*/  SHF.R.U32.HI R3, RZ, 0x8, R4 ;  /* 0x00000008ff037819 */ /* 0x000fe20000011604 */
[----:B------:R-:W-:Y:S01]  /*6240*/  IMAD.WIDE.U32 R50, R21, -0x2daee0ad, RZ ;  /* 0xd2511f5315327825 */ /* 0x000fe200078e00ff */
[----:B------:R-:W-:Y:S02]  /*6250*/  LOP3.LUT R4, R5, 0xff, RZ, 0xc0, !PT ;  /* 0x000000ff05047812 */ /* 0x000fe400078ec0ff */
[----:B------:R-:W-:Y:S01]  /*6260*/  PRMT R5, R0, 0x5410, R14 ;  /* 0x0000541000057816 */ /* 0x000fe2000000000e */
[----:B------:R-:W-:Y:S01]  /*6270*/  IMAD.WIDE.U32 R76, R15, -0x2daee0ad, RZ ;  /* 0xd2511f530f4c7825 */ /* 0x000fe200078e00ff */
[----:B------:R-:W-:-:S02]  /*6280*/  LEA R0, R16, UR10, 0x10 ;  /* 0x0000000a10007c11 */ /* 0x000fc4000f8e80ff */
[----:B------:R-:W-:Y:S01]  /*6290*/  PRMT R4, R4, 0x5410, R11 ;  /* 0x0000541004047816 */ /* 0x000fe2000000000b */
[----:B------:R-:W-:Y:S01]  /*62a0*/  IMAD.WIDE.U32 R120, R42, -0x2daee0ad, RZ ;  /* 0xd2511f532a787825 */ /* 0x000fe200078e00ff */
[----:B------:R-:W-:Y:S02]  /*62b0*/  PRMT R6, R10, 0x5410, R13 ;  /* 0x000054100a067816 */ /* 0x000fe4000000000d */
[----:B------:R-:W-:Y:S01]  /*62c0*/  PRMT R3, R12, 0x5410, R3 ;  /* 0x000054100c037816 */ /* 0x000fe20000000003 */
[----:B------:R-:W-:Y:S01]  /*62d0*/  IMAD.WIDE.U32 R128, R33, -0x326172a9, RZ ;  /* 0xcd9e8d5721807825 */ /* 0x000fe200078e00ff */
[----:B------:R-:W-:Y:S02]  /*62e0*/  LOP3.LUT R45, R38, UR8, R65, 0x96, !PT ;  /* 0x00000008262d7c12 */ /* 0x000fe4000f8e9641 */
[--C-:B------:R-:W-:Y:S02]  /*62f0*/  HSET2.LE.AND R4, R4, R0.reuse, PT ;  /* 0x0000000004047233 */ /* 0x100fe40003803000 */
[----:B------:R-:W-:Y:S01]  /*6300*/  HSET2.LE.AND R5, R5, R0, PT ;  /* 0x0000000005057233 */ /* 0x000fe20003803000 */
[----:B------:R-:W-:Y:S01]  /*6310*/  IMAD.WIDE.U32 R96, R45, -0x2daee0ad, RZ ;  /* 0xd2511f532d607825 */ /* 0x000fe200078e00ff */
[----:B------:R-:W-:-:S02]  /*6320*/  LOP3.LUT R21, R30, UR11, R51, 0x96, !PT ;  /* 0x0000000b1e157c12 */ /* 0x000fc4000f8e9633 */
[----:B------:R-:W-:Y:S01]  /*6330*/  LOP3.LUT R65, R26, UR11, R81, 0x96, !PT ;  /* 0x0000000b1a417c12 */ /* 0x000fe2000f8e9651 */
[----:B------:R-:W1:Y:S01]  /*6340*/  LDSM.16.MT88.4 R28, [R210+0x4000] ;  /* 0x00400000d21c783b */ /* 0x000e620000004200 */
[----:B------:R-:W-:Y:S01]  /*6350*/  LOP3.LUT R10, R50, UR7, R77, 0x96, !PT ;  /* 0x00000007320a7c12 */ /* 0x000fe2000f8e964d */
[----:B------:R-:W-:Y:S01]  /*6360*/  IMAD.WIDE.U32 R20, R21, -0x326172a9, RZ ;  /* 0xcd9e8d5715147825 */ /* 0x000fe200078e00ff */
[----:B------:R-:W-:Y:S01]  /*6370*/  LOP3.LUT R6, R6, 0xff00ff, RZ, 0xc0, !PT ;  /* 0x00ff00ff06067812 */ /* 0x000fe200078ec0ff */
[----:B------:R-:W2:Y:S01]  /*6380*/  LDSM.16.MT88.4 R24, [R208+0x4000] ;  /* 0x00400000d018783b */ /* 0x000ea20000004200 */
[--C-:B------:R-:W-:Y:S02]  /*6390*/  HSET2.LE.AND R3, R3, R0.reuse, PT ;  /* 0x0000000003037233 */ /* 0x100fe40003803000 */
[----:B------:R-:W-:Y:S02]  /*63a0*/  LOP3.LUT R13, R59, R4, RZ, 0xc0, !PT ;  /* 0x000000043b0d7212 */ /* 0x000fe400078ec0ff */
[----:B------:R-:W-:Y:S01]  /*63b0*/  LOP3.LUT R14, R57, R5, RZ, 0xc0, !PT ;  /* 0x00000005390e7212 */ /* 0x000fe200078ec0ff */
[----:B------:R-:W-:Y:S01]  /*63c0*/  IMAD.WIDE.U32 R4, R10, -0x326172a9, RZ ;  /* 0xcd9e8d570a047825 */ /* 0x000fe200078e00ff */
[----:B------:R-:W-:-:S02]  /*63d0*/  HSET2.LE.AND R6, R6, R0, PT ;  /* 0x0000000006067233 */ /* 0x000fc40003803000 */
[----:B------:R-:W-:Y:S01]  /*63e0*/  LOP3.LUT R12, R60, R3, RZ, 0xc0, !PT ;  /* 0x000000033c0c7212 */ /* 0x000fe200078ec0ff */
[----:B------:R-:W-:Y:S01]  /*63f0*/  IMAD.MOV.U32 R3, RZ, RZ, R4 ;  /* 0x000000ffff037224 */ /* 0x000fe200078e0004 */
[----:B------:R-:W-:Y:S02]  /*6400*/  PRMT R11, R4, 0x7771, RZ ;  /* 0x00007771040b7816 */ /* 0x000fe400000000ff */
[----:B------:R-:W-:Y:S02]  /*6410*/  LOP3.LUT R15, R56, R6, RZ, 0xc0, !PT ;  /* 0x00000006380f7212 */ /* 0x000fe400078ec0ff */
[C---:B------:R-:W-:Y:S02]  /*6420*/  PRMT R10, R4.reuse, 0x7773, RZ ;  /* 0x00007773040a7816 */ /* 0x040fe400000000ff */
[----:B------:R-:W-:Y:S02]  /*6430*/  PRMT R6, R4, 0x7772, RZ ;  /* 0x0000777204067816 */ /* 0x000fe400000000ff */
[----:B------:R-:W-:-:S02]  /*6440*/  LOP3.LUT R4, R3, 0xff, RZ, 0xc0, !PT ;  /* 0x000000ff03047812 */ /* 0x000fc400078ec0ff */
[----:B------:R-:W-:Y:S02]  /*6450*/  LOP3.LUT R3, R20, UR5, R5, 0x96, !PT ;  /* 0x0000000514037c12 */ /* 0x000fe4000f8e9605 */
[----:B------:R-:W-:Y:S02]  /*6460*/  PRMT R5, R6, 0x5410, R10 ;  /* 0x0000541006057816 */ /* 0x000fe4000000000a */
[----:B------:R-:W-:Y:S02]  /*6470*/  PRMT R10, R4, 0x5410, R11 ;  /* 0x00005410040a7816 */ /* 0x000fe4000000000b */
[C---:B------:R-:W-:Y:S02]  /*6480*/  LOP3.LUT R4, R3.reuse, 0xffff, RZ, 0xc0, !PT ;  /* 0x0000ffff03047812 */ /* 0x040fe400078ec0ff */
[----:B------:R-:W-:Y:S02]  /*6490*/  PRMT R6, R3, 0x7632, R6 ;  /* 0x0000763203067816 */ /* 0x000fe40000000006 */
[----:B------:R-:W-:-:S02]  /*64a0*/  LOP3.LUT R23, R40, UR8, R89, 0x96, !PT ;  /* 0x0000000828177c12 */ /* 0x000fc4000f8e9659 */
[----:B------:R-:W-:Y:S01]  /*64b0*/  LOP3.LUT R89, R32, UR11, R121, 0x96, !PT ;  /* 0x0000000b20597c12 */ /* 0x000fe2000f8e9679 */
[----:B------:R-:W-:Y:S01]  /*64c0*/  UIADD3 UR11, UPT, UPT, UR18, 0x1715609d, URZ ;  /* 0x1715609d120b7890 */ /* 0x000fe2000fffe0ff */
[----:B------:R-:W-:Y:S01]  /*64d0*/  LOP3.LUT R16, R3, 0xff, RZ, 0xc0, !PT ;  /* 0x000000ff03107812 */ /* 0x000fe200078ec0ff */
[C---:B-1----:R-:W-:Y:S01]  /*64e0*/  HMMA.16816.F32.BF16 R68, R12.reuse, R28, RZ ;  /* 0x0000001c0c44723c */ /* 0x042fe200000418ff */
[----:B------:R-:W-:Y:S01]  /*64f0*/  LOP3.LUT R11, R5, 0xff00ff, RZ, 0xc0, !PT ;  /* 0x00ff00ff050b7812 */ /* 0x000fe200078ec0ff */
[----:B------:R-:W1:Y:S01]  /*6500*/  LDSM.16.MT88.4 R32, [R208+0x4400] ;  /* 0x00440000d020783b */ /* 0x000e620000004200 */
[----:B------:R-:W-:Y:S02]  /*6510*/  SHF.R.U32.HI R4, RZ, 0x8, R4 ;  /* 0x00000008ff047819 */ /* 0x000fe40000011604 */
[----:B------:R-:W-:Y:S02]  /*6520*/  SHF.R.U32.HI R17, RZ, 0x18, R3 ;  /* 0x00000018ff117819 */ /* 0x000fe40000011603 */
[----:B------:R-:W-:Y:S01]  /*6530*/  LOP3.LUT R5, R6, 0xff, RZ, 0xc0, !PT ;  /* 0x000000ff06057812 */ /* 0x000fe200078ec0ff */
[----:B--2---:R-:W-:Y:S01]  /*6540*/  HMMA.16816.F32.BF16 R56, R12, R24, RZ ;  /* 0x000000180c38723c */ /* 0x004fe200000418ff */
[----:B------:R-:W-:-:S02]  /*6550*/  HSET2.LE.AND R3, R10, R0, PT ;  /* 0x000000000a037233 */ /* 0x000fc40003803000 */
[----:B------:R-:W-:Y:S02]  /*6560*/  PRMT R6, R16, 0x5410, R4 ;  /* 0x0000541010067816 */ /* 0x000fe40000000004 */
[----:B------:R-:W-:Y:S02]  /*6570*/  HSET2.LE.AND R4, R11, R0, PT ;  /* 0x000000000b047233 */ /* 0x000fe40003803000 */
[----:B------:R-:W-:Y:S01]  /*6580*/  PRMT R5, R5, 0x5410, R17 ;  /* 0x0000541005057816 */ /* 0x000fe20000000011 */
[----:B------:R-:W-:Y:S01]  /*6590*/  HMMA.16816.F32.BF16 R48, R12, R30, RZ ;  /* 0x0000001e0c30723c */ /* 0x000fe200000418ff */
[----:B------:R-:W-:Y:S02]  /*65a0*/  LOP3.LUT R10, R36, UR11, R19, 0x96, !PT ;  /* 0x0000000b240a7c12 */ /* 0x000fe4000f8e9613 */
[----:B------:R-:W-:Y:S01]  /*65b0*/  LOP3.LUT R18, R61, R3, RZ, 0xc0, !PT ;  /* 0x000000033d127212 */ /* 0x000fe200078ec0ff */
[----:B------:R-:W2:Y:S01]  /*65c0*/  LDSM.16.MT88.4 R36, [R210+0x4400] ;  /* 0x00440000d224783b */ /* 0x000ea20000004200 */
[----:B------:R-:W-:-:S02]  /*65d0*/  LOP3.LUT R19, R104, R4, RZ, 0xc0, !PT ;  /* 0x0000000468137212 */ /* 0x000fc400078ec0ff */
[--C-:B------:R-:W-:Y:S01]  /*65e0*/  HSET2.LE.AND R3, R5, R0.reuse, PT ;  /* 0x0000000005037233 */ /* 0x100fe20003803000 */
[----:B------:R-:W-:Y:S01]  /*65f0*/  IMAD.WIDE.U32 R4, R10, -0x2daee0ad, RZ ;  /* 0xd2511f530a047825 */ /* 0x000fe200078e00ff */
[----:B------:R-:W-:Y:S01]  /*6600*/  LOP3.LUT R67, R52, UR8, R129, 0x96, !PT ;  /* 0x0000000834437c12 */ /* 0x000fe2000f8e9681 */
[----:B------:R-:W-:Y:S01]  /*6610*/  MUFU.EX2 R104, R177 ;  /* 0x000000b100687308 */ /* 0x000fe20000000800 */
[----:B------:R-:W-:Y:S01]  /*6620*/  HSET2.LE.AND R6, R6, R0, PT ;  /* 0x0000000006067233 */ /* 0x000fe20003803000 */
[----:B------:R-:W-:Y:S01]  /*6630*/  HMMA.16816.F32.BF16 R52, R12, R26, RZ ;  /* 0x0000001a0c34723c */ /* 0x000fe200000418ff */
[----:B------:R-:W-:Y:S02]  /*6640*/  LOP3.LUT R17, R99, R3, RZ, 0xc0, !PT ;  /* 0x0000000363117212 */ /* 0x000fe400078ec0ff */
[----:B------:R-:W-:Y:S01]  /*6650*/  LOP3.LUT R3, R22, UR4, R5, 0x96, !PT ;  /* 0x0000000416037c12 */ /* 0x000fe2000f8e9605 */
[----:B------:R-:W-:Y:S01]  /*6660*/  IMAD.MOV.U32 R5, RZ, RZ, R4 ;  /* 0x000000ffff057224 */ /* 0x000fe200078e0004 */
[----:B------:R-:W-:-:S02]  /*6670*/  PRMT R14, R4, 0x7771, RZ ;  /* 0x00007771040e7816 */ /* 0x000fc400000000ff */
[C---:B------:R-:W-:Y:S02]  /*6680*/  PRMT R11, R4.reuse, 0x7773, RZ ;  /* 0x00007773040b7816 */ /* 0x040fe400000000ff */
[----:B------:R-:W-:Y:S02]  /*6690*/  PRMT R10, R4, 0x7772, RZ ;  /* 0x00007772040a7816 */ /* 0x000fe400000000ff */
[C---:B------:R-:W-:Y:S02]  /*66a0*/  LOP3.LUT R4, R3.reuse, 0xffff, RZ, 0xc0, !PT ;  /* 0x0000ffff03047812 */ /* 0x040fe400078ec0ff */
[----:B------:R-:W-:Y:S02]  /*66b0*/  LOP3.LUT R16, R72, R6, RZ, 0xc0, !PT ;  /* 0x0000000648107212 */ /* 0x000fe400078ec0ff */
[C---:B------:R-:W-:Y:S02]  /*66c0*/  LOP3.LUT R13, R3.reuse, 0xff, RZ, 0xc0, !PT ;  /* 0x000000ff030d7812 */ /* 0x040fe400078ec0ff */
[----:B------:R-:W-:-:S02]  /*66d0*/  PRMT R6, R3, 0x7632, R6 ;  /* 0x0000763203067816 */ /* 0x000fc40000000006 */
[----:B------:R-:W-:Y:S01]  /*66e0*/  SHF.R.U32.HI R12, RZ, 0x18, R3 ;  /* 0x00000018ff0c7819 */ /* 0x000fe20000011603 */
[C---:B------:R-:W-:Y:S01]  /*66f0*/  HMMA.16816.F32.BF16 R60, R16.reuse, R24, RZ ;  /* 0x00000018103c723c */ /* 0x040fe200000418ff */
[----:B------:R-:W-:Y:S02]  /*6700*/  SHF.R.U32.HI R3, RZ, 0x8, R4 ;  /* 0x00000008ff037819 */ /* 0x000fe40000011604 */
[----:B------:R-:W-:Y:S02]  /*6710*/  LOP3.LUT R5, R5, 0xff, RZ, 0xc0, !PT ;  /* 0x000000ff05057812 */ /* 0x000fe400078ec0ff */
[----:B------:R-:W-:Y:S02]  /*6720*/  PRMT R3, R13, 0x5410, R3 ;  /* 0x000054100d037816 */ /* 0x000fe40000000003 */
[----:B------:R-:W-:Y:S01]  /*6730*/  PRMT R4, R10, 0x5410, R11 ;  /* 0x000054100a047816 */ /* 0x000fe2000000000b */
[----:B------:R-:W-:Y:S01]  /*6740*/  HMMA.16816.F32.BF16 R84, R16, R26, RZ ;  /* 0x0000001a1054723c */ /* 0x000fe200000418ff */
[----:B------:R-:W-:Y:S01]  /*6750*/  LOP3.LUT R6, R6, 0xff, RZ, 0xc0, !PT ;  /* 0x000000ff06067812 */ /* 0x000fe200078ec0ff */
[----:B------:R-:W3:Y:S01]  /*6760*/  LDSM.16.MT88.4 R24, [R208+0x4800] ;  /* 0x00480000d018783b */ /* 0x000ee20000004200 */
[----:B------:R-:W-:-:S02]  /*6770*/  HSET2.LE.AND R3, R3, R0, PT ;  /* 0x0000000003037233 */ /* 0x000fc40003803000 */
[----:B------:R-:W-:Y:S02]  /*6780*/  PRMT R5, R5, 0x5410, R14 ;  /* 0x0000541005057816 */ /* 0x000fe4000000000e */
[----:B------:R-:W-:Y:S01]  /*6790*/  LOP3.LUT R4, R4, 0xff00ff, RZ, 0xc0, !PT ;  /* 0x00ff00ff04047812 */ /* 0x000fe200078ec0ff */
[----:B------:R-:W-:Y:S01]  /*67a0*/  HMMA.16816.F32.BF16 R40, R16, R28, RZ ;  /* 0x0000001c1028723c */ /* 0x000fe200000418ff */
[----:B------:R-:W-:Y:S01]  /*67b0*/  LOP3.LUT R15, R44, UR11, R21, 0x96, !PT ;  /* 0x0000000b2c0f7c12 */ /* 0x000fe2000f8e9615 */
[----:B------:R-:W-:Y:S01]  /*67c0*/  IMAD.WIDE.U32 R20, R94, -0x326172a9, RZ ;  /* 0xcd9e8d575e147825 */ /* 0x000fe200078e00ff */
[----:B------:R-:W-:Y:S01]  /*67d0*/  PRMT R6, R6, 0x5410, R12 ;  /* 0x0000541006067816 */ /* 0x000fe2000000000c */
[----:B------:R-:W-:Y:S01]  /*67e0*/  MUFU.EX2 R94, R188 ;  /* 0x000000bc005e7308 */ /* 0x000fe20000000800 */
[----:B------:R-:W-:Y:S02]  /*67f0*/  LOP3.LUT R12, R82, R3, RZ, 0xc0, !PT ;  /* 0x00000003520c7212 */ /* 0x000fe400078ec0ff */
[----:B------:R-:W-:-:S02]  /*6800*/  HSET2.LE.AND R10, R5, R0, PT ;  /* 0x00000000050a7233 */ /* 0x000fc40003803000 */
[--C-:B------:R-:W-:Y:S01]  /*6810*/  HSET2.LE.AND R3, R4, R0.reuse, PT ;  /* 0x0000000004037233 */ /* 0x100fe20003803000 */
[----:B------:R-:W-:Y:S01]  /*6820*/  IMAD.WIDE.U32 R4, R15, -0x2daee0ad, RZ ;  /* 0xd2511f530f047825 */ /* 0x000fe200078e00ff */
[----:B------:R-:W-:Y:S02]  /*6830*/  HSET2.LE.AND R6, R6, R0, PT ;  /* 0x0000000006067233 */ /* 0x000fe40003803000 */
[----:B------:R-:W-:Y:S02]  /*6840*/  LOP3.LUT R14, R73, R10, RZ, 0xc0, !PT ;  /* 0x0000000a490e7212 */ /* 0x000fe400078ec0ff */
[----:B------:R-:W-:Y:S01]  /*6850*/  LOP3.LUT R15, R78, R3, RZ, 0xc0, !PT ;  /* 0x000000034e0f7212 */ /* 0x000fe200078ec0ff */
[----:B------:R-:W-:Y:S01]  /*6860*/  HMMA.16816.F32.BF16 R72, R16, R30, RZ ;  /* 0x0000001e1048723c */ /* 0x000fe200000418ff */
[----:B------:R-:W-:Y:S01]  /*6870*/  LOP3.LUT R13, R79, R6, RZ, 0xc0, !PT ;  /* 0x000000064f0d7212 */ /* 0x000fe200078ec0ff */
[----:B------:R-:W-:Y:S01]  /*6880*/  IMAD.MOV.U32 R6, RZ, RZ, R4 ;  /* 0x000000ffff067224 */ /* 0x000fe200078e0004 */
[----:B------:R-:W-:-:S02]  /*6890*/  LOP3.LUT R3, R76, UR4, R5, 0x96, !PT ;  /* 0x000000044c037c12 */ /* 0x000fc4000f8e9605 */
[C---:B------:R-:W-:Y:S02]  /*68a0*/  PRMT R16, R4.reuse, 0x7771, RZ ;  /* 0x0000777104107816 */ /* 0x040fe400000000ff */
[C---:B------:R-:W-:Y:S01]  /*68b0*/  PRMT R10, R4.reuse, 0x7773, RZ ;  /* 0x00007773040a7816 */ /* 0x040fe200000000ff */
[C---:B-1----:R-:W-:Y:S01]  /*68c0*/  HMMA.16816.F32.BF16 R76, R12.reuse, R32, R56 ;  /* 0x000000200c4c723c */ /* 0x042fe20000041838 */
[----:B------:R-:W-:Y:S02]  /*68d0*/  PRMT R5, R4, 0x7772, RZ ;  /* 0x0000777204057816 */ /* 0x000fe400000000ff */
[----:B------:R-:W-:Y:S02]  /*68e0*/  LOP3.LUT R4, R3, 0xffff, RZ, 0xc0, !PT ;  /* 0x0000ffff03047812 */ /* 0x000fe400078ec0ff */
[----:B------:R-:W-:Y:S02]  /*68f0*/  LOP3.LUT R11, R6, 0xff, RZ, 0xc0, !PT ;  /* 0x000000ff060b7812 */ /* 0x000fe400078ec0ff */
[----:B------:R-:W-:Y:S01]  /*6900*/  PRMT R5, R5, 0x5410, R10 ;  /* 0x0000541005057816 */ /* 0x000fe2000000000a */
[----:B------:R-:W-:Y:S01]  /*6910*/  HMMA.16816.F32.BF16 R52, R12, R34, R52 ;  /* 0x000000220c34723c */ /* 0x000fe20000041834 */
[----:B------:R-:W-:-:S02]  /*6920*/  LOP3.LUT R6, R3, 0xff, RZ, 0xc0, !PT ;  /* 0x000000ff03067812 */ /* 0x000fc400078ec0ff */
[----:B------:R-:W-:Y:S02]  /*6930*/  SHF.R.U32.HI R4, RZ, 0x8, R4 ;  /* 0x00000008ff047819 */ /* 0x000fe40000011604 */
[----:B------:R-:W-:Y:S02]  /*6940*/  PRMT R10, R3, 0x7632, R10 ;  /* 0x00007632030a7816 */ /* 0x000fe4000000000a */
[----:B------:R-:W-:Y:S02]  /*6950*/  PRMT R11, R11, 0x5410, R16 ;  /* 0x000054100b0b7816 */ /* 0x000fe40000000010 */
[----:B------:R-:W-:Y:S02]  /*6960*/  LOP3.LUT R16, R5, 0xff00ff, RZ, 0xc0, !PT ;  /* 0x00ff00ff05107812 */ /* 0x000fe400078ec0ff */
[----:B------:R-:W-:Y:S02]  /*6970*/  PRMT R5, R6, 0x5410, R4 ;  /* 0x0000541006057816 */ /* 0x000fe40000000004 */
[----:B------:R-:W-:-:S02]  /*6980*/  SHF.R.U32.HI R6, RZ, 0x18, R3 ;  /* 0x00000018ff067819 */ /* 0x000fc40000011603 */
[----:B------:R-:W-:Y:S02]  /*6990*/  LOP3.LUT R10, R10, 0xff, RZ, 0xc0, !PT ;  /* 0x000000ff0a0a7812 */ /* 0x000fe400078ec0ff */
[--C-:B------:R-:W-:Y:S02]  /*69a0*/  HSET2.LE.AND R3, R11, R0.reuse, PT ;  /* 0x000000000b037233 */ /* 0x100fe40003803000 */
[--C-:B------:R-:W-:Y:S02]  /*69b0*/  HSET2.LE.AND R4, R16, R0.reuse, PT ;  /* 0x0000000010047233 */ /* 0x100fe40003803000 */
[----:B------:R-:W-:Y:S02]  /*69c0*/  HSET2.LE.AND R5, R5, R0, PT ;  /* 0x0000000005057233 */ /* 0x000fe40003803000 */
[----:B------:R-:W-:Y:S01]  /*69d0*/  PRMT R6, R10, 0x5410, R6 ;  /* 0x000054100a067816 */ /* 0x000fe20000000006 */
[----:B------:R-:W-:Y:S01]  /*69e0*/  IMAD.WIDE.U32 R10, R65, -0x326172a9, RZ ;  /* 0xcd9e8d57410a7825 */ /* 0x000fe200078e00ff */
[----:B------:R-:W-:-:S02]  /*69f0*/  LOP3.LUT R22, R80, UR7, R97, 0x96, !PT ;  /* 0x0000000750167c12 */ /* 0x000fc4000f8e9661 */
[----:B------:R-:W-:Y:S01]  /*6a00*/  LOP3.LUT R18, R93, R3, RZ, 0xc0, !PT ;  /* 0x000000035d127212 */ /* 0x000fe200078ec0ff */
[C---:B--2---:R-:W-:Y:S01]  /*6a10*/  HMMA.16816.F32.BF16 R80, R12.reuse, R36, R68 ;  /* 0x000000240c50723c */ /* 0x044fe20000041844 */
[----:B------:R-:W-:Y:S01]  /*6a20*/  LOP3.LUT R19, R111, R4, RZ, 0xc0, !PT ;  /* 0x000000046f137212 */ /* 0x000fe200078ec0ff */
[----:B------:R-:W-:Y:S01]  /*6a30*/  IMAD.WIDE.U32 R92, R92, -0x2daee0ad, RZ ;  /* 0xd2511f535c5c7825 */ /* 0x000fe200078e00ff */
[----:B------:R-:W-:Y:S01]  /*6a40*/  HSET2.LE.AND R3, R6, R0, PT ;  /* 0x0000000006037233 */ /* 0x000fe20003803000 */
[----:B------:R-:W-:Y:S01]  /*6a50*/  MUFU.EX2 R111, R154 ;  /* 0x0000009a006f7308 */ /* 0x000fe20000000800 */
[----:B------:R-:W-:Y:S01]  /*6a60*/  LOP3.LUT R16, R100, R5, RZ, 0xc0, !PT ;  /* 0x0000000564107212 */ /* 0x000fe200078ec0ff */
[----:B------:R-:W-:Y:S01]  /*6a70*/  IMAD.WIDE.U32 R4, R22, -0x326172a9, RZ ;  /* 0xcd9e8d5716047825 */ /* 0x000fe200078e00ff */
[----:B------:R-:W-:Y:S01]  /*6a80*/  LOP3.LUT R21, R46, UR11, R21, 0x96, !PT ;  /* 0x0000000b2e157c12 */ /* 0x000fe2000f8e9615 */
[----:B------:R-:W-:Y:S01]  /*6a90*/  HMMA.16816.F32.BF16 R68, R12, R38, R48 ;  /* 0x000000260c44723c */ /* 0x000fe20000041830 */
[----:B------:R-:W-:Y:S01]  /*6aa0*/  LOP3.LUT R17, R109, R3, RZ, 0xc0, !PT ;  /* 0x000000036d117212 */ /* 0x000fe200078ec0ff */
[----:B------:R-:W-:Y:S01]  /*6ab0*/  IMAD.WIDE.U32 R48, R47, -0x2daee0ad, RZ ;  /* 0xd2511f532f307825 */ /* 0x000fe200078e00ff */
[----:B------:R-:W-:Y:S01]  /*6ac0*/  LOP3.LUT R3, R10, UR5, R5, 0x96, !PT ;  /* 0x000000050a037c12 */ /* 0x000fe2000f8e9605 */
[----:B------:R-:W1:Y:S01]  /*6ad0*/  LDSM.16.MT88.4 R44, [R210+0x4800] ;  /* 0x00480000d22c783b */ /* 0x000e620000004200 */
[C---:B------:R-:W-:Y:S01]  /*6ae0*/  PRMT R14, R4.reuse, 0x7771, RZ ;  /* 0x00007771040e7816 */ /* 0x040fe200000000ff */
[----:B------:R-:W-:Y:S01]  /*6af0*/  IMAD.MOV.U32 R5, RZ, RZ, R4 ;  /* 0x000000ffff057224 */ /* 0x000fe200078e0004 */
[C---:B------:R-:W-:Y:S01]  /*6b00*/  PRMT R13, R4.reuse, 0x7773, RZ ;  /* 0x00007773040d7816 */ /* 0x040fe200000000ff */
[----:B------:R-:W-:Y:S01]  /*6b10*/  HMMA.16816.F32.BF16 R28, R16, R32, R60 ;  /* 0x00000020101c723c */ /* 0x000fe2000004183c */
[----:B------:R-:W-:Y:S01]  /*6b20*/  PRMT R10, R4, 0x7772, RZ ;  /* 0x00007772040a7816 */ /* 0x000fe200000000ff */
[----:B------:R-:W-:Y:S01]  /*6b30*/  MUFU.EX2 R100, R181 ;  /* 0x000000b500647308 */ /* 0x000fe20000000800 */
[----:B------:R-:W-:-:S02]  /*6b40*/  LOP3.LUT R4, R3, 0xffff, RZ, 0xc0, !PT ;  /* 0x0000ffff03047812 */ /* 0x000fc400078ec0ff */
[----:B------:R-:W-:Y:S02]  /*6b50*/  LOP3.LUT R50, R64, UR11, R11, 0x96, !PT ;  /* 0x0000000b40327c12 */ /* 0x000fe4000f8e960b */
[C---:B------:R-:W-:Y:S01]  /*6b60*/  LOP3.LUT R12, R3.reuse, 0xff, RZ, 0xc0, !PT ;  /* 0x000000ff030c7812 */ /* 0x040fe200078ec0ff */
[C---:B------:R-:W-:Y:S01]  /*6b70*/  HMMA.16816.F32.BF16 R160, R16.reuse, R36, R40 ;  /* 0x0000002410a0723c */ /* 0x040fe20000041828 */
[----:B------:R-:W-:Y:S01]  /*6b80*/  PRMT R6, R3, 0x7632, R6 ;  /* 0x0000763203067816 */ /* 0x000fe20000000006 */
[----:B------:R-:W-:Y:S01]  /*6b90*/  IMAD.WIDE.U32 R40, R95, -0x326172a9, RZ ;  /* 0xcd9e8d575f287825 */ /* 0x000fe200078e00ff */
[----:B------:R-:W-:Y:S02]  /*6ba0*/  SHF.R.U32.HI R11, RZ, 0x18, R3 ;  /* 0x00000018ff0b7819 */ /* 0x000fe40000011603 */
[----:B------:R-:W-:Y:S01]  /*6bb0*/  SHF.R.U32.HI R3, RZ, 0x8, R4 ;  /* 0x00000008ff037819 */ /* 0x000fe20000011604 */
[----:B------:R-:W-:Y:S01]  /*6bc0*/  IMAD.WIDE.U32 R36, R98, -0x326172a9, RZ ;  /* 0xcd9e8d5762247825 */ /* 0x000fe200078e00ff */
[----:B------:R-:W-:Y:S01]  /*6bd0*/  LOP3.LUT R5, R5, 0xff, RZ, 0xc0, !PT ;  /* 0x000000ff05057812 */ /* 0x000fe200078ec0ff */
[----:B------:R-:W-:Y:S01]  /*6be0*/  HMMA.16816.F32.BF16 R32, R16, R34, R84 ;  /* 0x000000221020723c */ /* 0x000fe20000041854 */
[----:B------:R-:W-:-:S02]  /*6bf0*/  PRMT R4, R10, 0x5410, R13 ;  /* 0x000054100a047816 */ /* 0x000fc4000000000d */
[----:B------:R-:W-:Y:S02]  /*6c00*/  LOP3.LUT R6, R6, 0xff, RZ, 0xc0, !PT ;  /* 0x000000ff06067812 */ /* 0x000fe400078ec0ff */
[----:B------:R-:W-:Y:S02]  /*6c10*/  PRMT R5, R5, 0x5410, R14 ;  /* 0x0000541005057816 */ /* 0x000fe4000000000e */
[----:B------:R-:W-:Y:S01]  /*6c20*/  PRMT R3, R12, 0x5410, R3 ;  /* 0x000054100c037816 */ /* 0x000fe20000000003 */
[----:B------:R-:W-:Y:S01]  /*6c30*/  HMMA.16816.F32.BF16 R56, R16, R38, R72 ;  /* 0x000000261038723c */ /* 0x000fe20000041848 */
[----:B------:R-:W-:Y:S02]  /*6c40*/  LOP3.LUT R4, R4, 0xff00ff, RZ, 0xc0, !PT ;  /* 0x00ff00ff04047812 */ /* 0x000fe400078ec0ff */
[----:B------:R-:W-:Y:S01]  /*6c50*/  LOP3.LUT R15, R106, UR7, R93, 0x96, !PT ;  /* 0x000000076a0f7c12 */ /* 0x000fe2000f8e965d */
[----:B------:R-:W-:Y:S01]  /*6c60*/  IMAD.WIDE.U32 R106, R107, -0x2daee0ad, RZ ;  /* 0xd2511f536b6a7825 */ /* 0x000fe200078e00ff */
[----:B------:R-:W-:Y:S01]  /*6c70*/  PRMT R6, R6, 0x5410, R11 ;  /* 0x0000541006067816 */ /* 0x000fe2000000000b */
[----:B------:R-:W-:Y:S01]  /*6c80*/  MUFU.EX2 R93, R189 ;  /* 0x000000bd005d7308 */ /* 0x000fe20000000800 */
[----:B------:R-:W-:-:S02]  /*6c90*/  HSET2.LE.AND R3, R3, R0, PT ;  /* 0x0000000003037233 */ /* 0x000fc40003803000 */
[--C-:B------:R-:W-:Y:S02]  /*6ca0*/  HSET2.LE.AND R10, R5, R0.reuse, PT ;  /* 0x00000000050a7233 */ /* 0x100fe40003803000 */
[--C-:B------:R-:W-:Y:S01]  /*6cb0*/  HSET2.LE.AND R11, R4, R0.reuse, PT ;  /* 0x00000000040b7233 */ /* 0x100fe20003803000 */
[----:B------:R-:W-:Y:S01]  /*6cc0*/  IMAD.WIDE.U32 R4, R15, -0x326172a9, RZ ;  /* 0xcd9e8d570f047825 */ /* 0x000fe200078e00ff */
[----:B------:R-:W-:Y:S02]  /*6cd0*/  HSET2.LE.AND R6, R6, R0, PT ;  /* 0x0000000006067233 */ /* 0x000fe40003803000 */
[----:B------:R-:W-:Y:S02]  /*6ce0*/  LOP3.LUT R12, R105, R3, RZ, 0xc0, !PT ;  /* 0x00000003690c7212 */ /* 0x000fe400078ec0ff */
[----:B------:R-:W-:Y:S01]  /*6cf0*/  LOP3.LUT R3, R20, UR5, R5, 0x96, !PT ;  /* 0x0000000514037c12 */ /* 0x000fe2000f8e9605 */
[----:B------:R-:W-:Y:S01]  /*6d00*/  MUFU.EX2 R105, R175 ;  /* 0x000000af00697308 */ /* 0x000fe20000000800 */
[----:B------:R-:W-:-:S02]  /*6d10*/  LOP3.LUT R13, R103, R6, RZ, 0xc0, !PT ;  /* 0x00000006670d7212 */ /* 0x000fc400078ec0ff */
[----:B------:R-:W-:Y:S02]  /*6d20*/  LOP3.LUT R14, R102, R10, RZ, 0xc0, !PT ;  /* 0x0000000a660e7212 */ /* 0x000fe400078ec0ff */
[----:B------:R-:W-:Y:S01]  /*6d30*/  LOP3.LUT R15, R101, R11, RZ, 0xc0, !PT ;  /* 0x0000000b650f7212 */ /* 0x000fe200078ec0ff */
[----:B------:R-:W-:Y:S01]  /*6d40*/  IMAD.MOV.U32 R11, RZ, RZ, R4 ;  /* 0x000000ffff0b7224 */ /* 0x000fe200078e0004 */
[C---:B------:R-:W-:Y:S01]  /*6d50*/  PRMT R10, R4.reuse, 0x7773, RZ ;  /* 0x00007773040a7816 */ /* 0x040fe200000000ff */
[----:B------:R-:W-:Y:S01]  /*6d60*/  MUFU.EX2 R103, R176 ;  /* 0x000000b000677308 */ /* 0x000fe20000000800 */
[C---:B------:R-:W-:Y:S02]  /*6d70*/  PRMT R6, R4.reuse, 0x7772, RZ ;  /* 0x0000777204067816 */ /* 0x040fe400000000ff */
[----:B------:R-:W-:Y:S01]  /*6d80*/  PRMT R18, R4, 0x7771, RZ ;  /* 0x0000777104127816 */ /* 0x000fe200000000ff */
[----:B---3--:R-:W-:Y:S01]  /*6d90*/  HMMA.16816.F32.BF16 R60, R12, R24, R76 ;  /* 0x000000180c3c723c */ /* 0x008fe2000004184c */
[----:B------:R-:W-:-:S02]  /*6da0*/  LOP3.LUT R4, R3, 0xffff, RZ, 0xc0, !PT ;  /* 0x0000ffff03047812 */ /* 0x000fc400078ec0ff */
[----:B------:R-:W-:Y:S01]  /*6db0*/  PRMT R16, R6, 0x5410, R10 ;  /* 0x0000541006107816 */ /* 0x000fe2000000000a */
[----:B------:R-:W-:Y:S01]  /*6dc0*/  MUFU.EX2 R101, R179 ;  /* 0x000000b300657308 */ /* 0x000fe20000000800 */
[----:B------:R-:W-:Y:S02]  /*6dd0*/  LOP3.LUT R10, R11, 0xff, RZ, 0xc0, !PT ;  /* 0x000000ff0b0a7812 */ /* 0x000fe400078ec0ff */
[C---:B------:R-:W-:Y:S01]  /*6de0*/  PRMT R5, R3.reuse, 0x7632, R5 ;  /* 0x0000763203057816 */ /* 0x040fe20000000005 */
[----:B-1----:R-:W-:Y:S01]  /*6df0*/  HMMA.16816.F32.BF16 R80, R12, R44, R80 ;  /* 0x0000002c0c50723c */ /* 0x002fe20000041850 */
[----:B------:R-:W-:Y:S02]  /*6e00*/  LOP3.LUT R17, R3, 0xff, RZ, 0xc0, !PT ;  /* 0x000000ff03117812 */ /* 0x000fe400078ec0ff */
[----:B------:R-:W-:Y:S01]  /*6e10*/  SHF.R.U32.HI R6, RZ, 0x8, R4 ;  /* 0x00000008ff067819 */ /* 0x000fe20000011604 */
[----:B------:R-:W-:Y:S01]  /*6e20*/  MUFU.EX2 R102, R178 ;  /* 0x000000b200667308 */ /* 0x000fe20000000800 */
[----:B------:R-:W-:-:S02]  /*6e30*/  SHF.R.U32.HI R11, RZ, 0x18, R3 ;  /* 0x00000018ff0b7819 */ /* 0x000fc40000011603 */
[----:B------:R-:W-:Y:S01]  /*6e40*/  LOP3.LUT R4, R5, 0xff, RZ, 0xc0, !PT ;  /* 0x000000ff05047812 */ /* 0x000fe200078ec0ff */
[C---:B------:R-:W-:Y:S01]  /*6e50*/  HMMA.16816.F32.BF16 R52, R12.reuse, R26, R52 ;  /* 0x0000001a0c34723c */ /* 0x040fe20000041834 */
[----:B------:R-:W-:Y:S02]  /*6e60*/  PRMT R3, R10, 0x5410, R18 ;  /* 0x000054100a037816 */ /* 0x000fe40000000012 */
[----:B------:R-:W-:Y:S02]  /*6e70*/  LOP3.LUT R10, R16, 0xff00ff, RZ, 0xc0, !PT ;  /* 0x00ff00ff100a7812 */ /* 0x000fe400078ec0ff */
[----:B------:R-:W-:Y:S02]  /*6e80*/  PRMT R5, R17, 0x5410, R6 ;  /* 0x0000541011057816 */ /* 0x000fe40000000006 */
[----:B------:R-:W-:Y:S01]  /*6e90*/  PRMT R6, R4, 0x5410, R11 ;  /* 0x0000541004067816 */ /* 0x000fe2000000000b */
[----:B------:R-:W-:Y:S01]  /*6ea0*/  HMMA.16816.F32.BF16 R68, R12, R46, R68 ;  /* 0x0000002e0c44723c */ /* 0x000fe20000041844 */
[--C-:B------:R-:W-:Y:S01]  /*6eb0*/  HSET2.LE.AND R4, R10, R0.reuse, PT ;  /* 0x000000000a047233 */ /* 0x100fe20003803000 */
[----:B------:R-:W-:Y:S01]  /*6ec0*/  IMAD.WIDE.U32 R10, R21, -0x2daee0ad, RZ ;  /* 0xd2511f53150a7825 */ /* 0x000fe200078e00ff */
[----:B------:R-:W-:-:S02]  /*6ed0*/  HSET2.LE.AND R5, R5, R0, PT ;  /* 0x0000000005057233 */ /* 0x000fc40003803000 */
[--C-:B------:R-:W-:Y:S02]  /*6ee0*/  HSET2.LE.AND R3, R3, R0.reuse, PT ;  /* 0x0000000003037233 */ /* 0x100fe40003803000 */
[----:B------:R-:W-:Y:S02]  /*6ef0*/  HSET2.LE.AND R6, R6, R0, PT ;  /* 0x0000000006067233 */ /* 0x000fe40003803000 */
[----:B------:R-:W-:Y:S02]  /*6f00*/  LOP3.LUT R19, R117, R4, RZ, 0xc0, !PT ;  /* 0x0000000475137212 */ /* 0x000fe400078ec0ff */
[----:B------:R-:W-:Y:S01]  /*6f10*/  LOP3.LUT R16, R115, R5, RZ, 0xc0, !PT ;  /* 0x0000000573107212 */ /* 0x000fe200078ec0ff */
[----:B------:R-:W-:Y:S01]  /*6f20*/  IMAD.WIDE.U32 R4, R50, -0x2daee0ad, RZ ;  /* 0xd2511f5332047825 */ /* 0x000fe200078e00ff */
[----:B------:R-:W-:Y:S01]  /*6f30*/  LOP3.LUT R18, R108, R3, RZ, 0xc0, !PT ;  /* 0x000000036c127212 */ /* 0x000fe200078ec0ff */
[----:B------:R-:W-:Y:S01]  /*6f40*/  MUFU.EX2 R115, R152 ;  /* 0x0000009800737308 */ /* 0x000fe20000000800 */
[----:B------:R-:W-:Y:S01]  /*6f50*/  LOP3.LUT R17, R114, R6, RZ, 0xc0, !PT ;  /* 0x0000000672117212 */ /* 0x000fe200078ec0ff */
[----:B------:R-:W-:Y:S01]  /*6f60*/  IMAD.WIDE.U32 R108, R23, -0x2daee0ad, RZ ;  /* 0xd2511f53176c7825 */ /* 0x000fe200078e00ff */
[----:B------:R-:W-:-:S02]  /*6f70*/  LOP3.LUT R3, R96, UR4, R5, 0x96, !PT ;  /* 0x0000000460037c12 */ /* 0x000fc4000f8e9605 */
[C---:B------:R-:W-:Y:S01]  /*6f80*/  PRMT R20, R4.reuse, 0x7771, RZ ;  /* 0x0000777104147816 */ /* 0x040fe200000000ff */
[----:B------:R-:W-:Y:S01]  /*6f90*/  IMAD.MOV.U32 R5, RZ, RZ, R4 ;  /* 0x000000ffff057224 */ /* 0x000fe200078e0004 */
[C---:B------:R-:W-:Y:S01]  /*6fa0*/  PRMT R13, R4.reuse, 0x7773, RZ ;  /* 0x00007773040d7816 */ /* 0x040fe200000000ff */
[C---:B------:R-:W-:Y:S01]  /*6fb0*/  HMMA.16816.F32.BF16 R76, R16.reuse, R24, R28 ;  /* 0x00000018104c723c */ /* 0x040fe2000004181c */
[----:B------:R-:W-:Y:S01]  /*6fc0*/  PRMT R12, R4, 0x7772, RZ ;  /* 0x00007772040c7816 */ /* 0x000fe200000000ff */
[----:B------:R-:W1:Y:S01]  /*6fd0*/  LDSM.16.MT88.4 R28, [R208+0x4c00] ;  /* 0x004c0000d01c783b */ /* 0x000e620000004200 */
[--C-:B------:R-:W-:Y:S01]  /*6fe0*/  LOP3.LUT R6, R92, UR4, R11.reuse, 0x96, !PT ;  /* 0x000000045c067c12 */ /* 0x100fe2000f8e960b */
[----:B------:R-:W-:Y:S01]  /*6ff0*/  IMAD.MOV.U32 R24, RZ, RZ, R10 ;  /* 0x000000ffff187224 */ /* 0x000fe200078e000a */
[----:B------:R-:W-:Y:S01]  /*7000*/  LOP3.LUT R4, R3, 0xffff, RZ, 0xc0, !PT ;  /* 0x0000ffff03047812 */ /* 0x000fe200078ec0ff */
[----:B------:R-:W-:Y:S01]  /*7010*/  IMAD.WIDE.U32 R22, R91, -0x326172a9, RZ ;  /* 0xcd9e8d575b167825 */ /* 0x000fe200078e00ff */
[C---:B------:R-:W-:Y:S01]  /*7020*/  PRMT R11, R3.reuse, 0x7632, R11 ;  /* 0x00007632030b7816 */ /* 0x040fe2000000000b */
[----:B------:R-:W-:Y:S01]  /*7030*/  HMMA.16816.F32.BF16 R72, R16, R26, R32 ;  /* 0x0000001a1048723c */ /* 0x000fe20000041820 */
[----:B------:R-:W-:Y:S01]  /*7040*/  LOP3.LUT R15, R3, 0xff, RZ, 0xc0, !PT ;  /* 0x000000ff030f7812 */ /* 0x000fe200078ec0ff */
[----:B------:R-:W2:Y:S01]  /*7050*/  LDSM.16.MT88.4 R32, [R210+0x4c00] ;  /* 0x004c0000d220783b */ /* 0x000ea20000004200 */
[----:B------:R-:W-:Y:S01]  /*7060*/  SHF.R.U32.HI R14, RZ, 0x18, R3 ;  /* 0x00000018ff0e7819 */ /* 0x000fe20000011603 */
[----:B------:R-:W-:Y:S01]  /*7070*/  MUFU.EX2 R96, R182 ;  /* 0x000000b600607308 */ /* 0x000fe20000000800 */
[----:B------:R-:W-:-:S02]  /*7080*/  LOP3.LUT R3, R5, 0xff, RZ, 0xc0, !PT ;  /* 0x000000ff05037812 */ /* 0x000fc400078ec0ff */
[----:B------:R-:W-:Y:S01]  /*7090*/  SHF.R.U32.HI R4, RZ, 0x8, R4 ;  /* 0x00000008ff047819 */ /* 0x000fe20000011604 */
[C---:B------:R-:W-:Y:S01]  /*70a0*/  HMMA.16816.F32.BF16 R160, R16.reuse, R44, R160 ;  /* 0x0000002c10a0723c */ /* 0x040fe200000418a0 */
[----:B------:R-:W-:Y:S02]  /*70b0*/  LOP3.LUT R5, R11, 0xff, RZ, 0xc0, !PT ;  /* 0x000000ff0b057812 */ /* 0x000fe400078ec0ff */
[----:B------:R-:W-:Y:S01]  /*70c0*/  LOP3.LUT R49, R112, UR7, R49, 0x96, !PT ;  /* 0x0000000770317c12 */ /* 0x000fe2000f8e9631 */
[----:B------:R-:W-:Y:S01]  /*70d0*/  IMAD.WIDE.U32 R112, R67, -0x2daee0ad, RZ ;  /* 0xd2511f5343707825 */ /* 0x000fe200078e00ff */
[C---:B------:R-:W-:Y:S01]  /*70e0*/  PRMT R26, R10.reuse, 0x7771, RZ ;  /* 0x000077710a1a7816 */ /* 0x040fe200000000ff */
[----:B------:R-:W-:Y:S01]  /*70f0*/  MUFU.EX2 R92, R183 ;  /* 0x000000b7005c7308 */ /* 0x000fe20000000800 */
[C---:B------:R-:W-:Y:S01]  /*7100*/  PRMT R25, R10.reuse, 0x7773, RZ ;  /* 0x000077730a197816 */ /* 0x040fe200000000ff */
[----:B------:R-:W-:Y:S01]  /*7110*/  HMMA.16816.F32.BF16 R44, R16, R46, R56 ;  /* 0x0000002e102c723c */ /* 0x000fe20000041838 */
[----:B------:R-:W-:-:S02]  /*7120*/  PRMT R21, R10, 0x7772, RZ ;  /* 0x000077720a157816 */ /* 0x000fc400000000ff */
[----:B------:R-:W-:Y:S02]  /*7130*/  PRMT R11, R12, 0x5410, R13 ;  /* 0x000054100c0b7816 */ /* 0x000fe4000000000d */
[----:B------:R-:W-:Y:S01]  /*7140*/  PRMT R3, R3, 0x5410, R20 ;  /* 0x0000541003037816 */ /* 0x000fe20000000014 */
[----:B------:R-:W-:Y:S01]  /*7150*/  MUFU.EX2 R91, R191 ;  /* 0x000000bf005b7308 */ /* 0x000fe20000000800 */
[----:B------:R-:W-:Y:S02]  /*7160*/  PRMT R10, R15, 0x5410, R4 ;  /* 0x000054100f0a7816 */ /* 0x000fe40000000004 */
[----:B------:R-:W-:Y:S01]  /*7170*/  PRMT R12, R5, 0x5410, R14 ;  /* 0x00005410050c7816 */ /* 0x000fe2000000000e */
[----:B------:R-:W-:Y:S01]  /*7180*/  IMAD.WIDE.U32 R4, R49, -0x326172a9, RZ ;  /* 0xcd9e8d5731047825 */ /* 0x000fe200078e00ff */
[----:B------:R-:W-:Y:S02]  /*7190*/  LOP3.LUT R15, R11, 0xff00ff, RZ, 0xc0, !PT ;  /* 0x00ff00ff0b0f7812 */ /* 0x000fe400078ec0ff */
[--C-:B------:R-:W-:Y:S01]  /*71a0*/  HSET2.LE.AND R11, R3, R0.reuse, PT ;  /* 0x00000000030b7233 */ /* 0x100fe20003803000 */
[----:B------:R-:W-:Y:S01]  /*71b0*/  IMAD.MOV.U32 R42, RZ, RZ, R4 ;  /* 0x000000ffff2a7224 */ /* 0x000fe200078e0004 */
[--C-:B------:R-:W-:Y:S01]  /*71c0*/  HSET2.LE.AND R3, R10, R0.reuse, PT ;  /* 0x000000000a037233 */ /* 0x100fe20003803000 */
[----:B------:R-:W-:Y:S01]  /*71d0*/  MUFU.EX2 R117, R150 ;  /* 0x0000009600757308 */ /* 0x000fe20000000800 */
[----:B------:R-:W-:-:S02]  /*71e0*/  HSET2.LE.AND R10, R12, R0, PT ;  /* 0x000000000c0a7233 */ /* 0x000fc40003803000 */
[----:B------:R-:W-:Y:S02]  /*71f0*/  LOP3.LUT R66, R66, UR11, R41, 0x96, !PT ;  /* 0x0000000b42427c12 */ /* 0x000fe4000f8e9629 */
[C---:B------:R-:W-:Y:S02]  /*7200*/  PRMT R64, R4.reuse, 0x7771, RZ ;  /* 0x0000777104407816 */ /* 0x040fe400000000ff */
[C---:B------:R-:W-:Y:S01]  /*7210*/  PRMT R43, R4.reuse, 0x7773, RZ ;  /* 0x00007773042b7816 */ /* 0x040fe200000000ff */
[----:B------:R-:W-:Y:S01]  /*7220*/  MUFU.EX2 R114, R151 ;  /* 0x0000009700727308 */ /* 0x000fe20000000800 */
[----:B------:R-:W-:Y:S02]  /*7230*/  PRMT R41, R4, 0x7772, RZ ;  /* 0x0000777204297816 */ /* 0x000fe400000000ff */
[----:B------:R-:W-:Y:S02]  /*7240*/  LOP3.LUT R4, R24, 0xff, RZ, 0xc0, !PT ;  /* 0x000000ff18047812 */ /* 0x000fe400078ec0ff */
[----:B------:R-:W-:-:S02]  /*7250*/  LOP3.LUT R13, R118, R10, RZ, 0xc0, !PT ;  /* 0x0000000a760d7212 */ /* 0x000fc400078ec0ff */
[----:B------:R-:W-:Y:S01]  /*7260*/  LOP3.LUT R14, R116, R11, RZ, 0xc0, !PT ;  /* 0x0000000b740e7212 */ /* 0x000fe200078ec0ff */
[----:B------:R-:W-:Y:S01]  /*7270*/  IMAD.WIDE.U32 R10, R66, -0x2daee0ad, RZ ;  /* 0xd2511f53420a7825 */ /* 0x000fe200078e00ff */
[----:B------:R-:W-:Y:S02]  /*7280*/  LOP3.LUT R12, R119, R3, RZ, 0xc0, !PT ;  /* 0x00000003770c7212 */ /* 0x000fe400078ec0ff */
[----:B------:R-:W-:Y:S01]  /*7290*/  LOP3.LUT R20, R40, UR5, R5, 0x96, !PT ;  /* 0x0000000528147c12 */ /* 0x000fe2000f8e9605 */
[----:B------:R-:W-:Y:S01]  /*72a0*/  IMAD.MOV.U32 R87, RZ, RZ, R10 ;  /* 0x000000ffff577224 */ /* 0x000fe200078e000a */
[----:B------:R-:W-:Y:S02]  /*72b0*/  LOP3.LUT R3, R6, 0xffff, RZ, 0xc0, !PT ;  /* 0x0000ffff06037812 */ /* 0x000fe400078ec0ff */
[----:B------:R-:W-:Y:S02]  /*72c0*/  PRMT R5, R21, 0x5410, R25 ;  /* 0x0000541015057816 */ /* 0x000fe40000000019 */
[----:B------:R-:W-:-:S02]  /*72d0*/  PRMT R18, R4, 0x5410, R26 ;  /* 0x0000541004127816 */ /* 0x000fc4000000001a */
[----:B------:R-:W-:Y:S01]  /*72e0*/  PRMT R4, R6, 0x7632, R4 ;  /* 0x0000763206047816 */ /* 0x000fe20000000004 */
[----:B------:R-:W3:Y:S01]  /*72f0*/  LDSM.16.MT88.4 R24, [R208+0x5000] ;  /* 0x00500000d018783b */ /* 0x000ee20000004200 */
[----:B------:R-:W-:Y:S02]  /*7300*/  LOP3.LUT R88, R88, UR11, R23, 0x96, !PT ;  /* 0x0000000b58587c12 */ /* 0x000fe4000f8e9617 */
[----:B------:R-:W-:Y:S02]  /*7310*/  LOP3.LUT R23, R48, UR4, R11, 0x96, !PT ;  /* 0x0000000430177c12 */ /* 0x000fe4000f8e960b */
[----:B------:R-:W-:Y:S02]  /*7320*/  LOP3.LUT R17, R6, 0xff, RZ, 0xc0, !PT ;  /* 0x000000ff06117812 */ /* 0x000fe400078ec0ff */
[----:B------:R-:W-:Y:S02]  /*7330*/  SHF.R.U32.HI R3, RZ, 0x8, R3 ;  /* 0x00000008ff037819 */ /* 0x000fe40000011603 */
[----:B------:R-:W-:-:S02]  /*7340*/  LOP3.LUT R11, R5, 0xff00ff, RZ, 0xc0, !PT ;  /* 0x00ff00ff050b7812 */ /* 0x000fc400078ec0ff */
[----:B------:R-:W-:Y:S02]  /*7350*/  SHF.R.U32.HI R16, RZ, 0x18, R6 ;  /* 0x00000018ff107819 */ /* 0x000fe40000011606 */
[----:B------:R-:W-:Y:S02]  /*7360*/  LOP3.LUT R5, R4, 0xff, RZ, 0xc0, !PT ;  /* 0x000000ff04057812 */ /* 0x000fe400078ec0ff */
[----:B------:R-:W-:Y:S02]  /*7370*/  PRMT R6, R17, 0x5410, R3 ;  /* 0x0000541011067816 */ /* 0x000fe40000000003 */
[----:B------:R-:W-:Y:S02]  /*7380*/  LOP3.LUT R38, R134, UR7, R107, 0x96, !PT ;  /* 0x0000000786267c12 */ /* 0x000fe4000f8e966b */
[----:B------:R-:W-:Y:S02]  /*7390*/  HSET2.LE.AND R3, R18, R0, PT ;  /* 0x0000000012037233 */ /* 0x000fe40003803000 */
[----:B------:R-:W-:-:S02]  /*73a0*/  LOP3.LUT R107, R90, UR11, R37, 0x96, !PT ;  /* 0x0000000b5a6b7c12 */ /* 0x000fc4000f8e9625 */
[--C-:B------:R-:W-:Y:S02]  /*73b0*/  HSET2.LE.AND R15, R15, R0.reuse, PT ;  /* 0x000000000f0f7233 */ /* 0x100fe40003803000 */
[--C-:B------:R-:W-:Y:S02]  /*73c0*/  HSET2.LE.AND R4, R11, R0.reuse, PT ;  /* 0x000000000b047233 */ /* 0x100fe40003803000 */
[----:B------:R-:W-:Y:S02]  /*73d0*/  PRMT R5, R5, 0x5410, R16 ;  /* 0x0000541005057816 */ /* 0x000fe40000000010 */
[----:B------:R-:W-:Y:S02]  /*73e0*/  LOP3.LUT R37, R136, UR7, R109, 0x96, !PT ;  /* 0x0000000788257c12 */ /* 0x000fe4000f8e966d */
[----:B------:R-:W-:Y:S01]  /*73f0*/  LOP3.LUT R18, R123, R3, RZ, 0xc0, !PT ;  /* 0x000000037b127212 */ /* 0x000fe200078ec0ff */
[----:B------:R-:W-:Y:S01]  /*7400*/  MUFU.EX2 R109, R148 ;  /* 0x00000094006d7308 */ /* 0x000fe20000000800 */
[----:B------:R-:W-:-:S02]  /*7410*/  HSET2.LE.AND R6, R6, R0, PT ;  /* 0x0000000006067233 */ /* 0x000fc40003803000 */
[----:B------:R-:W-:Y:S02]  /*7420*/  LOP3.LUT R15, R110, R15, RZ, 0xc0, !PT ;  /* 0x0000000f6e0f7212 */ /* 0x000fe400078ec0ff */
[----:B------:R-:W-:Y:S02]  /*7430*/  LOP3.LUT R19, R122, R4, RZ, 0xc0, !PT ;  /* 0x000000047a137212 */ /* 0x000fe400078ec0ff */
[----:B------:R-:W-:Y:S01]  /*7440*/  HSET2.LE.AND R3, R5, R0, PT ;  /* 0x0000000005037233 */ /* 0x000fe20003803000 */
[----:B------:R-:W-:Y:S01]  /*7450*/  IMAD.WIDE.U32 R4, R37, -0x326172a9, RZ ;  /* 0xcd9e8d5725047825 */ /* 0x000fe200078e00ff */
[----:B------:R-:W-:Y:S01]  /*7460*/  LOP3.LUT R16, R124, R6, RZ, 0xc0, !PT ;  /* 0x000000067c107212 */ /* 0x000fe200078ec0ff */
[----:B-1----:R-:W-:Y:S01]  /*7470*/  HMMA.16816.F32.BF16 R48, R12, R28, R60 ;  /* 0x0000001c0c30723c */ /* 0x002fe2000004183c */
[----:B------:R-:W-:Y:S01]  /*7480*/  PRMT R90, R10, 0x7771, RZ ;  /* 0x000077710a5a7816 */ /* 0x000fe200000000ff */
[----:B------:R-:W-:Y:S01]  /*7490*/  IMAD.MOV.U32 R6, RZ, RZ, R4 ;  /* 0x000000ffff067224 */ /* 0x000fe200078e0004 */
[----:B------:R-:W-:Y:S01]  /*74a0*/  LOP3.LUT R17, R127, R3, RZ, 0xc0, !PT ;  /* 0x000000037f117212 */ /* 0x000fe200078ec0ff */
[----:B------:R-:W-:Y:S01]  /*74b0*/  MUFU.EX2 R110, R155 ;  /* 0x0000009b006e7308 */ /* 0x000fe20000000800 */
[----:B------:R-:W-:-:S02]  /*74c0*/  LOP3.LUT R3, R22, UR5, R5, 0x96, !PT ;  /* 0x0000000516037c12 */ /* 0x000fc4000f8e9605 */
[----:B------:R-:W-:Y:S01]  /*74d0*/  LOP3.LUT R6, R6, 0xff, RZ, 0xc0, !PT ;  /* 0x000000ff06067812 */ /* 0x000fe200078ec0ff */
[C---:B------:R-:W-:Y:S01]  /*74e0*/  HMMA.16816.F32.BF16 R60, R12.reuse, R30, R52 ;  /* 0x0000001e0c3c723c */ /* 0x040fe20000041834 */
[----:B------:R-:W-:Y:S02]  /*74f0*/  PRMT R11, R4, 0x7772, RZ ;  /* 0x00007772040b7816 */ /* 0x000fe400000000ff */
[C---:B------:R-:W-:Y:S02]  /*7500*/  PRMT R86, R10.reuse, 0x7773, RZ ;  /* 0x000077730a567816 */ /* 0x040fe400000000ff */
[----:B------:R-:W-:Y:S02]  /*7510*/  PRMT R85, R10, 0x7772, RZ ;  /* 0x000077720a557816 */ /* 0x000fe400000000ff */
[----:B------:R-:W-:Y:S01]  /*7520*/  SHF.R.U32.HI R10, RZ, 0x18, R3 ;  /* 0x00000018ff0a7819 */ /* 0x000fe20000011603 */
[----:B--2---:R-:W-:Y:S01]  /*7530*/  HMMA.16816.F32.BF16 R56, R12, R32, R80 ;  /* 0x000000200c38723c */ /* 0x004fe20000041850 */
[----:B------:R-:W-:-:S02]  /*7540*/  LOP3.LUT R84, R120, UR7, R113, 0x96, !PT ;  /* 0x0000000778547c12 */ /* 0x000fc4000f8e9671 */
[----:B------:R-:W-:Y:S05]  /*7550*/  MUFU.EX2 R120, R149 ;  /* 0x0000009500787308 */ /* 0x000fea0000000800 */
[----:B------:R-:W-:Y:S01]  /*7560*/  HMMA.16816.F32.BF16 R52, R12, R34, R68 ;  /* 0x000000220c34723c */ /* 0x000fe20000041844 */
[C---:B------:R-:W-:Y:S02]  /*7570*/  PRMT R13, R4.reuse, 0x7771, RZ ;  /* 0x00007771040d7816 */ /* 0x040fe400000000ff */
[----:B------:R-:W-:Y:S01]  /*7580*/  PRMT R12, R4, 0x7773, RZ ;  /* 0x00007773040c7816 */ /* 0x000fe200000000ff */
[----:B------:R-:W-:Y:S01]  /*7590*/  IMAD.WIDE.U32 R4, R38, -0x326172a9, RZ ;  /* 0xcd9e8d5726047825 */ /* 0x000fe200078e00ff */
[----:B------:R-:W-:Y:S01]  /*75a0*/  PRMT R13, R6, 0x5410, R13 ;  /* 0x00005410060d7816 */ /* 0x000fe2000000000d */
[----:B------:R-:W-:Y:S01]  /*75b0*/  MUFU.EX2 R113, R153 ;  /* 0x0000009900717308 */ /* 0x000fe20000000800 */
[----:B------:R-:W-:Y:S01]  /*75c0*/  PRMT R6, R3, 0x7632, R6 ;  /* 0x0000763203067816 */ /* 0x000fe20000000006 */
[----:B------:R-:W-:Y:S01]  /*75d0*/  HMMA.16816.F32.BF16 R76, R16, R28, R76 ;  /* 0x0000001c104c723c */ /* 0x000fe2000004184c */
[----:B------:R-:W-:Y:S01]  /*75e0*/  LOP3.LUT R40, R36, UR5, R5, 0x96, !PT ;  /* 0x0000000524287c12 */ /* 0x000fe2000f8e9605 */
[----:B------:R-:W-:Y:S01]  /*75f0*/  IMAD.MOV.U32 R95, RZ, RZ, R4 ;  /* 0x000000ffff5f7224 */ /* 0x000fe200078e0004 */
[----:B------:R-:W-:Y:S01]  /*7600*/  PRMT R11, R11, 0x5410, R12 ;  /* 0x000054100b0b7816 */ /* 0x000fe2000000000c */
[----:B------:R-:W1:Y:S01]  /*7610*/  LDSM.16.MT88.4 R36, [R210+0x5000] ;  /* 0x00500000d224783b */ /* 0x000e620000004200 */
[----:B------:R-:W-:-:S02]  /*7620*/  LOP3.LUT R5, R3, 0xffff, RZ, 0xc0, !PT ;  /* 0x0000ffff03057812 */ /* 0x000fc400078ec0ff */
[----:B------:R-:W-:Y:S01]  /*7630*/  LOP3.LUT R12, R3, 0xff, RZ, 0xc0, !PT ;  /* 0x000000ff030c7812 */ /* 0x000fe200078ec0ff */
[C---:B------:R-:W-:Y:S01]  /*7640*/  HMMA.16816.F32.BF16 R28, R16.reuse, R30, R72 ;  /* 0x0000001e101c723c */ /* 0x040fe20000041848 */
[----:B------:R-:W-:Y:S02]  /*7650*/  LOP3.LUT R3, R6, 0xff, RZ, 0xc0, !PT ;  /* 0x000000ff06037812 */ /* 0x000fe400078ec0ff */
[----:B------:R-:W-:Y:S02]  /*7660*/  SHF.R.U32.HI R5, RZ, 0x8, R5 ;  /* 0x00000008ff057819 */ /* 0x000fe40000011605 */
[----:B------:R-:W-:Y:S02]  /*7670*/  PRMT R10, R3, 0x5410, R10 ;  /* 0x00005410030a7816 */ /* 0x000fe4000000000a */
[----:B------:R-:W-:Y:S01]  /*7680*/  HSET2.LE.AND R3, R13, R0, PT ;  /* 0x000000000d037233 */ /* 0x000fe20003803000 */
[----:B------:R-:W-:Y:S01]  /*7690*/  HMMA.16816.F32.BF16 R160, R16, R32, R160 ;  /* 0x0000002010a0723c */ /* 0x000fe200000418a0 */
[----:B------:R-:W-:-:S02]  /*76a0*/  LOP3.LUT R11, R11, 0xff00ff, RZ, 0xc0, !PT ;  /* 0x00ff00ff0b0b7812 */ /* 0x000fc400078ec0ff */
[----:B------:R-:W-:Y:S02]  /*76b0*/  PRMT R6, R12, 0x5410, R5 ;  /* 0x000054100c067816 */ /* 0x000fe40000000005 */
[----:B------:R-:W-:Y:S02]  /*76c0*/  LOP3.LUT R14, R130, R3, RZ, 0xc0, !PT ;  /* 0x00000003820e7212 */ /* 0x000fe400078ec0ff */
[----:B------:R-:W-:Y:S01]  /*76d0*/  LOP3.LUT R3, R42, 0xff, RZ, 0xc0, !PT ;  /* 0x000000ff2a037812 */ /* 0x000fe200078ec0ff */
[----:B------:R-:W-:Y:S01]  /*76e0*/  HMMA.16816.F32.BF16 R44, R16, R34, R44 ;  /* 0x00000022102c723c */ /* 0x000fe2000004182c */
[--C-:B------:R-:W-:Y:S01]  /*76f0*/  HSET2.LE.AND R5, R11, R0.reuse, PT ;  /* 0x000000000b057233 */ /* 0x100fe20003803000 */
[----:B------:R-:W-:Y:S01]  /*7700*/  LDSM.16.MT88.4 R32, [R208+0x5400] ;  /* 0x00540000d020783b */ /* 0x000fe20000004200 */
[--C-:B------:R-:W-:Y:S02]  /*7710*/  HSET2.LE.AND R6, R6, R0.reuse, PT ;  /* 0x0000000006067233 */ /* 0x100fe40003803000 */
[----:B------:R-:W-:-:S02]  /*7720*/  HSET2.LE.AND R10, R10, R0, PT ;  /* 0x000000000a0a7233 */ /* 0x000fc40003803000 */
[----:B------:R-:W-:Y:S02]  /*7730*/  PRMT R17, R3, 0x5410, R64 ;  /* 0x0000541003117816 */ /* 0x000fe40000000040 */
[C---:B------:R-:W-:Y:S02]  /*7740*/  PRMT R99, R4.reuse, 0x7771, RZ ;  /* 0x0000777104637816 */ /* 0x040fe400000000ff */
[C---:B------:R-:W-:Y:S02]  /*7750*/  PRMT R98, R4.reuse, 0x7773, RZ ;  /* 0x0000777304627816 */ /* 0x040fe400000000ff */
[----:B------:R-:W-:Y:S02]  /*7760*/  PRMT R97, R4, 0x7772, RZ ;  /* 0x0000777204617816 */ /* 0x000fe400000000ff */
[C---:B------:R-:W-:Y:S02]  /*7770*/  LOP3.LUT R3, R20.reuse, 0xffff, RZ, 0xc0, !PT ;  /* 0x0000ffff14037812 */ /* 0x040fe400078ec0ff */
[----:B------:R-:W-:-:S02]  /*7780*/  PRMT R4, R20, 0x7632, R4 ;  /* 0x0000763214047816 */ /* 0x000fc40000000004 */
[----:B------:R-:W-:Y:S02]  /*7790*/  LOP3.LUT R15, R125, R5, RZ, 0xc0, !PT ;  /* 0x000000057d0f7212 */ /* 0x000fe400078ec0ff */
[----:B------:R-:W-:Y:S02]  /*77a0*/  LOP3.LUT R12, R132, R6, RZ, 0xc0, !PT ;  /* 0x00000006840c7212 */ /* 0x000fe400078ec0ff */
[----:B------:R-:W-:Y:S02]  /*77b0*/  LOP3.LUT R13, R131, R10, RZ, 0xc0, !PT ;  /* 0x0000000a830d7212 */ /* 0x000fe400078ec0ff */
[----:B------:R-:W-:Y:S02]  /*77c0*/  SHF.R.U32.HI R5, RZ, 0x8, R3 ;  /* 0x00000008ff057819 */ /* 0x000fe40000011603 */
[----:B------:R-:W-:Y:S01]  /*77d0*/  PRMT R10, R41, 0x5410, R43 ;  /* 0x00005410290a7816 */ /* 0x000fe2000000002b */
[----:B------:R-:W-:Y:S01]  /*77e0*/  IMAD.WIDE.U32 R42, R89, -0x326172a9, RZ ;  /* 0xcd9e8d57592a7825 */ /* 0x000fe200078e00ff */
[----:B------:R-:W-:Y:S01]  /*77f0*/  LOP3.LUT R6, R20, 0xff, RZ, 0xc0, !PT ;  /* 0x000000ff14067812 */ /* 0x000fe200078ec0ff */
[----:B---3--:R-:W-:Y:S01]  /*7800*/  HMMA.16816.F32.BF16 R48, R12, R24, R48 ;  /* 0x000000180c30723c */ /* 0x008fe20000041830 */
[----:B------:R-:W-:Y:S01]  /*7810*/  SHF.R.U32.HI R16, RZ, 0x18, R20 ;  /* 0x00000018ff107819 */ /* 0x000fe20000011614 */
[----:B------:R-:W-:Y:S01]  /*7820*/  MUFU.EX2 R41, R190 ;  /* 0x000000be00297308 */ /* 0x000fe20000000800 */
[----:B------:R-:W-:-:S02]  /*7830*/  LOP3.LUT R3, R4, 0xff, RZ, 0xc0, !PT ;  /* 0x000000ff04037812 */ /* 0x000fc400078ec0ff */
[----:B------:R-:W-:Y:S02]  /*7840*/  LOP3.LUT R10, R10, 0xff00ff, RZ, 0xc0, !PT ;  /* 0x00ff00ff0a0a7812 */ /* 0x000fe400078ec0ff */
[----:B------:R-:W-:Y:S01]  /*7850*/  PRMT R11, R6, 0x5410, R5 ;  /* 0x00005410060b7816 */ /* 0x000fe20000000005 */
[----:B------:R-:W-:Y:S01]  /*7860*/  IMAD.WIDE.U32 R4, R88, -0x2daee0ad, RZ ;  /* 0xd2511f5358047825 */ /* 0x000fe200078e00ff */
[----:B------:R-:W-:Y:S01]  /*7870*/  PRMT R3, R3, 0x5410, R16 ;  /* 0x0000541003037816 */ /* 0x000fe20000000010 */
[----:B------:R-:W-:Y:S01]  /*7880*/  HMMA.16816.F32.BF16 R72, R12, R26, R60 ;  /* 0x0000001a0c48723c */ /* 0x000fe2000004183c */
[--C-:B------:R-:W-:Y:S01]  /*7890*/  HSET2.LE.AND R6, R17, R0.reuse, PT ;  /* 0x0000000011067233 */ /* 0x100fe20003803000 */
[----:B------:R-:W-:Y:S01]  /*78a0*/  MUFU.EX2 R89, R192 ;  /* 0x000000c000597308 */ /* 0x000fe20000000800 */
[--C-:B------:R-:W-:Y:S02]  /*78b0*/  HSET2.LE.AND R10, R10, R0.reuse, PT ;  /* 0x000000000a0a7233 */ /* 0x100fe40003803000 */
[----:B------:R-:W-:-:S02]  /*78c0*/  HSET2.LE.AND R11, R11, R0, PT ;  /* 0x000000000b0b7233 */ /* 0x000fc40003803000 */
[----:B------:R-:W-:Y:S01]  /*78d0*/  HSET2.LE.AND R17, R3, R0, PT ;  /* 0x0000000003117233 */ /* 0x000fe20003803000 */
[C---:B-1----:R-:W-:Y:S01]  /*78e0*/  HMMA.16816.F32.BF16 R68, R12.reuse, R36, R56 ;  /* 0x000000240c44723c */ /* 0x042fe20000041838 */
[----:B------:R-:W-:Y:S01]  /*78f0*/  LOP3.LUT R18, R141, R6, RZ, 0xc0, !PT ;  /* 0x000000068d127212 */ /* 0x000fe200078ec0ff */
[----:B------:R-:W-:Y:S01]  /*7900*/  IMAD.MOV.U32 R6, RZ, RZ, R4 ;  /* 0x000000ffff067224 */ /* 0x000fe200078e0004 */
[----:B------:R-:W-:Y:S02]  /*7910*/  LOP3.LUT R19, R133, R10, RZ, 0xc0, !PT ;  /* 0x0000000a85137212 */ /* 0x000fe400078ec0ff */
[----:B------:R-:W-:Y:S01]  /*7920*/  LOP3.LUT R16, R143, R11, RZ, 0xc0, !PT ;  /* 0x0000000b8f107212 */ /* 0x000fe200078ec0ff */
[----:B------:R-:W-:Y:S01]  /*7930*/  IMAD.WIDE.U32 R10, R84, -0x326172a9, RZ ;  /* 0xcd9e8d57540a7825 */ /* 0x000fe200078e00ff */
[----:B------:R-:W-:Y:S01]  /*7940*/  LOP3.LUT R17, R142, R17, RZ, 0xc0, !PT ;  /* 0x000000118e117212 */ /* 0x000fe200078ec0ff */
[----:B------:R-:W-:Y:S01]  /*7950*/  HMMA.16816.F32.BF16 R64, R12, R38, R52 ;  /* 0x000000260c40723c */ /* 0x000fe20000041834 */
[----:B------:R-:W-:Y:S01]  /*7960*/  LOP3.LUT R3, R108, UR4, R5, 0x96, !PT ;  /* 0x000000046c037c12 */ /* 0x000fe2000f8e9605 */
[----:B------:R-:W1:Y:S01]  /*7970*/  MUFU.EX2 R13, R180 ;  /* 0x000000b4000d7308 */ /* 0x000e620000000800 */
[----:B------:R-:W-:-:S02]  /*7980*/  PRMT R15, R4, 0x7771, RZ ;  /* 0x00007771040f7816 */ /* 0x000fc400000000ff */
[C---:B------:R-:W-:Y:S02]  /*7990*/  PRMT R14, R4.reuse, 0x7773, RZ ;  /* 0x00007773040e7816 */ /* 0x040fe400000000ff */
[----:B------:R-:W-:Y:S01]  /*79a0*/  PRMT R5, R4, 0x7772, RZ ;  /* 0x0000777204057816 */ /* 0x000fe200000000ff */
[C---:B------:R-:W-:Y:S01]  /*79b0*/  HMMA.16816.F32.BF16 R80, R16.reuse, R24, R76 ;  /* 0x000000181050723c */ /* 0x040fe2000004184c */
[----:B------:R-:W-:Y:S02]  /*79c0*/  LOP3.LUT R4, R3, 0xffff, RZ, 0xc0, !PT ;  /* 0x0000ffff03047812 */ /* 0x000fe400078ec0ff */
[----:B------:R-:W-:Y:S02]  /*79d0*/  LOP3.LUT R6, R6, 0xff, RZ, 0xc0, !PT ;  /* 0x000000ff06067812 */ /* 0x000fe400078ec0ff */
[----:B------:R-:W-:Y:S01]  /*79e0*/  LOP3.LUT R20, R42, UR5, R11, 0x96, !PT ;  /* 0x000000052a147c12 */ /* 0x000fe2000f8e960b */
[----:B------:R-:W-:Y:S01]  /*79f0*/  IMAD.MOV.U32 R42, RZ, RZ, R10 ;  /* 0x000000ffff2a7224 */ /* 0x000fe200078e000a */
[----:B------:R-:W-:Y:S01]  /*7a00*/  SHF.R.U32.HI R11, RZ, 0x8, R4 ;  /* 0x00000008ff0b7819 */ /* 0x000fe20000011604 */
[----:B------:R-:W-:Y:S01]  /*7a10*/  HMMA.16816.F32.BF16 R76, R16, R26, R28 ;  /* 0x0000001a104c723c */ /* 0x000fe2000004181c */
[----:B------:R-:W2:Y:S01]  /*7a20*/  LDSM.16.MT88.4 R28, [R210+0x5400] ;  /* 0x00540000d21c783b */ /* 0x000ea20000004200 */
[----:B------:R-:W-:Y:S01]  /*7a30*/  PRMT R14, R5, 0x5410, R14 ;  /* 0x00005410050e7816 */ /* 0x000fe2000000000e */
[----:B-1----:R-:W-:Y:S01]  /*7a40*/  FADD.FTZ R88, R13, R147 ;  /* 0x000000930d587221 */ /* 0x002fe20000010000 */
[----:B------:R-:W-:Y:S01]  /*7a50*/  PRMT R4, R6, 0x5410, R15 ;  /* 0x0000541006047816 */ /* 0x000fe2000000000f */
[----:B------:R-:W1:Y:S01]  /*7a60*/  LDSM.16.MT88.4 R24, [R208+0x5800] ;  /* 0x00580000d018783b */ /* 0x000e620000004200 */
[----:B------:R-:W-:-:S02]  /*7a70*/  PRMT R5, R3, 0x7632, R5 ;  /* 0x0000763203057816 */ /* 0x000fc40000000005 */
[C---:B------:R-:W-:Y:S01]  /*7a80*/  PRMT R84, R10.reuse, 0x7771, RZ ;  /* 0x000077710a547816 */ /* 0x040fe200000000ff */
[C---:B------:R-:W-:Y:S01]  /*7a90*/  HMMA.16816.F32.BF16 R160, R16.reuse, R36, R160 ;  /* 0x0000002410a0723c */ /* 0x040fe200000418a0 */
[C---:B------:R-:W-:Y:S02]  /*7aa0*/  PRMT R22, R10.reuse, 0x7773, RZ ;  /* 0x000077730a167816 */ /* 0x040fe400000000ff */
[----:B------:R-:W-:Y:S02]  /*7ab0*/  PRMT R21, R10, 0x7772, RZ ;  /* 0x000077720a157816 */ /* 0x000fe400000000ff */
[----:B------:R-:W-:Y:S02]  /*7ac0*/  LOP3.LUT R12, R3, 0xff, RZ, 0xc0, !PT ;  /* 0x000000ff030c7812 */ /* 0x000fe400078ec0ff */
[----:B------:R-:W-:Y:S01]  /*7ad0*/  SHF.R.U32.HI R10, RZ, 0x18, R3 ;  /* 0x00000018ff0a7819 */ /* 0x000fe20000011603 */
[----:B------:R-:W-:Y:S01]  /*7ae0*/  HMMA.16816.F32.BF16 R60, R16, R38, R44 ;  /* 0x00000026103c723c */ /* 0x000fe2000004182c */
[----:B------:R-:W-:-:S02]  /*7af0*/  LOP3.LUT R6, R5, 0xff, RZ, 0xc0, !PT ;  /* 0x000000ff05067812 */ /* 0x000fc400078ec0ff */
[----:B------:R-:W-:Y:S02]  /*7b00*/  HSET2.LE.AND R3, R4, R0, PT ;  /* 0x0000000004037233 */ /* 0x000fe40003803000 */
[----:B------:R-:W-:Y:S02]  /*7b10*/  F2FP.BF16.F32.PACK_AB R4, R94, R96 ;  /* 0x000000605e04723e */ /* 0x000fe400000010ff */
[----:B------:R-:W-:Y:S02]  /*7b20*/  LOP3.LUT R5, R14, 0xff00ff, RZ, 0xc0, !PT ;  /* 0x00ff00ff0e057812 */ /* 0x000fe400078ec0ff */
[----:B------:R-:W-:Y:S02]  /*7b30*/  PRMT R11, R12, 0x5410, R11 ;  /* 0x000054100c0b7816 */ /* 0x000fe4000000000b */
[----:B------:R-:W-:Y:S02]  /*7b40*/  PRMT R6, R6, 0x5410, R10 ;  /* 0x0000541006067816 */ /* 0x000fe4000000000a */
[----:B------:R-:W-:-:S02]  /*7b50*/  LOP3.LUT R14, R4, R3, RZ, 0xc0, !PT ;  /* 0x00000003040e7212 */ /* 0x000fc400078ec0ff */
[--C-:B------:R-:W-:Y:S02]  /*7b60*/  HSET2.LE.AND R3, R5, R0.reuse, PT ;  /* 0x0000000005037233 */ /* 0x100fe40003803000 */
[----:B------:R-:W-:Y:S02]  /*7b70*/  F2FP.BF16.F32.PACK_AB R4, R93, R92 ;  /* 0x0000005c5d04723e */ /* 0x000fe400000010ff */
[--C-:B------:R-:W-:Y:S02]  /*7b80*/  HSET2.LE.AND R5, R11, R0.reuse, PT ;  /* 0x000000000b057233 */ /* 0x100fe40003803000 */
[----:B------:R-:W-:Y:S02]  /*7b90*/  HSET2.LE.AND R6, R6, R0, PT ;  /* 0x0000000006067233 */ /* 0x000fe40003803000 */
[C---:B------:R-:W-:Y:S01]  /*7ba0*/  F2FP.BF16.F32.PACK_AB R10, R41.reuse, R13 ;  /* 0x0000000d290a723e */ /* 0x040fe200000010ff */
[----:B------:R-:W-:Y:S01]  /*7bb0*/  FADD.FTZ R41, R41, R88 ;  /* 0x0000005829297221 */ /* 0x000fe20000010000 */
[----:B------:R-:W-:-:S02]  /*7bc0*/  LOP3.LUT R15, R4, R3, RZ, 0xc0, !PT ;  /* 0x00000003040f7212 */ /* 0x000fc400078ec0ff */
[----:B------:R-:W-:Y:S02]  /*7bd0*/  LOP3.LUT R3, R23, 0xffff, RZ, 0xc0, !PT ;  /* 0x0000ffff17037812 */ /* 0x000fe400078ec0ff */
[----:B------:R-:W-:Y:S02]  /*7be0*/  LOP3.LUT R4, R87, 0xff, RZ, 0xc0, !PT ;  /* 0x000000ff57047812 */ /* 0x000fe400078ec0ff */
[----:B------:R-:W-:Y:S02]  /*7bf0*/  LOP3.LUT R12, R144, R5, RZ, 0xc0, !PT ;  /* 0x00000005900c7212 */ /* 0x000fe400078ec0ff */
[----:B------:R-:W-:Y:S02]  /*7c00*/  LOP3.LUT R13, R10, R6, RZ, 0xc0, !PT ;  /* 0x000000060a0d7212 */ /* 0x000fe400078ec0ff */
[----:B------:R-:W-:Y:S02]  /*7c10*/  PRMT R5, R23, 0x7632, R5 ;  /* 0x0000763217057816 */ /* 0x000fe40000000005 */
[----:B------:R-:W-:-:S02]  /*7c20*/  PRMT R10, R85, 0x5410, R86 ;  /* 0x00005410550a7816 */ /* 0x000fc40000000056 */
[----:B------:R-:W-:Y:S01]  /*7c30*/  SHF.R.U32.HI R11, RZ, 0x8, R3 ;  /* 0x00000008ff0b7819 */ /* 0x000fe20000011603 */
[----:B------:R-:W-:Y:S01]  /*7c40*/  MUFU.EX2 R85, R195 ;  /* 0x000000c300557308 */ /* 0x000fe20000000800 */
[----:B------:R-:W-:Y:S01]  /*7c50*/  PRMT R3, R4, 0x5410, R90 ;  /* 0x0000541004037816 */ /* 0x000fe2000000005a */
[C---:B--2---:R-:W-:Y:S01]  /*7c60*/  HMMA.16816.F32.BF16 R52, R12.reuse, R28, R68 ;  /* 0x0000001c0c34723c */ /* 0x044fe20000041844 */
[----:B------:R-:W-:Y:S02]  /*7c70*/  LOP3.LUT R16, R23, 0xff, RZ, 0xc0, !PT ;  /* 0x000000ff17107812 */ /* 0x000fe400078ec0ff */
[----:B------:R-:W-:Y:S02]  /*7c80*/  SHF.R.U32.HI R17, RZ, 0x18, R23 ;  /* 0x00000018ff117819 */ /* 0x000fe40000011617 */
[----:B------:R-:W-:Y:S01]  /*7c90*/  LOP3.LUT R6, R5, 0xff, RZ, 0xc0, !PT ;  /* 0x000000ff05067812 */ /* 0x000fe200078ec0ff */
[----:B------:R-:W2:Y:S01]  /*7ca0*/  MUFU.EX2 R86, R196 ;  /* 0x000000c400567308 */ /* 0x000ea20000000800 */
[----:B------:R-:W-:Y:S01]  /*7cb0*/  LOP3.LUT R5, R10, 0xff00ff, RZ, 0xc0, !PT ;  /* 0x00ff00ff0a057812 */ /* 0x000fe200078ec0ff */
[----:B------:R-:W-:Y:S01]  /*7cc0*/  HMMA.16816.F32.BF16 R56, R12, R34, R72 ;  /* 0x000000220c38723c */ /* 0x000fe20000041848 */
[----:B------:R-:W-:-:S02]  /*7cd0*/  PRMT R10, R16, 0x5410, R11 ;  /* 0x00005410100a7816 */ /* 0x000fc4000000000b */
[--C-:B------:R-:W-:Y:S02]  /*7ce0*/  HSET2.LE.AND R3, R3, R0.reuse, PT ;  /* 0x0000000003037233 */ /* 0x100fe40003803000 */
[----:B------:R-:W-:Y:S01]  /*7cf0*/  PRMT R11, R6, 0x5410, R17 ;  /* 0x00005410060b7816 */ /* 0x000fe20000000011 */
[----:B------:R-:W-:Y:S01]  /*7d00*/  MUFU.EX2 R71, R194 ;  /* 0x000000c200477308 */ /* 0x000fe20000000800 */
[----:B------:R-:W-:Y:S01]  /*7d10*/  F2FP.BF16.F32.PACK_AB R4, R120, R109 ;  /* 0x0000006d7804723e */ /* 0x000fe200000010ff */
[C---:B------:R-:W-:Y:S01]  /*7d20*/  HMMA.16816.F32.BF16 R48, R12.reuse, R32, R48 ;  /* 0x000000200c30723c */ /* 0x040fe20000041830 */
[--C-:B------:R-:W-:Y:S02]  /*7d30*/  HSET2.LE.AND R5, R5, R0.reuse, PT ;  /* 0x0000000005057233 */ /* 0x100fe40003803000 */
[----:B------:R-:W-:Y:S02]  /*7d40*/  F2FP.BF16.F32.PACK_AB R6, R103, R105 ;  /* 0x000000696706723e */ /* 0x000fe400000010ff */
[----:B------:R-:W-:Y:S01]  /*7d50*/  LOP3.LUT R18, R4, R3, RZ, 0xc0, !PT ;  /* 0x0000000304127212 */ /* 0x000fe200078ec0ff */
[----:B------:R-:W3:Y:S01]  /*7d60*/  MUFU.EX2 R70, R197 ;  /* 0x000000c500467308 */ /* 0x000ee20000000800 */
[----:B------:R-:W-:Y:S01]  /*7d70*/  HSET2.LE.AND R11, R11, R0, PT ;  /* 0x000000000b0b7233 */ /* 0x000fe20003803000 */
[----:B------:R-:W-:Y:S01]  /*7d80*/  HMMA.16816.F32.BF16 R36, R12, R30, R64 ;  /* 0x0000001e0c24723c */ /* 0x000fe20000041840 */
[----:B------:R-:W-:-:S02]  /*7d90*/  LOP3.LUT R3, R20, 0xffff, RZ, 0xc0, !PT ;  /* 0x0000ffff14037812 */ /* 0x000fc400078ec0ff */
[----:B------:R-:W-:Y:S02]  /*7da0*/  HSET2.LE.AND R10, R10, R0, PT ;  /* 0x000000000a0a7233 */ /* 0x000fe40003803000 */
[----:B------:R-:W-:Y:S01]  /*7db0*/  LOP3.LUT R4, R42, 0xff, RZ, 0xc0, !PT ;  /* 0x000000ff2a047812 */ /* 0x000fe200078ec0ff */
[----:B------:R-:W-:Y:S01]  /*7dc0*/  MUFU.EX2 R72, R193 ;  /* 0x000000c100487308 */ /* 0x000fe20000000800 */
[----:B------:R-:W-:Y:S02]  /*7dd0*/  LOP3.LUT R19, R6, R5, RZ, 0xc0, !PT ;  /* 0x0000000506137212 */ /* 0x000fe400078ec0ff */
[----:B------:R-:W-:Y:S02]  /*7de0*/  PRMT R5, R20, 0x7632, R5 ;  /* 0x0000763214057816 */ /* 0x000fe40000000005 */
[----:B------:R-:W-:Y:S02]  /*7df0*/  SHF.R.U32.HI R6, RZ, 0x8, R3 ;  /* 0x00000008ff067819 */ /* 0x000fe40000011603 */
[----:B------:R-:W-:Y:S01]  /*7e00*/  LOP3.LUT R17, R145, R11, RZ, 0xc0, !PT ;  /* 0x0000000b91117212 */ /* 0x000fe200078ec0ff */
[----:B------:R-:W4:Y:S01]  /*7e10*/  MUFU.EX2 R68, R198 ;  /* 0x000000c600447308 */ /* 0x000f220000000800 */
[----:B------:R-:W-:-:S02]  /*7e20*/  PRMT R3, R4, 0x5410, R84 ;  /* 0x0000541004037816 */ /* 0x000fc40000000054 */
[----:B------:R-:W-:Y:S02]  /*7e30*/  PRMT R21, R21, 0x5410, R22 ;  /* 0x0000541015157816 */ /* 0x000fe40000000016 */
[----:B------:R-:W-:Y:S02]  /*7e40*/  LOP3.LUT R16, R146, R10, RZ, 0xc0, !PT ;  /* 0x0000000a92107212 */ /* 0x000fe400078ec0ff */
[----:B------:R-:W-:Y:S01]  /*7e50*/  LOP3.LUT R11, R20, 0xff, RZ, 0xc0, !PT ;  /* 0x000000ff140b7812 */ /* 0x000fe200078ec0ff */
[----:B------:R-:W-:Y:S01]  /*7e60*/  MUFU.EX2 R69, R200 ;  /* 0x000000c800457308 */ /* 0x000fe20000000800 */
[----:B------:R-:W-:Y:S02]  /*7e70*/  SHF.R.U32.HI R12, RZ, 0x18, R20 ;  /* 0x00000018ff0c7819 */ /* 0x000fe40000011614 */
[----:B------:R-:W-:Y:S01]  /*7e80*/  LOP3.LUT R10, R5, 0xff, RZ, 0xc0, !PT ;  /* 0x000000ff050a7812 */ /* 0x000fe200078ec0ff */
[----:B------:R-:W-:Y:S01]  /*7e90*/  HMMA.16816.F32.BF16 R44, R16, R32, R80 ;  /* 0x00000020102c723c */ /* 0x000fe20000041850 */
[----:B------:R-:W-:-:S02]  /*7ea0*/  PRMT R6, R11, 0x5410, R6 ;  /* 0x000054100b067816 */ /* 0x000fc40000000006 */
[----:B------:R-:W-:Y:S01]  /*7eb0*/  LOP3.LUT R5, R21, 0xff00ff, RZ, 0xc0, !PT ;  /* 0x00ff00ff15057812 */ /* 0x000fe200078ec0ff */
[----:B------:R-:W5:Y:S01]  /*7ec0*/  MUFU.EX2 R42, R201 ;  /* 0x000000c9002a7308 */ /* 0x000f620000000800 */
[--C-:B------:R-:W-:Y:S02]  /*7ed0*/  HSET2.LE.AND R3, R3, R0.reuse, PT ;  /* 0x0000000003037233 */ /* 0x100fe40003803000 */
[----:B------:R-:W-:Y:S01]  /*7ee0*/  PRMT R13, R10, 0x5410, R12 ;  /* 0x000054100a0d7816 */ /* 0x000fe2000000000c */
[----:B------:R-:W-:Y:S01]  /*7ef0*/  HMMA.16816.F32.BF16 R64, R16, R34, R76 ;  /* 0x000000221040723c */ /* 0x000fe2000004184c */
[----:B--2---:R-:W-:Y:S01]  /*7f00*/  F2FP.BF16.F32.PACK_AB R4, R86, R85 ;  /* 0x000000555604723e */ /* 0x004fe200000010ff */
[----:B------:R-:W2:Y:S01]  /*7f10*/  LDSM.16.MT88.4 R32, [R210+0x5800] ;  /* 0x00580000d220783b */ /* 0x000ea20000004200 */
[--C-:B------:R-:W-:Y:S01]  /*7f20*/  HSET2.LE.AND R5, R5, R0.reuse, PT ;  /* 0x0000000005057233 */ /* 0x100fe20003803000 */
[----:B------:R-:W-:Y:S01]  /*7f30*/  MUFU.EX2 R23, R206 ;  /* 0x000000ce00177308 */ /* 0x000fe20000000800 */
[----:B------:R-:W-:-:S02]  /*7f40*/  HSET2.LE.AND R10, R6, R0, PT ;  /* 0x00000000060a7233 */ /* 0x000fc40003803000 */
[----:B------:R-:W-:Y:S01]  /*7f50*/  LOP3.LUT R14, R4, R3, RZ, 0xc0, !PT ;  /* 0x00000003040e7212 */ /* 0x000fe200078ec0ff */
[C---:B------:R-:W-:Y:S01]  /*7f60*/  HMMA.16816.F32.BF16 R160, R16.reuse, R28, R160 ;  /* 0x0000001c10a0723c */ /* 0x040fe200000418a0 */
[----:B---3--:R-:W-:Y:S02]  /*7f70*/  F2FP.BF16.F32.PACK_AB R6, R70, R71 ;  /* 0x000000474606723e */ /* 0x008fe400000010ff */
[----:B------:R-:W-:Y:S01]  /*7f80*/  HSET2.LE.AND R3, R13, R0, PT ;  /* 0x000000000d037233 */ /* 0x000fe20003803000 */
[----:B------:R-:W-:Y:S01]  /*7f90*/  MUFU.EX2 R29, R202 ;  /* 0x000000ca001d7308 */ /* 0x000fe20000000800 */
[----:B----4-:R-:W-:Y:S02]  /*7fa0*/  F2FP.BF16.F32.PACK_AB R4, R68, R72 ;  /* 0x000000484404723e */ /* 0x010fe400000010ff */
[----:B------:R-:W-:Y:S01]  /*7fb0*/  LOP3.LUT R15, R6, R5, RZ, 0xc0, !PT ;  /* 0x00000005060f7212 */ /* 0x000fe200078ec0ff */
[----:B------:R-:W-:Y:S01]  /*7fc0*/  HMMA.16816.F32.BF16 R60, R16, R30, R60 ;  /* 0x0000001e103c723c */ /* 0x000fe2000004183c */
[----:B------:R-:W-:-:S02]  /*7fd0*/  LOP3.LUT R5, R95, 0xff, RZ, 0xc0, !PT ;  /* 0x000000ff5f057812 */ /* 0x000fc400078ec0ff */
[----:B------:R-:W-:Y:S01]  /*7fe0*/  LOP3.LUT R13, R4, R3, RZ, 0xc0, !PT ;  /* 0x00000003040d7212 */ /* 0x000fe200078ec0ff */
[----:B------:R-:W3:Y:S01]  /*7ff0*/  MUFU.EX2 R28, R205 ;  /* 0x000000cd001c7308 */ /* 0x000ee20000000800 */
[----:B------:R-:W-:Y:S02]  /*8000*/  F2FP.BF16.F32.PACK_AB R11, R89, R91 ;  /* 0x0000005b590b723e */ /* 0x000fe400000010ff */
[C---:B------:R-:W-:Y:S02]  /*8010*/  LOP3.LUT R3, R40.reuse, 0xffff, RZ, 0xc0, !PT ;  /* 0x0000ffff28037812 */ /* 0x040fe400078ec0ff */
[----:B------:R-:W-:Y:S02]  /*8020*/  PRMT R4, R40, 0x7632, R4 ;  /* 0x0000763228047816 */ /* 0x000fe40000000004 */
[----:B------:R-:W-:Y:S01]  /*8030*/  PRMT R17, R5, 0x5410, R99 ;  /* 0x0000541005117816 */ /* 0x000fe20000000063 */
[----:B------:R-:W-:Y:S01]  /*8040*/  MUFU.EX2 R31, R203 ;  /* 0x000000cb001f7308 */ /* 0x000fe20000000800 */
[----:B------:R-:W-:-:S02]  /*8050*/  LOP3.LUT R12, R11, R10, RZ, 0xc0, !PT ;  /* 0x0000000a0b0c7212 */ /* 0x000fc400078ec0ff */
[----:B------:R-:W-:Y:S02]  /*8060*/  PRMT R6, R97, 0x5410, R98 ;  /* 0x0000541061067816 */ /* 0x000fe40000000062 */
[----:B------:R-:W-:Y:S02]  /*8070*/  SHF.R.U32.HI R5, RZ, 0x8, R3 ;  /* 0x00000008ff057819 */ /* 0x000fe40000011603 */
[----:B------:R-:W-:Y:S01]  /*8080*/  LOP3.LUT R16, R40, 0xff, RZ, 0xc0, !PT ;  /* 0x000000ff28107812 */ /* 0x000fe200078ec0ff */
[----:B-1----:R-:W-:Y:S01]  /*8090*/  HMMA.16816.F32.BF16 R48, R12, R24, R48 ;  /* 0x000000180c30723c */ /* 0x002fe20000041830 */
[----:B------:R-:W-:Y:S01]  /*80a0*/  SHF.R.U32.HI R11, RZ, 0x18, R40 ;  /* 0x00000018ff0b7819 */ /* 0x000fe20000011628 */
[----:B------:R-:W1:Y:S01]  /*80b0*/  MUFU.EX2 R30, R204 ;  /* 0x000000cc001e7308 */ /* 0x000e620000000800 */
[----:B------:R-:W-:Y:S01]  /*80c0*/  LOP3.LUT R3, R4, 0xff, RZ, 0xc0, !PT ;  /* 0x000000ff04037812 */ /* 0x000fe200078ec0ff */
[----:B------:R-:W-:Y:S01]  /*80d0*/  FADD.FTZ R40, R109, R172 ;  /* 0x000000ac6d287221 */ /* 0x000fe20000010000 */
[----:B------:R-:W-:-:S02]  /*80e0*/  LOP3.LUT R10, R6, 0xff00ff, RZ, 0xc0, !PT ;  /* 0x00ff00ff060a7812 */ /* 0x000fc400078ec0ff */
[----:B------:R-:W-:Y:S01]  /*80f0*/  PRMT R6, R16, 0x5410, R5 ;  /* 0x0000541010067816 */ /* 0x000fe20000000005 */
[C---:B------:R-:W-:Y:S01]  /*8100*/  HMMA.16816.F32.BF16 R56, R12.reuse, R26, R56 ;  /* 0x0000001a0c38723c */ /* 0x040fe20000041838 */
[----:B------:R-:W-:Y:S01]  /*8110*/  PRMT R4, R3, 0x5410, R11 ;  /* 0x0000541003047816 */ /* 0x000fe2000000000b */
[----:B------:R-:W4:Y:S01]  /*8120*/  MUFU.EX2 R22, R207 ;  /* 0x000000cf00167308 */ /* 0x000f220000000800 */
[--C-:B------:R-:W-:Y:S02]  /*8130*/  HSET2.LE.AND R3, R17, R0.reuse, PT ;  /* 0x0000000011037233 */ /* 0x100fe40003803000 */
[--C-:B------:R-:W-:Y:S02]  /*8140*/  HSET2.LE.AND R5, R10, R0.reuse, PT ;  /* 0x000000000a057233 */ /* 0x100fe40003803000 */
[--C-:B------:R-:W-:Y:S01]  /*8150*/  HSET2.LE.AND R10, R6, R0.reuse, PT ;  /* 0x00000000060a7233 */ /* 0x100fe20003803000 */
[----:B--2---:R-:W-:Y:S01]  /*8160*/  HMMA.16816.F32.BF16 R52, R12, R32, R52 ;  /* 0x000000200c34723c */ /* 0x004fe20000041834 */
[----:B------:R-:W-:-:S02]  /*8170*/  HSET2.LE.AND R17, R4, R0, PT ;  /* 0x0000000004117233 */ /* 0x000fc40003803000 */
[----:B------:R-:W-:Y:S02]  /*8180*/  LOP3.LUT R21, R128, UR11, R43, 0x96, !PT ;  /* 0x0000000b80157c12 */ /* 0x000fe4000f8e962b */
[----:B------:R-:W-:Y:S01]  /*8190*/  F2FP.BF16.F32.PACK_AB R4, R113, R115 ;  /* 0x000000737104723e */ /* 0x000fe200000010ff */
[----:B------:R2:W4:Y:S01]  /*81a0*/  MUFU.EX2 R43, R214 ;  /* 0x000000d6002b7308 */ /* 0x0005220000000800 */
[----:B------:R-:W-:Y:S01]  /*81b0*/  F2FP.BF16.F32.PACK_AB R6, R100, R101 ;  /* 0x000000656406723e */ /* 0x000fe200000010ff */
[----:B------:R-:W-:Y:S01]  /*81c0*/  HMMA.16816.F32.BF16 R36, R12, R34, R36 ;  /* 0x000000220c24723c */ /* 0x000fe20000041824 */
[----:B------:R-:W-:Y:S02]  /*81d0*/  LOP3.LUT R18, R4, R3, RZ, 0xc0, !PT ;  /* 0x0000000304127212 */ /* 0x000fe400078ec0ff */
[----:B------:R-:W-:Y:S01]  /*81e0*/  LOP3.LUT R19, R6, R5, RZ, 0xc0, !PT ;  /* 0x0000000506137212 */ /* 0x000fe200078ec0ff */
[----:B------:R-:W-:Y:S01]  /*81f0*/  IMAD.WIDE.U32 R4, R21, -0x2daee0ad, RZ ;  /* 0xd2511f5315047825 */ /* 0x000fe200078e00ff */
[----:B------:R-:W-:Y:S01]  /*8200*/  F2FP.BF16.F32.PACK_AB R11, R114, R117 ;  /* 0x00000075720b723e */ /* 0x000fe200000010ff */
[----:B------:R-:W-:Y:S01]  /*8210*/  MUFU.EX2 R21, R216 ;  /* 0x000000d800157308 */ /* 0x000fe20000000800 */
[----:B------:R-:W-:Y:S01]  /*8220*/  F2FP.BF16.F32.PACK_AB R20, R102, R104 ;  /* 0x000000686614723e */ /* 0x000fe200000010ff */
[----:B------:R-:W-:Y:S01]  /*8230*/  IMAD.MOV.U32 R14, RZ, RZ, R4 ;  /* 0x000000ffff0e7224 */ /* 0x000fe200078e0004 */
[----:B------:R-:W-:-:S02]  /*8240*/  LOP3.LUT R3, R112, UR4, R5, 0x96, !PT ;  /* 0x0000000470037c12 */ /* 0x000fc4000f8e9605 */
[----:B------:R-:W-:Y:S01]  /*8250*/  LOP3.LUT R16, R11, R10, RZ, 0xc0, !PT ;  /* 0x0000000a0b107212 */ /* 0x000fe200078ec0ff */
[----:B------:R-:W-:Y:S01]  /*8260*/  IMAD.WIDE.U32 R10, R107, -0x2daee0ad, RZ ;  /* 0xd2511f536b0a7825 */ /* 0x000fe200078e00ff */
[C---:B------:R-:W-:Y:S02]  /*8270*/  LOP3.LUT R6, R3.reuse, 0xffff, RZ, 0xc0, !PT ;  /* 0x0000ffff03067812 */ /* 0x040fe400078ec0ff */
[----:B------:R-:W-:Y:S01]  /*8280*/  LOP3.LUT R13, R3, 0xff, RZ, 0xc0, !PT ;  /* 0x000000ff030d7812 */ /* 0x000fe200078ec0ff */
[----:B--2---:R-:W-:Y:S01]  /*8290*/  IMAD.MOV.U32 R214, RZ, RZ, -0x1 ;  /* 0xffffffffffd67424 */ /* 0x004fe200078e00ff */
[----:B------:R-:W-:Y:S02]  /*82a0*/  SHF.R.U32.HI R6, RZ, 0x8, R6 ;  /* 0x00000008ff067819 */ /* 0x000fe40000011606 */
[----:B------:R-:W-:Y:S02]  /*82b0*/  LOP3.LUT R5, R106, UR4, R11, 0x96, !PT ;  /* 0x000000046a057c12 */ /* 0x000fe4000f8e960b */
[----:B------:R-:W-:-:S02]  /*82c0*/  PRMT R12, R4, 0x7773, RZ ;  /* 0x00007773040c7816 */ /* 0x000fc400000000ff */
[C---:B------:R-:W-:Y:S02]  /*82d0*/  PRMT R11, R4.reuse, 0x7772, RZ ;  /* 0x00007772040b7816 */ /* 0x040fe400000000ff */
[----:B------:R-:W-:Y:S02]  /*82e0*/  PRMT R15, R4, 0x7771, RZ ;  /* 0x00007771040f7816 */ /* 0x000fe400000000ff */
[--C-:B------:R-:W-:Y:S02]  /*82f0*/  PRMT R4, R13, 0x5410, R6.reuse ;  /* 0x000054100d047816 */ /* 0x100fe40000000006 */
[----:B------:R-:W-:Y:S02]  /*8300*/  PRMT R6, R3, 0x7632, R6 ;  /* 0x0000763203067816 */ /* 0x000fe40000000006 */
[----:B------:R-:W-:Y:S02]  /*8310*/  LOP3.LUT R17, R20, R17, RZ, 0xc0, !PT ;  /* 0x0000001114117212 */ /* 0x000fe400078ec0ff */
[----:B------:R-:W-:-:S02]  /*8320*/  PRMT R20, R11, 0x5410, R12 ;  /* 0x000054100b147816 */ /* 0x000fc4000000000c */
[----:B------:R-:W-:Y:S02]  /*8330*/  LOP3.LUT R11, R14, 0xff, RZ, 0xc0, !PT ;  /* 0x000000ff0e0b7812 */ /* 0x000fe400078ec0ff */
[----:B------:R-:W-:Y:S01]  /*8340*/  SHF.R.U32.HI R13, RZ, 0x18, R3 ;  /* 0x00000018ff0d7819 */ /* 0x000fe20000011603 */
[C---:B------:R-:W-:Y:S01]  /*8350*/  HMMA.16816.F32.BF16 R160, R16.reuse, R32, R160 ;  /* 0x0000002010a0723c */ /* 0x040fe200000418a0 */
[----:B------:R-:W-:Y:S02]  /*8360*/  LOP3.LUT R12, R6, 0xff, RZ, 0xc0, !PT ;  /* 0x000000ff060c7812 */ /* 0x000fe400078ec0ff */
[----:B------:R-:W-:Y:S02]  /*8370*/  HSET2.LE.AND R3, R4, R0, PT ;  /* 0x0000000004037233 */ /* 0x000fe40003803000 */
[----:B------:R-:W-:Y:S02]  /*8380*/  PRMT R6, R11, 0x5410, R15 ;  /* 0x000054100b067816 */ /* 0x000fe4000000000f */
[----:B-----5:R-:W-:Y:S01]  /*8390*/  F2FP.BF16.F32.PACK_AB R4, R42, R69 ;  /* 0x000000452a04723e */ /* 0x020fe200000010ff */
[----:B------:R-:W-:Y:S01]  /*83a0*/  HMMA.16816.F32.BF16 R44, R16, R24, R44 ;  /* 0x00000018102c723c */ /* 0x000fe2000004182c */
[----:B------:R-:W-:Y:S01]  /*83b0*/  PRMT R11, R12, 0x5410, R13 ;  /* 0x000054100c0b7816 */ /* 0x000fe2000000000d */
[----:B------:R-:W-:Y:S01]  /*83c0*/  MUFU.EX2 R15, R218 ;  /* 0x000000da000f7308 */ /* 0x000fe20000000800 */
[----:B------:R-:W-:-:S02]  /*83d0*/  LOP3.LUT R164, R4, R3, RZ, 0xc0, !PT ;  /* 0x0000000304a47212 */ /* 0x000fc400078ec0ff */
[--C-:B------:R-:W-:Y:S02]  /*83e0*/  HSET2.LE.AND R6, R6, R0.reuse, PT ;  /* 0x0000000006067233 */ /* 0x100fe40003803000 */
[----:B------:R-:W-:Y:S01]  /*83f0*/  HSET2.LE.AND R3, R11, R0, PT ;  /* 0x000000000b037233 */ /* 0x000fe20003803000 */
[C---:B------:R-:W-:Y:S01]  /*8400*/  HMMA.16816.F32.BF16 R64, R16.reuse, R26, R64 ;  /* 0x0000001a1040723c */ /* 0x040fe20000041840 */
[----:B---3--:R-:W-:Y:S01]  /*8410*/  F2FP.BF16.F32.PACK_AB R4, R28, R29 ;  /* 0x0000001d1c04723e */ /* 0x008fe200000010ff */
[----:B------:R-:W2:Y:S01]  /*8420*/  LDSM.16.MT88.4 R24, [R210+0x5c00] ;  /* 0x005c0000d218783b */ /* 0x000ea20000004200 */
[----:B-1----:R-:W-:Y:S02]  /*8430*/  F2FP.BF16.F32.PACK_AB R11, R30, R31 ;  /* 0x0000001f1e0b723e */ /* 0x002fe400000010ff */
[----:B------:R-:W-:Y:S02]  /*8440*/  LOP3.LUT R165, R4, R3, RZ, 0xc0, !PT ;  /* 0x0000000304a57212 */ /* 0x000fe400078ec0ff */
[----:B------:R-:W-:Y:S01]  /*8450*/  LOP3.LUT R12, R20, 0xff00ff, RZ, 0xc0, !PT ;  /* 0x00ff00ff140c7812 */ /* 0x000fe200078ec0ff */
[----:B------:R-:W-:Y:S01]  /*8460*/  HMMA.16816.F32.BF16 R32, R16, R34, R60 ;  /* 0x000000221020723c */ /* 0x000fe2000004183c */
[----:B------:R-:W-:Y:S01]  /*8470*/  LOP3.LUT R166, R11, R6, RZ, 0xc0, !PT ;  /* 0x000000060ba67212 */ /* 0x000fe200078ec0ff */
[----:B------:R-:W-:Y:S01]  /*8480*/  IMAD.MOV.U32 R6, RZ, RZ, R10 ;  /* 0x000000ffff067224 */ /* 0x000fe200078e000a */
[C---:B------:R-:W-:Y:S01]  /*8490*/  PRMT R4, R10.reuse, 0x7773, RZ ;  /* 0x000077730a047816 */ /* 0x040fe200000000ff */
[----:B------:R-:W1:Y:S01]  /*84a0*/  MUFU.EX2 R20, R215 ;  /* 0x000000d700147308 */ /* 0x000e620000000800 */
[----:B------:R-:W-:-:S02]  /*84b0*/  PRMT R3, R10, 0x7772, RZ ;  /* 0x000077720a037816 */ /* 0x000fc400000000ff */
[----:B------:R-:W-:Y:S02]  /*84c0*/  PRMT R14, R10, 0x7771, RZ ;  /* 0x000077710a0e7816 */ /* 0x000fe400000000ff */
[----:B------:R-:W-:Y:S02]  /*84d0*/  PRMT R10, R3, 0x5410, R4 ;  /* 0x00005410030a7816 */ /* 0x000fe40000000004 */
[----:B------:R-:W-:Y:S01]  /*84e0*/  HSET2.LE.AND R12, R12, R0, PT ;  /* 0x000000000c0c7233 */ /* 0x000fe20003803000 */
[----:B------:R-:W3:Y:S01]  /*84f0*/  MUFU.EX2 R16, R217 ;  /* 0x000000d900107308 */ /* 0x000ee20000000800 */
[----:B------:R-:W-:Y:S02]  /*8500*/  LOP3.LUT R3, R5, 0xffff, RZ, 0xc0, !PT ;  /* 0x0000ffff05037812 */ /* 0x000fe400078ec0ff */
[----:B----4-:R-:W-:Y:S02]  /*8510*/  F2FP.BF16.F32.PACK_AB R13, R22, R23 ;  /* 0x00000017160d723e */ /* 0x010fe400000010ff */
[----:B------:R-:W-:-:S02]  /*8520*/  LOP3.LUT R11, R6, 0xff, RZ, 0xc0, !PT ;  /* 0x000000ff060b7812 */ /* 0x000fc400078ec0ff */
[----:B------:R-:W-:Y:S02]  /*8530*/  PRMT R4, R5, 0x7632, R4 ;  /* 0x0000763205047816 */ /* 0x000fe40000000004 */
[----:B------:R-:W-:Y:S02]  /*8540*/  SHF.R.U32.HI R6, RZ, 0x8, R3 ;  /* 0x00000008ff067819 */ /* 0x000fe40000011603 */
[----:B------:R-:W-:Y:S02]  /*8550*/  LOP3.LUT R167, R13, R12, RZ, 0xc0, !PT ;  /* 0x0000000c0da77212 */ /* 0x000fe400078ec0ff */
[----:B------:R-:W-:Y:S02]  /*8560*/  PRMT R3, R11, 0x5410, R14 ;  /* 0x000054100b037816 */ /* 0x000fe4000000000e */
[----:B------:R-:W-:Y:S02]  /*8570*/  SHF.R.U32.HI R12, RZ, 0x18, R5 ;  /* 0x00000018ff0c7819 */ /* 0x000fe40000011605 */
[----:B------:R-:W-:Y:S01]  /*8580*/  LOP3.LUT R4, R4, 0xff, RZ, 0xc0, !PT ;  /* 0x000000ff04047812 */ /* 0x000fe200078ec0ff */
[----:B------:R-:W-:Y:S01]  /*8590*/  HMMA.16816.F32.BF16 R148, R164, R156, R48 ;  /* 0x0000009ca494723c */ /* 0x000fe20000041830 */
[----:B------:R-:W-:-:S02]  /*85a0*/  LOP3.LUT R13, R5, 0xff, RZ, 0xc0, !PT ;  /* 0x000000ff050d7812 */ /* 0x000fc400078ec0ff */
[----:B------:R-:W-:Y:S02]  /*85b0*/  PRMT R11, R4, 0x5410, R12 ;  /* 0x00005410040b7816 */ /* 0x000fe4000000000c */
[--C-:B------:R-:W-:Y:S02]  /*85c0*/  HSET2.LE.AND R3, R3, R0.reuse, PT ;  /* 0x0000000003037233 */ /* 0x100fe40003803000 */
[----:B------:R-:W-:Y:S01]  /*85d0*/  LOP3.LUT R5, R10, 0xff00ff, RZ, 0xc0, !PT ;  /* 0x00ff00ff0a057812 */ /* 0x000fe200078ec0ff */
[----:B------:R-:W-:Y:S01]  /*85e0*/  HMMA.16816.F32.BF16 R152, R164, R158, R56 ;  /* 0x0000009ea498723c */ /* 0x000fe20000041838 */
[----:B------:R-:W-:Y:S02]  /*85f0*/  PRMT R6, R13, 0x5410, R6 ;  /* 0x000054100d067816 */ /* 0x000fe40000000006 */
[----:B------:R-:W-:Y:S02]  /*8600*/  F2FP.BF16.F32.PACK_AB R4, R43, R174 ;  /* 0x000000ae2b04723e */ /* 0x000fe400000010ff */
[----:B------:R-:W-:-:S02]  /*8610*/  HSET2.LE.AND R11, R11, R0, PT ;  /* 0x000000000b0b7233 */ /* 0x000fc40003803000 */
[----:B------:R-:W-:Y:S01]  /*8620*/  LOP3.LUT R170, R4, R3, RZ, 0xc0, !PT ;  /* 0x0000000304aa7212 */ /* 0x000fe200078ec0ff */
[----:B------:R-:W-:Y:S01]  /*8630*/  FADD.FTZ R4, R92, R41 ;  /* 0x000000295c047221 */ /* 0x000fe20000010000 */
[--C-:B------:R-:W-:Y:S01]  /*8640*/  HSET2.LE.AND R5, R5, R0.reuse, PT ;  /* 0x0000000005057233 */ /* 0x100fe20003803000 */
[C---:B--2---:R-:W-:Y:S01]  /*8650*/  HMMA.16816.F32.BF16 R132, R164.reuse, R24, R52 ;  /* 0x00000018a484723c */ /* 0x044fe20000041834 */
[----:B------:R-:W-:Y:S02]  /*8660*/  HSET2.LE.AND R10, R6, R0, PT ;  /* 0x00000000060a7233 */ /* 0x000fe40003803000 */
[----:B-1----:R-:W-:Y:S02]  /*8670*/  F2FP.BF16.F32.PACK_AB R3, R15, R20 ;  /* 0x000000140f03723e */ /* 0x002fe400000010ff */
[----:B---3--:R-:W-:Y:S02]  /*8680*/  F2FP.BF16.F32.PACK_AB R0, R16, R21 ;  /* 0x000000151000723e */ /* 0x008fe400000010ff */
[----:B------:R-:W-:Y:S01]  /*8690*/  F2FP.BF16.F32.PACK_AB R6, R110, R111 ;  /* 0x0000006f6e06723e */ /* 0x000fe200000010ff */
[----:B------:R-:W-:Y:S01]  /*86a0*/  HMMA.16816.F32.BF16 R164, R164, R26, R36 ;  /* 0x0000001aa4a4723c */ /* 0x000fe20000041824 */
        /* <DEDUP_REMOVED lines=42> */
[----:B------:R1:W-:Y:S04]  /*8950*/  STL [R1+0x3c], R5 ;  /* 0x00003c0501007387 */ /* 0x0003e80000100800 */
[----:B------:R1:W-:Y:S03]  /*8960*/  STL [R1+0x38], R4 ;  /* 0x0000380401007387 */ /* 0x0003e60000100800 */
[C---:B------:R-:W-:Y:S01]  /*8970*/  HMMA.16816.F32.BF16 R156, R168.reuse, R158, R64 ;  /* 0x0000009ea89c723c */ /* 0x040fe20000041840 */
[----:B------:R1:W-:Y:S04]  /*8980*/  STL [R1+0x40], R3 ;  /* 0x0000400301007387 */ /* 0x0003e80000100800 */
[----:B------:R1:W-:Y:S03]  /*8990*/  STL [R1+0x44], R0 ;  /* 0x0000440001007387 */ /* 0x0003e60000100800 */
[C---:B------:R-:W-:Y:S08]  /*89a0*/  HMMA.16816.F32.BF16 R160, R168.reuse, R24, R160 ;  /* 0x00000018a8a0723c */ /* 0x040ff000000418a0 */
[----:B------:R-:W-:Y:S01]  /*89b0*/  HMMA.16816.F32.BF16 R168, R168, R26, R32 ;  /* 0x0000001aa8a8723c */ /* 0x000fe20000041820 */
[----:B------:R-:W-:-:S04]  /*89c0*/  NOP ;  /* 0x0000000000007918 */ /* 0x000fc80000000000 */
[----:B------:R-:W-:-:S15]  /*89d0*/  @!P6 BRA `(.L_x_321) ;  /* 0x0000007800d0e947 */ /* 0x000fde0003800000 */
[----:B------:R-:W2:Y:S04]  /*89e0*/  LDL R224, [R1+0x34] ;  /* 0x0000340001e07983 */ /* 0x000ea80000100800 */
[----:B------:R-:W3:Y:S01]  /*89f0*/  LDL R245, [R1+0x30] ;  /* 0x0000300001f57983 */ /* 0x000ee20000100800 */
[----:B-1----:R-:W-:Y:S01]  /*8a00*/  VIADD R0, R252, 0xfffffffe ;  /* 0xfffffffefc007836 */ /* 0x002fe20000000000 */
[----:B------:R-:W-:-:S04]  /*8a10*/  DEPBAR.LE SB0, 0x0 ;  /* 0x000080000000791a */ /* 0x000fc80000000000 */
[----:B------:R-:W-:Y:S01]  /*8a20*/  IMAD.WIDE.U32 R4, R0, R186, RZ ;  /* 0x000000ba00047225 */ /* 0x000fe200078e00ff */
[----:B------:R-:W1:Y:S03]  /*8a30*/  S2R R248, SR_TID.X ;  /* 0x0000000000f87919 */ /* 0x000e660000002100 */
[----:B------:R-:W-:Y:S02]  /*8a40*/  IMAD.SHL.U32 R3, R186, 0x20, RZ ;  /* 0x00000020ba037824 */ /* 0x000fe400078e00ff */
[----:B------:R-:W-:Y:S01]  /*8a50*/  IMAD R13, R0, R187, R5 ;  /* 0x000000bb000d7224 */ /* 0x000fe200078e0205 */
[----:B------:R-:W-:Y:S01]  /*8a60*/  SHF.L.U64.HI R5, R186, 0x5, R187 ;  /* 0x00000005ba057819 */ /* 0x000fe200000102bb */
[----:B------:R-:W-:Y:S01]  /*8a70*/  BAR.SYNC.DEFER_BLOCKING 0x0 ;  /* 0x0000000000007b1d */ /* 0x000fe20000010000 */
[----:B------:R-:W-:-:S04]  /*8a80*/  LEA R0, P0, R4, R3, 0x7 ;  /* 0x0000000304007211 */ /* 0x000fc800078038ff */
[----:B------:R-:W-:Y:S02]  /*8a90*/  IADD3 R6, P1, PT, R0, R3, RZ ;  /* 0x0000000300067210 */ /* 0x000fe40007f3e0ff */
[----:B------:R-:W-:Y:S02]  /*8aa0*/  LEA.HI.X R3, R4, R5, R13, 0x7, P0 ;  /* 0x0000000504037211 */ /* 0x000fe400000f3c0d */
[----:B------:R-:W-:-:S03]  /*8ab0*/  LEA R11, P0, R186, R0, 0x6 ;  /* 0x00000000ba0b7211 */ /* 0x000fc600078030ff */
[----:B------:R-:W-:Y:S01]  /*8ac0*/  IMAD.X R5, R3, 0x1, R5, P1 ;  /* 0x0000000103057824 */ /* 0x000fe200008e0605 */
[----:B------:R-:W-:Y:S01]  /*8ad0*/  LEA.HI.X R18, R186, R3, R187, 0x6, P0 ;  /* 0x00000003ba127211 */ /* 0x000fe200000f34bb */
[----:B-1----:R-:W-:-:S05]  /*8ae0*/  IMAD.SHL.U32 R248, R248, 0x2, RZ ;  /* 0x00000002f8f87824 */ /* 0x002fca00078e00ff */
[----:B------:R-:W-:Y:S02]  /*8af0*/  LOP3.LUT R248, R248, 0x6, RZ, 0xc0, !PT ;  /* 0x00000006f8f87812 */ /* 0x000fe400078ec0ff */
[-C--:B--2---:R-:W-:Y:S02]  /*8b00*/  LEA R16, P3, R4, R224.reuse, 0x8 ;  /* 0x000000e004107211 */ /* 0x084fe400078640ff */
[-C--:B------:R-:W-:Y:S02]  /*8b10*/  LEA R14, P2, R0, R224.reuse, 0x1 ;  /* 0x000000e0000e7211 */ /* 0x080fe400078408ff */
[-C--:B------:R-:W-:Y:S02]  /*8b20*/  LEA R12, P1, R6, R224.reuse, 0x1 ;  /* 0x000000e0060c7211 */ /* 0x080fe400078208ff */
[----:B------:R-:W-:Y:S02]  /*8b30*/  LEA R10, P0, R11, R224, 0x1 ;  /* 0x000000e00b0a7211 */ /* 0x000fe400078008ff */
[----:B---3--:R-:W-:-:S02]  /*8b40*/  LEA.HI.X R17, R4, R245, R13, 0x8, P3 ;  /* 0x000000f504117211 */ /* 0x008fc400018f440d */
[-C--:B------:R-:W-:Y:S01]  /*8b50*/  LEA.HI.X R15, R0, R245.reuse, R3, 0x1, P2 ;  /* 0x000000f5000f7211 */ /* 0x080fe200010f0c03 */
[----:B------:R-:W-:Y:S01]  /*8b60*/  IMAD R0, R252, 0x80, R248 ;  /* 0x00000080fc007824 */ /* 0x000fe200078e02f8 */
[-C--:B------:R-:W-:Y:S01]  /*8b70*/  LEA.HI.X R13, R6, R245.reuse, R5, 0x1, P1 ;  /* 0x000000f5060d7211 */ /* 0x080fe200008f0c05 */
[----:B------:R-:W-:Y:S01]  /*8b80*/  @!PT LDS RZ, [RZ] ;  /* 0x00000000fffff984 */ /* 0x000fe20000000800 */
[----:B------:R-:W-:Y:S01]  /*8b90*/  @!PT LDS RZ, [RZ] ;  /* 0x00000000fffff984 */ /* 0x000fe20000000800 */
[----:B------:R-:W-:Y:S01]  /*8ba0*/  @!PT LDS RZ, [RZ] ;  /* 0x00000000fffff984 */ /* 0x000fe20000000800 */
[----:B------:R-:W-:Y:S01]  /*8bb0*/  LDGSTS.E.BYPASS.LTC128B.128 [R220+0x4000], desc[UR16][R16.64] ;  /* 0x0400000010dc7fae */ /* 0x000fe2000b981a10 */
[----:B------:R-:W-:Y:S01]  /*8bc0*/  LEA.HI.X R11, R11, R245, R18, 0x1, P0 ;  /* 0x000000f50b0b7211 */ /* 0x000fe200000f0c12 */
[C---:B------:R-:W-:Y:S02]  /*8bd0*/  VIADD R3, R0.reuse, 0xffffff00 ;  /* 0xffffff0000037836 */ /* 0x040fe40000000000 */
[----:B------:R-:W-:Y:S01]  /*8be0*/  LDGSTS.E.BYPASS.LTC128B.128 [R220+0x4800], desc[UR16][R14.64] ;  /* 0x048000000edc7fae */ /* 0x000fe2000b981a10 */
[C---:B------:R-:W-:Y:S02]  /*8bf0*/  VIADD R4, R0.reuse, 0xffffff01 ;  /* 0xffffff0100047836 */ /* 0x040fe40000000000 */
[CC--:B------:R-:W-:Y:S01]  /*8c00*/  ISETP.GE.AND P1, PT, R3.reuse, R7.reuse, PT ;  /* 0x000000070300720c */ /* 0x0c0fe20003f26270 */
[----:B------:R1:W-:Y:S01]  /*8c10*/  LDGSTS.E.BYPASS.LTC128B.128 [R220+0x5000], desc[UR16][R12.64] ;  /* 0x050000000cdc7fae */ /* 0x0003e2000b981a10 */
[CC--:B------:R-:W-:Y:S01]  /*8c20*/  ISETP.GE.AND P5, PT, R3.reuse, R8.reuse, PT ;  /* 0x000000080300720c */ /* 0x0c0fe20003fa6270 */
[----:B------:R-:W-:Y:S01]  /*8c30*/  VIADD R5, R0, 0xffffff19 ;  /* 0xffffff1900057836 */ /* 0x000fe20000000000 */
[C---:B------:R-:W-:Y:S01]  /*8c40*/  ISETP.GE.AND P2, PT, R4.reuse, R7, PT ;  /* 0x000000070400720c */ /* 0x040fe20003f46270 */
[----:B------:R2:W-:Y:S01]  /*8c50*/  LDGSTS.E.BYPASS.LTC128B.128 [R220+0x5800], desc[UR16][R10.64] ;  /* 0x058000000adc7fae */ /* 0x0005e2000b981a10 */
[----:B------:R-:W-:Y:S01]  /*8c60*/  ISETP.GE.AND P6, PT, R4, R8, PT ;  /* 0x000000080400720c */ /* 0x000fe20003fc6270 */
[C---:B------:R-:W-:Y:S01]  /*8c70*/  VIADD R6, R0.reuse, 0xffffff78 ;  /* 0xffffff7800067836 */ /* 0x040fe20000000000 */
[CC--:B------:R-:W-:Y:S01]  /*8c80*/  ISETP.GE.AND P0, PT, R3.reuse, R126.reuse, PT ;  /* 0x0000007e0300720c */ /* 0x0c0fe20003f06270 */
[----:B------:R-:W-:Y:S01]  /*8c90*/  LDSM.16.M88.4 R24, [R212] ;  /* 0x00000000d418783b */ /* 0x000fe20000000200 */
[----:B------:R-:W-:Y:S01]  /*8ca0*/  ISETP.GE.AND P4, PT, R3, R9, PT ;  /* 0x000000090300720c */ /* 0x000fe20003f86270 */
[----:B------:R-:W-:Y:S01]  /*8cb0*/  VIADD R3, R0, 0xffffff08 ;  /* 0xffffff0800037836 */ /* 0x000fe20000000000 */
[----:B------:R-:W-:Y:S01]  /*8cc0*/  ISETP.GE.AND P3, PT, R4, R126, PT ;  /* 0x0000007e0400720c */ /* 0x000fe20003f66270 */
[----:B------:R-:W-:Y:S04]  /*8cd0*/  LDSM.16.M88.4 R20, [R212+0x1000] ;  /* 0x00100000d414783b */ /* 0x000fe80000000200 */
[----:B------:R-:W3:Y:S04]  /*8ce0*/  LDSM.16.M88.4 R52, [R209+0x2400] ;  /* 0x00240000d134783b */ /* 0x000ee80000000200 */
[----:B------:R-:W4:Y:S04]  /*8cf0*/  LDSM.16.M88.4 R48, [R209+0x2800] ;  /* 0x00280000d130783b */ /* 0x000f280000000200 */
[----:B------:R-:W-:Y:S04]  /*8d00*/  LDSM.16.M88.4 R44, [R209+0x2c00] ;  /* 0x002c0000d12c783b */ /* 0x000fe80000000200 */
[----:B-1----:R-:W1:Y:S01]  /*8d10*/  LDSM.16.M88.4 R12, [R209+0x2000] ;  /* 0x00200000d10c783b */ /* 0x002e620000000200 */
[----:B--2---:R-:W-:-:S03]  /*8d20*/  VIADD R11, R0, 0xffffff68 ;  /* 0xffffff68000b7836 */ /* 0x004fc60000000000 */
[----:B------:R-:W2:Y:S01]  /*8d30*/  LDSM.16.M88.4 R40, [R209+0x3000] ;  /* 0x00300000d128783b */ /* 0x000ea20000000200 */
[----:B------:R-:W-:-:S03]  /*8d40*/  VIADD R10, R0, 0xffffff69 ;  /* 0xffffff69000a7836 */ /* 0x000fc60000000000 */
[----:B------:R-:W5:Y:S04]  /*8d50*/  LDSM.16.M88.4 R36, [R209+0x3400] ;  /* 0x00340000d124783b */ /* 0x000f680000000200 */
[----:B------:R-:W5:Y:S04]  /*8d60*/  LDSM.16.M88.4 R32, [R209+0x3800] ;  /* 0x00380000d120783b */ /* 0x000f680000000200 */
[----:B------:R-:W5:Y:S04]  /*8d70*/  LDSM.16.M88.4 R28, [R209+0x3c00] ;  /* 0x003c0000d11c783b */ /* 0x000f680000000200 */
[----:B------:R-:W-:Y:S04]  /*8d80*/  LDSM.16.M88.4 R16, [R213] ;  /* 0x00000000d510783b */ /* 0x000fe80000000200 */
[----:B------:R-:W5:Y:S04]  /*8d90*/  LDSM.16.M88.4 R56, [R211+0x2000] ;  /* 0x00200000d338783b */ /* 0x000f680000000200 */
[----:B------:R-:W-:Y:S01]  /*8da0*/  LDSM.16.M88.4 R60, [R211+0x2400] ;  /* 0x00240000d33c783b */ /* 0x000fe20000000200 */
[C---:B---3--:R-:W-:Y:S03]  /*8db0*/  HMMA.16816.F32.BF16 R72, R20.reuse, R52, RZ ;  /* 0x000000341448723c */ /* 0x048fe600000418ff */
[----:B------:R-:W0:Y:S05]  /*8dc0*/  LDGDEPBAR ;  /* 0x00000000000079af */ /* 0x000e2a0000000000 */
[----:B----4-:R-:W-:Y:S08]  /*8dd0*/  HMMA.16816.F32.BF16 R80, R20, R48, RZ ;  /* 0x000000301450723c */ /* 0x010ff000000418ff */
[-C--:B-1----:R-:W-:Y:S08]  /*8de0*/  HMMA.16816.F32.BF16 R64, R24, R12.reuse, RZ ;  /* 0x0000000c1840723c */ /* 0x082ff000000418ff */
[C---:B------:R-:W-:Y:S08]  /*8df0*/  HMMA.16816.F32.BF16 R68, R20.reuse, R12, RZ ;  /* 0x0000000c1444723c */ /* 0x040ff000000418ff */
[-C--:B------:R-:W-:Y:S08]  /*8e00*/  HMMA.16816.F32.BF16 R76, R20, R14.reuse, RZ ;  /* 0x0000000e144c723c */ /* 0x080ff000000418ff */
[----:B------:R-:W-:Y:S01]  /*8e10*/  HMMA.16816.F32.BF16 R88, R24, R14, RZ ;  /* 0x0000000e1858723c */ /* 0x000fe200000418ff */
[----:B------:R-:W1:Y:S07]  /*8e20*/  LDSM.16.M88.4 R12, [R213+0x1000] ;  /* 0x00100000d50c783b */ /* 0x000e6e0000000200 */
[C---:B------:R-:W-:Y:S08]  /*8e30*/  HMMA.16816.F32.BF16 R96, R20.reuse, R44, RZ ;  /* 0x0000002c1460723c */ /* 0x040ff000000418ff */
[C---:B--2---:R-:W-:Y:S08]  /*8e40*/  HMMA.16816.F32.BF16 R116, R20.reuse, R40, RZ ;  /* 0x000000281474723c */ /* 0x044ff000000418ff */
        /* <DEDUP_REMOVED lines=15> */
[C---:B------:R-:W-:Y:S01]  /*8f40*/  HMMA.16816.F32.BF16 R172, R24.reuse, R46, RZ ;  /* 0x0000002e18ac723c */ /* 0x040fe200000418ff */
[----:B------:R-:W2:Y:S07]  /*8f50*/  LDSM.16.M88.4 R44, [R211+0x2800] ;  /* 0x00280000d32c783b */ /* 0x000eae0000000200 */
        /* <DEDUP_REMOVED lines=8> */
[-C--:B------:R-:W-:Y:S08]  /*8fe0*/  HMMA.16816.F32.BF16 R24, R16, R56.reuse, R64 ;  /* 0x000000381018723c */ /* 0x080ff00000041840 */
[----:B-1----:R-:W-:Y:S08]  /*8ff0*/  HMMA.16816.F32.BF16 R28, R12, R56, R68 ;  /* 0x000000380c1c723c */ /* 0x002ff00000041844 */
[----:B------:R-:W-:Y:S01]  /*9000*/  HMMA.16816.F32.BF16 R32, R16, R60, R20 ;  /* 0x0000003c1020723c */ /* 0x000fe20000041814 */
[----:B------:R-:W1:Y:S02]  /*9010*/  LDSM.16.M88.4 R20, [R211+0x2c00] ;  /* 0x002c0000d314783b */ /* 0x000e640000000200 */
[----:B------:R-:W-:-:S02]  /*9020*/  FSEL R127, R24, -INF , !P1 ;  /* 0xff800000187f7808 */ /* 0x000fc40004800000 */
[----:B------:R-:W-:Y:S01]  /*9030*/  ISETP.GE.AND P1, PT, R4, R9, PT ;  /* 0x000000090400720c */ /* 0x000fe20003f26270 */
[----:B------:R-:W-:Y:S01]  /*9040*/  VIADD R4, R0, 0xffffff10 ;  /* 0xffffff1000047836 */ /* 0x000fe20000000000 */
[----:B------:R-:W-:Y:S01]  /*9050*/  FSEL R136, R26, -INF , !P5 ;  /* 0xff8000001a887808 */ /* 0x000fe20006800000 */
[C---:B------:R-:W-:Y:S01]  /*9060*/  HMMA.16816.F32.BF16 R36, R12.reuse, R60, R72 ;  /* 0x0000003c0c24723c */ /* 0x040fe20000041848 */
[----:B------:R-:W-:Y:S02]  /*9070*/  FSEL R125, R25, -INF , !P2 ;  /* 0xff800000197d7808 */ /* 0x000fe40005000000 */
[----:B------:R-:W-:Y:S02]  /*9080*/  FSEL R137, R27, -INF , !P6 ;  /* 0xff8000001b897808 */ /* 0x000fe40007000000 */
[----:B------:R-:W-:Y:S02]  /*9090*/  FSEL R71, R28, -INF , !P0 ;  /* 0xff8000001c477808 */ /* 0x000fe40004000000 */
[----:B------:R-:W-:Y:S01]  /*90a0*/  FSEL R124, R30, -INF , !P4 ;  /* 0xff8000001e7c7808 */ /* 0x000fe20006000000 */
[----:B------:R-:W-:Y:S01]  /*90b0*/  HMMA.16816.F32.BF16 R24, R12, R58, R76 ;  /* 0x0000003a0c18723c */ /* 0x000fe2000004184c */
[----:B------:R-:W-:-:S02]  /*90c0*/  ISETP.GE.AND P5, PT, R3, R7, PT ;  /* 0x000000070300720c */ /* 0x000fc40003fa6270 */
[C---:B------:R-:W-:Y:S02]  /*90d0*/  ISETP.GE.AND P0, PT, R3.reuse, R8, PT ;  /* 0x000000080300720c */ /* 0x040fe40003f06270 */
[C---:B------:R-:W-:Y:S02]  /*90e0*/  ISETP.GE.AND P4, PT, R3.reuse, R126, PT ;  /* 0x0000007e0300720c */ /* 0x040fe40003f86270 */
[----:B------:R-:W-:Y:S01]  /*90f0*/  ISETP.GE.AND P2, PT, R3, R9, PT ;  /* 0x000000090300720c */ /* 0x000fe20003f46270 */
[----:B------:R-:W-:Y:S01]  /*9100*/  VIADD R3, R0, 0xffffff11 ;  /* 0xffffff1100037836 */ /* 0x000fe20000000000 */
[----:B------:R-:W-:Y:S01]  /*9110*/  FSEL R70, R29, -INF , !P3 ;  /* 0xff8000001d467808 */ /* 0x000fe20005800000 */
[----:B--2---:R-:W-:Y:S01]  /*9120*/  HMMA.16816.F32.BF16 R40, R16, R44, R52 ;  /* 0x0000002c1028723c */ /* 0x004fe20000041834 */
[----:B------:R-:W-:Y:S02]  /*9130*/  FSEL R74, R31, -INF , !P1 ;  /* 0xff8000001f4a7808 */ /* 0x000fe40004800000 */
[----:B------:R-:W-:-:S02]  /*9140*/  ISETP.GE.AND P3, PT, R4, R7, PT ;  /* 0x000000070400720c */ /* 0x000fc40003f66270 */
[----:B------:R-:W-:Y:S02]  /*9150*/  ISETP.GE.AND P1, PT, R4, R8, PT ;  /* 0x000000080400720c */ /* 0x000fe40003f26270 */
[----:B------:R-:W-:Y:S01]  /*9160*/  FSEL R143, R32, -INF , !P3 ;  /* 0xff800000208f7808 */ /* 0x000fe20005800000 */
[C---:B------:R-:W-:Y:S01]  /*9170*/  HMMA.16816.F32.BF16 R28, R12.reuse, R62, R84 ;  /* 0x0000003e0c1c723c */ /* 0x040fe20000041854 */
[----:B------:R-:W-:Y:S02]  /*9180*/  FSEL R214, R34, -INF , !P1 ;  /* 0xff80000022d67808 */ /* 0x000fe40004800000 */
[C---:B------:R-:W-:Y:S02]  /*9190*/  ISETP.GE.AND P6, PT, R4.reuse, R126, PT ;  /* 0x0000007e0400720c */ /* 0x040fe40003fc6270 */
[----:B------:R-:W-:Y:S01]  /*91a0*/  ISETP.GE.AND P3, PT, R4, R9, PT ;  /* 0x000000090400720c */ /* 0x000fe20003f66270 */
[----:B------:R-:W-:Y:S01]  /*91b0*/  VIADD R4, R0, 0xffffff20 ;  /* 0xffffff2000047836 */ /* 0x000fe20000000000 */
[----:B------:R-:W-:Y:S01]  /*91c0*/  ISETP.GE.AND P1, PT, R3, R7, PT ;  /* 0x000000070300720c */ /* 0x000fe20003f26270 */
[----:B------:R-:W-:Y:S01]  /*91d0*/  HMMA.16816.F32.BF16 R52, R12, R44, R80 ;  /* 0x0000002c0c34723c */ /* 0x000fe20000041850 */
[----:B------:R-:W-:-:S02]  /*91e0*/  FSEL R82, R36, -INF , !P6 ;  /* 0xff80000024527808 */ /* 0x000fc40007000000 */
[----:B------:R-:W-:Y:S02]  /*91f0*/  FSEL R141, R38, -INF , !P3 ;  /* 0xff800000268d7808 */ /* 0x000fe40005800000 */
[----:B------:R-:W-:Y:S02]  /*9200*/  FSEL R142, R33, -INF , !P1 ;  /* 0xff800000218e7808 */ /* 0x000fe40004800000 */
[C---:B------:R-:W-:Y:S01]  /*9210*/  ISETP.GE.AND P6, PT, R3.reuse, R8, PT ;  /* 0x000000080300720c */ /* 0x040fe20003fc6270 */
[----:B------:R-:W-:Y:S01]  /*9220*/  HMMA.16816.F32.BF16 R56, R16, R58, R88 ;  /* 0x0000003a1038723c */ /* 0x000fe20000041858 */
[C---:B------:R-:W-:Y:S02]  /*9230*/  ISETP.GE.AND P3, PT, R3.reuse, R126, PT ;  /* 0x0000007e0300720c */ /* 0x040fe40003f66270 */
[----:B------:R-:W-:Y:S01]  /*9240*/  ISETP.GE.AND P1, PT, R3, R9, PT ;  /* 0x000000090300720c */ /* 0x000fe20003f26270 */
[----:B------:R-:W-:Y:S01]  /*9250*/  VIADD R3, R0, 0xffffff09 ;  /* 0xffffff0900037836 */ /* 0x000fe20000000000 */
[----:B------:R-:W-:-:S02]  /*9260*/  FSEL R215, R35, -INF , !P6 ;  /* 0xff80000023d77808 */ /* 0x000fc40007000000 */
[----:B------:R-:W-:Y:S01]  /*9270*/  FSEL R69, R24, -INF , !P4 ;  /* 0xff80000018457808 */ /* 0x000fe20006000000 */
[----:B------:R-:W2:Y:S01]  /*9280*/  LDSM.16.M88.4 R32, [R211+0x3000] ;  /* 0x00300000d320783b */ /* 0x000ea20000000200 */
[----:B------:R-:W-:Y:S01]  /*9290*/  FSEL R73, R26, -INF , !P2 ;  /* 0xff8000001a497808 */ /* 0x000fe20005000000 */
[-C--:B-1----:R-:W-:Y:S01]  /*92a0*/  HMMA.16816.F32.BF16 R64, R16, R20.reuse, R48 ;  /* 0x000000141040723c */ /* 0x082fe20000041830 */
[----:B------:R-:W-:Y:S02]  /*92b0*/  FSEL R81, R37, -INF , !P3 ;  /* 0xff80000025517808 */ /* 0x000fe40005800000 */
[C---:B------:R-:W-:Y:S02]  /*92c0*/  ISETP.GE.AND P6, PT, R3.reuse, R7, PT ;  /* 0x000000070300720c */ /* 0x040fe40003fc6270 */
[C---:B------:R-:W-:Y:S02]  /*92d0*/  ISETP.GE.AND P2, PT, R3.reuse, R8, PT ;  /* 0x000000080300720c */ /* 0x040fe40003f46270 */
[C---:B------:R-:W-:Y:S01]  /*92e0*/  ISETP.GE.AND P4, PT, R3.reuse, R126, PT ;  /* 0x0000007e0300720c */ /* 0x040fe20003f86270 */
[----:B------:R-:W-:Y:S01]  /*92f0*/  HMMA.16816.F32.BF16 R48, R12, R20, R96 ;  /* 0x000000140c30723c */ /* 0x000fe20000041860 */
[----:B------:R-:W-:Y:S01]  /*9300*/  ISETP.GE.AND P3, PT, R3, R9, PT ;  /* 0x000000090300720c */ /* 0x000fe20003f66270 */
[----:B------:R-:W-:Y:S01]  /*9310*/  VIADD R3, R0, 0xffffff18 ;  /* 0xffffff1800037836 */ /* 0x000fe20000000000 */
[----:B------:R-:W-:-:S02]  /*9320*/  FSEL R68, R25, -INF , !P4 ;  /* 0xff80000019447808 */ /* 0x000fc40006000000 */
[----:B------:R-:W-:Y:S02]  /*9330*/  FSEL R84, R39, -INF , !P1 ;  /* 0xff80000027547808 */ /* 0x000fe40004800000 */
[----:B------:R-:W-:Y:S01]  /*9340*/  FSEL R72, R27, -INF , !P3 ;  /* 0xff8000001b487808 */ /* 0x000fe20005800000 */
[----:B------:R-:W-:Y:S01]  /*9350*/  HMMA.16816.F32.BF16 R36, R12, R22, R120 ;  /* 0x000000160c24723c */ /* 0x000fe20000041878 */
[C---:B------:R-:W-:Y:S01]  /*9360*/  ISETP.GE.AND P4, PT, R3.reuse, R9, PT ;  /* 0x000000090300720c */ /* 0x040fe20003f86270 */
[----:B------:R-:W1:Y:S01]  /*9370*/  LDSM.16.M88.4 R24, [R211+0x3400] ;  /* 0x00340000d318783b */ /* 0x000e620000000200 */
[-C--:B------:R-:W-:Y:S02]  /*9380*/  ISETP.GE.AND P3, PT, R3, R126.reuse, PT ;  /* 0x0000007e0300720c */ /* 0x080fe40003f66270 */
[----:B------:R-:W-:Y:S02]  /*9390*/  ISETP.GE.AND P1, PT, R5, R126, PT ;  /* 0x0000007e0500720c */ /* 0x000fe40003f26270 */
[----:B------:R-:W-:-:S02]  /*93a0*/  FSEL R86, R30, -INF , !P4 ;  /* 0xff8000001e567808 */ /* 0x000fc40006000000 */
[----:B------:R-:W-:Y:S02]  /*93b0*/  FSEL R79, R28, -INF , !P3 ;  /* 0xff8000001c4f7808 */ /* 0x000fe40005800000 */
[----:B------:R-:W-:Y:S02]  /*93c0*/  ISETP.GE.AND P4, PT, R5, R9, PT ;  /* 0x000000090500720c */ /* 0x000fe40003f86270 */
        /* <DEDUP_REMOVED lines=9> */
[----:B------:R-:W-:Y:S01]  /*9460*/  ISETP.GE.AND P4, PT, R4, R7, PT ;  /* 0x000000070400720c */ /* 0x000fe20003f86270 */
[----:B------:R-:W-:Y:S01]  /*9470*/  HMMA.16816.F32.BF16 R28, R12, R46, R104 ;  /* 0x0000002e0c1c723c */ /* 0x000fe20000041868 */
[----:B------:R-:W-:-:S02]  /*9480*/  FSEL R99, R42, -INF , !P0 ;  /* 0xff8000002a637808 */ /* 0x000fc40004000000 */
[----:B------:R-:W-:Y:S02]  /*9490*/  FSEL R221, R52, -INF , !P5 ;  /* 0xff80000034dd7808 */ /* 0x000fe40006800000 */
[C---:B------:R-:W-:Y:S02]  /*94a0*/  ISETP.GE.AND P0, PT, R3.reuse, R7, PT ;  /* 0x000000070300720c */ /* 0x040fe40003f06270 */
[----:B------:R-:W-:Y:S01]  /*94b0*/  ISETP.GE.AND P5, PT, R3, R8, PT ;  /* 0x000000080300720c */ /* 0x000fe20003fa6270 */
[----:B------:R-:W-:Y:S01]  /*94c0*/  HMMA.16816.F32.BF16 R44, R16, R46, R112 ;  /* 0x0000002e102c723c */ /* 0x000fe20000041870 */
[----:B------:R-:W-:Y:S02]  /*94d0*/  FSEL R96, R40, -INF , !P4 ;  /* 0xff80000028607808 */ /* 0x000fe40006000000 */
[----:B------:R-:W-:Y:S01]  /*94e0*/  ISETP.GE.AND P4, PT, R4, R9, PT ;  /* 0x000000090400720c */ /* 0x000fe20003f86270 */
[----:B------:R-:W-:Y:S01]  /*94f0*/  VIADD R4, R0, 0xffffff30 ;  /* 0xffffff3000047836 */ /* 0x000fe20000000000 */
[----:B------:R-:W-:-:S02]  /*9500*/  FSEL R97, R41, -INF , !P0 ;  /* 0xff80000029617808 */ /* 0x000fc40004000000 */
[----:B------:R-:W-:Y:S02]  /*9510*/  FSEL R104, R43, -INF , !P5 ;  /* 0xff8000002b687808 */ /* 0x000fe40006800000 */
[C---:B------:R-:W-:Y:S01]  /*9520*/  HMMA.16816.F32.BF16 R40, R16.reuse, R62, R100 ;  /* 0x0000003e1028723c */ /* 0x040fe20000041864 */
[----:B------:R-:W-:Y:S02]  /*9530*/  FSEL R248, R54, -INF , !P4 ;  /* 0xff80000036f87808 */ /* 0x000fe40006000000 */
[C---:B------:R-:W-:Y:S02]  /*9540*/  ISETP.GE.AND P4, PT, R3.reuse, R126, PT ;  /* 0x0000007e0300720c */ /* 0x040fe40003f86270 */
[----:B------:R-:W-:Y:S01]  /*9550*/  ISETP.GE.AND P0, PT, R3, R9, PT ;  /* 0x000000090300720c */ /* 0x000fe20003f06270 */
[----:B------:R-:W-:Y:S01]  /*9560*/  VIADD R3, R0, 0xffffff28 ;  /* 0xffffff2800037836 */ /* 0x000fe20000000000 */
[----:B------:R-:W-:Y:S01]  /*9570*/  FSEL R105, R53, -INF , !P4 ;  /* 0xff80000035697808 */ /* 0x000fe20006000000 */
[----:B--2---:R-:W-:Y:S01]  /*9580*/  HMMA.16816.F32.BF16 R60, R16, R32, R92 ;  /* 0x00000020103c723c */ /* 0x004fe2000004185c */
[----:B------:R-:W-:-:S02]  /*9590*/  ISETP.GE.AND P5, PT, R5, R7, PT ;  /* 0x000000070500720c */ /* 0x000fc40003fa6270 */
[----:B------:R-:W-:Y:S01]  /*95a0*/  ISETP.GE.AND P4, PT, R5, R8, PT ;  /* 0x000000080500720c */ /* 0x000fe20003f86270 */
[----:B------:R-:W-:Y:S01]  /*95b0*/  VIADD R5, R0, 0xffffff29 ;  /* 0xffffff2900057836 */ /* 0x000fe20000000000 */
[----:B------:R-:W-:Y:S02]  /*95c0*/  FSEL R77, R59, -INF , !P2 ;  /* 0xff8000003b4d7808 */ /* 0x000fe40005000000 */
[----:B------:R-:W-:Y:S02]  /*95d0*/  ISETP.GE.AND P2, PT, R3, R9, PT ;  /* 0x000000090300720c */ /* 0x000fe40003f46270 */
[----:B------:R-:W-:Y:S02]  /*95e0*/  FSEL R103, R55, -INF , !P0 ;  /* 0xff80000037677808 */ /* 0x000fe40004000000 */
[----:B------:R-:W-:Y:S01]  /*95f0*/  FSEL R75, R57, -INF , !P6 ;  /* 0xff800000394b7808 */ /* 0x000fe20007000000 */
[----:B-1----:R-:W-:Y:S01]  /*9600*/  HMMA.16816.F32.BF16 R52, R12, R24, R176 ;  /* 0x000000180c34723c */ /* 0x002fe200000418b0 */
[----:B------:R-:W-:-:S02]  /*9610*/  ISETP.GE.AND P6, PT, R3, R126, PT ;  /* 0x0000007e0300720c */ /* 0x000fc40003fc6270 */
[C---:B------:R-:W-:Y:S02]  /*9620*/  ISETP.GE.AND P0, PT, R5.reuse, R126, PT ;  /* 0x0000007e0500720c */ /* 0x040fe40003f06270 */
[----:B------:R-:W-:Y:S02]  /*9630*/  FSEL R107, R30, -INF , !P2 ;  /* 0xff8000001e6b7808 */ /* 0x000fe40005000000 */
[----:B------:R-:W-:Y:S01]  /*9640*/  ISETP.GE.AND P2, PT, R5, R9, PT ;  /* 0x000000090500720c */ /* 0x000fe20003f46270 */
[----:B------:R-:W-:Y:S01]  /*9650*/  HMMA.16816.F32.BF16 R56, R12, R32, R116 ;  /* 0x000000200c38723c */ /* 0x000fe20000041874 */
[----:B------:R-:W-:Y:S02]  /*9660*/  FSEL R100, R28, -INF , !P6 ;  /* 0xff8000001c647808 */ /* 0x000fe40007000000 */
[----:B------:R-:W-:Y:S02]  /*9670*/  FSEL R101, R29, -INF , !P0 ;  /* 0xff8000001d657808 */ /* 0x000fe40004000000 */
[----:B------:R-:W-:-:S02]  /*9680*/  ISETP.GE.AND P6, PT, R3, R7, PT ;  /* 0x000000070300720c */ /* 0x000fc40003fc6270 */
[-C--:B------:R-:W-:Y:S01]  /*9690*/  ISETP.GE.AND P0, PT, R3, R8.reuse, PT ;  /* 0x000000080300720c */ /* 0x080fe20003f06270 */
[----:B------:R-:W-:Y:S01]  /*96a0*/  VIADD R3, R0, 0xffffff31 ;  /* 0xffffff3100037836 */ /* 0x000fe20000000000 */
[----:B------:R-:W-:Y:S02]  /*96b0*/  FSEL R106, R31, -INF , !P2 ;  /* 0xff8000001f6a7808 */ /* 0x000fe40005000000 */
[----:B------:R-:W-:Y:S01]  /*96c0*/  FSEL R92, R42, -INF , !P1 ;  /* 0xff8000002a5c7808 */ /* 0x000fe20004800000 */
[----:B------:R-:W1:Y:S01]  /*96d0*/  LDSM.16.M88.4 R28, [R211+0x3800] ;  /* 0x00380000d31c783b */ /* 0x000e620000000200 */
[C---:B------:R-:W-:Y:S02]  /*96e0*/  ISETP.GE.AND P2, PT, R4.reuse, R7, PT ;  /* 0x000000070400720c */ /* 0x040fe40003f46270 */
[----:B------:R-:W-:Y:S02]  /*96f0*/  ISETP.GE.AND P1, PT, R4, R8, PT ;  /* 0x000000080400720c */ /* 0x000fe40003f26270 */
[----:B------:R-:W-:-:S02]  /*9700*/  FSEL R85, R40, -INF , !P3 ;  /* 0xff80000028557808 */ /* 0x000fc40005800000 */
[----:B------:R-:W-:Y:S02]  /*9710*/  FSEL R95, R64, -INF , !P2 ;  /* 0xff800000405f7808 */ /* 0x000fe40005000000 */
[----:B------:R-:W-:Y:S02]  /*9720*/  FSEL R249, R66, -INF , !P1 ;  /* 0xff80000042f97808 */ /* 0x000fe40004800000 */
[C---:B------:R-:W-:Y:S02]  /*9730*/  ISETP.GE.AND P3, PT, R4.reuse, R126, PT ;  /* 0x0000007e0400720c */ /* 0x040fe40003f66270 */
[----:B------:R-:W-:Y:S01]  /*9740*/  ISETP.GE.AND P2, PT, R4, R9, PT ;  /* 0x000000090400720c */ /* 0x000fe20003f46270 */
[----:B------:R-:W-:Y:S01]  /*9750*/  VIADD R4, R0, 0xffffff40 ;  /* 0xffffff4000047836 */ /* 0x000fe20000000000 */
[----:B------:R-:W-:Y:S02]  /*9760*/  ISETP.GE.AND P1, PT, R3, R7, PT ;  /* 0x000000070300720c */ /* 0x000fe40003f26270 */
[----:B------:R-:W-:-:S02]  /*9770*/  FSEL R118, R48, -INF , !P3 ;  /* 0xff80000030767808 */ /* 0x000fc40005800000 */
[----:B------:R-:W-:Y:S02]  /*9780*/  FSEL R122, R50, -INF , !P2 ;  /* 0xff800000327a7808 */ /* 0x000fe40005000000 */
        /* <DEDUP_REMOVED lines=13> */
[----:B------:R-:W-:Y:S01]  /*9860*/  FSEL R121, R38, -INF , !P4 ;  /* 0xff80000026797808 */ /* 0x000fe20006000000 */
[----:B------:R-:W-:Y:S01]  /*9870*/  HMMA.16816.F32.BF16 R48, R16, R22, R172 ;  /* 0x000000161030723c */ /* 0x000fe200000418ac */
[----:B------:R-:W-:Y:S01]  /*9880*/  ISETP.GE.AND P4, PT, R5, R9, PT ;  /* 0x000000090500720c */ /* 0x000fe20003f86270 */
[----:B------:R-:W2:Y:S01]  /*9890*/  LDSM.16.M88.4 R20, [R211+0x3c00] ;  /* 0x003c0000d314783b */ /* 0x000ea20000000200 */
[----:B------:R-:W-:Y:S01]  /*98a0*/  FSEL R83, R41, -INF , !P5 ;  /* 0xff80000029537808 */ /* 0x000fe20006800000 */
[----:B------:R-:W-:-:S04]  /*98b0*/  DEPBAR.LE SB0, 0x0 ;  /* 0x000080000000791a */ /* 0x000fc80000000000 */
[-C--:B------:R-:W-:Y:S01]  /*98c0*/  ISETP.GE.AND P5, PT, R3, R126.reuse, PT ;  /* 0x0000007e0300720c */ /* 0x080fe20003fa6270 */
[----:B------:R-:W-:Y:S01]  /*98d0*/  HMMA.16816.F32.BF16 R40, R16, R24, R108 ;  /* 0x000000181028723c */ /* 0x000fe2000004186c */
[----:B------:R-:W-:Y:S01]  /*98e0*/  BAR.SYNC.DEFER_BLOCKING 0x0 ;  /* 0x0000000000007b1d */ /* 0x000fe20000010000 */
[----:B------:R-:W-:Y:S02]  /*98f0*/  ISETP.GE.AND P1, PT, R5, R126, PT ;  /* 0x0000007e0500720c */ /* 0x000fe40003f26270 */
[----:B------:R-:W-:Y:S02]  /*9900*/  FSEL R123, R39, -INF , !P4 ;  /* 0xff800000277b7808 */ /* 0x000fe40006000000 */
[----:B------:R-:W-:Y:S02]  /*9910*/  ISETP.GE.AND P4, PT, R4, R7, PT ;  /* 0x000000070400720c */ /* 0x000fe40003f86270 */
[----:B------:R-:W-:Y:S02]  /*9920*/  FSEL R108, R36, -INF , !P5 ;  /* 0xff800000246c7808 */ /* 0x000fe40006800000 */
[----:B------:R-:W-:-:S02]  /*9930*/  FSEL R109, R37, -INF , !P1 ;  /* 0xff800000256d7808 */ /* 0x000fc40004800000 */
[C---:B------:R-:W-:Y:S01]  /*9940*/  ISETP.GE.AND P5, PT, R3.reuse, R7, PT ;  /* 0x000000070300720c */ /* 0x040fe20003fa6270 */
[----:B------:R-:W-:Y:S01]  /*9950*/  HMMA.16816.F32.BF16 R36, R12, R34, R180 ;  /* 0x000000220c24723c */ /* 0x000fe200000418b4 */
[-C--:B------:R-:W-:Y:S01]  /*9960*/  ISETP.GE.AND P1, PT, R3, R8.reuse, PT ;  /* 0x000000080300720c */ /* 0x080fe20003f26270 */
[----:B------:R-:W-:Y:S01]  /*9970*/  VIADD R3, R0, 0xffffff41 ;  /* 0xffffff4100037836 */ /* 0x000fe20000000000 */
[----:B------:R-:W-:Y:S02]  /*9980*/  FSEL R93, R46, -INF , !P0 ;  /* 0xff8000002e5d7808 */ /* 0x000fe40004000000 */
[----:B------:R-:W-:Y:S02]  /*9990*/  FSEL R88, R44, -INF , !P6 ;  /* 0xff8000002c587808 */ /* 0x000fe40007000000 */
[----:B------:R-:W-:Y:S02]  /*99a0*/  ISETP.GE.AND P0, PT, R4, R8, PT ;  /* 0x000000080400720c */ /* 0x000fe40003f06270 */
[----:B------:R-:W-:-:S02]  /*99b0*/  FSEL R115, R60, -INF , !P4 ;  /* 0xff8000003c737808 */ /* 0x000fc40006000000 */
[C---:B------:R-:W-:Y:S02]  /*99c0*/  ISETP.GE.AND P6, PT, R4.reuse, R126, PT ;  /* 0x0000007e0400720c */ /* 0x040fe40003fc6270 */
[----:B------:R-:W-:Y:S02]  /*99d0*/  ISETP.GE.AND P4, PT, R4, R9, PT ;  /* 0x000000090400720c */ /* 0x000fe40003f86270 */
[----:B------:R-:W-:Y:S02]  /*99e0*/  FSEL R113, R62, -INF , !P0 ;  /* 0xff8000003e717808 */ /* 0x000fe40004000000 */
[----:B------:R-:W-:Y:S02]  /*99f0*/  ISETP.GE.AND P0, PT, R3, R7, PT ;  /* 0x000000070300720c */ /* 0x000fe40003f06270 */
[----:B------:R-:W-:Y:S02]  /*9a00*/  FSEL R178, R56, -INF , !P6 ;  /* 0xff80000038b27808 */ /* 0x000fe40007000000 */
[----:B------:R-:W-:-:S02]  /*9a10*/  FSEL R4, R58, -INF , !P4 ;  /* 0xff8000003a047808 */ /* 0x000fc40006000000 */
[C---:B------:R-:W-:Y:S02]  /*9a20*/  ISETP.GE.AND P6, PT, R3.reuse, R8, PT ;  /* 0x000000080300720c */ /* 0x040fe40003fc6270 */
[----:B------:R-:W-:Y:S01]  /*9a30*/  ISETP.GE.AND P4, PT, R3, R126, PT ;  /* 0x0000007e0300720c */ /* 0x000fe20003f86270 */
[----:B------:R3:W-:Y:S01]  /*9a40*/  STL [R1], R4 ;  /* 0x0000000401007387 */ /* 0x0007e20000100800 */
[----:B------:R-:W-:Y:S02]  /*9a50*/  FSEL R116, R61, -INF , !P0 ;  /* 0xff8000003d747808 */ /* 0x000fe40004000000 */
[----:B------:R-:W-:Y:S01]  /*9a60*/  ISETP.GE.AND P0, PT, R3, R9, PT ;  /* 0x000000090300720c */ /* 0x000fe20003f06270 */
[----:B------:R-:W-:Y:S01]  /*9a70*/  VIADD R3, R0, 0xffffff48 ;  /* 0xffffff4800037836 */ /* 0x000fe20000000000 */
[----:B------:R-:W-:Y:S02]  /*9a80*/  FSEL R114, R63, -INF , !P6 ;  /* 0xff8000003f727808 */ /* 0x000fe40007000000 */
[----:B------:R-:W-:Y:S01]  /*9a90*/  FSEL R176, R57, -INF , !P4 ;  /* 0xff80000039b07808 */ /* 0x000fe20006000000 */
[----:B-1----:R-:W-:Y:S01]  /*9aa0*/  HMMA.16816.F32.BF16 R60, R16, R28, R128 ;  /* 0x0000001c103c723c */ /* 0x002fe20000041880 */
[----:B------:R-:W-:-:S02]  /*9ab0*/  ISETP.GE.AND P6, PT, R5, R7, PT ;  /* 0x000000070500720c */ /* 0x000fc40003fc6270 */
[----:B------:R-:W-:Y:S01]  /*9ac0*/  ISETP.GE.AND P4, PT, R5, R8, PT ;  /* 0x000000080500720c */ /* 0x000fe20003f86270 */
[----:B------:R-:W-:Y:S01]  /*9ad0*/  VIADD R5, R0, 0xffffff49 ;  /* 0xffffff4900057836 */ /* 0x000fe20000000000 */
[----:B------:R-:W-:Y:S02]  /*9ae0*/  FSEL R89, R45, -INF , !P3 ;  /* 0xff8000002d597808 */ /* 0x000fe40005800000 */
[----:B------:R-:W-:Y:S02]  /*9af0*/  FSEL R251, R59, -INF , !P0 ;  /* 0xff8000003bfb7808 */ /* 0x000fe40004000000 */
[----:B------:R-:W-:Y:S01]  /*9b00*/  FSEL R98, R47, -INF , !P2 ;  /* 0xff8000002f627808 */ /* 0x000fe20005000000 */
[----:B------:R-:W-:Y:S01]  /*9b10*/  HMMA.16816.F32.BF16 R56, R12, R28, R196 ;  /* 0x0000001c0c38723c */ /* 0x000fe200000418c4 */
[C---:B------:R-:W-:Y:S02]  /*9b20*/  ISETP.GE.AND P3, PT, R3.reuse, R9, PT ;  /* 0x000000090300720c */ /* 0x040fe40003f66270 */
[----:B------:R-:W-:-:S02]  /*9b30*/  ISETP.GE.AND P2, PT, R3, R126, PT ;  /* 0x0000007e0300720c */ /* 0x000fc40003f46270 */
[C---:B------:R-:W-:Y:S01]  /*9b40*/  ISETP.GE.AND P0, PT, R5.reuse, R126, PT ;  /* 0x0000007e0500720c */ /* 0x040fe20003f06270 */
[----:B---3--:R-:W-:Y:S01]  /*9b50*/  VIADD R4, R0, 0xffffff50 ;  /* 0xffffff5000047836 */ /* 0x008fe20000000000 */
[----:B------:R-:W-:Y:S01]  /*9b60*/  FSEL R181, R38, -INF , !P3 ;  /* 0xff80000026b57808 */ /* 0x000fe20005800000 */
[----:B--2---:R-:W-:Y:S01]  /*9b70*/  HMMA.16816.F32.BF16 R44, R16, R20, R188 ;  /* 0x00000014102c723c */ /* 0x004fe200000418bc */
[----:B------:R-:W-:Y:S02]  /*9b80*/  FSEL R175, R36, -INF , !P2 ;  /* 0xff80000024af7808 */ /* 0x000fe40005000000 */
[----:B------:R-:W-:Y:S02]  /*9b90*/  ISETP.GE.AND P3, PT, R5, R9, PT ;  /* 0x000000090500720c */ /* 0x000fe40003f66270 */
[----:B------:R-:W-:Y:S02]  /*9ba0*/  FSEL R177, R37, -INF , !P0 ;  /* 0xff80000025b17808 */ /* 0x000fe40004000000 */
[----:B------:R-:W-:-:S02]  /*9bb0*/  ISETP.GE.AND P2, PT, R3, R7, PT ;  /* 0x000000070300720c */ /* 0x000fc40003f46270 */
[-C--:B------:R-:W-:Y:S01]  /*9bc0*/  ISETP.GE.AND P0, PT, R3, R8.reuse, PT ;  /* 0x000000080300720c */ /* 0x080fe20003f06270 */
[----:B------:R-:W-:Y:S01]  /*9bd0*/  VIADD R3, R0, 0xffffff51 ;  /* 0xffffff5100037836 */ /* 0x000fe20000000000 */
[----:B------:R-:W-:Y:S02]  /*9be0*/  FSEL R90, R48, -INF , !P5 ;  /* 0xff800000305a7808 */ /* 0x000fe40006800000 */
[----:B------:R-:W-:Y:S02]  /*9bf0*/  FSEL R119, R50, -INF , !P1 ;  /* 0xff80000032777808 */ /* 0x000fe40004800000 */
[C---:B------:R-:W-:Y:S02]  /*9c00*/  ISETP.GE.AND P1, PT, R4.reuse, R8, PT ;  /* 0x000000080400720c */ /* 0x040fe40003f26270 */
[----:B------:R-:W-:Y:S02]  /*9c10*/  ISETP.GE.AND P5, PT, R4, R126, PT ;  /* 0x0000007e0400720c */ /* 0x000fe40003fa6270 */
[----:B------:R-:W-:-:S02]  /*9c20*/  FSEL R179, R39, -INF , !P3 ;  /* 0xff80000027b37808 */ /* 0x000fc40005800000 */
[-C--:B------:R-:W-:Y:S01]  /*9c30*/  ISETP.GE.AND P3, PT, R4, R7.reuse, PT ;  /* 0x000000070400720c */ /* 0x080fe20003f66270 */
[-C--:B------:R-:W-:Y:S01]  /*9c40*/  HMMA.16816.F32.BF16 R36, R12, R26.reuse, R204 ;  /* 0x0000001a0c24723c */ /* 0x080fe200000418cc */
[----:B------:R-:W-:Y:S02]  /*9c50*/  FSEL R67, R42, -INF , !P1 ;  /* 0xff8000002a437808 */ /* 0x000fe40004800000 */
[----:B------:R-:W-:Y:S02]  /*9c60*/  FSEL R111, R52, -INF , !P5 ;  /* 0xff800000346f7808 */ /* 0x000fe40006800000 */
[C---:B------:R-:W-:Y:S02]  /*9c70*/  ISETP.GE.AND P1, PT, R3.reuse, R7, PT ;  /* 0x000000070300720c */ /* 0x040fe40003f26270 */
[----:B------:R-:W-:Y:S01]  /*9c80*/  ISETP.GE.AND P5, PT, R3, R8, PT ;  /* 0x000000080300720c */ /* 0x000fe20003fa6270 */
[----:B------:R-:W-:Y:S01]  /*9c90*/  HMMA.16816.F32.BF16 R24, R16, R26, R200 ;  /* 0x0000001a1018723c */ /* 0x000fe200000418c8 */
[----:B------:R-:W-:-:S02]  /*9ca0*/  FSEL R197, R40, -INF , !P3 ;  /* 0xff80000028c57808 */ /* 0x000fc40005800000 */
[-C--:B------:R-:W-:Y:S01]  /*9cb0*/  ISETP.GE.AND P3, PT, R4, R9.reuse, PT ;  /* 0x000000090400720c */ /* 0x080fe20003f66270 */
[----:B------:R-:W-:Y:S01]  /*9cc0*/  VIADD R4, R0, 0xffffff60 ;  /* 0xffffff6000047836 */ /* 0x000fe20000000000 */
[----:B------:R-:W-:Y:S02]  /*9cd0*/  FSEL R196, R41, -INF , !P1 ;  /* 0xff80000029c47808 */ /* 0x000fe40004800000 */
[----:B------:R-:W-:Y:S02]  /*9ce0*/  FSEL R204, R43, -INF , !P5 ;  /* 0xff8000002bcc7808 */ /* 0x000fe40006800000 */
[----:B------:R-:W-:Y:S01]  /*9cf0*/  HMMA.16816.F32.BF16 R40, R16, R34, R192 ;  /* 0x000000221028723c */ /* 0x000fe200000418c0 */
[----:B------:R-:W-:Y:S02]  /*9d00*/  FSEL R65, R54, -INF , !P3 ;  /* 0xff80000036417808 */ /* 0x000fe40005800000 */
[C---:B------:R-:W-:Y:S02]  /*9d10*/  ISETP.GE.AND P3, PT, R3.reuse, R126, PT ;  /* 0x0000007e0300720c */ /* 0x040fe40003f66270 */
[----:B------:R-:W-:Y:S01]  /*9d20*/  ISETP.GE.AND P1, PT, R3, R9, PT ;  /* 0x000000090300720c */ /* 0x000fe20003f26270 */
[----:B------:R-:W-:Y:S01]  /*9d30*/  VIADD R3, R0, 0xffffff58 ;  /* 0xffffff5800037836 */ /* 0x000fe20000000000 */
[----:B------:R-:W-:Y:S01]  /*9d40*/  FSEL R207, R53, -INF , !P3 ;  /* 0xff80000035cf7808 */ /* 0x000fe20005800000 */
[----:B------:R-:W-:Y:S01]  /*9d50*/  HMMA.16816.F32.BF16 R32, R12, R20, R236 ;  /* 0x000000140c20723c */ /* 0x000fe200000418ec */
[----:B------:R-:W-:-:S02]  /*9d60*/  ISETP.GE.AND P5, PT, R5, R7, PT ;  /* 0x000000070500720c */ /* 0x000fc40003fa6270 */
[----:B------:R-:W-:Y:S01]  /*9d70*/  ISETP.GE.AND P3, PT, R5, R8, PT ;  /* 0x000000080500720c */ /* 0x000fe20003f66270 */
[----:B------:R-:W-:Y:S01]  /*9d80*/  VIADD R5, R0, 0xffffff59 ;  /* 0xffffff5900057836 */ /* 0x000fe20000000000 */
[----:B------:R-:W-:Y:S02]  /*9d90*/  FSEL R182, R55, -INF , !P1 ;  /* 0xff80000037b67808 */ /* 0x000fe40004800000 */
[----:B------:R-:W-:Y:S02]  /*9da0*/  FSEL R102, R49, -INF , !P6 ;  /* 0xff80000031667808 */ /* 0x000fe40007000000 */
[----:B------:R-:W-:Y:S02]  /*9db0*/  FSEL R110, R51, -INF , !P4 ;  /* 0xff800000336e7808 */ /* 0x000fe40006000000 */
[C---:B------:R-:W-:Y:S01]  /*9dc0*/  ISETP.GE.AND P6, PT, R3.reuse, R126, PT ;  /* 0x0000007e0300720c */ /* 0x040fe20003fc6270 */
[----:B------:R-:W-:Y:S01]  /*9dd0*/  HMMA.16816.F32.BF16 R48, R12, R30, R240 ;  /* 0x0000001e0c30723c */ /* 0x000fe200000418f0 */
[----:B------:R-:W-:-:S02]  /*9de0*/  ISETP.GE.AND P1, PT, R3, R9, PT ;  /* 0x000000090300720c */ /* 0x000fc40003f26270 */
[----:B------:R-:W-:Y:S02]  /*9df0*/  ISETP.GE.AND P4, PT, R5, R126, PT ;  /* 0x0000007e0500720c */ /* 0x000fe40003f86270 */
[----:B------:R-:W-:Y:S02]  /*9e00*/  FSEL R205, R36, -INF , !P6 ;  /* 0xff80000024cd7808 */ /* 0x000fe40007000000 */
[----:B------:R-:W-:Y:S01]  /*9e10*/  FSEL R55, R38, -INF , !P1 ;  /* 0xff80000026377808 */ /* 0x000fe20004800000 */
[----:B------:R-:W-:Y:S01]  /*9e20*/  HMMA.16816.F32.BF16 R28, R16, R30, R224 ;  /* 0x0000001e101c723c */ /* 0x000fe200000418e0 */
[----:B------:R-:W-:Y:S02]  /*9e30*/  FSEL R206, R37, -INF , !P4 ;  /* 0xff80000025ce7808 */ /* 0x000fe40006000000 */
[----:B------:R-:W-:Y:S02]  /*9e40*/  ISETP.GE.AND P6, PT, R3, R7, PT ;  /* 0x000000070300720c */ /* 0x000fe40003fc6270 */
[----:B------:R-:W-:-:S02]  /*9e50*/  ISETP.GE.AND P1, PT, R5, R9, PT ;  /* 0x000000090500720c */ /* 0x000fc40003f26270 */
[-C--:B------:R-:W-:Y:S01]  /*9e60*/  ISETP.GE.AND P4, PT, R3, R8.reuse, PT ;  /* 0x000000080300720c */ /* 0x080fe20003f86270 */
[----:B------:R-:W-:Y:S01]  /*9e70*/  VIADD R3, R0, 0xffffff61 ;  /* 0xffffff6100037836 */ /* 0x000fe20000000000 */
[----:B------:R-:W-:Y:S02]  /*9e80*/  FSEL R190, R42, -INF , !P0 ;  /* 0xff8000002abe7808 */ /* 0x000fe40004000000 */
[C---:B------:R-:W-:Y:S02]  /*9e90*/  ISETP.GE.AND P0, PT, R4.reuse, R8, PT ;  /* 0x000000080400720c */ /* 0x040fe40003f06270 */
[----:B------:R-:W-:Y:S02]  /*9ea0*/  FSEL R236, R39, -INF , !P1 ;  /* 0xff80000027ec7808 */ /* 0x000fe40004800000 */
[----:B------:R-:W-:Y:S01]  /*9eb0*/  ISETP.GE.AND P1, PT, R4, R7, PT ;  /* 0x000000070400720c */ /* 0x000fe20003f26270 */
[----:B------:R-:W-:Y:S01]  /*9ec0*/  HMMA.16816.F32.BF16 R36, R12, R22, R244 ;  /* 0x000000160c24723c */ /* 0x000fe200000418f4 */
[----:B------:R-:W-:-:S02]  /*9ed0*/  FSEL R238, R62, -INF , !P0 ;  /* 0xff8000003eee7808 */ /* 0x000fc40004000000 */
[----:B------:R-:W-:Y:S02]  /*9ee0*/  ISETP.GE.AND P0, PT, R3, R7, PT ;  /* 0x000000070300720c */ /* 0x000fe40003f06270 */
[----:B------:R-:W-:Y:S02]  /*9ef0*/  FSEL R180, R40, -INF , !P2 ;  /* 0xff80000028b47808 */ /* 0x000fe40005000000 */
[----:B------:R-:W-:Y:S02]  /*9f00*/  FSEL R193, R60, -INF , !P1 ;  /* 0xff8000003cc17808 */ /* 0x000fe40004800000 */
[C---:B------:R-:W-:Y:S02]  /*9f10*/  ISETP.GE.AND P2, PT, R4.reuse, R126, PT ;  /* 0x0000007e0400720c */ /* 0x040fe40003f46270 */
[----:B------:R-:W-:Y:S01]  /*9f20*/  ISETP.GE.AND P1, PT, R4, R9, PT ;  /* 0x000000090400720c */ /* 0x000fe20003f26270 */
[----:B------:R-:W-:Y:S01]  /*9f30*/  VIADD R4, R0, 0xffffff70 ;  /* 0xffffff7000047836 */ /* 0x000fe20000000000 */
[----:B------:R-:W-:-:S02]  /*9f40*/  FSEL R191, R61, -INF , !P0 ;  /* 0xff8000003dbf7808 */ /* 0x000fc40004000000 */
[C---:B------:R-:W-:Y:S02]  /*9f50*/  ISETP.GE.AND P0, PT, R3.reuse, R9, PT ;  /* 0x000000090300720c */ /* 0x040fe40003f06270 */
[----:B------:R-:W-:Y:S02]  /*9f60*/  FSEL R112, R56, -INF , !P2 ;  /* 0xff80000038707808 */ /* 0x000fe40005000000 */
[----:B------:R-:W-:Y:S02]  /*9f70*/  FSEL R66, R58, -INF , !P1 ;  /* 0xff8000003a427808 */ /* 0x000fe40004800000 */
[C---:B------:R-:W-:Y:S01]  /*9f80*/  ISETP.GE.AND P2, PT, R3.reuse, R8, PT ;  /* 0x000000080300720c */ /* 0x040fe20003f46270 */
[----:B------:R1:W-:Y:S01]  /*9f90*/  STL [R1+0x20], R112 ;  /* 0x0000207001007387 */ /* 0x0003e20000100800 */
[----:B------:R-:W-:Y:S01]  /*9fa0*/  ISETP.GE.AND P1, PT, R3, R126, PT ;  /* 0x0000007e0300720c */ /* 0x000fe20003f26270 */
[----:B------:R-:W-:Y:S01]  /*9fb0*/  VIADD R3, R0, 0xffffff71 ;  /* 0xffffff7100037836 */ /* 0x000fe20000000000 */
[----:B------:R-:W-:-:S02]  /*9fc0*/  FSEL R52, R59, -INF , !P0 ;  /* 0xff8000003b347808 */ /* 0x000fc40004000000 */
[----:B------:R-:W-:Y:S02]  /*9fd0*/  ISETP.GE.AND P0, PT, R4, R8, PT ;  /* 0x000000080400720c */ /* 0x000fe40003f06270 */
[----:B------:R-:W-:Y:S02]  /*9fe0*/  FSEL R183, R43, -INF , !P3 ;  /* 0xff8000002bb77808 */ /* 0x000fe40005800000 */
[----:B------:R-:W-:Y:S02]  /*9ff0*/  FSEL R237, R46, -INF , !P0 ;  /* 0xff8000002eed7808 */ /* 0x000fe40004000000 */
[-C--:B------:R-:W-:Y:S02]  /*a000*/  ISETP.GE.AND P0, PT, R3, R7.reuse, PT ;  /* 0x000000070300720c */ /* 0x080fe40003f06270 */
[----:B------:R-:W-:Y:S02]  /*a010*/  ISETP.GE.AND P3, PT, R4, R7, PT ;  /* 0x000000070400720c */ /* 0x000fe40003f66270 */
[----:B------:R-:W-:-:S02]  /*a020*/  FSEL R192, R45, -INF , !P0 ;  /* 0xff8000002dc07808 */ /* 0x000fc40004000000 */
[-C--:B------:R-:W-:Y:S02]  /*a030*/  ISETP.GE.AND P0, PT, R3, R9.reuse, PT ;  /* 0x000000090300720c */ /* 0x080fe40003f06270 */
[----:B------:R-:W-:Y:S02]  /*a040*/  FSEL R173, R41, -INF , !P5 ;  /* 0xff80000029ad7808 */ /* 0x000fe40006800000 */
[----:B------:R-:W-:Y:S01]  /*a050*/  FSEL R195, R44, -INF , !P3 ;  /* 0xff8000002cc37808 */ /* 0x000fe20005800000 */
[----:B------:R-:W-:Y:S01]  /*a060*/  HMMA.16816.F32.BF16 R40, R16, R22, R216 ;  /* 0x000000161028723c */ /* 0x000fe200000418d8 */
[----:B------:R-:W-:Y:S02]  /*a070*/  FSEL R225, R35, -INF , !P0 ;  /* 0xff80000023e17808 */ /* 0x000fe40004000000 */
[C---:B------:R-:W-:Y:S02]  /*a080*/  ISETP.GE.AND P5, PT, R4.reuse, R126, PT ;  /* 0x0000007e0400720c */ /* 0x040fe40003fa6270 */
[----:B------:R-:W-:-:S02]  /*a090*/  ISETP.GE.AND P3, PT, R4, R9, PT ;  /* 0x000000090400720c */ /* 0x000fc40003f66270 */
[----:B------:R-:W-:Y:S02]  /*a0a0*/  ISETP.GE.AND P0, PT, R252, 0x3, PT ;  /* 0x00000003fc00780c */ /* 0x000fe40003f06270 */
[----:B------:R-:W-:Y:S02]  /*a0b0*/  FSEL R240, R32, -INF , !P5 ;  /* 0xff80000020f07808 */ /* 0x000fe40006800000 */
[----:B------:R-:W-:Y:S02]  /*a0c0*/  FSEL R241, R34, -INF , !P3 ;  /* 0xff80000022f17808 */ /* 0x000fe40005800000 */
[C---:B------:R-:W-:Y:S02]  /*a0d0*/  ISETP.GE.AND P5, PT, R3.reuse, R8, PT ;  /* 0x000000080300720c */ /* 0x040fe40003fa6270 */
[----:B------:R-:W-:Y:S01]  /*a0e0*/  ISETP.GE.AND P3, PT, R3, R126, PT ;  /* 0x0000007e0300720c */ /* 0x000fe20003f66270 */
[----:B------:R-:W-:Y:S01]  /*a0f0*/  VIADD R3, R0, 0xffffff79 ;  /* 0xffffff7900037836 */ /* 0x000fe20000000000 */
[----:B------:R-:W-:-:S02]  /*a100*/  FMNMX3.FTZ R0, R138, R71, R70, !PT ;  /* 0x000000478a007276 */ /* 0x000fc40007810046 */
[----:B------:R-:W-:Y:S02]  /*a110*/  FSEL R239, R63, -INF , !P2 ;  /* 0xff8000003fef7808 */ /* 0x000fe40005000000 */
[----:B------:R-:W-:Y:S02]  /*a120*/  FSEL R64, R57, -INF , !P1 ;  /* 0xff80000039407808 */ /* 0x000fe40004800000 */
[C---:B------:R-:W-:Y:S02]  /*a130*/  ISETP.GE.AND P2, PT, R5.reuse, R7, PT ;  /* 0x000000070500720c */ /* 0x040fe40003f46270 */
[----:B------:R-:W-:Y:S02]  /*a140*/  ISETP.GE.AND P1, PT, R5, R8, PT ;  /* 0x000000080500720c */ /* 0x000fe40003f26270 */
[----:B------:R-:W-:Y:S02]  /*a150*/  FMNMX3.FTZ R0, R0, R69, R68, !PT ;  /* 0x0000004500007276 */ /* 0x000fe40007810044 */
[----:B------:R-:W-:-:S02]  /*a160*/  FSEL R203, R47, -INF , !P5 ;  /* 0xff8000002fcb7808 */ /* 0x000fc40006800000 */
[----:B------:R-:W-:Y:S02]  /*a170*/  FSEL R174, R24, -INF , !P6 ;  /* 0xff80000018ae7808 */ /* 0x000fe40007000000 */
[----:B------:R-:W-:Y:S02]  /*a180*/  FSEL R198, R26, -INF , !P4 ;  /* 0xff8000001ac67808 */ /* 0x000fe40006000000 */
[----:B------:R-:W-:Y:S02]  /*a190*/  FSEL R224, R33, -INF , !P3 ;  /* 0xff80000021e07808 */ /* 0x000fe40005800000 */
[-C--:B------:R-:W-:Y:S02]  /*a1a0*/  ISETP.GE.AND P6, PT, R11, R126.reuse, PT ;  /* 0x0000007e0b00720c */ /* 0x080fe40003fc6270 */
[-C--:B------:R-:W-:Y:S02]  /*a1b0*/  ISETP.GE.AND P5, PT, R10, R126.reuse, PT ;  /* 0x0000007e0a00720c */ /* 0x080fe40003fa6270 */
[----:B------:R-:W-:-:S02]  /*a1c0*/  ISETP.GE.AND P4, PT, R6, R126, PT ;  /* 0x0000007e0600720c */ /* 0x000fc40003f86270 */
[----:B------:R-:W-:Y:S02]  /*a1d0*/  ISETP.GE.AND P3, PT, R3, R126, PT ;  /* 0x0000007e0300720c */ /* 0x000fe40003f66270 */
[----:B------:R-:W-:Y:S02]  /*a1e0*/  FSEL R172, R25, -INF , !P2 ;  /* 0xff80000019ac7808 */ /* 0x000fe40005000000 */
[----:B------:R-:W-:Y:S02]  /*a1f0*/  FSEL R194, R27, -INF , !P1 ;  /* 0xff8000001bc27808 */ /* 0x000fe40004800000 */
[----:B------:R-:W-:Y:S01]  /*a200*/  FMNMX3.FTZ R20, R0, R82, R81, !PT ;  /* 0x0000005200147276 */ /* 0x000fe20007810051 */
[----:B-1----:R-:W-:Y:S06]  /*a210*/  @!P0 BRA `(.L_x_322) ;  /* 0x0000000000748947 */ /* 0x002fec0003800000 */
[----:B------:R-:W2:Y:S04]  /*a220*/  LDL R130, [R1+0x8] ;  /* 0x0000080001827983 */ /* 0x000ea80000100800 */
[----:B------:R-:W3:Y:S01]  /*a230*/  LDL R131, [R1+0x4] ;  /* 0x0000040001837983 */ /* 0x000ee20000100800 */
[----:B------:R-:W-:Y:S01]  /*a240*/  VIADD R0, R252, 0xfffffffd ;  /* 0xfffffffdfc007836 */ /* 0x000fe20000000000 */
[C---:B------:R-:W-:Y:S01]  /*a250*/  SHF.L.U64.HI R13, R184.reuse, 0x5, R185 ;  /* 0x00000005b80d7819 */ /* 0x040fe200000102b9 */
[----:B------:R-:W-:Y:S02]  /*a260*/  IMAD.SHL.U32 R12, R184, 0x20, RZ ;  /* 0x00000020b80c7824 */ /* 0x000fe400078e00ff */
[----:B------:R-:W-:-:S04]  /*a270*/  IMAD.WIDE.U32 R4, R0, R184, RZ ;  /* 0x000000b800047225 */ /* 0x000fc800078e00ff */
[----:B------:R-:W-:Y:S01]  /*a280*/  IMAD R5, R0, R185, R5 ;  /* 0x000000b900057224 */ /* 0x000fe200078e0205 */
[C---:B------:R-:W-:Y:S02]  /*a290*/  LEA R0, P0, R4.reuse, R12, 0x7 ;  /* 0x0000000c04007211 */ /* 0x040fe400078038ff */
[-C--:B--2---:R-:W-:Y:S02]  /*a2a0*/  LEA R16, P1, R4, R130.reuse, 0x8 ;  /* 0x0000008204107211 */ /* 0x084fe400078240ff */
[----:B------:R-:W-:Y:S02]  /*a2b0*/  LEA R14, P2, R0, R130, 0x1 ;  /* 0x00000082000e7211 */ /* 0x000fe400078408ff */
[C-C-:B---3--:R-:W-:Y:S02]  /*a2c0*/  LEA.HI.X R17, R4.reuse, R131, R5.reuse, 0x8, P1 ;  /* 0x0000008304117211 */ /* 0x148fe400008f4405 */
[----:B------:R-:W-:Y:S02]  /*a2d0*/  LEA.HI.X R4, R4, R13, R5, 0x7, P0 ;  /* 0x0000000d04047211 */ /* 0x000fe400000f3c05 */
[----:B------:R-:W-:Y:S01]  /*a2e0*/  IADD3 R5, P1, PT, R0, R12, RZ ;  /* 0x0000000c00057210 */ /* 0x000fe20007f3e0ff */
[----:B------:R-:W-:Y:S01]  /*a2f0*/  @!PT LDS RZ, [RZ] ;  /* 0x00000000fffff984 */ /* 0x000fe20000000800 */
[----:B------:R-:W-:Y:S01]  /*a300*/  @!PT LDS RZ, [RZ] ;  /* 0x00000000fffff984 */ /* 0x000fe20000000800 */
[----:B------:R-:W-:Y:S01]  /*a310*/  @!PT LDS RZ, [RZ] ;  /* 0x00000000fffff984 */ /* 0x000fe20000000800 */
[----:B------:R1:W-:Y:S01]  /*a320*/  LDGSTS.E.BYPASS.LTC128B.128 [R220+0x2000], desc[UR16][R16.64] ;  /* 0x0200000010dc7fae */ /* 0x0003e2000b981a10 */
[----:B------:R-:W-:-:S02]  /*a330*/  LEA R18, P0, R184, R0, 0x6 ;  /* 0x00000000b8127211 */ /* 0x000fc400078030ff */
[-C--:B------:R-:W-:Y:S01]  /*a340*/  LEA.HI.X R15, R0, R131.reuse, R4, 0x1, P2 ;  /* 0x00000083000f7211 */ /* 0x080fe200010f0c04 */
[----:B------:R-:W-:Y:S01]  /*a350*/  IMAD.X R13, R4, 0x1, R13, P1 ;  /* 0x00000001040d7824 */ /* 0x000fe200008e060d */
[----:B------:R-:W-:Y:S02]  /*a360*/  LEA.HI.X R19, R184, R4, R185, 0x6, P0 ;  /* 0x00000004b8137211 */ /* 0x000fe400000f34b9 */
[CC--:B------:R-:W-:Y:S01]  /*a370*/  LEA R12, P1, R5.reuse, R130.reuse, 0x1 ;  /* 0x00000082050c7211 */ /* 0x0c0fe200078208ff */
[----:B------:R1:W-:Y:S01]  /*a380*/  LDGSTS.E.BYPASS.LTC128B.128 [R220+0x2800], desc[UR16][R14.64] ;  /* 0x028000000edc7fae */ /* 0x0003e2000b981a10 */
[C---:B------:R-:W-:Y:S02]  /*a390*/  LEA R4, P0, R18.reuse, R130, 0x1 ;  /* 0x0000008212047211 */ /* 0x040fe400078008ff */
[-C--:B------:R-:W-:Y:S02]  /*a3a0*/  LEA.HI.X R13, R5, R131.reuse, R13, 0x1, P1 ;  /* 0x00000083050d7211 */ /* 0x080fe400008f0c0d */
[----:B------:R-:W-:-:S03]  /*a3b0*/  LEA.HI.X R5, R18, R131, R19, 0x1, P0 ;  /* 0x0000008312057211 */ /* 0x000fc600000f0c13 */
[----:B------:R1:W-:Y:S04]  /*a3c0*/  LDGSTS.E.BYPASS.LTC128B.128 [R220+0x3000], desc[UR16][R12.64] ;  /* 0x030000000cdc7fae */ /* 0x0003e8000b981a10 */
[----:B------:R1:W-:Y:S04]  /*a3d0*/  LDGSTS.E.BYPASS.LTC128B.128 [R220+0x3800], desc[UR16][R4.64] ;  /* 0x0380000004dc7fae */ /* 0x0003e8000b981a10 */
[----:B------:R-:W0:Y:S02]  /*a3e0*/  LDGDEPBAR ;  /* 0x00000000000079af */ /* 0x000e240000000000 */
.L_x_322:
[----:B------:R-:W2:Y:S01]  /*a3f0*/  LDL.LU R244, [R1] ;  /* 0x0000000001f47983 */ /* 0x000ea20000300800 */
[----:B------:R-:W-:Y:S02]  /*a400*/  IMAD.MOV.U32 R46, RZ, RZ, R111 ;  /* 0x000000ffff2e7224 */ /* 0x000fe400078e006f */
[----:B------:R-:W-:Y:S01]  /*a410*/  IMAD.MOV.U32 R247, RZ, RZ, R182 ;  /* 0x000000fffff77224 */ /* 0x000fe200078e00b6 */
[----:B-1----:R-:W3:Y:S04]  /*a420*/  LDL.LU R5, [R1+0x40] ;  /* 0x0000400001057983 */ /* 0x002ee80000300800 */
[----:B------:R-:W4:Y:S04]  /*a430*/  LDL.LU R12, [R1+0x44] ;  /* 0x00004400010c7983 */ /* 0x000f280000300800 */
[----:B------:R-:W4:Y:S01]  /*a440*/  LDL.LU R13, [R1+0x3c] ;  /* 0x00003c00010d7983 */ /* 0x000f220000300800 */
[----:B------:R-:W-:Y:S01]  /*a450*/  FMNMX3.FTZ R0, R20, R79, R80, !PT ;  /* 0x0000004f14007276 */ /* 0x000fe20007810050 */
[----:B------:R-:W-:Y:S01]  /*a460*/  IMAD.SHL.U32 R126, R252, 0x4, RZ ;  /* 0x00000004fc7e7824 */ /* 0x000fe200078e00ff */
[C---:B------:R-:W-:Y:S01]  /*a470*/  ISETP.GE.AND P2, PT, R11.reuse, R7, PT ;  /* 0x000000070b00720c */ /* 0x040fe20003f46270 */
[----:B------:R-:W-:Y:S01]  /*a480*/  UIADD3 UR15, UPT, UPT, UR19, -0x4498517b, URZ ;  /* 0xbb67ae85130f7890 */ /* 0x000fe2000fffe0ff */
[----:B------:R-:W-:Y:S01]  /*a490*/  FMNMX3.FTZ R0, R0, R221, R105, !PT ;  /* 0x000000dd00007276 */ /* 0x000fe20007810069 */
[----:B------:R-:W-:Y:S01]  /*a4a0*/  UIADD3 UR7, UPT, UPT, UR18, -0x61c88647, URZ ;  /* 0x9e3779b912077890 */ /* 0x000fe2000fffe0ff */
[----:B------:R-:W-:Y:S01]  /*a4b0*/  FSEL R131, R28, -INF , !P2 ;  /* 0xff8000001c837808 */ /* 0x000fe20005000000 */
[----:B------:R-:W-:Y:S01]  /*a4c0*/  UIADD3 UR4, UPT, UPT, UR18, 0x3c6ef372, URZ ;  /* 0x3c6ef37212047890 */ /* 0x000fe2000fffe0ff */
[----:B------:R-:W-:Y:S01]  /*a4d0*/  FMNMX3.FTZ R0, R0, R100, R101, !PT ;  /* 0x0000006400007276 */ /* 0x000fe20007810065 */
[----:B------:R-:W-:Y:S01]  /*a4e0*/  UIADD3 UR23, UPT, UPT, UR19, 0x76cf5d0a, URZ ;  /* 0x76cf5d0a13177890 */ /* 0x000fe2000fffe0ff */
[----:B------:R-:W-:Y:S01]  /*a4f0*/  ISETP.GE.AND P0, PT, R11, R9, PT ;  /* 0x000000090b00720c */ /* 0x000fe20003f06270 */
[----:B------:R-:W-:Y:S01]  /*a500*/  UIADD3 UR22, UPT, UPT, UR19, 0x32370b8f, URZ ;  /* 0x32370b8f13167890 */ /* 0x000fe2000fffe0ff */
[----:B------:R-:W-:Y:S01]  /*a510*/  FMNMX3.FTZ R4, R0, R118, R117, !PT ;  /* 0x0000007600047276 */ /* 0x000fe20007810075 */
[----:B------:R-:W-:Y:S01]  /*a520*/  IMAD.MOV.U32 R47, RZ, RZ, R115 ;  /* 0x000000ffff2f7224 */ /* 0x000fe200078e0073 */
[----:B------:R-:W-:Y:S01]  /*a530*/  FMNMX3.FTZ R0, R2, R124, R74, !PT ;  /* 0x0000007c02007276 */ /* 0x000fe2000781004a */
[----:B------:R-:W-:Y:S01]  /*a540*/  IMAD.MOV.U32 R54, RZ, RZ, R116 ;  /* 0x000000ffff367224 */ /* 0x000fe200078e0074 */
[----:B------:R-:W-:Y:S01]  /*a550*/  FMNMX3.FTZ R4, R4, R108, R109, !PT ;  /* 0x0000006c04047276 */ /* 0x000fe2000781006d */
[----:B------:R-:W-:Y:S01]  /*a560*/  IMAD.MOV.U32 R245, RZ, RZ, R113 ;  /* 0x000000fffff57224 */ /* 0x000fe200078e0071 */
[----:B------:R-:W-:Y:S01]  /*a570*/  FMNMX3.FTZ R0, R0, R73, R72, !PT ;  /* 0x0000004900007276 */ /* 0x000fe20007810048 */
[----:B------:R-:W-:Y:S01]  /*a580*/  IMAD.MOV.U32 R246, RZ, RZ, R114 ;  /* 0x000000fffff67224 */ /* 0x000fe200078e0072 */
[----:B------:R-:W-:Y:S01]  /*a590*/  FMNMX3.FTZ R4, R4, R178, R176, !PT ;  /* 0x000000b204047276 */ /* 0x000fe200078100b0 */
[----:B------:R-:W-:Y:S01]  /*a5a0*/  UIADD3 UR21, UPT, UPT, UR19, -0x126145ec, URZ ;  /* 0xed9eba1413157890 */ /* 0x000fe2000fffe0ff */
[----:B------:R-:W-:Y:S01]  /*a5b0*/  FMNMX3.FTZ R0, R0, R141, R84, !PT ;  /* 0x0000008d00007276 */ /* 0x000fe20007810054 */
[----:B------:R-:W-:Y:S01]  /*a5c0*/  UIADD3 UR20, UPT, UPT, UR19, -0x56f99767, URZ ;  /* 0xa906689913147890 */ /* 0x000fe2000fffe0ff */
[----:B------:R-:W-:Y:S01]  /*a5d0*/  FMNMX3.FTZ R4, R4, R175, R177, !PT ;  /* 0x000000af04047276 */ /* 0x000fe200078100b1 */
[----:B------:R-:W-:Y:S01]  /*a5e0*/  STL [R1+0x70], R220 ;  /* 0x000070dc01007387 */ /* 0x000fe20000100800 */
[----:B------:R-:W-:-:S02]  /*a5f0*/  ISETP.GE.AND P2, PT, R3, R9, PT ;  /* 0x000000090300720c */ /* 0x000fc40003f46270 */
[----:B------:R-:W-:Y:S01]  /*a600*/  FMNMX3.FTZ R4, R4, R46, R207, !PT ;  /* 0x0000002e04047276 */ /* 0x000fe200078100cf */
[----:B------:R-:W-:Y:S01]  /*a610*/  STL [R1+0x6c], R213 ;  /* 0x00006cd501007387 */ /* 0x000fe20000100800 */
[----:B------:R-:W-:Y:S02]  /*a620*/  FMNMX3.FTZ R0, R0, R86, R87, !PT ;  /* 0x0000005600007276 */ /* 0x000fe40007810057 */
[----:B------:R-:W-:Y:S01]  /*a630*/  FMNMX3.FTZ R4, R4, R205, R206, !PT ;  /* 0x000000cd04047276 */ /* 0x000fe200078100ce */
[----:B------:R-:W-:Y:S01]  /*a640*/  STL [R1+0x68], R212 ;  /* 0x000068d401007387 */ /* 0x000fe20000100800 */
[----:B------:R-:W-:Y:S02]  /*a650*/  FSEL R216, R50, -INF , !P0 ;  /* 0xff80000032d87808 */ /* 0x000fe40004000000 */
[----:B------:R-:W-:Y:S01]  /*a660*/  FSEL R218, R39, -INF , !P2 ;  /* 0xff80000027da7808 */ /* 0x000fe20005000000 */
[----:B------:R-:W-:Y:S01]  /*a670*/  STL [R1+0x64], R211 ;  /* 0x000064d301007387 */ /* 0x000fe20000100800 */
[----:B------:R-:W-:-:S02]  /*a680*/  FMNMX3.FTZ R0, R0, R248, R103, !PT ;  /* 0x000000f800007276 */ /* 0x000fc40007810067 */
[C---:B------:R-:W-:Y:S01]  /*a690*/  ISETP.GE.AND P0, PT, R3.reuse, R7, PT ;  /* 0x000000070300720c */ /* 0x040fe20003f06270 */
[----:B------:R-:W-:Y:S01]  /*a6a0*/  STL [R1+0x60], R209 ;  /* 0x000060d101007387 */ /* 0x000fe20000100800 */
[----:B------:R-:W-:Y:S02]  /*a6b0*/  ISETP.GE.AND P2, PT, R3, R8, PT ;  /* 0x000000080300720c */ /* 0x000fe40003f46270 */
[----:B------:R-:W-:Y:S01]  /*a6c0*/  FSEL R200, R48, -INF , !P6 ;  /* 0xff80000030c87808 */ /* 0x000fe20007000000 */
[----:B------:R-:W-:Y:S01]  /*a6d0*/  STL [R1+0x5c], R187 ;  /* 0x00005cbb01007387 */ /* 0x000fe20000100800 */
[----:B------:R-:W-:Y:S02]  /*a6e0*/  FSEL R199, R49, -INF , !P5 ;  /* 0xff80000031c77808 */ /* 0x000fe40006800000 */
[----:B------:R-:W-:Y:S01]  /*a6f0*/  FMNMX3.FTZ R3, R4, R112, R64, !PT ;  /* 0x0000007004037276 */ /* 0x000fe20007810040 */
[----:B------:R-:W-:Y:S01]  /*a700*/  VIADD R4, R126, 0xfffffff8 ;  /* 0xfffffff87e047836 */ /* 0x000fe20000000000 */
[----:B------:R-:W-:Y:S01]  /*a710*/  FSEL R201, R36, -INF , !P4 ;  /* 0xff80000024c97808 */ /* 0x000fe20006000000 */
[----:B------:R-:W-:Y:S01]  /*a720*/  STL [R1+0x58], R186 ;  /* 0x000058ba01007387 */ /* 0x000fe20000100800 */
[----:B------:R-:W-:-:S02]  /*a730*/  ISETP.GE.AND P4, PT, R10, R9, PT ;  /* 0x000000090a00720c */ /* 0x000fc40003f86270 */
[----:B------:R-:W-:Y:S01]  /*a740*/  FMNMX3.FTZ R0, R0, R107, R106, !PT ;  /* 0x0000006b00007276 */ /* 0x000fe2000781006a */
[----:B------:R-:W-:Y:S01]  /*a750*/  STL [R1+0x74], R252 ;  /* 0x000074fc01007387 */ /* 0x000fe20000100800 */
[----:B------:R-:W-:Y:S02]  /*a760*/  FMNMX3.FTZ R3, R3, R200, R199, !PT ;  /* 0x000000c803037276 */ /* 0x000fe400078100c7 */
[----:B------:R-:W-:Y:S01]  /*a770*/  FSEL R217, R51, -INF , !P4 ;  /* 0xff80000033d97808 */ /* 0x000fe20006000000 */
[----:B------:R-:W-:Y:S01]  /*a780*/  LDSM.16.MT88.4 R32, [R210+0x4000] ;  /* 0x00400000d220783b */ /* 0x000fe20000004200 */
[----:B------:R-:W-:Y:S02]  /*a790*/  FMNMX3.FTZ R0, R0, R122, R120, !PT ;  /* 0x0000007a00007276 */ /* 0x000fe40007810078 */
[----:B------:R-:W-:Y:S01]  /*a7a0*/  ISETP.GE.AND P4, PT, R6, R9, PT ;  /* 0x000000090600720c */ /* 0x000fe20003f86270 */
[----:B------:R-:W-:Y:S01]  /*a7b0*/  STL [R1+0x78], R199 ;  /* 0x000078c701007387 */ /* 0x000fe20000100800 */
[----:B------:R-:W-:-:S02]  /*a7c0*/  FSEL R202, R37, -INF , !P3 ;  /* 0xff80000025ca7808 */ /* 0x000fc40005800000 */
[----:B------:R-:W-:Y:S02]  /*a7d0*/  FMNMX3.FTZ R3, R3, R240, R224, !PT ;  /* 0x000000f003037276 */ /* 0x000fe400078100e0 */
[----:B------:R-:W-:Y:S02]  /*a7e0*/  LOP3.LUT R4, R4, UR19, R231, 0x96, !PT ;  /* 0x0000001304047c12 */ /* 0x000fe4000f8e96e7 */
[----:B------:R-:W-:Y:S02]  /*a7f0*/  FMNMX3.FTZ R0, R0, R121, R123, !PT ;  /* 0x0000007900007276 */ /* 0x000fe4000781007b */
[----:B------:R-:W-:Y:S02]  /*a800*/  FSEL R219, R38, -INF , !P4 ;  /* 0xff80000026db7808 */ /* 0x000fe40006000000 */
[-C--:B------:R-:W-:Y:S02]  /*a810*/  ISETP.GE.AND P6, PT, R10, R7.reuse, PT ;  /* 0x000000070a00720c */ /* 0x080fe40003fc6270 */
[----:B------:R-:W-:-:S02]  /*a820*/  ISETP.GE.AND P3, PT, R6, R7, PT ;  /* 0x000000070600720c */ /* 0x000fc40003f66270 */
[-C--:B------:R-:W-:Y:S02]  /*a830*/  ISETP.GE.AND P4, PT, R6, R8.reuse, PT ;  /* 0x000000080600720c */ /* 0x080fe40003f86270 */
[----:B------:R-:W-:Y:S02]  /*a840*/  FMNMX3.FTZ R3, R3, R201, R202, !PT ;  /* 0x000000c903037276 */ /* 0x000fe400078100ca */
[C---:B------:R-:W-:Y:S02]  /*a850*/  LOP3.LUT R7, R230.reuse, UR15, R235, 0x96, !PT ;  /* 0x0000000fe6077c12 */ /* 0x040fe4000f8e96eb */
[----:B------:R-:W-:Y:S01]  /*a860*/  LOP3.LUT R6, R230, UR15, R233, 0x96, !PT ;  /* 0x0000000fe6067c12 */ /* 0x000fe2000f8e96e9 */
[----:B------:R-:W-:Y:S01]  /*a870*/  UIADD3 UR15, UPT, UPT, UR19, 0x646e171e, URZ ;  /* 0x646e171e130f7890 */ /* 0x000fe2000fffe0ff */
[-C--:B------:R-:W-:Y:S01]  /*a880*/  ISETP.GE.AND P1, PT, R11, R8.reuse, PT ;  /* 0x000000080b00720c */ /* 0x080fe20003f26270 */
[----:B------:R-:W-:Y:S01]  /*a890*/  IMAD.WIDE.U32 R242, R7, -0x326172a9, RZ ;  /* 0xcd9e8d5707f27825 */ /* 0x000fe200078e00ff */
[----:B------:R-:W-:-:S02]  /*a8a0*/  ISETP.GE.AND P5, PT, R10, R8, PT ;  /* 0x000000080a00720c */ /* 0x000fc40003fa6270 */
[----:B------:R-:W1:Y:S01]  /*a8b0*/  SHFL.BFLY PT, R8, R3, 0x2, 0x1f ;  /* 0x0c401f0003087f89 */ /* 0x000e6200000e0000 */
[----:B------:R-:W-:Y:S01]  /*a8c0*/  IMAD.WIDE.U32 R226, R6, -0x326172a9, RZ ;  /* 0xcd9e8d5706e27825 */ /* 0x000fe200078e00ff */
[----:B------:R-:W-:Y:S02]  /*a8d0*/  FSEL R128, R29, -INF , !P6 ;  /* 0xff8000001d807808 */ /* 0x000fe40007000000 */
[----:B------:R-:W-:Y:S02]  /*a8e0*/  FSEL R188, R30, -INF , !P1 ;  /* 0xff8000001ebc7808 */ /* 0x000fe40004800000 */
[----:B------:R-:W-:Y:S02]  /*a8f0*/  FSEL R189, R31, -INF , !P5 ;  /* 0xff8000001fbd7808 */ /* 0x000fe40006800000 */
[----:B------:R-:W-:Y:S02]  /*a900*/  FSEL R130, R40, -INF , !P3 ;  /* 0xff80000028827808 */ /* 0x000fe40005800000 */
[----:B------:R-:W-:-:S02]  /*a910*/  FSEL R182, R41, -INF , !P0 ;  /* 0xff80000029b67808 */ /* 0x000fc40004000000 */
[----:B------:R-:W-:Y:S02]  /*a920*/  FSEL R185, R42, -INF , !P4 ;  /* 0xff8000002ab97808 */ /* 0x000fe40006000000 */
[----:B------:R-:W-:Y:S02]  /*a930*/  FSEL R184, R43, -INF , !P2 ;  /* 0xff8000002bb87808 */ /* 0x000fe40005000000 */
[----:B------:R-:W-:Y:S01]  /*a940*/  LDSM.16.MT88.4 R40, [R210+0x4400] ;  /* 0x00440000d228783b */ /* 0x000fe20000004200 */
[----:B-1----:R-:W-:Y:S02]  /*a950*/  FMNMX.FTZ R3, R3, R8, !PT ;  /* 0x0000000803037209 */ /* 0x002fe40007810000 */
[----:B--2---:R-:W-:Y:S01]  /*a960*/  FMNMX3.FTZ R0, R0, R244, R251, !PT ;  /* 0x000000f400007276 */ /* 0x004fe200078100fb */
[----:B---3--:R-:W-:-:S03]  /*a970*/  IMAD.MOV.U32 R57, RZ, RZ, R5 ;  /* 0x000000ffff397224 */ /* 0x008fc600078e0005 */
[----:B------:R-:W-:Y:S01]  /*a980*/  FMNMX3.FTZ R0, R0, R181, R179, !PT ;  /* 0x000000b500007276 */ /* 0x000fe200078100b3 */
[----:B------:R-:W-:-:S03]  /*a990*/  IMAD.WIDE.U32 R4, R4, -0x326172a9, RZ ;  /* 0xcd9e8d5704047825 */ /* 0x000fc600078e00ff */
[----:B------:R-:W-:Y:S01]  /*a9a0*/  FMNMX3.FTZ R0, R0, R65, R247, !PT ;  /* 0x0000004100007276 */ /* 0x000fe200078100f7 */
[----:B----4-:R-:W-:Y:S01]  /*a9b0*/  IMAD.MOV.U32 R56, RZ, RZ, R12 ;  /* 0x000000ffff387224 */ /* 0x010fe200078e000c */
[----:B------:R-:W-:Y:S01]  /*a9c0*/  LOP3.LUT R6, R228, UR7, R5, 0x96, !PT ;  /* 0x00000007e4067c12 */ /* 0x000fe2000f8e9605 */
[----:B------:R-:W-:Y:S01]  /*a9d0*/  IMAD.MOV.U32 R53, RZ, RZ, R13 ;  /* 0x000000ffff357224 */ /* 0x000fe200078e000d */
[----:B------:R-:W-:Y:S01]  /*a9e0*/  LOP3.LUT R7, R4, UR4, R243, 0x96, !PT ;  /* 0x0000000404077c12 */ /* 0x000fe2000f8e96f3 */
[----:B------:R-:W1:Y:S01]  /*a9f0*/  SHFL.BFLY PT, R13, R3, 0x1, 0x1f ;  /* 0x0c201f00030d7f89 */ /* 0x000e6200000e0000 */
[----:B------:R-:W-:Y:S01]  /*aa00*/  LOP3.LUT R9, R222, UR7, R5, 0x96, !PT ;  /* 0x00000007de097c12 */ /* 0x000fe2000f8e9605 */
[----:B------:R-:W-:Y:S01]  /*aa10*/  IMAD.MOV.U32 R61, RZ, RZ, R57 ;  /* 0x000000ffff3d7224 */ /* 0x000fe200078e0039 */
[----:B------:R-:W-:Y:S01]  /*aa20*/  LOP3.LUT R15, R4, UR4, R227, 0x96, !PT ;  /* 0x00000004040f7c12 */ /* 0x000fe2000f8e96e3 */
[----:B------:R-:W-:Y:S01]  /*aa30*/  IMAD.WIDE.U32 R4, R6, -0x2daee0ad, RZ ;  /* 0xd2511f5306047825 */ /* 0x000fe200078e00ff */
[----:B------:R-:W-:-:S02]  /*aa40*/  FMNMX3.FTZ R6, R140, R127, R125, !PT ;  /* 0x0000007f8c067276 */ /* 0x000fc4000781007d */
[----:B------:R-:W-:Y:S01]  /*aa50*/  FMNMX3.FTZ R0, R0, R55, R236, !PT ;  /* 0x0000003700007276 */ /* 0x000fe200078100ec */
[----:B------:R-:W-:Y:S01]  /*aa60*/  IMAD.WIDE.U32 R10, R7, -0x2daee0ad, RZ ;  /* 0xd2511f53070a7825 */ /* 0x000fe200078e00ff */
[----:B------:R-:W-:Y:S02]  /*aa70*/  FMNMX3.FTZ R7, R6, R76, R75, !PT ;  /* 0x0000004c06077276 */ /* 0x000fe4000781004b */
[----:B------:R-:W-:Y:S01]  /*aa80*/  FMNMX3.FTZ R0, R0, R66, R52, !PT ;  /* 0x0000004200007276 */ /* 0x000fe20007810034 */
[----:B------:R-:W-:Y:S01]  /*aa90*/  IMAD.MOV.U32 R62, RZ, RZ, R56 ;  /* 0x000000ffff3e7224 */ /* 0x000fe200078e0038 */
[----:B------:R-:W-:Y:S01]  /*aaa0*/  FMNMX3.FTZ R6, R139, R136, R137, !PT ;  /* 0x000000888b067276 */ /* 0x000fe20007810089 */
[----:B------:R-:W-:Y:S01]  /*aab0*/  IMAD.MOV.U32 R209, RZ, RZ, R61 ;  /* 0x000000ffffd17224 */ /* 0x000fe200078e003d */
[----:B------:R-:W-:Y:S01]  /*aac0*/  FMNMX3.FTZ R7, R7, R143, R142, !PT ;  /* 0x0000008f07077276 */ /* 0x000fe2000781008e */
[----:B------:R-:W-:Y:S01]  /*aad0*/  IMAD.MOV.U32 R211, RZ, RZ, R62 ;  /* 0x000000ffffd37224 */ /* 0x000fe200078e003e */
        /* <DEDUP_REMOVED lines=8> */
[----:B------:R-:W-:Y:S01]  /*ab60*/  LOP3.LUT R14, R234, UR23, R5, 0x96, !PT ;  /* 0x00000017ea0e7c12 */ /* 0x000fe2000f8e9605 */
[----:B------:R-:W2:Y:S01]  /*ab70*/  SHFL.BFLY PT, R12, R0, 0x2, 0x1f ;  /* 0x0c401f00000c7f89 */ /* 0x000ea200000e0000 */
[----:B------:R-:W-:Y:S01]  /*ab80*/  LOP3.LUT R11, R4, UR22, R11, 0x96, !PT ;  /* 0x00000016040b7c12 */ /* 0x000fe2000f8e960b */
[----:B------:R-:W-:Y:S01]  /*ab90*/  IMAD.WIDE.U32 R4, R9, -0x2daee0ad, RZ ;  /* 0xd2511f5309047825 */ /* 0x000fe200078e00ff */
[----:B------:R-:W-:Y:S02]  /*aba0*/  FMNMX3.FTZ R7, R7, R88, R89, !PT ;  /* 0x0000005807077276 */ /* 0x000fe40007810059 */
[----:B------:R-:W-:Y:S01]  /*abb0*/  FMNMX3.FTZ R6, R6, R99, R104, !PT ;  /* 0x0000006306067276 */ /* 0x000fe20007810068 */
[----:B------:R-:W-:Y:S01]  /*abc0*/  IMAD.WIDE.U32 R8, R15, -0x2daee0ad, RZ ;  /* 0xd2511f530f087825 */ /* 0x000fe200078e00ff */
[----:B------:R-:W-:-:S02]  /*abd0*/  FMNMX3.FTZ R7, R7, R95, R94, !PT ;  /* 0x0000005f07077276 */ /* 0x000fc4000781005e */
[----:B------:R-:W-:Y:S01]  /*abe0*/  LOP3.LUT R15, R232, UR23, R5, 0x96, !PT ;  /* 0x00000017e80f7c12 */ /* 0x000fe2000f8e9605 */
[----:B------:R-:W-:Y:S01]  /*abf0*/  IMAD.WIDE.U32 R16, R14, -0x326172a9, RZ ;  /* 0xcd9e8d570e107825 */ /* 0x000fe200078e00ff */
[----:B------:R-:W-:Y:S02]  /*ac00*/  FMNMX3.FTZ R5, R6, R93, R98, !PT ;  /* 0x0000005d06057276 */ /* 0x000fe40007810062 */
[----:B------:R-:W-:Y:S01]  /*ac10*/  FMNMX3.FTZ R6, R7, R90, R102, !PT ;  /* 0x0000005a07067276 */ /* 0x000fe20007810066 */
[----:B------:R-:W-:Y:S01]  /*ac20*/  IMAD.WIDE.U32 R26, R11, -0x326172a9, RZ ;  /* 0xcd9e8d570b1a7825 */ /* 0x000fe200078e00ff */
[----:B------:R-:W-:Y:S02]  /*ac30*/  LOP3.LUT R7, R4, UR22, R9, 0x96, !PT ;  /* 0x0000001604077c12 */ /* 0x000fe4000f8e9609 */
[----:B------:R-:W-:Y:S02]  /*ac40*/  FMNMX3.FTZ R4, R5, R249, R250, !PT ;  /* 0x000000f905047276 */ /* 0x000fe400078100fa */
[----:B------:R-:W-:Y:S01]  /*ac50*/  FMNMX3.FTZ R5, R6, R47, R54, !PT ;  /* 0x0000002f06057276 */ /* 0x000fe20007810036 */
[----:B------:R-:W-:Y:S01]  /*ac60*/  IMAD.WIDE.U32 R36, R7, -0x326172a9, RZ ;  /* 0xcd9e8d5707247825 */ /* 0x000fe200078e00ff */
[----:B------:R-:W-:-:S02]  /*ac70*/  FMNMX3.FTZ R4, R4, R119, R110, !PT ;  /* 0x0000007704047276 */ /* 0x000fc4000781006e */
[----:B------:R-:W-:Y:S02]  /*ac80*/  FMNMX3.FTZ R5, R5, R180, R173, !PT ;  /* 0x000000b405057276 */ /* 0x000fe400078100ad */
[----:B------:R-:W-:Y:S02]  /*ac90*/  FMNMX3.FTZ R4, R4, R245, R246, !PT ;  /* 0x000000f504047276 */ /* 0x000fe400078100f6 */
[----:B------:R-:W-:Y:S02]  /*aca0*/  FMNMX3.FTZ R5, R5, R197, R196, !PT ;  /* 0x000000c505057276 */ /* 0x000fe400078100c4 */
[----:B------:R-:W-:Y:S02]  /*acb0*/  FMNMX3.FTZ R4, R4, R190, R183, !PT ;  /* 0x000000be04047276 */ /* 0x000fe400078100b7 */
[----:B-1----:R-:W-:Y:S02]  /*acc0*/  FMNMX.FTZ R114, R3, R13, !PT ;  /* 0x0000000d03727209 */ /* 0x002fe40007810000 */
[----:B--2---:R-:W-:Y:S01]  /*acd0*/  FMNMX.FTZ R0, R0, R12, !PT ;  /* 0x0000000c00007209 */ /* 0x004fe20007810000 */
[----:B------:R-:W-:Y:S01]  /*ace0*/  IMAD.WIDE.U32 R12, R15, -0x326172a9, RZ ;  /* 0xcd9e8d570f0c7825 */ /* 0x000fe200078e00ff */
[----:B------:R-:W-:-:S03]  /*acf0*/  FMNMX3.FTZ R5, R5, R174, R172, !PT ;  /* 0x000000ae05057276 */ /* 0x000fc600078100ac */
[----:B------:R-:W-:Y:S01]  /*ad00*/  FMUL.FTZ R22, R114, UR6 ;  /* 0x0000000672167c20 */ /* 0x000fe20008410000 */
[----:B------:R-:W-:Y:S01]  /*ad10*/  FMNMX3.FTZ R3, R4, R67, R204, !PT ;  /* 0x0000004304037276 */ /* 0x000fe200078100cc */
[----:B------:R-:W1:Y:S01]  /*ad20*/  SHFL.BFLY PT, R9, R0, 0x1, 0x1f ;  /* 0x0c201f0000097f89 */ /* 0x000e6200000e0000 */
[----:B------:R-:W-:Y:S02]  /*ad30*/  FMNMX3.FTZ R4, R5, R193, R191, !PT ;  /* 0x000000c105047276 */ /* 0x000fe400078100bf */
[----:B------:R-:W-:Y:S02]  /*ad40*/  FMNMX3.FTZ R3, R3, R198, R194, !PT ;  /* 0x000000c603037276 */ /* 0x000fe400078100c2 */
[----:B------:R-:W-:Y:S02]  /*ad50*/  FMNMX3.FTZ R4, R4, R131, R128, !PT ;  /* 0x0000008304047276 */ /* 0x000fe40007810080 */
[----:B------:R-:W-:Y:S02]  /*ad60*/  FMNMX3.FTZ R3, R3, R238, R239, !PT ;  /* 0x000000ee03037276 */ /* 0x000fe400078100ef */
[----:B------:R-:W-:-:S02]  /*ad70*/  FMNMX3.FTZ R4, R4, R195, R192, !PT ;  /* 0x000000c304047276 */ /* 0x000fc400078100c0 */
[----:B------:R-:W-:Y:S02]  /*ad80*/  FMNMX3.FTZ R5, R3, R188, R189, !PT ;  /* 0x000000bc03057276 */ /* 0x000fe400078100bd */
[----:B------:R-:W-:Y:S02]  /*ad90*/  FSETP.NEU.FTZ.AND P0, PT, R114, -INF , PT ;  /* 0xff8000007200780b */ /* 0x000fe40003f1d000 */
[----:B------:R-:W-:Y:S02]  /*ada0*/  FMNMX3.FTZ R3, R4, R130, R182, !PT ;  /* 0x0000008204037276 */ /* 0x000fe400078100b6 */
[----:B------:R-:W-:Y:S02]  /*adb0*/  FMNMX3.FTZ R5, R5, R237, R203, !PT ;  /* 0x000000ed05057276 */ /* 0x000fe400078100cb */
[----:B------:R-:W-:Y:S01]  /*adc0*/  FSEL R22, R22, RZ, P0 ;  /* 0x000000ff16167208 */ /* 0x000fe20000000000 */
[----:B------:R-:W2:Y:S01]  /*add0*/  SHFL.BFLY PT, R11, R3, 0x2, 0x1f ;  /* 0x0c401f00030b7f89 */ /* 0x000ea200000e0000 */
[----:B------:R-:W-:-:S02]  /*ade0*/  FMNMX3.FTZ R6, R5, R185, R184, !PT ;  /* 0x000000b905067276 */ /* 0x000fc400078100b8 */
[----:B------:R-:W-:Y:S01]  /*adf0*/  LOP3.LUT R14, R242, UR9, R17, 0x96, !PT ;  /* 0x00000009f20e7c12 */ /* 0x000fe2000f8e9611 */
[--C-:B------:R-:W-:Y:S01]  /*ae00*/  FFMA.FTZ R4, R71, UR6, -R22.reuse ;  /* 0x0000000647047c23 */ /* 0x100fe20008010816 */
[----:B------:R-:W-:Y:S01]  /*ae10*/  LOP3.LUT R16, R16, UR8, R27, 0x96, !PT ;  /* 0x0000000810107c12 */ /* 0x000fe2000f8e961b */
[----:B------:R-:W-:Y:S01]  /*ae20*/  FFMA.FTZ R5, R69, UR6, -R22 ;  /* 0x0000000645057c23 */ /* 0x000fe20008010816 */
[----:B------:R-:W-:Y:S01]  /*ae30*/  LOP3.LUT R20, R12, UR8, R37, 0x96, !PT ;  /* 0x000000080c147c12 */ /* 0x000fe2000f8e9625 */
[----:B------:R3:W-:Y:S01]  /*ae40*/  MUFU.EX2 R60, R4 ;  /* 0x00000004003c7308 */ /* 0x0007e20000000800 */
[----:B------:R-:W4:Y:S01]  /*ae50*/  SHFL.BFLY PT, R12, R6, 0x2, 0x1f ;  /* 0x0c401f00060c7f89 */ /* 0x000f2200000e0000 */
[----:B------:R-:W-:Y:S01]  /*ae60*/  IMAD.WIDE.U32 R14, R14, -0x2daee0ad, RZ ;  /* 0xd2511f530e0e7825 */ /* 0x000fe200078e00ff */
[----:B-1----:R-:W-:-:S03]  /*ae70*/  FMNMX.FTZ R113, R0, R9, !PT ;  /* 0x0000000900717209 */ /* 0x002fc60007810000 */
[----:B------:R-:W-:Y:S01]  /*ae80*/  FFMA.FTZ R0, R68, UR6, -R22 ;  /* 0x0000000644007c23 */ /* 0x000fe20008010816 */
[----:B------:R-:W-:Y:S01]  /*ae90*/  LOP3.LUT R7, R226, UR9, R13, 0x96, !PT ;  /* 0x00000009e2077c12 */ /* 0x000fe2000f8e960d */
[----:B------:R-:W-:Y:S01]  /*aea0*/  IMAD.WIDE.U32 R30, R16, -0x2daee0ad, RZ ;  /* 0xd2511f53101e7825 */ /* 0x000fe200078e00ff */
[----:B------:R-:W-:-:S03]  /*aeb0*/  FSETP.NEU.FTZ.AND P1, PT, R113, -INF , PT ;  /* 0xff8000007100780b */ /* 0x000fc60003f3d000 */
[----:B------:R-:W-:Y:S01]  /*aec0*/  FMUL.FTZ R23, R113, UR6 ;  /* 0x0000000671177c20 */ /* 0x000fe20008410000 */
[----:B------:R-:W-:Y:S01]  /*aed0*/  MUFU.EX2 R252, R5 ;  /* 0x0000000500fc7308 */ /* 0x000fe20000000800 */
[----:B------:R-:W-:Y:S01]  /*aee0*/  IMAD.WIDE.U32 R28, R7, -0x2daee0ad, RZ ;  /* 0xd2511f53071c7825 */ /* 0x000fe200078e00ff */
[----:B------:R-:W-:Y:S01]  /*aef0*/  LOP3.LUT R9, R14, UR20, R31, 0x96, !PT ;  /* 0x000000140e097c12 */ /* 0x000fe2000f8e961f */
[----:B------:R-:W-:Y:S01]  /*af00*/  LDSM.16.MT88.4 R16, [R208+0x4000] ;  /* 0x00400000d010783b */ /* 0x000fe20000004200 */
[----:B------:R-:W-:Y:S01]  /*af10*/  FSEL R23, R23, RZ, P1 ;  /* 0x000000ff17177208 */ /* 0x000fe20000800000 */
[----:B------:R-:W-:Y:S01]  /*af20*/  IMAD.WIDE.U32 R38, R20, -0x2daee0ad, RZ ;  /* 0xd2511f5314267825 */ /* 0x000fe200078e00ff */
[----:B--2---:R-:W-:-:S03]  /*af30*/  FMNMX.FTZ R3, R3, R11, !PT ;  /* 0x0000000b03037209 */ /* 0x004fc60007810000 */
[----:B---3--:R-:W-:Y:S01]  /*af40*/  FFMA.FTZ R4, R70, UR6, -R22 ;  /* 0x0000000646047c23 */ /* 0x008fe20008010816 */
[----:B------:R-:W-:Y:S08]  /*af50*/  MUFU.EX2 R49, R0 ;  /* 0x0000000000317308 */ /* 0x000ff00000000800 */
[----:B------:R1:W2:Y:S02]  /*af60*/  MUFU.EX2 R45, R4 ;  /* 0x00000004002d7308 */ /* 0x0002a40000000800 */
[----:B-1----:R-:W-:-:S02]  /*af70*/  LOP3.LUT R4, R10, UR21, R15, 0x96, !PT ;  /* 0x000000150a047c12 */ /* 0x002fc4000f8e960f */
[----:B------:R-:W-:-:S03]  /*af80*/  LOP3.LUT R15, R8, UR21, R29, 0x96, !PT ;  /* 0x00000015080f7c12 */ /* 0x000fc6000f8e961d */
[----:B------:R-:W-:-:S04]  /*af90*/  IMAD.WIDE.U32 R24, R4, -0x326172a9, RZ ;  /* 0xcd9e8d5704187825 */ /* 0x000fc800078e00ff */
[----:B------:R-:W-:-:S04]  /*afa0*/  IMAD.WIDE.U32 R4, R9, -0x326172a9, RZ ;  /* 0xcd9e8d5709047825 */ /* 0x000fc800078e00ff */
[----:B------:R-:W-:Y:S01]  /*afb0*/  IMAD.MOV.U32 R7, RZ, RZ, R4 ;  /* 0x000000ffff077224 */ /* 0x000fe200078e0004 */
[----:B------:R-:W-:Y:S01]  /*afc0*/  LOP3.LUT R0, R24, UR5, R5, 0x96, !PT ;  /* 0x0000000518007c12 */ /* 0x000fe2000f8e9605 */
[----:B------:R-:W-:Y:S01]  /*afd0*/  FFMA.FTZ R5, R124, UR6, -R23 ;  /* 0x000000067c057c23 */ /* 0x000fe20008010817 */
[C---:B------:R-:W-:Y:S02]  /*afe0*/  PRMT R10, R4.reuse, 0x7771, RZ ;  /* 0x00007771040a7816 */ /* 0x040fe400000000ff */
[C---:B------:R-:W-:Y:S01]  /*aff0*/  PRMT R9, R4.reuse, 0x7773, RZ ;  /* 0x0000777304097816 */ /* 0x040fe200000000ff */
[----:B------:R4:W-:Y:S01]  /*b000*/  MUFU.EX2 R220, R5 ;  /* 0x0000000500dc7308 */ /* 0x0009e20000000800 */
[----:B------:R-:W-:Y:S02]  /*b010*/  PRMT R8, R4, 0x7772, RZ ;  /* 0x0000777204087816 */ /* 0x000fe400000000ff */
[----:B------:R-:W-:Y:S02]  /*b020*/  LOP3.LUT R4, R7, 0xff, RZ, 0xc0, !PT ;  /* 0x000000ff07047812 */ /* 0x000fe400078ec0ff */
[----:B------:R-:W-:Y:S01]  /*b030*/  PRMT R14, R8, 0x5410, R9 ;  /* 0x00005410080e7816 */ /* 0x000fe20000000009 */
[----:B------:R-:W-:Y:S01]  /*b040*/  FFMA.FTZ R8, R73, UR6, -R23 ;  /* 0x0000000649087c23 */ /* 0x000fe20008010817 */
[----:B------:R-:W-:Y:S01]  /*b050*/  PRMT R13, R4, 0x5410, R10 ;  /* 0x00005410040d7816 */ /* 0x000fe2000000000a */
[----:B------:R-:W-:Y:S01]  /*b060*/  IMAD.MOV.U32 R73, RZ, RZ, R64 ;  /* 0x000000ffff497224 */ /* 0x000fe200078e0040 */
[C---:B------:R-:W-:Y:S01]  /*b070*/  LOP3.LUT R4, R0.reuse, 0xffff, RZ, 0xc0, !PT ;  /* 0x0000ffff00047812 */ /* 0x040fe200078ec0ff */
[----:B------:R1:W-:Y:S01]  /*b080*/  MUFU.EX2 R213, R8 ;  /* 0x0000000800d57308 */ /* 0x0003e20000000800 */
[----:B------:R-:W-:-:S02]  /*b090*/  LOP3.LUT R10, R0, 0xff, RZ, 0xc0, !PT ;  /* 0x000000ff000a7812 */ /* 0x000fc400078ec0ff */
[----:B------:R-:W-:Y:S02]  /*b0a0*/  SHF.R.U32.HI R9, RZ, 0x18, R0 ;  /* 0x00000018ff097819 */ /* 0x000fe40000011600 */
[----:B------:R-:W-:Y:S02]  /*b0b0*/  SHF.R.U32.HI R7, RZ, 0x8, R4 ;  /* 0x00000008ff077819 */ /* 0x000fe40000011604 */
[----:B----4-:R-:W-:Y:S01]  /*b0c0*/  FMNMX.FTZ R5, R6, R12, !PT ;  /* 0x0000000c06057209 */ /* 0x010fe20007810000 */
[----:B------:R-:W-:Y:S01]  /*b0d0*/  FFMA.FTZ R6, R74, UR6, -R23 ;  /* 0x000000064a067c23 */ /* 0x000fe20008010817 */
[----:B------:R-:W3:Y:S01]  /*b0e0*/  SHFL.BFLY PT, R12, R3, 0x1, 0x1f ;  /* 0x0c201f00030c7f89 */ /* 0x000ee200000e0000 */
[----:B------:R-:W-:Y:S01]  /*b0f0*/  FSEL R4, R114, RZ, P0 ;  /* 0x000000ff72047208 */ /* 0x000fe20000000000 */
[----:B------:R-:W-:Y:S01]  /*b100*/  IMAD.MOV.U32 R74, RZ, RZ, R67 ;  /* 0x000000ffff4a7224 */ /* 0x000fe200078e0043 */
[----:B------:R4:W2:Y:S01]  /*b110*/  MUFU.EX2 R44, R6 ;  /* 0x00000006002c7308 */ /* 0x0008a20000000800 */
[----:B------:R-:W2:Y:S01]  /*b120*/  SHFL.BFLY PT, R11, R5, 0x1, 0x1f ;  /* 0x0c201f00050b7f89 */ /* 0x000ea200000e0000 */
[----:B------:R-:W-:Y:S01]  /*b130*/  PRMT R7, R10, 0x5410, R7 ;  /* 0x000054100a077816 */ /* 0x000fe20000000007 */
[----:B------:R-:W-:Y:S01]  /*b140*/  FADD.FTZ R4, R138, -R4 ;  /* 0x800000048a047221 */ /* 0x000fe20000010000 */
[----:B-1----:R-:W-:Y:S01]  /*b150*/  IMAD.U32 R8, RZ, RZ, UR10 ;  /* 0x0000000aff087e24 */ /* 0x002fe2000f8e00ff */
[----:B----4-:R-:W-:-:S04]  /*b160*/  PRMT R6, R0, 0x7632, R6 ;  /* 0x0000763200067816 */ /* 0x010fc80000000006 */
[----:B------:R-:W-:Y:S01]  /*b170*/  LOP3.LUT R0, R6, 0xff, RZ, 0xc0, !PT ;  /* 0x000000ff06007812 */ /* 0x000fe200078ec0ff */
[----:B------:R-:W-:Y:S01]  /*b180*/  FFMA.FTZ R6, R72, UR6, -R23 ;  /* 0x0000000648067c23 */ /* 0x000fe20008010817 */
[----:B---3--:R-:W-:Y:S01]  /*b190*/  FMNMX.FTZ R112, R3, R12, !PT ;  /* 0x0000000c03707209 */ /* 0x008fe20007810000 */
[----:B------:R-:W-:Y:S01]  /*b1a0*/  IMAD.MOV.U32 R72, RZ, RZ, R65 ;  /* 0x000000ffff487224 */ /* 0x000fe200078e0041 */
[----:B------:R-:W-:Y:S01]  /*b1b0*/  PRMT R9, R0, 0x5410, R9 ;  /* 0x0000541000097816 */ /* 0x000fe20000000009 */
[----:B------:R1:W-:Y:S01]  /*b1c0*/  MUFU.EX2 R48, R6 ;  /* 0x0000000600307308 */ /* 0x0003e20000000800 */
[----:B------:R-:W-:Y:S01]  /*b1d0*/  LEA R0, R8, UR10, 0x10 ;  /* 0x0000000a08007c11 */ /* 0x000fe2000f8e80ff */
[----:B------:R-:W-:Y:S01]  /*b1e0*/  FMUL.FTZ R8, R4, UR6 ;  /* 0x0000000604087c20 */ /* 0x000fe20008410000 */
[----:B--2---:R-:W-:Y:S02]  /*b1f0*/  F2FP.BF16.F32.PACK_AB R4, R45, R60 ;  /* 0x0000003c2d04723e */ /* 0x004fe400000010ff */
[----:B------:R-:W-:-:S02]  /*b200*/  FMNMX.FTZ R111, R5, R11, !PT ;  /* 0x0000000b056f7209 */ /* 0x000fc40007810000 */
[----:B------:R-:W-:Y:S01]  /*b210*/  HSET2.LE.AND R3, R7, R0, PT ;  /* 0x0000000007037233 */ /* 0x000fe20003803000 */
[----:B------:R2:W3:Y:S01]  /*b220*/  MUFU.EX2 R129, R8 ;  /* 0x0000000800817308 */ /* 0x0004e20000000800 */
[----:B------:R-:W-:Y:S01]  /*b230*/  LOP3.LUT R5, R14, 0xff00ff, RZ, 0xc0, !PT ;  /* 0x00ff00ff0e057812 */ /* 0x000fe200078ec0ff */
[----:B------:R-:W-:Y:S01]  /*b240*/  IMAD.WIDE.U32 R14, R15, -0x326172a9, RZ ;  /* 0xcd9e8d570f0e7825 */ /* 0x000fe200078e00ff */
[----:B------:R-:W-:Y:S02]  /*b250*/  F2FP.BF16.F32.PACK_AB R7, R49, R252 ;  /* 0x000000fc3107723e */ /* 0x000fe400000010ff */
[----:B------:R-:W-:Y:S01]  /*b260*/  LOP3.LUT R4, R4, R3, RZ, 0xc0, !PT ;  /* 0x0000000304047212 */ /* 0x000fe200078ec0ff */
[----:B------:R-:W-:Y:S01]  /*b270*/  FMUL.FTZ R3, R112, UR6 ;  /* 0x0000000670037c20 */ /* 0x000fe20008410000 */
[----:B------:R-:W-:Y:S02]  /*b280*/  FSETP.NEU.FTZ.AND P0, PT, R111, -INF , PT ;  /* 0xff8000006f00780b */ /* 0x000fe40003f1d000 */
[----:B-1----:R-:W-:-:S02]  /*b290*/  FSEL R6, R113, RZ, P1 ;  /* 0x000000ff71067208 */ /* 0x002fc40000800000 */
[----:B------:R-:W-:-:S03]  /*b2a0*/  FSETP.NEU.FTZ.AND P1, PT, R112, -INF , PT ;  /* 0xff8000007000780b */ /* 0x000fc60003f3d000 */
[----:B------:R-:W-:Y:S01]  /*b2b0*/  FADD.FTZ R2, R2, -R6 ;  /* 0x8000000602027221 */ /* 0x000fe20000010000 */
[----:B------:R-:W-:Y:S02]  /*b2c0*/  FSEL R21, R3, RZ, P1 ;  /* 0x000000ff03157208 */ /* 0x000fe40000800000 */
[----:B------:R-:W-:Y:S01]  /*b2d0*/  F2FP.BF16.F32.PACK_AB R3, R44, R220 ;  /* 0x000000dc2c03723e */ /* 0x000fe200000010ff */
[----:B------:R-:W-:Y:S01]  /*b2e0*/  FMUL.FTZ R2, R2, UR6 ;  /* 0x0000000602027c20 */ /* 0x000fe20008410000 */
[--C-:B--2---:R-:W-:Y:S01]  /*b2f0*/  HSET2.LE.AND R8, R5, R0.reuse, PT ;  /* 0x0000000005087233 */ /* 0x104fe20003803000 */
[-C--:B---3--:R-:W-:Y:S01]  /*b300*/  FMUL.FTZ R148, R148, R129.reuse ;  /* 0x0000008194947220 */ /* 0x088fe20000410000 */
[--C-:B------:R-:W-:Y:S01]  /*b310*/  HSET2.LE.AND R6, R13, R0.reuse, PT ;  /* 0x000000000d067233 */ /* 0x100fe20003803000 */
[----:B------:R1:W2:Y:S01]  /*b320*/  MUFU.EX2 R124, R2 ;  /* 0x00000002007c7308 */ /* 0x0002a20000000800 */
[-C--:B------:R-:W-:Y:S01]  /*b330*/  FMUL.FTZ R149, R149, R129.reuse ;  /* 0x0000008195957220 */ /* 0x080fe20000410000 */
[-C--:B------:R-:W-:Y:S01]  /*b340*/  FMUL.FTZ R152, R152, R129.reuse ;  /* 0x0000008198987220 */ /* 0x080fe20000410000 */
[-C--:B------:R-:W-:Y:S01]  /*b350*/  FMUL.FTZ R153, R153, R129.reuse ;  /* 0x0000008199997220 */ /* 0x080fe20000410000 */
[----:B------:R-:W-:Y:S01]  /*b360*/  LOP3.LUT R6, R7, R6, RZ, 0xc0, !PT ;  /* 0x0000000607067212 */ /* 0x000fe200078ec0ff */
[-C--:B------:R-:W-:Y:S01]  /*b370*/  FMUL.FTZ R132, R132, R129.reuse ;  /* 0x0000008184847220 */ /* 0x080fe20000410000 */
[-C--:B------:R-:W-:Y:S01]  /*b380*/  FMUL.FTZ R133, R133, R129.reuse ;  /* 0x0000008185857220 */ /* 0x080fe20000410000 */
[-C--:B------:R-:W-:Y:S01]  /*b390*/  FMUL.FTZ R164, R164, R129.reuse ;  /* 0x00000081a4a47220 */ /* 0x080fe20000410000 */
[----:B------:R-:W-:Y:S01]  /*b3a0*/  FMUL.FTZ R165, R165, R129 ;  /* 0x00000081a5a57220 */ /* 0x000fe20000410000 */
[----:B-1----:R-:W-:Y:S01]  /*b3b0*/  HSET2.LE.AND R2, R9, R0, PT ;  /* 0x0000000009027233 */ /* 0x002fe20003803000 */
[-C--:B--2---:R-:W-:Y:S01]  /*b3c0*/  FMUL.FTZ R150, R150, R124.reuse ;  /* 0x0000007c96967220 */ /* 0x084fe20000410000 */
[----:B------:R-:W-:Y:S01]  /*b3d0*/  F2FP.BF16.F32.PACK_AB R9, R48, R213 ;  /* 0x000000d53009723e */ /* 0x000fe200000010ff */
[-C--:B------:R-:W-:Y:S01]  /*b3e0*/  FMUL.FTZ R151, R151, R124.reuse ;  /* 0x0000007c97977220 */ /* 0x080fe20000410000 */
[----:B------:R-:W-:Y:S01]  /*b3f0*/  FMUL.FTZ R154, R154, R124 ;  /* 0x0000007c9a9a7220 */ /* 0x000fe20000410000 */
[----:B------:R-:W-:Y:S01]  /*b400*/  LOP3.LUT R5, R3, R2, RZ, 0xc0, !PT ;  /* 0x0000000203057212 */ /* 0x000fe200078ec0ff */
[--C-:B------:R-:W-:Y:S01]  /*b410*/  FFMA.FTZ R2, R127, UR6, -R21.reuse ;  /* 0x000000067f027c23 */ /* 0x100fe20008010815 */
[----:B------:R-:W-:Y:S01]  /*b420*/  LOP3.LUT R7, R9, R8, RZ, 0xc0, !PT ;  /* 0x0000000809077212 */ /* 0x000fe200078ec0ff */
[----:B------:R-:W-:Y:S01]  /*b430*/  FFMA.FTZ R3, R75, UR6, -R21 ;  /* 0x000000064b037c23 */ /* 0x000fe20008010815 */
[----:B------:R-:W-:Y:S01]  /*b440*/  LOP3.LUT R9, R28, UR20, R39, 0x96, !PT ;  /* 0x000000141c097c12 */ /* 0x000fe2000f8e9627 */
[----:B------:R1:W-:Y:S01]  /*b450*/  MUFU.EX2 R199, R2 ;  /* 0x0000000200c77308 */ /* 0x0003e20000000800 */
[----:B------:R-:W-:Y:S01]  /*b460*/  FFMA.FTZ R8, R76, UR6, -R21 ;  /* 0x000000064c087c23 */ /* 0x000fe20008010815 */
[-C--:B------:R-:W-:Y:S01]  /*b470*/  FMUL.FTZ R155, R155, R124.reuse ;  /* 0x0000007c9b9b7220 */ /* 0x080fe20000410000 */
[-C--:B------:R-:W-:Y:S01]  /*b480*/  FMUL.FTZ R134, R134, R124.reuse ;  /* 0x0000007c86867220 */ /* 0x080fe20000410000 */
[-C--:B------:R-:W-:Y:S01]  /*b490*/  FMUL.FTZ R135, R135, R124.reuse ;  /* 0x0000007c87877220 */ /* 0x080fe20000410000 */
[-C--:B------:R-:W-:Y:S01]  /*b4a0*/  FMUL.FTZ R166, R166, R124.reuse ;  /* 0x0000007ca6a67220 */ /* 0x080fe20000410000 */
[----:B------:R-:W-:Y:S01]  /*b4b0*/  FMUL.FTZ R167, R167, R124 ;  /* 0x0000007ca7a77220 */ /* 0x000fe20000410000 */
[----:B------:R-:W-:Y:S01]  /*b4c0*/  HMMA.16816.F32.BF16 R148, R4, R16, R148 ;  /* 0x000000100494723c */ /* 0x000fe20000041894 */
[----:B------:R-:W-:Y:S01]  /*b4d0*/  MUFU.EX2 R138, R8 ;  /* 0x00000008008a7308 */ /* 0x000fe20000000800 */
[----:B------:R-:W-:-:S02]  /*b4e0*/  IMAD.MOV.U32 R127, RZ, RZ, R60 ;  /* 0x000000ffff7f7224 */ /* 0x000fc400078e003c */
[----:B------:R-:W-:Y:S02]  /*b4f0*/  IMAD.MOV.U32 R76, RZ, RZ, R66 ;  /* 0x000000ffff4c7224 */ /* 0x000fe400078e0042 */
[----:B------:R-:W-:Y:S02]  /*b500*/  IMAD.MOV.U32 R75, RZ, RZ, R45 ;  /* 0x000000ffff4b7224 */ /* 0x000fe400078e002d */
[C---:B------:R-:W-:Y:S01]  /*b510*/  HMMA.16816.F32.BF16 R152, R4.reuse, R18, R152 ;  /* 0x000000120498723c */ /* 0x040fe20000041898 */
[----:B------:R-:W-:Y:S02]  /*b520*/  IMAD.MOV.U32 R39, RZ, RZ, R73 ;  /* 0x000000ffff277224 */ /* 0x000fe400078e0049 */
[----:B-1----:R-:W-:Y:S02]  /*b530*/  FFMA.FTZ R2, R125, UR6, -R21 ;  /* 0x000000067d027c23 */ /* 0x002fe40008010815 */
[----:B------:R-:W-:Y:S03]  /*b540*/  MUFU.EX2 R125, R3 ;  /* 0x00000003007d7308 */ /* 0x000fe60000000800 */
[C---:B------:R-:W-:Y:S05]  /*b550*/  HMMA.16816.F32.BF16 R132, R4.reuse, R32, R132 ;  /* 0x000000200484723c */ /* 0x040fea0000041884 */
[----:B------:R1:W2:Y:S03]  /*b560*/  MUFU.EX2 R50, R2 ;  /* 0x0000000200327308 */ /* 0x0002a60000000800 */
[----:B------:R-:W-:Y:S01]  /*b570*/  HMMA.16816.F32.BF16 R164, R4, R34, R164 ;  /* 0x0000002204a4723c */ /* 0x000fe200000418a4 */
[----:B-1----:R-:W-:-:S05]  /*b580*/  FMUL.FTZ R2, R111, UR6 ;  /* 0x000000066f027c20 */ /* 0x002fca0008410000 */
[----:B------:R-:W-:Y:S01]  /*b590*/  FSEL R20, R2, RZ, P0 ;  /* 0x000000ff02147208 */ /* 0x000fe20000000000 */
[----:B------:R-:W-:-:S04]  /*b5a0*/  IMAD.WIDE.U32 R2, R9, -0x326172a9, RZ ;  /* 0xcd9e8d5709027825 */ /* 0x000fc800078e00ff */
[----:B------:R-:W-:Y:S01]  /*b5b0*/  FFMA.FTZ R8, R136, UR6, -R20 ;  /* 0x0000000688087c23 */ /* 0x000fe20008010814 */
[----:B------:R-:W-:Y:S02]  /*b5c0*/  IMAD.MOV.U32 R5, RZ, RZ, R2 ;  /* 0x000000ffff057224 */ /* 0x000fe400078e0002 */
[----:B------:R-:W-:Y:S01]  /*b5d0*/  FFMA.FTZ R4, R137, UR6, -R20 ;  /* 0x0000000689047c23 */ /* 0x000fe20008010814 */
[C---:B------:R-:W-:Y:S01]  /*b5e0*/  PRMT R7, R2.reuse, 0x7773, RZ ;  /* 0x0000777302077816 */ /* 0x040fe200000000ff */
[----:B------:R1:W-:Y:S01]  /*b5f0*/  MUFU.EX2 R212, R8 ;  /* 0x0000000800d47308 */ /* 0x0003e20000000800 */
[----:B------:R-:W-:-:S04]  /*b600*/  PRMT R6, R2, 0x7772, RZ ;  /* 0x0000777202067816 */ /* 0x000fc800000000ff */
[----:B------:R-:W-:-:S03]  /*b610*/  PRMT R9, R6, 0x5410, R7 ;  /* 0x0000541006097816 */ /* 0x000fc60000000007 */
[----:B------:R3:W-:Y:S01]  /*b620*/  MUFU.EX2 R137, R4 ;  /* 0x0000000400897308 */ /* 0x0007e20000000800 */
[----:B-1----:R-:W-:Y:S02]  /*b630*/  PRMT R8, R2, 0x7771, RZ ;  /* 0x0000777102087816 */ /* 0x002fe400000000ff */
[----:B------:R-:W-:-:S04]  /*b640*/  LOP3.LUT R2, R14, UR5, R3, 0x96, !PT ;  /* 0x000000050e027c12 */ /* 0x000fc8000f8e9603 */
[----:B------:R-:W-:Y:S02]  /*b650*/  LOP3.LUT R3, R2, 0xffff, RZ, 0xc0, !PT ;  /* 0x0000ffff02037812 */ /* 0x000fe400078ec0ff */
[----:B---3--:R-:W-:Y:S01]  /*b660*/  LOP3.LUT R4, R5, 0xff, RZ, 0xc0, !PT ;  /* 0x000000ff05047812 */ /* 0x008fe200078ec0ff */
[----:B------:R-:W-:Y:S01]  /*b670*/  FFMA.FTZ R5, R78, UR6, -R20 ;  /* 0x000000064e057c23 */ /* 0x000fe20008010814 */
[----:B------:R-:W-:Y:S01]  /*b680*/  LOP3.LUT R6, R2, 0xff, RZ, 0xc0, !PT ;  /* 0x000000ff02067812 */ /* 0x000fe200078ec0ff */
[----:B------:R-:W-:Y:S01]  /*b690*/  IMAD.MOV.U32 R78, RZ, RZ, R46 ;  /* 0x000000ffff4e7224 */ /* 0x000fe200078e002e */
[----:B------:R-:W-:Y:S01]  /*b6a0*/  PRMT R7, R4, 0x5410, R8 ;  /* 0x0000541004077816 */ /* 0x000fe20000000008 */
[----:B------:R1:W-:Y:S01]  /*b6b0*/  MUFU.EX2 R51, R5 ;  /* 0x0000000500337308 */ /* 0x0003e20000000800 */
[----:B------:R-:W-:Y:S02]  /*b6c0*/  FSEL R4, R112, RZ, P1 ;  /* 0x000000ff70047208 */ /* 0x000fe40000800000 */
[----:B------:R-:W-:-:S03]  /*b6d0*/  SHF.R.U32.HI R3, RZ, 0x8, R3 ;  /* 0x00000008ff037819 */ /* 0x000fc60000011603 */
[----:B------:R-:W-:Y:S01]  /*b6e0*/  FADD.FTZ R4, R140, -R4 ;  /* 0x800000048c047221 */ /* 0x000fe20000010000 */
[--C-:B------:R-:W-:Y:S01]  /*b6f0*/  PRMT R8, R6, 0x5410, R3.reuse ;  /* 0x0000541006087816 */ /* 0x100fe20000000003 */
[----:B--2---:R-:W-:Y:S01]  /*b700*/  IMAD.MOV.U32 R140, RZ, RZ, R50 ;  /* 0x000000ffff8c7224 */ /* 0x004fe200078e0032 */
[----:B------:R-:W-:Y:S01]  /*b710*/  PRMT R3, R2, 0x7632, R3 ;  /* 0x0000763202037816 */ /* 0x000fe20000000003 */
[----:B------:R-:W-:Y:S01]  /*b720*/  FMUL.FTZ R10, R4, UR6 ;  /* 0x00000006040a7c20 */ /* 0x000fe20008410000 */
[----:B------:R-:W-:Y:S02]  /*b730*/  FSEL R6, R111, RZ, P0 ;  /* 0x000000ff6f067208 */ /* 0x000fe40000000000 */
[----:B------:R-:W-:Y:S01]  /*b740*/  LOP3.LUT R4, R3, 0xff, RZ, 0xc0, !PT ;  /* 0x000000ff03047812 */ /* 0x000fe200078ec0ff */
[----:B------:R-:W2:Y:S01]  /*b750*/  MUFU.EX2 R116, R10 ;  /* 0x0000000a00747308 */ /* 0x000ea20000000800 */
[----:B------:R-:W-:Y:S01]  /*b760*/  LOP3.LUT R3, R9, 0xff00ff, RZ, 0xc0, !PT ;  /* 0x00ff00ff09037812 */ /* 0x000fe200078ec0ff */
[----:B-1----:R-:W-:-:S06]  /*b770*/  FFMA.FTZ R5, R77, UR6, -R20 ;  /* 0x000000064d057c23 */ /* 0x002fcc0008010814 */
[----:B------:R1:W3:Y:S01]  /*b780*/  MUFU.EX2 R50, R5 ;  /* 0x0000000500327308 */ /* 0x0002e20000000800 */
[-C--:B--2---:R-:W-:Y:S01]  /*b790*/  FMUL.FTZ R144, R144, R116.reuse ;  /* 0x0000007490907220 */ /* 0x084fe20000410000 */
[-C--:B------:R-:W-:Y:S01]  /*b7a0*/  FMUL.FTZ R145, R145, R116.reuse ;  /* 0x0000007491917220 */ /* 0x080fe20000410000 */
[-C--:B------:R-:W-:Y:S01]  /*b7b0*/  FMUL.FTZ R156, R156, R116.reuse ;  /* 0x000000749c9c7220 */ /* 0x080fe20000410000 */
[-C--:B------:R-:W-:Y:S01]  /*b7c0*/  FMUL.FTZ R157, R157, R116.reuse ;  /* 0x000000749d9d7220 */ /* 0x080fe20000410000 */
[-C--:B------:R-:W-:Y:S01]  /*b7d0*/  FMUL.FTZ R160, R160, R116.reuse ;  /* 0x00000074a0a07220 */ /* 0x080fe20000410000 */
[-C--:B------:R-:W-:Y:S01]  /*b7e0*/  FMUL.FTZ R161, R161, R116.reuse ;  /* 0x00000074a1a17220 */ /* 0x080fe20000410000 */
[-C--:B------:R-:W-:Y:S01]  /*b7f0*/  FMUL.FTZ R168, R168, R116.reuse ;  /* 0x00000074a8a87220 */ /* 0x080fe20000410000 */
[----:B------:R-:W-:Y:S01]  /*b800*/  FMUL.FTZ R169, R169, R116 ;  /* 0x00000074a9a97220 */ /* 0x000fe20000410000 */
[----:B-1----:R-:W-:Y:S01]  /*b810*/  SHF.R.U32.HI R5, RZ, 0x18, R2 ;  /* 0x00000018ff057819 */ /* 0x002fe20000011602 */
[----:B------:R-:W-:Y:S01]  /*b820*/  FADD.FTZ R2, R139, -R6 ;  /* 0x800000068b027221 */ /* 0x000fe20000010000 */
[----:B------:R-:W-:-:S02]  /*b830*/  IMAD.MOV.U32 R139, RZ, RZ, R74 ;  /* 0x000000ffff8b7224 */ /* 0x000fc400078e004a */
[----:B------:R-:W-:Y:S01]  /*b840*/  PRMT R6, R4, 0x5410, R5 ;  /* 0x0000541004067816 */ /* 0x000fe20000000005 */
[----:B------:R-:W-:Y:S01]  /*b850*/  FMUL.FTZ R5, R2, UR6 ;  /* 0x0000000602057c20 */ /* 0x000fe20008410000 */
[--C-:B------:R-:W-:Y:S01]  /*b860*/  HSET2.LE.AND R2, R7, R0.reuse, PT ;  /* 0x0000000007027233 */ /* 0x100fe20003803000 */
[----:B------:R-:W-:Y:S01]  /*b870*/  IMAD.MOV.U32 R74, RZ, RZ, R52 ;  /* 0x000000ffff4a7224 */ /* 0x000fe200078e0034 */
[----:B------:R-:W-:Y:S01]  /*b880*/  HSET2.LE.AND R4, R3, R0, PT ;  /* 0x0000000003047233 */ /* 0x000fe20003803000 */
[----:B------:R3:W1:Y:S01]  /*b890*/  MUFU.EX2 R115, R5 ;  /* 0x0000000500737308 */ /* 0x0006620000000800 */
[----:B------:R-:W-:-:S04]  /*b8a0*/  F2FP.BF16.F32.PACK_AB R3, R125, R138 ;  /* 0x0000008a7d03723e */ /* 0x000fc800000010ff */
[----:B------:R-:W-:Y:S01]  /*b8b0*/  LOP3.LUT R10, R3, R2, RZ, 0xc0, !PT ;  /* 0x00000002030a7212 */ /* 0x000fe200078ec0ff */
[--C-:B------:R-:W-:Y:S01]  /*b8c0*/  FFMA.FTZ R3, R82, UR6, -R22.reuse ;  /* 0x0000000652037c23 */ /* 0x100fe20008010816 */
[--C-:B------:R-:W-:Y:S01]  /*b8d0*/  HSET2.LE.AND R2, R8, R0.reuse, PT ;  /* 0x0000000008027233 */ /* 0x100fe20003803000 */
[----:B------:R-:W-:Y:S02]  /*b8e0*/  IMAD.MOV.U32 R82, RZ, RZ, R211 ;  /* 0x000000ffff527224 */ /* 0x000fe400078e00d3 */
[----:B------:R2:W4:Y:S01]  /*b8f0*/  MUFU.EX2 R12, R3 ;  /* 0x00000003000c7308 */ /* 0x0005220000000800 */
[----:B---3--:R-:W-:Y:S01]  /*b900*/  F2FP.BF16.F32.PACK_AB R5, R50, R51 ;  /* 0x000000333205723e */ /* 0x008fe200000010ff */
[-C--:B-1----:R-:W-:Y:S01]  /*b910*/  FMUL.FTZ R146, R146, R115.reuse ;  /* 0x0000007392927220 */ /* 0x082fe20000410000 */
[-C--:B------:R-:W-:Y:S01]  /*b920*/  FMUL.FTZ R147, R147, R115.reuse ;  /* 0x0000007393937220 */ /* 0x080fe20000410000 */
[-C--:B------:R-:W-:Y:S01]  /*b930*/  FMUL.FTZ R158, R158, R115.reuse ;  /* 0x000000739e9e7220 */ /* 0x080fe20000410000 */
[----:B------:R-:W-:Y:S01]  /*b940*/  LOP3.LUT R11, R5, R4, RZ, 0xc0, !PT ;  /* 0x00000004050b7212 */ /* 0x000fe200078ec0ff */
[-C--:B------:R-:W-:Y:S01]  /*b950*/  FMUL.FTZ R159, R159, R115.reuse ;  /* 0x000000739f9f7220 */ /* 0x080fe20000410000 */
[----:B------:R-:W-:Y:S01]  /*b960*/  HSET2.LE.AND R4, R6, R0, PT ;  /* 0x0000000006047233 */ /* 0x000fe20003803000 */
[--C-:B------:R-:W-:Y:S01]  /*b970*/  FFMA.FTZ R6, R81, UR6, -R22.reuse ;  /* 0x0000000651067c23 */ /* 0x100fe20008010816 */
[----:B------:R-:W-:Y:S01]  /*b980*/  F2FP.BF16.F32.PACK_AB R5, R137, R212 ;  /* 0x000000d48905723e */ /* 0x000fe200000010ff */
[----:B------:R-:W-:Y:S01]  /*b990*/  FMUL.FTZ R162, R162, R115 ;  /* 0x00000073a2a27220 */ /* 0x000fe20000410000 */
[----:B--2---:R-:W-:Y:S01]  /*b9a0*/  F2FP.BF16.F32.PACK_AB R3, R140, R199 ;  /* 0x000000c78c03723e */ /* 0x004fe200000010ff */
[----:B------:R-:W-:Y:S01]  /*b9b0*/  MUFU.EX2 R77, R6 ;  /* 0x00000006004d7308 */ /* 0x000fe20000000800 */
[----:B------:R-:W-:Y:S01]  /*b9c0*/  LOP3.LUT R9, R5, R4, RZ, 0xc0, !PT ;  /* 0x0000000405097212 */ /* 0x000fe200078ec0ff */
[--C-:B------:R-:W-:Y:S01]  /*b9d0*/  FFMA.FTZ R4, R80, UR6, -R22.reuse ;  /* 0x0000000650047c23 */ /* 0x100fe20008010816 */
[----:B------:R-:W-:Y:S01]  /*b9e0*/  LOP3.LUT R8, R3, R2, RZ, 0xc0, !PT ;  /* 0x0000000203087212 */ /* 0x000fe200078ec0ff */
[----:B------:R-:W-:Y:S01]  /*b9f0*/  FFMA.FTZ R2, R79, UR6, -R22 ;  /* 0x000000064f027c23 */ /* 0x000fe20008010816 */
[----:B------:R-:W-:Y:S01]  /*ba00*/  FFMA.FTZ R5, R141, UR6, -R23 ;  /* 0x000000068d057c23 */ /* 0x000fe20008010817 */
[----:B----4-:R-:W-:-:S02]  /*ba10*/  IMAD.MOV.U32 R79, RZ, RZ, R12 ;  /* 0x000000ffff4f7224 */ /* 0x010fc400078e000c */
[-C--:B------:R-:W-:Y:S01]  /*ba20*/  FMUL.FTZ R163, R163, R115.reuse ;  /* 0x00000073a3a37220 */ /* 0x080fe20000410000 */
[----:B------:R1:W2:Y:S01]  /*ba30*/  MUFU.EX2 R28, R2 ;  /* 0x00000002001c7308 */ /* 0x0002a20000000800 */
[-C--:B------:R-:W-:Y:S01]  /*ba40*/  FMUL.FTZ R170, R170, R115.reuse ;  /* 0x00000073aaaa7220 */ /* 0x080fe20000410000 */
[C---:B------:R-:W-:Y:S01]  /*ba50*/  HMMA.16816.F32.BF16 R56, R8.reuse, R16, R144 ;  /* 0x000000100838723c */ /* 0x040fe20000041890 */
[----:B------:R-:W-:Y:S01]  /*ba60*/  FMUL.FTZ R171, R171, R115 ;  /* 0x00000073abab7220 */ /* 0x000fe20000410000 */
[----:B------:R-:W-:Y:S02]  /*ba70*/  IMAD.MOV.U32 R81, RZ, RZ, R76 ;  /* 0x000000ffff517224 */ /* 0x000fe400078e004c */
[----:B------:R-:W-:Y:S02]  /*ba80*/  IMAD.MOV.U32 R80, RZ, RZ, R51 ;  /* 0x000000ffff507224 */ /* 0x000fe400078e0033 */
[----:B------:R3:W-:Y:S01]  /*ba90*/  MUFU.EX2 R187, R4 ;  /* 0x0000000400bb7308 */ /* 0x0007e20000000800 */
[----:B------:R-:W-:Y:S01]  /*baa0*/  IMAD.MOV.U32 R141, RZ, RZ, R55 ;  /* 0x000000ffff8d7224 */ /* 0x000fe200078e0037 */
[----:B------:R-:W-:Y:S01]  /*bab0*/  HMMA.16816.F32.BF16 R68, R8, R18, R156 ;  /* 0x000000120844723c */ /* 0x000fe2000004189c */
[----:B------:R-:W-:-:S02]  /*bac0*/  IMAD.MOV.U32 R157, RZ, RZ, R47 ;  /* 0x000000ffff9d7224 */ /* 0x000fc400078e002f */
[----:B------:R-:W-:Y:S02]  /*bad0*/  IMAD.MOV.U32 R76, RZ, RZ, R44 ;  /* 0x000000ffff4c7224 */ /* 0x000fe400078e002c */
[----:B------:R-:W-:Y:S01]  /*bae0*/  IMAD.MOV.U32 R158, RZ, RZ, R127 ;  /* 0x000000ffff9e7224 */ /* 0x000fe200078e007f */
[----:B------:R4:W4:Y:S01]  /*baf0*/  MUFU.EX2 R14, R5 ;  /* 0x00000005000e7308 */ /* 0x0009220000000800 */
[----:B-1----:R-:W-:Y:S01]  /*bb00*/  LOP3.LUT R2, R26, UR11, R25, 0x96, !PT ;  /* 0x0000000b1a027c12 */ /* 0x002fe2000f8e9619 */
[----:B--2---:R-:W-:Y:S01]  /*bb10*/  IMAD.MOV.U32 R159, RZ, RZ, R28 ;  /* 0x000000ffff9f7224 */ /* 0x004fe200078e001c */
[----:B------:R-:W-:Y:S01]  /*bb20*/  HMMA.16816.F32.BF16 R64, R8, R32, R160 ;  /* 0x000000200840723c */ /* 0x000fe200000418a0 */
[----:B------:R-:W-:Y:S01]  /*bb30*/  IMAD.MOV.U32 R162, RZ, RZ, R54 ;  /* 0x000000ffffa27224 */ /* 0x000fe200078e0036 */
[----:B------:R-:W-:Y:S01]  /*bb40*/  MOV R160, R53 ;  /* 0x0000003500a07202 */ /* 0x000fe20000000f00 */
[----:B------:R-:W-:-:S04]  /*bb50*/  IMAD.WIDE.U32 R2, R2, -0x2daee0ad, RZ ;  /* 0xd2511f5302027825 */ /* 0x000fc800078e00ff */
[----:B---3--:R-:W-:Y:S01]  /*bb60*/  IMAD.MOV.U32 R4, RZ, RZ, R2 ;  /* 0x000000ffff047224 */ /* 0x008fe200078e0002 */
[----:B------:R-:W-:Y:S01]  /*bb70*/  LOP3.LUT R3, R30, UR15, R3, 0x96, !PT ;  /* 0x0000000f1e037c12 */ /* 0x000fe2000f8e9603 */
[----:B------:R-:W-:Y:S01]  /*bb80*/  HMMA.16816.F32.BF16 R60, R8, R34, R168 ;  /* 0x00000022083c723c */ /* 0x000fe200000418a8 */
[C---:B------:R-:W-:Y:S01]  /*bb90*/  PRMT R13, R2.reuse, 0x7771, RZ ;  /* 0x00007771020d7816 */ /* 0x040fe200000000ff */
[----:B------:R-:W1:Y:S01]  /*bba0*/  LDSM.16.MT88.4 R28, [R208+0x4400] ;  /* 0x00440000d01c783b */ /* 0x000e620000004200 */
[C---:B------:R-:W-:Y:S01]  /*bbb0*/  PRMT R12, R2.reuse, 0x7773, RZ ;  /* 0x00007773020c7816 */ /* 0x040fe200000000ff */
[----:B------:R-:W-:Y:S01]  /*bbc0*/  IMAD.MOV.U32 R170, RZ, RZ, R48 ;  /* 0x000000ffffaa7224 */ /* 0x000fe200078e0030 */
[----:B------:R-:W-:Y:S01]  /*bbd0*/  PRMT R7, R2, 0x7772, RZ ;  /* 0x0000777202077816 */ /* 0x000fe200000000ff */
[----:B------:R-:W-:Y:S01]  /*bbe0*/  FFMA.FTZ R2, R84, UR6, -R23 ;  /* 0x0000000654027c23 */ /* 0x000fe20008010817 */
[----:B----4-:R-:W-:Y:S01]  /*bbf0*/  LOP3.LUT R5, R4, 0xff, RZ, 0xc0, !PT ;  /* 0x000000ff04057812 */ /* 0x010fe200078ec0ff */
[----:B------:R-:W-:Y:S01]  /*bc00*/  IMAD.MOV.U32 R127, RZ, RZ, R209 ;  /* 0x000000ffff7f7224 */ /* 0x000fe200078e00d1 */
[C---:B------:R-:W-:Y:S01]  /*bc10*/  LOP3.LUT R4, R3.reuse, 0xffff, RZ, 0xc0, !PT ;  /* 0x0000ffff03047812 */ /* 0x040fe200078ec0ff */
[----:B------:R2:W-:Y:S01]  /*bc20*/  MUFU.EX2 R147, R2 ;  /* 0x0000000200937308 */ /* 0x0005e20000000800 */
[----:B------:R-:W-:Y:S01]  /*bc30*/  LOP3.LUT R6, R3, 0xff, RZ, 0xc0, !PT ;  /* 0x000000ff03067812 */ /* 0x000fe200078ec0ff */
[----:B------:R-:W-:Y:S01]  /*bc40*/  IMAD.MOV.U32 R84, RZ, RZ, R72 ;  /* 0x000000ffff547224 */ /* 0x000fe200078e0048 */
[----:B------:R-:W-:Y:S01]  /*bc50*/  PRMT R13, R5, 0x5410, R13 ;  /* 0x00005410050d7816 */ /* 0x000fe2000000000d */
[----:B------:R-:W-:Y:S01]  /*bc60*/  FFMA.FTZ R5, R87, UR6, -R23 ;  /* 0x0000000657057c23 */ /* 0x000fe20008010817 */
[----:B------:R-:W-:Y:S01]  /*bc70*/  PRMT R12, R7, 0x5410, R12 ;  /* 0x00005410070c7816 */ /* 0x000fe2000000000c */
[----:B------:R-:W-:Y:S01]  /*bc80*/  IMAD.MOV.U32 R87, RZ, RZ, R50 ;  /* 0x000000ffff577224 */ /* 0x000fe200078e0032 */
[----:B------:R-:W-:Y:S01]  /*bc90*/  MOV R156, R14 ;  /* 0x0000000e009c7202 */ /* 0x000fe20000000f00 */
[----:B------:R3:W-:Y:S01]  /*bca0*/  MUFU.EX2 R186, R5 ;  /* 0x0000000500ba7308 */ /* 0x0007e20000000800 */
[----:B------:R-:W-:Y:S01]  /*bcb0*/  SHF.R.U32.HI R7, RZ, 0x18, R3 ;  /* 0x00000018ff077819 */ /* 0x000fe20000011603 */
[----:B------:R-:W-:Y:S01]  /*bcc0*/  VIADD R14, R126, 0xfffffff9 ;  /* 0xfffffff97e0e7836 */ /* 0x000fe20000000000 */
[----:B--2---:R-:W-:Y:S01]  /*bcd0*/  SHF.R.U32.HI R2, RZ, 0x8, R4 ;  /* 0x00000008ff027819 */ /* 0x004fe20000011604 */
[----:B------:R-:W-:-:S03]  /*bce0*/  FFMA.FTZ R4, R86, UR6, -R23 ;  /* 0x0000000656047c23 */ /* 0x000fc60008010817 */
[--C-:B------:R-:W-:Y:S01]  /*bcf0*/  PRMT R6, R6, 0x5410, R2.reuse ;  /* 0x0000541006067816 */ /* 0x100fe20000000002 */
[----:B------:R2:W4:Y:S01]  /*bd00*/  MUFU.EX2 R16, R4 ;  /* 0x0000000400107308 */ /* 0x0005220000000800 */
[----:B------:R-:W-:Y:S02]  /*bd10*/  PRMT R2, R3, 0x7632, R2 ;  /* 0x0000763203027816 */ /* 0x000fe40000000002 */
[----:B------:R-:W-:Y:S01]  /*bd20*/  F2FP.BF16.F32.PACK_AB R3, R77, R79 ;  /* 0x0000004f4d03723e */ /* 0x000fe200000010ff */
[----:B---3--:R-:W-:Y:S01]  /*bd30*/  FFMA.FTZ R5, R143, UR6, -R21 ;  /* 0x000000068f057c23 */ /* 0x008fe20008010815 */
[----:B------:R-:W-:-:S03]  /*bd40*/  IMAD.MOV.U32 R143, RZ, RZ, R49 ;  /* 0x000000ffff8f7224 */ /* 0x000fc600078e0031 */
[----:B------:R3:W-:Y:S01]  /*bd50*/  MUFU.EX2 R144, R5 ;  /* 0x0000000500907308 */ /* 0x0007e20000000800 */
[----:B--2---:R-:W-:Y:S02]  /*bd60*/  LOP3.LUT R4, R2, 0xff, RZ, 0xc0, !PT ;  /* 0x000000ff02047812 */ /* 0x004fe400078ec0ff */
[--C-:B------:R-:W-:Y:S02]  /*bd70*/  HSET2.LE.AND R2, R6, R0.reuse, PT ;  /* 0x0000000006027233 */ /* 0x100fe40003803000 */
[----:B------:R-:W-:Y:S02]  /*bd80*/  PRMT R7, R4, 0x5410, R7 ;  /* 0x0000541004077816 */ /* 0x000fe40000000007 */
[----:B------:R-:W-:Y:S02]  /*bd90*/  HSET2.LE.AND R6, R13, R0, PT ;  /* 0x000000000d067233 */ /* 0x000fe40003803000 */
[----:B------:R-:W-:Y:S02]  /*bda0*/  LOP3.LUT R4, R3, R2, RZ, 0xc0, !PT ;  /* 0x0000000203047212 */ /* 0x000fe400078ec0ff */
[----:B------:R-:W-:-:S02]  /*bdb0*/  LOP3.LUT R2, R14, UR19, R231, 0x96, !PT ;  /* 0x000000130e027c12 */ /* 0x000fc4000f8e96e7 */
[----:B------:R-:W-:Y:S01]  /*bdc0*/  LOP3.LUT R3, R12, 0xff00ff, RZ, 0xc0, !PT ;  /* 0x00ff00ff0c037812 */ /* 0x000fe200078ec0ff */
[----:B------:R-:W-:Y:S01]  /*bdd0*/  FFMA.FTZ R12, R142, UR6, -R21 ;  /* 0x000000068e0c7c23 */ /* 0x000fe20008010815 */
[----:B----4-:R-:W-:Y:S01]  /*bde0*/  IMAD.MOV.U32 R142, RZ, RZ, R16 ;  /* 0x000000ffff8e7224 */ /* 0x010fe200078e0010 */
[----:B------:R-:W-:Y:S01]  /*bdf0*/  LOP3.LUT R16, R36, UR11, R15, 0x96, !PT ;  /* 0x0000000b24107c12 */ /* 0x000fe2000f8e960f */
[----:B------:R-:W-:Y:S01]  /*be00*/  IMAD.WIDE.U32 R8, R2, -0x326172a9, RZ ;  /* 0xcd9e8d5702087825 */ /* 0x000fe200078e00ff */
[--C-:B------:R-:W-:Y:S01]  /*be10*/  HSET2.LE.AND R10, R3, R0.reuse, PT ;  /* 0x00000000030a7233 */ /* 0x100fe20003803000 */
[----:B------:R2:W-:Y:S01]  /*be20*/  MUFU.EX2 R146, R12 ;  /* 0x0000000c00927308 */ /* 0x0005e20000000800 */
[----:B------:R-:W-:Y:S02]  /*be30*/  HSET2.LE.AND R2, R7, R0, PT ;  /* 0x0000000007027233 */ /* 0x000fe40003803000 */
[----:B------:R-:W-:Y:S02]  /*be40*/  F2FP.BF16.F32.PACK_AB R3, R147, R156 ;  /* 0x0000009c9303723e */ /* 0x000fe400000010ff */
[----:B------:R-:W-:-:S02]  /*be50*/  F2FP.BF16.F32.PACK_AB R7, R187, R159 ;  /* 0x0000009fbb07723e */ /* 0x000fc400000010ff */
[----:B------:R-:W-:Y:S02]  /*be60*/  F2FP.BF16.F32.PACK_AB R11, R186, R142 ;  /* 0x0000008eba0b723e */ /* 0x000fe400000010ff */
[----:B---3--:R-:W-:Y:S01]  /*be70*/  LOP3.LUT R5, R3, R2, RZ, 0xc0, !PT ;  /* 0x0000000203057212 */ /* 0x008fe200078ec0ff */
[----:B------:R-:W-:Y:S01]  /*be80*/  FFMA.FTZ R3, R85, UR6, -R21 ;  /* 0x0000000655037c23 */ /* 0x000fe20008010815 */
[----:B------:R-:W-:Y:S02]  /*be90*/  LOP3.LUT R6, R7, R6, RZ, 0xc0, !PT ;  /* 0x0000000607067212 */ /* 0x000fe400078ec0ff */
[----:B------:R-:W-:Y:S01]  /*bea0*/  LOP3.LUT R7, R11, R10, RZ, 0xc0, !PT ;  /* 0x0000000a0b077212 */ /* 0x000fe200078ec0ff */
[----:B------:R3:W-:Y:S01]  /*beb0*/  MUFU.EX2 R145, R3 ;  /* 0x0000000300917308 */ /* 0x0007e20000000800 */
[----:B------:R-:W-:Y:S02]  /*bec0*/  LOP3.LUT R2, R228, UR7, R9, 0x96, !PT ;  /* 0x00000007e4027c12 */ /* 0x000fe4000f8e9609 */
[----:B------:R-:W-:Y:S01]  /*bed0*/  LOP3.LUT R10, R8, UR4, R243, 0x96, !PT ;  /* 0x00000004080a7c12 */ /* 0x000fe2000f8e96f3 */
[----:B--2---:R-:W-:Y:S01]  /*bee0*/  FFMA.FTZ R12, R83, UR6, -R21 ;  /* 0x00000006530c7c23 */ /* 0x004fe20008010815 */
[----:B------:R-:W-:Y:S01]  /*bef0*/  LOP3.LUT R13, R222, UR7, R9, 0x96, !PT ;  /* 0x00000007de0d7c12 */ /* 0x000fe2000f8e9609 */
[----:B-1----:R-:W-:Y:S01]  /*bf00*/  HMMA.16816.F32.BF16 R48, R4, R28, R148 ;  /* 0x0000001c0430723c */ /* 0x002fe20000041894 */
[----:B------:R-:W-:Y:S01]  /*bf10*/  LOP3.LUT R14, R8, UR4, R227, 0x96, !PT ;  /* 0x00000004080e7c12 */ /* 0x000fe2000f8e96e3 */
[----:B------:R-:W-:Y:S01]  /*bf20*/  IMAD.WIDE.U32 R10, R10, -0x2daee0ad, RZ ;  /* 0xd2511f530a0a7825 */ /* 0x000fe200078e00ff */
[----:B------:R1:W2:Y:S03]  /*bf30*/  MUFU.EX2 R211, R12 ;  /* 0x0000000c00d37308 */ /* 0x0002a60000000800 */
[----:B------:R-:W-:-:S02]  /*bf40*/  IMAD.WIDE.U32 R8, R13, -0x2daee0ad, RZ ;  /* 0xd2511f530d087825 */ /* 0x000fc400078e00ff */
[----:B------:R-:W-:Y:S02]  /*bf50*/  HMMA.16816.F32.BF16 R44, R4, R30, R152 ;  /* 0x0000001e042c723c */ /* 0x000fe40000041898 */
[----:B------:R-:W-:Y:S01]  /*bf60*/  IMAD.WIDE.U32 R14, R14, -0x2daee0ad, RZ ;  /* 0xd2511f530e0e7825 */ /* 0x000fe200078e00ff */
[----:B------:R-:W-:-:S03]  /*bf70*/  LOP3.LUT R17, R232, UR23, R9, 0x96, !PT ;  /* 0x00000017e8117c12 */ /* 0x000fc6000f8e9609 */
[----:B---3--:R-:W-:Y:S02]  /*bf80*/  IMAD.WIDE.U32 R2, R2, -0x2daee0ad, RZ ;  /* 0xd2511f5302027825 */ /* 0x008fe400078e00ff */
[C---:B------:R-:W-:Y:S02]  /*bf90*/  HMMA.16816.F32.BF16 R52, R4.reuse, R40, R132 ;  /* 0x000000280434723c */ /* 0x040fe40000041884 */
[----:B------:R-:W-:Y:S01]  /*bfa0*/  IMAD.MOV.U32 R135, RZ, RZ, R160 ;  /* 0x000000ffff877224 */ /* 0x000fe200078e00a0 */
[----:B------:R-:W-:Y:S01]  /*bfb0*/  LOP3.LUT R2, R2, UR22, R11, 0x96, !PT ;  /* 0x0000001602027c12 */ /* 0x000fe2000f8e960b */
[----:B------:R-:W-:Y:S01]  /*bfc0*/  IMAD.MOV.U32 R148, RZ, RZ, R143 ;  /* 0x000000ffff947224 */ /* 0x000fe200078e008f */
[----:B-1----:R-:W-:Y:S01]  /*bfd0*/  LOP3.LUT R12, R234, UR23, R3, 0x96, !PT ;  /* 0x00000017ea0c7c12 */ /* 0x002fe2000f8e9603 */
[----:B------:R-:W-:Y:S01]  /*bfe0*/  FFMA.FTZ R3, R96, UR6, -R21 ;  /* 0x0000000660037c23 */ /* 0x000fe20008010815 */
[----:B------:R-:W-:Y:S01]  /*bff0*/  LOP3.LUT R11, R8, UR22, R15, 0x96, !PT ;  /* 0x00000016080b7c12 */ /* 0x000fe2000f8e960f */
[----:B------:R-:W-:Y:S01]  /*c000*/  IMAD.WIDE.U32 R24, R2, -0x326172a9, RZ ;  /* 0xcd9e8d5702187825 */ /* 0x000fe200078e00ff */
[----:B------:R-:W-:Y:S01]  /*c010*/  HMMA.16816.F32.BF16 R164, R4, R42, R164 ;  /* 0x0000002a04a4723c */ /* 0x000fe200000418a4 */
[----:B------:R1:W-:Y:S02]  /*c020*/  MUFU.EX2 R85, R3 ;  /* 0x0000000300557308 */ /* 0x0003e40000000800 */
[----:B------:R-:W-:Y:S01]  /*c030*/  FFMA.FTZ R8, R97, UR6, -R21 ;  /* 0x0000000661087c23 */ /* 0x000fe20008010815 */
[----:B------:R-:W-:-:S04]  /*c040*/  IMAD.WIDE.U32 R12, R12, -0x326172a9, RZ ;  /* 0xcd9e8d570c0c7825 */ /* 0x000fc800078e00ff */
[----:B------:R-:W-:Y:S01]  /*c050*/  FFMA.FTZ R4, R88, UR6, -R21 ;  /* 0x0000000658047c23 */ /* 0x000fe20008010815 */
[----:B------:R-:W-:Y:S01]  /*c060*/  MOV R97, R162 ;  /* 0x000000a200617202 */ /* 0x000fe20000000f00 */
[----:B------:R-:W-:Y:S01]  /*c070*/  IMAD.WIDE.U32 R18, R11, -0x326172a9, RZ ;  /* 0xcd9e8d570b127825 */ /* 0x000fe200078e00ff */
[----:B------:R-:W-:Y:S01]  /*c080*/  LOP3.LUT R9, R242, UR9, R13, 0x96, !PT ;  /* 0x00000009f2097c12 */ /* 0x000fe2000f8e960d */
[----:B------:R3:W-:Y:S01]  /*c090*/  MUFU.EX2 R153, R8 ;  /* 0x0000000800997308 */ /* 0x0007e20000000800 */
[----:B------:R-:W-:Y:S01]  /*c0a0*/  LOP3.LUT R13, R12, UR8, R25, 0x96, !PT ;  /* 0x000000080c0d7c12 */ /* 0x000fe2000f8e9619 */
[----:B------:R-:W-:Y:S02]  /*c0b0*/  IMAD.MOV.U32 R96, RZ, RZ, R170 ;  /* 0x000000ffff607224 */ /* 0x000fe400078e00aa */
[----:B------:R-:W-:Y:S02]  /*c0c0*/  IMAD.MOV.U32 R151, RZ, RZ, R87 ;  /* 0x000000ffff977224 */ /* 0x000fe400078e0057 */
[----:B------:R-:W-:-:S02]  /*c0d0*/  IMAD.WIDE.U32 R32, R13, -0x2daee0ad, RZ ;  /* 0xd2511f530d207825 */ /* 0x000fc400078e00ff */
[----:B------:R4:W-:Y:S02]  /*c0e0*/  MUFU.EX2 R150, R4 ;  /* 0x0000000400967308 */ /* 0x0009e40000000800 */
[----:B-1----:R-:W-:-:S04]  /*c0f0*/  IMAD.WIDE.U32 R2, R16, -0x2daee0ad, RZ ;  /* 0xd2511f5310027825 */ /* 0x002fc800078e00ff */
[----:B------:R-:W-:Y:S01]  /*c100*/  IMAD.MOV.U32 R6, RZ, RZ, R2 ;  /* 0x000000ffff067224 */ /* 0x000fe200078e0002 */
[C---:B------:R-:W-:Y:S01]  /*c110*/  PRMT R12, R2.reuse, 0x7771, RZ ;  /* 0x00007771020c7816 */ /* 0x040fe200000000ff */
[----:B------:R-:W-:Y:S01]  /*c120*/  IMAD.WIDE.U32 R16, R17, -0x326172a9, RZ ;  /* 0xcd9e8d5711107825 */ /* 0x000fe200078e00ff */
[C---:B------:R-:W-:Y:S02]  /*c130*/  PRMT R7, R2.reuse, 0x7773, RZ ;  /* 0x0000777302077816 */ /* 0x040fe400000000ff */
[----:B------:R-:W-:Y:S01]  /*c140*/  PRMT R5, R2, 0x7772, RZ ;  /* 0x0000777202057816 */ /* 0x000fe200000000ff */
[--C-:B------:R-:W-:Y:S01]  /*c150*/  FFMA.FTZ R2, R214, UR6, -R20.reuse ;  /* 0x00000006d6027c23 */ /* 0x100fe20008010814 */
[----:B------:R-:W-:Y:S01]  /*c160*/  LOP3.LUT R3, R38, UR15, R3, 0x96, !PT ;  /* 0x0000000f26037c12 */ /* 0x000fe2000f8e9603 */
[----:B---3--:R-:W-:Y:S01]  /*c170*/  IMAD.WIDE.U32 R8, R9, -0x2daee0ad, RZ ;  /* 0xd2511f5309087825 */ /* 0x008fe200078e00ff */
[----:B------:R-:W-:Y:S01]  /*c180*/  PRMT R7, R5, 0x5410, R7 ;  /* 0x0000541005077816 */ /* 0x000fe20000000007 */
[----:B------:R1:W-:Y:S02]  /*c190*/  MUFU.EX2 R132, R2 ;  /* 0x0000000200847308 */ /* 0x0003e40000000800 */
[--C-:B------:R-:W-:Y:S01]  /*c1a0*/  FFMA.FTZ R5, R91, UR6, -R20.reuse ;  /* 0x000000065b057c23 */ /* 0x100fe20008010814 */
[----:B----4-:R-:W-:Y:S01]  /*c1b0*/  LOP3.LUT R4, R6, 0xff, RZ, 0xc0, !PT ;  /* 0x000000ff06047812 */ /* 0x010fe200078ec0ff */
[----:B------:R-:W-:Y:S01]  /*c1c0*/  FFMA.FTZ R6, R215, UR6, -R20 ;  /* 0x00000006d7067c23 */ /* 0x000fe20008010814 */
[----:B------:R-:W-:Y:S01]  /*c1d0*/  LOP3.LUT R15, R16, UR8, R19, 0x96, !PT ;  /* 0x00000008100f7c12 */ /* 0x000fe2000f8e9613 */
[----:B------:R-:W-:Y:S01]  /*c1e0*/  IMAD.MOV.U32 R215, RZ, RZ, R39 ;  /* 0x000000ffffd77224 */ /* 0x000fe200078e0027 */
[----:B------:R-:W-:Y:S01]  /*c1f0*/  LOP3.LUT R19, R8, UR20, R33, 0x96, !PT ;  /* 0x0000001408137c12 */ /* 0x000fe2000f8e9621 */
[----:B------:R-:W-:Y:S01]  /*c200*/  IMAD.MOV.U32 R214, RZ, RZ, R157 ;  /* 0x000000ffffd67224 */ /* 0x000fe200078e009d */
[----:B------:R3:W-:Y:S01]  /*c210*/  MUFU.EX2 R209, R5 ;  /* 0x0000000500d17308 */ /* 0x0007e20000000800 */
[----:B------:R-:W-:Y:S01]  /*c220*/  PRMT R8, R4, 0x5410, R12 ;  /* 0x0000541004087816 */ /* 0x000fe2000000000c */
[----:B------:R-:W-:Y:S01]  /*c230*/  IMAD.WIDE.U32 R26, R15, -0x2daee0ad, RZ ;  /* 0xd2511f530f1a7825 */ /* 0x000fe200078e00ff */
[----:B------:R-:W-:-:S02]  /*c240*/  LOP3.LUT R4, R3, 0xff, RZ, 0xc0, !PT ;  /* 0x000000ff03047812 */ /* 0x000fc400078ec0ff */
[----:B------:R-:W-:Y:S01]  /*c250*/  LOP3.LUT R11, R226, UR9, R17, 0x96, !PT ;  /* 0x00000009e20b7c12 */ /* 0x000fe2000f8e9611 */
[----:B------:R-:W-:Y:S01]  /*c260*/  IMAD.MOV.U32 R91, RZ, RZ, R75 ;  /* 0x000000ffff5b7224 */ /* 0x000fe200078e004b */
[----:B------:R-:W-:Y:S01]  /*c270*/  LOP3.LUT R17, R10, UR21, R9, 0x96, !PT ;  /* 0x000000150a117c12 */ /* 0x000fe2000f8e9609 */
[----:B------:R4:W-:Y:S01]  /*c280*/  MUFU.EX2 R133, R6 ;  /* 0x0000000600857308 */ /* 0x0009e20000000800 */
[----:B-1----:R-:W-:Y:S01]  /*c290*/  FFMA.FTZ R2, R92, UR6, -R20 ;  /* 0x000000065c027c23 */ /* 0x002fe20008010814 */
[----:B------:R-:W-:-:S04]  /*c2a0*/  IMAD.WIDE.U32 R10, R11, -0x2daee0ad, RZ ;  /* 0xd2511f530b0a7825 */ /* 0x000fc800078e00ff */
[----:B------:R-:W-:Y:S01]  /*c2b0*/  IMAD.MOV.U32 R92, RZ, RZ, R76 ;  /* 0x000000ffff5c7224 */ /* 0x000fe200078e004c */
[----:B------:R-:W-:Y:S01]  /*c2c0*/  LOP3.LUT R16, R14, UR21, R11, 0x96, !PT ;  /* 0x000000150e107c12 */ /* 0x000fe2000f8e960b */
[----:B------:R1:W2:Y:S01]  /*c2d0*/  MUFU.EX2 R134, R2 ;  /* 0x0000000200867308 */ /* 0x0002a20000000800 */
[----:B---3--:R-:W-:Y:S02]  /*c2e0*/  SHF.R.U32.HI R5, RZ, 0x18, R3 ;  /* 0x00000018ff057819 */ /* 0x008fe40000011603 */
[----:B------:R-:W-:Y:S01]  /*c2f0*/  LOP3.LUT R11, R10, UR20, R27, 0x96, !PT ;  /* 0x000000140a0b7c12 */ /* 0x000fe2000f8e961b */
[----:B----4-:R-:W-:Y:S01]  /*c300*/  FFMA.FTZ R6, R95, UR6, -R21 ;  /* 0x000000065f067c23 */ /* 0x010fe20008010815 */
[----:B------:R-:W-:-:S03]  /*c310*/  IMAD.MOV.U32 R95, RZ, RZ, R78 ;  /* 0x000000ffff5f7224 */ /* 0x000fc600078e004e */
[----:B------:R3:W-:Y:S01]  /*c320*/  MUFU.EX2 R163, R6 ;  /* 0x0000000600a37308 */ /* 0x0007e20000000800 */
[----:B-1----:R-:W-:-:S04]  /*c330*/  LOP3.LUT R2, R3, 0xffff, RZ, 0xc0, !PT ;  /* 0x0000ffff03027812 */ /* 0x002fc800078ec0ff */
[----:B------:R-:W-:-:S04]  /*c340*/  SHF.R.U32.HI R2, RZ, 0x8, R2 ;  /* 0x00000008ff027819 */ /* 0x000fc80000011602 */
[--C-:B------:R-:W-:Y:S02]  /*c350*/  PRMT R9, R4, 0x5410, R2.reuse ;  /* 0x0000541004097816 */ /* 0x100fe40000000002 */
[----:B------:R-:W-:Y:S01]  /*c360*/  PRMT R2, R3, 0x7632, R2 ;  /* 0x0000763203027816 */ /* 0x000fe20000000002 */
[--C-:B------:R-:W-:Y:S01]  /*c370*/  FFMA.FTZ R3, R89, UR6, -R21.reuse ;  /* 0x0000000659037c23 */ /* 0x100fe20008010815 */
[----:B------:R-:W-:Y:S01]  /*c380*/  LOP3.LUT R4, R7, 0xff00ff, RZ, 0xc0, !PT ;  /* 0x00ff00ff07047812 */ /* 0x000fe200078ec0ff */
[----:B---3--:R-:W-:Y:S01]  /*c390*/  FFMA.FTZ R6, R94, UR6, -R21 ;  /* 0x000000065e067c23 */ /* 0x008fe20008010815 */
[----:B------:R-:W-:Y:S01]  /*c3a0*/  LOP3.LUT R2, R2, 0xff, RZ, 0xc0, !PT ;  /* 0x000000ff02027812 */ /* 0x000fe200078ec0ff */
[----:B------:R1:W-:Y:S03]  /*c3b0*/  MUFU.EX2 R171, R3 ;  /* 0x0000000300ab7308 */ /* 0x0003e60000000800 */
[----:B------:R-:W-:-:S02]  /*c3c0*/  PRMT R7, R2, 0x5410, R5 ;  /* 0x0000541002077816 */ /* 0x000fc40000000005 */
[----:B------:R-:W-:Y:S02]  /*c3d0*/  HSET2.LE.AND R2, R4, R0, PT ;  /* 0x0000000004027233 */ /* 0x000fe40003803000 */
[----:B--2---:R-:W-:Y:S01]  /*c3e0*/  F2FP.BF16.F32.PACK_AB R5, R211, R145 ;  /* 0x00000091d305723e */ /* 0x004fe200000010ff */
[----:B------:R2:W-:Y:S01]  /*c3f0*/  MUFU.EX2 R86, R6 ;  /* 0x0000000600567308 */ /* 0x0005e20000000800 */
[----:B------:R-:W-:-:S04]  /*c400*/  F2FP.BF16.F32.PACK_AB R4, R209, R134 ;  /* 0x00000086d104723e */ /* 0x000fc800000010ff */
[----:B------:R-:W-:Y:S02]  /*c410*/  LOP3.LUT R15, R4, R2, RZ, 0xc0, !PT ;  /* 0x00000002040f7212 */ /* 0x000fe400078ec0ff */
[--C-:B------:R-:W-:Y:S01]  /*c420*/  HSET2.LE.AND R2, R7, R0.reuse, PT ;  /* 0x0000000007027233 */ /* 0x100fe20003803000 */
[----:B------:R-:W-:Y:S01]  /*c430*/  FFMA.FTZ R7, R104, UR6, -R20 ;  /* 0x0000000668077c23 */ /* 0x000fe20008010814 */
[--C-:B-1----:R-:W-:Y:S02]  /*c440*/  HSET2.LE.AND R3, R8, R0.reuse, PT ;  /* 0x0000000008037233 */ /* 0x102fe40003803000 */
[----:B------:R-:W-:Y:S01]  /*c450*/  F2FP.BF16.F32.PACK_AB R4, R133, R132 ;  /* 0x000000848504723e */ /* 0x000fe200000010ff */
[----:B------:R-:W-:Y:S02]  /*c460*/  MUFU.EX2 R154, R7 ;  /* 0x00000007009a7308 */ /* 0x000fe40000000800 */
[----:B------:R-:W-:Y:S02]  /*c470*/  LOP3.LUT R14, R5, R3, RZ, 0xc0, !PT ;  /* 0x00000003050e7212 */ /* 0x000fe400078ec0ff */
[----:B------:R-:W-:Y:S01]  /*c480*/  HSET2.LE.AND R3, R9, R0, PT ;  /* 0x0000000009037233 */ /* 0x000fe20003803000 */
[----:B--2---:R-:W-:Y:S01]  /*c490*/  FFMA.FTZ R6, R90, UR6, -R21 ;  /* 0x000000065a067c23 */ /* 0x004fe20008010815 */
[----:B------:R-:W-:-:S02]  /*c4a0*/  F2FP.BF16.F32.PACK_AB R5, R146, R144 ;  /* 0x000000909205723e */ /* 0x000fc400000010ff */
[----:B------:R-:W-:Y:S01]  /*c4b0*/  LOP3.LUT R13, R4, R2, RZ, 0xc0, !PT ;  /* 0x00000002040d7212 */ /* 0x000fe200078ec0ff */
[----:B------:R1:W-:Y:S01]  /*c4c0*/  MUFU.EX2 R88, R6 ;  /* 0x0000000600587308 */ /* 0x0003e20000000800 */
[----:B------:R-:W-:Y:S01]  /*c4d0*/  LOP3.LUT R12, R5, R3, RZ, 0xc0, !PT ;  /* 0x00000003050c7212 */ /* 0x000fe200078ec0ff */
[----:B------:R-:W-:-:S04]  /*c4e0*/  IMAD.WIDE.U32 R4, R17, -0x326172a9, RZ ;  /* 0xcd9e8d5711047825 */ /* 0x000fc800078e00ff */
[----:B------:R-:W-:Y:S01]  /*c4f0*/  IMAD.WIDE.U32 R2, R19, -0x326172a9, RZ ;  /* 0xcd9e8d5713027825 */ /* 0x000fe200078e00ff */
[----:B------:R-:W-:Y:S01]  /*c500*/  LOP3.LUT R10, R24, UR11, R5, 0x96, !PT ;  /* 0x0000000b180a7c12 */ /* 0x000fe2000f8e9605 */
[C---:B------:R-:W-:Y:S02]  /*c510*/  HMMA.16816.F32.BF16 R56, R12.reuse, R28, R56 ;  /* 0x0000001c0c38723c */ /* 0x040fe40000041838 */
[----:B------:R-:W-:Y:S01]  /*c520*/  IMAD.MOV.U32 R19, RZ, RZ, R2 ;  /* 0x000000ffff137224 */ /* 0x000fe200078e0002 */
[C---:B------:R-:W-:Y:S02]  /*c530*/  PRMT R25, R2.reuse, 0x7771, RZ ;  /* 0x0000777102197816 */ /* 0x040fe400000000ff */
[C---:B------:R-:W-:Y:S02]  /*c540*/  PRMT R9, R2.reuse, 0x7773, RZ ;  /* 0x0000777302097816 */ /* 0x040fe400000000ff */
[----:B------:R-:W-:Y:S01]  /*c550*/  PRMT R8, R2, 0x7772, RZ ;  /* 0x0000777202087816 */ /* 0x000fe200000000ff */
[----:B------:R-:W-:Y:S01]  /*c560*/  HMMA.16816.F32.BF16 R68, R12, R30, R68 ;  /* 0x0000001e0c44723c */ /* 0x000fe20000041844 */
[----:B-1----:R-:W-:Y:S01]  /*c570*/  LOP3.LUT R6, R4, UR5, R3, 0x96, !PT ;  /* 0x0000000504067c12 */ /* 0x002fe2000f8e9603 */
[----:B------:R-:W-:Y:S01]  /*c580*/  FFMA.FTZ R3, R99, UR6, -R20 ;  /* 0x0000000663037c23 */ /* 0x000fe20008010814 */
[----:B------:R-:W-:Y:S01]  /*c590*/  IMAD.WIDE.U32 R4, R16, -0x326172a9, RZ ;  /* 0xcd9e8d5710047825 */ /* 0x000fe200078e00ff */
[----:B------:R-:W-:-:S02]  /*c5a0*/  PRMT R28, R8, 0x5410, R9 ;  /* 0x00005410081c7816 */ /* 0x000fc40000000009 */
[----:B------:R1:W-:Y:S01]  /*c5b0*/  MUFU.EX2 R136, R3 ;  /* 0x0000000300887308 */ /* 0x0003e20000000800 */
[----:B------:R-:W-:Y:S01]  /*c5c0*/  IMAD.MOV.U32 R99, RZ, RZ, R79 ;  /* 0x000000ffff637224 */ /* 0x000fe200078e004f */
[----:B------:R-:W-:Y:S01]  /*c5d0*/  LOP3.LUT R18, R18, UR11, R5, 0x96, !PT ;  /* 0x0000000b12127c12 */ /* 0x000fe2000f8e9605 */
[C---:B------:R-:W-:Y:S08]  /*c5e0*/  HMMA.16816.F32.BF16 R64, R12.reuse, R40, R64 ;  /* 0x000000280c40723c */ /* 0x040ff00000041840 */
[----:B------:R-:W-:Y:S01]  /*c5f0*/  HMMA.16816.F32.BF16 R60, R12, R42, R60 ;  /* 0x0000002a0c3c723c */ /* 0x000fe2000004183c */
[----:B------:R-:W-:Y:S01]  /*c600*/  FFMA.FTZ R12, R120, UR6, -R23 ;  /* 0x00000006780c7c23 */ /* 0x000fe20008010817 */
[----:B------:R-:W-:-:S02]  /*c610*/  IMAD.MOV.U32 R120, RZ, RZ, R95 ;  /* 0x000000ffff787224 */ /* 0x000fc400078e005f */
[----:B------:R-:W-:Y:S01]  /*c620*/  IMAD.MOV.U32 R95, RZ, RZ, R92 ;  /* 0x000000ffff5f7224 */ /* 0x000fe200078e005c */
[----:B------:R-:W-:Y:S01]  /*c630*/  MUFU.EX2 R83, R12 ;  /* 0x0000000c00537308 */ /* 0x000fe20000000800 */
[----:B-1----:R-:W-:-:S04]  /*c640*/  IMAD.WIDE.U32 R2, R11, -0x326172a9, RZ ;  /* 0xcd9e8d570b027825 */ /* 0x002fc800078e00ff */
[----:B------:R-:W-:Y:S01]  /*c650*/  IMAD.MOV.U32 R11, RZ, RZ, R2 ;  /* 0x000000ffff0b7224 */ /* 0x000fe200078e0002 */
[----:B------:R-:W-:Y:S01]  /*c660*/  LOP3.LUT R16, R4, UR5, R3, 0x96, !PT ;  /* 0x0000000504107c12 */ /* 0x000fe2000f8e9603 */
[----:B------:R-:W-:Y:S01]  /*c670*/  FFMA.FTZ R3, R93, UR6, -R20 ;  /* 0x000000065d037c23 */ /* 0x000fe20008010814 */
[C---:B------:R-:W-:Y:S01]  /*c680*/  PRMT R24, R2.reuse, 0x7771, RZ ;  /* 0x0000777102187816 */ /* 0x040fe200000000ff */
[--C-:B------:R-:W-:Y:S01]  /*c690*/  FFMA.FTZ R4, R221, UR6, -R22.reuse ;  /* 0x00000006dd047c23 */ /* 0x100fe20008010816 */
[C---:B------:R-:W-:Y:S01]  /*c6a0*/  PRMT R7, R2.reuse, 0x7773, RZ ;  /* 0x0000777302077816 */ /* 0x040fe200000000ff */
[----:B------:R1:W-:Y:S01]  /*c6b0*/  MUFU.EX2 R168, R3 ;  /* 0x0000000300a87308 */ /* 0x0003e20000000800 */
[----:B------:R-:W-:Y:S01]  /*c6c0*/  PRMT R5, R2, 0x7772, RZ ;  /* 0x0000777202057816 */ /* 0x000fe200000000ff */
[----:B------:R-:W-:Y:S02]  /*c6d0*/  IMAD.MOV.U32 R221, RZ, RZ, R135 ;  /* 0x000000ffffdd7224 */ /* 0x000fe400078e0087 */
[----:B------:R-:W-:Y:S01]  /*c6e0*/  IMAD.MOV.U32 R135, RZ, RZ, R77 ;  /* 0x000000ffff877224 */ /* 0x000fe200078e004d */
[----:B------:R-:W-:Y:S01]  /*c6f0*/  PRMT R37, R5, 0x5410, R7 ;  /* 0x0000541005257816 */ /* 0x000fe20000000007 */
[----:B------:R-:W-:Y:S01]  /*c700*/  FFMA.FTZ R5, R101, UR6, -R22 ;  /* 0x0000000665057c23 */ /* 0x000fe20008010816 */
[----:B------:R-:W-:Y:S01]  /*c710*/  IMAD.MOV.U32 R93, RZ, RZ, R97 ;  /* 0x000000ffff5d7224 */ /* 0x000fe200078e0061 */
[----:B------:R2:W-:Y:S01]  /*c720*/  MUFU.EX2 R90, R4 ;  /* 0x00000004005a7308 */ /* 0x0005e20000000800 */
[----:B------:R-:W-:-:S02]  /*c730*/  IMAD.MOV.U32 R97, RZ, RZ, R246 ;  /* 0x000000ffff617224 */ /* 0x000fc400078e00f6 */
[----:B------:R-:W-:Y:S02]  /*c740*/  IMAD.MOV.U32 R101, RZ, RZ, R93 ;  /* 0x000000ffff657224 */ /* 0x000fe400078e005d */
[----:B------:R-:W-:-:S03]  /*c750*/  IMAD.MOV.U32 R93, RZ, RZ, R215 ;  /* 0x000000ffff5d7224 */ /* 0x000fc600078e00d7 */
[----:B------:R3:W-:Y:S01]  /*c760*/  MUFU.EX2 R161, R5 ;  /* 0x0000000500a17308 */ /* 0x0007e20000000800 */
[----:B-1----:R-:W-:-:S04]  /*c770*/  IMAD.WIDE.U32 R2, R10, -0x2daee0ad, RZ ;  /* 0xd2511f530a027825 */ /* 0x002fc800078e00ff */
[----:B------:R-:W-:Y:S01]  /*c780*/  IMAD.MOV.U32 R35, RZ, RZ, R2 ;  /* 0x000000ffff237224 */ /* 0x000fe200078e0002 */
[----:B------:R-:W-:Y:S01]  /*c790*/  LOP3.LUT R17, R32, UR15, R3, 0x96, !PT ;  /* 0x0000000f20117c12 */ /* 0x000fe2000f8e9603 */
[----:B------:R-:W-:Y:S01]  /*c7a0*/  FFMA.FTZ R3, R105, UR6, -R22 ;  /* 0x0000000669037c23 */ /* 0x000fe20008010816 */
[C---:B------:R-:W-:Y:S01]  /*c7b0*/  PRMT R36, R2.reuse, 0x7771, RZ ;  /* 0x0000777102247816 */ /* 0x040fe200000000ff */
[----:B------:R-:W-:Y:S01]  /*c7c0*/  IMAD.MOV.U32 R105, RZ, RZ, R96 ;  /* 0x000000ffff697224 */ /* 0x000fe200078e0060 */
[C---:B------:R-:W-:Y:S01]  /*c7d0*/  PRMT R8, R2.reuse, 0x7773, RZ ;  /* 0x0000777302087816 */ /* 0x040fe200000000ff */
[----:B------:R1:W-:Y:S01]  /*c7e0*/  MUFU.EX2 R155, R3 ;  /* 0x00000003009b7308 */ /* 0x0003e20000000800 */
[----:B------:R-:W-:Y:S01]  /*c7f0*/  PRMT R7, R2, 0x7772, RZ ;  /* 0x0000777202077816 */ /* 0x000fe200000000ff */
[----:B------:R-:W-:Y:S01]  /*c800*/  IMAD.MOV.U32 R96, RZ, RZ, R245 ;  /* 0x000000ffff607224 */ /* 0x000fe200078e00f5 */
[----:B------:R-:W-:Y:S02]  /*c810*/  LOP3.LUT R2, R19, 0xff, RZ, 0xc0, !PT ;  /* 0x000000ff13027812 */ /* 0x000fe400078ec0ff */
[----:B--2---:R-:W-:-:S02]  /*c820*/  LOP3.LUT R4, R11, 0xff, RZ, 0xc0, !PT ;  /* 0x000000ff0b047812 */ /* 0x004fc400078ec0ff */
[----:B------:R-:W-:Y:S02]  /*c830*/  PRMT R19, R2, 0x5410, R25 ;  /* 0x0000541002137816 */ /* 0x000fe40000000019 */
[----:B------:R-:W-:Y:S02]  /*c840*/  PRMT R33, R4, 0x5410, R24 ;  /* 0x0000541004217816 */ /* 0x000fe40000000018 */
[C---:B------:R-:W-:Y:S02]  /*c850*/  PRMT R4, R6.reuse, 0x7632, R4 ;  /* 0x0000763206047816 */ /* 0x040fe40000000004 */
[----:B---3--:R-:W-:Y:S02]  /*c860*/  LOP3.LUT R5, R6, 0xff, RZ, 0xc0, !PT ;  /* 0x000000ff06057812 */ /* 0x008fe400078ec0ff */
[----:B------:R-:W-:Y:S01]  /*c870*/  PRMT R72, R7, 0x5410, R8 ;  /* 0x0000541007487816 */ /* 0x000fe20000000008 */
[----:B-1----:R-:W-:Y:S01]  /*c880*/  FFMA.FTZ R3, R100, UR6, -R22 ;  /* 0x0000000664037c23 */ /* 0x002fe20008010816 */
[----:B------:R-:W-:Y:S01]  /*c890*/  LOP3.LUT R7, R28, 0xff00ff, RZ, 0xc0, !PT ;  /* 0x00ff00ff1c077812 */ /* 0x000fe200078ec0ff */
[----:B------:R-:W-:Y:S01]  /*c8a0*/  IMAD.MOV.U32 R100, RZ, RZ, R244 ;  /* 0x000000ffff647224 */ /* 0x000fe200078e00f4 */
[----:B------:R-:W1:Y:S01]  /*c8b0*/  LDSM.16.MT88.4 R28, [R210+0x4800] ;  /* 0x00480000d21c783b */ /* 0x000e620000004200 */
[----:B------:R2:W3:Y:S02]  /*c8c0*/  MUFU.EX2 R169, R3 ;  /* 0x0000000300a97308 */ /* 0x0004e40000000800 */
[----:B------:R-:W-:Y:S01]  /*c8d0*/  HSET2.LE.AND R8, R7, R0, PT ;  /* 0x0000000007087233 */ /* 0x000fe20003803000 */
[----:B--2---:R-:W-:Y:S01]  /*c8e0*/  IMAD.WIDE.U32 R2, R18, -0x2daee0ad, RZ ;  /* 0xd2511f5312027825 */ /* 0x004fe200078e00ff */
[----:B---3--:R-:W-:-:S03]  /*c8f0*/  F2FP.BF16.F32.PACK_AB R7, R161, R169 ;  /* 0x000000a9a107723e */ /* 0x008fc600000010ff */
[----:B------:R-:W-:Y:S01]  /*c900*/  IMAD.MOV.U32 R32, RZ, RZ, R2 ;  /* 0x000000ffff207224 */ /* 0x000fe200078e0002 */
[----:B------:R-:W-:Y:S01]  /*c910*/  LOP3.LUT R18, R26, UR15, R3, 0x96, !PT ;  /* 0x0000000f1a127c12 */ /* 0x000fe2000f8e9603 */
[----:B------:R-:W-:Y:S01]  /*c920*/  FFMA.FTZ R3, R248, UR6, -R23 ;  /* 0x00000006f8037c23 */ /* 0x000fe20008010817 */
[C---:B------:R-:W-:Y:S01]  /*c930*/  PRMT R34, R2.reuse, 0x7771, RZ ;  /* 0x0000777102227816 */ /* 0x040fe200000000ff */
[----:B------:R-:W2:Y:S01]  /*c940*/  LDSM.16.MT88.4 R24, [R208+0x4800] ;  /* 0x00480000d018783b */ /* 0x000ea20000004200 */
[C---:B------:R-:W-:Y:S01]  /*c950*/  PRMT R11, R2.reuse, 0x7773, RZ ;  /* 0x00007773020b7816 */ /* 0x040fe200000000ff */
[----:B------:R3:W-:Y:S01]  /*c960*/  MUFU.EX2 R152, R3 ;  /* 0x0000000300987308 */ /* 0x0007e20000000800 */
[----:B------:R-:W-:Y:S02]  /*c970*/  PRMT R10, R2, 0x7772, RZ ;  /* 0x00007772020a7816 */ /* 0x000fe400000000ff */
[----:B------:R-:W-:Y:S02]  /*c980*/  LOP3.LUT R2, R6, 0xffff, RZ, 0xc0, !PT ;  /* 0x0000ffff06027812 */ /* 0x000fe400078ec0ff */
[----:B------:R-:W-:-:S02]  /*c990*/  SHF.R.U32.HI R6, RZ, 0x18, R6 ;  /* 0x00000018ff067819 */ /* 0x000fc40000011606 */
[----:B------:R-:W-:Y:S02]  /*c9a0*/  SHF.R.U32.HI R2, RZ, 0x8, R2 ;  /* 0x00000008ff027819 */ /* 0x000fe40000011602 */
[----:B------:R-:W-:Y:S01]  /*c9b0*/  PRMT R73, R10, 0x5410, R11 ;  /* 0x000054100a497816 */ /* 0x000fe2000000000b */
[----:B------:R-:W-:Y:S01]  /*c9c0*/  FFMA.FTZ R10, R117, UR6, -R22 ;  /* 0x00000006750a7c23 */ /* 0x000fe20008010816 */
[----:B------:R-:W-:Y:S01]  /*c9d0*/  PRMT R2, R5, 0x5410, R2 ;  /* 0x0000541005027816 */ /* 0x000fe20000000002 */
[----:B------:R-:W-:Y:S01]  /*c9e0*/  FFMA.FTZ R5, R98, UR6, -R20 ;  /* 0x0000000662057c23 */ /* 0x000fe20008010814 */
[----:B------:R-:W-:Y:S01]  /*c9f0*/  LOP3.LUT R11, R16, 0xff, RZ, 0xc0, !PT ;  /* 0x000000ff100b7812 */ /* 0x000fe200078ec0ff */
[----:B------:R-:W-:Y:S02]  /*ca00*/  IMAD.MOV.U32 R117, RZ, RZ, R99 ;  /* 0x000000ffff757224 */ /* 0x000fe400078e0063 */
[----:B------:R-:W-:Y:S01]  /*ca10*/  HSET2.LE.AND R2, R2, R0, PT ;  /* 0x0000000002027233 */ /* 0x000fe20003803000 */
[----:B---3--:R-:W-:Y:S01]  /*ca20*/  FFMA.FTZ R3, R103, UR6, -R23 ;  /* 0x0000000667037c23 */ /* 0x008fe20008010817 */
[----:B------:R3:W-:Y:S08]  /*ca30*/  MUFU.EX2 R160, R5 ;  /* 0x0000000500a07308 */ /* 0x0007f00000000800 */
[----:B------:R4:W1:Y:S01]  /*ca40*/  MUFU.EX2 R149, R3 ;  /* 0x0000000300957308 */ /* 0x0008620000000800 */
[----:B---3--:R-:W-:Y:S01]  /*ca50*/  FFMA.FTZ R5, R118, UR6, -R22 ;  /* 0x0000000676057c23 */ /* 0x008fe20008010816 */
[----:B------:R-:W-:-:S06]  /*ca60*/  IMAD.MOV.U32 R118, RZ, RZ, R91 ;  /* 0x000000ffff767224 */ /* 0x000fcc00078e005b */
[----:B------:R-:W-:Y:S01]  /*ca70*/  MUFU.EX2 R143, R5 ;  /* 0x00000005008f7308 */ /* 0x000fe20000000800 */
[----:B----4-:R-:W-:Y:S01]  /*ca80*/  LOP3.LUT R3, R4, 0xff, RZ, 0xc0, !PT ;  /* 0x000000ff04037812 */ /* 0x010fe200078ec0ff */
[----:B------:R-:W-:Y:S01]  /*ca90*/  FFMA.FTZ R4, R107, UR6, -R23 ;  /* 0x000000066b047c23 */ /* 0x000fe20008010817 */
[----:B------:R-:W-:Y:S02]  /*caa0*/  IMAD.MOV.U32 R107, RZ, RZ, R85 ;  /* 0x000000ffff6b7224 */ /* 0x000fe400078e0055 */
[----:B------:R-:W-:Y:S01]  /*cab0*/  PRMT R9, R3, 0x5410, R6 ;  /* 0x0000541003097816 */ /* 0x000fe20000000006 */
[----:B------:R-:W-:Y:S02]  /*cac0*/  FFMA.FTZ R3, R106, UR6, -R23 ;  /* 0x000000066a037c23 */ /* 0x000fe40008010817 */
[----:B------:R-:W-:Y:S01]  /*cad0*/  MUFU.EX2 R170, R4 ;  /* 0x0000000400aa7308 */ /* 0x000fe20000000800 */
[----:B------:R-:W-:Y:S01]  /*cae0*/  HSET2.LE.AND R6, R19, R0, PT ;  /* 0x0000000013067233 */ /* 0x000fe20003803000 */
[----:B------:R-:W-:-:S04]  /*caf0*/  IMAD.MOV.U32 R85, RZ, RZ, R81 ;  /* 0x000000ffff557224 */ /* 0x000fc800078e0051 */
[----:B------:R-:W-:Y:S02]  /*cb00*/  LOP3.LUT R6, R7, R6, RZ, 0xc0, !PT ;  /* 0x0000000607067212 */ /* 0x000fe400078ec0ff */
[----:B------:R3:W4:Y:S08]  /*cb10*/  MUFU.EX2 R162, R3 ;  /* 0x0000000300a27308 */ /* 0x0007300000000800 */
[----:B------:R2:W-:Y:S01]  /*cb20*/  MUFU.EX2 R81, R10 ;  /* 0x0000000a00517308 */ /* 0x0005e20000000800 */
[----:B---3--:R-:W-:-:S04]  /*cb30*/  F2FP.BF16.F32.PACK_AB R3, R155, R90 ;  /* 0x0000005a9b03723e */ /* 0x008fc800000010ff */
[----:B------:R-:W-:Y:S02]  /*cb40*/  LOP3.LUT R4, R3, R2, RZ, 0xc0, !PT ;  /* 0x0000000203047212 */ /* 0x000fe400078ec0ff */
[----:B------:R-:W-:Y:S02]  /*cb50*/  HSET2.LE.AND R2, R9, R0, PT ;  /* 0x0000000009027233 */ /* 0x000fe40003803000 */
[----:B-1----:R-:W-:Y:S02]  /*cb60*/  F2FP.BF16.F32.PACK_AB R3, R149, R152 ;  /* 0x000000989503723e */ /* 0x002fe400000010ff */
[----:B----4-:R-:W-:Y:S02]  /*cb70*/  F2FP.BF16.F32.PACK_AB R9, R162, R170 ;  /* 0x000000aaa209723e */ /* 0x010fe400000010ff */
[----:B------:R-:W-:Y:S02]  /*cb80*/  LOP3.LUT R5, R3, R2, RZ, 0xc0, !PT ;  /* 0x0000000203057212 */ /* 0x000fe400078ec0ff */
[----:B------:R-:W-:-:S02]  /*cb90*/  LOP3.LUT R2, R16, 0xffff, RZ, 0xc0, !PT ;  /* 0x0000ffff10027812 */ /* 0x000fc400078ec0ff */
[----:B------:R-:W-:Y:S01]  /*cba0*/  LOP3.LUT R7, R9, R8, RZ, 0xc0, !PT ;  /* 0x0000000809077212 */ /* 0x000fe200078ec0ff */
[----:B------:R-:W-:Y:S01]  /*cbb0*/  FFMA.FTZ R8, R108, UR6, -R22 ;  /* 0x000000066c087c23 */ /* 0x000fe20008010816 */
[----:B------:R-:W-:Y:S02]  /*cbc0*/  SHF.R.U32.HI R9, RZ, 0x8, R2 ;  /* 0x00000008ff097819 */ /* 0x000fe40000011602 */
[----:B------:R-:W-:Y:S01]  /*cbd0*/  LOP3.LUT R2, R35, 0xff, RZ, 0xc0, !PT ;  /* 0x000000ff23027812 */ /* 0x000fe200078ec0ff */
[----:B------:R1:W3:Y:S01]  /*cbe0*/  MUFU.EX2 R89, R8 ;  /* 0x0000000800597308 */ /* 0x0002e20000000800 */
[----:B------:R-:W-:Y:S01]  /*cbf0*/  PRMT R3, R16, 0x7632, R3 ;  /* 0x0000763210037816 */ /* 0x000fe20000000003 */
[C---:B------:R-:W-:Y:S01]  /*cc00*/  HMMA.16816.F32.BF16 R40, R4.reuse, R30, R164 ;  /* 0x0000001e0428723c */ /* 0x040fe200000418a4 */
[----:B--2---:R-:W-:Y:S01]  /*cc10*/  SHF.R.U32.HI R10, RZ, 0x18, R16 ;  /* 0x00000018ff0a7819 */ /* 0x004fe20000011610 */
[----:B------:R-:W-:Y:S01]  /*cc20*/  IMAD.MOV.U32 R165, RZ, RZ, R88 ;  /* 0x000000ffffa57224 */ /* 0x000fe200078e0058 */
[----:B------:R-:W-:Y:S01]  /*cc30*/  PRMT R16, R2, 0x5410, R36 ;  /* 0x0000541002107816 */ /* 0x000fe20000000024 */
[----:B------:R-:W-:Y:S01]  /*cc40*/  FFMA.FTZ R2, R109, UR6, -R22 ;  /* 0x000000066d027c23 */ /* 0x000fe20008010816 */
[----:B------:R-:W-:Y:S01]  /*cc50*/  LOP3.LUT R3, R3, 0xff, RZ, 0xc0, !PT ;  /* 0x000000ff03037812 */ /* 0x000fe200078ec0ff */
[----:B------:R-:W-:Y:S01]  /*cc60*/  IMAD.MOV.U32 R88, RZ, RZ, R138 ;  /* 0x000000ffff587224 */ /* 0x000fe200078e008a */
[----:B------:R-:W-:Y:S01]  /*cc70*/  PRMT R11, R11, 0x5410, R9 ;  /* 0x000054100b0b7816 */ /* 0x000fe20000000009 */
[----:B------:R2:W4:Y:S01]  /*cc80*/  MUFU.EX2 R38, R2 ;  /* 0x0000000200267308 */ /* 0x0005220000000800 */
[----:B------:R-:W-:Y:S01]  /*cc90*/  PRMT R10, R3, 0x5410, R10 ;  /* 0x00005410030a7816 */ /* 0x000fe2000000000a */
[----:B------:R-:W-:Y:S01]  /*cca0*/  HMMA.16816.F32.BF16 R48, R4, R24, R48 ;  /* 0x000000180430723c */ /* 0x000fe20000041830 */
[----:B------:R-:W-:Y:S01]  /*ccb0*/  F2FP.BF16.F32.PACK_AB R3, R171, R150 ;  /* 0x00000096ab03723e */ /* 0x000fe200000010ff */
[----:B------:R-:W-:Y:S01]  /*ccc0*/  IMAD.MOV.U32 R109, RZ, RZ, R90 ;  /* 0x000000ffff6d7224 */ /* 0x000fe200078e005a */
[----:B------:R-:W-:-:S02]  /*ccd0*/  LOP3.LUT R9, R37, 0xff00ff, RZ, 0xc0, !PT ;  /* 0x00ff00ff25097812 */ /* 0x000fc400078ec0ff */
[----:B-1----:R-:W-:Y:S01]  /*cce0*/  LOP3.LUT R8, R32, 0xff, RZ, 0xc0, !PT ;  /* 0x000000ff20087812 */ /* 0x002fe200078ec0ff */
[----:B---3--:R-:W-:Y:S01]  /*ccf0*/  IMAD.MOV.U32 R166, RZ, RZ, R89 ;  /* 0x000000ffffa67224 */ /* 0x008fe200078e0059 */
[----:B------:R-:W-:Y:S01]  /*cd00*/  MOV R138, R247 ;  /* 0x000000f7008a7202 */ /* 0x000fe20000000f00 */
[C---:B------:R-:W-:Y:S01]  /*cd10*/  HMMA.16816.F32.BF16 R44, R4.reuse, R26, R44 ;  /* 0x0000001a042c723c */ /* 0x040fe2000004182c */
[----:B------:R-:W-:Y:S01]  /*cd20*/  PRMT R19, R8, 0x5410, R34 ;  /* 0x0000541008137816 */ /* 0x000fe20000000022 */
[----:B------:R-:W-:Y:S01]  /*cd30*/  FFMA.FTZ R8, R122, UR6, -R23 ;  /* 0x000000067a087c23 */ /* 0x000fe20008010817 */
[----:B------:R-:W-:Y:S01]  /*cd40*/  IMAD.MOV.U32 R89, RZ, RZ, R137 ;  /* 0x000000ffff597224 */ /* 0x000fe200078e0089 */
[----:B------:R-:W-:Y:S01]  /*cd50*/  MOV R92, R88 ;  /* 0x00000058005c7202 */ /* 0x000fe20000000f00 */
[----:B------:R-:W-:Y:S01]  /*cd60*/  IMAD.MOV.U32 R137, RZ, RZ, R74 ;  /* 0x000000ffff897224 */ /* 0x000fe200078e004a */
[----:B------:R1:W3:Y:S01]  /*cd70*/  MUFU.EX2 R87, R8 ;  /* 0x0000000800577308 */ /* 0x0002e20000000800 */
[--C-:B--2---:R-:W-:Y:S01]  /*cd80*/  HSET2.LE.AND R2, R33, R0.reuse, PT ;  /* 0x0000000021027233 */ /* 0x104fe20003803000 */
[----:B------:R-:W-:Y:S01]  /*cd90*/  HMMA.16816.F32.BF16 R52, R4, R28, R52 ;  /* 0x0000001c0434723c */ /* 0x000fe20000041834 */
[----:B------:R-:W-:Y:S01]  /*cda0*/  LOP3.LUT R7, R17, 0xff, RZ, 0xc0, !PT ;  /* 0x000000ff11077812 */ /* 0x000fe200078ec0ff */
[----:B------:R-:W-:Y:S01]  /*cdb0*/  FFMA.FTZ R6, R123, UR6, -R23 ;  /* 0x000000067b067c23 */ /* 0x000fe20008010817 */
[----:B------:R-:W-:Y:S01]  /*cdc0*/  SHF.R.U32.HI R5, RZ, 0x18, R17 ;  /* 0x00000018ff057819 */ /* 0x000fe20000011611 */
[----:B------:R-:W2:Y:S01]  /*cdd0*/  LDSM.16.MT88.4 R32, [R208+0x4c00] ;  /* 0x004c0000d020783b */ /* 0x000ea20000004200 */
[----:B------:R-:W-:Y:S01]  /*cde0*/  LOP3.LUT R14, R3, R2, RZ, 0xc0, !PT ;  /* 0x00000002030e7212 */ /* 0x000fe200078ec0ff */
[----:B------:R3:W-:Y:S01]  /*cdf0*/  MUFU.EX2 R94, R6 ;  /* 0x00000006005e7308 */ /* 0x0007e20000000800 */
[--C-:B------:R-:W-:Y:S01]  /*ce00*/  HSET2.LE.AND R3, R10, R0.reuse, PT ;  /* 0x000000000a037233 */ /* 0x100fe20003803000 */
[----:B----4-:R-:W-:Y:S01]  /*ce10*/  IMAD.MOV.U32 R122, RZ, RZ, R38 ;  /* 0x000000ffff7a7224 */ /* 0x010fe200078e0026 */
[----:B------:R-:W-:Y:S01]  /*ce20*/  F2FP.BF16.F32.PACK_AB R10, R154, R136 ;  /* 0x000000889a0a723e */ /* 0x000fe200000010ff */
[----:B------:R-:W4:Y:S01]  /*ce30*/  LDSM.16.MT88.4 R36, [R210+0x4c00] ;  /* 0x004c0000d224783b */ /* 0x000f220000004200 */
[--C-:B------:R-:W-:Y:S01]  /*ce40*/  HSET2.LE.AND R2, R9, R0.reuse, PT ;  /* 0x0000000009027233 */ /* 0x100fe20003803000 */
[----:B------:R-:W-:Y:S01]  /*ce50*/  IMAD.MOV.U32 R108, RZ, RZ, R89 ;  /* 0x000000ffff6c7224 */ /* 0x000fe200078e0059 */
[----:B------:R-:W-:Y:S01]  /*ce60*/  F2FP.BF16.F32.PACK_AB R9, R160, R168 ;  /* 0x000000a8a009723e */ /* 0x000fe200000010ff */
[----:B------:R-:W-:Y:S01]  /*ce70*/  IMAD.MOV.U32 R123, RZ, RZ, R96 ;  /* 0x000000ffff7b7224 */ /* 0x000fe200078e0060 */
[----:B------:R-:W-:Y:S01]  /*ce80*/  LOP3.LUT R13, R10, R3, RZ, 0xc0, !PT ;  /* 0x000000030a0d7212 */ /* 0x000fe200078ec0ff */
[----:B------:R-:W-:Y:S01]  /*ce90*/  FFMA.FTZ R3, R121, UR6, -R23 ;  /* 0x0000000679037c23 */ /* 0x000fe20008010817 */
[----:B------:R-:W-:Y:S01]  /*cea0*/  LOP3.LUT R15, R9, R2, RZ, 0xc0, !PT ;  /* 0x00000002090f7212 */ /* 0x000fe200078ec0ff */
[----:B------:R-:W-:Y:S01]  /*ceb0*/  FFMA.FTZ R10, R119, UR6, -R20 ;  /* 0x00000006770a7c23 */ /* 0x000fe20008010814 */
[----:B------:R-:W-:Y:S01]  /*cec0*/  LOP3.LUT R2, R17, 0xffff, RZ, 0xc0, !PT ;  /* 0x0000ffff11027812 */ /* 0x000fe200078ec0ff */
[----:B------:R2:W2:Y:S01]  /*ced0*/  MUFU.EX2 R167, R3 ;  /* 0x0000000300a77308 */ /* 0x0004a20000000800 */
[----:B-1----:R-:W-:Y:S01]  /*cee0*/  HSET2.LE.AND R8, R11, R0, PT ;  /* 0x000000000b087233 */ /* 0x002fe20003803000 */
[----:B------:R-:W-:Y:S01]  /*cef0*/  IMAD.MOV.U32 R121, RZ, RZ, R97 ;  /* 0x000000ffff797224 */ /* 0x000fe200078e0061 */
[----:B------:R-:W-:-:S02]  /*cf00*/  SHF.R.U32.HI R4, RZ, 0x8, R2 ;  /* 0x00000008ff047819 */ /* 0x000fc40000011602 */
[----:B---3--:R-:W-:Y:S02]  /*cf10*/  F2FP.BF16.F32.PACK_AB R6, R83, R87 ;  /* 0x000000575306723e */ /* 0x008fe400000010ff */
[----:B------:R-:W-:Y:S01]  /*cf20*/  PRMT R4, R7, 0x5410, R4 ;  /* 0x0000541007047816 */ /* 0x000fe20000000004 */
[----:B------:R-:W-:Y:S01]  /*cf30*/  MUFU.EX2 R164, R10 ;  /* 0x0000000a00a47308 */ /* 0x000fe20000000800 */
[----:B------:R-:W-:Y:S02]  /*cf40*/  F2FP.BF16.F32.PACK_AB R11, R153, R107 ;  /* 0x0000006b990b723e */ /* 0x000fe400000010ff */
[----:B------:R-:W-:Y:S02]  /*cf50*/  F2FP.BF16.F32.PACK_AB R7, R122, R166 ;  /* 0x000000a67a07723e */ /* 0x000fe400000010ff */
[----:B------:R-:W-:Y:S02]  /*cf60*/  LOP3.LUT R12, R11, R8, RZ, 0xc0, !PT ;  /* 0x000000080b0c7212 */ /* 0x000fe400078ec0ff */
[----:B------:R-:W-:-:S02]  /*cf70*/  LOP3.LUT R11, R18, 0xff, RZ, 0xc0, !PT ;  /* 0x000000ff120b7812 */ /* 0x000fc400078ec0ff */
[----:B--2---:R-:W-:Y:S02]  /*cf80*/  PRMT R3, R17, 0x7632, R3 ;  /* 0x0000763211037816 */ /* 0x004fe40000000003 */
[----:B------:R-:W-:Y:S01]  /*cf90*/  F2FP.BF16.F32.PACK_AB R9, R94, R167 ;  /* 0x000000a75e09723e */ /* 0x000fe200000010ff */
[----:B------:R-:W-:Y:S01]  /*cfa0*/  HMMA.16816.F32.BF16 R56, R12, R24, R56 ;  /* 0x000000180c38723c */ /* 0x000fe20000041838 */
[----:B------:R-:W-:-:S04]  /*cfb0*/  LOP3.LUT R2, R3, 0xff, RZ, 0xc0, !PT ;  /* 0x000000ff03027812 */ /* 0x000fc800078ec0ff */
[----:B------:R-:W-:Y:S02]  /*cfc0*/  PRMT R3, R2, 0x5410, R5 ;  /* 0x0000541002037816 */ /* 0x000fe40000000005 */
[--C-:B------:R-:W-:Y:S01]  /*cfd0*/  HSET2.LE.AND R2, R4, R0.reuse, PT ;  /* 0x0000000004027233 */ /* 0x100fe20003803000 */
[----:B------:R-:W-:Y:S01]  /*cfe0*/  FFMA.FTZ R4, R102, UR6, -R21 ;  /* 0x0000000666047c23 */ /* 0x000fe20008010815 */
[C---:B------:R-:W-:Y:S01]  /*cff0*/  HMMA.16816.F32.BF16 R68, R12.reuse, R26, R68 ;  /* 0x0000001a0c44723c */ /* 0x040fe20000041844 */
[----:B------:R-:W-:Y:S02]  /*d000*/  HSET2.LE.AND R5, R3, R0, PT ;  /* 0x0000000003057233 */ /* 0x000fe40003803000 */
[----:B------:R-:W-:Y:S01]  /*d010*/  F2FP.BF16.F32.PACK_AB R3, R81, R143 ;  /* 0x0000008f5103723e */ /* 0x000fe200000010ff */
[----:B------:R1:W2:Y:S02]  /*d020*/  MUFU.EX2 R157, R4 ;  /* 0x00000004009d7308 */ /* 0x0002a40000000800 */
[----:B------:R-:W-:Y:S01]  /*d030*/  LOP3.LUT R5, R6, R5, RZ, 0xc0, !PT ;  /* 0x0000000506057212 */ /* 0x000fe200078ec0ff */
[----:B------:R-:W-:Y:S01]  /*d040*/  VIADD R6, R126, 0xfffffffa ;  /* 0xfffffffa7e067836 */ /* 0x000fe20000000000 */
[C---:B------:R-:W-:Y:S08]  /*d050*/  HMMA.16816.F32.BF16 R64, R12.reuse, R28, R64 ;  /* 0x0000001c0c40723c */ /* 0x040ff00000041840 */
[----:B------:R-:W-:Y:S01]  /*d060*/  HMMA.16816.F32.BF16 R60, R12, R30, R60 ;  /* 0x0000001e0c3c723c */ /* 0x000fe2000004183c */
[----:B------:R-:W-:Y:S01]  /*d070*/  SHF.R.U32.HI R13, RZ, 0x18, R18 ;  /* 0x00000018ff0d7819 */ /* 0x000fe20000011612 */
[----:B------:R-:W-:Y:S01]  /*d080*/  LDSM.16.MT88.4 R28, [R208+0x5000] ;  /* 0x00500000d01c783b */ /* 0x000fe20000004200 */
[----:B------:R-:W-:-:S02]  /*d090*/  LOP3.LUT R12, R73, 0xff00ff, RZ, 0xc0, !PT ;  /* 0x00ff00ff490c7812 */ /* 0x000fc400078ec0ff */
[----:B-1----:R-:W-:Y:S01]  /*d0a0*/  LOP3.LUT R4, R3, R2, RZ, 0xc0, !PT ;  /* 0x0000000203047212 */ /* 0x002fe200078ec0ff */
[----:B------:R-:W-:Y:S01]  /*d0b0*/  FFMA.FTZ R2, R249, UR6, -R20 ;  /* 0x00000006f9027c23 */ /* 0x000fe20008010814 */
[----:B------:R-:W-:-:S03]  /*d0c0*/  LOP3.LUT R3, R72, 0xff00ff, RZ, 0xc0, !PT ;  /* 0x00ff00ff48037812 */ /* 0x000fc600078ec0ff */
[----:B------:R1:W-:Y:S02]  /*d0d0*/  MUFU.EX2 R104, R2 ;  /* 0x0000000200687308 */ /* 0x0003e40000000800 */
[--C-:B------:R-:W-:Y:S02]  /*d0e0*/  HSET2.LE.AND R8, R3, R0.reuse, PT ;  /* 0x0000000003087233 */ /* 0x100fe40003803000 */
[----:B-1----:R-:W-:Y:S02]  /*d0f0*/  LOP3.LUT R2, R6, UR19, R231, 0x96, !PT ;  /* 0x0000001306027c12 */ /* 0x002fe4000f8e96e7 */
[----:B------:R-:W-:-:S03]  /*d100*/  HSET2.LE.AND R6, R16, R0, PT ;  /* 0x0000000010067233 */ /* 0x000fc60003803000 */
[----:B------:R-:W-:Y:S02]  /*d110*/  IMAD.WIDE.U32 R2, R2, -0x326172a9, RZ ;  /* 0xcd9e8d5702027825 */ /* 0x000fe400078e00ff */
[----:B------:R-:W-:Y:S02]  /*d120*/  LOP3.LUT R6, R7, R6, RZ, 0xc0, !PT ;  /* 0x0000000607067212 */ /* 0x000fe400078ec0ff */
[----:B------:R-:W-:Y:S01]  /*d130*/  LOP3.LUT R7, R9, R8, RZ, 0xc0, !PT ;  /* 0x0000000809077212 */ /* 0x000fe200078ec0ff */
[--C-:B------:R-:W-:Y:S01]  /*d140*/  FFMA.FTZ R8, R110, UR6, -R20.reuse ;  /* 0x000000066e087c23 */ /* 0x100fe20008010814 */
[----:B------:R-:W-:Y:S01]  /*d150*/  FFMA.FTZ R9, R250, UR6, -R20 ;  /* 0x00000006fa097c23 */ /* 0x000fe20008010814 */
[--C-:B------:R-:W-:Y:S01]  /*d160*/  LOP3.LUT R15, R222, UR7, R3.reuse, 0x96, !PT ;  /* 0x00000007de0f7c12 */ /* 0x100fe2000f8e9603 */
[----:B------:R-:W-:Y:S01]  /*d170*/  IMAD.MOV.U32 R250, RZ, RZ, R142 ;  /* 0x000000fffffa7224 */ /* 0x000fe200078e008e */
[----:B------:R1:W3:Y:S01]  /*d180*/  MUFU.EX2 R249, R8 ;  /* 0x0000000800f97308 */ /* 0x0002e20000000800 */
[----:B------:R-:W-:Y:S01]  /*d190*/  LOP3.LUT R25, R228, UR7, R3, 0x96, !PT ;  /* 0x00000007e4197c12 */ /* 0x000fe2000f8e9603 */
[----:B------:R-:W-:Y:S01]  /*d1a0*/  HMMA.16816.F32.BF16 R76, R4, R32, R48 ;  /* 0x00000020044c723c */ /* 0x000fe20000041830 */
[----:B------:R-:W-:-:S02]  /*d1b0*/  LOP3.LUT R3, R18, 0xffff, RZ, 0xc0, !PT ;  /* 0x0000ffff12037812 */ /* 0x000fc400078ec0ff */
[C---:B------:R-:W-:Y:S02]  /*d1c0*/  LOP3.LUT R24, R2.reuse, UR4, R227, 0x96, !PT ;  /* 0x0000000402187c12 */ /* 0x040fe4000f8e96e3 */
[----:B------:R-:W-:Y:S01]  /*d1d0*/  LOP3.LUT R14, R2, UR4, R243, 0x96, !PT ;  /* 0x00000004020e7c12 */ /* 0x000fe2000f8e96f3 */
[----:B------:R3:W3:Y:S01]  /*d1e0*/  MUFU.EX2 R248, R9 ;  /* 0x0000000900f87308 */ /* 0x0006e20000000800 */
[----:B------:R-:W-:Y:S01]  /*d1f0*/  HSET2.LE.AND R2, R12, R0, PT ;  /* 0x000000000c027233 */ /* 0x000fe20003803000 */
[----:B------:R-:W-:Y:S01]  /*d200*/  HMMA.16816.F32.BF16 R48, R4, R34, R44 ;  /* 0x000000220430723c */ /* 0x000fe2000004182c */
[----:B-1----:R-:W-:-:S07]  /*d210*/  PRMT R8, R18, 0x7632, R8 ;  /* 0x0000763212087816 */ /* 0x002fce0000000008 */
[----:B----4-:R-:W-:Y:S01]  /*d220*/  HMMA.16816.F32.BF16 R52, R4, R36, R52 ;  /* 0x000000240434723c */ /* 0x010fe20000041834 */
[----:B------:R-:W-:Y:S02]  /*d230*/  LOP3.LUT R10, R8, 0xff, RZ, 0xc0, !PT ;  /* 0x000000ff080a7812 */ /* 0x000fe400078ec0ff */
[----:B--2---:R-:W-:Y:S02]  /*d240*/  F2FP.BF16.F32.PACK_AB R8, R157, R165 ;  /* 0x000000a59d08723e */ /* 0x004fe400000010ff */
[----:B---3--:R-:W-:-:S03]  /*d250*/  SHF.R.U32.HI R9, RZ, 0x8, R3 ;  /* 0x00000008ff097819 */ /* 0x008fc60000011603 */
[----:B------:R-:W-:Y:S01]  /*d260*/  HMMA.16816.F32.BF16 R44, R4, R38, R40 ;  /* 0x00000026042c723c */ /* 0x000fe20000041828 */
[--C-:B------:R-:W-:Y:S01]  /*d270*/  HSET2.LE.AND R3, R19, R0.reuse, PT ;  /* 0x0000000013037233 */ /* 0x100fe20003803000 */
[----:B------:R-:W-:Y:S01]  /*d280*/  IMAD.WIDE.U32 R6, R15, -0x2daee0ad, RZ ;  /* 0xd2511f530f067825 */ /* 0x000fe200078e00ff */
[----:B------:R-:W-:Y:S02]  /*d290*/  PRMT R9, R11, 0x5410, R9 ;  /* 0x000054100b097816 */ /* 0x000fe40000000009 */
[----:B------:R-:W-:Y:S01]  /*d2a0*/  PRMT R10, R10, 0x5410, R13 ;  /* 0x000054100a0a7816 */ /* 0x000fe2000000000d */
[----:B------:R-:W-:Y:S01]  /*d2b0*/  IMAD.WIDE.U32 R4, R25, -0x2daee0ad, RZ ;  /* 0xd2511f5319047825 */ /* 0x000fe200078e00ff */
[----:B------:R-:W-:Y:S02]  /*d2c0*/  LOP3.LUT R18, R8, R3, RZ, 0xc0, !PT ;  /* 0x0000000308127212 */ /* 0x000fe400078ec0ff */
[----:B------:R-:W-:Y:S02]  /*d2d0*/  HSET2.LE.AND R8, R9, R0, PT ;  /* 0x0000000009087233 */ /* 0x000fe40003803000 */
[----:B------:R-:W-:-:S02]  /*d2e0*/  F2FP.BF16.F32.PACK_AB R9, R249, R164 ;  /* 0x000000a4f909723e */ /* 0x000fc400000010ff */
[----:B------:R-:W-:Y:S02]  /*d2f0*/  HSET2.LE.AND R3, R10, R0, PT ;  /* 0x000000000a037233 */ /* 0x000fe40003803000 */
[----:B------:R-:W-:Y:S02]  /*d300*/  F2FP.BF16.F32.PACK_AB R11, R86, R163 ;  /* 0x000000a3560b723e */ /* 0x000fe400000010ff */
[----:B------:R-:W-:Y:S02]  /*d310*/  F2FP.BF16.F32.PACK_AB R10, R248, R104 ;  /* 0x00000068f80a723e */ /* 0x000fe400000010ff */
[----:B------:R-:W-:Y:S01]  /*d320*/  LOP3.LUT R19, R9, R2, RZ, 0xc0, !PT ;  /* 0x0000000209137212 */ /* 0x000fe200078ec0ff */
[----:B------:R-:W-:Y:S01]  /*d330*/  VIADD R2, R126, 0xfffffffb ;  /* 0xfffffffb7e027836 */ /* 0x000fe20000000000 */
[----:B------:R-:W-:Y:S01]  /*d340*/  LOP3.LUT R16, R11, R8, RZ, 0xc0, !PT ;  /* 0x000000080b107212 */ /* 0x000fe200078ec0ff */
[----:B------:R-:W-:Y:S01]  /*d350*/  IMAD.WIDE.U32 R8, R14, -0x2daee0ad, RZ ;  /* 0xd2511f530e087825 */ /* 0x000fe200078e00ff */
[----:B------:R-:W-:-:S02]  /*d360*/  LOP3.LUT R17, R10, R3, RZ, 0xc0, !PT ;  /* 0x000000030a117212 */ /* 0x000fc400078ec0ff */
[----:B------:R-:W-:Y:S01]  /*d370*/  LOP3.LUT R2, R2, UR19, R231, 0x96, !PT ;  /* 0x0000001302027c12 */ /* 0x000fe2000f8e96e7 */
[----:B------:R-:W-:Y:S01]  /*d380*/  IMAD.WIDE.U32 R10, R24, -0x2daee0ad, RZ ;  /* 0xd2511f53180a7825 */ /* 0x000fe200078e00ff */
[----:B------:R-:W-:Y:S02]  /*d390*/  LOP3.LUT R12, R232, UR23, R7, 0x96, !PT ;  /* 0x00000017e80c7c12 */ /* 0x000fe4000f8e9607 */
[----:B------:R-:W-:Y:S01]  /*d3a0*/  LOP3.LUT R5, R234, UR23, R5, 0x96, !PT ;  /* 0x00000017ea057c12 */ /* 0x000fe2000f8e9605 */
[----:B------:R-:W-:Y:S01]  /*d3b0*/  IMAD.WIDE.U32 R2, R2, -0x326172a9, RZ ;  /* 0xcd9e8d5702027825 */ /* 0x000fe200078e00ff */
[----:B------:R-:W-:Y:S01]  /*d3c0*/  LOP3.LUT R7, R6, UR22, R11, 0x96, !PT ;  /* 0x0000001606077c12 */ /* 0x000fe2000f8e960b */
[----:B------:R-:W-:Y:S01]  /*d3d0*/  HMMA.16816.F32.BF16 R56, R16, R32, R56 ;  /* 0x000000201038723c */ /* 0x000fe20000041838 */
[----:B------:R-:W-:Y:S01]  /*d3e0*/  LOP3.LUT R6, R4, UR22, R9, 0x96, !PT ;  /* 0x0000001604067c12 */ /* 0x000fe2000f8e9609 */
[----:B------:R-:W-:Y:S01]  /*d3f0*/  IMAD.WIDE.U32 R14, R12, -0x326172a9, RZ ;  /* 0xcd9e8d570c0e7825 */ /* 0x000fe200078e00ff */
[----:B------:R-:W-:-:S02]  /*d400*/  LOP3.LUT R40, R2, UR4, R227, 0x96, !PT ;  /* 0x0000000402287c12 */ /* 0x000fc4000f8e96e3 */
[----:B------:R-:W-:Y:S01]  /*d410*/  LOP3.LUT R27, R2, UR4, R243, 0x96, !PT ;  /* 0x00000004021b7c12 */ /* 0x000fe2000f8e96f3 */
[----:B------:R-:W-:Y:S01]  /*d420*/  IMAD.WIDE.U32 R12, R7, -0x326172a9, RZ ;  /* 0xcd9e8d57070c7825 */ /* 0x000fe200078e00ff */
[--C-:B------:R-:W-:Y:S01]  /*d430*/  LOP3.LUT R26, R222, UR7, R3.reuse, 0x96, !PT ;  /* 0x00000007de1a7c12 */ /* 0x100fe2000f8e9603 */
[C---:B------:R-:W-:Y:S01]  /*d440*/  HMMA.16816.F32.BF16 R68, R16.reuse, R34, R68 ;  /* 0x000000221044723c */ /* 0x040fe20000041844 */
[----:B------:R-:W-:Y:S01]  /*d450*/  LOP3.LUT R41, R228, UR7, R3, 0x96, !PT ;  /* 0x00000007e4297c12 */ /* 0x000fe2000f8e9603 */
[----:B------:R-:W-:Y:S01]  /*d460*/  IMAD.WIDE.U32 R4, R5, -0x326172a9, RZ ;  /* 0xcd9e8d5705047825 */ /* 0x000fe200078e00ff */
[----:B------:R-:W-:Y:S01]  /*d470*/  LOP3.LUT R3, R226, UR9, R15, 0x96, !PT ;  /* 0x00000009e2037c12 */ /* 0x000fe2000f8e960f */
[----:B------:R-:W1:Y:S01]  /*d480*/  LDSM.16.MT88.4 R32, [R210+0x5000] ;  /* 0x00500000d220783b */ /* 0x000e620000004200 */
[----:B------:R-:W-:Y:S01]  /*d490*/  LOP3.LUT R9, R14, UR8, R13, 0x96, !PT ;  /* 0x000000080e097c12 */ /* 0x000fe2000f8e960d */
[----:B------:R-:W-:Y:S01]  /*d4a0*/  IMAD.WIDE.U32 R6, R6, -0x326172a9, RZ ;  /* 0xcd9e8d5706067825 */ /* 0x000fe200078e00ff */
[----:B------:R-:W-:Y:S01]  /*d4b0*/  LOP3.LUT R2, R242, UR9, R5, 0x96, !PT ;  /* 0x00000009f2027c12 */ /* 0x000fe2000f8e9605 */
[----:B------:R-:W-:Y:S01]  /*d4c0*/  HMMA.16816.F32.BF16 R64, R16, R36, R64 ;  /* 0x000000241040723c */ /* 0x000fe20000041840 */
[----:B------:R-:W-:Y:S01]  /*d4d0*/  MOV R126, R86 ;  /* 0x00000056007e7202 */ /* 0x000fe20000000f00 */
[----:B------:R-:W-:Y:S01]  /*d4e0*/  IMAD.WIDE.U32 R14, R3, -0x2daee0ad, RZ ;  /* 0xd2511f53030e7825 */ /* 0x000fe200078e00ff */
[----:B------:R-:W-:-:S03]  /*d4f0*/  LOP3.LUT R7, R4, UR8, R7, 0x96, !PT ;  /* 0x0000000804077c12 */ /* 0x000fc6000f8e9607 */
[----:B------:R-:W-:Y:S01]  /*d500*/  FFMA.FTZ R3, R178, UR6, -R22 ;  /* 0x00000006b2037c23 */ /* 0x000fe20008010816 */
[----:B------:R-:W-:Y:S01]  /*d510*/  IMAD.WIDE.U32 R4, R2, -0x2daee0ad, RZ ;  /* 0xd2511f5302047825 */ /* 0x000fe200078e00ff */
[----:B------:R-:W-:Y:S02]  /*d520*/  LOP3.LUT R15, R10, UR21, R15, 0x96, !PT ;  /* 0x000000150a0f7c12 */ /* 0x000fe4000f8e960f */
[----:B------:R2:W-:Y:S01]  /*d530*/  MUFU.EX2 R247, R3 ;  /* 0x0000000300f77308 */ /* 0x0005e20000000800 */
[----:B------:R-:W-:Y:S01]  /*d540*/  HMMA.16816.F32.BF16 R60, R16, R38, R60 ;  /* 0x00000026103c723c */ /* 0x000fe2000004183c */
[----:B------:R-:W-:Y:S01]  /*d550*/  IMAD.WIDE.U32 R74, R7, -0x2daee0ad, RZ ;  /* 0xd2511f53074a7825 */ /* 0x000fe200078e00ff */
[----:B------:R-:W-:-:S03]  /*d560*/  LOP3.LUT R2, R8, UR21, R5, 0x96, !PT ;  /* 0x0000001508027c12 */ /* 0x000fc6000f8e9605 */
[----:B------:R-:W-:Y:S01]  /*d570*/  FFMA.FTZ R7, R176, UR6, -R22 ;  /* 0x00000006b0077c23 */ /* 0x000fe20008010816 */
[----:B------:R-:W-:Y:S01]  /*d580*/  IMAD.WIDE.U32 R72, R9, -0x2daee0ad, RZ ;  /* 0xd2511f5309487825 */ /* 0x000fe200078e00ff */
[----:B------:R-:W-:Y:S02]  /*d590*/  LOP3.LUT R8, R4, UR20, R75, 0x96, !PT ;  /* 0x0000001404087c12 */ /* 0x000fe4000f8e964b */
[----:B------:R3:W-:Y:S01]  /*d5a0*/  MUFU.EX2 R246, R7 ;  /* 0x0000000700f67308 */ /* 0x0007e20000000800 */
[----:B------:R-:W-:Y:S01]  /*d5b0*/  IMAD.WIDE.U32 R4, R2, -0x326172a9, RZ ;  /* 0xcd9e8d5702047825 */ /* 0x000fe200078e00ff */
[----:B------:R-:W-:-:S03]  /*d5c0*/  LOP3.LUT R10, R14, UR20, R73, 0x96, !PT ;  /* 0x000000140e0a7c12 */ /* 0x000fc6000f8e9649 */
[----:B------:R-:W-:Y:S01]  /*d5d0*/  IMAD.MOV.U32 R86, RZ, RZ, R141 ;  /* 0x000000ffff567224 */ /* 0x000fe200078e008d */
[----:B------:R-:W-:Y:S01]  /*d5e0*/  LOP3.LUT R43, R6, UR11, R5, 0x96, !PT ;  /* 0x0000000b062b7c12 */ /* 0x000fe2000f8e9605 */
[----:B------:R-:W-:Y:S01]  /*d5f0*/  FFMA.FTZ R5, R177, UR6, -R22 ;  /* 0x00000006b1057c23 */ /* 0x000fe20008010816 */
[----:B--2---:R-:W-:-:S03]  /*d600*/  IMAD.WIDE.U32 R2, R8, -0x326172a9, RZ ;  /* 0xcd9e8d5708027825 */ /* 0x004fc600078e00ff */
[----:B------:R2:W-:Y:S01]  /*d610*/  MUFU.EX2 R244, R5 ;  /* 0x0000000500f47308 */ /* 0x0005e20000000800 */
[----:B------:R-:W-:Y:S01]  /*d620*/  IMAD.MOV.U32 R9, RZ, RZ, R2 ;  /* 0x000000ffff097224 */ /* 0x000fe200078e0002 */
[----:B------:R-:W-:Y:S01]  /*d630*/  LOP3.LUT R4, R4, UR5, R3, 0x96, !PT ;  /* 0x0000000504047c12 */ /* 0x000fe2000f8e9603 */
[----:B------:R-:W-:Y:S01]  /*d640*/  FFMA.FTZ R3, R175, UR6, -R22 ;  /* 0x00000006af037c23 */ /* 0x000fe20008010816 */
[C---:B------:R-:W-:Y:S01]  /*d650*/  PRMT R13, R2.reuse, 0x7771, RZ ;  /* 0x00007771020d7816 */ /* 0x040fe200000000ff */
[----:B---3--:R-:W-:Y:S01]  /*d660*/  IMAD.WIDE.U32 R6, R15, -0x326172a9, RZ ;  /* 0xcd9e8d570f067825 */ /* 0x008fe200078e00ff */
[C---:B------:R-:W-:Y:S02]  /*d670*/  PRMT R11, R2.reuse, 0x7773, RZ ;  /* 0x00007773020b7816 */ /* 0x040fe400000000ff */
[----:B------:R-:W-:Y:S01]  /*d680*/  PRMT R8, R2, 0x7772, RZ ;  /* 0x0000777202087816 */ /* 0x000fe200000000ff */
[----:B------:R3:W4:Y:S01]  /*d690*/  MUFU.EX2 R245, R3 ;  /* 0x0000000300f57308 */ /* 0x0007220000000800 */
[----:B------:R-:W-:Y:S01]  /*d6a0*/  LOP3.LUT R42, R12, UR11, R7, 0x96, !PT ;  /* 0x0000000b0c2a7c12 */ /* 0x000fe2000f8e9607 */
[----:B--2---:R-:W-:-:S06]  /*d6b0*/  FFMA.FTZ R5, R181, UR6, -R23 ;  /* 0x00000006b5057c23 */ /* 0x004fcc0008010817 */
[----:B------:R2:W-:Y:S01]  /*d6c0*/  MUFU.EX2 R243, R5 ;  /* 0x0000000500f37308 */ /* 0x0005e20000000800 */
[----:B---3--:R-:W-:-:S04]  /*d6d0*/  IMAD.WIDE.U32 R2, R10, -0x326172a9, RZ ;  /* 0xcd9e8d570a027825 */ /* 0x008fc800078e00ff */
[----:B------:R-:W-:Y:S01]  /*d6e0*/  IMAD.MOV.U32 R14, RZ, RZ, R2 ;  /* 0x000000ffff0e7224 */ /* 0x000fe200078e0002 */
[C---:B------:R-:W-:Y:S02]  /*d6f0*/  PRMT R24, R2.reuse, 0x7771, RZ ;  /* 0x0000777102187816 */ /* 0x040fe400000000ff */
[C---:B------:R-:W-:Y:S02]  /*d700*/  PRMT R15, R2.reuse, 0x7773, RZ ;  /* 0x00007773020f7816 */ /* 0x040fe400000000ff */
[----:B------:R-:W-:Y:S01]  /*d710*/  PRMT R12, R2, 0x7772, RZ ;  /* 0x00007772020c7816 */ /* 0x000fe200000000ff */
[----:B------:R-:W-:Y:S01]  /*d720*/  FFMA.FTZ R2, R179, UR6, -R23 ;  /* 0x00000006b3027c23 */ /* 0x000fe20008010817 */
[----:B------:R-:W-:Y:S02]  /*d730*/  LOP3.LUT R10, R6, UR5, R3, 0x96, !PT ;  /* 0x00000005060a7c12 */ /* 0x000fe4000f8e9603 */
[----:B--2---:R-:W-:Y:S01]  /*d740*/  LOP3.LUT R5, R4, 0xffff, RZ, 0xc0, !PT ;  /* 0x0000ffff04057812 */ /* 0x004fe200078ec0ff */
[----:B------:R2:W3:Y:S01]  /*d750*/  MUFU.EX2 R227, R2 ;  /* 0x0000000200e37308 */ /* 0x0004e20000000800 */
[----:B------:R-:W-:-:S02]  /*d760*/  LOP3.LUT R3, R9, 0xff, RZ, 0xc0, !PT ;  /* 0x000000ff09037812 */ /* 0x000fc400078ec0ff */
[----:B------:R-:W-:Y:S02]  /*d770*/  PRMT R6, R8, 0x5410, R11 ;  /* 0x0000541008067816 */ /* 0x000fe4000000000b */
[C---:B------:R-:W-:Y:S02]  /*d780*/  LOP3.LUT R8, R4.reuse, 0xff, RZ, 0xc0, !PT ;  /* 0x000000ff04087812 */ /* 0x040fe400078ec0ff */
[----:B------:R-:W-:Y:S02]  /*d790*/  SHF.R.U32.HI R5, RZ, 0x8, R5 ;  /* 0x00000008ff057819 */ /* 0x000fe40000011605 */
[----:B------:R-:W-:Y:S02]  /*d7a0*/  PRMT R7, R3, 0x5410, R13 ;  /* 0x0000541003077816 */ /* 0x000fe4000000000d */
[----:B------:R-:W-:Y:S02]  /*d7b0*/  PRMT R3, R4, 0x7632, R3 ;  /* 0x0000763204037816 */ /* 0x000fe40000000003 */
[----:B------:R-:W-:Y:S01]  /*d7c0*/  PRMT R8, R8, 0x5410, R5 ;  /* 0x0000541008087816 */ /* 0x000fe20000000005 */
[----:B------:R-:W-:Y:S01]  /*d7d0*/  FFMA.FTZ R5, R251, UR6, -R23 ;  /* 0x00000006fb057c23 */ /* 0x000fe20008010817 */
[----:B------:R-:W-:Y:S01]  /*d7e0*/  SHF.R.U32.HI R9, RZ, 0x18, R4 ;  /* 0x00000018ff097819 */ /* 0x000fe20000011604 */
[----:B------:R-:W-:-:S02]  /*d7f0*/  IMAD.MOV.U32 R251, RZ, RZ, R104 ;  /* 0x000000fffffb7224 */ /* 0x000fc400078e0068 */
[----:B--2---:R-:W-:Y:S01]  /*d800*/  FFMA.FTZ R2, R100, UR6, -R23 ;  /* 0x0000000664027c23 */ /* 0x004fe20008010817 */
[----:B------:R-:W-:Y:S01]  /*d810*/  IMAD.MOV.U32 R100, RZ, RZ, R105 ;  /* 0x000000ffff647224 */ /* 0x000fe200078e0069 */
[----:B------:R-:W-:Y:S01]  /*d820*/  LOP3.LUT R4, R3, 0xff, RZ, 0xc0, !PT ;  /* 0x000000ff03047812 */ /* 0x000fe200078ec0ff */
[----:B------:R-:W-:Y:S01]  /*d830*/  IMAD.MOV.U32 R105, RZ, RZ, R221 ;  /* 0x000000ffff697224 */ /* 0x000fe200078e00dd */
[----:B------:R-:W-:Y:S01]  /*d840*/  LOP3.LUT R11, R6, 0xff00ff, RZ, 0xc0, !PT ;  /* 0x00ff00ff060b7812 */ /* 0x000fe200078ec0ff */
[----:B------:R2:W-:Y:S01]  /*d850*/  MUFU.EX2 R221, R2 ;  /* 0x0000000200dd7308 */ /* 0x0005e20000000800 */
[----:B----4-:R-:W-:Y:S01]  /*d860*/  F2FP.BF16.F32.PACK_AB R3, R244, R245 ;  /* 0x000000f5f403723e */ /* 0x010fe200000010ff */
[----:B------:R-:W-:Y:S01]  /*d870*/  IMAD.MOV.U32 R106, RZ, RZ, R100 ;  /* 0x000000ffff6a7224 */ /* 0x000fe200078e0064 */
[----:B------:R-:W-:Y:S02]  /*d880*/  PRMT R9, R4, 0x5410, R9 ;  /* 0x0000541004097816 */ /* 0x000fe40000000009 */
[----:B------:R-:W-:-:S03]  /*d890*/  PRMT R15, R12, 0x5410, R15 ;  /* 0x000054100c0f7816 */ /* 0x000fc6000000000f */
[----:B------:R4:W1:Y:S01]  /*d8a0*/  MUFU.EX2 R215, R5 ;  /* 0x0000000500d77308 */ /* 0x0008620000000800 */
[----:B--2---:R-:W-:-:S05]  /*d8b0*/  HSET2.LE.AND R2, R7, R0, PT ;  /* 0x0000000007027233 */ /* 0x004fca0003803000 */
[----:B------:R-:W-:Y:S02]  /*d8c0*/  LOP3.LUT R6, R3, R2, RZ, 0xc0, !PT ;  /* 0x0000000203067212 */ /* 0x000fe400078ec0ff */
[----:B------:R-:W-:Y:S01]  /*d8d0*/  HSET2.LE.AND R2, R11, R0, PT ;  /* 0x000000000b027233 */ /* 0x000fe20003803000 */
[----:B----4-:R-:W-:Y:S01]  /*d8e0*/  FFMA.FTZ R5, R214, UR6, -R21 ;  /* 0x00000006d6057c23 */ /* 0x010fe20008010815 */
[----:B---3--:R-:W-:-:S03]  /*d8f0*/  F2FP.BF16.F32.PACK_AB R3, R227, R243 ;  /* 0x000000f3e303723e */ /* 0x008fc600000010ff */
[----:B------:R2:W-:Y:S01]  /*d900*/  MUFU.EX2 R214, R5 ;  /* 0x0000000500d67308 */ /* 0x0005e20000000800 */
[----:B------:R-:W-:Y:S02]  /*d910*/  LOP3.LUT R7, R3, R2, RZ, 0xc0, !PT ;  /* 0x0000000203077212 */ /* 0x000fe400078ec0ff */
[--C-:B------:R-:W-:Y:S02]  /*d920*/  HSET2.LE.AND R2, R8, R0.reuse, PT ;  /* 0x0000000008027233 */ /* 0x100fe40003803000 */
[----:B------:R-:W-:Y:S02]  /*d930*/  F2FP.BF16.F32.PACK_AB R3, R246, R247 ;  /* 0x000000f7f603723e */ /* 0x000fe400000010ff */
[----:B------:R-:W-:Y:S02]  /*d940*/  LOP3.LUT R8, R14, 0xff, RZ, 0xc0, !PT ;  /* 0x000000ff0e087812 */ /* 0x000fe400078ec0ff */
[----:B------:R-:W-:Y:S02]  /*d950*/  LOP3.LUT R4, R3, R2, RZ, 0xc0, !PT ;  /* 0x0000000203047212 */ /* 0x000fe400078ec0ff */
[----:B------:R-:W-:Y:S01]  /*d960*/  HSET2.LE.AND R2, R9, R0, PT ;  /* 0x0000000009027233 */ /* 0x000fe20003803000 */
[----:B------:R-:W-:Y:S01]  /*d970*/  FFMA.FTZ R9, R101, UR6, -R21 ;  /* 0x0000000665097c23 */ /* 0x000fe20008010815 */
[----:B-1----:R-:W-:-:S02]  /*d980*/  F2FP.BF16.F32.PACK_AB R3, R215, R221 ;  /* 0x000000ddd703723e */ /* 0x002fc400000010ff */
[----:B------:R-:W-:Y:S01]  /*d990*/  PRMT R14, R8, 0x5410, R24 ;  /* 0x00005410080e7816 */ /* 0x000fe20000000018 */
[--C-:B------:R-:W-:Y:S01]  /*d9a0*/  FFMA.FTZ R8, R173, UR6, -R21.reuse ;  /* 0x00000006ad087c23 */ /* 0x100fe20008010815 */
[----:B--2---:R-:W-:Y:S01]  /*d9b0*/  LOP3.LUT R5, R3, R2, RZ, 0xc0, !PT ;  /* 0x0000000203057212 */ /* 0x004fe200078ec0ff */
[----:B------:R-:W-:Y:S01]  /*d9c0*/  FFMA.FTZ R3, R180, UR6, -R21 ;  /* 0x00000006b4037c23 */ /* 0x000fe20008010815 */
[----:B------:R-:W-:Y:S01]  /*d9d0*/  LOP3.LUT R2, R10, 0xffff, RZ, 0xc0, !PT ;  /* 0x0000ffff0a027812 */ /* 0x000fe200078ec0ff */
[----:B------:R1:W-:Y:S03]  /*d9e0*/  MUFU.EX2 R179, R8 ;  /* 0x0000000800b37308 */ /* 0x0003e60000000800 */
[----:B------:R-:W-:Y:S01]  /*d9f0*/  SHF.R.U32.HI R2, RZ, 0x8, R2 ;  /* 0x00000008ff027819 */ /* 0x000fe20000011602 */
[C---:B------:R-:W-:Y:S04]  /*da00*/  HMMA.16816.F32.BF16 R100, R4.reuse, R32, R52 ;  /* 0x000000200464723c */ /* 0x040fe80000041834 */
[----:B------:R2:W3:Y:S04]  /*da10*/  MUFU.EX2 R180, R3 ;  /* 0x0000000300b47308 */ /* 0x0004e80000000800 */
[----:B------:R-:W-:Y:S01]  /*da20*/  HMMA.16816.F32.BF16 R88, R4, R28, R76 ;  /* 0x0000001c0458723c */ /* 0x000fe2000004184c */
[----:B------:R-:W-:-:S02]  /*da30*/  IMAD.MOV.U32 R77, RZ, RZ, R139 ;  /* 0x000000ffff4d7224 */ /* 0x000fc400078e008b */
[----:B------:R-:W-:Y:S01]  /*da40*/  IMAD.MOV.U32 R78, RZ, RZ, R143 ;  /* 0x000000ffff4e7224 */ /* 0x000fe200078e008f */
[----:B------:R4:W-:Y:S01]  /*da50*/  MUFU.EX2 R181, R9 ;  /* 0x0000000900b57308 */ /* 0x0009e20000000800 */
[----:B-1----:R-:W-:Y:S01]  /*da60*/  SHF.R.U32.HI R8, RZ, 0x18, R10 ;  /* 0x00000018ff087819 */ /* 0x002fe2000001160a */
[----:B------:R-:W-:Y:S02]  /*da70*/  IMAD.MOV.U32 R79, RZ, RZ, R87 ;  /* 0x000000ffff4f7224 */ /* 0x000fe400078e0057 */
[----:B------:R-:W-:Y:S01]  /*da80*/  HMMA.16816.F32.BF16 R96, R4, R30, R48 ;  /* 0x0000001e0460723c */ /* 0x000fe20000041830 */
[----:B------:R-:W-:Y:S02]  /*da90*/  IMAD.MOV.U32 R51, RZ, RZ, R138 ;  /* 0x000000ffff337224 */ /* 0x000fe400078e008a */
[----:B------:R-:W-:Y:S01]  /*daa0*/  IMAD.MOV.U32 R50, RZ, RZ, R118 ;  /* 0x000000ffff327224 */ /* 0x000fe200078e0076 */
[----:B--2---:R-:W-:Y:S01]  /*dab0*/  LOP3.LUT R3, R10, 0xff, RZ, 0xc0, !PT ;  /* 0x000000ff0a037812 */ /* 0x004fe200078ec0ff */
[----:B------:R-:W-:-:S03]  /*dac0*/  IMAD.MOV.U32 R118, RZ, RZ, R95 ;  /* 0x000000ffff767224 */ /* 0x000fc600078e005f */
[----:B------:R-:W-:Y:S01]  /*dad0*/  HMMA.16816.F32.BF16 R52, R4, R34, R44 ;  /* 0x000000220434723c */ /* 0x000fe2000004182c */
[--C-:B------:R-:W-:Y:S01]  /*dae0*/  PRMT R25, R3, 0x5410, R2.reuse ;  /* 0x0000541003197816 */ /* 0x100fe20000000002 */
[----:B------:R-:W-:Y:S01]  /*daf0*/  FFMA.FTZ R3, R197, UR6, -R21 ;  /* 0x00000006c5037c23 */ /* 0x000fe20008010815 */
[----:B------:R-:W-:Y:S01]  /*db00*/  PRMT R2, R10, 0x7632, R2 ;  /* 0x000076320a027816 */ /* 0x000fe20000000002 */
[----:B------:R-:W-:-:S04]  /*db10*/  IMAD.WIDE.U32 R6, R40, -0x2daee0ad, RZ ;  /* 0xd2511f5328067825 */ /* 0x000fc800078e00ff */
[----:B------:R-:W-:Y:S01]  /*db20*/  FFMA.FTZ R10, R174, UR6, -R21 ;  /* 0x00000006ae0a7c23 */ /* 0x000fe20008010815 */
[----:B------:R1:W-:Y:S01]  /*db30*/  MUFU.EX2 R178, R3 ;  /* 0x0000000300b27308 */ /* 0x0003e20000000800 */
[----:B------:R-:W-:Y:S01]  /*db40*/  LOP3.LUT R2, R2, 0xff, RZ, 0xc0, !PT ;  /* 0x000000ff02027812 */ /* 0x000fe200078ec0ff */
[----:B------:R-:W-:-:S03]  /*db50*/  IMAD.WIDE.U32 R4, R41, -0x2daee0ad, RZ ;  /* 0xd2511f5329047825 */ /* 0x000fc600078e00ff */
[----:B------:R-:W-:Y:S01]  /*db60*/  PRMT R24, R2, 0x5410, R8 ;  /* 0x0000541002187816 */ /* 0x000fe20000000008 */
[----:B----4-:R-:W-:Y:S01]  /*db70*/  IMAD.WIDE.U32 R8, R26, -0x2daee0ad, RZ ;  /* 0xd2511f531a087825 */ /* 0x010fe200078e00ff */
[----:B------:R-:W-:Y:S01]  /*db80*/  LOP3.LUT R5, R234, UR23, R5, 0x96, !PT ;  /* 0x00000017ea057c12 */ /* 0x000fe2000f8e9605 */
[----:B------:R2:W-:Y:S02]  /*db90*/  MUFU.EX2 R176, R10 ;  /* 0x0000000a00b07308 */ /* 0x0005e40000000800 */
[----:B------:R-:W-:Y:S01]  /*dba0*/  IMAD.MOV.U32 R95, RZ, RZ, R92 ;  /* 0x000000ffff5f7224 */ /* 0x000fe200078e005c */
[----:B------:R-:W-:Y:S01]  /*dbb0*/  LOP3.LUT R9, R232, UR23, R9, 0x96, !PT ;  /* 0x00000017e8097c12 */ /* 0x000fe2000f8e9609 */
[----:B------:R-:W-:Y:S01]  /*dbc0*/  IMAD.WIDE.U32 R12, R5, -0x326172a9, RZ ;  /* 0xcd9e8d57050c7825 */ /* 0x000fe200078e00ff */
[----:B------:R-:W-:-:S03]  /*dbd0*/  LOP3.LUT R7, R8, UR22, R7, 0x96, !PT ;  /* 0x0000001608077c12 */ /* 0x000fc6000f8e9607 */
[----:B------:R-:W-:Y:S02]  /*dbe0*/  IMAD.MOV.U32 R92, RZ, RZ, R137 ;  /* 0x000000ffff5c7224 */ /* 0x000fe400078e0089 */
[----:B-1----:R-:W-:Y:S01]  /*dbf0*/  FFMA.FTZ R3, R196, UR6, -R21 ;  /* 0x00000006c4037c23 */ /* 0x002fe20008010815 */
[----:B------:R-:W-:Y:S01]  /*dc00*/  IMAD.WIDE.U32 R16, R7, -0x326172a9, RZ ;  /* 0xcd9e8d5707107825 */ /* 0x000fe200078e00ff */
[----:B------:R-:W-:Y:S02]  /*dc10*/  LOP3.LUT R7, R242, UR9, R13, 0x96, !PT ;  /* 0x00000009f2077c12 */ /* 0x000fe4000f8e960d */
[----:B------:R1:W-:Y:S01]  /*dc20*/  MUFU.EX2 R177, R3 ;  /* 0x0000000300b17308 */ /* 0x0003e20000000800 */
[----:B------:R-:W-:Y:S02]  /*dc30*/  IMAD.MOV.U32 R49, RZ, RZ, R108 ;  /* 0x000000ffff317224 */ /* 0x000fe400078e006c */
[----:B------:R-:W-:Y:S02]  /*dc40*/  IMAD.MOV.U32 R197, RZ, RZ, R51 ;  /* 0x000000ffffc57224 */ /* 0x000fe400078e0033 */
[----:B--2---:R-:W-:-:S04]  /*dc50*/  IMAD.WIDE.U32 R10, R9, -0x326172a9, RZ ;  /* 0xcd9e8d57090a7825 */ /* 0x004fc800078e00ff */
[----:B------:R-:W-:Y:S01]  /*dc60*/  IMAD.MOV.U32 R40, RZ, RZ, R126 ;  /* 0x000000ffff287224 */ /* 0x000fe200078e007e */
[----:B------:R-:W-:Y:S01]  /*dc70*/  LOP3.LUT R8, R226, UR9, R11, 0x96, !PT ;  /* 0x00000009e2087c12 */ /* 0x000fe2000f8e960b */
[----:B------:R-:W-:Y:S01]  /*dc80*/  IMAD.MOV.U32 R226, RZ, RZ, R79 ;  /* 0x000000ffffe27224 */ /* 0x000fe200078e004f */
[----:B------:R-:W-:Y:S01]  /*dc90*/  LOP3.LUT R10, R10, UR8, R17, 0x96, !PT ;  /* 0x000000080a0a7c12 */ /* 0x000fe2000f8e9611 */
[----:B-1----:R-:W-:-:S04]  /*dca0*/  IMAD.WIDE.U32 R2, R27, -0x2daee0ad, RZ ;  /* 0xd2511f531b027825 */ /* 0x002fc800078e00ff */
[----:B------:R-:W-:Y:S01]  /*dcb0*/  IMAD.WIDE.U32 R36, R10, -0x2daee0ad, RZ ;  /* 0xd2511f530a247825 */ /* 0x000fe200078e00ff */
[----:B------:R-:W-:-:S03]  /*dcc0*/  LOP3.LUT R4, R4, UR22, R3, 0x96, !PT ;  /* 0x0000001604047c12 */ /* 0x000fc6000f8e9603 */
[----:B------:R-:W-:-:S04]  /*dcd0*/  FFMA.FTZ R3, R172, UR6, -R21 ;  /* 0x00000006ac037c23 */ /* 0x000fc80008010815 */
[----:B------:R1:W-:Y:S01]  /*dce0*/  MUFU.EX2 R175, R3 ;  /* 0x0000000300af7308 */ /* 0x0003e20000000800 */
[----:B------:R-:W-:-:S04]  /*dcf0*/  IMAD.WIDE.U32 R18, R4, -0x326172a9, RZ ;  /* 0xcd9e8d5704127825 */ /* 0x000fc800078e00ff */
[----:B------:R-:W-:Y:S01]  /*dd00*/  IMAD.WIDE.U32 R4, R8, -0x2daee0ad, RZ ;  /* 0xd2511f5308047825 */ /* 0x000fe200078e00ff */
[----:B------:R-:W-:-:S04]  /*dd10*/  LOP3.LUT R9, R12, UR8, R19, 0x96, !PT ;  /* 0x000000080c097c12 */ /* 0x000fc8000f8e9613 */
[----:B------:R-:W-:Y:S01]  /*dd20*/  LOP3.LUT R6, R6, UR21, R5, 0x96, !PT ;  /* 0x0000001506067c12 */ /* 0x000fe2000f8e9605 */
[----:B------:R-:W-:Y:S01]  /*dd30*/  IMAD.WIDE.U32 R38, R9, -0x2daee0ad, RZ ;  /* 0xd2511f5309267825 */ /* 0x000fe200078e00ff */
[----:B------:R-:W-:-:S03]  /*dd40*/  LOP3.LUT R8, R4, UR20, R37, 0x96, !PT ;  /* 0x0000001404087c12 */ /* 0x000fc6000f8e9625 */
[----:B------:R-:W-:-:S04]  /*dd50*/  IMAD.WIDE.U32 R4, R7, -0x2daee0ad, RZ ;  /* 0xd2511f5307047825 */ /* 0x000fc800078e00ff */
[----:B-1----:R-:W-:Y:S01]  /*dd60*/  FFMA.FTZ R3, R190, UR6, -R20 ;  /* 0x00000006be037c23 */ /* 0x002fe20008010814 */
[----:B------:R-:W-:Y:S01]  /*dd70*/  IMAD.MOV.U32 R190, RZ, RZ, R86 ;  /* 0x000000ffffbe7224 */ /* 0x000fe200078e0056 */
[----:B------:R-:W-:Y:S02]  /*dd80*/  LOP3.LUT R10, R2, UR21, R5, 0x96, !PT ;  /* 0x00000015020a7c12 */ /* 0x000fe4000f8e9605 */
[----:B------:R1:W-:Y:S01]  /*dd90*/  MUFU.EX2 R174, R3 ;  /* 0x0000000300ae7308 */ /* 0x0003e20000000800 */
[----:B------:R-:W-:Y:S02]  /*dda0*/  LOP3.LUT R17, R4, UR20, R39, 0x96, !PT ;  /* 0x0000001404117c12 */ /* 0x000fe4000f8e9627 */
[----:B------:R-:W-:Y:S02]  /*ddb0*/  HSET2.LE.AND R2, R14, R0, PT ;  /* 0x000000000e027233 */ /* 0x000fe40003803000 */
[----:B------:R-:W-:Y:S01]  /*ddc0*/  LOP3.LUT R4, R15, 0xff00ff, RZ, 0xc0, !PT ;  /* 0x00ff00ff0f047812 */ /* 0x000fe200078ec0ff */
[----:B-1----:R-:W-:-:S04]  /*ddd0*/  FFMA.FTZ R3, R183, UR6, -R20 ;  /* 0x00000006b7037c23 */ /* 0x002fc80008010814 */
[----:B------:R1:W2:Y:S02]  /*dde0*/  MUFU.EX2 R172, R3 ;  /* 0x0000000300ac7308 */ /* 0x0002a40000000800 */
[----:B-1----:R-:W-:Y:S01]  /*ddf0*/  FFMA.FTZ R3, R123, UR6, -R20 ;  /* 0x000000067b037c23 */ /* 0x002fe20008010814 */
[----:B------:R-:W-:Y:S02]  /*de00*/  IMAD.MOV.U32 R123, RZ, RZ, R121 ;  /* 0x000000ffff7b7224 */ /* 0x000fe400078e0079 */
[----:B------:R-:W-:Y:S02]  /*de10*/  IMAD.MOV.U32 R121, RZ, RZ, R120 ;  /* 0x000000ffff797224 */ /* 0x000fe400078e0078 */
[----:B------:R-:W-:Y:S02]  /*de20*/  IMAD.MOV.U32 R120, RZ, RZ, R109 ;  /* 0x000000ffff787224 */ /* 0x000fe400078e006d */
[----:B------:R-:W-:Y:S01]  /*de30*/  FFMA.FTZ R5, R123, UR6, -R20 ;  /* 0x000000067b057c23 */ /* 0x000fe20008010814 */
[----:B------:R-:W-:-:S02]  /*de40*/  IMAD.MOV.U32 R109, RZ, RZ, R117 ;  /* 0x000000ffff6d7224 */ /* 0x000fc400078e0075 */
[----:B------:R-:W-:Y:S01]  /*de50*/  IMAD.MOV.U32 R117, RZ, RZ, R106 ;  /* 0x000000ffff757224 */ /* 0x000fe200078e006a */
[----:B------:R-:W-:Y:S01]  /*de60*/  MUFU.EX2 R139, R5 ;  /* 0x00000005008b7308 */ /* 0x000fe20000000800 */
[----:B------:R-:W-:Y:S02]  /*de70*/  IMAD.MOV.U32 R106, RZ, RZ, R84 ;  /* 0x000000ffff6a7224 */ /* 0x000fe400078e0054 */
[----:B------:R-:W-:Y:S02]  /*de80*/  IMAD.MOV.U32 R84, RZ, RZ, R140 ;  /* 0x000000ffff547224 */ /* 0x000fe400078e008c */
[----:B------:R-:W-:Y:S02]  /*de90*/  IMAD.MOV.U32 R119, RZ, RZ, R121 ;  /* 0x000000ffff777224 */ /* 0x000fe400078e0079 */
[----:B------:R-:W-:Y:S01]  /*dea0*/  IMAD.MOV.U32 R121, RZ, RZ, R120 ;  /* 0x000000ffff797224 */ /* 0x000fe200078e0078 */
[----:B------:R3:W1:Y:S01]  /*deb0*/  MUFU.EX2 R140, R3 ;  /* 0x00000003008c7308 */ /* 0x0006620000000800 */
[----:B------:R-:W-:-:S02]  /*dec0*/  IMAD.MOV.U32 R120, RZ, RZ, R109 ;  /* 0x000000ffff787224 */ /* 0x000fc400078e006d */
[----:B------:R-:W-:Y:S02]  /*ded0*/  IMAD.MOV.U32 R87, RZ, RZ, R84 ;  /* 0x000000ffff577224 */ /* 0x000fe400078e0054 */
[----:B------:R-:W-:Y:S02]  /*dee0*/  IMAD.MOV.U32 R84, RZ, RZ, R80 ;  /* 0x000000ffff547224 */ /* 0x000fe400078e0050 */
[----:B------:R-:W-:Y:S02]  /*def0*/  IMAD.MOV.U32 R110, RZ, RZ, R106 ;  /* 0x000000ffff6e7224 */ /* 0x000fe400078e006a */
[----:B------:R-:W-:Y:S02]  /*df00*/  IMAD.MOV.U32 R80, RZ, RZ, R82 ;  /* 0x000000ffff507224 */ /* 0x000fe400078e0052 */
[----:B------:R-:W-:Y:S02]  /*df10*/  IMAD.MOV.U32 R123, RZ, RZ, R107 ;  /* 0x000000ffff7b7224 */ /* 0x000fe400078e006b */
[----:B------:R-:W-:Y:S01]  /*df20*/  IMAD.MOV.U32 R48, RZ, RZ, R119 ;  /* 0x000000ffff307224 */ /* 0x000fe200078e0077 */
[----:B------:R-:W-:Y:S01]  /*df30*/  MOV R119, R136 ;  /* 0x0000008800777202 */ /* 0x000fe20000000f00 */
[----:B------:R-:W-:Y:S01]  /*df40*/  IMAD.MOV.U32 R76, RZ, RZ, R110 ;  /* 0x000000ffff4c7224 */ /* 0x000fe200078e006e */
[----:B---3--:R-:W-:Y:S01]  /*df50*/  F2FP.BF16.F32.PACK_AB R3, R179, R180 ;  /* 0x000000b4b303723e */ /* 0x008fe200000010ff */
[----:B------:R-:W-:-:S02]  /*df60*/  IMAD.MOV.U32 R196, RZ, RZ, R87 ;  /* 0x000000ffffc47224 */ /* 0x000fc400078e0057 */
[----:B------:R-:W-:Y:S01]  /*df70*/  IMAD.MOV.U32 R87, RZ, RZ, R80 ;  /* 0x000000ffff577224 */ /* 0x000fe200078e0050 */
[----:B------:R-:W-:Y:S01]  /*df80*/  LOP3.LUT R14, R3, R2, RZ, 0xc0, !PT ;  /* 0x00000002030e7212 */ /* 0x000fe200078ec0ff */
[----:B------:R-:W-:Y:S01]  /*df90*/  IMAD.MOV.U32 R242, RZ, RZ, R76 ;  /* 0x000000fffff27224 */ /* 0x000fe200078e004c */
[--C-:B------:R-:W-:Y:S01]  /*dfa0*/  HSET2.LE.AND R2, R4, R0.reuse, PT ;  /* 0x0000000004027233 */ /* 0x100fe20003803000 */
[----:B------:R-:W-:Y:S01]  /*dfb0*/  FFMA.FTZ R4, R193, UR6, -R21 ;  /* 0x00000006c1047c23 */ /* 0x000fe20008010815 */
[----:B--2---:R-:W-:Y:S01]  /*dfc0*/  F2FP.BF16.F32.PACK_AB R3, R172, R174 ;  /* 0x000000aeac03723e */ /* 0x004fe200000010ff */
[----:B------:R-:W-:Y:S02]  /*dfd0*/  IMAD.MOV.U32 R86, RZ, RZ, R84 ;  /* 0x000000ffff567224 */ /* 0x000fe400078e0054 */
[----:B------:R2:W-:Y:S01]  /*dfe0*/  MUFU.EX2 R173, R4 ;  /* 0x0000000400ad7308 */ /* 0x0005e20000000800 */
[----:B------:R-:W-:Y:S01]  /*dff0*/  LOP3.LUT R15, R3, R2, RZ, 0xc0, !PT ;  /* 0x00000002030f7212 */ /* 0x000fe200078ec0ff */
[----:B------:R-:W-:Y:S01]  /*e000*/  IMAD.MOV.U32 R84, RZ, RZ, R127 ;  /* 0x000000ffff547224 */ /* 0x000fe200078e007f */
[----:B------:R-:W-:-:S02]  /*e010*/  HSET2.LE.AND R2, R25, R0, PT ;  /* 0x0000000019027233 */ /* 0x000fc40003803000 */
[----:B------:R-:W-:-:S04]  /*e020*/  F2FP.BF16.F32.PACK_AB R3, R181, R214 ;  /* 0x000000d6b503723e */ /* 0x000fc800000010ff */
[----:B------:R-:W-:Y:S02]  /*e030*/  LOP3.LUT R12, R3, R2, RZ, 0xc0, !PT ;  /* 0x00000002030c7212 */ /* 0x000fe400078ec0ff */
[----:B------:R-:W-:Y:S02]  /*e040*/  HSET2.LE.AND R2, R24, R0, PT ;  /* 0x0000000018027233 */ /* 0x000fe40003803000 */
[----:B-1----:R-:W-:-:S04]  /*e050*/  F2FP.BF16.F32.PACK_AB R3, R139, R140 ;  /* 0x0000008c8b03723e */ /* 0x002fc800000010ff */
[----:B------:R-:W-:Y:S01]  /*e060*/  LOP3.LUT R13, R3, R2, RZ, 0xc0, !PT ;  /* 0x00000002030d7212 */ /* 0x000fe200078ec0ff */
[----:B--2---:R-:W-:Y:S01]  /*e070*/  FFMA.FTZ R4, R191, UR6, -R21 ;  /* 0x00000006bf047c23 */ /* 0x004fe20008010815 */
[----:B------:R-:W-:-:S03]  /*e080*/  IMAD.WIDE.U32 R2, R8, -0x326172a9, RZ ;  /* 0xcd9e8d5708027825 */ /* 0x000fc600078e00ff */
[----:B------:R1:W-:Y:S01]  /*e090*/  MUFU.EX2 R143, R4 ;  /* 0x00000004008f7308 */ /* 0x0003e20000000800 */
[----:B------:R-:W-:Y:S01]  /*e0a0*/  IMAD.MOV.U32 R9, RZ, RZ, R2 ;  /* 0x000000ffff097224 */ /* 0x000fe200078e0002 */
[----:B------:R-:W-:Y:S01]  /*e0b0*/  HMMA.16816.F32.BF16 R44, R12, R30, R68 ;  /* 0x0000001e0c2c723c */ /* 0x000fe20000041844 */
[----:B------:R-:W2:Y:S01]  /*e0c0*/  LDL.LU R70, [R1+0x20] ;  /* 0x0000200001467983 */ /* 0x000ea20000300800 */
[C---:B------:R-:W-:Y:S01]  /*e0d0*/  PRMT R8, R2.reuse, 0x7773, RZ ;  /* 0x0000777302087816 */ /* 0x040fe200000000ff */
[----:B------:R-:W-:Y:S01]  /*e0e0*/  IMAD.MOV.U32 R71, RZ, RZ, R93 ;  /* 0x000000ffff477224 */ /* 0x000fe200078e005d */
[----:B------:R-:W-:Y:S01]  /*e0f0*/  PRMT R7, R2, 0x7772, RZ ;  /* 0x0000777202077816 */ /* 0x000fe200000000ff */
[----:B------:R-:W-:-:S03]  /*e100*/  IMAD.MOV.U32 R191, RZ, RZ, R119 ;  /* 0x000000ffffbf7224 */ /* 0x000fc600078e0077 */
[----:B------:R-:W-:Y:S01]  /*e110*/  PRMT R104, R7, 0x5410, R8 ;  /* 0x0000541007687816 */ /* 0x000fe20000000008 */
[----:B------:R-:W-:Y:S01]  /*e120*/  HMMA.16816.F32.BF16 R56, R12, R28, R56 ;  /* 0x0000001c0c38723c */ /* 0x000fe20000041838 */
[----:B-1----:R-:W-:-:S04]  /*e130*/  FFMA.FTZ R4, R131, UR6, -R21 ;  /* 0x0000000683047c23 */ /* 0x002fc80008010815 */
[----:B------:R1:W-:Y:S02]  /*e140*/  MUFU.EX2 R109, R4 ;  /* 0x00000004006d7308 */ /* 0x0003e40000000800 */
[----:B-1----:R-:W-:-:S04]  /*e150*/  IMAD.WIDE.U32 R4, R6, -0x326172a9, RZ ;  /* 0xcd9e8d5706047825 */ /* 0x002fc800078e00ff */
[----:B------:R-:W-:Y:S01]  /*e160*/  FFMA.FTZ R6, R128, UR6, -R21 ;  /* 0x0000000680067c23 */ /* 0x000fe20008010815 */
[----:B------:R-:W-:Y:S01]  /*e170*/  LOP3.LUT R25, R4, UR5, R3, 0x96, !PT ;  /* 0x0000000504197c12 */ /* 0x000fe2000f8e9603 */
[----:B------:R-:W-:Y:S01]  /*e180*/  FFMA.FTZ R3, R195, UR6, -R21 ;  /* 0x00000006c3037c23 */ /* 0x000fe20008010815 */
[----:B------:R-:W-:Y:S01]  /*e190*/  LOP3.LUT R11, R16, UR11, R5, 0x96, !PT ;  /* 0x0000000b100b7c12 */ /* 0x000fe2000f8e9605 */
[----:B------:R-:W-:Y:S01]  /*e1a0*/  IMAD.WIDE.U32 R4, R10, -0x326172a9, RZ ;  /* 0xcd9e8d570a047825 */ /* 0x000fe200078e00ff */
[----:B------:R-:W-:Y:S01]  /*e1b0*/  PRMT R16, R2, 0x7771, RZ ;  /* 0x0000777102107816 */ /* 0x000fe200000000ff */
[----:B------:R1:W-:Y:S02]  /*e1c0*/  MUFU.EX2 R142, R3 ;  /* 0x00000003008e7308 */ /* 0x0003e40000000800 */
[----:B------:R-:W-:Y:S01]  /*e1d0*/  IMAD.MOV.U32 R195, RZ, RZ, R121 ;  /* 0x000000ffffc37224 */ /* 0x000fe200078e0079 */
[----:B------:R-:W-:Y:S02]  /*e1e0*/  LOP3.LUT R27, R18, UR11, R5, 0x96, !PT ;  /* 0x0000000b121b7c12 */ /* 0x000fe4000f8e9605 */
[----:B------:R-:W-:-:S03]  /*e1f0*/  LOP3.LUT R5, R9, 0xff, RZ, 0xc0, !PT ;  /* 0x000000ff09057812 */ /* 0x000fc600078ec0ff */
[----:B------:R3:W-:Y:S01]  /*e200*/  MUFU.EX2 R107, R6 ;  /* 0x00000006006b7308 */ /* 0x0007e20000000800 */
[----:B-1----:R-:W-:-:S04]  /*e210*/  IMAD.WIDE.U32 R2, R17, -0x326172a9, RZ ;  /* 0xcd9e8d5711027825 */ /* 0x002fc800078e00ff */
[----:B------:R-:W-:Y:S01]  /*e220*/  IMAD.MOV.U32 R17, RZ, RZ, R2 ;  /* 0x000000ffff117224 */ /* 0x000fe200078e0002 */
[----:B------:R-:W-:Y:S02]  /*e230*/  LOP3.LUT R24, R4, UR5, R3, 0x96, !PT ;  /* 0x0000000504187c12 */ /* 0x000fe4000f8e9603 */
[----:B------:R-:W-:Y:S01]  /*e240*/  PRMT R18, R2, 0x7771, RZ ;  /* 0x0000777102127816 */ /* 0x000fe200000000ff */
[--C-:B---3--:R-:W-:Y:S01]  /*e250*/  FFMA.FTZ R6, R192, UR6, -R21.reuse ;  /* 0x00000006c0067c23 */ /* 0x108fe20008010815 */
[C---:B------:R-:W-:Y:S01]  /*e260*/  PRMT R4, R2.reuse, 0x7773, RZ ;  /* 0x0000777302047816 */ /* 0x040fe200000000ff */
[----:B------:R-:W-:Y:S01]  /*e270*/  IMAD.MOV.U32 R192, RZ, RZ, R120 ;  /* 0x000000ffffc07224 */ /* 0x000fe200078e0078 */
[----:B------:R-:W-:Y:S01]  /*e280*/  PRMT R3, R2, 0x7772, RZ ;  /* 0x0000777202037816 */ /* 0x000fe200000000ff */
[----:B------:R-:W-:Y:S01]  /*e290*/  FFMA.FTZ R2, R130, UR6, -R21 ;  /* 0x0000000682027c23 */ /* 0x000fe20008010815 */
[----:B------:R1:W-:Y:S02]  /*e2a0*/  MUFU.EX2 R141, R6 ;  /* 0x00000006008d7308 */ /* 0x0003e40000000800 */
[----:B------:R-:W-:Y:S01]  /*e2b0*/  PRMT R82, R3, 0x5410, R4 ;  /* 0x0000541003527816 */ /* 0x000fe20000000004 */
[----:B------:R-:W-:Y:S01]  /*e2c0*/  FFMA.FTZ R4, R77, UR6, -R20 ;  /* 0x000000064d047c23 */ /* 0x000fe20008010814 */
[----:B------:R-:W-:-:S02]  /*e2d0*/  IMAD.MOV.U32 R77, RZ, RZ, R251 ;  /* 0x000000ffff4d7224 */ /* 0x000fc400078e00fb */
[----:B------:R-:W-:Y:S02]  /*e2e0*/  IMAD.MOV.U32 R251, RZ, RZ, R250 ;  /* 0x000000fffffb7224 */ /* 0x000fe400078e00fa */
[----:B------:R3:W-:Y:S01]  /*e2f0*/  MUFU.EX2 R106, R2 ;  /* 0x00000002006a7308 */ /* 0x0007e20000000800 */
[----:B------:R-:W-:Y:S01]  /*e300*/  IMAD.MOV.U32 R250, RZ, RZ, R94 ;  /* 0x000000fffffa7224 */ /* 0x000fe200078e005e */
[----:B------:R-:W-:Y:S01]  /*e310*/  PRMT R94, R5, 0x5410, R16 ;  /* 0x00005410055e7816 */ /* 0x000fe20000000010 */
[----:B------:R-:W-:Y:S01]  /*e320*/  FFMA.FTZ R5, R48, UR6, -R22 ;  /* 0x0000000630057c23 */ /* 0x000fe20008010816 */
[----:B------:R-:W-:Y:S02]  /*e330*/  IMAD.MOV.U32 R48, RZ, RZ, R49 ;  /* 0x000000ffff307224 */ /* 0x000fe400078e0031 */
[----:B------:R-:W-:Y:S02]  /*e340*/  IMAD.MOV.U32 R49, RZ, RZ, R50 ;  /* 0x000000ffff317224 */ /* 0x000fe400078e0032 */
[----:B------:R4:W-:Y:S01]  /*e350*/  MUFU.EX2 R138, R4 ;  /* 0x00000004008a7308 */ /* 0x0009e20000000800 */
[----:B-1----:R-:W-:Y:S01]  /*e360*/  FFMA.FTZ R6, R198, UR6, -R20 ;  /* 0x00000006c6067c23 */ /* 0x002fe20008010814 */
[----:B------:R-:W-:-:S02]  /*e370*/  IMAD.MOV.U32 R51, RZ, RZ, R77 ;  /* 0x000000ffff337224 */ /* 0x000fc400078e004d */
[----:B------:R-:W-:Y:S02]  /*e380*/  IMAD.MOV.U32 R50, RZ, RZ, R78 ;  /* 0x000000ffff327224 */ /* 0x000fe400078e004e */
[----:B------:R-:W-:Y:S02]  /*e390*/  HMMA.16816.F32.BF16 R76, R12, R32, R64 ;  /* 0x000000200c4c723c */ /* 0x000fe40000041840 */
[----:B------:R1:W-:Y:S01]  /*e3a0*/  MUFU.EX2 R130, R5 ;  /* 0x0000000500827308 */ /* 0x0003e20000000800 */
[----:B---3--:R-:W-:-:S04]  /*e3b0*/  IMAD.WIDE.U32 R2, R42, -0x2daee0ad, RZ ;  /* 0xd2511f532a027825 */ /* 0x008fc800078e00ff */
[----:B------:R-:W-:Y:S01]  /*e3c0*/  IMAD.MOV.U32 R19, RZ, RZ, R2 ;  /* 0x000000ffff137224 */ /* 0x000fe200078e0002 */
[C---:B------:R-:W-:Y:S01]  /*e3d0*/  PRMT R26, R2.reuse, 0x7771, RZ ;  /* 0x00007771021a7816 */ /* 0x040fe200000000ff */
[----:B------:R-:W-:Y:S01]  /*e3e0*/  IMAD.MOV.U32 R42, RZ, RZ, R117 ;  /* 0x000000ffff2a7224 */ /* 0x000fe200078e0075 */
[----:B------:R-:W-:Y:S01]  /*e3f0*/  PRMT R10, R2, 0x7773, RZ ;  /* 0x00007773020a7816 */ /* 0x000fe200000000ff */
[----:B------:R-:W-:Y:S01]  /*e400*/  MUFU.EX2 R136, R6 ;  /* 0x0000000600887308 */ /* 0x000fe20000000800 */
[----:B----4-:R-:W-:Y:S01]  /*e410*/  LOP3.LUT R4, R72, UR15, R3, 0x96, !PT ;  /* 0x0000000f48047c12 */ /* 0x010fe2000f8e9603 */
[----:B------:R-:W-:Y:S01]  /*e420*/  FFMA.FTZ R3, R204, UR6, -R20 ;  /* 0x00000006cc037c23 */ /* 0x000fe20008010814 */
[----:B------:R-:W-:Y:S02]  /*e430*/  PRMT R8, R2, 0x7772, RZ ;  /* 0x0000777202087816 */ /* 0x000fe400000000ff */
[----:B------:R-:W-:Y:S01]  /*e440*/  MOV R31, R71 ;  /* 0x00000047001f7202 */ /* 0x000fe20000000f00 */
[----:B------:R-:W-:Y:S01]  /*e450*/  IMAD.MOV.U32 R69, RZ, RZ, R192 ;  /* 0x000000ffff457224 */ /* 0x000fe200078e00c0 */
[----:B------:R-:W-:Y:S01]  /*e460*/  PRMT R28, R8, 0x5410, R10 ;  /* 0x00005410081c7816 */ /* 0x000fe2000000000a */
[----:B------:R3:W-:Y:S01]  /*e470*/  MUFU.EX2 R137, R3 ;  /* 0x0000000300897308 */ /* 0x0007e20000000800 */
[----:B-1----:R-:W-:Y:S01]  /*e480*/  FFMA.FTZ R5, R207, UR6, -R22 ;  /* 0x00000006cf057c23 */ /* 0x002fe20008010816 */
[----:B------:R-:W-:Y:S01]  /*e490*/  LOP3.LUT R8, R19, 0xff, RZ, 0xc0, !PT ;  /* 0x000000ff13087812 */ /* 0x000fe200078ec0ff */
[----:B------:R-:W-:-:S05]  /*e4a0*/  IMAD.MOV.U32 R117, RZ, RZ, R86 ;  /* 0x000000ffff757224 */ /* 0x000fca00078e0056 */
[----:B------:R1:W-:Y:S01]  /*e4b0*/  MUFU.EX2 R128, R5 ;  /* 0x0000000500807308 */ /* 0x0003e20000000800 */
[----:B---3--:R-:W-:-:S04]  /*e4c0*/  IMAD.WIDE.U32 R2, R11, -0x2daee0ad, RZ ;  /* 0xd2511f530b027825 */ /* 0x008fc800078e00ff */
[----:B------:R-:W-:Y:S01]  /*e4d0*/  IMAD.MOV.U32 R108, RZ, RZ, R2 ;  /* 0x000000ffff6c7224 */ /* 0x000fe200078e0002 */
[----:B------:R-:W-:Y:S01]  /*e4e0*/  LOP3.LUT R41, R36, UR15, R3, 0x96, !PT ;  /* 0x0000000f24297c12 */ /* 0x000fe2000f8e9603 */
[----:B------:R-:W-:Y:S01]  /*e4f0*/  FFMA.FTZ R3, R194, UR6, -R20 ;  /* 0x00000006c2037c23 */ /* 0x000fe20008010814 */
[C---:B------:R-:W-:Y:S01]  /*e500*/  PRMT R110, R2.reuse, 0x7771, RZ ;  /* 0x00007771026e7816 */ /* 0x040fe200000000ff */
[----:B-1----:R-:W-:Y:S01]  /*e510*/  FFMA.FTZ R5, R205, UR6, -R22 ;  /* 0x00000006cd057c23 */ /* 0x002fe20008010816 */
[C---:B------:R-:W-:Y:S01]  /*e520*/  PRMT R30, R2.reuse, 0x7773, RZ ;  /* 0x00007773021e7816 */ /* 0x040fe200000000ff */
[----:B------:R1:W-:Y:S01]  /*e530*/  MUFU.EX2 R131, R3 ;  /* 0x0000000300837308 */ /* 0x0003e20000000800 */
[----:B------:R-:W-:-:S07]  /*e540*/  PRMT R29, R2, 0x7772, RZ ;  /* 0x00007772021d7816 */ /* 0x000fce00000000ff */
[----:B------:R3:W-:Y:S01]  /*e550*/  MUFU.EX2 R127, R5 ;  /* 0x00000005007f7308 */ /* 0x0007e20000000800 */
[----:B-1----:R-:W-:-:S04]  /*e560*/  IMAD.WIDE.U32 R2, R43, -0x2daee0ad, RZ ;  /* 0xd2511f532b027825 */ /* 0x002fc800078e00ff */
[----:B------:R-:W-:Y:S01]  /*e570*/  IMAD.MOV.U32 R9, RZ, RZ, R2 ;  /* 0x000000ffff097224 */ /* 0x000fe200078e0002 */
[C---:B------:R-:W-:Y:S02]  /*e580*/  PRMT R11, R2.reuse, 0x7771, RZ ;  /* 0x00007771020b7816 */ /* 0x040fe400000000ff */
[----:B------:R-:W-:Y:S01]  /*e590*/  PRMT R7, R2, 0x7773, RZ ;  /* 0x0000777302077816 */ /* 0x000fe200000000ff */
[----:B---3--:R-:W-:Y:S01]  /*e5a0*/  FFMA.FTZ R5, R242, UR6, -R23 ;  /* 0x00000006f2057c23 */ /* 0x008fe20008010817 */
[----:B------:R-:W-:Y:S01]  /*e5b0*/  PRMT R6, R2, 0x7772, RZ ;  /* 0x0000777202067816 */ /* 0x000fe200000000ff */
[----:B------:R-:W-:Y:S01]  /*e5c0*/  IMAD.MOV.U32 R242, RZ, RZ, R190 ;  /* 0x000000fffff27224 */ /* 0x000fe200078e00be */
[----:B------:R-:W-:Y:S01]  /*e5d0*/  LOP3.LUT R2, R17, 0xff, RZ, 0xc0, !PT ;  /* 0x000000ff11027812 */ /* 0x000fe200078ec0ff */
[----:B------:R-:W-:Y:S01]  /*e5e0*/  IMAD.MOV.U32 R190, RZ, RZ, R197 ;  /* 0x000000ffffbe7224 */ /* 0x000fe200078e00c5 */
[----:B------:R-:W-:Y:S01]  /*e5f0*/  MOV R197, R157 ;  /* 0x0000009d00c57202 */ /* 0x000fe20000000f00 */
[----:B------:R-:W-:Y:S01]  /*e600*/  IMAD.MOV.U32 R157, RZ, RZ, R125 ;  /* 0x000000ffff9d7224 */ /* 0x000fe200078e007d */
[----:B------:R-:W-:Y:S01]  /*e610*/  PRMT R80, R2, 0x5410, R18 ;  /* 0x0000541002507816 */ /* 0x000fe20000000012 */
[----:B------:R-:W-:Y:S01]  /*e620*/  FFMA.FTZ R2, R206, UR6, -R22 ;  /* 0x00000006ce027c23 */ /* 0x000fe20008010816 */
[----:B------:R-:W-:Y:S01]  /*e630*/  PRMT R18, R6, 0x5410, R7 ;  /* 0x0000541006127816 */ /* 0x000fe20000000007 */
[----:B------:R1:W-:Y:S01]  /*e640*/  MUFU.EX2 R125, R5 ;  /* 0x00000005007d7308 */ /* 0x0003e20000000800 */
[----:B------:R-:W-:Y:S01]  /*e650*/  LOP3.LUT R7, R9, 0xff, RZ, 0xc0, !PT ;  /* 0x000000ff09077812 */ /* 0x000fe200078ec0ff */
[----:B------:R-:W-:Y:S01]  /*e660*/  IMAD.WIDE.U32 R16, R27, -0x2daee0ad, RZ ;  /* 0xd2511f531b107825 */ /* 0x000fe200078e00ff */
[----:B------:R-:W-:-:S03]  /*e670*/  LOP3.LUT R3, R74, UR15, R3, 0x96, !PT ;  /* 0x0000000f4a037c12 */ /* 0x000fc6000f8e9603 */
[----:B------:R-:W-:Y:S01]  /*e680*/  FFMA.FTZ R6, R242, UR6, -R23 ;  /* 0x00000006f2067c23 */ /* 0x000fe20008010817 */
[----:B------:R-:W-:Y:S01]  /*e690*/  PRMT R10, R7, 0x5410, R11 ;  /* 0x00005410070a7816 */ /* 0x000fe2000000000b */
[----:B------:R-:W-:Y:S01]  /*e6a0*/  IMAD.MOV.U32 R183, RZ, RZ, R190 ;  /* 0x000000ffffb77224 */ /* 0x000fe200078e00be */
[----:B------:R-:W-:Y:S01]  /*e6b0*/  SHF.R.U32.HI R9, RZ, 0x18, R4 ;  /* 0x00000018ff097819 */ /* 0x000fe20000011604 */
[----:B------:R3:W-:Y:S01]  /*e6c0*/  MUFU.EX2 R126, R2 ;  /* 0x00000002007e7308 */ /* 0x0007e20000000800 */
[----:B------:R-:W-:Y:S01]  /*e6d0*/  IMAD.MOV.U32 R190, RZ, RZ, R50 ;  /* 0x000000ffffbe7224 */ /* 0x000fe200078e0032 */
[C---:B------:R-:W-:Y:S01]  /*e6e0*/  PRMT R7, R3.reuse, 0x7632, R7 ;  /* 0x0000763203077816 */ /* 0x040fe20000000007 */
[----:B------:R-:W-:Y:S01]  /*e6f0*/  IMAD.MOV.U32 R242, RZ, RZ, R51 ;  /* 0x000000fffff27224 */ /* 0x000fe200078e0033 */
[----:B------:R-:W-:Y:S01]  /*e700*/  LOP3.LUT R19, R38, UR15, R17, 0x96, !PT ;  /* 0x0000000f26137c12 */ /* 0x000fe2000f8e9611 */
[----:B------:R-:W-:Y:S01]  /*e710*/  IMAD.MOV.U32 R50, RZ, RZ, R251 ;  /* 0x000000ffff327224 */ /* 0x000fe200078e00fb */
[----:B------:R-:W-:Y:S01]  /*e720*/  PRMT R17, R8, 0x5410, R26 ;  /* 0x0000541008117816 */ /* 0x000fe2000000001a */
[----:B------:R-:W-:Y:S01]  /*e730*/  IMAD.MOV.U32 R51, RZ, RZ, R123 ;  /* 0x000000ffff337224 */ /* 0x000fe200078e007b */
[----:B------:R-:W-:Y:S01]  /*e740*/  LOP3.LUT R8, R3, 0xff, RZ, 0xc0, !PT ;  /* 0x000000ff03087812 */ /* 0x000fe200078ec0ff */
[----:B------:R-:W-:Y:S01]  /*e750*/  IMAD.MOV.U32 R251, RZ, RZ, R122 ;  /* 0x000000fffffb7224 */ /* 0x000fe200078e007a */
[C---:B-1----:R-:W-:Y:S01]  /*e760*/  LOP3.LUT R5, R4.reuse, 0xff, RZ, 0xc0, !PT ;  /* 0x000000ff04057812 */ /* 0x042fe200078ec0ff */
[----:B------:R1:W-:Y:S01]  /*e770*/  MUFU.EX2 R123, R6 ;  /* 0x00000006007b7308 */ /* 0x0003e20000000800 */
[----:B------:R-:W-:Y:S01]  /*e780*/  HMMA.16816.F32.BF16 R72, R12, R34, R60 ;  /* 0x000000220c48723c */ /* 0x000fe2000004183c */
[----:B------:R-:W-:Y:S01]  /*e790*/  IMAD.MOV.U32 R193, RZ, RZ, R51 ;  /* 0x000000ffffc17224 */ /* 0x000fe200078e0033 */
[----:B------:R-:W4:Y:S01]  /*e7a0*/  LDSM.16.MT88.4 R32, [R208+0x5400] ;  /* 0x00540000d020783b */ /* 0x000f220000004200 */
[----:B------:R-:W-:Y:S01]  /*e7b0*/  IMAD.MOV.U32 R192, RZ, RZ, R191 ;  /* 0x000000ffffc07224 */ /* 0x000fe200078e00bf */
[----:B---3--:R-:W-:-:S02]  /*e7c0*/  LOP3.LUT R2, R4, 0xffff, RZ, 0xc0, !PT ;  /* 0x0000ffff04027812 */ /* 0x008fc400078ec0ff */
[----:B------:R-:W3:Y:S01]  /*e7d0*/  LDSM.16.MT88.4 R36, [R210+0x5400] ;  /* 0x00540000d224783b */ /* 0x000ee20000004200 */
[----:B------:R-:W-:Y:S01]  /*e7e0*/  IMAD.MOV.U32 R68, RZ, RZ, R42 ;  /* 0x000000ffff447224 */ /* 0x000fe200078e002a */
[----:B------:R-:W-:Y:S01]  /*e7f0*/  SHF.R.U32.HI R2, RZ, 0x8, R2 ;  /* 0x00000008ff027819 */ /* 0x000fe20000011602 */
[----:B------:R-:W-:Y:S01]  /*e800*/  IMAD.MOV.U32 R71, RZ, RZ, R196 ;  /* 0x000000ffff477224 */ /* 0x000fe200078e00c4 */
[----:B------:R-:W-:Y:S01]  /*e810*/  MOV R198, R69 ;  /* 0x0000004500c67202 */ /* 0x000fe20000000f00 */
[----:B------:R-:W-:Y:S01]  /*e820*/  IMAD.MOV.U32 R51, RZ, RZ, R105 ;  /* 0x000000ffff337224 */ /* 0x000fe200078e0069 */
[----:B------:R-:W-:Y:S02]  /*e830*/  PRMT R11, R5, 0x5410, R2 ;  /* 0x00005410050b7816 */ /* 0x000fe40000000002 */
[----:B------:R-:W-:Y:S01]  /*e840*/  PRMT R5, R4, 0x7632, R5 ;  /* 0x0000763204057816 */ /* 0x000fe20000000005 */
[----:B------:R-:W-:Y:S01]  /*e850*/  FFMA.FTZ R4, R236, UR6, -R23 ;  /* 0x00000006ec047c23 */ /* 0x000fe20008010817 */
[----:B------:R-:W-:-:S02]  /*e860*/  LOP3.LUT R2, R3, 0xffff, RZ, 0xc0, !PT ;  /* 0x0000ffff03027812 */ /* 0x000fc400078ec0ff */
[----:B-1----:R-:W-:Y:S01]  /*e870*/  LOP3.LUT R6, R5, 0xff, RZ, 0xc0, !PT ;  /* 0x000000ff05067812 */ /* 0x002fe200078ec0ff */
[----:B------:R1:W4:Y:S01]  /*e880*/  MUFU.EX2 R122, R4 ;  /* 0x00000004007a7308 */ /* 0x0003220000000800 */
[----:B------:R-:W-:Y:S01]  /*e890*/  SHF.R.U32.HI R3, RZ, 0x18, R3 ;  /* 0x00000018ff037819 */ /* 0x000fe20000011603 */
[----:B------:R-:W-:Y:S01]  /*e8a0*/  FFMA.FTZ R5, R183, UR6, -R23 ;  /* 0x00000006b7057c23 */ /* 0x000fe20008010817 */
[----:B------:R-:W-:Y:S01]  /*e8b0*/  PRMT R12, R6, 0x5410, R9 ;  /* 0x00005410060c7816 */ /* 0x000fe20000000009 */
[----:B------:R-:W-:Y:S02]  /*e8c0*/  IMAD.MOV.U32 R183, RZ, RZ, R50 ;  /* 0x000000ffffb77224 */ /* 0x000fe400078e0032 */
[----:B------:R-:W-:Y:S01]  /*e8d0*/  IMAD.MOV.U32 R50, RZ, RZ, R85 ;  /* 0x000000ffff327224 */ /* 0x000fe200078e0055 */
[----:B-1----:R-:W-:Y:S01]  /*e8e0*/  SHF.R.U32.HI R4, RZ, 0x8, R2 ;  /* 0x00000008ff047819 */ /* 0x002fe20000011602 */
[----:B------:R-:W1:Y:S01]  /*e8f0*/  MUFU.EX2 R120, R5 ;  /* 0x0000000500787308 */ /* 0x000e620000000800 */
[----:B------:R-:W-:Y:S01]  /*e900*/  LOP3.LUT R2, R7, 0xff, RZ, 0xc0, !PT ;  /* 0x000000ff07027812 */ /* 0x000fe200078ec0ff */
[----:B------:R-:W-:Y:S01]  /*e910*/  IMAD.MOV.U32 R191, RZ, RZ, R183 ;  /* 0x000000ffffbf7224 */ /* 0x000fe200078e00b7 */
[----:B------:R-:W-:Y:S01]  /*e920*/  PRMT R9, R8, 0x5410, R4 ;  /* 0x0000541008097816 */ /* 0x000fe20000000004 */
[----:B------:R-:W-:Y:S01]  /*e930*/  IMAD.MOV.U32 R42, RZ, RZ, R48 ;  /* 0x000000ffff2a7224 */ /* 0x000fe200078e0030 */
[----:B------:R-:W-:Y:S01]  /*e940*/  PRMT R8, R2, 0x5410, R3 ;  /* 0x0000541002087816 */ /* 0x000fe20000000003 */
[----:B------:R-:W-:Y:S01]  /*e950*/  FFMA.FTZ R3, R238, UR6, -R20 ;  /* 0x00000006ee037c23 */ /* 0x000fe20008010814 */
[----:B------:R-:W-:Y:S01]  /*e960*/  LOP3.LUT R7, R18, 0xff00ff, RZ, 0xc0, !PT ;  /* 0x00ff00ff12077812 */ /* 0x000fe200078ec0ff */
[----:B------:R-:W-:Y:S01]  /*e970*/  IMAD.MOV.U32 R194, RZ, RZ, R68 ;  /* 0x000000ffffc27224 */ /* 0x000fe200078e0044 */
[--C-:B------:R-:W-:Y:S01]  /*e980*/  HSET2.LE.AND R2, R10, R0.reuse, PT ;  /* 0x000000000a027233 */ /* 0x100fe20003803000 */
[----:B------:R3:W-:Y:S01]  /*e990*/  MUFU.EX2 R121, R3 ;  /* 0x0000000300797308 */ /* 0x0007e20000000800 */
[----:B----4-:R-:W-:Y:S01]  /*e9a0*/  F2FP.BF16.F32.PACK_AB R4, R122, R123 ;  /* 0x0000007b7a04723e */ /* 0x010fe200000010ff */
[----:B------:R-:W-:Y:S01]  /*e9b0*/  IMAD.MOV.U32 R43, RZ, RZ, R71 ;  /* 0x000000ffff2b7224 */ /* 0x000fe200078e0047 */
[----:B------:R-:W-:Y:S01]  /*e9c0*/  HSET2.LE.AND R7, R7, R0, PT ;  /* 0x0000000007077233 */ /* 0x000fe20003803000 */
[----:B------:R-:W-:-:S04]  /*e9d0*/  IMAD.MOV.U32 R85, RZ, RZ, R87 ;  /* 0x000000ffff557224 */ /* 0x000fc800078e0057 */
[----:B------:R-:W-:Y:S02]  /*e9e0*/  LOP3.LUT R7, R4, R7, RZ, 0xc0, !PT ;  /* 0x0000000704077212 */ /* 0x000fe400078ec0ff */
[----:B---3--:R-:W-:-:S04]  /*e9f0*/  F2FP.BF16.F32.PACK_AB R3, R126, R127 ;  /* 0x0000007f7e03723e */ /* 0x008fc800000010ff */
[----:B------:R-:W-:Y:S02]  /*ea00*/  LOP3.LUT R6, R3, R2, RZ, 0xc0, !PT ;  /* 0x0000000203067212 */ /* 0x000fe400078ec0ff */
[----:B------:R-:W-:Y:S02]  /*ea10*/  HSET2.LE.AND R2, R9, R0, PT ;  /* 0x0000000009027233 */ /* 0x000fe40003803000 */
[----:B------:R-:W-:-:S04]  /*ea20*/  F2FP.BF16.F32.PACK_AB R3, R128, R130 ;  /* 0x000000828003723e */ /* 0x000fc800000010ff */
[----:B------:R-:W-:Y:S01]  /*ea30*/  LOP3.LUT R4, R3, R2, RZ, 0xc0, !PT ;  /* 0x0000000203047212 */ /* 0x000fe200078ec0ff */
[----:B--2---:R-:W-:Y:S01]  /*ea40*/  FFMA.FTZ R2, R70, UR6, -R22 ;  /* 0x0000000646027c23 */ /* 0x004fe20008010816 */
[----:B------:R-:W-:Y:S02]  /*ea50*/  IMAD.MOV.U32 R70, RZ, RZ, R195 ;  /* 0x000000ffff467224 */ /* 0x000fe400078e00c3 */
[----:B------:R-:W-:Y:S02]  /*ea60*/  IMAD.MOV.U32 R195, RZ, RZ, R193 ;  /* 0x000000ffffc37224 */ /* 0x000fe400078e00c1 */
[----:B------:R-:W-:Y:S02]  /*ea70*/  IMAD.MOV.U32 R193, RZ, RZ, R242 ;  /* 0x000000ffffc17224 */ /* 0x000fe400078e00f2 */
[----:B------:R-:W-:Y:S02]  /*ea80*/  IMAD.MOV.U32 R242, RZ, RZ, R226 ;  /* 0x000000fffff27224 */ /* 0x000fe400078e00e2 */
[----:B------:R-:W-:-:S02]  /*ea90*/  IMAD.MOV.U32 R226, RZ, RZ, R49 ;  /* 0x000000ffffe27224 */ /* 0x000fc400078e0031 */
[----:B------:R-:W-:Y:S02]  /*eaa0*/  IMAD.MOV.U32 R49, RZ, RZ, R199 ;  /* 0x000000ffff317224 */ /* 0x000fe400078e00c7 */
[----:B------:R-:W2:Y:S01]  /*eab0*/  LDL.LU R199, [R1+0x78] ;  /* 0x0000780001c77983 */ /* 0x000ea20000300800 */
[----:B------:R-:W-:Y:S01]  /*eac0*/  FFMA.FTZ R5, R239, UR6, -R20 ;  /* 0x00000006ef057c23 */ /* 0x000fe20008010814 */
[----:B------:R-:W-:Y:S02]  /*ead0*/  IMAD.MOV.U32 R183, RZ, RZ, R190 ;  /* 0x000000ffffb77224 */ /* 0x000fe400078e00be */
[----:B------:R-:W-:Y:S01]  /*eae0*/  FFMA.FTZ R3, R31, UR6, -R22 ;  /* 0x000000061f037c23 */ /* 0x000fe20008010816 */
[----:B------:R3:W-:Y:S01]  /*eaf0*/  MUFU.EX2 R119, R5 ;  /* 0x0000000500777308 */ /* 0x0007e20000000800 */
[----:B------:R-:W-:Y:S02]  /*eb00*/  IMAD.MOV.U32 R190, RZ, RZ, R40 ;  /* 0x000000ffffbe7224 */ /* 0x000fe400078e0028 */
[----:B------:R-:W-:-:S02]  /*eb10*/  IMAD.MOV.U32 R40, RZ, RZ, R118 ;  /* 0x000000ffff287224 */ /* 0x000fc400078e0076 */
[----:B------:R-:W-:Y:S02]  /*eb20*/  IMAD.MOV.U32 R26, RZ, RZ, R50 ;  /* 0x000000ffff1a7224 */ /* 0x000fe400078e0032 */
[----:B------:R-:W-:Y:S01]  /*eb30*/  FFMA.FTZ R9, R188, UR6, -R20 ;  /* 0x00000006bc097c23 */ /* 0x000fe20008010814 */
[----:B------:R-:W-:Y:S01]  /*eb40*/  IMAD.MOV.U32 R50, RZ, RZ, R117 ;  /* 0x000000ffff327224 */ /* 0x000fe200078e0075 */
[----:B------:R4:W-:Y:S01]  /*eb50*/  MUFU.EX2 R118, R2 ;  /* 0x0000000200767308 */ /* 0x0009e20000000800 */
[----:B---3--:R-:W-:Y:S02]  /*eb60*/  HSET2.LE.AND R5, R8, R0, PT ;  /* 0x0000000008057233 */ /* 0x008fe40003803000 */
[----:B-1----:R-:W-:-:S05]  /*eb70*/  F2FP.BF16.F32.PACK_AB R8, R120, R125 ;  /* 0x0000007d7808723e */ /* 0x002fca00000010ff */
[----:B------:R1:W3:Y:S01]  /*eb80*/  MUFU.EX2 R117, R3 ;  /* 0x0000000300757308 */ /* 0x0002e20000000800 */
[----:B------:R-:W-:Y:S02]  /*eb90*/  LOP3.LUT R5, R8, R5, RZ, 0xc0, !PT ;  /* 0x0000000508057212 */ /* 0x000fe400078ec0ff */
[----:B----4-:R-:W-:Y:S02]  /*eba0*/  HSET2.LE.AND R2, R17, R0, PT ;  /* 0x0000000011027233 */ /* 0x010fe40003803000 */
[----:B------:R-:W-:-:S03]  /*ebb0*/  LOP3.LUT R8, R28, 0xff00ff, RZ, 0xc0, !PT ;  /* 0x00ff00ff1c087812 */ /* 0x000fc600078ec0ff */
[----:B------:R4:W-:Y:S01]  /*ebc0*/  MUFU.EX2 R93, R9 ;  /* 0x00000009005d7308 */ /* 0x0009e20000000800 */
[----:B------:R-:W-:Y:S01]  /*ebd0*/  F2FP.BF16.F32.PACK_AB R10, R137, R138 ;  /* 0x0000008a890a723e */ /* 0x000fe200000010ff */
[----:B------:R-:W-:Y:S01]  /*ebe0*/  HMMA.16816.F32.BF16 R60, R4, R32, R88 ;  /* 0x00000020043c723c */ /* 0x000fe20000041858 */
[----:B-1----:R-:W-:-:S04]  /*ebf0*/  F2FP.BF16.F32.PACK_AB R3, R175, R176 ;  /* 0x000000b0af03723e */ /* 0x002fc800000010ff */
[----:B------:R-:W-:Y:S02]  /*ec00*/  LOP3.LUT R14, R3, R2, RZ, 0xc0, !PT ;  /* 0x00000002030e7212 */ /* 0x000fe400078ec0ff */
[--C-:B------:R-:W-:Y:S01]  /*ec10*/  HSET2.LE.AND R3, R12, R0.reuse, PT ;  /* 0x000000000c037233 */ /* 0x100fe20003803000 */
[----:B----4-:R-:W-:Y:S01]  /*ec20*/  FFMA.FTZ R9, R200, UR6, -R22 ;  /* 0x00000006c8097c23 */ /* 0x010fe20008010816 */
[----:B------:R-:W-:-:S03]  /*ec30*/  HSET2.LE.AND R2, R8, R0, PT ;  /* 0x0000000008027233 */ /* 0x000fc60003803000 */
[----:B------:R1:W-:Y:S01]  /*ec40*/  MUFU.EX2 R89, R9 ;  /* 0x0000000900597308 */ /* 0x0003e20000000800 */
[----:B------:R-:W-:Y:S01]  /*ec50*/  IMAD.MOV.U32 R207, RZ, RZ, R42 ;  /* 0x000000ffffcf7224 */ /* 0x000fe200078e002a */
[----:B------:R-:W-:Y:S01]  /*ec60*/  HMMA.16816.F32.BF16 R64, R4, R36, R100 ;  /* 0x000000240440723c */ /* 0x000fe20000041864 */
[----:B------:R-:W-:Y:S02]  /*ec70*/  IMAD.MOV.U32 R204, RZ, RZ, R70 ;  /* 0x000000ffffcc7224 */ /* 0x000fe400078e0046 */
[----:B------:R-:W-:Y:S01]  /*ec80*/  FFMA.FTZ R87, R182, UR6, -R21 ;  /* 0x00000006b6577c23 */ /* 0x000fe20008010815 */
[----:B------:R-:W-:-:S04]  /*ec90*/  IMAD.MOV.U32 R196, RZ, RZ, R95 ;  /* 0x000000ffffc47224 */ /* 0x000fc800078e005f */
[----:B------:R-:W-:Y:S01]  /*eca0*/  HMMA.16816.F32.BF16 R68, R4, R34, R96 ;  /* 0x000000220444723c */ /* 0x000fe20000041860 */
[----:B-1----:R-:W-:-:S07]  /*ecb0*/  F2FP.BF16.F32.PACK_AB R9, R131, R136 ;  /* 0x000000888309723e */ /* 0x002fce00000010ff */
[----:B------:R-:W-:Y:S01]  /*ecc0*/  HMMA.16816.F32.BF16 R52, R4, R38, R52 ;  /* 0x000000260434723c */ /* 0x000fe20000041834 */
[----:B------:R-:W-:Y:S02]  /*ecd0*/  LOP3.LUT R4, R25, 0xff, RZ, 0xc0, !PT ;  /* 0x000000ff19047812 */ /* 0x000fe400078ec0ff */
[----:B------:R-:W-:Y:S01]  /*ece0*/  LOP3.LUT R15, R9, R2, RZ, 0xc0, !PT ;  /* 0x00000002090f7212 */ /* 0x000fe200078ec0ff */
[----:B------:R-:W-:Y:S01]  /*ecf0*/  FFMA.FTZ R2, R26, UR6, -R23 ;  /* 0x000000061a027c23 */ /* 0x000fe20008010817 */
[----:B------:R-:W-:Y:S02]  /*ed00*/  IMAD.MOV.U32 R26, RZ, RZ, R207 ;  /* 0x000000ffff1a7224 */ /* 0x000fe400078e00cf */
[----:B------:R-:W-:Y:S02]  /*ed10*/  IMAD.MOV.U32 R207, RZ, RZ, R51 ;  /* 0x000000ffffcf7224 */ /* 0x000fe400078e0033 */
[----:B------:R-:W-:Y:S02]  /*ed20*/  IMAD.MOV.U32 R31, RZ, RZ, R49 ;  /* 0x000000ffff1f7224 */ /* 0x000fe400078e0031 */
[--C-:B------:R-:W-:Y:S01]  /*ed30*/  FFMA.FTZ R18, R189, UR6, -R20.reuse ;  /* 0x00000006bd127c23 */ /* 0x100fe20008010814 */
[----:B------:R-:W-:Y:S01]  /*ed40*/  FFMA.FTZ R86, R237, UR6, -R20 ;  /* 0x00000006ed567c23 */ /* 0x000fe20008010814 */
[----:B------:R-:W-:Y:S01]  /*ed50*/  IMAD.MOV.U32 R205, RZ, RZ, R226 ;  /* 0x000000ffffcd7224 */ /* 0x000fe200078e00e2 */
[----:B------:R-:W-:Y:S01]  /*ed60*/  MOV R189, R207 ;  /* 0x000000cf00bd7202 */ /* 0x000fe20000000f00 */
[----:B------:R-:W-:Y:S01]  /*ed70*/  IMAD.MOV.U32 R226, RZ, RZ, R196 ;  /* 0x000000ffffe27224 */ /* 0x000fe200078e00c4 */
[----:B------:R-:W-:Y:S01]  /*ed80*/  PRMT R6, R24, 0x7632, R6 ;  /* 0x0000763218067816 */ /* 0x000fe20000000006 */
[----:B------:R-:W-:-:S02]  /*ed90*/  IMAD.MOV.U32 R237, RZ, RZ, R31 ;  /* 0x000000ffffed7224 */ /* 0x000fc400078e001f */
[----:B------:R-:W-:Y:S02]  /*eda0*/  IMAD.MOV.U32 R196, RZ, RZ, R252 ;  /* 0x000000ffffc47224 */ /* 0x000fe400078e00fc */
[----:B------:R-:W-:Y:S01]  /*edb0*/  IMAD.MOV.U32 R239, RZ, RZ, R84 ;  /* 0x000000ffffef7224 */ /* 0x000fe200078e0054 */
[----:B------:R-:W4:Y:S01]  /*edc0*/  LDL.LU R252, [R1+0x74] ;  /* 0x0000740001fc7983 */ /* 0x000f220000300800 */
[----:B------:R-:W-:Y:S02]  /*edd0*/  IMAD.MOV.U32 R182, RZ, RZ, R158 ;  /* 0x000000ffffb67224 */ /* 0x000fe400078e009e */
[----:B------:R-:W-:Y:S02]  /*ede0*/  IMAD.MOV.U32 R238, RZ, RZ, R220 ;  /* 0x000000ffffee7224 */ /* 0x000fe400078e00dc */
[----:B------:R1:W5:Y:S01]  /*edf0*/  LDL.LU R220, [R1+0x70] ;  /* 0x0000700001dc7983 */ /* 0x0003620000300800 */
[----:B------:R-:W-:-:S03]  /*ee00*/  IMAD.MOV.U32 R158, RZ, RZ, R213 ;  /* 0x000000ffff9e7224 */ /* 0x000fc600078e00d5 */
[----:B------:R1:W5:Y:S01]  /*ee10*/  LDL.LU R213, [R1+0x6c] ;  /* 0x00006c0001d57983 */ /* 0x0003620000300800 */
[----:B--2---:R-:W-:-:S04]  /*ee20*/  FFMA.FTZ R13, R199, UR6, -R22 ;  /* 0x00000006c70d7c23 */ /* 0x004fc80008010816 */
[----:B------:R2:W-:Y:S02]  /*ee30*/  MUFU.EX2 R88, R13 ;  /* 0x0000000d00587308 */ /* 0x0005e40000000800 */
[----:B--2---:R-:W-:Y:S02]  /*ee40*/  LOP3.LUT R13, R10, R3, RZ, 0xc0, !PT ;  /* 0x000000030a0d7212 */ /* 0x004fe400078ec0ff */
[----:B------:R-:W-:-:S04]  /*ee50*/  LOP3.LUT R3, R25, 0xffff, RZ, 0xc0, !PT ;  /* 0x0000ffff19037812 */ /* 0x000fc800078ec0ff */
[----:B------:R-:W-:-:S04]  /*ee60*/  SHF.R.U32.HI R3, RZ, 0x8, R3 ;  /* 0x00000008ff037819 */ /* 0x000fc80000011603 */
[----:B------:R-:W-:Y:S01]  /*ee70*/  PRMT R21, R4, 0x5410, R3 ;  /* 0x0000541004157816 */ /* 0x000fe20000000003 */
[----:B------:R-:W-:-:S04]  /*ee80*/  FFMA.FTZ R4, R216, UR6, -R23 ;  /* 0x00000006d8047c23 */ /* 0x000fc80008010817 */
[----:B------:R2:W-:Y:S02]  /*ee90*/  MUFU.EX2 R84, R4 ;  /* 0x0000000400547308 */ /* 0x0005e40000000800 */
[----:B--2---:R-:W-:Y:S01]  /*eea0*/  LOP3.LUT R4, R6, 0xff, RZ, 0xc0, !PT ;  /* 0x000000ff06047812 */ /* 0x004fe200078ec0ff */
[----:B------:R-:W-:Y:S02]  /*eeb0*/  FFMA.FTZ R6, R189, R116, R237 ;  /* 0x00000074bd067223 */ /* 0x000fe400000100ed */
[----:B------:R-:W2:Y:S01]  /*eec0*/  LDL.LU R189, [R1+0x38] ;  /* 0x0000380001bd7983 */ /* 0x000ea20000300800 */
[----:B------:R-:W-:-:S04]  /*eed0*/  IMAD.MOV.U32 R48, RZ, RZ, R92 ;  /* 0x000000ffff307224 */ /* 0x000fc800078e005c */
[----:B------:R-:W-:Y:S01]  /*eee0*/  IMAD.MOV.U32 R27, RZ, RZ, R48 ;  /* 0x000000ffff1b7224 */ /* 0x000fe200078e0030 */
[----:B------:R3:W-:Y:S03]  /*eef0*/  MUFU.EX2 R96, R2 ;  /* 0x0000000200607308 */ /* 0x0007e60000000800 */
[----:B------:R-:W-:Y:S01]  /*ef00*/  IMAD.MOV.U32 R236, RZ, RZ, R27 ;  /* 0x000000ffffec7224 */ /* 0x000fe200078e001b */
[----:B------:R-:W-:Y:S02]  /*ef10*/  HSET2.LE.AND R8, R11, R0, PT ;  /* 0x000000000b087233 */ /* 0x000fe40003803000 */
[----:B------:R-:W-:Y:S01]  /*ef20*/  F2FP.BF16.F32.PACK_AB R11, R177, R178 ;  /* 0x000000b2b10b723e */ /* 0x000fe200000010ff */
[----:B------:R-:W-:Y:S01]  /*ef30*/  IMAD.MOV.U32 R27, RZ, RZ, R205 ;  /* 0x000000ffff1b7224 */ /* 0x000fe200078e00cd */
[----:B------:R-:W-:Y:S01]  /*ef40*/  PRMT R51, R16, 0x7771, RZ ;  /* 0x0000777110337816 */ /* 0x000fe200000000ff */
[----:B------:R-:W-:Y:S01]  /*ef50*/  IMAD.MOV.U32 R205, RZ, RZ, R43 ;  /* 0x000000ffffcd7224 */ /* 0x000fe200078e002b */
[----:B------:R-:W-:Y:S01]  /*ef60*/  LOP3.LUT R12, R11, R8, RZ, 0xc0, !PT ;  /* 0x000000080b0c7212 */ /* 0x000fe200078ec0ff */
[----:B------:R-:W-:-:S02]  /*ef70*/  IMAD.MOV.U32 R43, RZ, RZ, R16 ;  /* 0x000000ffff2b7224 */ /* 0x000fc400078e0010 */
[----:B---3--:R-:W-:Y:S01]  /*ef80*/  FFMA.FTZ R2, R236, UR6, -R23 ;  /* 0x00000006ec027c23 */ /* 0x008fe20008010817 */
[----:B------:R-:W-:-:S03]  /*ef90*/  PRMT R11, R16, 0x7773, RZ ;  /* 0x00007773100b7816 */ /* 0x000fc600000000ff */
[----:B------:R3:W1:Y:S01]  /*efa0*/  MUFU.EX2 R91, R2 ;  /* 0x00000002005b7308 */ /* 0x0006620000000800 */
[----:B------:R-:W-:Y:S01]  /*efb0*/  PRMT R10, R16, 0x7772, RZ ;  /* 0x00007772100a7816 */ /* 0x000fe200000000ff */
[----:B------:R-:W-:Y:S01]  /*efc0*/  FFMA.FTZ R105, R203, UR6, -R20 ;  /* 0x00000006cb697c23 */ /* 0x000fe20008010814 */
[----:B------:R-:W-:Y:S01]  /*efd0*/  IMAD.MOV.U32 R188, RZ, RZ, R85 ;  /* 0x000000ffffbc7224 */ /* 0x000fe200078e0055 */
[----:B------:R-:W-:Y:S01]  /*efe0*/  PRMT R85, R29, 0x5410, R30 ;  /* 0x000054101d557816 */ /* 0x000fe2000000001e */
[----:B------:R-:W-:Y:S01]  /*eff0*/  IMAD.MOV.U32 R203, RZ, RZ, R182 ;  /* 0x000000ffffcb7224 */ /* 0x000fe200078e00b6 */
[----:B------:R-:W-:Y:S01]  /*f000*/  PRMT R3, R25, 0x7632, R3 ;  /* 0x0000763219037816 */ /* 0x000fe20000000003 */
[----:B------:R-:W-:Y:S01]  /*f010*/  IMAD.MOV.U32 R182, RZ, RZ, R26 ;  /* 0x000000ffffb67224 */ /* 0x000fe200078e001a */
[----:B------:R-:W-:Y:S01]  /*f020*/  SHF.R.U32.HI R8, RZ, 0x18, R25 ;  /* 0x00000018ff087819 */ /* 0x000fe20000011619 */
[----:B------:R-:W4:Y:S01]  /*f030*/  LDSM.16.MT88.4 R28, [R208+0x5800] ;  /* 0x00580000d01c783b */ /* 0x000f220000004200 */
[----:B------:R-:W-:-:S02]  /*f040*/  LOP3.LUT R7, R24, 0xff, RZ, 0xc0, !PT ;  /* 0x000000ff18077812 */ /* 0x000fc400078ec0ff */
[----:B------:R-:W-:Y:S02]  /*f050*/  SHF.R.U32.HI R9, RZ, 0x18, R24 ;  /* 0x00000018ff097819 */ /* 0x000fe40000011618 */
[----:B---3--:R-:W-:-:S04]  /*f060*/  LOP3.LUT R2, R24, 0xffff, RZ, 0xc0, !PT ;  /* 0x0000ffff18027812 */ /* 0x008fc800078ec0ff */
[----:B------:R-:W-:Y:S02]  /*f070*/  SHF.R.U32.HI R2, RZ, 0x8, R2 ;  /* 0x00000008ff027819 */ /* 0x000fe40000011602 */
[----:B------:R-:W-:Y:S01]  /*f080*/  LOP3.LUT R5, R3, 0xff, RZ, 0xc0, !PT ;  /* 0x000000ff03057812 */ /* 0x000fe200078ec0ff */
[----:B------:R-:W-:Y:S01]  /*f090*/  FFMA.FTZ R3, R217, UR6, -R23 ;  /* 0x00000006d9037c23 */ /* 0x000fe20008010817 */
[----:B------:R-:W-:Y:S01]  /*f0a0*/  PRMT R2, R7, 0x5410, R2 ;  /* 0x0000541007027816 */ /* 0x000fe20000000002 */
[----:B------:R-:W-:Y:S02]  /*f0b0*/  IMAD.MOV.U32 R207, RZ, RZ, R196 ;  /* 0x000000ffffcf7224 */ /* 0x000fe400078e00c4 */
[----:B------:R-:W-:Y:S01]  /*f0c0*/  IMAD.MOV.U32 R196, RZ, RZ, R83 ;  /* 0x000000ffffc47224 */ /* 0x000fe200078e0053 */
[----:B------:R-:W-:Y:S01]  /*f0d0*/  PRMT R4, R4, 0x5410, R9 ;  /* 0x0000541004047816 */ /* 0x000fe20000000009 */
[----:B------:R3:W4:Y:S01]  /*f0e0*/  MUFU.EX2 R83, R3 ;  /* 0x0000000300537308 */ /* 0x0007220000000800 */
[----:B------:R-:W-:Y:S01]  /*f0f0*/  HSET2.LE.AND R2, R2, R0, PT ;  /* 0x0000000002027233 */ /* 0x000fe20003803000 */
[--C-:B------:R-:W-:Y:S01]  /*f100*/  FFMA.FTZ R92, R185, UR6, -R20.reuse ;  /* 0x00000006b95c7c23 */ /* 0x100fe20008010814 */
[----:B------:R-:W-:Y:S01]  /*f110*/  FFMA.FTZ R95, R184, UR6, -R20 ;  /* 0x00000006b85f7c23 */ /* 0x000fe20008010814 */
[----:B------:R-:W-:Y:S01]  /*f120*/  PRMT R20, R5, 0x5410, R8 ;  /* 0x0000541005147816 */ /* 0x000fe20000000008 */
[----:B------:R-:W-:Y:S01]  /*f130*/  IMAD.MOV.U32 R236, RZ, RZ, R205 ;  /* 0x000000ffffec7224 */ /* 0x000fe200078e00cd */
[----:B---3--:R-:W-:-:S04]  /*f140*/  F2FP.BF16.F32.PACK_AB R3, R117, R118 ;  /* 0x000000767503723e */ /* 0x008fc800000010ff */
[----:B------:R-:W-:Y:S02]  /*f150*/  LOP3.LUT R8, R3, R2, RZ, 0xc0, !PT ;  /* 0x0000000203087212 */ /* 0x000fe400078ec0ff */
[--C-:B------:R-:W-:Y:S02]  /*f160*/  HSET2.LE.AND R2, R4, R0.reuse, PT ;  /* 0x0000000004027233 */ /* 0x100fe40003803000 */
[----:B-1----:R-:W-:Y:S01]  /*f170*/  F2FP.BF16.F32.PACK_AB R3, R91, R96 ;  /* 0x000000605b03723e */ /* 0x002fe200000010ff */
[----:B------:R-:W-:Y:S01]  /*f180*/  IMAD.MOV.U32 R206, RZ, RZ, R40 ;  /* 0x000000ffffce7224 */ /* 0x000fe200078e0028 */
[----:B------:R-:W-:Y:S02]  /*f190*/  LOP3.LUT R4, R82, 0xff00ff, RZ, 0xc0, !PT ;  /* 0x00ff00ff52047812 */ /* 0x000fe400078ec0ff */
[----:B------:R-:W-:Y:S01]  /*f1a0*/  LOP3.LUT R9, R3, R2, RZ, 0xc0, !PT ;  /* 0x0000000203097212 */ /* 0x000fe200078ec0ff */
[----:B------:R-:W-:Y:S01]  /*f1b0*/  IMAD.MOV.U32 R237, RZ, RZ, R239 ;  /* 0x000000ffffed7224 */ /* 0x000fe200078e00ef */
[--C-:B------:R-:W-:Y:S01]  /*f1c0*/  HSET2.LE.AND R2, R80, R0.reuse, PT ;  /* 0x0000000050027233 */ /* 0x100fe20003803000 */
[----:B------:R-:W-:Y:S01]  /*f1d0*/  IMAD.MOV.U32 R239, RZ, RZ, R236 ;  /* 0x000000ffffef7224 */ /* 0x000fe200078e00ec */
[----:B------:R-:W-:Y:S01]  /*f1e0*/  F2FP.BF16.F32.PACK_AB R3, R88, R89 ;  /* 0x000000595803723e */ /* 0x000fe200000010ff */
[----:B------:R-:W-:Y:S01]  /*f1f0*/  IMAD.MOV.U32 R205, RZ, RZ, R50 ;  /* 0x000000ffffcd7224 */ /* 0x000fe200078e0032 */
[----:B------:R-:W-:Y:S01]  /*f200*/  PRMT R50, R10, 0x5410, R11 ;  /* 0x000054100a327816 */ /* 0x000fe2000000000b */
[----:B------:R-:W-:Y:S01]  /*f210*/  IMAD.MOV.U32 R236, RZ, RZ, R206 ;  /* 0x000000ffffec7224 */ /* 0x000fe200078e00ce */
[--C-:B------:R-:W-:Y:S01]  /*f220*/  HSET2.LE.AND R4, R4, R0.reuse, PT ;  /* 0x0000000004047233 */ /* 0x100fe20003803000 */
[----:B------:R-:W-:Y:S01]  /*f230*/  IMAD.MOV.U32 R206, RZ, RZ, R226 ;  /* 0x000000ffffce7224 */ /* 0x000fe200078e00e2 */
[----:B----4-:R-:W-:Y:S01]  /*f240*/  F2FP.BF16.F32.PACK_AB R5, R83, R84 ;  /* 0x000000545305723e */ /* 0x010fe200000010ff */
[----:B------:R-:W-:Y:S01]  /*f250*/  IMAD.MOV.U32 R226, RZ, RZ, R81 ;  /* 0x000000ffffe27224 */ /* 0x000fe200078e0051 */
[----:B------:R-:W-:Y:S01]  /*f260*/  LOP3.LUT R10, R3, R2, RZ, 0xc0, !PT ;  /* 0x00000002030a7212 */ /* 0x000fe200078ec0ff */
[----:B------:R-:W-:Y:S01]  /*f270*/  FFMA.FTZ R7, R237, R129, R203 ;  /* 0x00000081ed077223 */ /* 0x000fe200000100cb */
[----:B------:R-:W-:Y:S01]  /*f280*/  FADD.FTZ R2, R239, R6 ;  /* 0x00000006ef027221 */ /* 0x000fe20000010000 */
[----:B------:R-:W-:Y:S01]  /*f290*/  LOP3.LUT R3, R104, 0xff00ff, RZ, 0xc0, !PT ;  /* 0x00ff00ff68037812 */ /* 0x000fe200078ec0ff */
[----:B------:R1:W3:Y:S01]  /*f2a0*/  MUFU.EX2 R81, R18 ;  /* 0x0000001200517308 */ /* 0x0002e20000000800 */
[--C-:B------:R-:W-:Y:S01]  /*f2b0*/  FFMA.FTZ R40, R240, UR6, -R22.reuse ;  /* 0x00000006f0287c23 */ /* 0x100fe20008010816 */
[--C-:B------:R-:W-:Y:S01]  /*f2c0*/  FFMA.FTZ R42, R224, UR6, -R22.reuse ;  /* 0x00000006e02a7c23 */ /* 0x100fe20008010816 */
[--C-:B------:R-:W-:Y:S01]  /*f2d0*/  FFMA.FTZ R48, R201, UR6, -R22.reuse ;  /* 0x00000006c9307c23 */ /* 0x100fe20008010816 */
[----:B------:R-:W-:Y:S01]  /*f2e0*/  FFMA.FTZ R49, R202, UR6, -R22 ;  /* 0x00000006ca317c23 */ /* 0x000fe20008010816 */
[----:B------:R-:W-:Y:S01]  /*f2f0*/  LOP3.LUT R11, R5, R4, RZ, 0xc0, !PT ;  /* 0x00000004050b7212 */ /* 0x000fe200078ec0ff */
[----:B------:R-:W-:Y:S01]  /*f300*/  FADD.FTZ R22, R206, R2 ;  /* 0x00000002ce167221 */ /* 0x000fe20000010000 */
[----:B------:R-:W-:Y:S01]  /*f310*/  HSET2.LE.AND R2, R94, R0, PT ;  /* 0x000000005e027233 */ /* 0x000fe20003803000 */
[----:B------:R-:W-:Y:S01]  /*f320*/  MUFU.EX2 R90, R40 ;  /* 0x00000028005a7308 */ /* 0x000fe20000000800 */
[----:B------:R-:W-:Y:S01]  /*f330*/  HMMA.16816.F32.BF16 R56, R12, R32, R56 ;  /* 0x000000200c38723c */ /* 0x000fe20000041838 */
[----:B------:R-:W-:-:S07]  /*f340*/  FFMA.FTZ R4, R241, UR6, -R23 ;  /* 0x00000006f1047c23 */ /* 0x000fce0008010817 */
[C---:B------:R-:W-:Y:S08]  /*f350*/  HMMA.16816.F32.BF16 R44, R12.reuse, R34, R44 ;  /* 0x000000220c2c723c */ /* 0x040ff0000004182c */
[----:B------:R-:W-:Y:S01]  /*f360*/  HMMA.16816.F32.BF16 R32, R12, R36, R76 ;  /* 0x000000240c20723c */ /* 0x000fe2000004184c */
[----:B-1----:R-:W-:-:S07]  /*f370*/  FFMA.FTZ R18, R219, UR6, -R23 ;  /* 0x00000006db127c23 */ /* 0x002fce0008010817 */
[----:B------:R-:W-:Y:S01]  /*f380*/  HMMA.16816.F32.BF16 R36, R12, R38, R72 ;  /* 0x000000260c24723c */ /* 0x000fe20000041848 */
[--C-:B------:R-:W-:Y:S01]  /*f390*/  FFMA.FTZ R15, R225, UR6, -R23.reuse ;  /* 0x00000006e10f7c23 */ /* 0x100fe20008010817 */
[----:B------:R3:W-:Y:S01]  /*f3a0*/  MUFU.EX2 R73, R4 ;  /* 0x0000000400497308 */ /* 0x0007e20000000800 */
[----:B------:R-:W-:-:S05]  /*f3b0*/  FFMA.FTZ R23, R218, UR6, -R23 ;  /* 0x00000006da177c23 */ /* 0x000fca0008010817 */
[----:B------:R-:W-:Y:S02]  /*f3c0*/  HMMA.16816.F32.BF16 R60, R8, R28, R60 ;  /* 0x0000001c083c723c */ /* 0x000fe4000004183c */
[----:B------:R1:W4:Y:S01]  /*f3d0*/  MUFU.EX2 R72, R15 ;  /* 0x0000000f00487308 */ /* 0x0003220000000800 */
[----:B------:R-:W-:-:S05]  /*f3e0*/  HSET2.LE.AND R13, R20, R0, PT ;  /* 0x00000000140d7233 */ /* 0x000fca0003803000 */
[----:B------:R-:W-:Y:S01]  /*f3f0*/  HMMA.16816.F32.BF16 R68, R8, R30, R68 ;  /* 0x0000001e0844723c */ /* 0x000fe20000041844 */
[----:B------:R-:W-:Y:S01]  /*f400*/  F2FP.BF16.F32.PACK_AB R12, R143, R173 ;  /* 0x000000ad8f0c723e */ /* 0x000fe200000010ff */
[----:B------:R-:W4:Y:S01]  /*f410*/  MUFU.EX2 R76, R42 ;  /* 0x0000002a004c7308 */ /* 0x000f220000000800 */
[----:B---3--:R-:W-:Y:S02]  /*f420*/  F2FP.BF16.F32.PACK_AB R4, R81, R93 ;  /* 0x0000005d5104723e */ /* 0x008fe400000010ff */
[----:B------:R-:W-:Y:S01]  /*f430*/  F2FP.BF16.F32.PACK_AB R14, R119, R121 ;  /* 0x00000079770e723e */ /* 0x000fe200000010ff */
[----:B------:R-:W-:-:S04]  /*f440*/  IMAD.MOV.U32 R206, RZ, RZ, R157 ;  /* 0x000000ffffce7224 */ /* 0x000fc800078e009d */
[----:B------:R-:W-:Y:S08]  /*f450*/  MUFU.EX2 R42, R18 ;  /* 0x00000012002a7308 */ /* 0x000ff00000000800 */
[----:B------:R-:W3:Y:S08]  /*f460*/  MUFU.EX2 R23, R23 ;  /* 0x0000001700177308 */ /* 0x000ef00000000800 */
[----:B------:R-:W-:Y:S08]  /*f470*/  MUFU.EX2 R48, R48 ;  /* 0x0000003000307308 */ /* 0x000ff00000000800 */
[----:B------:R-:W3:Y:S08]  /*f480*/  MUFU.EX2 R49, R49 ;  /* 0x0000003100317308 */ /* 0x000ef00000000800 */
[----:B------:R-:W-:Y:S08]  /*f490*/  MUFU.EX2 R86, R86 ;  /* 0x0000005600567308 */ /* 0x000ff00000000800 */
[----:B------:R-:W-:Y:S01]  /*f4a0*/  MUFU.EX2 R105, R105 ;  /* 0x0000006900697308 */ /* 0x000fe20000000800 */
[----:B--2---:R-:W-:Y:S01]  /*f4b0*/  FFMA.FTZ R16, R189, R115, R212 ;  /* 0x00000073bd107223 */ /* 0x004fe200000100d4 */
[----:B------:R-:W-:Y:S01]  /*f4c0*/  IMAD.MOV.U32 R189, RZ, RZ, R238 ;  /* 0x000000ffffbd7224 */ /* 0x000fe200078e00ee */
[----:B------:R2:W5:Y:S01]  /*f4d0*/  LDL.LU R212, [R1+0x68] ;  /* 0x0000680001d47983 */ /* 0x0005620000300800 */
[----:B------:R-:W-:-:S03]  /*f4e0*/  IMAD.MOV.U32 R238, RZ, RZ, R27 ;  /* 0x000000ffffee7224 */ /* 0x000fc600078e001b */
[----:B------:R-:W1:Y:S01]  /*f4f0*/  LDSM.16.MT88.4 R24, [R210+0x5800] ;  /* 0x00580000d218783b */ /* 0x000e620000004200 */
[----:B------:R-:W-:Y:S01]  /*f500*/  FFMA.FTZ R17, R188, R124, R189 ;  /* 0x0000007cbc117223 */ /* 0x000fe200000100bd */
[----:B------:R-:W-:Y:S01]  /*f510*/  FADD.FTZ R5, R238, R7 ;  /* 0x00000007ee057221 */ /* 0x000fe20000010000 */
[----:B------:R-:W-:Y:S01]  /*f520*/  FADD.FTZ R6, R182, R16 ;  /* 0x00000010b6067221 */ /* 0x000fe20000010000 */
[----:B------:R-:W-:Y:S02]  /*f530*/  HSET2.LE.AND R7, R3, R0, PT ;  /* 0x0000000003077233 */ /* 0x000fe40003803000 */
[----:B------:R-:W-:Y:S01]  /*f540*/  F2FP.BF16.F32.PACK_AB R3, R107, R109 ;  /* 0x0000006d6b03723e */ /* 0x000fe200000010ff */
[----:B------:R-:W-:Y:S01]  /*f550*/  FADD.FTZ R40, R236, R17 ;  /* 0x00000011ec287221 */ /* 0x000fe20000010000 */
[----:B------:R-:W-:Y:S02]  /*f560*/  FADD.FTZ R17, R205, R6 ;  /* 0x00000006cd117221 */ /* 0x000fe40000010000 */
[----:B------:R-:W-:-:S02]  /*f570*/  LOP3.LUT R6, R3, R2, RZ, 0xc0, !PT ;  /* 0x0000000203067212 */ /* 0x000fc400078ec0ff */
[C---:B------:R-:W-:Y:S02]  /*f580*/  LOP3.LUT R2, R19.reuse, 0xffff, RZ, 0xc0, !PT ;  /* 0x0000ffff13027812 */ /* 0x040fe400078ec0ff */
[----:B------:R-:W-:Y:S01]  /*f590*/  PRMT R3, R19, 0x7632, R3 ;  /* 0x0000763213037816 */ /* 0x000fe20000000003 */
[----:B------:R-:W-:Y:S01]  /*f5a0*/  FADD.FTZ R16, R207, R5 ;  /* 0x00000005cf107221 */ /* 0x000fe20000010000 */
[----:B------:R-:W-:Y:S01]  /*f5b0*/  IMAD.MOV.U32 R205, RZ, RZ, R151 ;  /* 0x000000ffffcd7224 */ /* 0x000fe200078e0097 */
[----:B------:R-:W-:Y:S02]  /*f5c0*/  HSET2.LE.AND R5, R21, R0, PT ;  /* 0x0000000015057233 */ /* 0x000fe40003803000 */
[----:B------:R-:W-:Y:S02]  /*f5d0*/  LOP3.LUT R7, R4, R7, RZ, 0xc0, !PT ;  /* 0x0000000704077212 */ /* 0x000fe400078ec0ff */
[----:B------:R-:W-:Y:S02]  /*f5e0*/  MOV R207, R148 ;  /* 0x0000009400cf7202 */ /* 0x000fe40000000f00 */
[----:B------:R-:W-:-:S02]  /*f5f0*/  LOP3.LUT R4, R12, R5, RZ, 0xc0, !PT ;  /* 0x000000050c047212 */ /* 0x000fc400078ec0ff */
[----:B------:R-:W-:Y:S01]  /*f600*/  LOP3.LUT R5, R14, R13, RZ, 0xc0, !PT ;  /* 0x0000000d0e057212 */ /* 0x000fe200078ec0ff */
[C---:B-1----:R-:W-:Y:S08]  /*f610*/  HMMA.16816.F32.BF16 R64, R8.reuse, R24, R64 ;  /* 0x000000180840723c */ /* 0x042ff00000041840 */
[----:B------:R-:W-:Y:S01]  /*f620*/  HMMA.16816.F32.BF16 R52, R8, R26, R52 ;  /* 0x0000001a0834723c */ /* 0x000fe20000041834 */
[----:B------:R-:W-:-:S02]  /*f630*/  SHF.R.U32.HI R8, RZ, 0x8, R2 ;  /* 0x00000008ff087819 */ /* 0x000fc40000011602 */
[----:B------:R-:W-:Y:S02]  /*f640*/  SHF.R.U32.HI R10, RZ, 0x18, R19 ;  /* 0x00000018ff0a7819 */ /* 0x000fe40000011613 */
[----:B------:R-:W-:Y:S02]  /*f650*/  LOP3.LUT R2, R3, 0xff, RZ, 0xc0, !PT ;  /* 0x000000ff03027812 */ /* 0x000fe400078ec0ff */
[----:B------:R-:W-:Y:S02]  /*f660*/  LOP3.LUT R11, R19, 0xff, RZ, 0xc0, !PT ;  /* 0x000000ff130b7812 */ /* 0x000fe400078ec0ff */
[----:B------:R-:W-:Y:S01]  /*f670*/  PRMT R10, R2, 0x5410, R10 ;  /* 0x00005410020a7816 */ /* 0x000fe2000000000a */
[----:B------:R-:W-:Y:S01]  /*f680*/  FADD.FTZ R2, R205, R17 ;  /* 0x00000011cd027221 */ /* 0x000fe20000010000 */
[----:B------:R-:W-:Y:S01]  /*f690*/  PRMT R13, R11, 0x5410, R8 ;  /* 0x000054100b0d7816 */ /* 0x000fe20000000008 */
[----:B------:R-:W-:Y:S01]  /*f6a0*/  FADD.FTZ R11, R158, R40 ;  /* 0x000000289e0b7221 */ /* 0x000fe20000010000 */
[----:B------:R-:W-:Y:S01]  /*f6b0*/  LOP3.LUT R9, R43, 0xff, RZ, 0xc0, !PT ;  /* 0x000000ff2b097812 */ /* 0x000fe200078ec0ff */
[----:B------:R-:W-:Y:S01]  /*f6c0*/  FADD.FTZ R15, R132, R2 ;  /* 0x00000002840f7221 */ /* 0x000fe20000010000 */
[----:B------:R-:W-:Y:S01]  /*f6d0*/  LOP3.LUT R2, R50, 0xff00ff, RZ, 0xc0, !PT ;  /* 0x00ff00ff32027812 */ /* 0x000fe200078ec0ff */
[----:B------:R-:W-:Y:S01]  /*f6e0*/  FADD.FTZ R8, R207, R16 ;  /* 0x00000010cf087221 */ /* 0x000fe20000010000 */
[----:B------:R-:W-:Y:S01]  /*f6f0*/  PRMT R9, R9, 0x5410, R51 ;  /* 0x0000541009097816 */ /* 0x000fe20000000033 */
[----:B------:R-:W-:Y:S01]  /*f700*/  FADD.FTZ R3, R206, R22 ;  /* 0x00000016ce037221 */ /* 0x000fe20000010000 */
[----:B------:R-:W-:Y:S01]  /*f710*/  FADD.FTZ R21, R194, R11 ;  /* 0x0000000bc2157221 */ /* 0x000fe20000010000 */
[--C-:B------:R-:W-:Y:S01]  /*f720*/  HSET2.LE.AND R11, R2, R0.reuse, PT ;  /* 0x00000000020b7233 */ /* 0x100fe20003803000 */
[----:B------:R-:W-:Y:S01]  /*f730*/  FADD.FTZ R14, R198, R8 ;  /* 0x00000008c60e7221 */ /* 0x000fe20000010000 */
[--C-:B------:R-:W-:Y:S01]  /*f740*/  HSET2.LE.AND R2, R10, R0.reuse, PT ;  /* 0x000000000a027233 */ /* 0x100fe20003803000 */
[----:B------:R-:W-:Y:S01]  /*f750*/  FADD.FTZ R20, R144, R3 ;  /* 0x0000000390147221 */ /* 0x000fe20000010000 */
[----:B----4-:R-:W-:Y:S01]  /*f760*/  F2FP.BF16.F32.PACK_AB R8, R72, R73 ;  /* 0x000000494808723e */ /* 0x010fe200000010ff */
[----:B------:R-:W-:Y:S01]  /*f770*/  IMAD.MOV.U32 R206, RZ, RZ, R195 ;  /* 0x000000ffffce7224 */ /* 0x000fe200078e00c3 */
[--C-:B------:R-:W-:Y:S01]  /*f780*/  HSET2.LE.AND R12, R9, R0.reuse, PT ;  /* 0x00000000090c7233 */ /* 0x100fe20003803000 */
[----:B------:R-:W-:Y:S01]  /*f790*/  IMAD.MOV.U32 R195, RZ, RZ, R242 ;  /* 0x000000ffffc37224 */ /* 0x000fe200078e00f2 */
[----:B------:R-:W-:Y:S01]  /*f7a0*/  HSET2.LE.AND R3, R13, R0, PT ;  /* 0x000000000d037233 */ /* 0x000fe20003803000 */
[----:B------:R-:W-:Y:S01]  /*f7b0*/  IMAD.MOV.U32 R242, RZ, RZ, R165 ;  /* 0x000000fffff27224 */ /* 0x000fe200078e00a5 */
[----:B------:R-:W-:Y:S01]  /*f7c0*/  F2FP.BF16.F32.PACK_AB R9, R76, R90 ;  /* 0x0000005a4c09723e */ /* 0x000fe200000010ff */
[----:B------:R-:W-:Y:S01]  /*f7d0*/  IMAD.MOV.U32 R236, RZ, RZ, R191 ;  /* 0x000000ffffec7224 */ /* 0x000fe200078e00bf */
[----:B------:R-:W-:Y:S01]  /*f7e0*/  HMMA.16816.F32.BF16 R32, R4, R24, R32 ;  /* 0x000000180420723c */ /* 0x000fe20000041820 */
[----:B------:R-:W-:Y:S01]  /*f7f0*/  LOP3.LUT R165, R8, R2, RZ, 0xc0, !PT ;  /* 0x0000000208a57212 */ /* 0x000fe200078ec0ff */
[----:B------:R-:W-:Y:S01]  /*f800*/  IMAD.MOV.U32 R191, RZ, RZ, R190 ;  /* 0x000000ffffbf7224 */ /* 0x000fe200078e00be */
[----:B------:R-:W-:Y:S01]  /*f810*/  LOP3.LUT R2, R41, 0xffff, RZ, 0xc0, !PT ;  /* 0x0000ffff29027812 */ /* 0x000fe200078ec0ff */
[----:B------:R-:W-:Y:S01]  /*f820*/  IMAD.MOV.U32 R190, RZ, RZ, R164 ;  /* 0x000000ffffbe7224 */ /* 0x000fe200078e00a4 */
[----:B------:R-:W-:-:S03]  /*f830*/  LOP3.LUT R164, R9, R3, RZ, 0xc0, !PT ;  /* 0x0000000309a47212 */ /* 0x000fc600078ec0ff */
[----:B------:R-:W-:Y:S01]  /*f840*/  HMMA.16816.F32.BF16 R56, R4, R28, R56 ;  /* 0x0000001c0438723c */ /* 0x000fe20000041838 */
[----:B------:R-:W1:Y:S01]  /*f850*/  MUFU.EX2 R22, R87 ;  /* 0x0000005700167308 */ /* 0x000e620000000800 */
[----:B------:R-:W-:Y:S01]  /*f860*/  LOP3.LUT R3, R108, 0xff, RZ, 0xc0, !PT ;  /* 0x000000ff6c037812 */ /* 0x000fe200078ec0ff */
[----:B------:R-:W-:Y:S01]  /*f870*/  IMAD.MOV.U32 R207, RZ, RZ, R204 ;  /* 0x000000ffffcf7224 */ /* 0x000fe200078e00cc */
[----:B---3--:R-:W-:-:S04]  /*f880*/  F2FP.BF16.F32.PACK_AB R13, R23, R42 ;  /* 0x0000002a170d723e */ /* 0x008fc800000010ff */
[C---:B------:R-:W-:Y:S01]  /*f890*/  HMMA.16816.F32.BF16 R44, R4.reuse, R30, R44 ;  /* 0x0000001e042c723c */ /* 0x040fe2000004182c */
[----:B------:R-:W-:Y:S01]  /*f8a0*/  SHF.R.U32.HI R2, RZ, 0x8, R2 ;  /* 0x00000008ff027819 */ /* 0x000fe20000011602 */
[----:B------:R-:W-:Y:S01]  /*f8b0*/  IMAD.MOV.U32 R205, RZ, RZ, R192 ;  /* 0x000000ffffcd7224 */ /* 0x000fe200078e00c0 */
[----:B------:R-:W-:Y:S01]  /*f8c0*/  F2FP.BF16.F32.PACK_AB R10, R49, R48 ;  /* 0x00000030310a723e */ /* 0x000fe200000010ff */
[----:B------:R-:W-:Y:S01]  /*f8d0*/  IMAD.MOV.U32 R148, RZ, RZ, R159 ;  /* 0x000000ffff947224 */ /* 0x000fe200078e009f */
[----:B------:R-:W-:Y:S03]  /*f8e0*/  LDSM.16.MT88.4 R16, [R210+0x5c00] ;  /* 0x005c0000d210783b */ /* 0x000fe60000004200 */
[----:B------:R-:W-:Y:S01]  /*f8f0*/  HMMA.16816.F32.BF16 R24, R4, R26, R36 ;  /* 0x0000001a0418723c */ /* 0x000fe20000041824 */
[C---:B------:R-:W-:Y:S02]  /*f900*/  PRMT R4, R41.reuse, 0x7632, R4 ;  /* 0x0000763229047816 */ /* 0x040fe40000000004 */
[----:B------:R-:W-:Y:S01]  /*f910*/  LOP3.LUT R5, R41, 0xff, RZ, 0xc0, !PT ;  /* 0x000000ff29057812 */ /* 0x000fe200078ec0ff */
[----:B------:R-:W-:Y:S01]  /*f920*/  IMAD.MOV.U32 R204, RZ, RZ, R193 ;  /* 0x000000ffffcc7224 */ /* 0x000fe200078e00c1 */
[----:B------:R-:W-:Y:S01]  /*f930*/  SHF.R.U32.HI R8, RZ, 0x18, R41 ;  /* 0x00000018ff087819 */ /* 0x000fe20000011629 */
[----:B------:R-:W-:Y:S01]  /*f940*/  IMAD.MOV.U32 R192, RZ, RZ, R183 ;  /* 0x000000ffffc07224 */ /* 0x000fe200078e00b7 */
[----:B------:R-:W-:Y:S01]  /*f950*/  LOP3.LUT R6, R4, 0xff, RZ, 0xc0, !PT ;  /* 0x000000ff04067812 */ /* 0x000fe200078ec0ff */
[----:B------:R-:W-:Y:S01]  /*f960*/  IMAD.MOV.U32 R193, RZ, RZ, R226 ;  /* 0x000000ffffc17224 */ /* 0x000fe200078e00e2 */
[----:B------:R-:W-:Y:S01]  /*f970*/  PRMT R4, R3, 0x5410, R110 ;  /* 0x0000541003047816 */ /* 0x000fe2000000006e */
[----:B------:R-:W-:Y:S01]  /*f980*/  IMAD.MOV.U32 R183, RZ, RZ, R196 ;  /* 0x000000ffffb77224 */ /* 0x000fe200078e00c4 */
[----:B------:R-:W-:Y:S01]  /*f990*/  LOP3.LUT R7, R85, 0xff00ff, RZ, 0xc0, !PT ;  /* 0x00ff00ff55077812 */ /* 0x000fe200078ec0ff */
[----:B------:R-:W-:Y:S01]  /*f9a0*/  IMAD.MOV.U32 R226, RZ, RZ, R166 ;  /* 0x000000ffffe27224 */ /* 0x000fe200078e00a6 */
[----:B------:R-:W-:Y:S01]  /*f9b0*/  PRMT R3, R5, 0x5410, R2 ;  /* 0x0000541005037816 */ /* 0x000fe20000000002 */
[----:B------:R-:W-:Y:S01]  /*f9c0*/  IMAD.MOV.U32 R196, RZ, RZ, R167 ;  /* 0x000000ffffc47224 */ /* 0x000fe200078e00a7 */
[----:B------:R-:W-:-:S02]  /*f9d0*/  LOP3.LUT R166, R10, R12, RZ, 0xc0, !PT ;  /* 0x0000000c0aa67212 */ /* 0x000fc400078ec0ff */
[----:B------:R-:W-:Y:S01]  /*f9e0*/  LOP3.LUT R167, R13, R11, RZ, 0xc0, !PT ;  /* 0x0000000b0da77212 */ /* 0x000fe200078ec0ff */
[----:B------:R-:W-:Y:S01]  /*f9f0*/  MUFU.EX2 R12, R92 ;  /* 0x0000005c000c7308 */ /* 0x000fe20000000800 */
[----:B------:R-:W-:Y:S01]  /*fa00*/  PRMT R2, R6, 0x5410, R8 ;  /* 0x0000541006027816 */ /* 0x000fe20000000008 */
[----:B------:R-:W-:Y:S01]  /*fa10*/  IMAD.MOV.U32 R151, RZ, RZ, R156 ;  /* 0x000000ffff977224 */ /* 0x000fe200078e009c */
[----:B------:R-:W-:-:S05]  /*fa20*/  HSET2.LE.AND R5, R7, R0, PT ;  /* 0x0000000007057233 */ /* 0x000fca0003803000 */
[----:B------:R-:W3:Y:S01]  /*fa30*/  MUFU.EX2 R13, R95 ;  /* 0x0000005f000d7308 */ /* 0x000ee20000000800 */
[--C-:B------:R-:W-:Y:S02]  /*fa40*/  HSET2.LE.AND R4, R4, R0.reuse, PT ;  /* 0x0000000004047233 */ /* 0x100fe40003803000 */
[--C-:B------:R-:W-:Y:S01]  /*fa50*/  HSET2.LE.AND R6, R3, R0.reuse, PT ;  /* 0x0000000003067233 */ /* 0x100fe20003803000 */
[----:B------:R-:W-:Y:S01]  /*fa60*/  IMAD.MOV.U32 R188, RZ, RZ, R236 ;  /* 0x000000ffffbc7224 */ /* 0x000fe200078e00ec */
[----:B------:R-:W-:Y:S01]  /*fa70*/  HSET2.LE.AND R7, R2, R0, PT ;  /* 0x0000000002077233 */ /* 0x000fe20003803000 */
[----:B------:R-:W-:Y:S01]  /*fa80*/  FADD.FTZ R0, R133, R15 ;  /* 0x0000000f85007221 */ /* 0x000fe20000010000 */
[----:B------:R-:W-:Y:S01]  /*fa90*/  MOV R238, R148 ;  /* 0x0000009400ee7202 */ /* 0x000fe20000000f00 */
[----:B------:R-:W-:Y:S02]  /*faa0*/  IMAD.MOV.U32 R182, RZ, RZ, R151 ;  /* 0x000000ffffb67224 */ /* 0x000fe400078e0097 */
[----:B------:R-:W-:Y:S01]  /*fab0*/  FADD.FTZ R8, R135, R14 ;  /* 0x0000000e87087221 */ /* 0x000fe20000010000 */
[----:B------:R-:W-:-:S02]  /*fac0*/  IMAD.MOV.U32 R236, RZ, RZ, R152 ;  /* 0x000000ffffec7224 */ /* 0x000fc400078e0098 */
[----:B------:R-:W-:Y:S01]  /*fad0*/  FADD.FTZ R10, R134, R0 ;  /* 0x00000000860a7221 */ /* 0x000fe20000010000 */
[----:B-1----:R-:W-:Y:S01]  /*fae0*/  F2FP.BF16.F32.PACK_AB R0, R22, R106 ;  /* 0x0000006a1600723e */ /* 0x002fe200000010ff */
[----:B------:R-:W-:Y:S01]  /*faf0*/  FADD.FTZ R3, R182, R21 ;  /* 0x00000015b6037221 */ /* 0x000fe20000010000 */
[----:B------:R-:W-:Y:S02]  /*fb00*/  IMAD.MOV.U32 R189, RZ, RZ, R238 ;  /* 0x000000ffffbd7224 */ /* 0x000fe400078e00ee */
[----:B------:R-:W-:Y:S01]  /*fb10*/  FADD.FTZ R2, R146, R20 ;  /* 0x0000001492027221 */ /* 0x000fe20000010000 */
[----:B------:R-:W-:Y:S01]  /*fb20*/  IMAD.MOV.U32 R185, RZ, RZ, R236 ;  /* 0x000000ffffb97224 */ /* 0x000fe200078e00ec */
[----:B------:R-:W1:Y:S01]  /*fb30*/  LDSM.16.MT88.4 R156, [R208+0x5c00] ;  /* 0x005c0000d09c783b */ /* 0x000e620000004200 */
[----:B------:R-:W-:Y:S02]  /*fb40*/  IMAD.MOV.U32 R238, RZ, RZ, R207 ;  /* 0x000000ffffee7224 */ /* 0x000fe400078e00cf */
[----:B------:R-:W-:Y:S01]  /*fb50*/  IMAD.MOV.U32 R236, RZ, RZ, R170 ;  /* 0x000000ffffec7224 */ /* 0x000fe200078e00aa */
[----:B------:R-:W-:Y:S01]  /*fb60*/  LOP3.LUT R170, R0, R4, RZ, 0xc0, !PT ;  /* 0x0000000400aa7212 */ /* 0x000fe200078ec0ff */
[----:B------:R-:W-:-:S02]  /*fb70*/  IMAD.MOV.U32 R239, RZ, RZ, R206 ;  /* 0x000000ffffef7224 */ /* 0x000fc400078e00ce */
[----:B------:R-:W-:Y:S01]  /*fb80*/  FADD.FTZ R9, R147, R3 ;  /* 0x0000000393097221 */ /* 0x000fe20000010000 */
[----:B------:R-:W-:Y:S01]  /*fb90*/  IMAD.MOV.U32 R182, RZ, RZ, R205 ;  /* 0x000000ffffb67224 */ /* 0x000fe200078e00cd */
[----:B------:R-:W-:Y:S01]  /*fba0*/  F2FP.BF16.F32.PACK_AB R0, R105, R86 ;  /* 0x000000566900723e */ /* 0x000fe200000010ff */
[----:B------:R-:W-:Y:S02]  /*fbb0*/  IMAD.MOV.U32 R206, RZ, RZ, R153 ;  /* 0x000000ffffce7224 */ /* 0x000fe400078e0099 */
[----:B------:R-:W-:Y:S01]  /*fbc0*/  FADD.FTZ R11, R145, R2 ;  /* 0x00000002910b7221 */ /* 0x000fe20000010000 */
[----:B------:R-:W-:Y:S01]  /*fbd0*/  IMAD.MOV.U32 R240, RZ, RZ, R188 ;  /* 0x000000fffff07224 */ /* 0x000fe200078e00bc */
[----:B------:R-:W-:Y:S01]  /*fbe0*/  F2FP.BF16.F32.PACK_AB R3, R141, R142 ;  /* 0x0000008e8d03723e */ /* 0x000fe200000010ff */
[----:B------:R-:W-:Y:S01]  /*fbf0*/  IMAD.MOV.U32 R184, RZ, RZ, R238 ;  /* 0x000000ffffb87224 */ /* 0x000fe200078e00ee */
[----:B---3--:R-:W-:Y:S01]  /*fc00*/  F2FP.BF16.F32.PACK_AB R2, R13, R12 ;  /* 0x0000000c0d02723e */ /* 0x008fe200000010ff */
[----:B------:R-:W-:-:S02]  /*fc10*/  IMAD.MOV.U32 R200, RZ, RZ, R182 ;  /* 0x000000ffffc87224 */ /* 0x000fc400078e00b6 */
[----:B------:R-:W-:Y:S01]  /*fc20*/  FADD.FTZ R8, R189, R8 ;  /* 0x00000008bd087221 */ /* 0x000fe20000010000 */
[----:B------:R-:W-:Y:S01]  /*fc30*/  IMAD.MOV.U32 R238, RZ, RZ, R169 ;  /* 0x000000ffffee7224 */ /* 0x000fe200078e00a9 */
[----:B------:R-:W-:Y:S01]  /*fc40*/  LOP3.LUT R169, R0, R7, RZ, 0xc0, !PT ;  /* 0x0000000700a97212 */ /* 0x000fe200078ec0ff */
[----:B------:R-:W-:Y:S02]  /*fc50*/  IMAD.MOV.U32 R203, RZ, RZ, R206 ;  /* 0x000000ffffcb7224 */ /* 0x000fe400078e00ce */
[----:B------:R-:W-:Y:S01]  /*fc60*/  FADD.FTZ R0, R240, R9 ;  /* 0x00000009f0007221 */ /* 0x000fe20000010000 */
[----:B------:R-:W-:Y:S01]  /*fc70*/  IMAD.MOV.U32 R182, RZ, RZ, R168 ;  /* 0x000000ffffb67224 */ /* 0x000fe200078e00a8 */
[----:B------:R-:W-:Y:S01]  /*fc80*/  LOP3.LUT R168, R3, R6, RZ, 0xc0, !PT ;  /* 0x0000000603a87212 */ /* 0x000fe200078ec0ff */
[----:B------:R-:W-:Y:S02]  /*fc90*/  IMAD.MOV.U32 R205, RZ, RZ, R154 ;  /* 0x000000ffffcd7224 */ /* 0x000fe400078e009a */
[----:B------:R-:W-:Y:S01]  /*fca0*/  FADD.FTZ R3, R211, R11 ;  /* 0x0000000bd3037221 */ /* 0x000fe20000010000 */
[----:B------:R-:W-:Y:S01]  /*fcb0*/  IMAD.MOV.U32 R206, RZ, RZ, R171 ;  /* 0x000000ffffce7224 */ /* 0x000fe200078e00ab */
[----:B------:R-:W-:Y:S01]  /*fcc0*/  LOP3.LUT R171, R2, R5, RZ, 0xc0, !PT ;  /* 0x0000000502ab7212 */ /* 0x000fe200078ec0ff */
[----:B------:R-:W-:-:S02]  /*fcd0*/  IMAD.MOV.U32 R199, RZ, RZ, R239 ;  /* 0x000000ffffc77224 */ /* 0x000fc400078e00ef */
[----:B------:R-:W-:Y:S01]  /*fce0*/  FADD.FTZ R2, R209, R10 ;  /* 0x0000000ad1027221 */ /* 0x000fe20000010000 */
[----:B------:R-:W-:Y:S02]  /*fcf0*/  IMAD.MOV.U32 R207, RZ, RZ, R155 ;  /* 0x000000ffffcf7224 */ /* 0x000fe400078e009b */
[----:B------:R-:W-:Y:S01]  /*fd00*/  FADD.FTZ R5, R187, R8 ;  /* 0x00000008bb057221 */ /* 0x000fe20000010000 */
[----:B------:R-:W-:Y:S02]  /*fd10*/  IMAD.MOV.U32 R194, RZ, RZ, R149 ;  /* 0x000000ffffc27224 */ /* 0x000fe400078e0095 */
[----:B------:R-:W-:Y:S01]  /*fd20*/  FADD.FTZ R4, R186, R0 ;  /* 0x00000000ba047221 */ /* 0x000fe20000010000 */
[----:B------:R-:W-:Y:S01]  /*fd30*/  IMAD.MOV.U32 R198, RZ, RZ, R150 ;  /* 0x000000ffffc67224 */ /* 0x000fe200078e0096 */
[----:B------:R-:W-:Y:S01]  /*fd40*/  MOV R237, R205 ;  /* 0x000000cd00ed7202 */ /* 0x000fe20000000f00 */
[----:B------:R-:W-:Y:S01]  /*fd50*/  FADD.FTZ R3, R199, R3 ;  /* 0x00000003c7037221 */ /* 0x000fe20000010000 */
        /* <DEDUP_REMOVED lines=103> */
[----:B------:R2:W5:Y:S04]  /*103d0*/  LDL.LU R209, [R1+0x60] ;  /* 0x0000600001d17983 */ /* 0x0005680000300800 */
[----:B------:R2:W5:Y:S04]  /*103e0*/  LDL.LU R187, [R1+0x5c] ;  /* 0x00005c0001bb7983 */ /* 0x0005680000300800 */
[----:B------:R2:W5:Y:S01]  /*103f0*/  LDL.LU R186, [R1+0x58] ;  /* 0x0000580001ba7983 */ /* 0x0005620000300800 */
[C---:B-1----:R-:W-:Y:S03]  /*10400*/  HMMA.16816.F32.BF16 R148, R164.reuse, R156, R60 ;  /* 0x0000009ca494723c */ /* 0x042fe6000004183c */
[----:B------:R-:W-:Y:S04]  /*10410*/  STL [R1+0x3c], R4 ;  /* 0x00003c0401007387 */ /* 0x000fe80000100800 */
[----:B------:R-:W-:Y:S01]  /*10420*/  STL [R1+0x38], R3 ;  /* 0x0000380301007387 */ /* 0x000fe20000100800 */
[----:B------:R-:W-:Y:S03]  /*10430*/  HMMA.16816.F32.BF16 R152, R164, R158, R68 ;  /* 0x0000009ea498723c */ /* 0x000fe60000041844 */
[----:B------:R1:W-:Y:S04]  /*10440*/  STL [R1+0x40], R2 ;  /* 0x0000400201007387 */ /* 0x0003e80000100800 */
[----:B------:R2:W-:Y:S01]  /*10450*/  STL [R1+0x44], R0 ;  /* 0x0000440001007387 */ /* 0x0005e20000100800 */
[----:B------:R-:W-:Y:S08]  /*10460*/  HMMA.16816.F32.BF16 R144, R168, R156, R56 ;  /* 0x0000009ca890723c */ /* 0x000ff00000041838 */
[----:B------:R-:W-:Y:S08]  /*10470*/  HMMA.16816.F32.BF16 R132, R164, R16, R64 ;  /* 0x00000010a484723c */ /* 0x000ff00000041840 */
[C---:B------:R-:W-:Y:S08]  /*10480*/  HMMA.16816.F32.BF16 R156, R168.reuse, R158, R44 ;  /* 0x0000009ea89c723c */ /* 0x040ff0000004182c */
[----:B------:R-:W-:Y:S08]  /*10490*/  HMMA.16816.F32.BF16 R160, R168, R16, R32 ;  /* 0x00000010a8a0723c */ /* 0x000ff00000041820 */
[-C--:B------:R-:W-:Y:S08]  /*104a0*/  HMMA.16816.F32.BF16 R164, R164, R18.reuse, R52 ;  /* 0x00000012a4a4723c */ /* 0x080ff00000041834 */
[----:B------:R-:W-:Y:S01]  /*104b0*/  HMMA.16816.F32.BF16 R168, R168, R18, R24 ;  /* 0x00000012a8a8723c */ /* 0x000fe20000041818 */
[----:B------:R-:W-:Y:S01]  /*104c0*/  VIMNMX R214, PT, PT, R252, 0x2, !PT ;  /* 0x00000002fcd67848 */ /* 0x000fe20007fe0100 */
[----:B-1----:R-:W-:-:S02]  /*104d0*/  IMAD.MOV.U32 R2, RZ, RZ, R113 ;  /* 0x000000ffff027224 */ /* 0x002fc400078e0071 */
[----:B------:R-:W-:Y:S02]  /*104e0*/  IMAD.MOV.U32 R138, RZ, RZ, R114 ;  /* 0x000000ffff8a7224 */ /* 0x000fe400078e0072 */
[----:B------:R-:W-:Y:S02]  /*104f0*/  VIADD R214, R214, 0xfffffffd ;  /* 0xfffffffdd6d67836 */ /* 0x000fe40000000000 */
[----:B------:R-:W-:Y:S02]  /*10500*/  IMAD.MOV.U32 R139, RZ, RZ, R111 ;  /* 0x000000ffff8b7224 */ /* 0x000fe400078e006f */
[----:B--2---:R-:W-:-:S10]  /*10510*/  IMAD.MOV.U32 R140, RZ, RZ, R112 ;  /* 0x000000ffff8c7224 */ /* 0x004fd400078e0070 */
.L_x_321:
[----:B------:R-:W-:-:S13]  /*10520*/  ISETP.GE.AND P0, PT, R214, RZ, PT ;  /* 0x000000ffd600720c */ /* 0x000fda0003f06270 */
[----:B------:R-:W-:Y:S05]  /*10530*/  @!P0 BRA `(.L_x_323) ;  /* 0x0000005c005c8947 */ /* 0x000fea0003800000 */
[C-C-:B-1---5:R-:W-:Y:S01]  /*10540*/  SHF.L.U64.HI R0, R186.reuse, 0x6, R187.reuse ;  /* 0x00000006ba007819 */ /* 0x162fe200000102bb */
[C---:B------:R-:W-:Y:S01]  /*10550*/  IMAD.SHL.U32 R4, R186.reuse, 0x40, RZ ;  /* 0x00000040ba047824 */ /* 0x040fe200078e00ff */
[----:B------:R-:W-:Y:S01]  /*10560*/  UIADD3 UR15, UPT, UPT, UR19, -0x4498517b, URZ ;  /* 0xbb67ae85130f7890 */ /* 0x000fe2000fffe0ff */
[C---:B------:R-:W-:Y:S01]  /*10570*/  SHF.L.U64.HI R250, R186.reuse, 0x5, R187 ;  /* 0x00000005bafa7819 */ /* 0x040fe200000102bb */
[----:B------:R-:W-:Y:S01]  /*10580*/  UIADD3 UR4, UPT, UPT, UR18, -0x61c88647, URZ ;  /* 0x9e3779b912047890 */ /* 0x000fe2000fffe0ff */
[----:B------:R1:W-:Y:S01]  /*10590*/  STL [R1+0x48], R0 ;  /* 0x0000480001007387 */ /* 0x0003e20000100800 */
[----:B------:R-:W-:Y:S01]  /*105a0*/  IMAD.SHL.U32 R249, R186, 0x20, RZ ;  /* 0x00000020baf97824 */ /* 0x000fe200078e00ff */
[----:B------:R-:W2:Y:S01]  /*105b0*/  LDCU.64 UR6, c[0x0][0x3c0] ;  /* 0x00007800ff0677ac */ /* 0x000ea20008000a00 */
[----:B------:R-:W-:Y:S01]  /*105c0*/  LOP3.LUT R3, R230, UR15, R233, 0x96, !PT ;  /* 0x0000000fe6037c12 */ /* 0x000fe2000f8e96e9 */
[----:B------:R3:W-:Y:S01]  /*105d0*/  STL [R1+0x4c], R4 ;  /* 0x00004c0401007387 */ /* 0x0007e20000100800 */
[----:B------:R-:W-:Y:S01]  /*105e0*/  LOP3.LUT R226, R222, UR4, RZ, 0x3c, !PT ;  /* 0x00000004dee27c12 */ /* 0x000fe2000f8e3cff */
[----:B------:R-:W-:Y:S01]  /*105f0*/  IMAD.MOV.U32 R137, RZ, RZ, R2 ;  /* 0x000000ffff897224 */ /* 0x000fe200078e0002 */
[----:B------:R-:W-:Y:S01]  /*10600*/  LOP3.LUT R228, R228, UR4, RZ, 0x3c, !PT ;  /* 0x00000004e4e47c12 */ /* 0x000fe2000f8e3cff */
[----:B------:R-:W-:-:S02]  /*10610*/  IMAD.WIDE.U32 R224, R3, -0x326172a9, RZ ;  /* 0xcd9e8d5703e07825 */ /* 0x000fc400078e00ff */
[----:B------:R-:W4:Y:S02]  /*10620*/  LDCU UR4, c[0x0][0x45c] ;  /* 0x00008b80ff0477ac */ /* 0x000f240008000800 */
[----:B------:R-:W-:Y:S02]  /*10630*/  IMAD.MOV.U32 R136, RZ, RZ, R138 ;  /* 0x000000ffff887224 */ /* 0x000fe400078e008a */
[----:B------:R-:W-:Y:S01]  /*10640*/  IMAD.MOV.U32 R3, RZ, RZ, R139 ;  /* 0x000000ffff037224 */ /* 0x000fe200078e008b */
[----:B-1----:R-:W-:Y:S01]  /*10650*/  LOP3.LUT R0, R230, UR15, R235, 0x96, !PT ;  /* 0x0000000fe6007c12 */ /* 0x002fe2000f8e96eb */
[----:B------:R-:W-:-:S04]  /*10660*/  UIADD3 UR15, UPT, UPT, UR18, 0x3c6ef372, URZ ;  /* 0x3c6ef372120f7890 */ /* 0x000fc8000fffe0ff */
[----:B------:R-:W-:Y:S02]  /*10670*/  IMAD.WIDE.U32 R222, R0, -0x326172a9, RZ ;  /* 0xcd9e8d5700de7825 */ /* 0x000fe400078e00ff */
[----:B------:R-:W-:Y:S02]  /*10680*/  LOP3.LUT R221, R225, UR15, RZ, 0x3c, !PT ;  /* 0x0000000fe1dd7c12 */ /* 0x000fe4000f8e3cff */
[----:B------:R-:W-:Y:S01]  /*10690*/  IMAD.MOV.U32 R0, RZ, RZ, R140 ;  /* 0x000000ffff007224 */ /* 0x000fe200078e008c */
[----:B------:R-:W-:Y:S01]  /*106a0*/  LOP3.LUT R227, R223, UR15, RZ, 0x3c, !PT ;  /* 0x0000000fdfe37c12 */ /* 0x000fe2000f8e3cff */
[----:B--234-:R-:W-:Y:S06]  /*106b0*/  BRA `(.L_x_324) ;  /* 0x00000000007c7947 */ /* 0x01cfec0003800000 */
.L_x_326:
[----:B------:R-:W2:Y:S01]  /*106c0*/  LDL R216, [R1+0x8] ;  /* 0x0000080001d87983 */ /* 0x000ea20000100800 */
[----:B------:R-:W1:Y:S01]  /*106d0*/  LDC.64 R140, c[0x0][0x3b8] ;  /* 0x0000ee00ff8c7b82 */ /* 0x000e620000000a00 */
[----:B------:R-:W-:Y:S02]  /*106e0*/  VIADD R2, R214, 0xffffffff ;  /* 0xffffffffd6027836 */ /* 0x000fe40000000000 */
[----:B------:R-:W3:Y:S01]  /*106f0*/  LDL R215, [R1+0x4] ;  /* 0x0000040001d77983 */ /* 0x000ee20000100800 */
[----:B-1----:R-:W-:Y:S01]  /*10700*/  SHF.L.U64.HI R173, R140, 0x5, R141 ;  /* 0x000000058cad7819 */ /* 0x002fe2000001028d */
[----:B------:R-:W-:Y:S04]  /*10710*/  IMAD.WIDE.U32 R138, R2, R140, RZ ;  /* 0x0000008c028a7225 */ /* 0x000fe800078e00ff */
[----:B------:R-:W-:Y:S02]  /*10720*/  IMAD.SHL.U32 R143, R140, 0x20, RZ ;  /* 0x000000208c8f7824 */ /* 0x000fe400078e00ff */
[----:B------:R-:W-:Y:S03]  /*10730*/  IMAD R139, R2, R141, R139 ;  /* 0x0000008d028b7224 */ /* 0x000fe600078e028b */
[C---:B------:R-:W-:Y:S04]  /*10740*/  LEA R2, P0, R138.reuse, R143, 0x7 ;  /* 0x0000008f8a027211 */ /* 0x040fe800078038ff */
[----:B------:R-:W-:Y:S02]  /*10750*/  LEA.HI.X R142, R138, R173, R139, 0x7, P0 ;  /* 0x000000ad8a8e7211 */ /* 0x000fe400000f3c8b */
[----:B------:R-:W-:Y:S02]  /*10760*/  IADD3 R143, P0, PT, R2, R143, RZ ;  /* 0x0000008f028f7210 */ /* 0x000fe40007f1e0ff */
[C---:B------:R-:W-:Y:S04]  /*10770*/  LEA R176, P1, R140.reuse, R2, 0x6 ;  /* 0x000000028cb07211 */ /* 0x040fe800078230ff */
[----:B------:R-:W-:Y:S02]  /*10780*/  LEA.HI.X R179, R140, R142, R141, 0x6, P1 ;  /* 0x0000008e8cb37211 */ /* 0x000fe400008f348d */
[CC--:B--2---:R-:W-:Y:S02]  /*10790*/  LEA R174, P2, R138.reuse, R216.reuse, 0x8 ;  /* 0x000000d88aae7211 */ /* 0x0c4fe400078440ff */
[CC--:B------:R-:W-:Y:S02]  /*107a0*/  LEA R140, P1, R143.reuse, R216.reuse, 0x1 ;  /* 0x000000d88f8c7211 */ /* 0x0c0fe400078208ff */
[-C--:B---3--:R-:W-:Y:S01]  /*107b0*/  LEA.HI.X R175, R138, R215.reuse, R139, 0x8, P2 ;  /* 0x000000d78aaf7211 */ /* 0x088fe200010f448b */
[----:B------:R-:W-:Y:S01]  /*107c0*/  IMAD.X R139, R142, 0x1, R173, P0 ;  /* 0x000000018e8b7824 */ /* 0x000fe200000e06ad */
[-C--:B------:R-:W-:Y:S02]  /*107d0*/  LEA R172, P2, R2, R216.reuse, 0x1 ;  /* 0x000000d802ac7211 */ /* 0x080fe400078408ff */
[----:B------:R-:W-:Y:S01]  /*107e0*/  LEA R138, P0, R176, R216, 0x1 ;  /* 0x000000d8b08a7211 */ /* 0x000fe200078008ff */
[----:B------:R-:W-:Y:S01]  /*107f0*/  @!PT LDS RZ, [RZ] ;  /* 0x00000000fffff984 */ /* 0x000fe20000000800 */
[----:B------:R-:W-:Y:S01]  /*10800*/  @!PT LDS RZ, [RZ] ;  /* 0x00000000fffff984 */ /* 0x000fe20000000800 */
[----:B------:R-:W-:Y:S01]  /*10810*/  @!PT LDS RZ, [RZ] ;  /* 0x00000000fffff984 */ /* 0x000fe20000000800 */
[----:B------:R1:W-:Y:S01]  /*10820*/  LDGSTS.E.BYPASS.LTC128B.128 [R220+0x2000], desc[UR16][R174.64] ;  /* 0x02000000aedc7fae */ /* 0x0003e2000b981a10 */
[-C--:B------:R-:W-:Y:S02]  /*10830*/  LEA.HI.X R173, R2, R215.reuse, R142, 0x1, P2 ;  /* 0x000000d702ad7211 */ /* 0x080fe400010f0c8e */
[-C--:B------:R-:W-:Y:S02]  /*10840*/  LEA.HI.X R141, R143, R215.reuse, R139, 0x1, P1 ;  /* 0x000000d78f8d7211 */ /* 0x080fe400008f0c8b */
[----:B------:R-:W-:Y:S01]  /*10850*/  LEA.HI.X R139, R176, R215, R179, 0x1, P0 ;  /* 0x000000d7b08b7211 */ /* 0x000fe200000f0cb3 */
[----:B------:R1:W-:Y:S04]  /*10860*/  LDGSTS.E.BYPASS.LTC128B.128 [R220+0x2800], desc[UR16][R172.64] ;  /* 0x02800000acdc7fae */ /* 0x0003e8000b981a10 */
[----:B------:R1:W-:Y:S04]  /*10870*/  LDGSTS.E.BYPASS.LTC128B.128 [R220+0x3000], desc[UR16][R140.64] ;  /* 0x030000008cdc7fae */ /* 0x0003e8000b981a10 */
[----:B------:R1:W-:Y:S04]  /*10880*/  LDGSTS.E.BYPASS.LTC128B.128 [R220+0x3800], desc[UR16][R138.64] ;  /* 0x038000008adc7fae */ /* 0x0003e8000b981a10 */
[----:B------:R-:W0:Y:S01]  /*10890*/  LDGDEPBAR ;  /* 0x00000000000079af */ /* 0x000e220000000000 */
[----:B------:R-:W-:Y:S05]  /*108a0*/  BRA `(.L_x_325) ;  /* 0x0000000800907947 */ /* 0x000fea0003800000 */
.L_x_324:
[----:B------:R-:W2:Y:S01]  /*108b0*/  LDL R6, [R1+0x34] ;  /* 0x0000340001067983 */ /* 0x000ea20000100800 */
[----:B------:R-:W-:Y:S04]  /*108c0*/  DEPBAR.LE SB0, 0x0 ;  /* 0x000080000000791a */ /* 0x000fe80000000000 */
[----:B------:R-:W3:Y:S01]  /*108d0*/  LDL R18, [R1+0x30] ;  /* 0x0000300001127983 */ /* 0x000ee20000100800 */
[C---:B------:R-:W-:Y:S03]  /*108e0*/  IMAD.WIDE.U32 R16, R214.reuse, UR6, RZ ;  /* 0x00000006d6107c25 */ /* 0x040fe6000f8e00ff */
[----:B------:R-:W4:Y:S01]  /*108f0*/  LDL R8, [R1+0x4c] ;  /* 0x00004c0001087983 */ /* 0x000f220000100800 */
[----:B------:R-:W-:Y:S01]  /*10900*/  IMAD R5, R214, UR7, R17 ;  /* 0x00000007d6057c24 */ /* 0x000fe2000f8e0211 */
[----:B------:R-:W-:Y:S01]  /*10910*/  BAR.SYNC.DEFER_BLOCKING 0x0 ;  /* 0x0000000000007b1d */ /* 0x000fe20000010000 */
[CC--:B------:R-:W-:Y:S04]  /*10920*/  LEA R2, P0, R16.reuse, R249.reuse, 0x7 ;  /* 0x000000f910027211 */ /* 0x0c0fe800078038ff */
[--C-:B------:R-:W-:Y:S02]  /*10930*/  LEA.HI.X R4, R16, R250, R5.reuse, 0x7, P0 ;  /* 0x000000fa10047211 */ /* 0x100fe400000f3c05 */
[----:B------:R-:W-:Y:S05]  /*10940*/  IADD3 R7, P1, PT, R2, R249, RZ ;  /* 0x000000f902077210 */ /* 0x000fea0007f3e0ff */
[----:B------:R-:W-:Y:S01]  /*10950*/  IMAD.X R9, R4, 0x1, R250, P1 ;  /* 0x0000000104097824 */ /* 0x000fe200008e06fa */
[----:B----4-:R-:W-:Y:S01]  /*10960*/  IADD3 R14, P0, PT, R2, R8, RZ ;  /* 0x00000008020e7210 */ /* 0x010fe20007f1e0ff */
[----:B------:R-:W4:Y:S01]  /*10970*/  LDL R15, [R1+0x48] ;  /* 0x00004800010f7983 */ /* 0x000f220000100800 */
[-C--:B--2---:R-:W-:Y:S02]  /*10980*/  LEA R12, P3, R16, R6.reuse, 0x8 ;  /* 0x00000006100c7211 */ /* 0x084fe400078640ff */
[----:B------:R-:W-:Y:S02]  /*10990*/  LEA R10, P2, R2, R6, 0x1 ;  /* 0x00000006020a7211 */ /* 0x000fe400078408ff */
[-C--:B---3--:R-:W-:Y:S02]  /*109a0*/  LEA.HI.X R13, R16, R18.reuse, R5, 0x8, P3 ;  /* 0x00000012100d7211 */ /* 0x088fe400018f4405 */
[----:B------:R-:W-:Y:S02]  /*109b0*/  LEA.HI.X R11, R2, R18, R4, 0x1, P2 ;  /* 0x00000012020b7211 */ /* 0x000fe400010f0c04 */
[C---:B------:R-:W-:Y:S01]  /*109c0*/  LEA R8, P1, R7.reuse, R6, 0x1 ;  /* 0x0000000607087211 */ /* 0x040fe200078208ff */
[----:B------:R-:W-:Y:S01]  /*109d0*/  @!PT LDS RZ, [RZ] ;  /* 0x00000000fffff984 */ /* 0x000fe20000000800 */
[----:B------:R-:W-:Y:S01]  /*109e0*/  @!PT LDS RZ, [RZ] ;  /* 0x00000000fffff984 */ /* 0x000fe20000000800 */
[----:B------:R-:W-:Y:S01]  /*109f0*/  @!PT LDS RZ, [RZ] ;  /* 0x00000000fffff984 */ /* 0x000fe20000000800 */
[----:B------:R-:W-:Y:S03]  /*10a00*/  LDGSTS.E.BYPASS.LTC128B.128 [R220+0x4000], desc[UR16][R12.64] ;  /* 0x040000000cdc7fae */ /* 0x000fe6000b981a10 */
[----:B------:R-:W-:Y:S05]  /*10a10*/  LEA.HI.X R9, R7, R18, R9, 0x1, P1 ;  /* 0x0000001207097211 */ /* 0x000fea00008f0c09 */
[----:B------:R-:W-:Y:S08]  /*10a20*/  LDGSTS.E.BYPASS.LTC128B.128 [R220+0x4800], desc[UR16][R10.64] ;  /* 0x048000000adc7fae */ /* 0x000ff0000b981a10 */
[----:B------:R-:W-:Y:S01]  /*10a30*/  LDGSTS.E.BYPASS.LTC128B.128 [R220+0x5000], desc[UR16][R8.64] ;  /* 0x0500000008dc7fae */ /* 0x000fe2000b981a10 */
[----:B----4-:R-:W-:Y:S01]  /*10a40*/  IMAD.X R15, R4, 0x1, R15, P0 ;  /* 0x00000001040f7824 */ /* 0x010fe200000e060f */
[C---:B------:R-:W-:Y:S04]  /*10a50*/  LEA R6, P0, R14.reuse, R6, 0x1 ;  /* 0x000000060e067211 */ /* 0x040fe800078008ff */
[----:B------:R-:W-:Y:S02]  /*10a60*/  LEA.HI.X R7, R14, R18, R15, 0x1, P0 ;  /* 0x000000120e077211 */ /* 0x000fe400000f0c0f */
[----:B------:R-:W-:Y:S03]  /*10a70*/  ISETP.NE.AND P0, PT, R214, RZ, PT ;  /* 0x000000ffd600720c */ /* 0x000fe60003f05270 */
[----:B------:R1:W-:Y:S08]  /*10a80*/  LDGSTS.E.BYPASS.LTC128B.128 [R220+0x5800], desc[UR16][R6.64] ;  /* 0x0580000006dc7fae */ /* 0x0003f0000b981a10 */
        /* <DEDUP_REMOVED lines=71> */
[-C--:B----4-:R-:W-:Y:S03]  /*10f00*/  HMMA.16816.F32.BF16 R36, R172, R188.reuse, R36 ;  /* 0x000000bcac24723c */ /* 0x090fe60000041824 */
[----:B------:R-:W-:Y:S04]  /*10f10*/  FMNMX3.FTZ R2, R2, R24, R25, !PT ;  /* 0x0000001802027276 */ /* 0x000fe80007810019 */
[----:B------:R-:W-:Y:S01]  /*10f20*/  FMNMX3.FTZ R2, R2, R28, R29, !PT ;  /* 0x0000001c02027276 */ /* 0x000fe2000781001d */
        /* <DEDUP_REMOVED lines=8> */
[-C--:B------:R-:W-:Y:S03]  /*10fb0*/  HMMA.16816.F32.BF16 R52, R172, R192.reuse, R52 ;  /* 0x000000c0ac34723c */ /* 0x080fe60000041834 */
[----:B------:R-:W-:Y:S05]  /*10fc0*/  FMNMX3.FTZ R2, R2, R44, R45, !PT ;  /* 0x0000002c02027276 */ /* 0x000fea000781002d */
        /* <DEDUP_REMOVED lines=17> */
[-C--:B-----5:R-:W-:Y:S08]  /*110e0*/  HMMA.16816.F32.BF16 R100, R172, R204.reuse, R100 ;  /* 0x000000ccac64723c */ /* 0x0a0ff00000041864 */
        /* <DEDUP_REMOVED lines=32> */
.L_x_325:
[----:B------:R-:W-:Y:S01]  /*112f0*/  FMNMX3.FTZ R2, R180, R120, R121, !PT ;  /* 0x00000078b4027276 */ /* 0x000fe20007810079 */
[----:B-1----:R-:W1:Y:S01]  /*11300*/  SHFL.BFLY PT, R140, R177, 0x2, 0x1f ;  /* 0x0c401f00b18c7f89 */ /* 0x002e6200000e0000 */
[----:B------:R-:W-:Y:S01]  /*11310*/  FMNMX3.FTZ R139, R137, R10, R11, !PT ;  /* 0x0000000a898b7276 */ /* 0x000fe2000781000b */
[----:B------:R-:W-:Y:S01]  /*11320*/  UIADD3 UR22, UPT, UPT, UR19, 0x32370b8f, URZ ;  /* 0x32370b8f13167890 */ /* 0x000fe2000fffe0ff */
[----:B------:R-:W-:Y:S05]  /*11330*/  FMNMX3.FTZ R2, R2, R124, R125, !PT ;  /* 0x0000007c02027276 */ /* 0x000fea000781007d */
[----:B------:R-:W2:Y:S01]  /*11340*/  SHFL.BFLY PT, R141, R178, 0x2, 0x1f ;  /* 0x0c401f00b28d7f89 */ /* 0x000ea200000e0000 */
[----:B------:R-:W-:Y:S01]  /*11350*/  FMNMX3.FTZ R142, R139, R14, R15, !PT ;  /* 0x0000000e8b8e7276 */ /* 0x000fe2000781000f */
[----:B------:R-:W-:Y:S01]  /*11360*/  UIADD3 UR23, UPT, UPT, UR19, 0x76cf5d0a, URZ ;  /* 0x76cf5d0a13177890 */ /* 0x000fe2000fffe0ff */
[----:B------:R-:W-:Y:S05]  /*11370*/  IMAD.SHL.U32 R215, R214, 0x4, RZ ;  /* 0x00000004d6d77824 */ /* 0x000fea00078e00ff */
[----:B------:R-:W3:Y:S01]  /*11380*/  SHFL.BFLY PT, R172, R2, 0x2, 0x1f ;  /* 0x0c401f0002ac7f89 */ /* 0x000ee200000e0000 */
[----:B------:R-:W-:Y:S02]  /*11390*/  UIADD3 UR20, UPT, UPT, UR19, -0x56f99767, URZ ;  /* 0xa906689913147890 */ /* 0x000fe4000fffe0ff */
[----:B------:R-:W-:Y:S01]  /*113a0*/  UIADD3 UR21, UPT, UPT, UR19, -0x126145ec, URZ ;  /* 0xed9eba1413157890 */ /* 0x000fe2000fffe0ff */
[C---:B------:R-:W-:Y:S01]  /*113b0*/  LOP3.LUT R138, R215.reuse, UR19, R231, 0x96, !PT ;  /* 0x00000013d78a7c12 */ /* 0x040fe2000f8e96e7 */
[----:B------:R-:W-:Y:S01]  /*113c0*/  UIADD3 UR15, UPT, UPT, UR19, 0x646e171e, URZ ;  /* 0x646e171e130f7890 */ /* 0x000fe2000fffe0ff */
[----:B------:R-:W-:Y:S03]  /*113d0*/  VIADD R143, R215, 0x1 ;  /* 0x00000001d78f7836 */ /* 0x000fe60000000000 */
[----:B------:R-:W-:Y:S03]  /*113e0*/  IMAD.WIDE.U32 R138, R138, -0x326172a9, RZ ;  /* 0xcd9e8d578a8a7825 */ /* 0x000fe600078e00ff */
[----:B------:R-:W-:Y:S02]  /*113f0*/  LOP3.LUT R143, R231, UR19, R143, 0x96, !PT ;  /* 0x00000013e78f7c12 */ /* 0x000fe4000f8e968f */
[----:B------:R-:W-:Y:S02]  /*11400*/  LOP3.LUT R174, R138, R221, RZ, 0x3c, !PT ;  /* 0x000000dd8aae7212 */ /* 0x000fe400078e3cff */
[----:B-1----:R-:W-:Y:S01]  /*11410*/  FMNMX.FTZ R140, R177, R140, !PT ;  /* 0x0000008cb18c7209 */ /* 0x002fe20007810000 */
[----:B------:R-:W-:Y:S01]  /*11420*/  IMAD.WIDE.U32 R182, R143, -0x326172a9, RZ ;  /* 0xcd9e8d578fb67825 */ /* 0x000fe200078e00ff */
[C---:B------:R-:W-:Y:S02]  /*11430*/  LOP3.LUT R179, R139.reuse, R228, RZ, 0x3c, !PT ;  /* 0x000000e48bb37212 */ /* 0x040fe400078e3cff */
[----:B--2---:R-:W-:Y:S01]  /*11440*/  FMNMX.FTZ R141, R178, R141, !PT ;  /* 0x0000008db28d7209 */ /* 0x004fe20007810000 */
[----:B------:R-:W1:Y:S01]  /*11450*/  SHFL.BFLY PT, R173, R140, 0x1, 0x1f ;  /* 0x0c201f008cad7f89 */ /* 0x000e6200000e0000 */
[----:B------:R-:W-:Y:S01]  /*11460*/  LOP3.LUT R178, R138, R227, RZ, 0x3c, !PT ;  /* 0x000000e38ab27212 */ /* 0x000fe200078e3cff */
[----:B------:R-:W-:Y:S01]  /*11470*/  IMAD.WIDE.U32 R174, R174, -0x2daee0ad, RZ ;  /* 0xd2511f53aeae7825 */ /* 0x000fe200078e00ff */
[----:B---3--:R-:W-:Y:S05]  /*11480*/  FMNMX.FTZ R172, R2, R172, !PT ;  /* 0x000000ac02ac7209 */ /* 0x008fea0007810000 */
[----:B------:R-:W2:Y:S01]  /*11490*/  SHFL.BFLY PT, R177, R141, 0x1, 0x1f ;  /* 0x0c201f008db17f89 */ /* 0x000ea200000e0000 */
[----:B------:R-:W-:Y:S02]  /*114a0*/  FMNMX3.FTZ R2, R142, R26, R27, !PT ;  /* 0x0000001a8e027276 */ /* 0x000fe4000781001b */
[----:B------:R-:W-:Y:S05]  /*114b0*/  LOP3.LUT R142, R139, R226, RZ, 0x3c, !PT ;  /* 0x000000e28b8e7212 */ /* 0x000fea00078e3cff */
[----:B------:R-:W3:Y:S01]  /*114c0*/  SHFL.BFLY PT, R176, R172, 0x1, 0x1f ;  /* 0x0c201f00acb07f89 */ /* 0x000ee200000e0000 */
[----:B------:R-:W-:Y:S02]  /*114d0*/  FMNMX3.FTZ R2, R2, R30, R31, !PT ;  /* 0x0000001e02027276 */ /* 0x000fe4000781001f */
[----:B------:R-:W-:Y:S01]  /*114e0*/  LOP3.LUT R181, R182, R221, RZ, 0x3c, !PT ;  /* 0x000000ddb6b57212 */ /* 0x000fe200078e3cff */
[----:B------:R-:W-:Y:S01]  /*114f0*/  IMAD.WIDE.U32 R142, R142, -0x2daee0ad, RZ ;  /* 0xd2511f538e8e7825 */ /* 0x000fe200078e00ff */
[----:B------:R-:W-:Y:S02]  /*11500*/  FMNMX3.FTZ R2, R2, R42, R43, !PT ;  /* 0x0000002a02027276 */ /* 0x000fe4000781002b */
[----:B------:R-:W-:Y:S01]  /*11510*/  LOP3.LUT R185, R182, R227, RZ, 0x3c, !PT ;  /* 0x000000e3b6b97212 */ /* 0x000fe200078e3cff */
[----:B------:R-:W-:Y:S01]  /*11520*/  IMAD.WIDE.U32 R202, R181, -0x2daee0ad, RZ ;  /* 0xd2511f53b5ca7825 */ /* 0x000fe200078e00ff */
[----:B------:R-:W-:Y:S02]  /*11530*/  FMNMX3.FTZ R2, R2, R46, R47, !PT ;  /* 0x0000002e02027276 */ /* 0x000fe4000781002f */
[----:B------:R-:W-:Y:S01]  /*11540*/  LOP3.LUT R182, R142, UR22, R175, 0x96, !PT ;  /* 0x000000168eb67c12 */ /* 0x000fe2000f8e96af */
[----:B------:R-:W-:Y:S01]  /*11550*/  IMAD.WIDE.U32 R204, R185, -0x2daee0ad, RZ ;  /* 0xd2511f53b9cc7825 */ /* 0x000fe200078e00ff */
[----:B------:R-:W-:Y:S02]  /*11560*/  FMNMX3.FTZ R2, R2, R58, R59, !PT ;  /* 0x0000003a02027276 */ /* 0x000fe4000781003b */
[----:B------:R-:W-:Y:S02]  /*11570*/  LOP3.LUT R180, R183, R226, RZ, 0x3c, !PT ;  /* 0x000000e2b7b47212 */ /* 0x000fe400078e3cff */
[----:B-1----:R-:W-:Y:S02]  /*11580*/  FMNMX.FTZ R140, R140, R173, !PT ;  /* 0x000000ad8c8c7209 */ /* 0x002fe40007810000 */
[----:B------:R-:W-:Y:S02]  /*11590*/  FMNMX3.FTZ R2, R2, R62, R63, !PT ;  /* 0x0000003e02027276 */ /* 0x000fe4000781003f */
[----:B--2---:R-:W-:Y:S01]  /*115a0*/  FMNMX.FTZ R139, R141, R177, !PT ;  /* 0x000000b18d8b7209 */ /* 0x004fe20007810000 */
[----:B------:R-:W-:Y:S01]  /*115b0*/  FADD.FTZ R0, -R140, R0 ;  /* 0x000000008c007221 */ /* 0x000fe20000010100 */
[----:B------:R-:W-:Y:S01]  /*115c0*/  FMNMX3.FTZ R138, R2, R74, R75, !PT ;  /* 0x0000004a028a7276 */ /* 0x000fe2000781004b */
[C---:B------:R-:W-:Y:S01]  /*115d0*/  FMUL.FTZ R187, R140.reuse, UR4 ;  /* 0x000000048cbb7c20 */ /* 0x040fe20008410000 */
[----:B------:R-:W-:Y:S01]  /*115e0*/  FSETP.NEU.FTZ.AND P0, PT, R140, -INF , PT ;  /* 0xff8000008c00780b */ /* 0x000fe20003f1d000 */
[----:B------:R-:W-:Y:S01]  /*115f0*/  FMUL.FTZ R2, R0, UR4 ;  /* 0x0000000400027c20 */ /* 0x000fe20008410000 */
[----:B------:R-:W-:Y:S01]  /*11600*/  FMNMX3.FTZ R142, R138, R78, R79, !PT ;  /* 0x0000004e8a8e7276 */ /* 0x000fe2000781004f */
[----:B------:R-:W-:Y:S01]  /*11610*/  FADD.FTZ R0, -R139, R3 ;  /* 0x000000038b007221 */ /* 0x000fe20000010100 */
[----:B---3--:R-:W-:Y:S01]  /*11620*/  FMNMX.FTZ R138, R172, R176, !PT ;  /* 0x000000b0ac8a7209 */ /* 0x008fe20007810000 */
[----:B------:R1:W-:Y:S01]  /*11630*/  MUFU.EX2 R141, R2 ;  /* 0x00000002008d7308 */ /* 0x0003e20000000800 */
[----:B------:R-:W-:Y:S01]  /*11640*/  FMNMX3.FTZ R3, R142, R90, R91, !PT ;  /* 0x0000005a8e037276 */ /* 0x000fe2000781005b */
[----:B------:R-:W-:Y:S01]  /*11650*/  IMAD.WIDE.U32 R172, R178, -0x2daee0ad, RZ ;  /* 0xd2511f53b2ac7825 */ /* 0x000fe200078e00ff */
[----:B------:R-:W-:Y:S02]  /*11660*/  FSEL R187, R187, RZ, P0 ;  /* 0x000000ffbbbb7208 */ /* 0x000fe40000000000 */
[----:B------:R-:W-:Y:S01]  /*11670*/  FMNMX3.FTZ R175, R3, R94, R95, !PT ;  /* 0x0000005e03af7276 */ /* 0x000fe2000781005f */
[C---:B------:R-:W-:Y:S01]  /*11680*/  FMUL.FTZ R186, R139.reuse, UR4 ;  /* 0x000000048bba7c20 */ /* 0x040fe20008410000 */
[----:B------:R-:W-:Y:S01]  /*11690*/  FSETP.NEU.FTZ.AND P0, PT, R139, -INF , PT ;  /* 0xff8000008b00780b */ /* 0x000fe20003f1d000 */
[--C-:B------:R-:W-:Y:S01]  /*116a0*/  FFMA.FTZ R16, R16, UR4, -R187.reuse ;  /* 0x0000000410107c23 */ /* 0x100fe200080108bb */
[----:B------:R-:W-:Y:S01]  /*116b0*/  LOP3.LUT R184, R183, R228, RZ, 0x3c, !PT ;  /* 0x000000e4b7b87212 */ /* 0x000fe200078e3cff */
[----:B------:R-:W-:Y:S01]  /*116c0*/  FFMA.FTZ R17, R17, UR4, -R187 ;  /* 0x0000000411117c23 */ /* 0x000fe200080108bb */
[----:B------:R-:W-:Y:S01]  /*116d0*/  FSEL R186, R186, RZ, P0 ;  /* 0x000000ffbaba7208 */ /* 0x000fe20000000000 */
[----:B------:R-:W-:Y:S01]  /*116e0*/  MUFU.EX2 R247, R16 ;  /* 0x0000001000f77308 */ /* 0x000fe20000000800 */
[----:B------:R-:W-:Y:S01]  /*116f0*/  LOP3.LUT R183, R232, UR23, R143, 0x96, !PT ;  /* 0x00000017e8b77c12 */ /* 0x000fe2000f8e968f */
[--C-:B------:R-:W-:Y:S01]  /*11700*/  FFMA.FTZ R4, R4, UR4, -R187.reuse ;  /* 0x0000000404047c23 */ /* 0x100fe200080108bb */
[----:B------:R-:W-:Y:S01]  /*11710*/  FSETP.NEU.FTZ.AND P0, PT, R138, -INF , PT ;  /* 0xff8000008a00780b */ /* 0x000fe20003f1d000 */
[----:B------:R-:W-:Y:S01]  /*11720*/  FFMA.FTZ R5, R5, UR4, -R187 ;  /* 0x0000000405057c23 */ /* 0x000fe200080108bb */
[----:B-1----:R-:W-:Y:S01]  /*11730*/  FMUL.FTZ R2, R0, UR4 ;  /* 0x0000000400027c20 */ /* 0x002fe20008410000 */
[----:B------:R-:W-:Y:S01]  /*11740*/  FADD.FTZ R0, -R138, R136 ;  /* 0x000000888a007221 */ /* 0x000fe20000010100 */
[----:B------:R-:W-:Y:S03]  /*11750*/  FMNMX3.FTZ R136, R175, R106, R107, !PT ;  /* 0x0000006aaf887276 */ /* 0x000fe6000781006b */
[----:B------:R1:W-:Y:S01]  /*11760*/  MUFU.EX2 R238, R17 ;  /* 0x0000001100ee7308 */ /* 0x0003e20000000800 */
[--C-:B------:R-:W-:Y:S01]  /*11770*/  FFMA.FTZ R18, R18, UR4, -R186.reuse ;  /* 0x0000000412127c23 */ /* 0x100fe200080108ba */
[--C-:B------:R-:W-:Y:S01]  /*11780*/  FFMA.FTZ R19, R19, UR4, -R186.reuse ;  /* 0x0000000413137c23 */ /* 0x100fe200080108ba */
[----:B------:R-:W-:Y:S04]  /*11790*/  IMAD.WIDE.U32 R142, R179, -0x2daee0ad, RZ ;  /* 0xd2511f53b38e7825 */ /* 0x000fe800078e00ff */
[--C-:B------:R-:W-:Y:S01]  /*117a0*/  FFMA.FTZ R50, R50, UR4, -R186.reuse ;  /* 0x0000000432327c23 */ /* 0x100fe200080108ba */
[--C-:B------:R-:W-:Y:S01]  /*117b0*/  FFMA.FTZ R51, R51, UR4, -R186.reuse ;  /* 0x0000000433337c23 */ /* 0x100fe200080108ba */
[----:B------:R-:W-:Y:S01]  /*117c0*/  IMAD.WIDE.U32 R178, R180, -0x2daee0ad, RZ ;  /* 0xd2511f53b4b27825 */ /* 0x000fe200078e00ff */
[----:B------:R-:W-:Y:S01]  /*117d0*/  LOP3.LUT R177, R234, UR23, R143, 0x96, !PT ;  /* 0x00000017eab17c12 */ /* 0x000fe2000f8e968f */
[----:B------:R2:W-:Y:S01]  /*117e0*/  MUFU.EX2 R3, R2 ;  /* 0x0000000200037308 */ /* 0x0005e20000000800 */
[----:B------:R-:W-:Y:S01]  /*117f0*/  LOP3.LUT R176, R142, UR22, R173, 0x96, !PT ;  /* 0x000000168eb07c12 */ /* 0x000fe2000f8e96ad */
[----:B------:R-:W-:Y:S01]  /*11800*/  IMAD.WIDE.U32 R180, R184, -0x2daee0ad, RZ ;  /* 0xd2511f53b8b47825 */ /* 0x000fe200078e00ff */
[----:B------:R-:W-:Y:S02]  /*11810*/  LOP3.LUT R175, R232, UR23, R179, 0x96, !PT ;  /* 0x00000017e8af7c12 */ /* 0x000fe4000f8e96b3 */
[----:B------:R-:W-:Y:S01]  /*11820*/  LOP3.LUT R178, R178, UR22, R203, 0x96, !PT ;  /* 0x00000016b2b27c12 */ /* 0x000fe2000f8e96cb */
[----:B------:R-:W-:Y:S01]  /*11830*/  FMUL.FTZ R185, R138, UR4 ;  /* 0x000000048ab97c20 */ /* 0x000fe20008410000 */
[----:B------:R-:W-:Y:S03]  /*11840*/  LOP3.LUT R189, R234, UR23, R181, 0x96, !PT ;  /* 0x00000017eabd7c12 */ /* 0x000fe6000f8e96b5 */
[----:B------:R3:W-:Y:S01]  /*11850*/  MUFU.EX2 R239, R4 ;  /* 0x0000000400ef7308 */ /* 0x0007e20000000800 */
[----:B------:R-:W-:Y:S01]  /*11860*/  LOP3.LUT R196, R180, UR22, R205, 0x96, !PT ;  /* 0x00000016b4c47c12 */ /* 0x000fe2000f8e96cd */
[----:B-1----:R-:W-:Y:S01]  /*11870*/  IMAD.WIDE.U32 R16, R183, -0x326172a9, RZ ;  /* 0xcd9e8d57b7107825 */ /* 0x002fe200078e00ff */
[----:B------:R-:W-:Y:S03]  /*11880*/  FSEL R185, R185, RZ, P0 ;  /* 0x000000ffb9b97208 */ /* 0x000fe60000000000 */
[----:B------:R-:W-:Y:S01]  /*11890*/  FFMA.FTZ R48, R48, UR4, -R187 ;  /* 0x0000000430307c23 */ /* 0x000fe200080108bb */
[----:B------:R-:W-:Y:S01]  /*118a0*/  IMAD.WIDE.U32 R142, R182, -0x326172a9, RZ ;  /* 0xcd9e8d57b68e7825 */ /* 0x000fe200078e00ff */
[----:B------:R-:W-:Y:S02]  /*118b0*/  LOP3.LUT R173, R224, UR9, R17, 0x96, !PT ;  /* 0x00000009e0ad7c12 */ /* 0x000fe4000f8e9611 */
[----:B------:R1:W-:Y:S01]  /*118c0*/  MUFU.EX2 R252, R5 ;  /* 0x0000000500fc7308 */ /* 0x0003e20000000800 */
[----:B--2---:R-:W-:Y:S01]  /*118d0*/  FMUL.FTZ R2, R0, UR4 ;  /* 0x0000000400027c20 */ /* 0x004fe20008410000 */
[----:B------:R-:W-:Y:S01]  /*118e0*/  FMNMX3.FTZ R0, R136, R110, R111, !PT ;  /* 0x0000006e88007276 */ /* 0x000fe2000781006f */
[----:B------:R-:W-:Y:S01]  /*118f0*/  IMAD.WIDE.U32 R194, R178, -0x326172a9, RZ ;  /* 0xcd9e8d57b2c27825 */ /* 0x000fe200078e00ff */
[----:B------:R-:W-:Y:S02]  /*11900*/  LOP3.LUT R143, R16, UR8, R143, 0x96, !PT ;  /* 0x00000008108f7c12 */ /* 0x000fe4000f8e968f */
[----:B------:R-:W-:Y:S01]  /*11910*/  FMNMX3.FTZ R0, R0, R122, R123, !PT ;  /* 0x0000007a00007276 */ /* 0x000fe2000781007b */
[----:B------:R-:W-:Y:S03]  /*11920*/  FFMA.FTZ R49, R49, UR4, -R187 ;  /* 0x0000000431317c23 */ /* 0x000fe600080108bb */
[----:B------:R2:W-:Y:S01]  /*11930*/  MUFU.EX2 R136, R2 ;  /* 0x0000000200887308 */ /* 0x0005e20000000800 */
[----:B------:R-:W-:Y:S01]  /*11940*/  IMAD.WIDE.U32 R206, R143, -0x2daee0ad, RZ ;  /* 0xd2511f538fce7825 */ /* 0x000fe200078e00ff */
[----:B------:R-:W-:Y:S03]  /*11950*/  FMNMX3.FTZ R0, R0, R126, R127, !PT ;  /* 0x0000007e00007276 */ /* 0x000fe6000781007f */
[--C-:B---3--:R-:W-:Y:S01]  /*11960*/  FFMA.FTZ R4, R6, UR4, -R186.reuse ;  /* 0x0000000406047c23 */ /* 0x108fe200080108ba */
[----:B------:R-:W-:Y:S04]  /*11970*/  IMAD.WIDE.U32 R180, R177, -0x326172a9, RZ ;  /* 0xcd9e8d57b1b47825 */ /* 0x000fe800078e00ff */
[----:B------:R-:W-:Y:S01]  /*11980*/  FFMA.FTZ R41, R41, UR4, -R185 ;  /* 0x0000000429297c23 */ /* 0x000fe200080108b9 */
[----:B------:R-:W-:Y:S01]  /*11990*/  MUFU.EX2 R246, R18 ;  /* 0x0000001200f67308 */ /* 0x000fe20000000800 */
[----:B------:R-:W-:Y:S01]  /*119a0*/  IMAD.WIDE.U32 R192, R176, -0x326172a9, RZ ;  /* 0xcd9e8d57b0c07825 */ /* 0x000fe200078e00ff */
[----:B------:R-:W-:Y:S03]  /*119b0*/  LOP3.LUT R16, R222, UR9, R181, 0x96, !PT ;  /* 0x00000009de107c12 */ /* 0x000fe6000f8e96b5 */
[--C-:B-1----:R-:W-:Y:S01]  /*119c0*/  FFMA.FTZ R5, R7, UR4, -R186.reuse ;  /* 0x0000000407057c23 */ /* 0x102fe200080108ba */
[----:B------:R-:W-:Y:S01]  /*119d0*/  IMAD.WIDE.U32 R176, R175, -0x326172a9, RZ ;  /* 0xcd9e8d57afb07825 */ /* 0x000fe200078e00ff */
[----:B------:R-:W-:Y:S03]  /*119e0*/  LOP3.LUT R17, R180, UR8, R193, 0x96, !PT ;  /* 0x00000008b4117c12 */ /* 0x000fe6000f8e96c1 */
[----:B------:R-:W1:Y:S01]  /*119f0*/  MUFU.EX2 R236, R19 ;  /* 0x0000001300ec7308 */ /* 0x000e620000000800 */
[----:B--2---:R-:W2:Y:S01]  /*11a00*/  SHFL.BFLY PT, R2, R0, 0x2, 0x1f ;  /* 0x0c401f0000027f89 */ /* 0x004ea200000e0000 */
[----:B------:R-:W-:Y:S01]  /*11a10*/  LOP3.LUT R198, R224, UR9, R177, 0x96, !PT ;  /* 0x00000009e0c67c12 */ /* 0x000fe2000f8e96b1 */
[----:B------:R-:W-:Y:S01]  /*11a20*/  IMAD.WIDE.U32 R216, R17, -0x2daee0ad, RZ ;  /* 0xd2511f5311d87825 */ /* 0x000fe200078e00ff */
[----:B------:R-:W-:Y:S03]  /*11a30*/  LOP3.LUT R193, R176, UR8, R195, 0x96, !PT ;  /* 0x00000008b0c17c12 */ /* 0x000fe6000f8e96c3 */
[--C-:B------:R-:W-:Y:S01]  /*11a40*/  FFMA.FTZ R67, R67, UR4, -R186.reuse ;  /* 0x0000000443437c23 */ /* 0x100fe200080108ba */
[----:B------:R-:W-:Y:S04]  /*11a50*/  IMAD.WIDE.U32 R176, R16, -0x2daee0ad, RZ ;  /* 0xd2511f5310b07825 */ /* 0x000fe800078e00ff */
[--C-:B------:R-:W-:Y:S01]  /*11a60*/  FFMA.FTZ R52, R52, UR4, -R187.reuse ;  /* 0x0000000434347c23 */ /* 0x100fe200080108bb */
[----:B------:R-:W-:Y:S01]  /*11a70*/  MUFU.EX2 R229, R5 ;  /* 0x0000000500e57308 */ /* 0x000fe20000000800 */
[----:B------:R-:W-:Y:S01]  /*11a80*/  FFMA.FTZ R33, R33, UR4, -R187 ;  /* 0x0000000421217c23 */ /* 0x000fe200080108bb */
[----:B------:R-:W-:Y:S01]  /*11a90*/  IMAD.U32 R184, RZ, RZ, UR10 ;  /* 0x0000000affb87e24 */ /* 0x000fe2000f8e00ff */
[----:B------:R-:W-:Y:S01]  /*11aa0*/  LOP3.LUT R143, R176, UR20, R217, 0x96, !PT ;  /* 0x00000014b08f7c12 */ /* 0x000fe2000f8e96d9 */
[----:B------:R-:W-:Y:S01]  /*11ab0*/  IMAD.WIDE.U32 R196, R196, -0x326172a9, RZ ;  /* 0xcd9e8d57c4c47825 */ /* 0x000fe200078e00ff */
[----:B------:R-:W-:Y:S02]  /*11ac0*/  LOP3.LUT R190, R172, UR21, R177, 0x96, !PT ;  /* 0x00000015acbe7c12 */ /* 0x000fe4000f8e96b1 */
[----:B------:R-:W-:Y:S01]  /*11ad0*/  LEA R184, R184, UR10, 0x10 ;  /* 0x0000000ab8b87c11 */ /* 0x000fe2000f8e80ff */
[----:B------:R-:W-:Y:S01]  /*11ae0*/  LDSM.16.MT88.4 R176, [R208+0x4000] ;  /* 0x00400000d0b0783b */ /* 0x000fe20000004200 */
[----:B-1----:R-:W-:Y:S01]  /*11af0*/  F2FP.BF16.F32.PACK_AB R175, R236, R246 ;  /* 0x000000f6ecaf723e */ /* 0x002fe200000010ff */
[----:B------:R-:W-:Y:S01]  /*11b00*/  MUFU.EX2 R217, R51 ;  /* 0x0000003300d97308 */ /* 0x000fe20000000800 */
[----:B------:R-:W-:Y:S04]  /*11b10*/  IMAD.WIDE.U32 R218, R193, -0x2daee0ad, RZ ;  /* 0xd2511f53c1da7825 */ /* 0x000fe800078e00ff */
[C---:B------:R-:W-:Y:S01]  /*11b20*/  FMUL.FTZ R132, R136.reuse, R132 ;  /* 0x0000008488847220 */ /* 0x040fe20000410000 */
[----:B------:R-:W-:Y:S01]  /*11b30*/  FMUL.FTZ R133, R136, R133 ;  /* 0x0000008588857220 */ /* 0x000fe20000410000 */
[--C-:B------:R-:W-:Y:S01]  /*11b40*/  FFMA.FTZ R22, R22, UR4, -R186.reuse ;  /* 0x0000000416167c23 */ /* 0x100fe200080108ba */
[----:B--2---:R-:W-:Y:S01]  /*11b50*/  FMNMX.FTZ R0, R0, R2, !PT ;  /* 0x0000000200007209 */ /* 0x004fe20007810000 */
[--C-:B------:R-:W-:Y:S01]  /*11b60*/  FFMA.FTZ R8, R8, UR4, -R185.reuse ;  /* 0x0000000408087c23 */ /* 0x100fe200080108b9 */
[----:B------:R1:W2:Y:S01]  /*11b70*/  MUFU.EX2 R251, R4 ;  /* 0x0000000400fb7308 */ /* 0x0002a20000000800 */
[----:B------:R-:W-:Y:S04]  /*11b80*/  IMAD.WIDE.U32 R18, R173, -0x2daee0ad, RZ ;  /* 0xd2511f53ad127825 */ /* 0x000fe800078e00ff */
[--C-:B------:R-:W-:Y:S01]  /*11b90*/  FFMA.FTZ R38, R38, UR4, -R186.reuse ;  /* 0x0000000426267c23 */ /* 0x100fe200080108ba */
[----:B------:R-:W3:Y:S01]  /*11ba0*/  SHFL.BFLY PT, R2, R0, 0x1, 0x1f ;  /* 0x0c201f0000027f89 */ /* 0x000ee200000e0000 */
[--C-:B------:R-:W-:Y:S01]  /*11bb0*/  FFMA.FTZ R39, R39, UR4, -R186.reuse ;  /* 0x0000000427277c23 */ /* 0x100fe200080108ba */
[----:B------:R-:W-:Y:S01]  /*11bc0*/  FFMA.FTZ R44, R44, UR4, -R185 ;  /* 0x000000042c2c7c23 */ /* 0x000fe200080108b9 */
[----:B------:R-:W-:Y:S01]  /*11bd0*/  LOP3.LUT R16, R18, UR20, R207, 0x96, !PT ;  /* 0x0000001412107c12 */ /* 0x000fe2000f8e96cf */
[----:B------:R-:W-:Y:S01]  /*11be0*/  FFMA.FTZ R40, R40, UR4, -R185 ;  /* 0x0000000428287c23 */ /* 0x000fe200080108b9 */
[----:B------:R-:W-:Y:S01]  /*11bf0*/  LOP3.LUT R18, R174, UR21, R19, 0x96, !PT ;  /* 0x00000015ae127c12 */ /* 0x000fe2000f8e9613 */
[----:B------:R4:W-:Y:S01]  /*11c00*/  MUFU.EX2 R245, R8 ;  /* 0x0000000800f57308 */ /* 0x0009e20000000800 */
[--C-:B------:R-:W-:Y:S01]  /*11c10*/  FFMA.FTZ R9, R9, UR4, -R185.reuse ;  /* 0x0000000409097c23 */ /* 0x100fe200080108b9 */
[----:B------:R-:W-:Y:S04]  /*11c20*/  IMAD.WIDE.U32 R16, R16, -0x326172a9, RZ ;  /* 0xcd9e8d5710107825 */ /* 0x000fe800078e00ff */
[----:B------:R-:W-:Y:S01]  /*11c30*/  FFMA.FTZ R45, R45, UR4, -R185 ;  /* 0x000000042d2d7c23 */ /* 0x000fe200080108b9 */
[----:B------:R-:W-:Y:S01]  /*11c40*/  FFMA.FTZ R54, R54, UR4, -R186 ;  /* 0x0000000436367c23 */ /* 0x000fe200080108ba */
[----:B------:R-:W-:Y:S01]  /*11c50*/  IMAD.WIDE.U32 R18, R18, -0x326172a9, RZ ;  /* 0xcd9e8d5712127825 */ /* 0x000fe200078e00ff */
[C---:B------:R-:W-:Y:S01]  /*11c60*/  PRMT R172, R16.reuse, 0x7773, RZ ;  /* 0x0000777310ac7816 */ /* 0x040fe200000000ff */
[----:B------:R5:W2:Y:S01]  /*11c70*/  MUFU.EX2 R237, R9 ;  /* 0x0000000900ed7308 */ /* 0x000aa20000000800 */
[C---:B------:R-:W-:Y:S01]  /*11c80*/  PRMT R174, R16.reuse, 0x7771, RZ ;  /* 0x0000777110ae7816 */ /* 0x040fe200000000ff */
[----:B------:R-:W-:Y:S01]  /*11c90*/  IMAD.WIDE.U32 R6, R143, -0x326172a9, RZ ;  /* 0xcd9e8d578f067825 */ /* 0x000fe200078e00ff */
[----:B------:R-:W-:Y:S02]  /*11ca0*/  PRMT R143, R16, 0x7772, RZ ;  /* 0x00007772108f7816 */ /* 0x000fe400000000ff */
[----:B-1----:R-:W-:Y:S01]  /*11cb0*/  LOP3.LUT R4, R18, UR5, R17, 0x96, !PT ;  /* 0x0000000512047c12 */ /* 0x002fe2000f8e9611 */
[----:B------:R-:W-:Y:S01]  /*11cc0*/  FFMA.FTZ R53, R53, UR4, -R187 ;  /* 0x0000000435357c23 */ /* 0x000fe200080108bb */
[C---:B------:R-:W-:Y:S03]  /*11cd0*/  PRMT R17, R6.reuse, 0x7773, RZ ;  /* 0x0000777306117816 */ /* 0x040fe600000000ff */
[----:B------:R-:W-:Y:S01]  /*11ce0*/  MUFU.EX2 R207, R44 ;  /* 0x0000002c00cf7308 */ /* 0x000fe20000000800 */
[----:B------:R-:W-:Y:S01]  /*11cf0*/  PRMT R5, R6, 0x7772, RZ ;  /* 0x0000777206057816 */ /* 0x000fe200000000ff */
[----:B------:R-:W-:Y:S01]  /*11d00*/  IMAD.WIDE.U32 R190, R190, -0x326172a9, RZ ;  /* 0xcd9e8d57bebe7825 */ /* 0x000fe200078e00ff */
[----:B---3--:R-:W-:Y:S02]  /*11d10*/  FMNMX.FTZ R2, R0, R2, !PT ;  /* 0x0000000200027209 */ /* 0x008fe40007810000 */
[----:B------:R-:W-:Y:S01]  /*11d20*/  PRMT R18, R6, 0x7771, RZ ;  /* 0x0000777106127816 */ /* 0x000fe200000000ff */
[----:B------:R-:W-:Y:S01]  /*11d30*/  IMAD.MOV.U32 R173, RZ, RZ, R16 ;  /* 0x000000ffffad7224 */ /* 0x000fe200078e0010 */
[----:B------:R-:W-:Y:S01]  /*11d40*/  PRMT R16, R143, 0x5410, R172 ;  /* 0x000054108f107816 */ /* 0x000fe200000000ac */
[----:B----4-:R-:W-:Y:S01]  /*11d50*/  IMAD.MOV.U32 R8, RZ, RZ, R6 ;  /* 0x000000ffff087224 */ /* 0x010fe200078e0006 */
[----:B------:R-:W-:Y:S01]  /*11d60*/  PRMT R143, R5, 0x5410, R17 ;  /* 0x00005410058f7816 */ /* 0x000fe20000000011 */
[----:B------:R-:W-:Y:S01]  /*11d70*/  FFMA.FTZ R65, R65, UR4, -R187 ;  /* 0x0000000441417c23 */ /* 0x000fe200080108bb */
[----:B------:R-:W-:Y:S01]  /*11d80*/  LOP3.LUT R0, R190, UR5, R7, 0x96, !PT ;  /* 0x00000005be007c12 */ /* 0x000fe2000f8e9607 */
[--C-:B------:R-:W-:Y:S01]  /*11d90*/  FFMA.FTZ R70, R70, UR4, -R186.reuse ;  /* 0x0000000446467c23 */ /* 0x100fe200080108ba */
[----:B------:R-:W-:Y:S01]  /*11da0*/  LOP3.LUT R5, R4, 0xffff, RZ, 0xc0, !PT ;  /* 0x0000ffff04057812 */ /* 0x000fe200078ec0ff */
[----:B------:R-:W-:Y:S01]  /*11db0*/  FFMA.FTZ R68, R68, UR4, -R187 ;  /* 0x0000000444447c23 */ /* 0x000fe200080108bb */
[----:B------:R-:W-:Y:S01]  /*11dc0*/  PRMT R7, R4, 0x7632, R7 ;  /* 0x0000763204077816 */ /* 0x000fe20000000007 */
[----:B------:R-:W-:Y:S01]  /*11dd0*/  FFMA.FTZ R55, R55, UR4, -R186 ;  /* 0x0000000437377c23 */ /* 0x000fe200080108ba */
[----:B------:R-:W-:Y:S01]  /*11de0*/  LOP3.LUT R17, R8, 0xff, RZ, 0xc0, !PT ;  /* 0x000000ff08117812 */ /* 0x000fe200078ec0ff */
[--C-:B------:R-:W-:Y:S01]  /*11df0*/  FFMA.FTZ R76, R76, UR4, -R185.reuse ;  /* 0x000000044c4c7c23 */ /* 0x100fe200080108b9 */
[----:B------:R-:W-:Y:S01]  /*11e00*/  LOP3.LUT R8, R4, 0xff, RZ, 0xc0, !PT ;  /* 0x000000ff04087812 */ /* 0x000fe200078ec0ff */
[----:B------:R-:W-:Y:S01]  /*11e10*/  FFMA.FTZ R72, R72, UR4, -R185 ;  /* 0x0000000448487c23 */ /* 0x000fe200080108b9 */
[----:B------:R-:W-:Y:S01]  /*11e20*/  SHF.R.U32.HI R6, RZ, 0x8, R5 ;  /* 0x00000008ff067819 */ /* 0x000fe20000011605 */
[----:B------:R-:W-:Y:S01]  /*11e30*/  FFMA.FTZ R129, R129, UR4, -R187 ;  /* 0x0000000481817c23 */ /* 0x000fe200080108bb */
[----:B------:R-:W-:Y:S01]  /*11e40*/  SHF.R.U32.HI R4, RZ, 0x18, R4 ;  /* 0x00000018ff047819 */ /* 0x000fe20000011604 */
[----:B------:R-:W-:Y:S01]  /*11e50*/  FFMA.FTZ R131, R131, UR4, -R186 ;  /* 0x0000000483837c23 */ /* 0x000fe200080108ba */
[----:B------:R-:W-:Y:S01]  /*11e60*/  LOP3.LUT R5, R7, 0xff, RZ, 0xc0, !PT ;  /* 0x000000ff07057812 */ /* 0x000fe200078ec0ff */
[C---:B------:R-:W-:Y:S01]  /*11e70*/  FMUL.FTZ R188, R2.reuse, UR4 ;  /* 0x0000000402bc7c20 */ /* 0x040fe20008410000 */
[----:B-----5:R-:W-:Y:S01]  /*11e80*/  LOP3.LUT R9, R173, 0xff, RZ, 0xc0, !PT ;  /* 0x000000ffad097812 */ /* 0x020fe200078ec0ff */
[----:B------:R-:W-:Y:S01]  /*11e90*/  MUFU.EX2 R129, R129 ;  /* 0x0000008100817308 */ /* 0x000fe20000000800 */
[----:B------:R-:W-:Y:S01]  /*11ea0*/  FSETP.NEU.FTZ.AND P0, PT, R2, -INF , PT ;  /* 0xff8000000200780b */ /* 0x000fe20003f1d000 */
[--C-:B------:R-:W-:Y:S01]  /*11eb0*/  FFMA.FTZ R12, R12, UR4, -R185.reuse ;  /* 0x000000040c0c7c23 */ /* 0x100fe200080108b9 */
[----:B------:R-:W-:Y:S01]  /*11ec0*/  PRMT R173, R5, 0x5410, R4 ;  /* 0x0000541005ad7816 */ /* 0x000fe20000000004 */
[----:B------:R-:W-:Y:S01]  /*11ed0*/  FFMA.FTZ R13, R13, UR4, -R185 ;  /* 0x000000040d0d7c23 */ /* 0x000fe200080108b9 */
[----:B------:R-:W-:Y:S01]  /*11ee0*/  LOP3.LUT R5, R0, 0xffff, RZ, 0xc0, !PT ;  /* 0x0000ffff00057812 */ /* 0x000fe200078ec0ff */
[----:B------:R-:W-:Y:S01]  /*11ef0*/  FFMA.FTZ R32, R32, UR4, -R187 ;  /* 0x0000000420207c23 */ /* 0x000fe200080108bb */
[----:B------:R-:W-:Y:S03]  /*11f00*/  PRMT R172, R8, 0x5410, R6 ;  /* 0x0000541008ac7816 */ /* 0x000fe60000000006 */
[----:B------:R-:W-:Y:S01]  /*11f10*/  MUFU.EX2 R131, R131 ;  /* 0x0000008300837308 */ /* 0x000fe20000000800 */
[----:B------:R-:W-:Y:S01]  /*11f20*/  FSEL R188, R188, RZ, P0 ;  /* 0x000000ffbcbc7208 */ /* 0x000fe20000000000 */
[----:B------:R-:W-:Y:S01]  /*11f30*/  FFMA.FTZ R34, R34, UR4, -R186 ;  /* 0x0000000422227c23 */ /* 0x000fe200080108ba */
[C---:B------:R-:W-:Y:S01]  /*11f40*/  PRMT R4, R0.reuse, 0x7632, R4 ;  /* 0x0000763200047816 */ /* 0x040fe20000000004 */
[----:B------:R-:W-:Y:S01]  /*11f50*/  FFMA.FTZ R35, R35, UR4, -R186 ;  /* 0x0000000423237c23 */ /* 0x000fe200080108ba */
[----:B------:R-:W-:Y:S01]  /*11f60*/  LOP3.LUT R7, R0, 0xff, RZ, 0xc0, !PT ;  /* 0x000000ff00077812 */ /* 0x000fe200078ec0ff */
[----:B------:R-:W-:Y:S01]  /*11f70*/  FFMA.FTZ R47, R47, UR4, -R188 ;  /* 0x000000042f2f7c23 */ /* 0x000fe200080108bc */
[----:B------:R-:W-:Y:S01]  /*11f80*/  SHF.R.U32.HI R6, RZ, 0x18, R0 ;  /* 0x00000018ff067819 */ /* 0x000fe20000011600 */
[----:B------:R-:W-:Y:S01]  /*11f90*/  FFMA.FTZ R75, R75, UR4, -R188 ;  /* 0x000000044b4b7c23 */ /* 0x000fe200080108bc */
[----:B------:R-:W-:Y:S01]  /*11fa0*/  PRMT R9, R9, 0x5410, R174 ;  /* 0x0000541009097816 */ /* 0x000fe200000000ae */
[----:B------:R-:W-:Y:S01]  /*11fb0*/  MUFU.EX2 R241, R32 ;  /* 0x0000002000f17308 */ /* 0x000fe20000000800 */
[----:B------:R-:W-:Y:S01]  /*11fc0*/  SHF.R.U32.HI R0, RZ, 0x8, R5 ;  /* 0x00000008ff007819 */ /* 0x000fe20000011605 */
[--C-:B------:R-:W-:Y:S01]  /*11fd0*/  FFMA.FTZ R27, R27, UR4, -R188.reuse ;  /* 0x000000041b1b7c23 */ /* 0x100fe200080108bc */
[----:B------:R-:W-:Y:S01]  /*11fe0*/  F2FP.BF16.F32.PACK_AB R174, R238, R247 ;  /* 0x000000f7eeae723e */ /* 0x000fe200000010ff */
[----:B------:R-:W-:Y:S01]  /*11ff0*/  FFMA.FTZ R46, R46, UR4, -R188 ;  /* 0x000000042e2e7c23 */ /* 0x000fe200080108bc */
[----:B------:R-:W-:Y:S01]  /*12000*/  PRMT R8, R7, 0x5410, R0 ;  /* 0x0000541007087816 */ /* 0x000fe20000000000 */
[--C-:B------:R-:W-:Y:S01]  /*12010*/  FFMA.FTZ R10, R10, UR4, -R188.reuse ;  /* 0x000000040a0a7c23 */ /* 0x100fe200080108bc */
[--C-:B------:R-:W-:Y:S01]  /*12020*/  HSET2.LE.AND R0, R9, R184.reuse, PT ;  /* 0x000000b809007233 */ /* 0x100fe20003803000 */
[----:B------:R-:W-:Y:S01]  /*12030*/  FFMA.FTZ R11, R11, UR4, -R188 ;  /* 0x000000040b0b7c23 */ /* 0x000fe200080108bc */
[----:B------:R-:W-:Y:S01]  /*12040*/  LOP3.LUT R4, R4, 0xff, RZ, 0xc0, !PT ;  /* 0x000000ff04047812 */ /* 0x000fe200078ec0ff */
[----:B------:R-:W-:Y:S01]  /*12050*/  VIADD R9, R215, 0x2 ;  /* 0x00000002d7097836 */ /* 0x000fe20000000000 */
[----:B------:R-:W-:Y:S01]  /*12060*/  LOP3.LUT R5, R16, 0xff00ff, RZ, 0xc0, !PT ;  /* 0x00ff00ff10057812 */ /* 0x000fe200078ec0ff */
[----:B------:R-:W-:Y:S01]  /*12070*/  MUFU.EX2 R199, R10 ;  /* 0x0000000a00c77308 */ /* 0x000fe20000000800 */
[----:B------:R-:W-:Y:S01]  /*12080*/  LOP3.LUT R174, R174, R0, RZ, 0xc0, !PT ;  /* 0x00000000aeae7212 */ /* 0x000fe200078ec0ff */
[----:B------:R-:W-:Y:S01]  /*12090*/  FADD.FTZ R0, -R2, R137 ;  /* 0x0000008902007221 */ /* 0x000fe20000010100 */
[----:B------:R-:W-:Y:S01]  /*120a0*/  PRMT R7, R4, 0x5410, R6 ;  /* 0x0000541004077816 */ /* 0x000fe20000000006 */
[--C-:B------:R-:W-:Y:S01]  /*120b0*/  FFMA.FTZ R14, R14, UR4, -R188.reuse ;  /* 0x000000040e0e7c23 */ /* 0x100fe200080108bc */
[--C-:B------:R-:W-:Y:S01]  /*120c0*/  HSET2.LE.AND R4, R5, R184.reuse, PT ;  /* 0x000000b805047233 */ /* 0x100fe20003803000 */
[----:B------:R-:W-:Y:S01]  /*120d0*/  FFMA.FTZ R15, R15, UR4, -R188 ;  /* 0x000000040f0f7c23 */ /* 0x000fe200080108bc */
[--C-:B------:R-:W-:Y:S03]  /*120e0*/  HSET2.LE.AND R172, R172, R184.reuse, PT ;  /* 0x000000b8acac7233 */ /* 0x100fe60003803000 */
[----:B------:R-:W1:Y:S01]  /*120f0*/  MUFU.EX2 R244, R11 ;  /* 0x0000000b00f47308 */ /* 0x000e620000000800 */
[--C-:B------:R-:W-:Y:S01]  /*12100*/  HSET2.LE.AND R173, R173, R184.reuse, PT ;  /* 0x000000b8adad7233 */ /* 0x100fe20003803000 */
[----:B------:R-:W-:Y:S01]  /*12110*/  FMUL.FTZ R0, R0, UR4 ;  /* 0x0000000400007c20 */ /* 0x000fe20008410000 */
[----:B------:R-:W-:Y:S01]  /*12120*/  LOP3.LUT R175, R175, R4, RZ, 0xc0, !PT ;  /* 0x00000004afaf7212 */ /* 0x000fe200078ec0ff */
[----:B------:R-:W-:Y:S01]  /*12130*/  FMUL.FTZ R16, R141, R156 ;  /* 0x0000009c8d107220 */ /* 0x000fe20000410000 */
[----:B------:R-:W-:Y:S01]  /*12140*/  PRMT R17, R17, 0x5410, R18 ;  /* 0x0000541011117816 */ /* 0x000fe20000000012 */
[----:B------:R-:W-:Y:S01]  /*12150*/  FMUL.FTZ R18, R3, R158 ;  /* 0x0000009e03127220 */ /* 0x000fe20000410000 */
[----:B------:R-:W-:Y:S03]  /*12160*/  F2FP.BF16.F32.PACK_AB R4, R252, R239 ;  /* 0x000000effc04723e */ /* 0x000fe600000010ff */
[----:B------:R-:W-:Y:S01]  /*12170*/  MUFU.EX2 R248, R12 ;  /* 0x0000000c00f87308 */ /* 0x000fe20000000800 */
[----:B--2---:R-:W-:Y:S01]  /*12180*/  F2FP.BF16.F32.PACK_AB R5, R229, R251 ;  /* 0x000000fbe505723e */ /* 0x004fe200000010ff */
[--C-:B------:R-:W-:Y:S01]  /*12190*/  FFMA.FTZ R42, R42, UR4, -R188.reuse ;  /* 0x000000042a2a7c23 */ /* 0x100fe200080108bc */
[----:B------:R-:W-:Y:S01]  /*121a0*/  LOP3.LUT R172, R4, R172, RZ, 0xc0, !PT ;  /* 0x000000ac04ac7212 */ /* 0x000fe200078ec0ff */
[--C-:B------:R-:W-:Y:S01]  /*121b0*/  FFMA.FTZ R43, R43, UR4, -R188.reuse ;  /* 0x000000042b2b7c23 */ /* 0x100fe200080108bc */
[----:B------:R-:W-:Y:S01]  /*121c0*/  LOP3.LUT R173, R5, R173, RZ, 0xc0, !PT ;  /* 0x000000ad05ad7212 */ /* 0x000fe200078ec0ff */
[--C-:B------:R-:W-:Y:S01]  /*121d0*/  FFMA.FTZ R62, R62, UR4, -R188.reuse ;  /* 0x000000043e3e7c23 */ /* 0x100fe200080108bc */
[--C-:B------:R-:W-:Y:S03]  /*121e0*/  HSET2.LE.AND R6, R17, R184.reuse, PT ;  /* 0x000000b811067233 */ /* 0x100fe60003803000 */
[----:B------:R-:W2:Y:S01]  /*121f0*/  MUFU.EX2 R242, R13 ;  /* 0x0000000d00f27308 */ /* 0x000ea20000000800 */
[--C-:B------:R-:W-:Y:S01]  /*12200*/  HSET2.LE.AND R4, R8, R184.reuse, PT ;  /* 0x000000b808047233 */ /* 0x100fe20003803000 */
[----:B------:R-:W-:Y:S01]  /*12210*/  FMUL.FTZ R17, R141, R157 ;  /* 0x0000009d8d117220 */ /* 0x000fe20000410000 */
[--C-:B------:R-:W-:Y:S01]  /*12220*/  HSET2.LE.AND R5, R7, R184.reuse, PT ;  /* 0x000000b807057233 */ /* 0x100fe20003803000 */
[----:B------:R-:W-:Y:S01]  /*12230*/  FMUL.FTZ R7, R3, R147 ;  /* 0x0000009303077220 */ /* 0x000fe20000410000 */
[----:B------:R-:W-:Y:S01]  /*12240*/  F2FP.BF16.F32.PACK_AB R180, R237, R245 ;  /* 0x000000f5edb4723e */ /* 0x000fe200000010ff */
[--C-:B------:R-:W-:Y:S01]  /*12250*/  FFMA.FTZ R58, R58, UR4, -R188.reuse ;  /* 0x000000043a3a7c23 */ /* 0x100fe200080108bc */
[----:B-1----:R-:W-:Y:S03]  /*12260*/  F2FP.BF16.F32.PACK_AB R181, R244, R199 ;  /* 0x000000c7f4b5723e */ /* 0x002fe600000010ff */
[----:B------:R-:W-:Y:S01]  /*12270*/  MUFU.EX2 R240, R14 ;  /* 0x0000000e00f07308 */ /* 0x000fe20000000800 */
[----:B------:R-:W-:Y:S01]  /*12280*/  LOP3.LUT R8, R143, 0xff00ff, RZ, 0xc0, !PT ;  /* 0x00ff00ff8f087812 */ /* 0x000fe200078ec0ff */
[--C-:B------:R-:W-:Y:S01]  /*12290*/  FFMA.FTZ R59, R59, UR4, -R188.reuse ;  /* 0x000000043b3b7c23 */ /* 0x100fe200080108bc */
[----:B------:R-:W-:Y:S01]  /*122a0*/  LOP3.LUT R180, R180, R4, RZ, 0xc0, !PT ;  /* 0x00000004b4b47212 */ /* 0x000fe200078ec0ff */
[----:B------:R-:W-:Y:S01]  /*122b0*/  FMUL.FTZ R4, R141, R144 ;  /* 0x000000908d047220 */ /* 0x000fe20000410000 */
[----:B------:R-:W-:Y:S01]  /*122c0*/  LOP3.LUT R181, R181, R5, RZ, 0xc0, !PT ;  /* 0x00000005b5b57212 */ /* 0x000fe200078ec0ff */
[----:B------:R-:W-:Y:S01]  /*122d0*/  FMUL.FTZ R5, R141, R145 ;  /* 0x000000918d057220 */ /* 0x000fe20000410000 */
[----:B------:R-:W-:Y:S03]  /*122e0*/  LOP3.LUT R9, R231, UR19, R9, 0x96, !PT ;  /* 0x00000013e7097c12 */ /* 0x000fe6000f8e9609 */
[----:B------:R-:W1:Y:S01]  /*122f0*/  MUFU.EX2 R243, R15 ;  /* 0x0000000f00f37308 */ /* 0x000e620000000800 */
[----:B--2---:R-:W-:Y:S01]  /*12300*/  F2FP.BF16.F32.PACK_AB R182, R242, R248 ;  /* 0x000000f8f2b6723e */ /* 0x004fe200000010ff */
[--C-:B------:R-:W-:Y:S01]  /*12310*/  FFMA.FTZ R79, R79, UR4, -R188.reuse ;  /* 0x000000044f4f7c23 */ /* 0x100fe200080108bc */
[--C-:B------:R-:W-:Y:S01]  /*12320*/  HSET2.LE.AND R8, R8, R184.reuse, PT ;  /* 0x000000b808087233 */ /* 0x100fe20003803000 */
[----:B------:R-:W-:Y:S01]  /*12330*/  IMAD.WIDE.U32 R200, R9, -0x326172a9, RZ ;  /* 0xcd9e8d5709c87825 */ /* 0x000fe200078e00ff */
[----:B------:R-:W-:Y:S02]  /*12340*/  LOP3.LUT R182, R182, R6, RZ, 0xc0, !PT ;  /* 0x00000006b6b67212 */ /* 0x000fe400078ec0ff */
[----:B------:R-:W-:Y:S03]  /*12350*/  LOP3.LUT R190, R192, UR11, R191, 0x96, !PT ;  /* 0x0000000bc0be7c12 */ /* 0x000fe6000f8e96bf */
[----:B------:R-:W2:Y:S01]  /*12360*/  MUFU.EX2 R0, R0 ;  /* 0x0000000000007308 */ /* 0x000ea20000000800 */
[----:B------:R-:W-:Y:S01]  /*12370*/  ISETP.NE.AND P0, PT, R214, RZ, PT ;  /* 0x000000ffd600720c */ /* 0x000fe20003f05270 */
[----:B------:R-:W-:Y:S01]  /*12380*/  FMUL.FTZ R6, R3, R146 ;  /* 0x0000009203067220 */ /* 0x000fe20000410000 */
[----:B------:R-:W-:Y:S01]  /*12390*/  IMAD.MOV.U32 R191, RZ, RZ, R247 ;  /* 0x000000ffffbf7224 */ /* 0x000fe200078e00f7 */
[----:B------:R-:W3:Y:S01]  /*123a0*/  LDSM.16.MT88.4 R144, [R210+0x4000] ;  /* 0x00400000d290783b */ /* 0x000ee20000004200 */
[----:B------:R-:W-:Y:S01]  /*123b0*/  FMUL.FTZ R9, R136, R149 ;  /* 0x0000009588097220 */ /* 0x000fe20000410000 */
[----:B------:R-:W-:Y:S01]  /*123c0*/  IMAD.WIDE.U32 R12, R189, -0x326172a9, RZ ;  /* 0xcd9e8d57bd0c7825 */ /* 0x000fe200078e00ff */
[----:B------:R-:W-:Y:S02]  /*123d0*/  LOP3.LUT R189, R142, UR11, R19, 0x96, !PT ;  /* 0x0000000b8ebd7c12 */ /* 0x000fe4000f8e9613 */
[----:B-1----:R-:W-:Y:S01]  /*123e0*/  F2FP.BF16.F32.PACK_AB R183, R243, R240 ;  /* 0x000000f0f3b7723e */ /* 0x002fe200000010ff */
[----:B------:R-:W-:Y:S01]  /*123f0*/  FMUL.FTZ R19, R3, R159 ;  /* 0x0000009f03137220 */ /* 0x000fe20000410000 */
[----:B------:R-:W-:Y:S01]  /*12400*/  LOP3.LUT R142, R201, R226, RZ, 0x3c, !PT ;  /* 0x000000e2c98e7212 */ /* 0x000fe200078e3cff */
[-C--:B------:R-:W-:Y:S05]  /*12410*/  HMMA.16816.F32.BF16 R4, R172, R176.reuse, R4 ;  /* 0x000000b0ac04723c */ /* 0x080fea0000041804 */
[----:B------:R-:W-:Y:S01]  /*12420*/  LOP3.LUT R183, R183, R8, RZ, 0xc0, !PT ;  /* 0x00000008b7b77212 */ /* 0x000fe200078ec0ff */
[----:B------:R-:W-:Y:S01]  /*12430*/  FMUL.FTZ R8, R136, R148 ;  /* 0x0000009488087220 */ /* 0x000fe20000410000 */
[----:B------:R-:W-:Y:S01]  /*12440*/  LOP3.LUT R148, R200, R221, RZ, 0x3c, !PT ;  /* 0x000000ddc8947212 */ /* 0x000fe200078e3cff */
[----:B--2---:R-:W-:Y:S01]  /*12450*/  FMUL.FTZ R10, R0, R150 ;  /* 0x00000096000a7220 */ /* 0x004fe20000410000 */
        /* <DEDUP_REMOVED lines=8> */
[C---:B------:R-:W-:Y:S04]  /*124e0*/  HMMA.16816.F32.BF16 R8, R180.reuse, R176, R8 ;  /* 0x000000b0b408723c */ /* 0x040fe80000041808 */
[----:B------:R-:W-:Y:S01]  /*124f0*/  LOP3.LUT R154, R154, UR20, R219, 0x96, !PT ;  /* 0x000000149a9a7c12 */ /* 0x000fe2000f8e96db */
[----:B------:R-:W-:Y:S02]  /*12500*/  IMAD.MOV.U32 R177, RZ, RZ, R199 ;  /* 0x000000ffffb17224 */ /* 0x000fe400078e00c7 */
[--C-:B------:R-:W-:Y:S01]  /*12510*/  FFMA.FTZ R20, R20, UR4, -R187.reuse ;  /* 0x0000000414147c23 */ /* 0x100fe200080108bb */
[----:B------:R-:W-:Y:S01]  /*12520*/  IMAD.WIDE.U32 R152, R151, -0x2daee0ad, RZ ;  /* 0xd2511f5397987825 */ /* 0x000fe200078e00ff */
[-C--:B------:R-:W-:Y:S03]  /*12530*/  HMMA.16816.F32.BF16 R12, R180, R178.reuse, R12 ;  /* 0x000000b2b40c723c */ /* 0x080fe6000004180c */
[----:B------:R-:W-:Y:S04]  /*12540*/  IMAD.WIDE.U32 R198, R150, -0x2daee0ad, RZ ;  /* 0xd2511f5396c67825 */ /* 0x000fe800078e00ff */
[----:B------:R-:W-:Y:S01]  /*12550*/  FFMA.FTZ R21, R21, UR4, -R187 ;  /* 0x0000000415157c23 */ /* 0x000fe200080108bb */
[----:B------:R-:W-:Y:S01]  /*12560*/  FFMA.FTZ R26, R26, UR4, -R188 ;  /* 0x000000041a1a7c23 */ /* 0x000fe200080108bc */
[----:B------:R-:W-:Y:S01]  /*12570*/  IMAD.WIDE.U32 R142, R142, -0x2daee0ad, RZ ;  /* 0xd2511f538e8e7825 */ /* 0x000fe200078e00ff */
[C---:B------:R-:W-:Y:S01]  /*12580*/  HMMA.16816.F32.BF16 R16, R172.reuse, R178, R16 ;  /* 0x000000b2ac10723c */ /* 0x040fe20000041810 */
[----:B------:R1:W-:Y:S03]  /*12590*/  MUFU.EX2 R247, R21 ;  /* 0x0000001500f77308 */ /* 0x0003e60000000800 */
[----:B------:R-:W-:Y:S01]  /*125a0*/  LOP3.LUT R178, R152, UR20, R199, 0x96, !PT ;  /* 0x0000001498b27c12 */ /* 0x000fe2000f8e96c7 */
[----:B------:R-:W-:Y:S01]  /*125b0*/  IMAD.WIDE.U32 R148, R148, -0x2daee0ad, RZ ;  /* 0xd2511f5394947825 */ /* 0x000fe200078e00ff */
[----:B------:R-:W-:Y:S02]  /*125c0*/  LOP3.LUT R137, R232, UR23, R143, 0x96, !PT ;  /* 0x00000017e8897c12 */ /* 0x000fe4000f8e968f */
[----:B------:R-:W-:Y:S03]  /*125d0*/  LOP3.LUT R143, R202, UR21, R155, 0x96, !PT ;  /* 0x00000015ca8f7c12 */ /* 0x000fe6000f8e969b */
[----:B------:R2:W4:Y:S01]  /*125e0*/  MUFU.EX2 R152, R33 ;  /* 0x0000002100987308 */ /* 0x0005220000000800 */
[----:B------:R-:W-:Y:S01]  /*125f0*/  LOP3.LUT R142, R142, UR22, R149, 0x96, !PT ;  /* 0x000000168e8e7c12 */ /* 0x000fe2000f8e9695 */
[----:B------:R-:W-:Y:S01]  /*12600*/  IMAD.WIDE.U32 R158, R137, -0x326172a9, RZ ;  /* 0xcd9e8d57899e7825 */ /* 0x000fe200078e00ff */
[----:B------:R-:W-:Y:S03]  /*12610*/  LOP3.LUT R179, R204, UR21, R153, 0x96, !PT ;  /* 0x00000015ccb37c12 */ /* 0x000fe6000f8e9699 */
[----:B------:R-:W-:Y:S01]  /*12620*/  FMUL.FTZ R134, R0, R134 ;  /* 0x0000008600867220 */ /* 0x000fe20000410000 */
[----:B------:R-:W-:Y:S01]  /*12630*/  IMAD.WIDE.U32 R156, R142, -0x326172a9, RZ ;  /* 0xcd9e8d578e9c7825 */ /* 0x000fe200078e00ff */
[----:B------:R-:W-:Y:S02]  /*12640*/  LOP3.LUT R32, R224, UR9, R159, 0x96, !PT ;  /* 0x00000009e0207c12 */ /* 0x000fe4000f8e969f */
[----:B-1----:R-:W-:Y:S01]  /*12650*/  LOP3.LUT R21, R201, R228, RZ, 0x3c, !PT ;  /* 0x000000e4c9157212 */ /* 0x002fe200078e3cff */
[----:B------:R-:W-:Y:S01]  /*12660*/  IMAD.MOV.U32 R219, RZ, RZ, R246 ;  /* 0x000000ffffdb7224 */ /* 0x000fe200078e00f6 */
[----:B------:R-:W-:Y:S01]  /*12670*/  LOP3.LUT R137, R158, UR8, R157, 0x96, !PT ;  /* 0x000000089e897c12 */ /* 0x000fe2000f8e969d */
[----:B------:R-:W-:Y:S02]  /*12680*/  IMAD.MOV.U32 R199, RZ, RZ, R252 ;  /* 0x000000ffffc77224 */ /* 0x000fe400078e00fc */
[----:B------:R-:W-:Y:S01]  /*12690*/  FFMA.FTZ R25, R25, UR4, -R185 ;  /* 0x0000000419197c23 */ /* 0x000fe200080108b9 */
[----:B------:R-:W-:Y:S01]  /*126a0*/  IMAD.MOV.U32 R204, RZ, RZ, R251 ;  /* 0x000000ffffcc7224 */ /* 0x000fe200078e00fb */
[----:B------:R1:W-:Y:S01]  /*126b0*/  MUFU.EX2 R252, R35 ;  /* 0x0000002300fc7308 */ /* 0x0003e20000000800 */
[----:B------:R-:W-:Y:S04]  /*126c0*/  IMAD.WIDE.U32 R202, R137, -0x2daee0ad, RZ ;  /* 0xd2511f5389ca7825 */ /* 0x000fe800078e00ff */
[----:B------:R-:W-:Y:S01]  /*126d0*/  FFMA.FTZ R137, R23, UR4, -R186 ;  /* 0x0000000417897c23 */ /* 0x000fe200080108ba */
[----:B------:R-:W-:Y:S01]  /*126e0*/  FMUL.FTZ R135, R0, R135 ;  /* 0x0000008700877220 */ /* 0x000fe20000410000 */
[----:B--2---:R-:W-:Y:S04]  /*126f0*/  IMAD.WIDE.U32 R32, R32, -0x2daee0ad, RZ ;  /* 0xd2511f5320207825 */ /* 0x004fe800078e00ff */
[----:B------:R-:W-:Y:S01]  /*12700*/  FMUL.FTZ R23, R0, R167 ;  /* 0x000000a700177220 */ /* 0x000fe20000410000 */
[----:B------:R2:W5:Y:S01]  /*12710*/  MUFU.EX2 R251, R34 ;  /* 0x0000002200fb7308 */ /* 0x0005620000000800 */
[----:B------:R-:W-:Y:S01]  /*12720*/  IMAD.WIDE.U32 R142, R143, -0x326172a9, RZ ;  /* 0xcd9e8d578f8e7825 */ /* 0x000fe200078e00ff */
[----:B------:R-:W-:Y:S02]  /*12730*/  LOP3.LUT R159, R32, UR20, R203, 0x96, !PT ;  /* 0x00000014209f7c12 */ /* 0x000fe4000f8e96cb */
[----:B------:R-:W-:Y:S01]  /*12740*/  LOP3.LUT R176, R148, UR21, R33, 0x96, !PT ;  /* 0x0000001594b07c12 */ /* 0x000fe2000f8e9621 */
[----:B------:R-:W-:Y:S01]  /*12750*/  IMAD.MOV.U32 R203, RZ, RZ, R245 ;  /* 0x000000ffffcb7224 */ /* 0x000fe200078e00f5 */
[----:B------:R-:W-:Y:S01]  /*12760*/  LOP3.LUT R194, R194, UR11, R143, 0x96, !PT ;  /* 0x0000000bc2c27c12 */ /* 0x000fe2000f8e968f */
[----:B------:R-:W-:Y:S03]  /*12770*/  IMAD.MOV.U32 R205, RZ, RZ, R248 ;  /* 0x000000ffffcd7224 */ /* 0x000fe600078e00f8 */
[----:B------:R4:W-:Y:S01]  /*12780*/  MUFU.EX2 R245, R137 ;  /* 0x0000008900f57308 */ /* 0x0009e20000000800 */
[C---:B------:R-:W-:Y:S01]  /*12790*/  FMUL.FTZ R32, R141.reuse, R160 ;  /* 0x000000a08d207220 */ /* 0x040fe20000410000 */
[----:B------:R-:W-:Y:S01]  /*127a0*/  FMUL.FTZ R33, R141, R161 ;  /* 0x000000a18d217220 */ /* 0x000fe20000410000 */
[C---:B-1----:R-:W-:Y:S01]  /*127b0*/  FMUL.FTZ R35, R3.reuse, R163 ;  /* 0x000000a303237220 */ /* 0x042fe20000410000 */
[----:B------:R-:W-:Y:S02]  /*127c0*/  IMAD.MOV.U32 R161, RZ, RZ, R242 ;  /* 0x000000ffffa17224 */ /* 0x000fe400078e00f2 */
[----:B------:R-:W-:Y:S01]  /*127d0*/  FFMA.FTZ R28, R28, UR4, -R185 ;  /* 0x000000041c1c7c23 */ /* 0x000fe200080108b9 */
[----:B------:R-:W-:Y:S02]  /*127e0*/  IMAD.MOV.U32 R195, RZ, RZ, R244 ;  /* 0x000000ffffc37224 */ /* 0x000fe400078e00f4 */
[----:B------:R-:W-:Y:S01]  /*127f0*/  FFMA.FTZ R30, R30, UR4, -R188 ;  /* 0x000000041e1e7c23 */ /* 0x000fe200080108bc */
[----:B------:R1:W5:Y:S01]  /*12800*/  MUFU.EX2 R248, R20 ;  /* 0x0000001400f87308 */ /* 0x0003620000000800 */
[----:B--2---:R-:W-:Y:S01]  /*12810*/  FMUL.FTZ R34, R3, R162 ;  /* 0x000000a203227220 */ /* 0x004fe20000410000 */
[----:B------:R-:W-:Y:S02]  /*12820*/  IMAD.MOV.U32 R162, RZ, RZ, R239 ;  /* 0x000000ffffa27224 */ /* 0x000fe400078e00ef */
[--C-:B------:R-:W-:Y:S01]  /*12830*/  FFMA.FTZ R36, R36, UR4, -R187.reuse ;  /* 0x0000000424247c23 */ /* 0x100fe200080108bb */
[----:B------:R-:W-:Y:S04]  /*12840*/  IMAD.WIDE.U32 R154, R154, -0x326172a9, RZ ;  /* 0xcd9e8d579a9a7825 */ /* 0x000fe800078e00ff */
[----:B------:R-:W-:Y:S01]  /*12850*/  FFMA.FTZ R37, R37, UR4, -R187 ;  /* 0x0000000425257c23 */ /* 0x000fe200080108bb */
[----:B------:R-:W-:Y:S01]  /*12860*/  FFMA.FTZ R66, R66, UR4, -R186 ;  /* 0x0000000442427c23 */ /* 0x000fe200080108ba */
[-C--:B---3--:R-:W-:Y:S01]  /*12870*/  HMMA.16816.F32.BF16 R32, R172, R144.reuse, R32 ;  /* 0x00000090ac20723c */ /* 0x088fe20000041820 */
[----:B------:R2:W-:Y:S02]  /*12880*/  MUFU.EX2 R239, R26 ;  /* 0x0000001a00ef7308 */ /* 0x0005e40000000800 */
[----:B------:R-:W-:Y:S01]  /*12890*/  LOP3.LUT R155, R142, UR5, R155, 0x96, !PT ;  /* 0x000000058e9b7c12 */ /* 0x000fe2000f8e969b */
[--C-:B----4-:R-:W-:Y:S01]  /*128a0*/  FFMA.FTZ R137, R24, UR4, -R185.reuse ;  /* 0x0000000418897c23 */ /* 0x110fe200080108b9 */
[----:B------:R-:W-:Y:S04]  /*128b0*/  IMAD.WIDE.U32 R142, R21, -0x2daee0ad, RZ ;  /* 0xd2511f53158e7825 */ /* 0x000fe800078e00ff */
[----:B------:R-:W-:Y:S01]  /*128c0*/  FMUL.FTZ R21, R136, R165 ;  /* 0x000000a588157220 */ /* 0x000fe20000410000 */
[C---:B------:R-:W-:Y:S01]  /*128d0*/  HMMA.16816.F32.BF16 R132, R180.reuse, R144, R132 ;  /* 0x00000090b484723c */ /* 0x040fe20000041884 */
[----:B------:R3:W-:Y:S03]  /*128e0*/  MUFU.EX2 R242, R137 ;  /* 0x0000008900f27308 */ /* 0x0007e60000000800 */
[----:B-1----:R-:W-:Y:S01]  /*128f0*/  LOP3.LUT R20, R200, R227, RZ, 0x3c, !PT ;  /* 0x000000e3c8147212 */ /* 0x002fe200078e3cff */
[----:B------:R-:W-:Y:S04]  /*12900*/  IMAD.WIDE.U32 R144, R189, -0x2daee0ad, RZ ;  /* 0xd2511f53bd907825 */ /* 0x000fe800078e00ff */
[----:B------:R-:W-:Y:S01]  /*12910*/  FFMA.FTZ R61, R61, UR4, -R185 ;  /* 0x000000043d3d7c23 */ /* 0x000fe200080108b9 */
[----:B------:R-:W-:Y:S01]  /*12920*/  FFMA.FTZ R64, R64, UR4, -R187 ;  /* 0x0000000440407c23 */ /* 0x000fe200080108bb */
[----:B------:R1:W-:Y:S01]  /*12930*/  MUFU.EX2 R244, R25 ;  /* 0x0000001900f47308 */ /* 0x0003e20000000800 */
[----:B------:R-:W-:Y:S01]  /*12940*/  LOP3.LUT R24, R206, UR15, R145, 0x96, !PT ;  /* 0x0000000fce187c12 */ /* 0x000fe2000f8e9691 */
[----:B------:R-:W-:Y:S01]  /*12950*/  IMAD.WIDE.U32 R192, R20, -0x2daee0ad, RZ ;  /* 0xd2511f5314c07825 */ /* 0x000fe200078e00ff */
[----:B------:R-:W-:Y:S02]  /*12960*/  PRMT R148, R144, 0x7773, RZ ;  /* 0x0000777390947816 */ /* 0x000fe400000000ff */
[----:B--2---:R-:W-:Y:S01]  /*12970*/  PRMT R26, R24, 0x7632, R26 ;  /* 0x00007632181a7816 */ /* 0x004fe2000000001a */
[----:B------:R-:W-:Y:S01]  /*12980*/  FMUL.FTZ R20, R136, R164 ;  /* 0x000000a488147220 */ /* 0x000fe20000410000 */
[----:B------:R-:W-:Y:S03]  /*12990*/  LOP3.LUT R164, R234, UR23, R143, 0x96, !PT ;  /* 0x00000017eaa47c12 */ /* 0x000fe6000f8e968f */
[----:B------:R2:W4:Y:S01]  /*129a0*/  MUFU.EX2 R246, R22 ;  /* 0x0000001600f67308 */ /* 0x0005220000000800 */
[----:B------:R-:W-:Y:S01]  /*129b0*/  PRMT R145, R144, 0x7772, RZ ;  /* 0x0000777290917816 */ /* 0x000fe200000000ff */
[----:B------:R-:W-:Y:S01]  /*129c0*/  IMAD.MOV.U32 R158, RZ, RZ, R177 ;  /* 0x000000ffff9e7224 */ /* 0x000fe200078e00b1 */
[----:B------:R-:W-:Y:S01]  /*129d0*/  LOP3.LUT R177, R142, UR22, R193, 0x96, !PT ;  /* 0x000000168eb17c12 */ /* 0x000fe2000f8e96c1 */
[----:B------:R-:W-:Y:S01]  /*129e0*/  IMAD.WIDE.U32 R142, R190, -0x2daee0ad, RZ ;  /* 0xd2511f53be8e7825 */ /* 0x000fe200078e00ff */
[----:B------:R-:W-:Y:S02]  /*129f0*/  PRMT R151, R144, 0x7771, RZ ;  /* 0x0000777190977816 */ /* 0x000fe400000000ff */
[----:B------:R-:W-:Y:S01]  /*12a00*/  PRMT R153, R145, 0x5410, R148 ;  /* 0x0000541091997816 */ /* 0x000fe20000000094 */
[----:B------:R-:W-:Y:S01]  /*12a10*/  IMAD.MOV.U32 R160, RZ, RZ, R243 ;  /* 0x000000ffffa07224 */ /* 0x000fe200078e00f3 */
[----:B---3--:R-:W-:Y:S01]  /*12a20*/  LOP3.LUT R137, R216, UR15, R143, 0x96, !PT ;  /* 0x0000000fd8897c12 */ /* 0x008fe2000f8e968f */
[----:B------:R-:W-:Y:S01]  /*12a30*/  IMAD.MOV.U32 R149, RZ, RZ, R144 ;  /* 0x000000ffff957224 */ /* 0x000fe200078e0090 */
[C---:B------:R-:W-:Y:S01]  /*12a40*/  PRMT R143, R142.reuse, 0x7773, RZ ;  /* 0x000077738e8f7816 */ /* 0x040fe200000000ff */
[----:B------:R-:W-:Y:S01]  /*12a50*/  IMAD.MOV.U32 R144, RZ, RZ, R142 ;  /* 0x000000ffff907224 */ /* 0x000fe200078e008e */
[C---:B-1----:R-:W-:Y:S01]  /*12a60*/  PRMT R25, R142.reuse, 0x7772, RZ ;  /* 0x000077728e197816 */ /* 0x042fe200000000ff */
[----:B------:R-:W-:Y:S01]  /*12a70*/  MUFU.EX2 R200, R47 ;  /* 0x0000002f00c87308 */ /* 0x000fe20000000800 */
[----:B------:R-:W-:Y:S01]  /*12a80*/  PRMT R150, R142, 0x7771, RZ ;  /* 0x000077718e967816 */ /* 0x000fe200000000ff */
[----:B------:R-:W-:Y:S01]  /*12a90*/  IMAD.MOV.U32 R197, RZ, RZ, R229 ;  /* 0x000000ffffc57224 */ /* 0x000fe200078e00e5 */
[----:B------:R-:W-:Y:S01]  /*12aa0*/  LOP3.LUT R142, R26, 0xff, RZ, 0xc0, !PT ;  /* 0x000000ff1a8e7812 */ /* 0x000fe200078ec0ff */
[----:B------:R-:W-:Y:S01]  /*12ab0*/  FMUL.FTZ R26, R3, R170 ;  /* 0x000000aa031a7220 */ /* 0x000fe20000410000 */
[----:B------:R-:W-:Y:S01]  /*12ac0*/  PRMT R157, R25, 0x5410, R143 ;  /* 0x00005410199d7816 */ /* 0x000fe2000000008f */
[----:B------:R-:W-:Y:S01]  /*12ad0*/  IMAD.MOV.U32 R170, RZ, RZ, R241 ;  /* 0x000000ffffaa7224 */ /* 0x000fe200078e00f1 */
[----:B------:R-:W-:Y:S03]  /*12ae0*/  LOP3.LUT R25, R24, 0xffff, RZ, 0xc0, !PT ;  /* 0x0000ffff18197812 */ /* 0x000fe600078ec0ff */
[----:B------:R1:W3:Y:S01]  /*12af0*/  MUFU.EX2 R243, R27 ;  /* 0x0000001b00f37308 */ /* 0x0002e20000000800 */
[----:B------:R-:W-:Y:S01]  /*12b00*/  LOP3.LUT R145, R144, 0xff, RZ, 0xc0, !PT ;  /* 0x000000ff90917812 */ /* 0x000fe200078ec0ff */
[----:B--2---:R-:W-:Y:S01]  /*12b10*/  FMUL.FTZ R22, R0, R166 ;  /* 0x000000a600167220 */ /* 0x004fe20000410000 */
[----:B------:R-:W-:Y:S01]  /*12b20*/  LOP3.LUT R148, R24, 0xff, RZ, 0xc0, !PT ;  /* 0x000000ff18947812 */ /* 0x000fe200078ec0ff */
[----:B------:R-:W-:Y:S01]  /*12b30*/  IMAD.MOV.U32 R189, RZ, RZ, R191 ;  /* 0x000000ffffbd7224 */ /* 0x000fe200078e00bf */
[----:B------:R-:W-:Y:S01]  /*12b40*/  SHF.R.U32.HI R144, RZ, 0x18, R24 ;  /* 0x00000018ff907819 */ /* 0x000fe20000011618 */
[----:B------:R-:W-:Y:S01]  /*12b50*/  FMUL.FTZ R24, R141, R168 ;  /* 0x000000a88d187220 */ /* 0x000fe20000410000 */
[----:B------:R-:W-:Y:S03]  /*12b60*/  SHF.R.U32.HI R143, RZ, 0x8, R25 ;  /* 0x00000008ff8f7819 */ /* 0x000fe60000011619 */
[----:B------:R2:W-:Y:S01]  /*12b70*/  MUFU.EX2 R241, R28 ;  /* 0x0000001c00f17308 */ /* 0x0005e20000000800 */
[----:B------:R-:W-:Y:S01]  /*12b80*/  LOP3.LUT R149, R149, 0xff, RZ, 0xc0, !PT ;  /* 0x000000ff95957812 */ /* 0x000fe200078ec0ff */
[-C--:B------:R-:W-:Y:S03]  /*12b90*/  HMMA.16816.F32.BF16 R20, R180, R146.reuse, R20 ;  /* 0x00000092b414723c */ /* 0x080fe60000041814 */
[----:B------:R-:W-:Y:S01]  /*12ba0*/  PRMT R149, R149, 0x5410, R151 ;  /* 0x0000541095957816 */ /* 0x000fe20000000097 */
[----:B------:R-:W-:Y:S01]  /*12bb0*/  FMUL.FTZ R25, R141, R169 ;  /* 0x000000a98d197220 */ /* 0x000fe20000410000 */
[----:B------:R-:W-:Y:S01]  /*12bc0*/  PRMT R151, R148, 0x5410, R143 ;  /* 0x0000541094977816 */ /* 0x000fe2000000008f */
[----:B------:R-:W-:Y:S01]  /*12bd0*/  IMAD.MOV.U32 R169, RZ, RZ, R152 ;  /* 0x000000ffffa97224 */ /* 0x000fe200078e0098 */
[----:B------:R-:W-:Y:S01]  /*12be0*/  PRMT R152, R145, 0x5410, R150 ;  /* 0x0000541091987816 */ /* 0x000fe20000000096 */
[----:B-1----:R-:W-:Y:S01]  /*12bf0*/  FMUL.FTZ R27, R3, R171 ;  /* 0x000000ab031b7220 */ /* 0x002fe20000410000 */
[----:B------:R-:W-:Y:S01]  /*12c00*/  PRMT R150, R142, 0x5410, R144 ;  /* 0x000054108e967816 */ /* 0x000fe20000000090 */
[----:B------:R-:W-:Y:S01]  /*12c10*/  MUFU.EX2 R229, R49 ;  /* 0x0000003100e57308 */ /* 0x000fe20000000800 */
[----:B------:R-:W-:Y:S01]  /*12c20*/  LOP3.LUT R148, R137, 0xff, RZ, 0xc0, !PT ;  /* 0x000000ff89947812 */ /* 0x000fe200078ec0ff */
[----:B------:R-:W-:Y:S01]  /*12c30*/  IMAD.MOV.U32 R191, RZ, RZ, R219 ;  /* 0x000000ffffbf7224 */ /* 0x000fe200078e00db */
[----:B------:R-:W-:Y:S01]  /*12c40*/  SHF.R.U32.HI R143, RZ, 0x18, R137 ;  /* 0x00000018ff8f7819 */ /* 0x000fe20000011689 */
[----:B------:R-:W-:Y:S01]  /*12c50*/  FFMA.FTZ R142, R29, UR4, -R185 ;  /* 0x000000041d8e7c23 */ /* 0x000fe200080108b9 */
[C---:B--2---:R-:W-:Y:S01]  /*12c60*/  LOP3.LUT R28, R137.reuse, 0xffff, RZ, 0xc0, !PT ;  /* 0x0000ffff891c7812 */ /* 0x044fe200078ec0ff */
[----:B------:R-:W-:Y:S01]  /*12c70*/  HMMA.16816.F32.BF16 R24, R172, R146, R24 ;  /* 0x00000092ac18723c */ /* 0x000fe20000041818 */
[----:B------:R-:W1:Y:S03]  /*12c80*/  LDSM.16.MT88.4 R144, [R208+0x4400] ;  /* 0x00440000d090783b */ /* 0x000e660000004200 */
[----:B------:R-:W-:Y:S01]  /*12c90*/  MUFU.EX2 R219, R50 ;  /* 0x0000003200db7308 */ /* 0x000fe20000000800 */
[----:B------:R-:W-:Y:S01]  /*12ca0*/  PRMT R29, R137, 0x7632, R29 ;  /* 0x00007632891d7816 */ /* 0x000fe2000000001d */
[----:B------:R-:W-:Y:S01]  /*12cb0*/  IMAD.MOV.U32 R172, RZ, RZ, R203 ;  /* 0x000000ffffac7224 */ /* 0x000fe200078e00cb */
[----:B------:R-:W-:Y:S01]  /*12cc0*/  SHF.R.U32.HI R137, RZ, 0x8, R28 ;  /* 0x00000008ff897819 */ /* 0x000fe2000001161c */
[----:B------:R-:W-:Y:S01]  /*12cd0*/  IMAD.MOV.U32 R171, RZ, RZ, R160 ;  /* 0x000000ffffab7224 */ /* 0x000fe200078e00a0 */
[----:B------:R-:W-:Y:S01]  /*12ce0*/  LOP3.LUT R29, R29, 0xff, RZ, 0xc0, !PT ;  /* 0x000000ff1d1d7812 */ /* 0x000fe200078ec0ff */
[----:B------:R-:W-:Y:S01]  /*12cf0*/  IMAD.MOV.U32 R203, RZ, RZ, R240 ;  /* 0x000000ffffcb7224 */ /* 0x000fe200078e00f0 */
[----:B------:R-:W-:Y:S01]  /*12d00*/  PRMT R148, R148, 0x5410, R137 ;  /* 0x0000541094947816 */ /* 0x000fe20000000089 */
[----:B------:R-:W-:Y:S01]  /*12d10*/  IMAD.MOV.U32 R160, RZ, RZ, R237 ;  /* 0x000000ffffa07224 */ /* 0x000fe200078e00ed */
[----:B------:R-:W-:Y:S01]  /*12d20*/  F2FP.BF16.F32.PACK_AB R28, R169, R170 ;  /* 0x000000aaa91c723e */ /* 0x000fe200000010ff */
[----:B------:R2:W1:Y:S01]  /*12d30*/  MUFU.EX2 R240, R142 ;  /* 0x0000008e00f07308 */ /* 0x0004620000000800 */
[--C-:B------:R-:W-:Y:S01]  /*12d40*/  FFMA.FTZ R137, R31, UR4, -R188.reuse ;  /* 0x000000041f897c23 */ /* 0x100fe200080108bc */
[--C-:B------:R-:W-:Y:S01]  /*12d50*/  HSET2.LE.AND R148, R148, R184.reuse, PT ;  /* 0x000000b894947233 */ /* 0x100fe20003803000 */
[----:B------:R-:W-:Y:S02]  /*12d60*/  IMAD.MOV.U32 R173, RZ, RZ, R195 ;  /* 0x000000ffffad7224 */ /* 0x000fe400078e00c3 */
[----:B------:R-:W-:Y:S01]  /*12d70*/  FFMA.FTZ R63, R63, UR4, -R188 ;  /* 0x000000043f3f7c23 */ /* 0x000fe200080108bc */
[----:B------:R-:W-:Y:S02]  /*12d80*/  IMAD.MOV.U32 R195, RZ, RZ, R238 ;  /* 0x000000ffffc37224 */ /* 0x000fe400078e00ee */
[----:B------:R-:W-:Y:S01]  /*12d90*/  FFMA.FTZ R60, R60, UR4, -R185 ;  /* 0x000000043c3c7c23 */ /* 0x000fe200080108b9 */
[----:B------:R-:W-:Y:S01]  /*12da0*/  IMAD.MOV.U32 R175, RZ, RZ, R162 ;  /* 0x000000ffffaf7224 */ /* 0x000fe200078e00a2 */
[----:B------:R-:W-:Y:S01]  /*12db0*/  PRMT R162, R154, 0x7771, RZ ;  /* 0x000077719aa27816 */ /* 0x000fe200000000ff */
[----:B------:R5:W-:Y:S01]  /*12dc0*/  MUFU.EX2 R237, R30 ;  /* 0x0000001e00ed7308 */ /* 0x000be20000000800 */
[----:B------:R-:W-:Y:S02]  /*12dd0*/  IMAD.MOV.U32 R182, RZ, RZ, R205 ;  /* 0x000000ffffb67224 */ /* 0x000fe400078e00cd */
[----:B------:R-:W-:Y:S01]  /*12de0*/  FFMA.FTZ R71, R71, UR4, -R186 ;  /* 0x0000000447477c23 */ /* 0x000fe200080108ba */
[----:B------:R-:W-:Y:S04]  /*12df0*/  IMAD.WIDE.U32 R164, R164, -0x326172a9, RZ ;  /* 0xcd9e8d57a4a47825 */ /* 0x000fe800078e00ff */
[----:B------:R-:W-:Y:S01]  /*12e00*/  FFMA.FTZ R56, R56, UR4, -R185 ;  /* 0x0000000438387c23 */ /* 0x000fe200080108b9 */
[----:B------:R-:W-:Y:S01]  /*12e10*/  FFMA.FTZ R78, R78, UR4, -R188 ;  /* 0x000000044e4e7c23 */ /* 0x000fe200080108bc */
[----:B------:R-:W-:Y:S01]  /*12e20*/  IMAD.MOV.U32 R190, RZ, RZ, R203 ;  /* 0x000000ffffbe7224 */ /* 0x000fe200078e00cb */
[----:B--2---:R-:W-:Y:S01]  /*12e30*/  LOP3.LUT R142, R153, 0xff00ff, RZ, 0xc0, !PT ;  /* 0x00ff00ff998e7812 */ /* 0x004fe200078ec0ff */
[----:B------:R2:W1:Y:S01]  /*12e40*/  MUFU.EX2 R238, R137 ;  /* 0x0000008900ee7308 */ /* 0x0004620000000800 */
[----:B------:R-:W-:Y:S02]  /*12e50*/  IMAD.MOV.U32 R183, RZ, RZ, R204 ;  /* 0x000000ffffb77224 */ /* 0x000fe400078e00cc */
[----:B------:R-:W-:Y:S01]  /*12e60*/  FFMA.FTZ R57, R57, UR4, -R185 ;  /* 0x0000000439397c23 */ /* 0x000fe200080108b9 */
[----:B------:R-:W-:Y:S01]  /*12e70*/  IMAD.MOV.U32 R180, RZ, RZ, R158 ;  /* 0x000000ffffb47224 */ /* 0x000fe200078e009e */
[--C-:B------:R-:W-:Y:S01]  /*12e80*/  HSET2.LE.AND R31, R142, R184.reuse, PT ;  /* 0x000000b88e1f7233 */ /* 0x100fe20003803000 */
[----:B------:R-:W-:Y:S01]  /*12e90*/  IMAD.MOV.U32 R181, RZ, RZ, R199 ;  /* 0x000000ffffb57224 */ /* 0x000fe200078e00c7 */
[--C-:B------:R-:W-:Y:S01]  /*12ea0*/  HSET2.LE.AND R142, R150, R184.reuse, PT ;  /* 0x000000b8968e7233 */ /* 0x100fe20003803000 */
[----:B------:R-:W-:Y:S01]  /*12eb0*/  IMAD.MOV.U32 R174, RZ, RZ, R161 ;  /* 0x000000ffffae7224 */ /* 0x000fe200078e00a1 */
[--C-:B-----5:R-:W-:Y:S01]  /*12ec0*/  HSET2.LE.AND R30, R149, R184.reuse, PT ;  /* 0x000000b8951e7233 */ /* 0x120fe20003803000 */
[----:B------:R-:W-:Y:S01]  /*12ed0*/  MUFU.EX2 R193, R42 ;  /* 0x0000002a00c17308 */ /* 0x000fe20000000800 */
[----:B------:R-:W-:Y:S01]  /*12ee0*/  PRMT R149, R29, 0x5410, R143 ;  /* 0x000054101d957816 */ /* 0x000fe2000000008f */
[----:B------:R-:W-:Y:S01]  /*12ef0*/  IMAD.MOV.U32 R161, RZ, RZ, R154 ;  /* 0x000000ffffa17224 */ /* 0x000fe200078e009a */
[--C-:B------:R-:W-:Y:S01]  /*12f00*/  HSET2.LE.AND R29, R151, R184.reuse, PT ;  /* 0x000000b8971d7233 */ /* 0x100fe20003803000 */
[----:B------:R-:W-:Y:S01]  /*12f10*/  FFMA.FTZ R77, R77, UR4, -R185 ;  /* 0x000000044d4d7c23 */ /* 0x000fe200080108b9 */
[----:B------:R-:W-:Y:S01]  /*12f20*/  LOP3.LUT R30, R28, R30, RZ, 0xc0, !PT ;  /* 0x0000001e1c1e7212 */ /* 0x000fe200078ec0ff */
[--C-:B------:R-:W-:Y:S01]  /*12f30*/  FFMA.FTZ R82, R82, UR4, -R186.reuse ;  /* 0x0000000452527c23 */ /* 0x100fe200080108ba */
[----:B------:R-:W-:Y:S03]  /*12f40*/  F2FP.BF16.F32.PACK_AB R28, R252, R251 ;  /* 0x000000fbfc1c723e */ /* 0x000fe600000010ff */
[----:B------:R-:W-:Y:S01]  /*12f50*/  MUFU.EX2 R204, R38 ;  /* 0x0000002600cc7308 */ /* 0x000fe20000000800 */
[----:B--2---:R-:W-:Y:S01]  /*12f60*/  F2FP.BF16.F32.PACK_AB R137, R247, R248 ;  /* 0x000000f8f789723e */ /* 0x004fe200000010ff */
[--C-:B------:R-:W-:Y:S01]  /*12f70*/  FFMA.FTZ R69, R69, UR4, -R187.reuse ;  /* 0x0000000445457c23 */ /* 0x100fe200080108bb */
[----:B----4-:R-:W-:Y:S01]  /*12f80*/  F2FP.BF16.F32.PACK_AB R143, R245, R246 ;  /* 0x000000f6f58f723e */ /* 0x010fe200000010ff */
[----:B------:R-:W-:Y:S01]  /*12f90*/  FFMA.FTZ R83, R83, UR4, -R186 ;  /* 0x0000000453537c23 */ /* 0x000fe200080108ba */
[----:B------:R-:W-:Y:S01]  /*12fa0*/  LOP3.LUT R31, R28, R31, RZ, 0xc0, !PT ;  /* 0x0000001f1c1f7212 */ /* 0x000fe200078ec0ff */
[----:B------:R-:W-:Y:S01]  /*12fb0*/  FFMA.FTZ R81, R81, UR4, -R187 ;  /* 0x0000000451517c23 */ /* 0x000fe200080108bb */
[----:B------:R-:W-:Y:S03]  /*12fc0*/  LOP3.LUT R28, R137, R29, RZ, 0xc0, !PT ;  /* 0x0000001d891c7212 */ /* 0x000fe600078ec0ff */
[----:B------:R-:W-:Y:S01]  /*12fd0*/  MUFU.EX2 R203, R39 ;  /* 0x0000002700cb7308 */ /* 0x000fe20000000800 */
[----:B------:R-:W-:Y:S01]  /*12fe0*/  LOP3.LUT R29, R143, R142, RZ, 0xc0, !PT ;  /* 0x0000008e8f1d7212 */ /* 0x000fe200078ec0ff */
[----:B------:R-:W-:Y:S01]  /*12ff0*/  FFMA.FTZ R73, R73, UR4, -R185 ;  /* 0x0000000449497c23 */ /* 0x000fe200080108b9 */
[--C-:B------:R-:W-:Y:S01]  /*13000*/  HSET2.LE.AND R150, R152, R184.reuse, PT ;  /* 0x000000b898967233 */ /* 0x100fe20003803000 */
[----:B------:R-:W-:Y:S01]  /*13010*/  FFMA.FTZ R80, R80, UR4, -R187 ;  /* 0x0000000450507c23 */ /* 0x000fe200080108bb */
[--C-:B------:R-:W-:Y:S01]  /*13020*/  HSET2.LE.AND R149, R149, R184.reuse, PT ;  /* 0x000000b895957233 */ /* 0x100fe20003803000 */
[----:B------:R-:W-:Y:S01]  /*13030*/  FFMA.FTZ R74, R74, UR4, -R188 ;  /* 0x000000044a4a7c23 */ /* 0x000fe200080108bc */
[----:B---3--:R-:W-:Y:S01]  /*13040*/  F2FP.BF16.F32.PACK_AB R142, R243, R239 ;  /* 0x000000eff38e723e */ /* 0x008fe200000010ff */
[-C--:B-1----:R-:W-:Y:S02]  /*13050*/  HMMA.16816.F32.BF16 R4, R28, R144.reuse, R4 ;  /* 0x000000901c04723c */ /* 0x082fe40000041804 */
[----:B------:R-:W-:Y:S03]  /*13060*/  MUFU.EX2 R199, R40 ;  /* 0x0000002800c77308 */ /* 0x000fe60000000800 */
[----:B------:R-:W-:Y:S01]  /*13070*/  F2FP.BF16.F32.PACK_AB R143, R240, R241 ;  /* 0x000000f1f08f723e */ /* 0x000fe200000010ff */
[--C-:B------:R-:W-:Y:S01]  /*13080*/  FFMA.FTZ R92, R92, UR4, -R185.reuse ;  /* 0x000000045c5c7c23 */ /* 0x100fe200080108b9 */
[----:B------:R-:W-:Y:S01]  /*13090*/  LOP3.LUT R151, R157, 0xff00ff, RZ, 0xc0, !PT ;  /* 0x00ff00ff9d977812 */ /* 0x000fe200078ec0ff */
[----:B------:R-:W-:Y:S01]  /*130a0*/  FFMA.FTZ R93, R93, UR4, -R185 ;  /* 0x000000045d5d7c23 */ /* 0x000fe200080108b9 */
[----:B------:R-:W-:Y:S03]  /*130b0*/  LOP3.LUT R149, R142, R149, RZ, 0xc0, !PT ;  /* 0x000000958e957212 */ /* 0x000fe600078ec0ff */
[----:B------:R-:W-:Y:S01]  /*130c0*/  MUFU.EX2 R216, R45 ;  /* 0x0000002d00d87308 */ /* 0x000fe20000000800 */
[----:B------:R-:W-:Y:S01]  /*130d0*/  LOP3.LUT R150, R143, R150, RZ, 0xc0, !PT ;  /* 0x000000968f967212 */ /* 0x000fe200078ec0ff */
[----:B------:R-:W-:Y:S01]  /*130e0*/  IMAD.WIDE.U32 R142, R179, -0x326172a9, RZ ;  /* 0xcd9e8d57b38e7825 */ /* 0x000fe200078e00ff */
[--C-:B------:R-:W-:Y:S02]  /*130f0*/  HSET2.LE.AND R151, R151, R184.reuse, PT ;  /* 0x000000b897977233 */ /* 0x100fe40003803000 */
[----:B------:R-:W-:Y:S01]  /*13100*/  F2FP.BF16.F32.PACK_AB R152, R238, R237 ;  /* 0x000000edee98723e */ /* 0x000fe200000010ff */
[----:B------:R-:W-:Y:S01]  /*13110*/  IMAD.MOV.U32 R179, RZ, RZ, R236 ;  /* 0x000000ffffb37224 */ /* 0x000fe200078e00ec */
[----:B------:R-:W-:Y:S03]  /*13120*/  F2FP.BF16.F32.PACK_AB R137, R244, R242 ;  /* 0x000000f2f489723e */ /* 0x000fe600000010ff */
[----:B------:R1:W2:Y:S01]  /*13130*/  MUFU.EX2 R236, R48 ;  /* 0x0000003000ec7308 */ /* 0x0002a20000000800 */
[----:B------:R-:W-:Y:S01]  /*13140*/  LOP3.LUT R151, R152, R151, RZ, 0xc0, !PT ;  /* 0x0000009798977212 */ /* 0x000fe200078ec0ff */
[----:B------:R-:W-:Y:S01]  /*13150*/  IMAD.WIDE.U32 R152, R178, -0x326172a9, RZ ;  /* 0xcd9e8d57b2987825 */ /* 0x000fe200078e00ff */
[----:B------:R-:W-:Y:S02]  /*13160*/  LOP3.LUT R148, R137, R148, RZ, 0xc0, !PT ;  /* 0x0000009489947212 */ /* 0x000fe400078ec0ff */
[----:B------:R-:W-:Y:S01]  /*13170*/  PRMT R158, R154, 0x7773, RZ ;  /* 0x000077739a9e7816 */ /* 0x000fe200000000ff */
[----:B------:R-:W-:Y:S01]  /*13180*/  IMAD.MOV.U32 R178, RZ, RZ, R160 ;  /* 0x000000ffffb27224 */ /* 0x000fe200078e00a0 */
[----:B------:R-:W-:Y:S03]  /*13190*/  LOP3.LUT R160, R196, UR11, R143, 0x96, !PT ;  /* 0x0000000bc4a07c12 */ /* 0x000fe6000f8e968f */
[----:B------:R-:W-:Y:S01]  /*131a0*/  MUFU.EX2 R201, R46 ;  /* 0x0000002e00c97308 */ /* 0x000fe20000000800 */
[----:B------:R-:W-:Y:S01]  /*131b0*/  LOP3.LUT R137, R142, UR5, R153, 0x96, !PT ;  /* 0x000000058e897c12 */ /* 0x000fe2000f8e9699 */
[----:B------:R-:W-:Y:S01]  /*131c0*/  IMAD.WIDE.U32 R142, R159, -0x326172a9, RZ ;  /* 0xcd9e8d579f8e7825 */ /* 0x000fe200078e00ff */
[----:B------:R-:W-:Y:S01]  /*131d0*/  PRMT R157, R154, 0x7772, RZ ;  /* 0x000077729a9d7816 */ /* 0x000fe200000000ff */
[C---:B------:R-:W-:Y:S04]  /*131e0*/  HMMA.16816.F32.BF16 R8, R148.reuse, R144, R8 ;  /* 0x000000909408723c */ /* 0x040fe80000041808 */
[C---:B------:R-:W-:Y:S02]  /*131f0*/  PRMT R49, R142.reuse, 0x7773, RZ ;  /* 0x000077738e317816 */ /* 0x040fe400000000ff */
[----:B------:R-:W-:Y:S01]  /*13200*/  MUFU.EX2 R196, R41 ;  /* 0x0000002900c47308 */ /* 0x000fe20000000800 */
[C---:B-1----:R-:W-:Y:S01]  /*13210*/  PRMT R48, R142.reuse, 0x7772, RZ ;  /* 0x000077728e307816 */ /* 0x042fe200000000ff */
[----:B------:R-:W-:Y:S01]  /*13220*/  IMAD.MOV.U32 R159, RZ, RZ, R152 ;  /* 0x000000ffff9f7224 */ /* 0x000fe200078e0098 */
[----:B------:R-:W-:Y:S01]  /*13230*/  PRMT R166, R142, 0x7771, RZ ;  /* 0x000077718ea67816 */ /* 0x000fe200000000ff */
[-C--:B------:R-:W-:Y:S03]  /*13240*/  HMMA.16816.F32.BF16 R12, R148, R146.reuse, R12 ;  /* 0x00000092940c723c */ /* 0x080fe6000004180c */
[----:B------:R-:W-:Y:S03]  /*13250*/  PRMT R168, R48, 0x5410, R49 ;  /* 0x0000541030a87816 */ /* 0x000fe60000000031 */
[----:B------:R-:W-:Y:S01]  /*13260*/  MUFU.EX2 R205, R36 ;  /* 0x0000002400cd7308 */ /* 0x000fe20000000800 */
[----:B------:R-:W-:Y:S01]  /*13270*/  PRMT R157, R157, 0x5410, R158 ;  /* 0x000054109d9d7816 */ /* 0x000fe2000000009e */
[----:B------:R-:W1:Y:S01]  /*13280*/  LDSM.16.MT88.4 R48, [R210+0x4400] ;  /* 0x00440000d230783b */ /* 0x000e620000004200 */
[----:B------:R-:W-:Y:S01]  /*13290*/  PRMT R154, R152, 0x7773, RZ ;  /* 0x00007773989a7816 */ /* 0x000fe200000000ff */
[----:B------:R-:W-:Y:S01]  /*132a0*/  IMAD.WIDE.U32 R144, R176, -0x326172a9, RZ ;  /* 0xcd9e8d57b0907825 */ /* 0x000fe200078e00ff */
[----:B------:R-:W-:Y:S01]  /*132b0*/  PRMT R153, R152, 0x7772, RZ ;  /* 0x0000777298997816 */ /* 0x000fe200000000ff */
[C---:B------:R-:W-:Y:S04]  /*132c0*/  HMMA.16816.F32.BF16 R16, R28.reuse, R146, R16 ;  /* 0x000000921c10723c */ /* 0x040fe80000041810 */
[----:B------:R3:W4:Y:S01]  /*132d0*/  MUFU.EX2 R206, R37 ;  /* 0x0000002500ce7308 */ /* 0x0007220000000800 */
[----:B------:R-:W-:Y:S01]  /*132e0*/  LOP3.LUT R144, R144, UR5, R143, 0x96, !PT ;  /* 0x0000000590907c12 */ /* 0x000fe2000f8e968f */
[----:B------:R-:W-:Y:S01]  /*132f0*/  IMAD.MOV.U32 R167, RZ, RZ, R142 ;  /* 0x000000ffffa77224 */ /* 0x000fe200078e008e */
[----:B------:R-:W-:Y:S01]  /*13300*/  LOP3.LUT R142, R222, UR9, R165, 0x96, !PT ;  /* 0x00000009de8e7c12 */ /* 0x000fe2000f8e96a5 */
[--C-:B------:R-:W-:Y:S01]  /*13310*/  FFMA.FTZ R94, R94, UR4, -R188.reuse ;  /* 0x000000045e5e7c23 */ /* 0x100fe200080108bc */
[----:B------:R-:W-:Y:S01]  /*13320*/  LOP3.LUT R163, R156, UR11, R145, 0x96, !PT ;  /* 0x0000000b9ca37c12 */ /* 0x000fe2000f8e9691 */
[----:B------:R-:W-:Y:S01]  /*13330*/  FFMA.FTZ R95, R95, UR4, -R188 ;  /* 0x000000045f5f7c23 */ /* 0x000fe200080108bc */
[----:B------:R-:W-:Y:S01]  /*13340*/  PRMT R154, R153, 0x5410, R154 ;  /* 0x00005410999a7816 */ /* 0x000fe2000000009a */
[----:B------:R-:W-:Y:S01]  /*13350*/  IMAD.WIDE.U32 R142, R142, -0x2daee0ad, RZ ;  /* 0xd2511f538e8e7825 */ /* 0x000fe200078e00ff */
[----:B------:R-:W-:Y:S01]  /*13360*/  LOP3.LUT R44, R159, 0xff, RZ, 0xc0, !PT ;  /* 0x000000ff9f2c7812 */ /* 0x000fe200078ec0ff */
[----:B------:R-:W-:Y:S01]  /*13370*/  MUFU.EX2 R176, R57 ;  /* 0x0000003900b07308 */ /* 0x000fe20000000800 */
[----:B------:R-:W-:Y:S01]  /*13380*/  LOP3.LUT R40, R155, 0xff, RZ, 0xc0, !PT ;  /* 0x000000ff9b287812 */ /* 0x000fe200078ec0ff */
[----:B------:R-:W-:Y:S01]  /*13390*/  FFMA.FTZ R88, R88, UR4, -R185 ;  /* 0x0000000458587c23 */ /* 0x000fe200080108b9 */
[----:B------:R-:W-:Y:S01]  /*133a0*/  LOP3.LUT R143, R192, UR21, R143, 0x96, !PT ;  /* 0x00000015c08f7c12 */ /* 0x000fe2000f8e968f */
[----:B------:R-:W-:Y:S01]  /*133b0*/  FFMA.FTZ R89, R89, UR4, -R185 ;  /* 0x0000000459597c23 */ /* 0x000fe200080108b9 */
[----:B------:R-:W-:Y:S01]  /*133c0*/  LOP3.LUT R45, R161, 0xff, RZ, 0xc0, !PT ;  /* 0x000000ffa12d7812 */ /* 0x000fe200078ec0ff */
[----:B---3--:R-:W-:Y:S01]  /*133d0*/  IMAD.WIDE.U32 R36, R177, -0x326172a9, RZ ;  /* 0xcd9e8d57b1247825 */ /* 0x008fe200078e00ff */
[----:B------:R-:W-:Y:S03]  /*133e0*/  PRMT R152, R152, 0x7771, RZ ;  /* 0x0000777198987816 */ /* 0x000fe600000000ff */
[----:B------:R-:W-:Y:S01]  /*133f0*/  MUFU.EX2 R92, R92 ;  /* 0x0000005c005c7308 */ /* 0x000fe20000000800 */
[----:B------:R-:W-:Y:S01]  /*13400*/  PRMT R47, R45, 0x5410, R162 ;  /* 0x000054102d2f7816 */ /* 0x000fe200000000a2 */
[----:B------:R-:W-:Y:S01]  /*13410*/  IMAD.MOV.U32 R162, RZ, RZ, R197 ;  /* 0x000000ffffa27224 */ /* 0x000fe200078e00c5 */
[----:B------:R-:W-:Y:S01]  /*13420*/  LOP3.LUT R37, R164, UR8, R37, 0x96, !PT ;  /* 0x00000008a4257c12 */ /* 0x000fe2000f8e9625 */
[----:B------:R-:W-:Y:S01]  /*13430*/  IMAD.MOV.U32 R161, RZ, RZ, R180 ;  /* 0x000000ffffa17224 */ /* 0x000fe200078e00b4 */
[----:B------:R-:W-:Y:S01]  /*13440*/  PRMT R145, R44, 0x5410, R152 ;  /* 0x000054102c917816 */ /* 0x000fe20000000098 */
[----:B------:R-:W-:Y:S01]  /*13450*/  IMAD.MOV.U32 R180, RZ, RZ, R182 ;  /* 0x000000ffffb47224 */ /* 0x000fe200078e00b6 */
[----:B------:R-:W-:Y:S01]  /*13460*/  LOP3.LUT R44, R154, 0xff00ff, RZ, 0xc0, !PT ;  /* 0x00ff00ff9a2c7812 */ /* 0x000fe200078ec0ff */
[----:B------:R-:W-:Y:S02]  /*13470*/  IMAD.WIDE.U32 R164, R37, -0x2daee0ad, RZ ;  /* 0xd2511f5325a47825 */ /* 0x000fe400078e00ff */
[----:B------:R-:W-:Y:S01]  /*13480*/  MUFU.EX2 R197, R65 ;  /* 0x0000004100c57308 */ /* 0x000fe20000000800 */
[--C-:B------:R-:W-:Y:S01]  /*13490*/  HSET2.LE.AND R42, R145, R184.reuse, PT ;  /* 0x000000b8912a7233 */ /* 0x100fe20003803000 */
[----:B------:R-:W-:Y:S01]  /*134a0*/  IMAD.MOV.U32 R154, RZ, RZ, R190 ;  /* 0x000000ffff9a7224 */ /* 0x000fe200078e00be */
[----:B------:R-:W-:Y:S01]  /*134b0*/  LOP3.LUT R37, R142, UR20, R165, 0x96, !PT ;  /* 0x000000148e257c12 */ /* 0x000fe2000f8e96a5 */
[----:B------:R-:W-:Y:S01]  /*134c0*/  IMAD.WIDE.U32 R142, R143, -0x326172a9, RZ ;  /* 0xcd9e8d578f8e7825 */ /* 0x000fe200078e00ff */
[-C--:B-1----:R-:W-:Y:S05]  /*134d0*/  HMMA.16816.F32.BF16 R32, R28, R48.reuse, R32 ;  /* 0x000000301c20723c */ /* 0x082fea0000041820 */
[----:B------:R-:W-:Y:S01]  /*134e0*/  MUFU.EX2 R190, R53 ;  /* 0x0000003500be7308 */ /* 0x000fe20000000800 */
[----:B------:R-:W-:Y:S01]  /*134f0*/  IMAD.MOV.U32 R182, RZ, RZ, R189 ;  /* 0x000000ffffb67224 */ /* 0x000fe200078e00bd */
[----:B------:R-:W-:Y:S01]  /*13500*/  LOP3.LUT R158, R36, UR11, R143, 0x96, !PT ;  /* 0x0000000b249e7c12 */ /* 0x000fe2000f8e968f */
[----:B------:R-:W-:Y:S04]  /*13510*/  IMAD.WIDE.U32 R36, R37, -0x326172a9, RZ ;  /* 0xcd9e8d5725247825 */ /* 0x000fe800078e00ff */
[----:B------:R-:W-:Y:S01]  /*13520*/  FFMA.FTZ R90, R90, UR4, -R188 ;  /* 0x000000045a5a7c23 */ /* 0x000fe200080108bc */
[C---:B------:R-:W-:Y:S02]  /*13530*/  HMMA.16816.F32.BF16 R132, R148.reuse, R48, R132 ;  /* 0x000000309484723c */ /* 0x040fe40000041884 */
[----:B------:R1:W-:Y:S02]  /*13540*/  MUFU.EX2 R189, R54 ;  /* 0x0000003600bd7308 */ /* 0x0003e40000000800 */
[----:B------:R-:W-:Y:S01]  /*13550*/  LOP3.LUT R142, R142, UR5, R37, 0x96, !PT ;  /* 0x000000058e8e7c12 */ /* 0x000fe2000f8e9625 */
[----:B------:R-:W-:Y:S01]  /*13560*/  IMAD.MOV.U32 R153, RZ, RZ, R36 ;  /* 0x000000ffff997224 */ /* 0x000fe200078e0024 */
[----:B------:R-:W-:Y:S01]  /*13570*/  PRMT R39, R36, 0x7773, RZ ;  /* 0x0000777324277816 */ /* 0x000fe200000000ff */
[----:B------:R-:W-:Y:S01]  /*13580*/  IMAD.WIDE.U32 R48, R160, -0x2daee0ad, RZ ;  /* 0xd2511f53a0307825 */ /* 0x000fe200078e00ff */
[C---:B------:R-:W-:Y:S01]  /*13590*/  PRMT R156, R36.reuse, 0x7771, RZ ;  /* 0x00007771249c7816 */ /* 0x040fe200000000ff */
[-C--:B------:R-:W-:Y:S03]  /*135a0*/  HMMA.16816.F32.BF16 R20, R148, R50.reuse, R20 ;  /* 0x000000329414723c */ /* 0x080fe60000041814 */
[----:B------:R-:W-:Y:S01]  /*135b0*/  MUFU.EX2 R93, R93 ;  /* 0x0000005d005d7308 */ /* 0x000fe20000000800 */
[----:B------:R-:W-:Y:S01]  /*135c0*/  PRMT R38, R36, 0x7772, RZ ;  /* 0x0000777224267816 */ /* 0x000fe200000000ff */
[----:B------:R-:W-:Y:S01]  /*135d0*/  IMAD.WIDE.U32 R36, R194, -0x2daee0ad, RZ ;  /* 0xd2511f53c2247825 */ /* 0x000fe200078e00ff */
[----:B------:R-:W-:Y:S02]  /*135e0*/  LOP3.LUT R49, R198, UR15, R49, 0x96, !PT ;  /* 0x0000000fc6317c12 */ /* 0x000fe4000f8e9631 */
[----:B------:R-:W-:Y:S01]  /*135f0*/  PRMT R159, R38, 0x5410, R39 ;  /* 0x00005410269f7816 */ /* 0x000fe20000000027 */
[----:B------:R-:W-:Y:S01]  /*13600*/  IMAD.MOV.U32 R148, RZ, RZ, R36 ;  /* 0x000000ffff947224 */ /* 0x000fe200078e0024 */
[----:B------:R-:W-:Y:S03]  /*13610*/  LOP3.LUT R143, R218, UR15, R37, 0x96, !PT ;  /* 0x0000000fda8f7c12 */ /* 0x000fe6000f8e9625 */
[----:B------:R-:W-:Y:S01]  /*13620*/  MUFU.EX2 R194, R67 ;  /* 0x0000004300c27308 */ /* 0x000fe20000000800 */
[C---:B------:R-:W-:Y:S01]  /*13630*/  LOP3.LUT R37, R155.reuse, 0xffff, RZ, 0xc0, !PT ;  /* 0x0000ffff9b257812 */ /* 0x040fe200078ec0ff */
[----:B-1----:R-:W-:Y:S01]  /*13640*/  IMAD.MOV.U32 R54, RZ, RZ, R180 ;  /* 0x000000ffff367224 */ /* 0x002fe200078e00b4 */
[----:B------:R-:W-:Y:S01]  /*13650*/  PRMT R38, R155, 0x7632, R38 ;  /* 0x000076329b267816 */ /* 0x000fe20000000026 */
[----:B------:R-:W-:Y:S01]  /*13660*/  IMAD.MOV.U32 R218, RZ, RZ, R179 ;  /* 0x000000ffffda7224 */ /* 0x000fe200078e00b3 */
[----:B------:R-:W-:Y:S01]  /*13670*/  SHF.R.U32.HI R39, RZ, 0x8, R37 ;  /* 0x00000008ff277819 */ /* 0x000fe20000011625 */
[----:B------:R-:W-:Y:S01]  /*13680*/  IMAD.MOV.U32 R179, RZ, RZ, R195 ;  /* 0x000000ffffb37224 */ /* 0x000fe200078e00c3 */
[----:B------:R-:W-:Y:S03]  /*13690*/  SHF.R.U32.HI R155, RZ, 0x18, R155 ;  /* 0x00000018ff9b7819 */ /* 0x000fe6000001169b */
[----:B------:R-:W1:Y:S01]  /*136a0*/  MUFU.EX2 R195, R43 ;  /* 0x0000002b00c37308 */ /* 0x000e620000000800 */
[----:B------:R-:W-:Y:S01]  /*136b0*/  LOP3.LUT R37, R38, 0xff, RZ, 0xc0, !PT ;  /* 0x000000ff26257812 */ /* 0x000fe200078ec0ff */
[----:B------:R-:W-:Y:S04]  /*136c0*/  HMMA.16816.F32.BF16 R24, R28, R50, R24 ;  /* 0x000000321c18723c */ /* 0x000fe80000041818 */
[C---:B------:R-:W-:Y:S01]  /*136d0*/  PRMT R147, R36.reuse, 0x7773, RZ ;  /* 0x0000777324937816 */ /* 0x040fe200000000ff */
[----:B------:R-:W-:Y:S01]  /*136e0*/  IMAD.MOV.U32 R160, RZ, RZ, R182 ;  /* 0x000000ffffa07224 */ /* 0x000fe200078e00b6 */
[C---:B------:R-:W-:Y:S02]  /*136f0*/  PRMT R146, R36.reuse, 0x7772, RZ ;  /* 0x0000777224927816 */ /* 0x040fe400000000ff */
[----:B------:R-:W-:Y:S01]  /*13700*/  MUFU.EX2 R180, R62 ;  /* 0x0000003e00b47308 */ /* 0x000fe20000000800 */
[----:B------:R-:W-:Y:S01]  /*13710*/  PRMT R149, R36, 0x7771, RZ ;  /* 0x0000777124957816 */ /* 0x000fe200000000ff */
[--C-:B------:R-:W-:Y:S01]  /*13720*/  FFMA.FTZ R91, R91, UR4, -R188.reuse ;  /* 0x000000045b5b7c23 */ /* 0x100fe200080108bc */
[----:B------:R-:W-:Y:S01]  /*13730*/  PRMT R41, R40, 0x5410, R39 ;  /* 0x0000541028297816 */ /* 0x000fe20000000027 */
[----:B------:R-:W-:Y:S01]  /*13740*/  FFMA.FTZ R108, R108, UR4, -R185 ;  /* 0x000000046c6c7c23 */ /* 0x000fe200080108b9 */
[----:B------:R-:W-:Y:S01]  /*13750*/  PRMT R155, R37, 0x5410, R155 ;  /* 0x00005410259b7816 */ /* 0x000fe2000000009b */
[----:B------:R-:W-:Y:S01]  /*13760*/  FFMA.FTZ R109, R109, UR4, -R185 ;  /* 0x000000046d6d7c23 */ /* 0x000fe200080108b9 */
[C---:B------:R-:W-:Y:S01]  /*13770*/  LOP3.LUT R28, R137.reuse, 0xffff, RZ, 0xc0, !PT ;  /* 0x0000ffff891c7812 */ /* 0x040fe200078ec0ff */
[----:B------:R-:W3:Y:S01]  /*13780*/  LDSM.16.MT88.4 R36, [R208+0x4800] ;  /* 0x00480000d024783b */ /* 0x000ee20000004200 */
[C---:B------:R-:W-:Y:S01]  /*13790*/  PRMT R29, R137.reuse, 0x7632, R29 ;  /* 0x00007632891d7816 */ /* 0x040fe2000000001d */
[----:B------:R5:W1:Y:S01]  /*137a0*/  MUFU.EX2 R198, R64 ;  /* 0x0000004000c67308 */ /* 0x000a620000000800 */
[----:B------:R-:W-:Y:S01]  /*137b0*/  LOP3.LUT R40, R137, 0xff, RZ, 0xc0, !PT ;  /* 0x000000ff89287812 */ /* 0x000fe200078ec0ff */
[----:B------:R-:W-:Y:S01]  /*137c0*/  FFMA.FTZ R110, R110, UR4, -R188 ;  /* 0x000000046e6e7c23 */ /* 0x000fe200080108bc */
[----:B------:R-:W-:Y:S01]  /*137d0*/  SHF.R.U32.HI R30, RZ, 0x8, R28 ;  /* 0x00000008ff1e7819 */ /* 0x000fe2000001161c */
[----:B------:R-:W-:Y:S01]  /*137e0*/  FFMA.FTZ R111, R111, UR4, -R188 ;  /* 0x000000046f6f7c23 */ /* 0x000fe200080108bc */
[----:B------:R-:W-:Y:S01]  /*137f0*/  SHF.R.U32.HI R137, RZ, 0x18, R137 ;  /* 0x00000018ff897819 */ /* 0x000fe20000011689 */
[----:B------:R-:W-:Y:S01]  /*13800*/  FFMA.FTZ R104, R104, UR4, -R185 ;  /* 0x0000000468687c23 */ /* 0x000fe200080108b9 */
[----:B------:R-:W-:Y:S03]  /*13810*/  LOP3.LUT R28, R29, 0xff, RZ, 0xc0, !PT ;  /* 0x000000ff1d1c7812 */ /* 0x000fe600078ec0ff */
[----:B------:R-:W-:Y:S01]  /*13820*/  MUFU.EX2 R182, R60 ;  /* 0x0000003c00b67308 */ /* 0x000fe20000000800 */
[----:B------:R-:W-:Y:S01]  /*13830*/  LOP3.LUT R31, R157, 0xff00ff, RZ, 0xc0, !PT ;  /* 0x00ff00ff9d1f7812 */ /* 0x000fe200078ec0ff */
[----:B------:R-:W-:Y:S01]  /*13840*/  IMAD.MOV.U32 R157, RZ, RZ, R179 ;  /* 0x000000ffff9d7224 */ /* 0x000fe200078e00b3 */
[----:B------:R-:W-:Y:S01]  /*13850*/  PRMT R46, R40, 0x5410, R30 ;  /* 0x00005410282e7816 */ /* 0x000fe2000000001e */
[----:B------:R-:W-:Y:S01]  /*13860*/  FFMA.FTZ R105, R105, UR4, -R185 ;  /* 0x0000000469697c23 */ /* 0x000fe200080108b9 */
[----:B------:R-:W-:Y:S01]  /*13870*/  PRMT R45, R28, 0x5410, R137 ;  /* 0x000054101c2d7816 */ /* 0x000fe20000000089 */
[----:B------:R-:W-:Y:S01]  /*13880*/  FFMA.FTZ R106, R106, UR4, -R188 ;  /* 0x000000046a6a7c23 */ /* 0x000fe200080108bc */
[--C-:B------:R-:W-:Y:S03]  /*13890*/  HSET2.LE.AND R30, R47, R184.reuse, PT ;  /* 0x000000b82f1e7233 */ /* 0x100fe60003803000 */
[----:B------:R-:W-:Y:S01]  /*138a0*/  MUFU.EX2 R94, R94 ;  /* 0x0000005e005e7308 */ /* 0x000fe20000000800 */
[--C-:B------:R-:W-:Y:S01]  /*138b0*/  HSET2.LE.AND R31, R31, R184.reuse, PT ;  /* 0x000000b81f1f7233 */ /* 0x100fe20003803000 */
[----:B-----5:R-:W-:Y:S01]  /*138c0*/  IMAD.MOV.U32 R64, RZ, RZ, R48 ;  /* 0x000000ffff407224 */ /* 0x020fe200078e0030 */
[----:B--2---:R-:W-:Y:S01]  /*138d0*/  F2FP.BF16.F32.PACK_AB R28, R229, R236 ;  /* 0x000000ece51c723e */ /* 0x004fe200000010ff */
[----:B------:R-:W-:Y:S01]  /*138e0*/  FFMA.FTZ R107, R107, UR4, -R188 ;  /* 0x000000046b6b7c23 */ /* 0x000fe200080108bc */
[----:B------:R-:W-:Y:S01]  /*138f0*/  F2FP.BF16.F32.PACK_AB R29, R217, R219 ;  /* 0x000000dbd91d723e */ /* 0x000fe200000010ff */
[----:B------:R-:W-:Y:S01]  /*13900*/  FFMA.FTZ R128, R128, UR4, -R187 ;  /* 0x0000000480807c23 */ /* 0x000fe200080108bb */
[--C-:B------:R-:W-:Y:S03]  /*13910*/  HSET2.LE.AND R40, R155, R184.reuse, PT ;  /* 0x000000b89b287233 */ /* 0x100fe60003803000 */
[----:B------:R-:W-:Y:S01]  /*13920*/  MUFU.EX2 R95, R95 ;  /* 0x0000005f005f7308 */ /* 0x000fe20000000800 */
[----:B------:R-:W-:Y:S01]  /*13930*/  LOP3.LUT R30, R28, R30, RZ, 0xc0, !PT ;  /* 0x0000001e1c1e7212 */ /* 0x000fe200078ec0ff */
[----:B------:R-:W-:Y:S01]  /*13940*/  IMAD.MOV.U32 R155, RZ, RZ, R181 ;  /* 0x000000ffff9b7224 */ /* 0x000fe200078e00b5 */
[----:B------:R-:W-:Y:S01]  /*13950*/  LOP3.LUT R31, R29, R31, RZ, 0xc0, !PT ;  /* 0x0000001f1d1f7212 */ /* 0x000fe200078ec0ff */
[----:B------:R-:W-:Y:S01]  /*13960*/  IMAD.MOV.U32 R181, RZ, RZ, R191 ;  /* 0x000000ffffb57224 */ /* 0x000fe200078e00bf */
[--C-:B------:R-:W-:Y:S01]  /*13970*/  HSET2.LE.AND R28, R41, R184.reuse, PT ;  /* 0x000000b8291c7233 */ /* 0x100fe20003803000 */
[----:B------:R-:W-:Y:S01]  /*13980*/  FFMA.FTZ R130, R130, UR4, -R186 ;  /* 0x0000000482827c23 */ /* 0x000fe200080108ba */
[----:B----4-:R-:W-:Y:S03]  /*13990*/  F2FP.BF16.F32.PACK_AB R29, R206, R205 ;  /* 0x000000cdce1d723e */ /* 0x010fe600000010ff */
[----:B------:R2:W-:Y:S01]  /*139a0*/  MUFU.EX2 R191, R52 ;  /* 0x0000003400bf7308 */ /* 0x0005e20000000800 */
[----:B------:R-:W-:Y:S01]  /*139b0*/  F2FP.BF16.F32.PACK_AB R43, R216, R207 ;  /* 0x000000cfd82b723e */ /* 0x000fe200000010ff */
[--C-:B------:R-:W-:Y:S01]  /*139c0*/  FFMA.FTZ R120, R120, UR4, -R185.reuse ;  /* 0x0000000478787c23 */ /* 0x100fe200080108b9 */
[----:B------:R-:W-:Y:S01]  /*139d0*/  F2FP.BF16.F32.PACK_AB R41, R203, R204 ;  /* 0x000000cccb29723e */ /* 0x000fe200000010ff */
[--C-:B------:R-:W-:Y:S01]  /*139e0*/  FFMA.FTZ R121, R121, UR4, -R185.reuse ;  /* 0x0000000479797c23 */ /* 0x100fe200080108b9 */
[----:B------:R-:W-:Y:S01]  /*139f0*/  LOP3.LUT R28, R29, R28, RZ, 0xc0, !PT ;  /* 0x0000001c1d1c7212 */ /* 0x000fe200078ec0ff */
[--C-:B------:R-:W-:Y:S01]  /*13a00*/  FFMA.FTZ R124, R124, UR4, -R185.reuse ;  /* 0x000000047c7c7c23 */ /* 0x100fe200080108b9 */
[----:B------:R-:W-:Y:S03]  /*13a10*/  LOP3.LUT R42, R43, R42, RZ, 0xc0, !PT ;  /* 0x0000002a2b2a7212 */ /* 0x000fe600078ec0ff */
[----:B------:R-:W-:Y:S01]  /*13a20*/  MUFU.EX2 R88, R88 ;  /* 0x0000005800587308 */ /* 0x000fe20000000800 */
[----:B------:R-:W-:Y:S01]  /*13a30*/  LOP3.LUT R29, R41, R40, RZ, 0xc0, !PT ;  /* 0x00000028291d7212 */ /* 0x000fe200078ec0ff */
[----:B------:R-:W-:Y:S01]  /*13a40*/  FFMA.FTZ R185, R125, UR4, -R185 ;  /* 0x000000047db97c23 */ /* 0x000fe200080108b9 */
[--C-:B------:R-:W-:Y:S01]  /*13a50*/  HSET2.LE.AND R43, R44, R184.reuse, PT ;  /* 0x000000b82c2b7233 */ /* 0x100fe20003803000 */
[--C-:B------:R-:W-:Y:S01]  /*13a60*/  FFMA.FTZ R122, R122, UR4, -R188.reuse ;  /* 0x000000047a7a7c23 */ /* 0x100fe200080108bc */
[--C-:B------:R-:W-:Y:S01]  /*13a70*/  HSET2.LE.AND R41, R46, R184.reuse, PT ;  /* 0x000000b82e297233 */ /* 0x100fe20003803000 */
[--C-:B------:R-:W-:Y:S01]  /*13a80*/  FFMA.FTZ R123, R123, UR4, -R188.reuse ;  /* 0x000000047b7b7c23 */ /* 0x100fe200080108bc */
[----:B------:R-:W-:Y:S01]  /*13a90*/  F2FP.BF16.F32.PACK_AB R40, R200, R201 ;  /* 0x000000c9c828723e */ /* 0x000fe200000010ff */
[-C--:B---3--:R-:W-:Y:S02]  /*13aa0*/  HMMA.16816.F32.BF16 R4, R28, R36.reuse, R4 ;  /* 0x000000241c04723c */ /* 0x088fe40000041804 */
[----:B------:R-:W-:Y:S01]  /*13ab0*/  MUFU.EX2 R185, R185 ;  /* 0x000000b900b97308 */ /* 0x000fe20000000800 */
[--C-:B------:R-:W-:Y:S01]  /*13ac0*/  HSET2.LE.AND R45, R45, R184.reuse, PT ;  /* 0x000000b82d2d7233 */ /* 0x100fe20003803000 */
[--C-:B------:R-:W-:Y:S01]  /*13ad0*/  FFMA.FTZ R126, R126, UR4, -R188.reuse ;  /* 0x000000047e7e7c23 */ /* 0x100fe200080108bc */
[----:B------:R-:W-:Y:S01]  /*13ae0*/  F2FP.BF16.F32.PACK_AB R44, R196, R199 ;  /* 0x000000c7c42c723e */ /* 0x000fe200000010ff */
[----:B------:R-:W-:Y:S01]  /*13af0*/  FFMA.FTZ R188, R127, UR4, -R188 ;  /* 0x000000047fbc7c23 */ /* 0x000fe200080108bc */
[----:B-1----:R-:W-:Y:S01]  /*13b00*/  F2FP.BF16.F32.PACK_AB R46, R195, R193 ;  /* 0x000000c1c32e723e */ /* 0x002fe200000010ff */
[--C-:B------:R-:W-:Y:S01]  /*13b10*/  FFMA.FTZ R96, R96, UR4, -R187.reuse ;  /* 0x0000000460607c23 */ /* 0x100fe200080108bb */
[----:B------:R-:W-:Y:S03]  /*13b20*/  LOP3.LUT R43, R40, R43, RZ, 0xc0, !PT ;  /* 0x0000002b282b7212 */ /* 0x000fe600078ec0ff */
[----:B------:R-:W-:Y:S01]  /*13b30*/  MUFU.EX2 R89, R89 ;  /* 0x0000005900597308 */ /* 0x000fe20000000800 */
[----:B------:R-:W-:Y:S01]  /*13b40*/  LOP3.LUT R40, R44, R41, RZ, 0xc0, !PT ;  /* 0x000000292c287212 */ /* 0x000fe200078ec0ff */
[----:B------:R-:W-:Y:S01]  /*13b50*/  FFMA.FTZ R97, R97, UR4, -R187 ;  /* 0x0000000461617c23 */ /* 0x000fe200080108bb */
[----:B------:R-:W-:Y:S01]  /*13b60*/  LOP3.LUT R41, R46, R45, RZ, 0xc0, !PT ;  /* 0x0000002d2e297212 */ /* 0x000fe200078ec0ff */
[----:B------:R-:W-:Y:S01]  /*13b70*/  IMAD.WIDE.U32 R44, R163, -0x2daee0ad, RZ ;  /* 0xd2511f53a32c7825 */ /* 0x000fe200078e00ff */
[----:B------:R-:W-:Y:S02]  /*13b80*/  PRMT R146, R146, 0x5410, R147 ;  /* 0x0000541092927816 */ /* 0x000fe40000000093 */
[----:B------:R-:W-:Y:S01]  /*13b90*/  PRMT R51, R48, 0x7773, RZ ;  /* 0x0000777330337816 */ /* 0x000fe200000000ff */
[----:B------:R-:W-:Y:S01]  /*13ba0*/  IMAD.MOV.U32 R150, RZ, RZ, R44 ;  /* 0x000000ffff967224 */ /* 0x000fe200078e002c */
[----:B--2---:R-:W-:Y:S01]  /*13bb0*/  LOP3.LUT R52, R202, UR15, R45, 0x96, !PT ;  /* 0x0000000fca347c12 */ /* 0x004fe2000f8e962d */
[----:B------:R-:W-:Y:S01]  /*13bc0*/  MUFU.EX2 R188, R188 ;  /* 0x000000bc00bc7308 */ /* 0x000fe20000000800 */
[C---:B------:R-:W-:Y:S01]  /*13bd0*/  PRMT R137, R44.reuse, 0x7773, RZ ;  /* 0x000077732c897816 */ /* 0x040fe200000000ff */
[C---:B------:R-:W-:Y:S04]  /*13be0*/  HMMA.16816.F32.BF16 R8, R40.reuse, R36, R8 ;  /* 0x000000242808723c */ /* 0x040fe80000041808 */
[C---:B------:R-:W-:Y:S01]  /*13bf0*/  PRMT R67, R44.reuse, 0x7772, RZ ;  /* 0x000077722c437816 */ /* 0x040fe200000000ff */
[----:B------:R-:W-:Y:S01]  /*13c00*/  IMAD.MOV.U32 R202, RZ, RZ, R181 ;  /* 0x000000ffffca7224 */ /* 0x000fe200078e00b5 */
[----:B------:R-:W-:Y:S02]  /*13c10*/  PRMT R151, R44, 0x7771, RZ ;  /* 0x000077712c977816 */ /* 0x000fe400000000ff */
[----:B------:R-:W-:Y:S01]  /*13c20*/  MUFU.EX2 R163, R58 ;  /* 0x0000003a00a37308 */ /* 0x000fe20000000800 */
[----:B------:R-:W-:Y:S01]  /*13c30*/  LOP3.LUT R36, R167, 0xff, RZ, 0xc0, !PT ;  /* 0x000000ffa7247812 */ /* 0x000fe200078ec0ff */
[----:B------:R-:W1:Y:S01]  /*13c40*/  LDSM.16.MT88.4 R44, [R210+0x4800] ;  /* 0x00480000d22c783b */ /* 0x000e620000004200 */
[----:B------:R-:W-:Y:S01]  /*13c50*/  PRMT R50, R48, 0x7772, RZ ;  /* 0x0000777230327816 */ /* 0x000fe200000000ff */
[-C--:B------:R-:W-:Y:S03]  /*13c60*/  HMMA.16816.F32.BF16 R12, R40, R38.reuse, R12 ;  /* 0x00000026280c723c */ /* 0x080fe6000004180c */
[----:B------:R-:W-:Y:S03]  /*13c70*/  PRMT R166, R36, 0x5410, R166 ;  /* 0x0000541024a67816 */ /* 0x000fe600000000a6 */
[----:B------:R2:W3:Y:S01]  /*13c80*/  MUFU.EX2 R192, R66 ;  /* 0x0000004200c07308 */ /* 0x0004e20000000800 */
[----:B------:R-:W-:Y:S01]  /*13c90*/  PRMT R65, R48, 0x7771, RZ ;  /* 0x0000777130417816 */ /* 0x000fe200000000ff */
[----:B------:R-:W-:Y:S01]  /*13ca0*/  IMAD.WIDE.U32 R36, R158, -0x2daee0ad, RZ ;  /* 0xd2511f539e247825 */ /* 0x000fe200078e00ff */
[----:B------:R-:W-:Y:S01]  /*13cb0*/  LOP3.LUT R48, R153, 0xff, RZ, 0xc0, !PT ;  /* 0x000000ff99307812 */ /* 0x000fe200078ec0ff */
[C---:B------:R-:W-:Y:S04]  /*13cc0*/  HMMA.16816.F32.BF16 R16, R28.reuse, R38, R16 ;  /* 0x000000261c10723c */ /* 0x040fe80000041810 */
[----:B------:R-:W-:Y:S02]  /*13cd0*/  PRMT R38, R144, 0x7632, R38 ;  /* 0x0000763290267816 */ /* 0x000fe40000000026 */
[----:B------:R4:W-:Y:S01]  /*13ce0*/  MUFU.EX2 R181, R61 ;  /* 0x0000003d00b57308 */ /* 0x0009e20000000800 */
[----:B------:R-:W-:Y:S01]  /*13cf0*/  LOP3.LUT R53, R164, UR15, R37, 0x96, !PT ;  /* 0x0000000fa4357c12 */ /* 0x000fe2000f8e9625 */
[----:B------:R-:W-:Y:S01]  /*13d00*/  IMAD.MOV.U32 R158, RZ, RZ, R54 ;  /* 0x000000ffff9e7224 */ /* 0x000fe200078e0036 */
[C---:B------:R-:W-:Y:S01]  /*13d10*/  LOP3.LUT R37, R144.reuse, 0xffff, RZ, 0xc0, !PT ;  /* 0x0000ffff90257812 */ /* 0x040fe200078ec0ff */
[----:B------:R-:W-:Y:S01]  /*13d20*/  IMAD.MOV.U32 R145, RZ, RZ, R36 ;  /* 0x000000ffff917224 */ /* 0x000fe200078e0024 */
[----:B------:R-:W-:Y:S01]  /*13d30*/  LOP3.LUT R39, R144, 0xff, RZ, 0xc0, !PT ;  /* 0x000000ff90277812 */ /* 0x000fe200078ec0ff */
[----:B------:R-:W-:Y:S01]  /*13d40*/  IMAD.MOV.U32 R54, RZ, RZ, R154 ;  /* 0x000000ffff367224 */ /* 0x000fe200078e009a */
[----:B------:R-:W-:Y:S03]  /*13d50*/  SHF.R.U32.HI R144, RZ, 0x18, R144 ;  /* 0x00000018ff907819 */ /* 0x000fe60000011690 */
[----:B------:R5:W-:Y:S01]  /*13d60*/  MUFU.EX2 R179, R63 ;  /* 0x0000003f00b37308 */ /* 0x000be20000000800 */
[----:B------:R-:W-:Y:S01]  /*13d70*/  LOP3.LUT R38, R38, 0xff, RZ, 0xc0, !PT ;  /* 0x000000ff26267812 */ /* 0x000fe200078ec0ff */
[----:B------:R-:W-:Y:S01]  /*13d80*/  IMAD.MOV.U32 R164, RZ, RZ, R155 ;  /* 0x000000ffffa47224 */ /* 0x000fe200078e009b */
[----:B------:R-:W-:Y:S01]  /*13d90*/  SHF.R.U32.HI R37, RZ, 0x8, R37 ;  /* 0x00000008ff257819 */ /* 0x000fe20000011625 */
[----:B------:R-:W-:Y:S01]  /*13da0*/  IMAD.MOV.U32 R155, RZ, RZ, R178 ;  /* 0x000000ffff9b7224 */ /* 0x000fe200078e00b2 */
[----:B------:R-:W-:Y:S01]  /*13db0*/  PRMT R144, R38, 0x5410, R144 ;  /* 0x0000541026907816 */ /* 0x000fe20000000090 */
[----:B------:R-:W-:Y:S01]  /*13dc0*/  VIADD R38, R215, 0x3 ;  /* 0x00000003d7267836 */ /* 0x000fe20000000000 */
[C---:B--2---:R-:W-:Y:S03]  /*13dd0*/  PRMT R66, R36.reuse, 0x7773, RZ ;  /* 0x0000777324427816 */ /* 0x044fe600000000ff */
[----:B------:R-:W-:Y:S01]  /*13de0*/  MUFU.EX2 R154, R68 ;  /* 0x00000044009a7308 */ /* 0x000fe20000000800 */
[C---:B------:R-:W-:Y:S01]  /*13df0*/  PRMT R147, R36.reuse, 0x7771, RZ ;  /* 0x0000777124937816 */ /* 0x040fe200000000ff */
[----:B------:R-:W-:Y:S01]  /*13e00*/  IMAD.MOV.U32 R167, RZ, RZ, R183 ;  /* 0x000000ffffa77224 */ /* 0x000fe200078e00b7 */
[----:B----4-:R-:W-:Y:S01]  /*13e10*/  PRMT R61, R36, 0x7772, RZ ;  /* 0x00007772243d7816 */ /* 0x010fe200000000ff */
[----:B------:R-:W-:Y:S01]  /*13e20*/  IMAD.MOV.U32 R165, RZ, RZ, R202 ;  /* 0x000000ffffa57224 */ /* 0x000fe200078e00ca */
[C---:B------:R-:W-:Y:S01]  /*13e30*/  LOP3.LUT R36, R142.reuse, 0xffff, RZ, 0xc0, !PT ;  /* 0x0000ffff8e247812 */ /* 0x040fe200078ec0ff */
[----:B------:R-:W-:Y:S01]  /*13e40*/  IMAD.MOV.U32 R202, RZ, RZ, R157 ;  /* 0x000000ffffca7224 */ /* 0x000fe200078e009d */
[----:B------:R-:W-:Y:S01]  /*13e50*/  PRMT R152, R39, 0x5410, R37 ;  /* 0x0000541027987816 */ /* 0x000fe20000000025 */
[----:B------:R-:W-:Y:S01]  /*13e60*/  IMAD.MOV.U32 R157, RZ, RZ, R218 ;  /* 0x000000ffff9d7224 */ /* 0x000fe200078e00da */
[----:B------:R-:W-:Y:S01]  /*13e70*/  LOP3.LUT R38, R231, UR19, R38, 0x96, !PT ;  /* 0x00000013e7267c12 */ /* 0x000fe2000f8e9626 */
[-C--:B-1----:R-:W-:Y:S01]  /*13e80*/  HMMA.16816.F32.BF16 R32, R28, R44.reuse, R32 ;  /* 0x0000002c1c20723c */ /* 0x082fe20000041820 */
[----:B------:R1:W2:Y:S02]  /*13e90*/  MUFU.EX2 R183, R55 ;  /* 0x0000003700b77308 */ /* 0x0002a40000000800 */
[----:B------:R-:W-:Y:S01]  /*13ea0*/  LOP3.LUT R37, R142, 0xff, RZ, 0xc0, !PT ;  /* 0x000000ff8e257812 */ /* 0x000fe200078ec0ff */
[----:B-----5:R-:W-:Y:S01]  /*13eb0*/  IMAD.WIDE.U32 R62, R38, -0x326172a9, RZ ;  /* 0xcd9e8d57263e7825 */ /* 0x020fe200078e00ff */
[----:B------:R-:W-:Y:S02]  /*13ec0*/  SHF.R.U32.HI R36, RZ, 0x8, R36 ;  /* 0x00000008ff247819 */ /* 0x000fe40000011624 */
[----:B------:R-:W-:Y:S01]  /*13ed0*/  LOP3.LUT R39, R64, 0xff, RZ, 0xc0, !PT ;  /* 0x000000ff40277812 */ /* 0x000fe200078ec0ff */
[C---:B------:R-:W-:Y:S03]  /*13ee0*/  HMMA.16816.F32.BF16 R132, R40.reuse, R44, R132 ;  /* 0x0000002c2884723c */ /* 0x040fe60000041884 */
[----:B------:R-:W-:Y:S01]  /*13ef0*/  MUFU.EX2 R90, R90 ;  /* 0x0000005a005a7308 */ /* 0x000fe20000000800 */
[--C-:B------:R-:W-:Y:S01]  /*13f00*/  PRMT R153, R37, 0x5410, R36.reuse ;  /* 0x0000541025997816 */ /* 0x100fe20000000024 */
[----:B------:R-:W-:Y:S01]  /*13f10*/  IMAD.MOV.U32 R64, RZ, RZ, R167 ;  /* 0x000000ffff407224 */ /* 0x000fe200078e00a7 */
[----:B------:R-:W-:Y:S01]  /*13f20*/  PRMT R36, R142, 0x7632, R36 ;  /* 0x000076328e247816 */ /* 0x000fe20000000024 */
[----:B------:R-:W-:Y:S01]  /*13f30*/  IMAD.MOV.U32 R167, RZ, RZ, R162 ;  /* 0x000000ffffa77224 */ /* 0x000fe200078e00a2 */
[----:B------:R-:W-:Y:S01]  /*13f40*/  SHF.R.U32.HI R142, RZ, 0x18, R142 ;  /* 0x00000018ff8e7819 */ /* 0x000fe2000001168e */
[-C--:B------:R-:W-:Y:S04]  /*13f50*/  HMMA.16816.F32.BF16 R20, R40, R46.reuse, R20 ;  /* 0x0000002e2814723c */ /* 0x080fe80000041814 */
[----:B------:R-:W-:Y:S01]  /*13f60*/  MUFU.EX2 R91, R91 ;  /* 0x0000005b005b7308 */ /* 0x000fe20000000800 */
[----:B------:R-:W-:Y:S01]  /*13f70*/  LOP3.LUT R36, R36, 0xff, RZ, 0xc0, !PT ;  /* 0x000000ff24247812 */ /* 0x000fe200078ec0ff */
[----:B-1----:R-:W-:Y:S01]  /*13f80*/  IMAD.MOV.U32 R55, RZ, RZ, R173 ;  /* 0x000000ffff377224 */ /* 0x002fe200078e00ad */
[----:B------:R-:W-:Y:S01]  /*13f90*/  LOP3.LUT R38, R63, R226, RZ, 0x3c, !PT ;  /* 0x000000e23f267212 */ /* 0x000fe200078e3cff */
[----:B------:R-:W-:Y:S01]  /*13fa0*/  IMAD.MOV.U32 R162, RZ, RZ, R172 ;  /* 0x000000ffffa27224 */ /* 0x000fe200078e00ac */
[----:B------:R-:W-:Y:S01]  /*13fb0*/  PRMT R142, R36, 0x5410, R142 ;  /* 0x00005410248e7816 */ /* 0x000fe2000000008e */
[----:B------:R-:W-:Y:S01]  /*13fc0*/  IMAD.MOV.U32 R215, RZ, RZ, R55 ;  /* 0x000000ffffd77224 */ /* 0x000fe200078e0037 */
[----:B------:R-:W-:Y:S01]  /*13fd0*/  PRMT R65, R39, 0x5410, R65 ;  /* 0x0000541027417816 */ /* 0x000fe20000000041 */
[----:B------:R-:W-:Y:S02]  /*13fe0*/  HMMA.16816.F32.BF16 R24, R28, R46, R24 ;  /* 0x0000002e1c18723c */ /* 0x000fe40000041818 */
[----:B------:R-:W-:Y:S02]  /*13ff0*/  MUFU.EX2 R172, R59 ;  /* 0x0000003b00ac7308 */ /* 0x000fe40000000800 */
[C---:B------:R-:W-:Y:S01]  /*14000*/  LOP3.LUT R36, R143.reuse, 0xffff, RZ, 0xc0, !PT ;  /* 0x0000ffff8f247812 */ /* 0x040fe200078ec0ff */
[----:B------:R-:W-:Y:S01]  /*14010*/  IMAD.WIDE.U32 R38, R38, -0x2daee0ad, RZ ;  /* 0xd2511f5326267825 */ /* 0x000fe200078e00ff */
[----:B------:R-:W-:Y:S02]  /*14020*/  LOP3.LUT R37, R148, 0xff, RZ, 0xc0, !PT ;  /* 0x000000ff94257812 */ /* 0x000fe400078ec0ff */
[C---:B------:R-:W-:Y:S04]  /*14030*/  LOP3.LUT R44, R143.reuse, 0xff, RZ, 0xc0, !PT ;  /* 0x000000ff8f2c7812 */ /* 0x040fe800078ec0ff */
[----:B------:R1:W-:Y:S01]  /*14040*/  MUFU.EX2 R148, R70 ;  /* 0x0000004600947308 */ /* 0x0003e20000000800 */
[----:B------:R-:W-:Y:S01]  /*14050*/  SHF.R.U32.HI R36, RZ, 0x8, R36 ;  /* 0x00000008ff247819 */ /* 0x000fe20000011624 */
[----:B------:R-:W-:Y:S01]  /*14060*/  IMAD.MOV.U32 R57, RZ, RZ, R162 ;  /* 0x000000ffff397224 */ /* 0x000fe200078e00a2 */
[----:B------:R-:W-:Y:S01]  /*14070*/  LOP3.LUT R43, R232, UR23, R39, 0x96, !PT ;  /* 0x00000017e82b7c12 */ /* 0x000fe2000f8e9627 */
[----:B------:R-:W-:Y:S01]  /*14080*/  IMAD.MOV.U32 R218, RZ, RZ, R174 ;  /* 0x000000ffffda7224 */ /* 0x000fe200078e00ae */
[----:B------:R-:W-:Y:S01]  /*14090*/  PRMT R40, R143, 0x7632, R40 ;  /* 0x000076328f287816 */ /* 0x000fe20000000028 */
[----:B------:R-:W-:Y:S01]  /*140a0*/  FFMA.FTZ R98, R98, UR4, -R186 ;  /* 0x0000000462627c23 */ /* 0x000fe200080108ba */
[----:B------:R-:W-:Y:S03]  /*140b0*/  LOP3.LUT R39, R49, 0xffff, RZ, 0xc0, !PT ;  /* 0x0000ffff31277812 */ /* 0x000fe600078ec0ff */
[----:B------:R-:W-:Y:S01]  /*140c0*/  MUFU.EX2 R128, R128 ;  /* 0x0000008000807308 */ /* 0x000fe20000000800 */
[----:B------:R-:W-:Y:S01]  /*140d0*/  PRMT R44, R44, 0x5410, R36 ;  /* 0x000054102c2c7816 */ /* 0x000fe20000000024 */
[--C-:B------:R-:W-:Y:S01]  /*140e0*/  FFMA.FTZ R99, R99, UR4, -R186.reuse ;  /* 0x0000000463637c23 */ /* 0x100fe200080108ba */
[----:B------:R-:W-:Y:S01]  /*140f0*/  LOP3.LUT R36, R62, R221, RZ, 0x3c, !PT ;  /* 0x000000dd3e247212 */ /* 0x000fe200078e3cff */
[----:B------:R-:W-:Y:S01]  /*14100*/  FFMA.FTZ R84, R84, UR4, -R187 ;  /* 0x0000000454547c23 */ /* 0x000fe200080108bb */
[----:B------:R-:W-:Y:S01]  /*14110*/  SHF.R.U32.HI R143, RZ, 0x18, R143 ;  /* 0x00000018ff8f7819 */ /* 0x000fe2000001168f */
[----:B------:R-:W-:Y:S01]  /*14120*/  FFMA.FTZ R85, R85, UR4, -R187 ;  /* 0x0000000455557c23 */ /* 0x000fe200080108bb */
[----:B------:R-:W-:Y:S03]  /*14130*/  LOP3.LUT R40, R40, 0xff, RZ, 0xc0, !PT ;  /* 0x000000ff28287812 */ /* 0x000fe600078ec0ff */
[----:B------:R-:W-:Y:S01]  /*14140*/  MUFU.EX2 R130, R130 ;  /* 0x0000008200827308 */ /* 0x000fe20000000800 */
[----:B------:R-:W-:Y:S01]  /*14150*/  LOP3.LUT R41, R49, 0xff, RZ, 0xc0, !PT ;  /* 0x000000ff31297812 */ /* 0x000fe200078ec0ff */
[----:B-1----:R-:W-:Y:S01]  /*14160*/  IMAD.MOV.U32 R70, RZ, RZ, R155 ;  /* 0x000000ffff467224 */ /* 0x002fe200078e009b */
[----:B------:R-:W-:Y:S01]  /*14170*/  SHF.R.U32.HI R39, RZ, 0x8, R39 ;  /* 0x00000008ff277819 */ /* 0x000fe20000011627 */
[--C-:B------:R-:W-:Y:S01]  /*14180*/  FFMA.FTZ R86, R86, UR4, -R186.reuse ;  /* 0x0000000456567c23 */ /* 0x100fe200080108ba */
[----:B------:R-:W-:Y:S01]  /*14190*/  PRMT R60, R50, 0x5410, R51 ;  /* 0x00005410323c7816 */ /* 0x000fe20000000033 */
[----:B------:R-:W-:Y:S01]  /*141a0*/  FFMA.FTZ R87, R87, UR4, -R186 ;  /* 0x0000000457577c23 */ /* 0x000fe200080108ba */
[----:B------:R-:W-:Y:S01]  /*141b0*/  PRMT R45, R37, 0x5410, R149 ;  /* 0x00005410252d7816 */ /* 0x000fe20000000095 */
[----:B------:R-:W-:Y:S01]  /*141c0*/  IMAD.WIDE.U32 R36, R36, -0x2daee0ad, RZ ;  /* 0xd2511f5324247825 */ /* 0x000fe200078e00ff */
[----:B------:R-:W-:Y:S01]  /*141d0*/  PRMT R143, R40, 0x5410, R143 ;  /* 0x00005410288f7816 */ /* 0x000fe2000000008f */
[----:B------:R-:W-:Y:S01]  /*141e0*/  MUFU.EX2 R149, R78 ;  /* 0x0000004e00957308 */ /* 0x000fe20000000800 */
[----:B------:R-:W-:Y:S01]  /*141f0*/  PRMT R51, R41, 0x5410, R39 ;  /* 0x0000541029337816 */ /* 0x000fe20000000027 */
[----:B------:R-:W-:Y:S01]  /*14200*/  IMAD.WIDE.U32 R40, R43, -0x326172a9, RZ ;  /* 0xcd9e8d572b287825 */ /* 0x000fe200078e00ff */
[--C-:B------:R-:W-:Y:S02]  /*14210*/  LOP3.LUT R42, R38, UR22, R37.reuse, 0x96, !PT ;  /* 0x00000016262a7c12 */ /* 0x100fe4000f8e9625 */
[----:B------:R-:W-:Y:S01]  /*14220*/  PRMT R37, R49, 0x7632, R37 ;  /* 0x0000763231257816 */ /* 0x000fe20000000025 */
[----:B------:R-:W-:Y:S01]  /*14230*/  FFMA.FTZ R112, R112, UR4, -R187 ;  /* 0x0000000470707c23 */ /* 0x000fe200080108bb */
[----:B------:R-:W-:Y:S03]  /*14240*/  LOP3.LUT R38, R224, UR9, R41, 0x96, !PT ;  /* 0x00000009e0267c12 */ /* 0x000fe6000f8e9629 */
[----:B------:R1:W-:Y:S01]  /*14250*/  MUFU.EX2 R155, R71 ;  /* 0x00000047009b7308 */ /* 0x0003e20000000800 */
[----:B------:R-:W-:Y:S01]  /*14260*/  PRMT R156, R48, 0x5410, R156 ;  /* 0x00005410309c7816 */ /* 0x000fe2000000009c */
[----:B------:R-:W-:Y:S01]  /*14270*/  IMAD.MOV.U32 R48, RZ, RZ, R175 ;  /* 0x000000ffff307224 */ /* 0x000fe200078e00af */
[----:B------:R-:W-:Y:S01]  /*14280*/  SHF.R.U32.HI R49, RZ, 0x18, R49 ;  /* 0x00000018ff317819 */ /* 0x000fe20000011631 */
[----:B------:R-:W-:Y:S01]  /*14290*/  IMAD.WIDE.U32 R38, R38, -0x2daee0ad, RZ ;  /* 0xd2511f5326267825 */ /* 0x000fe200078e00ff */
[----:B------:R-:W-:Y:S02]  /*142a0*/  LOP3.LUT R37, R37, 0xff, RZ, 0xc0, !PT ;  /* 0x000000ff25257812 */ /* 0x000fe400078ec0ff */
[--C-:B------:R-:W-:Y:S01]  /*142b0*/  HSET2.LE.AND R30, R45, R184.reuse, PT ;  /* 0x000000b82d1e7233 */ /* 0x100fe20003803000 */
[----:B------:R-:W-:Y:S01]  /*142c0*/  IMAD.MOV.U32 R68, RZ, RZ, R48 ;  /* 0x000000ffff447224 */ /* 0x000fe200078e0030 */
[----:B------:R-:W-:Y:S01]  /*142d0*/  PRMT R50, R37, 0x5410, R49 ;  /* 0x0000541025327816 */ /* 0x000fe20000000031 */
[----:B------:R-:W-:Y:S01]  /*142e0*/  MUFU.EX2 R121, R121 ;  /* 0x0000007900797308 */ /* 0x000fe20000000800 */
[----:B------:R-:W-:Y:S01]  /*142f0*/  LOP3.LUT R48, R36, UR21, R39, 0x96, !PT ;  /* 0x0000001524307c12 */ /* 0x000fe2000f8e9627 */
[----:B------:R-:W-:Y:S01]  /*14300*/  IMAD.WIDE.U32 R36, R42, -0x326172a9, RZ ;  /* 0xcd9e8d572a247825 */ /* 0x000fe200078e00ff */
[----:B------:R-:W-:Y:S02]  /*14310*/  F2FP.BF16.F32.PACK_AB R28, R197, R198 ;  /* 0x000000c6c51c723e */ /* 0x000fe400000010ff */
[----:B---3--:R-:W-:Y:S01]  /*14320*/  F2FP.BF16.F32.PACK_AB R29, R194, R192 ;  /* 0x000000c0c21d723e */ /* 0x008fe200000010ff */
[----:B------:R-:W-:Y:S01]  /*14330*/  IMAD.WIDE.U32 R48, R48, -0x326172a9, RZ ;  /* 0xcd9e8d5730307825 */ /* 0x000fe200078e00ff */
[----:B------:R-:W-:Y:S03]  /*14340*/  LOP3.LUT R37, R40, UR8, R37, 0x96, !PT ;  /* 0x0000000828257c12 */ /* 0x000fe6000f8e9625 */
[----:B------:R-:W-:Y:S01]  /*14350*/  MUFU.EX2 R124, R124 ;  /* 0x0000007c007c7308 */ /* 0x000fe20000000800 */
[----:B------:R-:W-:Y:S01]  /*14360*/  LOP3.LUT R30, R28, R30, RZ, 0xc0, !PT ;  /* 0x0000001e1c1e7212 */ /* 0x000fe200078ec0ff */
[----:B-1----:R-:W-:Y:S01]  /*14370*/  IMAD.MOV.U32 R71, RZ, RZ, R167 ;  /* 0x000000ffff477224 */ /* 0x002fe200078e00a7 */
[----:B------:R-:W-:Y:S01]  /*14380*/  LOP3.LUT R49, R36, UR11, R49, 0x96, !PT ;  /* 0x0000000b24317c12 */ /* 0x000fe2000f8e9631 */
[----:B------:R-:W-:Y:S01]  /*14390*/  IMAD.MOV.U32 R167, RZ, RZ, R54 ;  /* 0x000000ffffa77224 */ /* 0x000fe200078e0036 */
[----:B------:R-:W-:Y:S01]  /*143a0*/  LOP3.LUT R36, R146, 0xff00ff, RZ, 0xc0, !PT ;  /* 0x00ff00ff92247812 */ /* 0x000fe200078ec0ff */
[----:B------:R-:W-:Y:S01]  /*143b0*/  IMAD.WIDE.U32 R54, R37, -0x2daee0ad, RZ ;  /* 0xd2511f5325367825 */ /* 0x000fe200078e00ff */
[----:B------:R-:W-:Y:S03]  /*143c0*/  PRMT R137, R67, 0x5410, R137 ;  /* 0x0000541043897816 */ /* 0x000fe60000000089 */
[----:B------:R-:W-:Y:S01]  /*143d0*/  MUFU.EX2 R126, R126 ;  /* 0x0000007e007e7308 */ /* 0x000fe20000000800 */
[----:B------:R-:W-:Y:S01]  /*143e0*/  FFMA.FTZ R113, R113, UR4, -R187 ;  /* 0x0000000471717c23 */ /* 0x000fe200080108bb */
[--C-:B------:R-:W-:Y:S01]  /*143f0*/  HSET2.LE.AND R31, R36, R184.reuse, PT ;  /* 0x000000b8241f7233 */ /* 0x100fe20003803000 */
[----:B------:R-:W-:Y:S01]  /*14400*/  IMAD.WIDE.U32 R46, R49, -0x2daee0ad, RZ ;  /* 0xd2511f53312e7825 */ /* 0x000fe200078e00ff */
[----:B------:R-:W-:Y:S02]  /*14410*/  LOP3.LUT R42, R38, UR20, R55, 0x96, !PT ;  /* 0x00000014262a7c12 */ /* 0x000fe4000f8e9637 */
[----:B------:R-:W1:Y:S01]  /*14420*/  LDSM.16.MT88.4 R36, [R208+0x4c00] ;  /* 0x004c0000d024783b */ /* 0x000e620000004200 */
[----:B------:R-:W-:Y:S03]  /*14430*/  LOP3.LUT R31, R29, R31, RZ, 0xc0, !PT ;  /* 0x0000001f1d1f7212 */ /* 0x000fe600078ec0ff */
[----:B------:R3:W4:Y:S01]  /*14440*/  MUFU.EX2 R177, R56 ;  /* 0x0000003800b17308 */ /* 0x0007220000000800 */
[--C-:B------:R-:W-:Y:S01]  /*14450*/  HSET2.LE.AND R29, R44, R184.reuse, PT ;  /* 0x000000b82c1d7233 */ /* 0x100fe20003803000 */
[----:B------:R-:W-:Y:S01]  /*14460*/  IMAD.WIDE.U32 R42, R42, -0x326172a9, RZ ;  /* 0xcd9e8d572a2a7825 */ /* 0x000fe200078e00ff */
[----:B------:R-:W-:Y:S02]  /*14470*/  LOP3.LUT R49, R54, UR15, R47, 0x96, !PT ;  /* 0x0000000f36317c12 */ /* 0x000fe4000f8e962f */
[----:B------:R-:W-:Y:S01]  /*14480*/  PRMT R47, R46, 0x7773, RZ ;  /* 0x000077732e2f7816 */ /* 0x000fe200000000ff */
[----:B------:R-:W-:Y:S01]  /*14490*/  IMAD.MOV.U32 R28, RZ, RZ, R42 ;  /* 0x000000ffff1c7224 */ /* 0x000fe200078e002a */
[----:B------:R-:W-:Y:S01]  /*144a0*/  PRMT R41, R42, 0x7771, RZ ;  /* 0x000077712a297816 */ /* 0x000fe200000000ff */
[----:B------:R-:W-:Y:S01]  /*144b0*/  IMAD.MOV.U32 R146, RZ, RZ, R57 ;  /* 0x000000ffff927224 */ /* 0x000fe200078e0039 */
[----:B------:R-:W-:Y:S01]  /*144c0*/  LOP3.LUT R48, R48, UR5, R43, 0x96, !PT ;  /* 0x0000000530307c12 */ /* 0x000fe2000f8e962b */
[----:B------:R-:W-:Y:S01]  /*144d0*/  MUFU.EX2 R174, R82 ;  /* 0x0000005200ae7308 */ /* 0x000fe20000000800 */
[----:B------:R-:W-:Y:S01]  /*144e0*/  LOP3.LUT R40, R28, 0xff, RZ, 0xc0, !PT ;  /* 0x000000ff1c287812 */ /* 0x000fe200078ec0ff */
[--C-:B------:R-:W-:Y:S01]  /*144f0*/  FFMA.FTZ R114, R114, UR4, -R186.reuse ;  /* 0x0000000472727c23 */ /* 0x100fe200080108ba */
[----:B------:R-:W-:Y:S01]  /*14500*/  F2FP.BF16.F32.PACK_AB R28, R190, R191 ;  /* 0x000000bfbe1c723e */ /* 0x000fe200000010ff */
[----:B------:R-:W-:Y:S01]  /*14510*/  FFMA.FTZ R115, R115, UR4, -R186 ;  /* 0x0000000473737c23 */ /* 0x000fe200080108ba */
[----:B------:R-:W-:Y:S01]  /*14520*/  PRMT R78, R40, 0x5410, R41 ;  /* 0x00005410284e7816 */ /* 0x000fe20000000029 */
[----:B------:R-:W-:Y:S01]  /*14530*/  FFMA.FTZ R100, R100, UR4, -R187 ;  /* 0x0000000464647c23 */ /* 0x000fe200080108bb */
[----:B------:R-:W-:Y:S01]  /*14540*/  LOP3.LUT R28, R28, R29, RZ, 0xc0, !PT ;  /* 0x0000001d1c1c7212 */ /* 0x000fe200078ec0ff */
[----:B---3--:R-:W-:Y:S01]  /*14550*/  IMAD.MOV.U32 R56, RZ, RZ, R161 ;  /* 0x000000ffff387224 */ /* 0x008fe200078e00a1 */
[--C-:B------:R-:W-:Y:S01]  /*14560*/  HSET2.LE.AND R29, R143, R184.reuse, PT ;  /* 0x000000b88f1d7233 */ /* 0x100fe20003803000 */
[----:B------:R3:W-:Y:S01]  /*14570*/  MUFU.EX2 R161, R76 ;  /* 0x0000004c00a17308 */ /* 0x0007e20000000800 */
[----:B------:R-:W-:Y:S01]  /*14580*/  LOP3.LUT R43, R60, 0xff00ff, RZ, 0xc0, !PT ;  /* 0x00ff00ff3c2b7812 */ /* 0x000fe200078ec0ff */
[----:B------:R-:W-:Y:S01]  /*14590*/  IMAD.MOV.U32 R143, RZ, RZ, R71 ;  /* 0x000000ffff8f7224 */ /* 0x000fe200078e0047 */
[----:B--2---:R-:W-:Y:S01]  /*145a0*/  F2FP.BF16.F32.PACK_AB R40, R183, R189 ;  /* 0x000000bdb728723e */ /* 0x004fe200000010ff */
[----:B------:R-:W-:Y:S01]  /*145b0*/  IMAD.MOV.U32 R71, RZ, RZ, R64 ;  /* 0x000000ffff477224 */ /* 0x000fe200078e0040 */
[C---:B------:R-:W-:Y:S01]  /*145c0*/  PRMT R45, R42.reuse, 0x7773, RZ ;  /* 0x000077732a2d7816 */ /* 0x040fe200000000ff */
[--C-:B------:R-:W-:Y:S01]  /*145d0*/  FFMA.FTZ R101, R101, UR4, -R187.reuse ;  /* 0x0000000465657c23 */ /* 0x100fe200080108bb */
[----:B------:R-:W-:Y:S03]  /*145e0*/  PRMT R44, R42, 0x7772, RZ ;  /* 0x000077722a2c7816 */ /* 0x000fe600000000ff */
[----:B------:R2:W-:Y:S01]  /*145f0*/  MUFU.EX2 R82, R72 ;  /* 0x0000004800527308 */ /* 0x0005e20000000800 */
[----:B------:R-:W-:Y:S01]  /*14600*/  LOP3.LUT R29, R40, R29, RZ, 0xc0, !PT ;  /* 0x0000001d281d7212 */ /* 0x000fe200078ec0ff */
[--C-:B------:R-:W-:Y:S01]  /*14610*/  FFMA.FTZ R102, R102, UR4, -R186.reuse ;  /* 0x0000000466667c23 */ /* 0x100fe200080108ba */
[--C-:B------:R-:W-:Y:S01]  /*14620*/  HSET2.LE.AND R42, R65, R184.reuse, PT ;  /* 0x000000b8412a7233 */ /* 0x100fe20003803000 */
[----:B------:R-:W-:Y:S01]  /*14630*/  FFMA.FTZ R103, R103, UR4, -R186 ;  /* 0x0000000467677c23 */ /* 0x000fe200080108ba */
[--C-:B------:R-:W-:Y:S01]  /*14640*/  HSET2.LE.AND R43, R43, R184.reuse, PT ;  /* 0x000000b82b2b7233 */ /* 0x100fe20003803000 */
[----:B------:R-:W-:Y:S01]  /*14650*/  FFMA.FTZ R116, R116, UR4, -R187 ;  /* 0x0000000474747c23 */ /* 0x000fe200080108bb */
[----:B------:R-:W-:Y:S03]  /*14660*/  F2FP.BF16.F32.PACK_AB R40, R181, R182 ;  /* 0x000000b6b528723e */ /* 0x000fe600000010ff */
[----:B------:R-:W-:Y:S01]  /*14670*/  MUFU.EX2 R162, R69 ;  /* 0x0000004500a27308 */ /* 0x000fe20000000800 */
[----:B------:R-:W-:Y:S01]  /*14680*/  F2FP.BF16.F32.PACK_AB R41, R179, R180 ;  /* 0x000000b4b329723e */ /* 0x000fe200000010ff */
[----:B---3--:R-:W-:Y:S01]  /*14690*/  IMAD.MOV.U32 R76, RZ, RZ, R164 ;  /* 0x000000ffff4c7224 */ /* 0x008fe200078e00a4 */
[----:B------:R-:W-:Y:S01]  /*146a0*/  LOP3.LUT R42, R40, R42, RZ, 0xc0, !PT ;  /* 0x0000002a282a7212 */ /* 0x000fe200078ec0ff */
[-C--:B-1----:R-:W-:Y:S03]  /*146b0*/  HMMA.16816.F32.BF16 R4, R28, R36.reuse, R4 ;  /* 0x000000241c04723c */ /* 0x082fe60000041804 */
[----:B------:R-:W-:Y:S01]  /*146c0*/  PRMT R60, R44, 0x5410, R45 ;  /* 0x000054102c3c7816 */ /* 0x000fe2000000002d */
[----:B------:R-:W-:Y:S01]  /*146d0*/  IMAD.MOV.U32 R164, RZ, RZ, R160 ;  /* 0x000000ffffa47224 */ /* 0x000fe200078e00a0 */
[----:B------:R-:W-:Y:S01]  /*146e0*/  LOP3.LUT R43, R41, R43, RZ, 0xc0, !PT ;  /* 0x0000002b292b7212 */ /* 0x000fe200078ec0ff */
[----:B--2---:R-:W-:Y:S01]  /*146f0*/  IMAD.MOV.U32 R72, RZ, RZ, R56 ;  /* 0x000000ffff487224 */ /* 0x004fe200078e0038 */
[--C-:B------:R-:W-:Y:S01]  /*14700*/  HSET2.LE.AND R40, R51, R184.reuse, PT ;  /* 0x000000b833287233 */ /* 0x100fe20003803000 */
[----:B------:R1:W-:Y:S01]  /*14710*/  MUFU.EX2 R160, R77 ;  /* 0x0000004d00a07308 */ /* 0x0003e20000000800 */
[--C-:B------:R-:W-:Y:S01]  /*14720*/  HSET2.LE.AND R44, R50, R184.reuse, PT ;  /* 0x000000b8322c7233 */ /* 0x100fe20003803000 */
[----:B------:R-:W-:Y:S01]  /*14730*/  IMAD.MOV.U32 R56, RZ, RZ, R46 ;  /* 0x000000ffff387224 */ /* 0x000fe200078e002e */
[----:B----4-:R-:W-:Y:S01]  /*14740*/  F2FP.BF16.F32.PACK_AB R41, R176, R177 ;  /* 0x000000b1b029723e */ /* 0x010fe200000010ff */
[----:B------:R-:W-:Y:S01]  /*14750*/  FFMA.FTZ R187, R117, UR4, -R187 ;  /* 0x0000000475bb7c23 */ /* 0x000fe200080108bb */
[----:B------:R-:W-:Y:S01]  /*14760*/  F2FP.BF16.F32.PACK_AB R45, R172, R163 ;  /* 0x000000a3ac2d723e */ /* 0x000fe200000010ff */
[--C-:B------:R-:W-:Y:S01]  /*14770*/  FFMA.FTZ R118, R118, UR4, -R186.reuse ;  /* 0x0000000476767c23 */ /* 0x100fe200080108ba */
[----:B------:R-:W-:Y:S03]  /*14780*/  LOP3.LUT R40, R41, R40, RZ, 0xc0, !PT ;  /* 0x0000002829287212 */ /* 0x000fe600078ec0ff */
[----:B------:R-:W-:Y:S01]  /*14790*/  MUFU.EX2 R173, R83 ;  /* 0x0000005300ad7308 */ /* 0x000fe20000000800 */
[----:B------:R-:W-:Y:S01]  /*147a0*/  LOP3.LUT R41, R45, R44, RZ, 0xc0, !PT ;  /* 0x0000002c2d297212 */ /* 0x000fe200078ec0ff */
[----:B------:R-:W-:Y:S01]  /*147b0*/  FFMA.FTZ R186, R119, UR4, -R186 ;  /* 0x0000000477ba7c23 */ /* 0x000fe200080108ba */
[----:B------:R-:W-:Y:S01]  /*147c0*/  LOP3.LUT R44, R63, R228, RZ, 0x3c, !PT ;  /* 0x000000e43f2c7212 */ /* 0x000fe200078e3cff */
[----:B------:R-:W-:Y:S01]  /*147d0*/  VIADD R214, R214, 0xffffffff ;  /* 0xffffffffd6d67836 */ /* 0x000fe20000000000 */
[----:B------:R-:W-:Y:S02]  /*147e0*/  LOP3.LUT R45, R62, R227, RZ, 0x3c, !PT ;  /* 0x000000e33e2d7212 */ /* 0x000fe400078e3cff */
[----:B------:R-:W-:Y:S01]  /*147f0*/  PRMT R57, R46, 0x7771, RZ ;  /* 0x000077712e397816 */ /* 0x000fe200000000ff */
[----:B------:R-:W-:Y:S01]  /*14800*/  IMAD.WIDE.U32 R50, R44, -0x2daee0ad, RZ ;  /* 0xd2511f532c327825 */ /* 0x000fe200078e00ff */
[C---:B------:R-:W-:Y:S01]  /*14810*/  LOP3.LUT R44, R48.reuse, 0xff, RZ, 0xc0, !PT ;  /* 0x000000ff302c7812 */ /* 0x040fe200078ec0ff */
[C---:B------:R-:W-:Y:S01]  /*14820*/  HMMA.16816.F32.BF16 R8, R40.reuse, R36, R8 ;  /* 0x000000242808723c */ /* 0x040fe20000041808 */
[----:B------:R-:W-:Y:S03]  /*14830*/  MUFU.EX2 R83, R79 ;  /* 0x0000004f00537308 */ /* 0x000fe60000000800 */
[----:B------:R-:W-:Y:S01]  /*14840*/  LOP3.LUT R36, R48, 0xffff, RZ, 0xc0, !PT ;  /* 0x0000ffff30247812 */ /* 0x000fe200078ec0ff */
[----:B------:R-:W-:Y:S01]  /*14850*/  IMAD.WIDE.U32 R54, R45, -0x2daee0ad, RZ ;  /* 0xd2511f532d367825 */ /* 0x000fe200078e00ff */
[----:B------:R-:W-:Y:S02]  /*14860*/  LOP3.LUT R45, R234, UR23, R51, 0x96, !PT ;  /* 0x00000017ea2d7c12 */ /* 0x000fe4000f8e9633 */
[----:B------:R-:W-:Y:S01]  /*14870*/  SHF.R.U32.HI R37, RZ, 0x8, R36 ;  /* 0x00000008ff257819 */ /* 0x000fe20000011624 */
[-C--:B------:R-:W-:Y:S02]  /*14880*/  HMMA.16816.F32.BF16 R12, R40, R38.reuse, R12 ;  /* 0x00000026280c723c */ /* 0x080fe4000004180c */
[----:B------:R2:W-:Y:S01]  /*14890*/  MUFU.EX2 R79, R75 ;  /* 0x0000004b004f7308 */ /* 0x0005e20000000800 */
[----:B-1----:R-:W-:Y:S01]  /*148a0*/  PRMT R77, R61, 0x5410, R66 ;  /* 0x000054103d4d7816 */ /* 0x002fe20000000042 */
[----:B------:R-:W-:Y:S01]  /*148b0*/  IMAD.WIDE.U32 R58, R45, -0x326172a9, RZ ;  /* 0xcd9e8d572d3a7825 */ /* 0x000fe200078e00ff */
[----:B------:R-:W-:Y:S02]  /*148c0*/  LOP3.LUT R50, R50, UR22, R55, 0x96, !PT ;  /* 0x0000001632327c12 */ /* 0x000fe4000f8e9637 */
[----:B------:R-:W-:Y:S01]  /*148d0*/  PRMT R36, R48, 0x7632, R36 ;  /* 0x0000763230247816 */ /* 0x000fe20000000024 */
[C---:B------:R-:W-:Y:S04]  /*148e0*/  HMMA.16816.F32.BF16 R16, R28.reuse, R38, R16 ;  /* 0x000000261c10723c */ /* 0x040fe80000041810 */
[----:B------:R-:W-:Y:S01]  /*148f0*/  MUFU.EX2 R175, R81 ;  /* 0x0000005100af7308 */ /* 0x000fe20000000800 */
[----:B------:R-:W-:Y:S01]  /*14900*/  PRMT R61, R44, 0x5410, R37 ;  /* 0x000054102c3d7816 */ /* 0x000fe20000000025 */
[----:B------:R-:W-:Y:S01]  /*14910*/  IMAD.WIDE.U32 R50, R50, -0x326172a9, RZ ;  /* 0xcd9e8d5732327825 */ /* 0x000fe200078e00ff */
[----:B------:R-:W-:Y:S02]  /*14920*/  LOP3.LUT R44, R222, UR9, R59, 0x96, !PT ;  /* 0x00000009de2c7c12 */ /* 0x000fe4000f8e963b */
[----:B------:R-:W-:Y:S05]  /*14930*/  SHF.R.U32.HI R48, RZ, 0x18, R48 ;  /* 0x00000018ff307819 */ /* 0x000fea0000011630 */
[----:B------:R1:W-:Y:S01]  /*14940*/  MUFU.EX2 R81, R73 ;  /* 0x0000004900517308 */ /* 0x0003e20000000800 */
[----:B------:R-:W-:Y:S01]  /*14950*/  LOP3.LUT R36, R36, 0xff, RZ, 0xc0, !PT ;  /* 0x000000ff24247812 */ /* 0x000fe200078ec0ff */
[----:B------:R-:W-:Y:S01]  /*14960*/  IMAD.WIDE.U32 R44, R44, -0x2daee0ad, RZ ;  /* 0xd2511f532c2c7825 */ /* 0x000fe200078e00ff */
[----:B------:R-:W-:Y:S02]  /*14970*/  PRMT R46, R46, 0x7772, RZ ;  /* 0x000077722e2e7816 */ /* 0x000fe400000000ff */
[----:B------:R-:W-:Y:S02]  /*14980*/  PRMT R62, R36, 0x5410, R48 ;  /* 0x00005410243e7816 */ /* 0x000fe40000000030 */
[----:B------:R-:W-:Y:S03]  /*14990*/  LOP3.LUT R36, R58, UR8, R51, 0x96, !PT ;  /* 0x000000083a247c12 */ /* 0x000fe6000f8e9633 */
[----:B------:R-:W3:Y:S01]  /*149a0*/  MUFU.EX2 R178, R80 ;  /* 0x0000005000b27308 */ /* 0x000ee20000000800 */
[----:B------:R-:W-:Y:S02]  /*149b0*/  PRMT R69, R46, 0x5410, R47 ;  /* 0x000054102e457816 */ /* 0x000fe4000000002f */
[----:B------:R-:W-:Y:S01]  /*149c0*/  LOP3.LUT R37, R145, 0xff, RZ, 0xc0, !PT ;  /* 0x000000ff91257812 */ /* 0x000fe200078ec0ff */
[----:B------:R-:W-:Y:S01]  /*149d0*/  IMAD.MOV.U32 R145, RZ, RZ, R72 ;  /* 0x000000ffff917224 */ /* 0x000fe200078e0048 */
[----:B------:R-:W-:Y:S01]  /*149e0*/  LOP3.LUT R46, R54, UR21, R45, 0x96, !PT ;  /* 0x00000015362e7c12 */ /* 0x000fe2000f8e962d */
[----:B------:R-:W-:Y:S01]  /*149f0*/  IMAD.WIDE.U32 R54, R36, -0x2daee0ad, RZ ;  /* 0xd2511f5324367825 */ /* 0x000fe200078e00ff */
[----:B------:R-:W-:Y:S03]  /*14a00*/  LOP3.LUT R45, R150, 0xff, RZ, 0xc0, !PT ;  /* 0x000000ff962d7812 */ /* 0x000fe600078ec0ff */
[----:B------:R4:W5:Y:S01]  /*14a10*/  MUFU.EX2 R80, R74 ;  /* 0x0000004a00507308 */ /* 0x0009620000000800 */
[----:B------:R-:W-:Y:S01]  /*14a20*/  LOP3.LUT R60, R60, 0xff00ff, RZ, 0xc0, !PT ;  /* 0x00ff00ff3c3c7812 */ /* 0x000fe200078ec0ff */
[----:B------:R-:W-:Y:S01]  /*14a30*/  IMAD.MOV.U32 R150, RZ, RZ, R76 ;  /* 0x000000ffff967224 */ /* 0x000fe200078e004c */
[----:B------:R-:W-:Y:S01]  /*14a40*/  PRMT R76, R37, 0x5410, R147 ;  /* 0x00005410254c7816 */ /* 0x000fe20000000093 */
[----:B------:R-:W-:Y:S01]  /*14a50*/  IMAD.WIDE.U32 R46, R46, -0x326172a9, RZ ;  /* 0xcd9e8d572e2e7825 */ /* 0x000fe200078e00ff */
[----:B------:R-:W-:Y:S01]  /*14a60*/  LOP3.LUT R44, R44, UR20, R55, 0x96, !PT ;  /* 0x000000142c2c7c12 */ /* 0x000fe2000f8e9637 */
[----:B------:R-:W1:Y:S01]  /*14a70*/  LDSM.16.MT88.4 R36, [R210+0x4c00] ;  /* 0x004c0000d224783b */ /* 0x000e620000004200 */
[----:B--2---:R-:W-:Y:S01]  /*14a80*/  PRMT R75, R45, 0x5410, R151 ;  /* 0x000054102d4b7816 */ /* 0x004fe20000000097 */
[----:B------:R-:W-:Y:S01]  /*14a90*/  IMAD.MOV.U32 R151, RZ, RZ, R146 ;  /* 0x000000ffff977224 */ /* 0x000fe200078e0092 */
[----:B------:R-:W-:Y:S01]  /*14aa0*/  LOP3.LUT R50, R50, UR11, R47, 0x96, !PT ;  /* 0x0000000b32327c12 */ /* 0x000fe2000f8e962f */
[----:B------:R-:W-:Y:S01]  /*14ab0*/  IMAD.WIDE.U32 R44, R44, -0x326172a9, RZ ;  /* 0xcd9e8d572c2c7825 */ /* 0x000fe200078e00ff */
[--C-:B------:R-:W-:Y:S01]  /*14ac0*/  HSET2.LE.AND R55, R76, R184.reuse, PT ;  /* 0x000000b84c377233 */ /* 0x100fe20003803000 */
[----:B------:R-:W-:Y:S01]  /*14ad0*/  MUFU.EX2 R96, R96 ;  /* 0x0000006000607308 */ /* 0x000fe20000000800 */
[--C-:B------:R-:W-:Y:S01]  /*14ae0*/  HSET2.LE.AND R59, R78, R184.reuse, PT ;  /* 0x000000b84e3b7233 */ /* 0x100fe20003803000 */
[----:B------:R-:W2:Y:S01]  /*14af0*/  LDL.LU R147, [R1+0x38] ;  /* 0x0000380001937983 */ /* 0x000ea20000300800 */
[----:B------:R-:W-:Y:S01]  /*14b00*/  LOP3.LUT R45, R46, UR5, R45, 0x96, !PT ;  /* 0x000000052e2d7c12 */ /* 0x000fe2000f8e962d */
[----:B------:R-:W-:Y:S01]  /*14b10*/  IMAD.MOV.U32 R46, RZ, RZ, R44 ;  /* 0x000000ffff2e7224 */ /* 0x000fe200078e002c */
[----:B------:R-:W-:Y:S01]  /*14b20*/  PRMT R47, R44, 0x7771, RZ ;  /* 0x000077712c2f7816 */ /* 0x000fe200000000ff */
[----:B------:R-:W-:Y:S01]  /*14b30*/  IMAD.MOV.U32 R146, RZ, RZ, R70 ;  /* 0x000000ffff927224 */ /* 0x000fe200078e0046 */
[--C-:B------:R-:W-:Y:S03]  /*14b40*/  HSET2.LE.AND R60, R60, R184.reuse, PT ;  /* 0x000000b83c3c7233 */ /* 0x100fe60003803000 */
[----:B------:R-:W5:Y:S01]  /*14b50*/  MUFU.EX2 R97, R97 ;  /* 0x0000006100617308 */ /* 0x000f620000000800 */
[----:B------:R-:W-:Y:S02]  /*14b60*/  LOP3.LUT R46, R46, 0xff, RZ, 0xc0, !PT ;  /* 0x000000ff2e2e7812 */ /* 0x000fe400078ec0ff */
[--C-:B------:R-:W-:Y:S02]  /*14b70*/  HSET2.LE.AND R61, R61, R184.reuse, PT ;  /* 0x000000b83d3d7233 */ /* 0x100fe40003803000 */
[----:B------:R-:W-:Y:S02]  /*14b80*/  PRMT R63, R46, 0x5410, R47 ;  /* 0x000054102e3f7816 */ /* 0x000fe4000000002f */
[C---:B------:R-:W-:Y:S03]  /*14b90*/  PRMT R47, R44.reuse, 0x7773, RZ ;  /* 0x000077732c2f7816 */ /* 0x040fe600000000ff */
[----:B------:R-:W-:Y:S01]  /*14ba0*/  MUFU.EX2 R98, R98 ;  /* 0x0000006200627308 */ /* 0x000fe20000000800 */
[----:B------:R-:W-:Y:S02]  /*14bb0*/  PRMT R44, R44, 0x7772, RZ ;  /* 0x000077722c2c7816 */ /* 0x000fe400000000ff */
[----:B------:R-:W-:Y:S02]  /*14bc0*/  LOP3.LUT R46, R56, 0xff, RZ, 0xc0, !PT ;  /* 0x000000ff382e7812 */ /* 0x000fe400078ec0ff */
[----:B------:R-:W-:Y:S02]  /*14bd0*/  PRMT R64, R44, 0x5410, R47 ;  /* 0x000054102c407816 */ /* 0x000fe4000000002f */
[C---:B------:R-:W-:Y:S03]  /*14be0*/  LOP3.LUT R44, R45.reuse, 0xffff, RZ, 0xc0, !PT ;  /* 0x0000ffff2d2c7812 */ /* 0x040fe600078ec0ff */
[----:B------:R-:W5:Y:S01]  /*14bf0*/  MUFU.EX2 R99, R99 ;  /* 0x0000006300637308 */ /* 0x000f620000000800 */
[----:B------:R-:W-:Y:S02]  /*14c00*/  PRMT R67, R46, 0x5410, R57 ;  /* 0x000054102e437816 */ /* 0x000fe40000000039 */
[----:B------:R-:W-:Y:S02]  /*14c10*/  LOP3.LUT R46, R45, 0xff, RZ, 0xc0, !PT ;  /* 0x000000ff2d2e7812 */ /* 0x000fe400078ec0ff */
[----:B------:R-:W-:Y:S02]  /*14c20*/  SHF.R.U32.HI R44, RZ, 0x8, R44 ;  /* 0x00000008ff2c7819 */ /* 0x000fe4000001162c */
[----:B------:R-:W-:Y:S03]  /*14c30*/  LOP3.LUT R56, R77, 0xff00ff, RZ, 0xc0, !PT ;  /* 0x00ff00ff4d387812 */ /* 0x000fe600078ec0ff */
[----:B------:R-:W-:Y:S01]  /*14c40*/  MUFU.EX2 R84, R84 ;  /* 0x0000005400547308 */ /* 0x000fe20000000800 */
[----:B------:R-:W-:Y:S01]  /*14c50*/  PRMT R65, R46, 0x5410, R44 ;  /* 0x000054102e417816 */ /* 0x000fe2000000002c */
[-C--:B-1----:R-:W-:Y:S03]  /*14c60*/  HMMA.16816.F32.BF16 R32, R28, R36.reuse, R32 ;  /* 0x000000241c20723c */ /* 0x082fe60000041820 */
[C---:B------:R-:W-:Y:S02]  /*14c70*/  LOP3.LUT R44, R52.reuse, 0xff, RZ, 0xc0, !PT ;  /* 0x000000ff342c7812 */ /* 0x040fe400078ec0ff */
[--C-:B------:R-:W-:Y:S03]  /*14c80*/  HSET2.LE.AND R56, R56, R184.reuse, PT ;  /* 0x000000b838387233 */ /* 0x100fe60003803000 */
[----:B------:R-:W1:Y:S01]  /*14c90*/  MUFU.EX2 R85, R85 ;  /* 0x0000005500557308 */ /* 0x000e620000000800 */
[--C-:B------:R-:W-:Y:S01]  /*14ca0*/  HSET2.LE.AND R62, R62, R184.reuse, PT ;  /* 0x000000b83e3e7233 */ /* 0x100fe20003803000 */
[C---:B------:R-:W-:Y:S04]  /*14cb0*/  HMMA.16816.F32.BF16 R132, R40.reuse, R36, R132 ;  /* 0x000000242884723c */ /* 0x040fe80000041884 */
[----:B------:R-:W-:Y:S02]  /*14cc0*/  PRMT R37, R45, 0x7632, R37 ;  /* 0x000076322d257816 */ /* 0x000fe40000000025 */
[----:B------:R-:W-:Y:S02]  /*14cd0*/  LOP3.LUT R36, R52, 0xffff, RZ, 0xc0, !PT ;  /* 0x0000ffff34247812 */ /* 0x000fe400078ec0ff */
[----:B------:R-:W-:Y:S01]  /*14ce0*/  MUFU.EX2 R86, R86 ;  /* 0x0000005600567308 */ /* 0x000fe20000000800 */
[-C--:B------:R-:W-:Y:S03]  /*14cf0*/  HMMA.16816.F32.BF16 R20, R40, R38.reuse, R20 ;  /* 0x000000262814723c */ /* 0x080fe60000041814 */
[----:B------:R-:W-:Y:S02]  /*14d00*/  SHF.R.U32.HI R45, RZ, 0x18, R45 ;  /* 0x00000018ff2d7819 */ /* 0x000fe4000001162d */
[----:B------:R-:W-:Y:S02]  /*14d10*/  LOP3.LUT R37, R37, 0xff, RZ, 0xc0, !PT ;  /* 0x000000ff25257812 */ /* 0x000fe400078ec0ff */
[----:B------:R-:W-:Y:S01]  /*14d20*/  SHF.R.U32.HI R36, RZ, 0x8, R36 ;  /* 0x00000008ff247819 */ /* 0x000fe20000011624 */
[----:B------:R-:W-:Y:S01]  /*14d30*/  HMMA.16816.F32.BF16 R24, R28, R38, R24 ;  /* 0x000000261c18723c */ /* 0x000fe20000041818 */
[----:B------:R-:W1:Y:S03]  /*14d40*/  MUFU.EX2 R87, R87 ;  /* 0x0000005700577308 */ /* 0x000e660000000800 */
[----:B------:R-:W-:Y:S02]  /*14d50*/  PRMT R66, R37, 0x5410, R45 ;  /* 0x0000541025427816 */ /* 0x000fe4000000002d */
[----:B------:R-:W-:Y:S01]  /*14d60*/  PRMT R51, R44, 0x5410, R36 ;  /* 0x000054102c337816 */ /* 0x000fe20000000024 */
[----:B------:R-:W-:Y:S01]  /*14d70*/  IMAD.WIDE.U32 R36, R50, -0x2daee0ad, RZ ;  /* 0xd2511f5332247825 */ /* 0x000fe200078e00ff */
[----:B------:R-:W-:Y:S03]  /*14d80*/  PRMT R44, R52, 0x7632, R44 ;  /* 0x00007632342c7816 */ /* 0x000fe6000000002c */
[----:B------:R-:W-:Y:S01]  /*14d90*/  MUFU.EX2 R112, R112 ;  /* 0x0000007000707308 */ /* 0x000fe20000000800 */
[----:B------:R-:W-:Y:S02]  /*14da0*/  SHF.R.U32.HI R45, RZ, 0x18, R52 ;  /* 0x00000018ff2d7819 */ /* 0x000fe40000011634 */
[----:B------:R-:W-:Y:S01]  /*14db0*/  LOP3.LUT R47, R54, UR15, R37, 0x96, !PT ;  /* 0x0000000f362f7c12 */ /* 0x000fe2000f8e9625 */
[----:B------:R-:W-:Y:S01]  /*14dc0*/  IMAD.MOV.U32 R37, RZ, RZ, R36 ;  /* 0x000000ffff257224 */ /* 0x000fe200078e0024 */
[----:B------:R-:W-:Y:S02]  /*14dd0*/  LOP3.LUT R44, R44, 0xff, RZ, 0xc0, !PT ;  /* 0x000000ff2c2c7812 */ /* 0x000fe400078ec0ff */
[----:B------:R-:W-:Y:S03]  /*14de0*/  PRMT R46, R36, 0x7773, RZ ;  /* 0x00007773242e7816 */ /* 0x000fe600000000ff */
[----:B------:R-:W-:Y:S01]  /*14df0*/  MUFU.EX2 R113, R113 ;  /* 0x0000007100717308 */ /* 0x000fe20000000800 */
[----:B------:R-:W-:Y:S02]  /*14e00*/  PRMT R54, R44, 0x5410, R45 ;  /* 0x000054102c367816 */ /* 0x000fe4000000002d */
[C---:B------:R-:W-:Y:S02]  /*14e10*/  PRMT R44, R36.reuse, 0x7771, RZ ;  /* 0x00007771242c7816 */ /* 0x040fe400000000ff */
[----:B------:R-:W-:Y:S02]  /*14e20*/  LOP3.LUT R37, R37, 0xff, RZ, 0xc0, !PT ;  /* 0x000000ff25257812 */ /* 0x000fe400078ec0ff */
[----:B------:R-:W-:Y:S03]  /*14e30*/  PRMT R45, R36, 0x7772, RZ ;  /* 0x00007772242d7816 */ /* 0x000fe600000000ff */
[----:B------:R-:W-:Y:S01]  /*14e40*/  MUFU.EX2 R114, R114 ;  /* 0x0000007200727308 */ /* 0x000fe20000000800 */
[----:B------:R-:W-:Y:S02]  /*14e50*/  PRMT R73, R37, 0x5410, R44 ;  /* 0x0000541025497816 */ /* 0x000fe4000000002c */
[C---:B------:R-:W-:Y:S02]  /*14e60*/  LOP3.LUT R37, R53.reuse, 0xffff, RZ, 0xc0, !PT ;  /* 0x0000ffff35257812 */ /* 0x040fe400078ec0ff */
[----:B------:R-:W-:Y:S02]  /*14e70*/  PRMT R40, R53, 0x7632, R40 ;  /* 0x0000763235287816 */ /* 0x000fe40000000028 */
[C---:B------:R-:W-:Y:S03]  /*14e80*/  LOP3.LUT R36, R49.reuse, 0xffff, RZ, 0xc0, !PT ;  /* 0x0000ffff31247812 */ /* 0x040fe600078ec0ff */
[----:B------:R-:W-:Y:S01]  /*14e90*/  MUFU.EX2 R115, R115 ;  /* 0x0000007300737308 */ /* 0x000fe20000000800 */
[----:B------:R-:W-:Y:S02]  /*14ea0*/  SHF.R.U32.HI R41, RZ, 0x8, R37 ;  /* 0x00000008ff297819 */ /* 0x000fe40000011625 */
[----:B------:R-:W-:Y:S02]  /*14eb0*/  LOP3.LUT R37, R40, 0xff, RZ, 0xc0, !PT ;  /* 0x000000ff28257812 */ /* 0x000fe400078ec0ff */
[----:B------:R-:W-:Y:S02]  /*14ec0*/  SHF.R.U32.HI R36, RZ, 0x8, R36 ;  /* 0x00000008ff247819 */ /* 0x000fe40000011624 */
[----:B------:R-:W-:Y:S03]  /*14ed0*/  SHF.R.U32.HI R43, RZ, 0x18, R53 ;  /* 0x00000018ff2b7819 */ /* 0x000fe60000011635 */
[----:B------:R-:W-:Y:S01]  /*14ee0*/  MUFU.EX2 R100, R100 ;  /* 0x0000006400647308 */ /* 0x000fe20000000800 */
[----:B------:R-:W-:Y:S02]  /*14ef0*/  LOP3.LUT R42, R49, 0xff, RZ, 0xc0, !PT ;  /* 0x000000ff312a7812 */ /* 0x000fe400078ec0ff */
[----:B------:R-:W-:Y:S02]  /*14f00*/  PRMT R58, R37, 0x5410, R43 ;  /* 0x00005410253a7816 */ /* 0x000fe4000000002b */
[----:B------:R-:W-:Y:S02]  /*14f10*/  PRMT R70, R42, 0x5410, R36 ;  /* 0x000054102a467816 */ /* 0x000fe40000000024 */
[----:B------:R-:W-:Y:S01]  /*14f20*/  LOP3.LUT R40, R168, 0xff00ff, RZ, 0xc0, !PT ;  /* 0x00ff00ffa8287812 */ /* 0x000fe200078ec0ff */
[----:B------:R-:W4:Y:S01]  /*14f30*/  LDSM.16.MT88.4 R36, [R208+0x5000] ;  /* 0x00500000d024783b */ /* 0x000f220000004200 */
[--C-:B------:R-:W-:Y:S01]  /*14f40*/  HSET2.LE.AND R28, R166, R184.reuse, PT ;  /* 0x000000b8a61c7233 */ /* 0x100fe20003803000 */
[----:B------:R-:W-:Y:S01]  /*14f50*/  IMAD.MOV.U32 R168, RZ, RZ, R71 ;  /* 0x000000ffffa87224 */ /* 0x000fe200078e0047 */
[----:B---3--:R-:W-:Y:S01]  /*14f60*/  F2FP.BF16.F32.PACK_AB R30, R175, R178 ;  /* 0x000000b2af1e723e */ /* 0x008fe200000010ff */
[----:B------:R-:W-:Y:S01]  /*14f70*/  MUFU.EX2 R101, R101 ;  /* 0x0000006500657308 */ /* 0x000fe20000000800 */
[--C-:B------:R-:W-:Y:S02]  /*14f80*/  HSET2.LE.AND R29, R40, R184.reuse, PT ;  /* 0x000000b8281d7233 */ /* 0x100fe40003803000 */
[----:B------:R-:W-:Y:S01]  /*14f90*/  LOP3.LUT R44, R53, 0xff, RZ, 0xc0, !PT ;  /* 0x000000ff352c7812 */ /* 0x000fe200078ec0ff */
[----:B------:R-:W3:Y:S01]  /*14fa0*/  LDL.LU R166, [R1+0x3c] ;  /* 0x00003c0001a67983 */ /* 0x000ee20000300800 */
[----:B------:R-:W-:Y:S02]  /*14fb0*/  F2FP.BF16.F32.PACK_AB R31, R173, R174 ;  /* 0x000000aead1f723e */ /* 0x000fe400000010ff */
[----:B------:R-:W-:Y:S03]  /*14fc0*/  LOP3.LUT R30, R30, R28, RZ, 0xc0, !PT ;  /* 0x0000001c1e1e7212 */ /* 0x000fe600078ec0ff */
[----:B------:R-:W-:Y:S01]  /*14fd0*/  MUFU.EX2 R102, R102 ;  /* 0x0000006600667308 */ /* 0x000fe20000000800 */
[----:B------:R-:W-:Y:S02]  /*14fe0*/  PRMT R57, R44, 0x5410, R41 ;  /* 0x000054102c397816 */ /* 0x000fe40000000029 */
[----:B------:R-:W-:Y:S02]  /*14ff0*/  LOP3.LUT R31, R31, R29, RZ, 0xc0, !PT ;  /* 0x0000001d1f1f7212 */ /* 0x000fe400078ec0ff */
[--C-:B------:R-:W-:Y:S01]  /*15000*/  HSET2.LE.AND R42, R156, R184.reuse, PT ;  /* 0x000000b89c2a7233 */ /* 0x100fe20003803000 */
[----:B------:R-:W-:Y:S01]  /*15010*/  IMAD.MOV.U32 R156, RZ, RZ, R68 ;  /* 0x000000ffff9c7224 */ /* 0x000fe200078e0044 */
[--C-:B------:R-:W-:Y:S03]  /*15020*/  HSET2.LE.AND R28, R152, R184.reuse, PT ;  /* 0x000000b8981c7233 */ /* 0x100fe60003803000 */
[----:B------:R-:W-:Y:S01]  /*15030*/  MUFU.EX2 R103, R103 ;  /* 0x0000006700677308 */ /* 0x000fe20000000800 */
[----:B------:R-:W-:Y:S02]  /*15040*/  LOP3.LUT R44, R159, 0xff00ff, RZ, 0xc0, !PT ;  /* 0x00ff00ff9f2c7812 */ /* 0x000fe400078ec0ff */
[----:B------:R-:W-:Y:S02]  /*15050*/  F2FP.BF16.F32.PACK_AB R43, R160, R161 ;  /* 0x000000a1a02b723e */ /* 0x000fe400000010ff */
[--C-:B------:R-:W-:Y:S02]  /*15060*/  HSET2.LE.AND R40, R144, R184.reuse, PT ;  /* 0x000000b890287233 */ /* 0x100fe40003803000 */
[----:B------:R-:W-:Y:S03]  /*15070*/  F2FP.BF16.F32.PACK_AB R29, R162, R154 ;  /* 0x0000009aa21d723e */ /* 0x000fe600000010ff */
[----:B------:R-:W-:Y:S01]  /*15080*/  MUFU.EX2 R108, R108 ;  /* 0x0000006c006c7308 */ /* 0x000fe20000000800 */
[----:B------:R-:W-:Y:S02]  /*15090*/  F2FP.BF16.F32.PACK_AB R41, R155, R148 ;  /* 0x000000949b29723e */ /* 0x000fe400000010ff */
[----:B------:R-:W-:Y:S02]  /*150a0*/  LOP3.LUT R42, R43, R42, RZ, 0xc0, !PT ;  /* 0x0000002a2b2a7212 */ /* 0x000fe400078ec0ff */
[----:B------:R-:W-:Y:S02]  /*150b0*/  LOP3.LUT R28, R29, R28, RZ, 0xc0, !PT ;  /* 0x0000001c1d1c7212 */ /* 0x000fe400078ec0ff */
[----:B------:R-:W-:Y:S03]  /*150c0*/  LOP3.LUT R29, R41, R40, RZ, 0xc0, !PT ;  /* 0x00000028291d7212 */ /* 0x000fe600078ec0ff */
[----:B------:R-:W1:Y:S01]  /*150d0*/  MUFU.EX2 R109, R109 ;  /* 0x0000006d006d7308 */ /* 0x000e620000000800 */
[--C-:B------:R-:W-:Y:S02]  /*150e0*/  HSET2.LE.AND R43, R44, R184.reuse, PT ;  /* 0x000000b82c2b7233 */ /* 0x100fe40003803000 */
[--C-:B------:R-:W-:Y:S02]  /*150f0*/  HSET2.LE.AND R41, R153, R184.reuse, PT ;  /* 0x000000b899297233 */ /* 0x100fe40003803000 */
[----:B------:R-:W-:Y:S01]  /*15100*/  F2FP.BF16.F32.PACK_AB R40, R83, R149 ;  /* 0x000000955328723e */ /* 0x000fe200000010ff */
[-C--:B----4-:R-:W-:Y:S04]  /*15110*/  HMMA.16816.F32.BF16 R4, R28, R36.reuse, R4 ;  /* 0x000000241c04723c */ /* 0x090fe80000041804 */
[----:B------:R-:W-:Y:S01]  /*15120*/  MUFU.EX2 R110, R110 ;  /* 0x0000006e006e7308 */ /* 0x000fe20000000800 */
[----:B------:R-:W-:Y:S02]  /*15130*/  PRMT R74, R45, 0x5410, R46 ;  /* 0x000054102d4a7816 */ /* 0x000fe4000000002e */
[--C-:B------:R-:W-:Y:S02]  /*15140*/  HSET2.LE.AND R45, R142, R184.reuse, PT ;  /* 0x000000b88e2d7233 */ /* 0x100fe40003803000 */
[----:B------:R-:W-:Y:S02]  /*15150*/  F2FP.BF16.F32.PACK_AB R44, R81, R82 ;  /* 0x00000052512c723e */ /* 0x000fe400000010ff */
[----:B-----5:R-:W-:Y:S03]  /*15160*/  F2FP.BF16.F32.PACK_AB R46, R79, R80 ;  /* 0x000000504f2e723e */ /* 0x020fe600000010ff */
[----:B------:R-:W-:Y:S01]  /*15170*/  MUFU.EX2 R111, R111 ;  /* 0x0000006f006f7308 */ /* 0x000fe20000000800 */
[----:B------:R-:W-:Y:S02]  /*15180*/  LOP3.LUT R43, R40, R43, RZ, 0xc0, !PT ;  /* 0x0000002b282b7212 */ /* 0x000fe400078ec0ff */
[----:B------:R-:W-:Y:S02]  /*15190*/  LOP3.LUT R40, R44, R41, RZ, 0xc0, !PT ;  /* 0x000000292c287212 */ /* 0x000fe400078ec0ff */
[----:B------:R-:W-:Y:S02]  /*151a0*/  LOP3.LUT R41, R46, R45, RZ, 0xc0, !PT ;  /* 0x0000002d2e297212 */ /* 0x000fe400078ec0ff */
[----:B------:R-:W-:Y:S03]  /*151b0*/  PRMT R45, R49, 0x7632, R45 ;  /* 0x00007632312d7816 */ /* 0x000fe6000000002d */
[----:B------:R-:W-:Y:S01]  /*151c0*/  MUFU.EX2 R104, R104 ;  /* 0x0000006800687308 */ /* 0x000fe20000000800 */
[C---:B------:R-:W-:Y:S02]  /*151d0*/  LOP3.LUT R44, R47.reuse, 0xffff, RZ, 0xc0, !PT ;  /* 0x0000ffff2f2c7812 */ /* 0x040fe400078ec0ff */
[C---:B------:R-:W-:Y:S01]  /*151e0*/  PRMT R46, R47.reuse, 0x7632, R46 ;  /* 0x000076322f2e7816 */ /* 0x040fe2000000002e */
[C---:B------:R-:W-:Y:S04]  /*151f0*/  HMMA.16816.F32.BF16 R8, R40.reuse, R36, R8 ;  /* 0x000000242808723c */ /* 0x040fe80000041808 */
[----:B------:R-:W-:Y:S02]  /*15200*/  LOP3.LUT R48, R47, 0xff, RZ, 0xc0, !PT ;  /* 0x000000ff2f307812 */ /* 0x000fe400078ec0ff */
[----:B------:R-:W-:Y:S01]  /*15210*/  MUFU.EX2 R105, R105 ;  /* 0x0000006900697308 */ /* 0x000fe20000000800 */
[----:B------:R-:W-:Y:S01]  /*15220*/  SHF.R.U32.HI R49, RZ, 0x18, R49 ;  /* 0x00000018ff317819 */ /* 0x000fe20000011631 */
[-C--:B------:R-:W-:Y:S03]  /*15230*/  HMMA.16816.F32.BF16 R12, R40, R38.reuse, R12 ;  /* 0x00000026280c723c */ /* 0x080fe6000004180c */
[----:B------:R-:W-:Y:S02]  /*15240*/  SHF.R.U32.HI R47, RZ, 0x18, R47 ;  /* 0x00000018ff2f7819 */ /* 0x000fe4000001162f */
[----:B------:R-:W-:Y:S03]  /*15250*/  LOP3.LUT R45, R45, 0xff, RZ, 0xc0, !PT ;  /* 0x000000ff2d2d7812 */ /* 0x000fe600078ec0ff */
[----:B------:R-:W-:Y:S01]  /*15260*/  MUFU.EX2 R106, R106 ;  /* 0x0000006a006a7308 */ /* 0x000fe20000000800 */
[----:B------:R-:W-:Y:S01]  /*15270*/  SHF.R.U32.HI R44, RZ, 0x8, R44 ;  /* 0x00000008ff2c7819 */ /* 0x000fe2000001162c */
[C---:B------:R-:W-:Y:S04]  /*15280*/  HMMA.16816.F32.BF16 R16, R28.reuse, R38, R16 ;  /* 0x000000261c10723c */ /* 0x040fe80000041810 */
[----:B------:R-:W-:Y:S02]  /*15290*/  LOP3.LUT R46, R46, 0xff, RZ, 0xc0, !PT ;  /* 0x000000ff2e2e7812 */ /* 0x000fe400078ec0ff */
[----:B------:R-:W-:Y:S02]  /*152a0*/  PRMT R71, R45, 0x5410, R49 ;  /* 0x000054102d477816 */ /* 0x000fe40000000031 */
[----:B------:R-:W4:Y:S01]  /*152b0*/  MUFU.EX2 R107, R107 ;  /* 0x0000006b006b7308 */ /* 0x000f220000000800 */
[----:B------:R-:W-:Y:S02]  /*152c0*/  PRMT R68, R48, 0x5410, R44 ;  /* 0x0000541030447816 */ /* 0x000fe4000000002c */
[----:B------:R-:W-:Y:S02]  /*152d0*/  PRMT R72, R46, 0x5410, R47 ;  /* 0x000054102e487816 */ /* 0x000fe4000000002f */
[----:B------:R-:W5:Y:S01]  /*152e0*/  LDSM.16.MT88.4 R44, [R210+0x5000] ;  /* 0x00500000d22c783b */ /* 0x000f620000004200 */
[--C-:B------:R-:W-:Y:S02]  /*152f0*/  HSET2.LE.AND R37, R75, R184.reuse, PT ;  /* 0x000000b84b257233 */ /* 0x100fe40003803000 */
[--C-:B------:R-:W-:Y:S02]  /*15300*/  HSET2.LE.AND R53, R51, R184.reuse, PT ;  /* 0x000000b833357233 */ /* 0x100fe40003803000 */
[----:B------:R-:W-:Y:S01]  /*15310*/  MUFU.EX2 R187, R187 ;  /* 0x000000bb00bb7308 */ /* 0x000fe20000000800 */
[--C-:B------:R-:W-:Y:S02]  /*15320*/  HSET2.LE.AND R57, R57, R184.reuse, PT ;  /* 0x000000b839397233 */ /* 0x100fe40003803000 */
[--C-:B------:R-:W-:Y:S01]  /*15330*/  HSET2.LE.AND R58, R58, R184.reuse, PT ;  /* 0x000000b83a3a7233 */ /* 0x100fe20003803000 */
[----:B------:R-:W3:Y:S01]  /*15340*/  LDL.LU R75, [R1+0x40] ;  /* 0x00004000014b7983 */ /* 0x000ee20000300800 */
[----:B------:R-:W-:Y:S02]  /*15350*/  F2FP.BF16.F32.PACK_AB R38, R97, R96 ;  /* 0x000000606126723e */ /* 0x000fe400000010ff */
[--C-:B------:R-:W-:Y:S01]  /*15360*/  HSET2.LE.AND R54, R54, R184.reuse, PT ;  /* 0x000000b836367233 */ /* 0x100fe20003803000 */
[----:B------:R-:W2:Y:S01]  /*15370*/  LDSM.16.MT88.4 R48, [R208+0x5400] ;  /* 0x00540000d030783b */ /* 0x000ea20000004200 */
[----:B------:R-:W-:Y:S01]  /*15380*/  LOP3.LUT R38, R38, R37, RZ, 0xc0, !PT ;  /* 0x0000002526267212 */ /* 0x000fe200078ec0ff */
[----:B------:R-:W-:Y:S01]  /*15390*/  MUFU.EX2 R186, R186 ;  /* 0x000000ba00ba7308 */ /* 0x000fe20000000800 */
[----:B------:R-:W-:Y:S02]  /*153a0*/  F2FP.BF16.F32.PACK_AB R39, R99, R98 ;  /* 0x000000626327723e */ /* 0x000fe400000010ff */
[----:B-1----:R-:W-:Y:S02]  /*153b0*/  F2FP.BF16.F32.PACK_AB R36, R85, R84 ;  /* 0x000000545524723e */ /* 0x002fe400000010ff */
[----:B------:R-:W-:Y:S02]  /*153c0*/  F2FP.BF16.F32.PACK_AB R37, R87, R86 ;  /* 0x000000565725723e */ /* 0x000fe400000010ff */
[----:B------:R-:W-:Y:S03]  /*153d0*/  LOP3.LUT R36, R36, R53, RZ, 0xc0, !PT ;  /* 0x0000003524247212 */ /* 0x000fe600078ec0ff */
[----:B------:R-:W-:Y:S01]  /*153e0*/  MUFU.EX2 R120, R120 ;  /* 0x0000007800787308 */ /* 0x000fe20000000800 */
[----:B------:R-:W-:Y:S02]  /*153f0*/  LOP3.LUT R37, R37, R54, RZ, 0xc0, !PT ;  /* 0x0000003625257212 */ /* 0x000fe400078ec0ff */
[--C-:B------:R-:W-:Y:S02]  /*15400*/  HSET2.LE.AND R63, R63, R184.reuse, PT ;  /* 0x000000b83f3f7233 */ /* 0x100fe40003803000 */
[--C-:B------:R-:W-:Y:S02]  /*15410*/  HSET2.LE.AND R65, R65, R184.reuse, PT ;  /* 0x000000b841417233 */ /* 0x100fe40003803000 */
[--C-:B------:R-:W-:Y:S03]  /*15420*/  HSET2.LE.AND R66, R66, R184.reuse, PT ;  /* 0x000000b842427233 */ /* 0x100fe60003803000 */
[----:B------:R-:W-:Y:S01]  /*15430*/  MUFU.EX2 R122, R122 ;  /* 0x0000007a007a7308 */ /* 0x000fe20000000800 */
[----:B------:R-:W-:Y:S02]  /*15440*/  F2FP.BF16.F32.PACK_AB R54, R109, R108 ;  /* 0x0000006c6d36723e */ /* 0x000fe400000010ff */
[----:B----4-:R-:W-:Y:S02]  /*15450*/  F2FP.BF16.F32.PACK_AB R53, R107, R106 ;  /* 0x0000006a6b35723e */ /* 0x010fe400000010ff */
[----:B------:R-:W-:Y:S02]  /*15460*/  LOP3.LUT R54, R54, R63, RZ, 0xc0, !PT ;  /* 0x0000003f36367212 */ /* 0x000fe400078ec0ff */
[----:B------:R-:W-:Y:S03]  /*15470*/  LOP3.LUT R53, R53, R66, RZ, 0xc0, !PT ;  /* 0x0000004235357212 */ /* 0x000fe600078ec0ff */
[----:B------:R-:W1:Y:S01]  /*15480*/  MUFU.EX2 R123, R123 ;  /* 0x0000007b007b7308 */ /* 0x000e620000000800 */
[----:B------:R-:W-:Y:S01]  /*15490*/  LOP3.LUT R52, R137, 0xff00ff, RZ, 0xc0, !PT ;  /* 0x00ff00ff89347812 */ /* 0x000fe200078ec0ff */
[-C--:B-----5:R-:W-:Y:S03]  /*154a0*/  HMMA.16816.F32.BF16 R32, R28, R44.reuse, R32 ;  /* 0x0000002c1c20723c */ /* 0x0a0fe60000041820 */
[----:B------:R-:W-:Y:S01]  /*154b0*/  LOP3.LUT R64, R64, 0xff00ff, RZ, 0xc0, !PT ;  /* 0x00ff00ff40407812 */ /* 0x000fe200078ec0ff */
[----:B------:R-:W-:Y:S01]  /*154c0*/  IMAD.MOV.U32 R137, RZ, RZ, R2 ;  /* 0x000000ffff897224 */ /* 0x000fe200078e0002 */
[--C-:B------:R-:W-:Y:S03]  /*154d0*/  HSET2.LE.AND R52, R52, R184.reuse, PT ;  /* 0x000000b834347233 */ /* 0x100fe60003803000 */
[----:B------:R-:W4:Y:S01]  /*154e0*/  MUFU.EX2 R116, R116 ;  /* 0x0000007400747308 */ /* 0x000f220000000800 */
[--C-:B------:R-:W-:Y:S01]  /*154f0*/  HSET2.LE.AND R73, R73, R184.reuse, PT ;  /* 0x000000b849497233 */ /* 0x100fe20003803000 */
[C---:B------:R-:W-:Y:S01]  /*15500*/  HMMA.16816.F32.BF16 R132, R40.reuse, R44, R132 ;  /* 0x0000002c2884723c */ /* 0x040fe20000041884 */
[----:B------:R-:W5:Y:S03]  /*15510*/  LDL.LU R45, [R1+0x44] ;  /* 0x00004400012d7983 */ /* 0x000f660000300800 */
[----:B------:R-:W-:Y:S02]  /*15520*/  LOP3.LUT R39, R39, R52, RZ, 0xc0, !PT ;  /* 0x0000003427277212 */ /* 0x000fe400078ec0ff */
[--C-:B------:R-:W-:Y:S02]  /*15530*/  HSET2.LE.AND R64, R64, R184.reuse, PT ;  /* 0x000000b840407233 */ /* 0x100fe40003803000 */
[----:B------:R-:W3:Y:S01]  /*15540*/  MUFU.EX2 R118, R118 ;  /* 0x0000007600767308 */ /* 0x000ee20000000800 */
[-C--:B------:R-:W-:Y:S01]  /*15550*/  HMMA.16816.F32.BF16 R20, R40, R46.reuse, R20 ;  /* 0x0000002e2814723c */ /* 0x080fe20000041814 */
[----:B------:R-:W4:Y:S02]  /*15560*/  LDSM.16.MT88.4 R40, [R210+0x5400] ;  /* 0x00540000d228783b */ /* 0x000f240000004200 */
[--C-:B------:R-:W-:Y:S02]  /*15570*/  HSET2.LE.AND R68, R68, R184.reuse, PT ;  /* 0x000000b844447233 */ /* 0x100fe40003803000 */
[--C-:B------:R-:W-:Y:S02]  /*15580*/  HSET2.LE.AND R72, R72, R184.reuse, PT ;  /* 0x000000b848487233 */ /* 0x100fe40003803000 */
[--C-:B------:R-:W-:Y:S01]  /*15590*/  HSET2.LE.AND R67, R67, R184.reuse, PT ;  /* 0x000000b843437233 */ /* 0x100fe20003803000 */
[----:B------:R-:W-:Y:S04]  /*155a0*/  HMMA.16816.F32.BF16 R24, R28, R46, R24 ;  /* 0x0000002e1c18723c */ /* 0x000fe80000041818 */
[----:B------:R-:W-:Y:S02]  /*155b0*/  F2FP.BF16.F32.PACK_AB R31, R95, R94 ;  /* 0x0000005e5f1f723e */ /* 0x000fe400000010ff */
[----:B------:R-:W-:Y:S02]  /*155c0*/  F2FP.BF16.F32.PACK_AB R28, R89, R88 ;  /* 0x00000058591c723e */ /* 0x000fe400000010ff */
[-C--:B--2---:R-:W-:Y:S05]  /*155d0*/  HMMA.16816.F32.BF16 R4, R36, R48.reuse, R4 ;  /* 0x000000302404723c */ /* 0x084fea0000041804 */
[----:B------:R-:W-:Y:S02]  /*155e0*/  F2FP.BF16.F32.PACK_AB R29, R91, R90 ;  /* 0x0000005a5b1d723e */ /* 0x000fe400000010ff */
[----:B------:R-:W-:Y:S02]  /*155f0*/  LOP3.LUT R31, R31, R56, RZ, 0xc0, !PT ;  /* 0x000000381f1f7212 */ /* 0x000fe400078ec0ff */
[----:B------:R-:W-:Y:S02]  /*15600*/  LOP3.LUT R28, R28, R57, RZ, 0xc0, !PT ;  /* 0x000000391c1c7212 */ /* 0x000fe400078ec0ff */
[----:B------:R-:W-:Y:S02]  /*15610*/  LOP3.LUT R29, R29, R58, RZ, 0xc0, !PT ;  /* 0x0000003a1d1d7212 */ /* 0x000fe400078ec0ff */
[----:B------:R-:W-:Y:S02]  /*15620*/  F2FP.BF16.F32.PACK_AB R46, R113, R112 ;  /* 0x00000070712e723e */ /* 0x000fe400000010ff */
[----:B------:R-:W-:Y:S02]  /*15630*/  F2FP.BF16.F32.PACK_AB R47, R115, R114 ;  /* 0x00000072732f723e */ /* 0x000fe400000010ff */
[----:B------:R-:W-:Y:S02]  /*15640*/  LOP3.LUT R46, R46, R59, RZ, 0xc0, !PT ;  /* 0x0000003b2e2e7212 */ /* 0x000fe400078ec0ff */
[----:B------:R-:W-:Y:S02]  /*15650*/  LOP3.LUT R47, R47, R60, RZ, 0xc0, !PT ;  /* 0x0000003c2f2f7212 */ /* 0x000fe400078ec0ff */
[--C-:B------:R-:W-:Y:S02]  /*15660*/  HSET2.LE.AND R70, R70, R184.reuse, PT ;  /* 0x000000b846467233 */ /* 0x100fe40003803000 */
[--C-:B------:R-:W-:Y:S02]  /*15670*/  HSET2.LE.AND R71, R71, R184.reuse, PT ;  /* 0x000000b847477233 */ /* 0x100fe40003803000 */
[----:B------:R-:W-:Y:S02]  /*15680*/  LOP3.LUT R74, R74, 0xff00ff, RZ, 0xc0, !PT ;  /* 0x00ff00ff4a4a7812 */ /* 0x000fe400078ec0ff */
[----:B------:R-:W-:Y:S03]  /*15690*/  LOP3.LUT R69, R69, 0xff00ff, RZ, 0xc0, !PT ;  /* 0x00ff00ff45457812 */ /* 0x000fe600078ec0ff */
[--C-:B------:R-:W-:Y:S01]  /*156a0*/  HSET2.LE.AND R74, R74, R184.reuse, PT ;  /* 0x000000b84a4a7233 */ /* 0x100fe20003803000 */
[----:B------:R-:W-:Y:S01]  /*156b0*/  FFMA.FTZ R44, R3, R147, R168 ;  /* 0x00000093032c7223 */ /* 0x000fe200000100a8 */
[----:B------:R-:W-:Y:S02]  /*156c0*/  F2FP.BF16.F32.PACK_AB R3, R93, R92 ;  /* 0x0000005c5d03723e */ /* 0x000fe400000010ff */
[----:B------:R-:W-:Y:S02]  /*156d0*/  HSET2.LE.AND R69, R69, R184, PT ;  /* 0x000000b845457233 */ /* 0x000fe40003803000 */
[----:B------:R-:W-:Y:S01]  /*156e0*/  LOP3.LUT R30, R3, R55, RZ, 0xc0, !PT ;  /* 0x00000037031e7212 */ /* 0x000fe200078ec0ff */
[----:B------:R-:W-:Y:S01]  /*156f0*/  FADD.FTZ R3, R143, R44 ;  /* 0x0000002c8f037221 */ /* 0x000fe20000010000 */
[----:B------:R-:W-:Y:S02]  /*15700*/  F2FP.BF16.F32.PACK_AB R44, R101, R100 ;  /* 0x00000064652c723e */ /* 0x000fe400000010ff */
[----:B------:R-:W-:Y:S01]  /*15710*/  F2FP.BF16.F32.PACK_AB R55, R111, R110 ;  /* 0x0000006e6f37723e */ /* 0x000fe200000010ff */
[----:B------:R-:W-:Y:S01]  /*15720*/  FADD.FTZ R3, R165, R3 ;  /* 0x00000003a5037221 */ /* 0x000fe20000010000 */
[----:B------:R-:W-:Y:S01]  /*15730*/  LOP3.LUT R44, R44, R61, RZ, 0xc0, !PT ;  /* 0x0000003d2c2c7212 */ /* 0x000fe200078ec0ff */
[C---:B------:R-:W-:Y:S04]  /*15740*/  HMMA.16816.F32.BF16 R8, R28.reuse, R48, R8 ;  /* 0x000000301c08723c */ /* 0x040fe80000041808 */
[----:B------:R-:W-:Y:S01]  /*15750*/  LOP3.LUT R55, R55, R64, RZ, 0xc0, !PT ;  /* 0x0000004037377212 */ /* 0x000fe200078ec0ff */
[----:B------:R-:W-:Y:S01]  /*15760*/  FADD.FTZ R56, R157, R3 ;  /* 0x000000039d387221 */ /* 0x000fe20000010000 */
[----:B------:R-:W-:Y:S01]  /*15770*/  IMAD.MOV.U32 R157, RZ, RZ, R170 ;  /* 0x000000ffff9d7224 */ /* 0x000fe200078e00aa */
[----:B-1----:R-:W-:Y:S01]  /*15780*/  F2FP.BF16.F32.PACK_AB R165, R123, R122 ;  /* 0x0000007a7ba5723e */ /* 0x002fe200000010ff */
[-C--:B------:R-:W-:Y:S03]  /*15790*/  HMMA.16816.F32.BF16 R12, R28, R50.reuse, R12 ;  /* 0x000000321c0c723c */ /* 0x080fe6000004180c */
[----:B------:R-:W-:Y:S02]  /*157a0*/  LOP3.LUT R165, R165, R72, RZ, 0xc0, !PT ;  /* 0x00000048a5a57212 */ /* 0x000fe400078ec0ff */
[----:B------:R-:W-:Y:S02]  /*157b0*/  F2FP.BF16.F32.PACK_AB R170, R129, R128 ;  /* 0x0000008081aa723e */ /* 0x000fe400000010ff */
[----:B----4-:R-:W-:Y:S01]  /*157c0*/  F2FP.BF16.F32.PACK_AB R168, R187, R116 ;  /* 0x00000074bba8723e */ /* 0x010fe200000010ff */
[C---:B------:R-:W-:Y:S01]  /*157d0*/  HMMA.16816.F32.BF16 R16, R36.reuse, R50, R16 ;  /* 0x000000322410723c */ /* 0x040fe20000041810 */
[----:B------:R-:W1:Y:S03]  /*157e0*/  LDSM.16.MT88.4 R48, [R208+0x5800] ;  /* 0x00580000d030783b */ /* 0x000e660000004200 */
[----:B------:R-:W-:Y:S02]  /*157f0*/  LOP3.LUT R170, R170, R67, RZ, 0xc0, !PT ;  /* 0x00000043aaaa7212 */ /* 0x000fe400078ec0ff */
[----:B------:R-:W-:Y:S02]  /*15800*/  LOP3.LUT R168, R168, R70, RZ, 0xc0, !PT ;  /* 0x00000046a8a87212 */ /* 0x000fe400078ec0ff */
[-C--:B------:R-:W-:Y:S08]  /*15810*/  HMMA.16816.F32.BF16 R32, R36, R40.reuse, R32 ;  /* 0x000000282420723c */ /* 0x080ff00000041820 */
[C---:B------:R-:W-:Y:S08]  /*15820*/  HMMA.16816.F32.BF16 R132, R28.reuse, R40, R132 ;  /* 0x000000281c84723c */ /* 0x040ff00000041884 */
[-C--:B------:R-:W-:Y:S01]  /*15830*/  HMMA.16816.F32.BF16 R20, R28, R42.reuse, R20 ;  /* 0x0000002a1c14723c */ /* 0x080fe20000041814 */
[----:B------:R-:W2:Y:S07]  /*15840*/  LDSM.16.MT88.4 R28, [R210+0x5800] ;  /* 0x00580000d21c783b */ /* 0x000eae0000004200 */
[----:B------:R-:W-:Y:S04]  /*15850*/  HMMA.16816.F32.BF16 R24, R36, R42, R24 ;  /* 0x0000002a2418723c */ /* 0x000fe80000041818 */
[----:B---3--:R-:W-:Y:S01]  /*15860*/  FFMA.FTZ R141, R141, R166, R156 ;  /* 0x000000a68d8d7223 */ /* 0x008fe2000001009c */
[----:B------:R-:W-:Y:S03]  /*15870*/  F2FP.BF16.F32.PACK_AB R166, R185, R124 ;  /* 0x0000007cb9a6723e */ /* 0x000fe600000010ff */
[----:B------:R-:W-:Y:S01]  /*15880*/  FADD.FTZ R52, R150, R141 ;  /* 0x0000008d96347221 */ /* 0x000fe20000010000 */
[----:B------:R-:W-:Y:S03]  /*15890*/  LOP3.LUT R166, R166, R73, RZ, 0xc0, !PT ;  /* 0x00000049a6a67212 */ /* 0x000fe600078ec0ff */
[----:B------:R-:W-:Y:S01]  /*158a0*/  FADD.FTZ R52, R164, R52 ;  /* 0x00000034a4347221 */ /* 0x000fe20000010000 */
[----:B------:R-:W-:Y:S03]  /*158b0*/  F2FP.BF16.F32.PACK_AB R164, R121, R120 ;  /* 0x0000007879a4723e */ /* 0x000fe600000010ff */
[----:B------:R-:W-:Y:S01]  /*158c0*/  FADD.FTZ R57, R202, R52 ;  /* 0x00000034ca397221 */ /* 0x000fe20000010000 */
[----:B------:R-:W-:Y:S02]  /*158d0*/  F2FP.BF16.F32.PACK_AB R52, R105, R104 ;  /* 0x000000686934723e */ /* 0x000fe400000010ff */
[----:B------:R-:W-:Y:S01]  /*158e0*/  LOP3.LUT R164, R164, R68, RZ, 0xc0, !PT ;  /* 0x00000044a4a47212 */ /* 0x000fe200078ec0ff */
[----:B------:R-:W-:Y:S01]  /*158f0*/  FADD.FTZ R3, R248, R57 ;  /* 0x00000039f8037221 */ /* 0x000fe20000010000 */
[----:B------:R-:W-:Y:S03]  /*15900*/  LOP3.LUT R52, R52, R65, RZ, 0xc0, !PT ;  /* 0x0000004134347212 */ /* 0x000fe600078ec0ff */
[----:B------:R-:W-:Y:S04]  /*15910*/  FADD.FTZ R57, R247, R3 ;  /* 0x00000003f7397221 */ /* 0x000fe80000010000 */
[----:B------:R-:W-:Y:S01]  /*15920*/  FADD.FTZ R36, R157, R57 ;  /* 0x000000399d247221 */ /* 0x000fe20000010000 */
[----:B------:R-:W-:Y:S04]  /*15930*/  FFMA.FTZ R136, R136, R75, R151 ;  /* 0x0000004b88887223 */ /* 0x000fe80000010097 */
[----:B------:R-:W-:Y:S01]  /*15940*/  FADD.FTZ R58, R146, R136 ;  /* 0x00000088923a7221 */ /* 0x000fe20000010000 */
[----:B------:R-:W-:Y:S03]  /*15950*/  IMAD.MOV.U32 R136, RZ, RZ, R138 ;  /* 0x000000ffff887224 */ /* 0x000fe600078e008a */
[----:B------:R-:W-:Y:S02]  /*15960*/  FADD.FTZ R58, R158, R58 ;  /* 0x0000003a9e3a7221 */ /* 0x000fe40000010000 */
[----:B------:R-:W3:Y:S02]  /*15970*/  LDSM.16.MT88.4 R156, [R208+0x5c00] ;  /* 0x005c0000d09c783b */ /* 0x000ee40000004200 */
[----:B------:R-:W-:Y:S01]  /*15980*/  FADD.FTZ R41, R218, R58 ;  /* 0x0000003ada297221 */ /* 0x000fe20000010000 */
[----:B------:R-:W-:Y:S01]  /*15990*/  IMAD.MOV.U32 R218, RZ, RZ, R169 ;  /* 0x000000ffffda7224 */ /* 0x000fe200078e00a9 */
[----:B------:R-:W-:Y:S02]  /*159a0*/  F2FP.BF16.F32.PACK_AB R169, R186, R118 ;  /* 0x00000076baa9723e */ /* 0x000fe400000010ff */
[----:B------:R-:W-:Y:S01]  /*159b0*/  FADD.FTZ R41, R242, R41 ;  /* 0x00000029f2297221 */ /* 0x000fe20000010000 */
[----:B------:R-:W-:Y:S01]  /*159c0*/  FADD.FTZ R36, R218, R36 ;  /* 0x00000024da247221 */ /* 0x000fe20000010000 */
[----:B------:R-:W-:Y:S02]  /*159d0*/  LOP3.LUT R169, R169, R71, RZ, 0xc0, !PT ;  /* 0x00000047a9a97212 */ /* 0x000fe400078ec0ff */
[----:B------:R-:W-:Y:S01]  /*159e0*/  FADD.FTZ R3, R244, R41 ;  /* 0x00000029f4037221 */ /* 0x000fe20000010000 */
[----:B------:R-:W-:Y:S03]  /*159f0*/  FADD.FTZ R36, R205, R36 ;  /* 0x00000024cd247221 */ /* 0x000fe60000010000 */
[----:B------:R-:W-:Y:S01]  /*15a00*/  FADD.FTZ R38, R241, R3 ;  /* 0x00000003f1267221 */ /* 0x000fe20000010000 */
[----:B-----5:R-:W-:Y:S01]  /*15a10*/  FFMA.FTZ R0, R0, R45, R145 ;  /* 0x0000002d00007223 */ /* 0x020fe20000010091 */
[----:B------:R-:W-:Y:S03]  /*15a20*/  F2FP.BF16.F32.PACK_AB R45, R103, R102 ;  /* 0x00000066672d723e */ /* 0x000fe600000010ff */
[----:B------:R-:W-:Y:S01]  /*15a30*/  FADD.FTZ R0, R215, R0 ;  /* 0x00000000d7007221 */ /* 0x000fe20000010000 */
[----:B------:R-:W-:Y:S03]  /*15a40*/  LOP3.LUT R45, R45, R62, RZ, 0xc0, !PT ;  /* 0x0000003e2d2d7212 */ /* 0x000fe600078ec0ff */
[----:B------:R-:W-:Y:S01]  /*15a50*/  FADD.FTZ R0, R167, R0 ;  /* 0x00000000a7007221 */ /* 0x000fe20000010000 */
[----:B------:R-:W-:Y:S03]  /*15a60*/  F2FP.BF16.F32.PACK_AB R167, R188, R126 ;  /* 0x0000007ebca7723e */ /* 0x000fe600000010ff */
[-C--:B-1----:R-:W-:Y:S05]  /*15a70*/  HMMA.16816.F32.BF16 R4, R44, R48.reuse, R4 ;  /* 0x000000302c04723c */ /* 0x082fea0000041804 */
[----:B------:R-:W-:Y:S01]  /*15a80*/  FADD.FTZ R40, R171, R0 ;  /* 0x00000000ab287221 */ /* 0x000fe20000010000 */
[----:B------:R-:W-:Y:S01]  /*15a90*/  FADD.FTZ R0, R246, R56 ;  /* 0x00000038f6007221 */ /* 0x000fe20000010000 */
[----:B------:R-:W-:Y:S01]  /*15aa0*/  LOP3.LUT R167, R167, R74, RZ, 0xc0, !PT ;  /* 0x0000004aa7a77212 */ /* 0x000fe200078ec0ff */
[C---:B------:R-:W-:Y:S04]  /*15ab0*/  HMMA.16816.F32.BF16 R8, R52.reuse, R48, R8 ;  /* 0x000000303408723c */ /* 0x040fe80000041808 */
[----:B------:R-:W-:Y:S01]  /*15ac0*/  FADD.FTZ R40, R239, R40 ;  /* 0x00000028ef287221 */ /* 0x000fe20000010000 */
[----:B------:R-:W-:Y:S01]  /*15ad0*/  FADD.FTZ R56, R245, R0 ;  /* 0x00000000f5387221 */ /* 0x000fe20000010000 */
[----:B------:R-:W-:Y:S02]  /*15ae0*/  F2FP.BF16.F32.PACK_AB R171, R131, R130 ;  /* 0x0000008283ab723e */ /* 0x000fe400000010ff */
[-C--:B------:R-:W-:Y:S03]  /*15af0*/  HMMA.16816.F32.BF16 R12, R52, R50.reuse, R12 ;  /* 0x00000032340c723c */ /* 0x080fe6000004180c */
[----:B------:R-:W-:Y:S01]  /*15b00*/  FADD.FTZ R0, R243, R40 ;  /* 0x00000028f3007221 */ /* 0x000fe20000010000 */
[----:B------:R-:W-:Y:S01]  /*15b10*/  FADD.FTZ R39, R251, R56 ;  /* 0x00000038fb277221 */ /* 0x000fe20000010000 */
[----:B------:R-:W-:Y:S02]  /*15b20*/  LOP3.LUT R171, R171, R69, RZ, 0xc0, !PT ;  /* 0x00000045abab7212 */ /* 0x000fe400078ec0ff */
[----:B------:R-:W-:Y:S01]  /*15b30*/  FADD.FTZ R37, R237, R0 ;  /* 0x00000000ed257221 */ /* 0x000fe20000010000 */
[C---:B------:R-:W-:Y:S04]  /*15b40*/  HMMA.16816.F32.BF16 R16, R44.reuse, R50, R16 ;  /* 0x000000322c10723c */ /* 0x040fe80000041810 */
[----:B------:R-:W-:Y:S01]  /*15b50*/  FADD.FTZ R0, R240, R38 ;  /* 0x00000026f0007221 */ /* 0x000fe20000010000 */
[----:B------:R-:W-:Y:S01]  /*15b60*/  FADD.FTZ R37, R238, R37 ;  /* 0x00000025ee257221 */ /* 0x000fe20000010000 */
[----:B------:R-:W-:Y:S01]  /*15b70*/  FADD.FTZ R3, R252, R39 ;  /* 0x00000027fc037221 */ /* 0x000fe20000010000 */
[----:B------:R-:W-:Y:S01]  /*15b80*/  FADD.FTZ R39, R206, R36 ;  /* 0x00000024ce277221 */ /* 0x000fe20000010000 */
[-C--:B--2---:R-:W-:Y:S03]  /*15b90*/  HMMA.16816.F32.BF16 R32, R44, R28.reuse, R32 ;  /* 0x0000001c2c20723c */ /* 0x084fe60000041820 */
        /* <DEDUP_REMOVED lines=24> */
[-C--:B---3--:R-:W-:Y:S05]  /*15d20*/  HMMA.16816.F32.BF16 R144, R168, R156.reuse, R4 ;  /* 0x0000009ca890723c */ /* 0x088fea0000041804 */
        /* <DEDUP_REMOVED lines=9> */
[----:B------:R-:W-:Y:S02]  /*15dc0*/  FADD.FTZ R38, R154, R28 ;  /* 0x0000001c9a267221 */ /* 0x000fe40000010000 */
[----:B------:R-:W1:Y:S01]  /*15dd0*/  LDSM.16.MT88.4 R28, [R210+0x5c00] ;  /* 0x005c0000d21c783b */ /* 0x000e620000004200 */
        /* <DEDUP_REMOVED lines=77> */
.L_x_323:
[----:B------:R-:W1:Y:S01]  /*162b0*/  LDL.LU R9, [R1+0x3c] ;  /* 0x00003c0001097983 */ /* 0x000e620000300800 */
[----:B------:R-:W2:Y:S03]  /*162c0*/  LDCU UR5, c[0x0][0x4fc] ;  /* 0x00009f80ff0577ac */ /* 0x000ea60008000800 */
[----:B------:R-:W3:Y:S04]  /*162d0*/  LDL.LU R8, [R1+0x38] ;  /* 0x0000380001087983 */ /* 0x000ee80000300800 */
[----:B------:R-:W4:Y:S04]  /*162e0*/  LDL.LU R7, [R1+0x40] ;  /* 0x0000400001077983 */ /* 0x000f280000300800 */
[----:B------:R-:W2:Y:S01]  /*162f0*/  LDL.LU R6, [R1+0x44] ;  /* 0x0000440001067983 */ /* 0x000ea20000300800 */
[----:B------:R-:W2:Y:S01]  /*16300*/  S2UR UR4, SR_CgaCtaId ;  /* 0x00000000000479c3 */ /* 0x000ea20000008800 */
[----:B------:R-:W-:Y:S01]  /*16310*/  UISETP.NE.AND UP0, UPT, UR13, -0x1, UPT ;  /* 0xffffffff0d00788c */ /* 0x000fe2000bf05270 */
[----:B------:R-:W1:Y:S01]  /*16320*/  S2R R30, SR_TID.X ;  /* 0x00000000001e7919 */ /* 0x000e620000002100 */
[----:B------:R-:W1:Y:S05]  /*16330*/  S2R R29, SR_TID.X ;  /* 0x00000000001d7919 */ /* 0x000e6a0000002100 */
[----:B------:R-:W1:Y:S01]  /*16340*/  LDC.U8 R22, c[0x0][0x549] ;  /* 0x00015240ff167b82 */ /* 0x000e620000000000 */
[----:B------:R-:W-:Y:S01]  /*16350*/  PLOP3.LUT P0, PT, PT, PT, UP0, 0x80, 0x8 ;  /* 0x000000000008781c */ /* 0x000fe20003f0f008 */
[----:B------:R-:W-:Y:S01]  /*16360*/  UISETP.NE.AND UP0, UPT, UR13, -0x1, UPT ;  /* 0xffffffff0d00788c */ /* 0x000fe2000bf05270 */
[----:B------:R-:W1:Y:S02]  /*16370*/  S2R R31, SR_CTAID.Z ;  /* 0x00000000001f7919 */ /* 0x000e640000002700 */
[----:B-1----:R-:W-:-:S09]  /*16380*/  ISETP.NE.AND P2, PT, R22, RZ, PT ;  /* 0x000000ff1600720c */ /* 0x002fd20003f45270 */
[----:B------:R-:W1:Y:S01]  /*16390*/  @!P0 LDC.64 R22, c[0x0][0x400] ;  /* 0x00010000ff168b82 */ /* 0x000e620000000a00 */
[C---:B------:R-:W-:Y:S02]  /*163a0*/  SHF.L.U32 R36, R30.reuse, 0x3, RZ ;  /* 0x000000031e247819 */ /* 0x040fe400000006ff */
[----:B------:R-:W-:Y:S02]  /*163b0*/  SHF.L.U32 R21, R30, 0x2, RZ ;  /* 0x000000021e157819 */ /* 0x000fe400000006ff */
[----:B------:R-:W-:Y:S02]  /*163c0*/  SHF.R.U32.HI R29, RZ, 0x2, R29 ;  /* 0x00000002ff1d7819 */ /* 0x000fe4000001161d */
[----:B------:R-:W-:Y:S01]  /*163d0*/  LOP3.LUT R26, R21, 0x20, RZ, 0xc0, !PT ;  /* 0x00000020151a7812 */ /* 0x000fe200078ec0ff */
[----:B------:R-:W1:Y:S04]  /*163e0*/  SHFL.BFLY PT, R5, R9, 0x2, 0x1f ;  /* 0x0c401f0009057f89 */ /* 0x000e6800000e0000 */
[----:B---3--:R-:W3:Y:S04]  /*163f0*/  SHFL.BFLY PT, R4, R8, 0x2, 0x1f ;  /* 0x0c401f0008047f89 */ /* 0x008ee800000e0000 */
[----:B----4-:R-:W4:Y:S04]  /*16400*/  SHFL.BFLY PT, R3, R7, 0x2, 0x1f ;  /* 0x0c401f0007037f89 */ /* 0x010f2800000e0000 */
[----:B--2---:R-:W2:Y:S01]  /*16410*/  SHFL.BFLY PT, R0, R6, 0x2, 0x1f ;  /* 0x0c401f0006007f89 */ /* 0x004ea200000e0000 */
[----:B-1----:R-:W-:Y:S01]  /*16420*/  FADD.FTZ R5, R5, R9 ;  /* 0x0000000905057221 */ /* 0x002fe20000010000 */
[----:B---3--:R-:W-:-:S04]  /*16430*/  FADD.FTZ R4, R4, R8 ;  /* 0x0000000804047221 */ /* 0x008fc80000010000 */
[----:B------:R-:W1:Y:S01]  /*16440*/  SHFL.BFLY PT, R9, R5, 0x1, 0x1f ;  /* 0x0c201f0005097f89 */ /* 0x000e6200000e0000 */
[----:B----4-:R-:W-:-:S03]  /*16450*/  FADD.FTZ R3, R3, R7 ;  /* 0x0000000703037221 */ /* 0x010fc60000010000 */
[----:B------:R-:W3:Y:S01]  /*16460*/  SHFL.BFLY PT, R8, R4, 0x1, 0x1f ;  /* 0x0c201f0004087f89 */ /* 0x000ee200000e0000 */
[----:B--2---:R-:W-:-:S03]  /*16470*/  FADD.FTZ R0, R0, R6 ;  /* 0x0000000600007221 */ /* 0x004fc60000010000 */
[----:B------:R-:W2:Y:S04]  /*16480*/  SHFL.BFLY PT, R7, R3, 0x1, 0x1f ;  /* 0x0c201f0003077f89 */ /* 0x000ea800000e0000 */
[----:B------:R-:W4:Y:S01]  /*16490*/  SHFL.BFLY PT, R6, R0, 0x1, 0x1f ;  /* 0x0c201f0000067f89 */ /* 0x000f2200000e0000 */
[----:B-1----:R-:W-:Y:S01]  /*164a0*/  FADD.FTZ R24, R5, R9 ;  /* 0x0000000905187221 */ /* 0x002fe20000010000 */
[----:B---3--:R-:W-:Y:S01]  /*164b0*/  FADD.FTZ R25, R4, R8 ;  /* 0x0000000804197221 */ /* 0x008fe20000010000 */
[----:B------:R-:W-:Y:S02]  /*164c0*/  SHF.L.U32 R4, R30, 0x1, RZ ;  /* 0x000000011e047819 */ /* 0x000fe400000006ff */
[----:B------:R-:W1:Y:S01]  /*164d0*/  MUFU.RCP R5, R24 ;  /* 0x0000001800057308 */ /* 0x000e620000001000 */
[----:B------:R-:W-:Y:S01]  /*164e0*/  FSETP.NE.FTZ.AND P6, PT, R24, RZ, PT ;  /* 0x000000ff1800720b */ /* 0x000fe20003fd5000 */
[----:B--2---:R-:W-:Y:S01]  /*164f0*/  FADD.FTZ R27, R3, R7 ;  /* 0x00000007031b7221 */ /* 0x004fe20000010000 */
[----:B------:R-:W-:-:S02]  /*16500*/  SHF.L.U32 R7, R30, 0x4, RZ ;  /* 0x000000041e077819 */ /* 0x000fc400000006ff */
[----:B------:R-:W-:Y:S01]  /*16510*/  LOP3.LUT R3, R4, 0x6, RZ, 0xc0, !PT ;  /* 0x0000000604037812 */ /* 0x000fe200078ec0ff */
[----:B----4-:R-:W-:Y:S01]  /*16520*/  FADD.FTZ R28, R0, R6 ;  /* 0x00000006001c7221 */ /* 0x010fe20000010000 */
[----:B------:R-:W-:Y:S01]  /*16530*/  SHF.L.U32 R4, R29, 0x5, RZ ;  /* 0x000000051d047819 */ /* 0x000fe200000006ff */
[----:B------:R-:W2:Y:S01]  /*16540*/  MUFU.RCP R8, R25 ;  /* 0x0000001900087308 */ /* 0x000ea20000001000 */
[----:B------:R-:W-:Y:S02]  /*16550*/  LOP3.LUT R3, R3, 0x3e00, R7, 0xf8, !PT ;  /* 0x00003e0003037812 */ /* 0x000fe400078ef807 */
[----:B------:R-:W-:Y:S02]  /*16560*/  LOP3.LUT R7, R36, 0xc0, RZ, 0xc0, !PT ;  /* 0x000000c024077812 */ /* 0x000fe400078ec0ff */
[----:B------:R-:W-:Y:S02]  /*16570*/  LOP3.LUT R3, R3, 0x20, R4, 0xf8, !PT ;  /* 0x0000002003037812 */ /* 0x000fe400078ef804 */
[----:B------:R-:W-:Y:S01]  /*16580*/  LOP3.LUT R4, R7, 0x18, R30, 0xf8, !PT ;  /* 0x0000001807047812 */ /* 0x000fe200078ef81e */
[----:B------:R-:W3:Y:S01]  /*16590*/  MUFU.RCP R6, R27 ;  /* 0x0000001b00067308 */ /* 0x000ee20000001000 */
[----:B------:R-:W-:-:S02]  /*165a0*/  FSETP.NE.FTZ.AND P5, PT, R25, RZ, PT ;  /* 0x000000ff1900720b */ /* 0x000fc40003fb5000 */
[----:B------:R-:W-:Y:S02]  /*165b0*/  LOP3.LUT R20, R3, R4, RZ, 0xfc, !PT ;  /* 0x0000000403147212 */ /* 0x000fe400078efcff */
[----:B-1----:R-:W-:Y:S02]  /*165c0*/  FSEL R0, R5, 1, P6 ;  /* 0x3f80000005007808 */ /* 0x002fe40003000000 */
[----:B------:R-:W-:Y:S01]  /*165d0*/  FSETP.NE.FTZ.AND P4, PT, R27, RZ, PT ;  /* 0x000000ff1b00720b */ /* 0x000fe20003f95000 */
[----:B------:R-:W1:Y:S01]  /*165e0*/  MUFU.RCP R3, R28 ;  /* 0x0000001c00037308 */ /* 0x000e620000001000 */
[----:B--2---:R-:W-:Y:S01]  /*165f0*/  FSEL R5, R8, 1, P5 ;  /* 0x3f80000008057808 */ /* 0x004fe20002800000 */
[----:B------:R-:W-:Y:S01]  /*16600*/  FMUL.FTZ R0, R0, UR5 ;  /* 0x0000000500007c20 */ /* 0x000fe20008410000 */
[----:B------:R-:W-:-:S03]  /*16610*/  FSETP.NE.FTZ.AND P3, PT, R28, RZ, PT ;  /* 0x000000ff1c00720b */ /* 0x000fc60003f75000 */
[----:B------:R-:W-:Y:S01]  /*16620*/  FMUL.FTZ R4, R5, UR5 ;  /* 0x0000000505047c20 */ /* 0x000fe20008410000 */
        /* <DEDUP_REMOVED lines=8> */
[----:B---3--:R-:W-:Y:S01]  /*166b0*/  FSEL R0, R6, 1, P4 ;  /* 0x3f80000006007808 */ /* 0x008fe20002000000 */
[C---:B------:R-:W-:Y:S01]  /*166c0*/  FMUL.FTZ R146, R4.reuse, R146 ;  /* 0x0000009204927220 */ /* 0x040fe20000410000 */
[----:B-1----:R-:W-:Y:S01]  /*166d0*/  FSEL R3, R3, 1, P3 ;  /* 0x3f80000003037808 */ /* 0x002fe20001800000 */
[C---:B------:R-:W-:Y:S01]  /*166e0*/  FMUL.FTZ R7, R4.reuse, R147 ;  /* 0x0000009304077220 */ /* 0x040fe20000410000 */
[----:B------:R-:W-:Y:S01]  /*166f0*/  FMUL.FTZ R158, R4, R158 ;  /* 0x0000009e049e7220 */ /* 0x000fe20000410000 */
[----:B------:R-:W-:Y:S01]  /*16700*/  FMUL.FTZ R0, R0, UR5 ;  /* 0x0000000500007c20 */ /* 0x000fe20008410000 */
[----:B------:R-:W-:Y:S01]  /*16710*/  FMUL.FTZ R159, R4, R159 ;  /* 0x0000009f049f7220 */ /* 0x000fe20000410000 */
[----:B------:R-:W-:Y:S01]  /*16720*/  FMUL.FTZ R3, R3, UR5 ;  /* 0x0000000503037c20 */ /* 0x000fe20008410000 */
[----:B------:R-:W-:Y:S01]  /*16730*/  UMOV UR5, 0x400 ;  /* 0x0000040000057882 */ /* 0x000fe20000000000 */
[C---:B------:R-:W-:Y:S01]  /*16740*/  FMUL.FTZ R148, R0.reuse, R148 ;  /* 0x0000009400947220 */ /* 0x040fe20000410000 */
[----:B------:R-:W-:Y:S01]  /*16750*/  ULEA UR4, UR4, UR5, 0x18 ;  /* 0x0000000504047291 */ /* 0x000fe2000f8ec0ff */
        /* <DEDUP_REMOVED lines=17> */
[C---:B------:R-:W-:Y:S01]  /*16870*/  FMUL.FTZ R154, R3.reuse, R154 ;  /* 0x0000009a039a7220 */ /* 0x040fe20000410000 */
[----:B------:R-:W-:Y:S01]  /*16880*/  IADD3 R4, PT, PT, R0, -R26, RZ ;  /* 0x8000001a00047210 */ /* 0x000fe20007ffe0ff */
[C---:B------:R-:W-:Y:S01]  /*16890*/  FMUL.FTZ R9, R3.reuse, R155 ;  /* 0x0000009b03097220 */ /* 0x040fe20000410000 */
[C---:B------:R-:W-:Y:S01]  /*168a0*/  FMUL.FTZ R134, R3.reuse, R134 ;  /* 0x0000008603867220 */ /* 0x040fe20000410000 */
[C---:B------:R-:W-:Y:S01]  /*168b0*/  FMUL.FTZ R17, R3.reuse, R135 ;  /* 0x0000008703117220 */ /* 0x040fe20000410000 */
[C---:B------:R-:W-:Y:S01]  /*168c0*/  FMUL.FTZ R166, R3.reuse, R166 ;  /* 0x000000a603a67220 */ /* 0x040fe20000410000 */
[----:B------:R-:W-:Y:S01]  /*168d0*/  FMUL.FTZ R13, R3, R167 ;  /* 0x000000a7030d7220 */ /* 0x000fe20000410000 */
[----:B------:R-:W-:Y:S01]  /*168e0*/  F2FP.BF16.F32.PACK_AB R3, R159, R158 ;  /* 0x0000009e9f03723e */ /* 0x000fe200000010ff */
[----:B------:R1:W-:Y:S01]  /*168f0*/  STS [R0], R8 ;  /* 0x0000000800007388 */ /* 0x0003e20000000800 */
[----:B------:R-:W-:Y:S01]  /*16900*/  F2FP.BF16.F32.PACK_AB R6, R6, R148 ;  /* 0x000000940606723e */ /* 0x000fe200000010ff */
[----:B------:R-:W2:Y:S01]  /*16910*/  S2UR UR5, SR_CTAID.Y ;  /* 0x00000000000579c3 */ /* 0x000ea20000002600 */
[----:B------:R-:W-:Y:S01]  /*16920*/  F2FP.BF16.F32.PACK_AB R11, R11, R150 ;  /* 0x000000960b0b723e */ /* 0x000fe200000010ff */
[----:B------:R-:W-:Y:S01]  /*16930*/  STS [R0+0x200], R7 ;  /* 0x0002000700007388 */ /* 0x000fe20000000800 */
[----:B------:R-:W-:Y:S01]  /*16940*/  F2FP.BF16.F32.PACK_AB R10, R10, R152 ;  /* 0x000000980a0a723e */ /* 0x000fe200000010ff */
[----:B------:R-:W3:Y:S01]  /*16950*/  LDCU UR4, c[0x0][0x434] ;  /* 0x00008680ff0477ac */ /* 0x000ee20008000800 */
        /* <DEDUP_REMOVED lines=14> */
[----:B-1----:R-:W1:Y:S03]  /*16a40*/  @P5 LDC R8, c[0x0][0x458] ;  /* 0x00011600ff085b82 */ /* 0x002e660000000800 */
[----:B------:R1:W-:Y:S01]  /*16a50*/  STS [R4+0x1210], R9 ;  /* 0x0012100904007388 */ /* 0x0003e20000000800 */
[----:B----4-:R-:W-:-:S04]  /*16a60*/  LOP3.LUT R5, R21, 0x40, RZ, 0xc0, !PT ;  /* 0x0000004015057812 */ /* 0x010fc800078ec0ff */
[----:B------:R-:W4:Y:S01]  /*16a70*/  LDC.U8 R7, c[0x0][0x548] ;  /* 0x00015200ff077b82 */ /* 0x000f220000000000 */
[----:B---3--:R-:W-:Y:S01]  /*16a80*/  IADD3 R3, PT, PT, R0, -R5, RZ ;  /* 0x8000000500037210 */ /* 0x008fe20007ffe0ff */
[----:B--2---:R2:W3:Y:S06]  /*16a90*/  @P6 MUFU.LG2 R6, R24 ;  /* 0x0000001800066308 */ /* 0x0044ec0000000c00 */
[----:B------:R-:W2:Y:S01]  /*16aa0*/  LDC R5, c[0x0][0x434] ;  /* 0x00010d00ff057b82 */ /* 0x000ea20000000800 */
[----:B------:R-:W-:Y:S01]  /*16ab0*/  STS [R3+0x20], R12 ;  /* 0x0000200c03007388 */ /* 0x000fe20000000800 */
[----:B------:R-:W-:-:S03]  /*16ac0*/  IADD3 R0, PT, PT, -R26, R3, RZ ;  /* 0x000000031a007210 */ /* 0x000fc60007ffe1ff */
[----:B------:R-:W-:Y:S01]  /*16ad0*/  STS [R3+0x220], R19 ;  /* 0x0002201303007388 */ /* 0x000fe20000000800 */
[----:B------:R-:W-:Y:S02]  /*16ae0*/  @!P0 IMAD.WIDE.U32 R10, R22, UR5, RZ ;  /* 0x00000005160a8c25 */ /* 0x000fe4000f8e00ff */
[----:B------:R-:W3:Y:S01]  /*16af0*/  @P0 LDC.64 R20, c[0x0][0x408] ;  /* 0x00010200ff140b82 */ /* 0x000ee20000000a00 */
[----:B------:R-:W-:Y:S01]  /*16b00*/  STS [R0+0x30], R16 ;  /* 0x0000301000007388 */ /* 0x000fe20000000800 */
[----:B------:R-:W-:-:S03]  /*16b10*/  @!P0 IMAD R26, R23, UR5, R11 ;  /* 0x00000005171a8c24 */ /* 0x000fc6000f8e020b */
[----:B------:R-:W-:Y:S03]  /*16b20*/  STS [R0+0x230], R15 ;  /* 0x0002300f00007388 */ /* 0x000fe60000000800 */
[----:B-1----:R-:W2:Y:S01]  /*16b30*/  @P2 LDC R4, c[0x0][0x430] ;  /* 0x00010c00ff042b82 */ /* 0x002ea20000000800 */
[----:B----4-:R-:W-:Y:S01]  /*16b40*/  ISETP.NE.AND P1, PT, R7, RZ, !P2 ;  /* 0x000000ff0700720c */ /* 0x010fe20005725270 */
[----:B------:R-:W-:Y:S04]  /*16b50*/  STS [R3+0x1020], R18 ;  /* 0x0010201203007388 */ /* 0x000fe80000000800 */
[----:B------:R1:W-:Y:S02]  /*16b60*/  STS [R3+0x1220], R17 ;  /* 0x0012201103007388 */ /* 0x0003e40000000800 */
[----:B------:R-:W4:Y:S02]  /*16b70*/  @P6 LDC R9, c[0x0][0x458] ;  /* 0x00011600ff096b82 */ /* 0x000f240000000800 */
[----:B------:R-:W-:Y:S04]  /*16b80*/  STS [R0+0x1030], R14 ;  /* 0x0010300e00007388 */ /* 0x000fe80000000800 */
[----:B------:R1:W-:Y:S01]  /*16b90*/  STS [R0+0x1230], R13 ;  /* 0x0012300d00007388 */ /* 0x0003e20000000800 */
[----:B---3--:R-:W-:-:S04]  /*16ba0*/  @P0 IMAD.WIDE.U32 R22, R20, UR13, RZ ;  /* 0x0000000d14160c25 */ /* 0x008fc8000f8e00ff */
[----:B------:R-:W-:Y:S01]  /*16bb0*/  @P0 IMAD R26, R21, UR13, R23 ;  /* 0x0000000d151a0c24 */ /* 0x000fe2000f8e0217 */
[----:B------:R-:W-:Y:S01]  /*16bc0*/  @!UP0 UIMAD UR13, UR5, UR4, URZ ;  /* 0x00000004050d82a4 */ /* 0x000fe2000f8e02ff */
[----:B------:R-:W-:Y:S01]  /*16bd0*/  VOTEU.ANY UP0, P1 ;  /* 0x0000000000ff7886 */ /* 0x000fe20000800100 */
[----:B--2---:R-:W-:Y:S02]  /*16be0*/  @P2 IMAD R5, R4, UR4, RZ ;  /* 0x0000000404052c24 */ /* 0x004fe4000f8e02ff */
[----:B------:R-:W-:Y:S01]  /*16bf0*/  USHF.R.S32.HI UR6, URZ, 0x1f, UR13 ;  /* 0x0000001fff067899 */ /* 0x000fe2000801140d */
[----:B------:R-:W2:Y:S01]  /*16c00*/  @P2 LDC R4, c[0x0][0x430] ;  /* 0x00010c00ff042b82 */ /* 0x000ea20000000800 */
[----:B-1----:R1:W3:Y:S01]  /*16c10*/  @P5 MUFU.LG2 R3, R25 ;  /* 0x0000001900035308 */ /* 0x0022e20000000c00 */
[----:B------:R-:W-:Y:S01]  /*16c20*/  @P2 MOV R0, 0x1 ;  /* 0x0000000100002802 */ /* 0x000fe20000000f00 */
[----:B------:R-:W-:Y:S08]  /*16c30*/  @P2 BRA `(.L_x_327) ;  /* 0x0000000000202947 */ /* 0x000ff00003800000 */
[----:B------:R-:W-:Y:S02]  /*16c40*/  ISETP.NE.AND P1, PT, R7, RZ, PT ;  /* 0x000000ff0700720c */ /* 0x000fe40003f25270 */
[----:B------:R-:W1:Y:S11]  /*16c50*/  LDC R7, c[0x0][0x3e0] ;  /* 0x0000f800ff077b82 */ /* 0x000e760000000800 */
[----:B------:R-:W1:Y:S01]  /*16c60*/  @P1 LDC R0, c[0x0][0x454] ;  /* 0x00011500ff001b82 */ /* 0x000e620000000800 */
[----:B--2---:R-:W-:-:S02]  /*16c70*/  @P1 MOV R4, 0x1 ;  /* 0x0000000100041802 */ /* 0x004fc40000000f00 */
[----:B------:R-:W-:-:S05]  /*16c80*/  @!P1 MOV R4, 0x1 ;  /* 0x0000000100049802 */ /* 0x000fca0000000f00 */
[----:B------:R-:W2:Y:S01]  /*16c90*/  @P1 LDC R5, c[0x0][0x454] ;  /* 0x00011500ff051b82 */ /* 0x000ea20000000800 */
[----:B-1----:R-:W-:Y:S02]  /*16ca0*/  @P1 IMAD R0, R0, R7, RZ ;  /* 0x0000000700001224 */ /* 0x002fe400078e02ff */
[----:B------:R-:W-:-:S07]  /*16cb0*/  @!P1 IMAD R0, R7, UR4, RZ ;  /* 0x0000000407009c24 */ /* 0x000fce000f8e02ff */
.L_x_327:
[----:B------:R-:W-:Y:S01]  /*16cc0*/  BAR.SYNC.DEFER_BLOCKING 0x0 ;  /* 0x0000000000007b1d */ /* 0x000fe20000010000 */
[----:B------:R-:W-:Y:S01]  /*16cd0*/  PLOP3.LUT P1, PT, PT, PT, UP0, 0x80, 0x8 ;  /* 0x000000000008781c */ /* 0x000fe20003f2f008 */
[----:B------:R-:W-:Y:S01]  /*16ce0*/  @P6 FMUL.FTZ R7, R6, 0.69314718246459960938 ;  /* 0x3f31721806076820 */ /* 0x000fe20000410000 */
[----:B---3--:R-:W-:Y:S01]  /*16cf0*/  @P5 FMUL.FTZ R6, R3, 0.69314718246459960938 ;  /* 0x3f31721803065820 */ /* 0x008fe20000410000 */
[----:B--2---:R-:W-:Y:S01]  /*16d00*/  IMAD R3, R31, R5, RZ ;  /* 0x000000051f037224 */ /* 0x004fe200078e02ff */
[----:B------:R-:W-:-:S03]  /*16d10*/  LOP3.LUT P2, RZ, R30, 0x3, RZ, 0xc0, !PT ;  /* 0x000000031eff7812 */ /* 0x000fc6000784c0ff */
[----:B------:R-:W2:Y:S01]  /*16d20*/  @P3 LDC R13, c[0x0][0x458] ;  /* 0x00011600ff0d3b82 */ /* 0x000ea20000000800 */
[----:B------:R-:W3:Y:S01]  /*16d30*/  @P3 MUFU.LG2 R12, R28 ;  /* 0x0000001c000c3308 */ /* 0x000ee20000000c00 */
[----:B------:R-:W-:Y:S01]  /*16d40*/  USEL UR13, UR13, URZ, UP0 ;  /* 0x000000ff0d0d7287 */ /* 0x000fe20008000000 */
[----:B------:R-:W-:Y:S01]  /*16d50*/  MOV R5, UR6 ;  /* 0x0000000600057c02 */ /* 0x000fe20008000f00 */
[----:B------:R-:W-:Y:S01]  /*16d60*/  BSSY.RECONVERGENT B0, `(.L_x_328) ;  /* 0x000003d000007945 */ /* 0x000fe20003800200 */
[----:B-1----:R-:W-:Y:S01]  /*16d70*/  MOV R25, 0x7f800000 ;  /* 0x7f80000000197802 */ /* 0x002fe20000000f00 */
[----:B----4-:R-:W-:Y:S01]  /*16d80*/  @P6 FFMA.FTZ R25, R140, R9, R7 ;  /* 0x000000098c196223 */ /* 0x010fe20000010007 */
[----:B------:R-:W-:Y:S01]  /*16d90*/  MOV R24, 0x7f800000 ;  /* 0x7f80000000187802 */ /* 0x000fe20000000f00 */
[----:B------:R-:W1:Y:S01]  /*16da0*/  @P4 LDC R14, c[0x0][0x458] ;  /* 0x00011600ff0e4b82 */ /* 0x000e620000000800 */
[----:B------:R-:W4:Y:S01]  /*16db0*/  @P4 MUFU.LG2 R11, R27 ;  /* 0x0000001b000b4308 */ /* 0x000f220000000c00 */
[----:B------:R-:W-:-:S02]  /*16dc0*/  @!P1 IMAD R3, R0, UR5, R3 ;  /* 0x0000000500039c24 */ /* 0x000fc4000f8e0203 */
[----:B------:R-:W-:Y:S01]  /*16dd0*/  @P5 FFMA.FTZ R24, R139, R8, R6 ;  /* 0x000000088b185223 */ /* 0x000fe20000010006 */
[----:B------:R-:W-:Y:S01]  /*16de0*/  IMAD R0, R4, UR14, RZ ;  /* 0x0000000e04007c24 */ /* 0x000fe2000f8e02ff */
[----:B------:R-:W-:Y:S02]  /*16df0*/  SEL R9, R5, RZ, P1 ;  /* 0x000000ff05097207 */ /* 0x000fe40000800000 */
[----:B------:R-:W-:Y:S02]  /*16e00*/  MOV R18, 0x7f800000 ;  /* 0x7f80000000127802 */ /* 0x000fe40000000f00 */
[----:B------:R-:W-:Y:S01]  /*16e10*/  SHF.R.S32.HI R5, RZ, 0x1f, R0 ;  /* 0x0000001fff057819 */ /* 0x000fe20000011400 */
[----:B-----5:R1:W1:Y:S01]  /*16e20*/  LDS.128 R32, [R220+0x1800] ;  /* 0x00180000dc207984 */ /* 0x0202620000000c00 */
[----:B---3--:R-:W-:Y:S01]  /*16e30*/  @P3 FMUL.FTZ R6, R12, 0.69314718246459960938 ;  /* 0x3f3172180c063820 */ /* 0x008fe20000410000 */
[--C-:B------:R-:W-:Y:S02]  /*16e40*/  IADD3 R8, P5, P1, R0, UR13, R3.reuse ;  /* 0x0000000d00087c10 */ /* 0x100fe4000f9be003 */
[----:B------:R-:W-:-:S02]  /*16e50*/  SHF.R.S32.HI R0, RZ, 0x1f, R3 ;  /* 0x0000001fff007819 */ /* 0x000fc40000011403 */
[----:B------:R-:W-:Y:S01]  /*16e60*/  MOV R19, 0x7f800000 ;  /* 0x7f80000000137802 */ /* 0x000fe20000000f00 */
[----:B--2---:R-:W-:Y:S01]  /*16e70*/  @P3 FFMA.FTZ R18, R2, R13, R6 ;  /* 0x0000000d02123223 */ /* 0x004fe20000010006 */
[----:B----4-:R-:W-:Y:S01]  /*16e80*/  @P4 FMUL.FTZ R7, R11, 0.69314718246459960938 ;  /* 0x3f3172180b074820 */ /* 0x010fe20000410000 */
[----:B------:R-:W-:Y:S02]  /*16e90*/  @!P0 MOV R13, R10 ;  /* 0x0000000a000d8202 */ /* 0x000fe40000000f00 */
[----:B------:R-:W-:Y:S01]  /*16ea0*/  IADD3.X R5, PT, PT, R5, R9, R0, P5, P1 ;  /* 0x0000000905057210 */ /* 0x000fe20002fe2400 */
[----:B-1----:R-:W-:Y:S01]  /*16eb0*/  @P4 FFMA.FTZ R19, R138, R14, R7 ;  /* 0x0000000e8a134223 */ /* 0x002fe20000010007 */
[----:B------:R-:W-:Y:S06]  /*16ec0*/  @P2 BRA `(.L_x_329) ;  /* 0x0000000000982947 */ /* 0x000fec0003800000 */
        /* <DEDUP_REMOVED lines=38> */
.L_x_329:
[----:B------:R-:W-:Y:S05]  /*17130*/  BSYNC.RECONVERGENT B0 ;  /* 0x0000000000007941 */ /* 0x000fea0003800200 */
.L_x_328:
[----:B-1----:R1:W5:Y:S01]  /*17140*/  LDL.64 R10, [R1+0x50] ;  /* 0x00005000010a7983 */ /* 0x0023620000100a00 */
[----:B------:R-:W-:Y:S01]  /*17150*/  @P0 IMAD.MOV.U32 R13, RZ, RZ, R22 ;  /* 0x000000ffff0d0224 */ /* 0x000fe200078e0016 */
[----:B------:R-:W-:Y:S01]  /*17160*/  LOP3.LUT R2, R36, 0x18, RZ, 0xc0, !PT ;  /* 0x0000001824027812 */ /* 0x000fe200078ec0ff */
[----:B------:R-:W2:Y:S01]  /*17170*/  LDCU.64 UR4, c[0x0][0x410] ;  /* 0x00008200ff0477ac */ /* 0x000ea20008000a00 */
[C---:B------:R-:W-:Y:S01]  /*17180*/  ISETP.GE.AND P3, PT, R29.reuse, UR12, PT ;  /* 0x0000000c1d007c0c */ /* 0x040fe2000bf66270 */
[C---:B------:R-:W-:Y:S01]  /*17190*/  VIADD R5, R29.reuse, 0x20 ;  /* 0x000000201d057836 */ /* 0x040fe20000000000 */
[----:B------:R-:W-:Y:S01]  /*171a0*/  IADD3 R2, P0, PT, R2, R13, RZ ;  /* 0x0000000d02027210 */ /* 0x000fe20007f1e0ff */
[C---:B------:R-:W-:Y:S01]  /*171b0*/  VIADD R0, R29.reuse, 0x60 ;  /* 0x000000601d007836 */ /* 0x040fe20000000000 */
[----:B------:R1:W3:Y:S01]  /*171c0*/  LDS.128 R12, [R220] ;  /* 0x00000000dc0c7984 */ /* 0x0002e20000000c00 */
[----:B------:R-:W-:Y:S01]  /*171d0*/  IADD3 R4, PT, PT, R29, 0x40, RZ ;  /* 0x000000401d047810 */ /* 0x000fe20007ffe0ff */
[----:B------:R-:W-:Y:S01]  /*171e0*/  BSSY.RECONVERGENT B0, `(.L_x_330) ;  /* 0x0000012000007945 */ /* 0x000fe20003800200 */
[----:B------:R-:W-:-:S02]  /*171f0*/  IADD3.X R3, PT, PT, RZ, R26, RZ, P0, !PT ;  /* 0x0000001aff037210 */ /* 0x000fc400007fe4ff */
[----:B------:R-:W-:Y:S02]  /*17200*/  ISETP.GE.AND P2, PT, R5, UR12, PT ;  /* 0x0000000c05007c0c */ /* 0x000fe4000bf46270 */
[----:B------:R-:W-:Y:S02]  /*17210*/  ISETP.GE.AND P1, PT, R4, UR12, PT ;  /* 0x0000000c04007c0c */ /* 0x000fe4000bf26270 */
[----:B------:R-:W-:Y:S01]  /*17220*/  ISETP.GE.AND P0, PT, R0, UR12, PT ;  /* 0x0000000c00007c0c */ /* 0x000fe2000bf06270 */
[----:B--2---:R-:W-:-:S04]  /*17230*/  IMAD.WIDE.U32 R8, R31, UR4, R2 ;  /* 0x000000041f087c25 */ /* 0x004fc8000f8e0002 */
[----:B------:R-:W-:Y:S01]  /*17240*/  IMAD R7, R31, UR5, R9 ;  /* 0x000000051f077c24 */ /* 0x000fe2000f8e0209 */
[----:B------:R-:W-:Y:S07]  /*17250*/  @P3 BRA `(.L_x_331) ;  /* 0x0000000000283947 */ /* 0x000fee0003800000 */
[----:B------:R-:W2:Y:S01]  /*17260*/  LDCU.64 UR6, c[0x0][0x408] ;  /* 0x00008100ff0677ac */ /* 0x000ea20008000a00 */
[----:B------:R-:W-:Y:S01]  /*17270*/  MOV R6, R8 ;  /* 0x0000000800067202 */ /* 0x000fe20000000f00 */
[----:B------:R-:W4:Y:S01]  /*17280*/  LDCU.64 UR4, c[0x0][0x3f0] ;  /* 0x00007e00ff0477ac */ /* 0x000f220008000a00 */
[----:B--2--5:R-:W-:-:S03]  /*17290*/  IMAD R0, R11, UR6, RZ ;  /* 0x000000060b007c24 */ /* 0x024fc6000f8e02ff */
[----:B------:R-:W-:-:S04]  /*172a0*/  IMAD.WIDE.U32 R2, R10, UR6, R6 ;  /* 0x000000060a027c25 */ /* 0x000fc8000f8e0006 */
[----:B------:R-:W-:Y:S01]  /*172b0*/  IMAD R0, R10, UR7, R0 ;  /* 0x000000070a007c24 */ /* 0x000fe2000f8e0200 */
[----:B----4-:R-:W-:-:S04]  /*172c0*/  LEA R4, P3, R2, UR4, 0x1 ;  /* 0x0000000402047c11 */ /* 0x010fc8000f8608ff */
[----:B------:R-:W-:-:S04]  /*172d0*/  IADD3 R0, PT, PT, R0, R3, RZ ;  /* 0x0000000300007210 */ /* 0x000fc80007ffe0ff */
[----:B------:R-:W-:-:S05]  /*172e0*/  LEA.HI.X R5, R2, UR5, R0, 0x1, P3 ;  /* 0x0000000502057c11 */ /* 0x000fca00098f0c00 */
[----:B---3--:R2:W-:Y:S02]  /*172f0*/  STG.E.128 desc[UR16][R4.64], R12 ;  /* 0x0000000c04007986 */ /* 0x0085e4000c101d10 */
.L_x_331:
[----:B------:R-:W-:Y:S05]  /*17300*/  BSYNC.RECONVERGENT B0 ;  /* 0x0000000000007941 */ /* 0x000fea0003800200 */
.L_x_330:
        /* <DEDUP_REMOVED lines=16> */
.L_x_333:
[----:B------:R-:W-:Y:S05]  /*17410*/  BSYNC.RECONVERGENT B0 ;  /* 0x0000000000007941 */ /* 0x000fea0003800200 */
.L_x_332:
[----:B---34-:R3:W4:Y:S01]  /*17420*/  LDS.128 R12, [R220+0x1000] ;  /* 0x00100000dc0c7984 */ /* 0x0187220000000c00 */
[----:B------:R-:W-:Y:S04]  /*17430*/  BSSY.RECONVERGENT B0, `(.L_x_334) ;  /* 0x000000f000007945 */ /* 0x000fe80003800200 */
[----:B------:R-:W-:Y:S05]  /*17440*/  @P1 BRA `(.L_x_335) ;  /* 0x0000000000341947 */ /* 0x000fea0003800000 */
[----:B------:R-:W1:Y:S01]  /*17450*/  LDCU.64 UR6, c[0x0][0x408] ;  /* 0x00008100ff0677ac */ /* 0x000e620008000a00 */
[----:B-----5:R-:W-:Y:S02]  /*17460*/  IADD3 R0, P1, PT, R10, 0x40, RZ ;  /* 0x000000400a007810 */ /* 0x020fe40007f3e0ff */
        /* <DEDUP_REMOVED lines=10> */
[----:B----4-:R1:W-:Y:S02]  /*17510*/  STG.E.128 desc[UR16][R4.64], R12 ;  /* 0x0000000c04007986 */ /* 0x0103e4000c101d10 */
.L_x_335:
[----:B------:R-:W-:Y:S05]  /*17520*/  BSYNC.RECONVERGENT B0 ;  /* 0x0000000000007941 */ /* 0x000fea0003800200 */
.L_x_334:
[----:B------:R-:W-:Y:S05]  /*17530*/  @P0 EXIT ;  /* 0x000000000000094d */ /* 0x000fea0003800000 */
[----:B------:R-:W2:Y:S01]  /*17540*/  LDCU.64 UR6, c[0x0][0x408] ;  /* 0x00008100ff0677ac */ /* 0x000ea20008000a00 */
[----:B-----5:R-:W-:Y:S01]  /*17550*/  IADD3 R6, P0, PT, R10, 0x60, RZ ;  /* 0x000000600a067810 */ /* 0x020fe20007f1e0ff */
[----:B------:R-:W-:Y:S01]  /*17560*/  IMAD.MOV.U32 R2, RZ, RZ, R8 ;  /* 0x000000ffff027224 */ /* 0x000fe200078e0008 */
[----:B------:R-:W-:Y:S01]  /*17570*/  MOV R3, R7 ;  /* 0x0000000700037202 */ /* 0x000fe20000000f00 */
[----:B------:R-:W3:Y:S02]  /*17580*/  LDCU.64 UR4, c[0x0][0x3f0] ;  /* 0x00007e00ff0477ac */ /* 0x000ee40008000a00 */
[----:B------:R-:W-:-:S04]  /*17590*/  IMAD.X R0, RZ, RZ, R11, P0 ;  /* 0x000000ffff007224 */ /* 0x000fc800000e060b */
[----:B--2---:R-:W-:Y:S02]  /*175a0*/  IMAD R0, R0, UR6, RZ ;  /* 0x0000000600007c24 */ /* 0x004fe4000f8e02ff */
[----:B-1----:R-:W-:-:S04]  /*175b0*/  IMAD.WIDE.U32 R4, R6, UR6, R2 ;  /* 0x0000000606047c25 */ /* 0x002fc8000f8e0002 */
[----:B------:R-:W-:Y:S01]  /*175c0*/  IMAD R0, R6, UR7, R0 ;  /* 0x0000000706007c24 */ /* 0x000fe2000f8e0200 */
[----:B---3--:R-:W-:-:S04]  /*175d0*/  LEA R2, P0, R4, UR4, 0x1 ;  /* 0x0000000404027c11 */ /* 0x008fc8000f8008ff */
[----:B------:R-:W-:-:S04]  /*175e0*/  IADD3 R0, PT, PT, R0, R5, RZ ;  /* 0x0000000500007210 */ /* 0x000fc80007ffe0ff */
[----:B------:R-:W-:-:S05]  /*175f0*/  LEA.HI.X R3, R4, UR5, R0, 0x1, P0 ;  /* 0x0000000504037c11 */ /* 0x000fca00080f0c00 */
[----:B------:R-:W-:Y:S01]  /*17600*/  STG.E.128 desc[UR16][R2.64], R32 ;  /* 0x0000002002007986 */ /* 0x000fe2000c101d10 */
[----:B------:R-:W-:Y:S05]  /*17610*/  EXIT ;  /* 0x000000000000794d */ /* 0x000fea0003800000 */
.L_x_336:
        /* <DEDUP_REMOVED lines=14> */
.L_x_732:


//--------------------- .text._ZN5flash16flash_fwd_kernelI23Flash_fwd_kernel_traitsILi32ELi128ELi128ELi4ELb0ELb0EN7cutlass10bfloat16_tE19Flash_kernel_traitsILi32ELi128ELi128ELi4ES3_EELb0ELb1ELb0ELb0ELb0ELb1ELb1ELb0EEEvNS_16Flash_fwd_paramsE --------------------------
	.section	.text._ZN5flash16flash_fwd_kernelI23Flash_fwd_kernel_traitsILi32ELi128ELi128ELi4ELb0ELb0EN7cutlass10bfloat16_tE19Flash_kernel_traitsILi32ELi128ELi128ELi4ES3_EELb0ELb1ELb0ELb0ELb0ELb1ELb1ELb0EEEvNS_16Flash_fwd_paramsE,"ax",@progbits
	.align	128
        .global         _ZN5flash16flash_fwd_kernelI23Flash_fwd_kernel_traitsILi32ELi128ELi128ELi4ELb0ELb0EN7cutlass10bfloat16_tE19Flash_kernel_traitsILi32ELi128ELi128ELi4ES3_EELb0ELb1ELb0ELb0ELb0ELb1ELb1ELb0EEEvNS_16Flash_fwd_paramsE
        .type           _ZN5flash16flash_fwd_kernelI23Flash_fwd_kernel_traitsILi32ELi128ELi128ELi4ELb0ELb0EN7cutlass10bfloat16_tE19Flash_kernel_traitsILi32ELi128ELi128ELi4ES3_EELb0ELb1ELb0ELb0ELb0ELb1ELb1ELb0EEEvNS_16Flash_fwd_paramsE,@function
        .size           _ZN5flash16flash_fwd_kernelI23Flash_fwd_kernel_traitsILi32ELi128ELi128ELi4ELb0ELb0EN7cutlass10bfloat16_tE19Flash_kernel_traitsILi32ELi128ELi128ELi4ES3_EELb0ELb1ELb0ELb0ELb0ELb1ELb1ELb0EEEvNS_16Flash_fwd_paramsE,(.L_x_733 - _ZN5flash16flash_fwd_kernelI23Flash_fwd_kernel_traitsILi32ELi128ELi128ELi4ELb0ELb0EN7cutlass10bfloat16_tE19Flash_kernel_traitsILi32ELi128ELi128ELi4ES3_EELb0ELb1ELb0ELb0ELb0ELb1ELb1ELb0EEEvNS_16Flash_fwd_paramsE)
        .other          _ZN5flash16flash_fwd_kernelI23Flash_fwd_kernel_traitsILi32ELi128ELi128ELi4ELb0ELb0EN7cutlass10bfloat16_tE19Flash_kernel_traitsILi32ELi128ELi128ELi4ES3_EELb0ELb1ELb0ELb0ELb0ELb1ELb1ELb0EEEvNS_16Flash_fwd_paramsE,@"STO_CUDA_ENTRY STV_DEFAULT"
_ZN5flash16flash_fwd_kernelI23Flash_fwd_kernel_traitsILi32ELi128ELi128ELi4ELb0ELb0EN7cutlass10bfloat16_tE19Flash_kernel_traitsILi32ELi128ELi128ELi4ES3_EELb0ELb1ELb0ELb0ELb0ELb1ELb1ELb0EEEvNS_16Flash_fwd_paramsE:
.text._ZN5flash16flash_fwd_kernelI23Flash_fwd_kernel_traitsILi32ELi128ELi128ELi4ELb0ELb0EN7cutlass10bfloat16_tE19Flash_kernel_traitsILi32ELi128ELi128ELi4ES3_EELb0ELb1ELb0ELb0ELb0ELb1ELb1ELb0EEEvNS_16Flash_fwd_paramsE:
        /* <DEDUP_REMOVED lines=22> */
[----:B------:R-:W3:Y:S04]  /*0160*/  @P4 LDG.E R0, desc[UR12][R2.64+0x4] ;  /* 0x0000040c02004981 */ /* 0x000ee8000c1e1900 */
[----:B------:R-:W-:-:S04]  /*0170*/  @P3 IADD3 R4, P1, PT, R6, UR6, RZ ;  /* 0x0000000606043c10 */ /* 0x000fc8000ff3e0ff */
[----:B------:R-:W-:Y:S01]  /*0180*/  @P3 IADD3.X R5, PT, PT, R7, UR7, RZ, P1, !PT ;  /* 0x0000000707053c10 */ /* 0x000fe20008ffe4ff */
[----:B------:R-:W1:Y:S01]  /*0190*/  S2R R23, SR_CTAID.X ;  /* 0x0000000000177919 */ /* 0x000e620000002500 */
[----:B------:R-:W4:Y:S03]  /*01a0*/  @!P4 LDC R109, c[0x0][0x434] ;  /* 0x00010d00ff6dcb82 */ /* 0x000f260000000800 */
[----:B------:R1:W5:Y:S05]  /*01b0*/  @P3 LDG.E R11, desc[UR12][R4.64] ;  /* 0x0000000c040b3981 */ /* 0x00036a000c1e1900 */
[----:B------:R-:W2:Y:S08]  /*01c0*/  @!P2 LDC R9, c[0x0][0x43c] ;  /* 0x00010f00ff09ab82 */ /* 0x000eb00000000800 */
[----:B-1----:R-:W1:Y:S01]  /*01d0*/  LDC.64 R4, c[0x0][0x468] ;  /* 0x00011a00ff047b82 */ /* 0x002e620000000a00 */
[----:B------:R-:W-:-:S04]  /*01e0*/  @P2 IADD3 R2, P0, PT, R6, UR4, RZ ;  /* 0x0000000406022c10 */ /* 0x000fc8000ff1e0ff */
[----:B------:R-:W-:-:S05]  /*01f0*/  @P2 IADD3.X R3, PT, PT, R7, UR5, RZ, P0, !PT ;  /* 0x0000000507032c10 */ /* 0x000fca00087fe4ff */
[----:B------:R1:W5:Y:S01]  /*0200*/  @P2 LDG.E R8, desc[UR12][R2.64] ;  /* 0x0000000c02082981 */ /* 0x000362000c1e1900 */
[----:B------:R-:W4:Y:S01]  /*0210*/  LDCU.U8 UR4, c[0x0][0x532] ;  /* 0x0000a640ff0477ac */ /* 0x000f220008000000 */
[----:B-1----:R-:W-:-:S05]  /*0220*/  IADD3 R2, P0, PT, R6, R4, RZ ;  /* 0x0000000406027210 */ /* 0x002fca0007f1e0ff */
[----:B------:R-:W-:Y:S01]  /*0230*/  IMAD.X R3, R7, 0x1, R5, P0 ;  /* 0x0000000107037824 */ /* 0x000fe200000e0605 */
[C---:B------:R-:W-:Y:S01]  /*0240*/  ISETP.NE.U32.AND P0, PT, R4.reuse, RZ, PT ;  /* 0x000000ff0400720c */ /* 0x040fe20003f05070 */
[----:B------:R-:W1:Y:S03]  /*0250*/  @!P2 LDC.64 R6, c[0x0][0x488] ;  /* 0x00012200ff06ab82 */ /* 0x000e660000000a00 */
[----:B------:R-:W-:Y:S02]  /*0260*/  ISETP.NE.AND.EX P0, PT, R5, RZ, PT, P0 ;  /* 0x000000ff0500720c */ /* 0x000fe40003f05300 */
[----:B------:R-:W-:Y:S02]  /*0270*/  ISETP.EQ.U32.AND P3, PT, R4, RZ, PT ;  /* 0x000000ff0400720c */ /* 0x000fe40003f62070 */
[----:B----4-:R-:W-:-:S09]  /*0280*/  ISETP.NE.AND P1, PT, RZ, UR4, PT ;  /* 0x00000004ff007c0c */ /* 0x010fd2000bf25270 */
[----:B------:R-:W4:Y:S01]  /*0290*/  @!P0 LDC R4, c[0x0][0x438] ;  /* 0x00010e00ff048b82 */ /* 0x000f220000000800 */
[----:B------:R-:W-:Y:S01]  /*02a0*/  ISETP.EQ.OR.EX P3, PT, R5, RZ, !P1, P3 ;  /* 0x000000ff0500720c */ /* 0x000fe20004f62730 */
[----:B------:R-:W-:Y:S02]  /*02b0*/  IMAD.MOV.U32 R12, RZ, RZ, -0x1 ;  /* 0xffffffffff0c7424 */ /* 0x000fe400078e00ff */
[----:B------:R-:W-:-:S10]  /*02c0*/  IMAD.SHL.U32 R216, R23, 0x80, RZ ;  /* 0x0000008017d87824 */ /* 0x000fd400078e00ff */
[----:B------:R1:W5:Y:S04]  /*02d0*/  @!P3 LDG.E R12, desc[UR12][R2.64] ;  /* 0x0000000c020cb981 */ /* 0x000368000c1e1900 */
[----:B--2---:R2:W-:Y:S01]  /*02e0*/  STL [R1+0x10], R25 ;  /* 0x0000101901007387 */ /* 0x0045e20000100800 */
[----:B---3--:R-:W-:-:S05]  /*02f0*/  @P4 IMAD.IADD R109, R0, 0x1, -R25 ;  /* 0x00000001006d4824 */ /* 0x008fca00078e0a19 */
[----:B------:R-:W-:Y:S01]  /*0300*/  ISETP.GT.AND P3, PT, R109, R216, PT ;  /* 0x000000d86d00720c */ /* 0x000fe20003f64270 */
[----:B-1--4-:R-:W-:-:S12]  /*0310*/  @!P0 BRA `(.L_x_337) ;  /* 0x00000000000c8947 */ /* 0x012fd80003800000 */
[----:B------:R-:W3:Y:S02]  /*0320*/  @P1 LDG.E R4, desc[UR12][R2.64+0x4] ;  /* 0x0000040c02041981 */ /* 0x000ee4000c1e1900 */
[----:B---3-5:R-:W-:-:S06]  /*0330*/  @P1 IADD3 R4, PT, PT, R4, -R12, RZ ;  /* 0x8000000c04041210 */ /* 0x028fcc0007ffe0ff */
[----:B------:R1:W5:Y:S02]  /*0340*/  @!P1 LDG.E R4, desc[UR12][R2.64] ;  /* 0x0000000c02049981 */ /* 0x000364000c1e1900 */
.L_x_337:
[----:B------:R-:W-:Y:S05]  /*0350*/  @!P3 EXIT ;  /* 0x000000000000b94d */ /* 0x000fea0003800000 */
[----:B------:R-:W3:Y:S01]  /*0360*/  LDC R215, c[0x0][0x508] ;  /* 0x00014200ffd77b82 */ /* 0x000ee20000000800 */
[----:B------:R-:W-:Y:S01]  /*0370*/  @!P2 ISETP.NE.U32.AND P0, PT, R6, RZ, PT ;  /* 0x000000ff0600a20c */ /* 0x000fe20003f05070 */
[----:B-----5:R-:W-:Y:S01]  /*0380*/  @P2 IMAD.IADD R108, R8, 0x1, -R11 ;  /* 0x00000001086c2824 */ /* 0x020fe200078e0a0b */
[----:B------:R-:W4:Y:S02]  /*0390*/  S2R R22, SR_CTAID.Z ;  /* 0x0000000000167919 */ /* 0x000f240000002700 */
[----:B------:R-:W-:Y:S01]  /*03a0*/  @!P2 ISETP.NE.AND.EX P0, PT, R7, RZ, PT, P0 ;  /* 0x000000ff0700a20c */ /* 0x000fe20003f05300 */
[----:B------:R-:W2:Y:S03]  /*03b0*/  S2R R213, SR_TID.X ;  /* 0x0000000000d57919 */ /* 0x000ea60000002100 */
[----:B------:R-:W-:-:S04]  /*03c0*/  @!P2 SEL R0, R9, RZ, P0 ;  /* 0x000000ff0900a207 */ /* 0x000fc80000000000 */
[----:B------:R-:W-:Y:S01]  /*03d0*/  @!P2 IADD3 R108, PT, PT, R0, R4, -R11 ;  /* 0x00000004006ca210 */ /* 0x000fe20007ffe80b */
[----:B------:R-:W-:-:S04]  /*03e0*/  VIADD R0, R23, 0x1 ;  /* 0x0000000117007836 */ /* 0x000fc80000000000 */
[----:B-1----:R-:W-:Y:S02]  /*03f0*/  VIADD R2, R108, 0x7f ;  /* 0x0000007f6c027836 */ /* 0x002fe40000000000 */
[----:B------:R-:W-:-:S03]  /*0400*/  IMAD R0, R0, 0x80, -R109 ;  /* 0x0000008000007824 */ /* 0x000fc600078e0a6d */
[----:B------:R-:W-:Y:S02]  /*0410*/  SHF.R.S32.HI R3, RZ, 0x1f, R2 ;  /* 0x0000001fff037819 */ /* 0x000fe40000011402 */
[----:B---3--:R-:W-:Y:S02]  /*0420*/  IADD3 R0, PT, PT, R2, R215, R0 ;  /* 0x000000d702007210 */ /* 0x008fe40007ffe000 */
[----:B------:R-:W-:Y:S02]  /*0430*/  LEA.HI R2, R3, R2, RZ, 0x7 ;  /* 0x0000000203027211 */ /* 0x000fe400078f38ff */
[----:B------:R-:W-:Y:S02]  /*0440*/  SHF.R.S32.HI R4, RZ, 0x1f, R0 ;  /* 0x0000001fff047819 */ /* 0x000fe40000011400 */
[----:B------:R-:W-:Y:S02]  /*0450*/  SHF.R.S32.HI R2, RZ, 0x7, R2 ;  /* 0x00000007ff027819 */ /* 0x000fe40000011402 */
[----:B------:R-:W-:-:S04]  /*0460*/  LEA.HI R0, R4, R0, RZ, 0x7 ;  /* 0x0000000004007211 */ /* 0x000fc800078f38ff */
[----:B------:R-:W-:-:S04]  /*0470*/  SHF.R.S32.HI R0, RZ, 0x7, R0 ;  /* 0x00000007ff007819 */ /* 0x000fc80000011400 */
[----:B------:R-:W-:-:S04]  /*0480*/  VIMNMX R225, PT, PT, R2, R0, PT ;  /* 0x0000000002e17248 */ /* 0x000fc80003fe0100 */
[----:B------:R-:W-:-:S13]  /*0490*/  ISETP.GT.AND P0, PT, R225, RZ, PT ;  /* 0x000000ffe100720c */ /* 0x000fda0003f04270 */
[----:B--2-4-:R-:W-:Y:S05]  /*04a0*/  @P0 BRA `(.L_x_338) ;  /* 0x0000000800a00947 */ /* 0x014fea0003800000 */
        /* <DEDUP_REMOVED lines=29> */
.L_x_339:
        /* <DEDUP_REMOVED lines=42> */
.L_x_341:
[----:B------:R-:W-:Y:S05]  /*0920*/  BSYNC.RECONVERGENT B0 ;  /* 0x0000000000007941 */ /* 0x000fea0003800200 */
.L_x_340:
        /* <DEDUP_REMOVED lines=17> */
.L_x_343:
[----:B------:R-:W-:Y:S05]  /*0a40*/  BSYNC.RECONVERGENT B0 ;  /* 0x0000000000007941 */ /* 0x000fea0003800200 */
.L_x_342:
        /* <DEDUP_REMOVED lines=15> */
.L_x_345:
[----:B------:R-:W-:Y:S05]  /*0b40*/  BSYNC.RECONVERGENT B0 ;  /* 0x0000000000007941 */ /* 0x000fea0003800200 */
.L_x_344:
        /* <DEDUP_REMOVED lines=17> */
.L_x_347:
[----:B------:R-:W-:Y:S05]  /*0c60*/  BSYNC.RECONVERGENT B0 ;  /* 0x0000000000007941 */ /* 0x000fea0003800200 */
.L_x_346:
        /* <DEDUP_REMOVED lines=11> */
.L_x_349:
[----:B------:R-:W-:Y:S05]  /*0d20*/  BSYNC.RECONVERGENT B0 ;  /* 0x0000000000007941 */ /* 0x000fea0003800200 */
.L_x_348:
        /* <DEDUP_REMOVED lines=10> */
.L_x_351:
[----:B------:R-:W-:Y:S05]  /*0dd0*/  BSYNC.RECONVERGENT B0 ;  /* 0x0000000000007941 */ /* 0x000fea0003800200 */
.L_x_350:
        /* <DEDUP_REMOVED lines=10> */
.L_x_353:
[----:B------:R-:W-:Y:S05]  /*0e80*/  BSYNC.RECONVERGENT B0 ;  /* 0x0000000000007941 */ /* 0x000fea0003800200 */
.L_x_352:
        /* <DEDUP_REMOVED lines=10> */
.L_x_338:
        /* <DEDUP_REMOVED lines=24> */
.L_x_354:
[----:B------:R-:W1:Y:S01]  /*10b0*/  LDC.64 R124, c[0x0][0x3b8] ;  /* 0x0000ee00ff7c7b82 */ /* 0x000e620000000a00 */
[----:B------:R-:W-:-:S05]  /*10c0*/  IADD3 R2, PT, PT, R11, R12, RZ ;  /* 0x0000000c0b027210 */ /* 0x000fca0007ffe0ff */
[C---:B-1----:R-:W-:Y:S02]  /*10d0*/  IMAD R0, R2.reuse, R125, RZ ;  /* 0x0000007d02007224 */ /* 0x042fe400078e02ff */
[----:B------:R-:W-:-:S05]  /*10e0*/  IMAD.WIDE.U32 R2, R2, R124, RZ ;  /* 0x0000007c02027225 */ /* 0x000fca00078e00ff */
[----:B------:R-:W-:Y:S02]  /*10f0*/  IADD3 R6, PT, PT, R3, R0, RZ ;  /* 0x0000000003067210 */ /* 0x000fe40007ffe0ff */
[----:B------:R-:W-:-:S07]  /*1100*/  MOV R5, R2 ;  /* 0x0000000200057202 */ /* 0x000fce0000000f00 */
.L_x_355:
        /* <DEDUP_REMOVED lines=39> */
.L_x_356:
[----:B------:R-:W1:Y:S01]  /*1380*/  LDC.64 R126, c[0x0][0x3c0] ;  /* 0x0000f000ff7e7b82 */ /* 0x000e620000000a00 */
[----:B------:R-:W-:-:S05]  /*1390*/  IADD3 R0, PT, PT, R11, R12, RZ ;  /* 0x0000000c0b007210 */ /* 0x000fca0007ffe0ff */
[C---:B-1----:R-:W-:Y:S02]  /*13a0*/  IMAD R4, R0.reuse, R127, RZ ;  /* 0x0000007f00047224 */ /* 0x042fe400078e02ff */
[----:B------:R-:W-:-:S05]  /*13b0*/  IMAD.WIDE.U32 R2, R0, R126, RZ ;  /* 0x0000007e00027225 */ /* 0x000fca00078e00ff */
[----:B------:R-:W-:-:S07]  /*13c0*/  IADD3 R0, PT, PT, R3, R4, RZ ;  /* 0x0000000403007210 */ /* 0x000fce0007ffe0ff */
.L_x_357:
[----:B------:R-:W-:Y:S01]  /*13d0*/  IMAD.IADD R12, R109, 0x1, -R216 ;  /* 0x000000016d0c7824 */ /* 0x000fe200078e0ad8 */
[----:B------:R-:W-:Y:S01]  /*13e0*/  SHF.R.U32.HI R218, RZ, 0x2, R213 ;  /* 0x00000002ffda7819 */ /* 0x000fe200000116d5 */
[----:B------:R-:W-:Y:S01]  /*13f0*/  IMAD.SHL.U32 R204, R213, 0x8, RZ ;  /* 0x00000008d5cc7824 */ /* 0x000fe200078e00ff */
[----:B------:R-:W1:Y:S01]  /*1400*/  LDCU.64 UR8, c[0x0][0x3c8] ;  /* 0x00007900ff0877ac */ /* 0x000e620008000a00 */
[----:B------:R-:W-:Y:S01]  /*1410*/  MOV R219, RZ ;  /* 0x000000ff00db7202 */ /* 0x000fe20000000f00 */
[----:B------:R-:W2:Y:S01]  /*1420*/  S2UR UR14, SR_CgaCtaId ;  /* 0x00000000000e79c3 */ /* 0x000ea20000008800 */
[C---:B------:R-:W-:Y:S01]  /*1430*/  ISETP.GE.AND P6, PT, R218.reuse, R12, PT ;  /* 0x0000000cda00720c */ /* 0x040fe20003fc6270 */
[----:B------:R-:W-:Y:S01]  /*1440*/  VIADD R31, R218, 0x20 ;  /* 0x00000020da1f7836 */ /* 0x000fe20000000000 */
[----:B------:R-:W-:Y:S01]  /*1450*/  LOP3.LUT R9, R204, 0x18, RZ, 0xc0, !PT ;  /* 0x00000018cc097812 */ /* 0x000fe200078ec0ff */
[----:B------:R-:W3:Y:S01]  /*1460*/  LDCU.128 UR4, c[0x0][0x3d0] ;  /* 0x00007a00ff0477ac */ /* 0x000ee20008000c00 */
[C---:B------:R-:W-:Y:S01]  /*1470*/  VIADD R32, R218.reuse, 0x40 ;  /* 0x00000040da207836 */ /* 0x040fe20000000000 */
[C---:B------:R-:W-:Y:S01]  /*1480*/  IADD3 R30, PT, PT, R218.reuse, 0x60, RZ ;  /* 0x00000060da1e7810 */ /* 0x040fe20007ffe0ff */
[----:B------:R-:W-:Y:S01]  /*1490*/  IMAD.WIDE.U32 R34, R23, 0x80, R218 ;  /* 0x0000008017227825 */ /* 0x000fe200078e00da */
[C---:B------:R-:W-:Y:S01]  /*14a0*/  IADD3 R4, P2, PT, R9.reuse, R5, RZ ;  /* 0x0000000509047210 */ /* 0x040fe20007f5e0ff */
[----:B------:R-:W-:Y:S01]  /*14b0*/  STL.64 [R1+0x18], R218 ;  /* 0x000018da01007387 */ /* 0x000fe20000100a00 */
[C---:B------:R-:W-:Y:S01]  /*14c0*/  IADD3 R2, P1, PT, R9.reuse, R2, RZ ;  /* 0x0000000209027210 */ /* 0x040fe20007f3e0ff */
[----:B------:R-:W4:Y:S01]  /*14d0*/  LDCU.64 UR10, c[0x0][0x388] ;  /* 0x00007100ff0a77ac */ /* 0x000f220008000a00 */
[----:B------:R-:W-:Y:S01]  /*14e0*/  IADD3 R8, P0, PT, R9, R8, RZ ;  /* 0x0000000809087210 */ /* 0x000fe20007f1e0ff */
[----:B------:R-:W-:Y:S01]  /*14f0*/  IMAD.X R5, RZ, RZ, R6, P2 ;  /* 0x000000ffff057224 */ /* 0x000fe200010e0606 */
[----:B------:R-:W5:Y:S01]  /*1500*/  @!P6 LDC.64 R16, c[0x0][0x3b0] ;  /* 0x0000ec00ff10eb82 */ /* 0x000f620000000a00 */
[----:B------:R-:W-:Y:S01]  /*1510*/  ISETP.GE.AND P2, PT, R31, R12, PT ;  /* 0x0000000c1f00720c */ /* 0x000fe20003f46270 */
[----:B------:R-:W-:Y:S01]  /*1520*/  IMAD.X R3, RZ, RZ, R0, P1 ;  /* 0x000000ffff037224 */ /* 0x000fe200008e0600 */
[----:B------:R-:W-:Y:S01]  /*1530*/  IADD3.X R9, PT, PT, RZ, R7, RZ, P0, !PT ;  /* 0x00000007ff097210 */ /* 0x000fe200007fe4ff */
[----:B------:R-:W-:Y:S01]  /*1540*/  IMAD.WIDE.U32 R6, R218, R124, R4 ;  /* 0x0000007cda067225 */ /* 0x000fe200078e0004 */
[-C--:B------:R-:W-:Y:S01]  /*1550*/  ISETP.GE.AND P5, PT, R32, R12.reuse, PT ;  /* 0x0000000c2000720c */ /* 0x080fe20003fa6270 */
[----:B------:R2:W-:Y:S01]  /*1560*/  STL [R1+0x14], R12 ;  /* 0x0000140c01007387 */ /* 0x0005e20000100800 */
[----:B------:R-:W-:Y:S01]  /*1570*/  ISETP.GE.AND P4, PT, R30, R12, PT ;  /* 0x0000000c1e00720c */ /* 0x000fe20003f86270 */
[----:B------:R-:W4:Y:S01]  /*1580*/  @!P6 LDC.64 R24, c[0x0][0x380] ;  /* 0x0000e000ff18eb82 */ /* 0x000f220000000a00 */
[----:B------:R-:W-:Y:S01]  /*1590*/  IMAD.WIDE.U32 R4, R218, R126, R2 ;  /* 0x0000007eda047225 */ /* 0x000fe200078e0002 */
[----:B------:R-:W-:Y:S01]  /*15a0*/  SHF.R.S32.HI R0, RZ, 0x1f, R10 ;  /* 0x0000001fff007819 */ /* 0x000fe2000001140a */
[----:B------:R-:W-:Y:S01]  /*15b0*/  STL.64 [R1+0x8], R34 ;  /* 0x0000082201007387 */ /* 0x000fe20000100a00 */
[----:B------:R-:W-:Y:S01]  /*15c0*/  LOP3.LUT R11, R204, 0xd8, RZ, 0xc0, !PT ;  /* 0x000000d8cc0b7812 */ /* 0x000fe200078ec0ff */
[C---:B-1----:R-:W-:Y:S01]  /*15d0*/  IMAD.WIDE.U32 R2, R22.reuse, UR8, R8 ;  /* 0x0000000816027c25 */ /* 0x042fe2000f8e0008 */
[----:B------:R-:W-:Y:S01]  /*15e0*/  SHF.R.U32.HI R214, RZ, 0x1, R213 ;  /* 0x00000001ffd67819 */ /* 0x000fe200000116d5 */
[----:B------:R-:W-:Y:S01]  /*15f0*/  STL [R1+0x20], R31 ;  /* 0x0000201f01007387 */ /* 0x000fe20000100800 */
[----:B------:R-:W1:Y:S01]  /*1600*/  @!P2 LDC.64 R18, c[0x0][0x3b0] ;  /* 0x0000ec00ff12ab82 */ /* 0x000e620000000a00 */
[----:B------:R-:W-:Y:S01]  /*1610*/  IMAD R3, R22, UR9, R3 ;  /* 0x0000000916037c24 */ /* 0x000fe2000f8e0203 */
[----:B------:R-:W4:Y:S01]  /*1620*/  LDCU.64 UR8, c[0x0][0x390] ;  /* 0x00007200ff0877ac */ /* 0x000f220008000a00 */
[C---:B---3--:R-:W-:Y:S01]  /*1630*/  IMAD R8, R0.reuse, UR4, RZ ;  /* 0x0000000400087c24 */ /* 0x048fe2000f8e02ff */
[----:B------:R-:W-:Y:S01]  /*1640*/  LOP3.LUT R11, R11, 0x18, R213, 0x78, !PT ;  /* 0x000000180b0b7812 */ /* 0x000fe200078e78d5 */
[----:B------:R-:W-:Y:S01]  /*1650*/  IMAD R0, R0, UR6, RZ ;  /* 0x0000000600007c24 */ /* 0x000fe2000f8e02ff */
[----:B------:R-:W-:Y:S01]  /*1660*/  @!P5 MOV R26, R2 ;  /* 0x00000002001ad202 */ /* 0x000fe20000000f00 */
[----:B------:R-:W-:Y:S01]  /*1670*/  @!P2 IMAD.MOV.U32 R14, RZ, RZ, R2 ;  /* 0x000000ffff0ea224 */ /* 0x000fe200078e0002 */
[----:B------:R-:W-:Y:S01]  /*1680*/  @!P4 MOV R29, R3 ;  /* 0x00000003001dc202 */ /* 0x000fe20000000f00 */
[--C-:B------:R-:W-:Y:S01]  /*1690*/  @!P2 IMAD.MOV.U32 R15, RZ, RZ, R3.reuse ;  /* 0x000000ffff0fa224 */ /* 0x100fe200078e0003 */
[----:B------:R-:W-:Y:S01]  /*16a0*/  LOP3.LUT R204, R11, 0x1f20, R204, 0xf8, !PT ;  /* 0x00001f200bcc7812 */ /* 0x000fe200078ef8cc */
[----:B------:R-:W-:Y:S01]  /*16b0*/  @!P5 IMAD.MOV.U32 R27, RZ, RZ, R3 ;  /* 0x000000ffff1bd224 */ /* 0x000fe200078e0003 */
[----:B------:R-:W3:Y:S01]  /*16c0*/  @!P2 LDC.64 R22, c[0x0][0x380] ;  /* 0x0000e000ff16ab82 */ /* 0x000ee20000000a00 */
[----:B------:R-:W-:Y:S01]  /*16d0*/  @!P4 IMAD.MOV.U32 R28, RZ, RZ, R2 ;  /* 0x000000ffff1cc224 */ /* 0x000fe200078e0002 */
[----:B------:R-:W-:Y:S01]  /*16e0*/  STL [R1+0x28], R32 ;  /* 0x0000282001007387 */ /* 0x000fe20000100800 */
[----:B--2---:R-:W-:-:S02]  /*16f0*/  IMAD R12, R10, UR5, R8 ;  /* 0x000000050a0c7c24 */ /* 0x004fc4000f8e0208 */
[-C--:B-----5:R-:W-:Y:S01]  /*1700*/  @!P6 IMAD R8, R35, R16.reuse, RZ ;  /* 0x000000102308e224 */ /* 0x0a0fe200078e02ff */
[----:B------:R-:W-:Y:S01]  /*1710*/  STL [R1+0x24], R30 ;  /* 0x0000241e01007387 */ /* 0x000fe20000100800 */
[C---:B------:R-:W-:Y:S01]  /*1720*/  @!P6 IMAD.WIDE.U32 R2, R34.reuse, R16, R2 ;  /* 0x000000102202e225 */ /* 0x040fe200078e0002 */
[----:B------:R-:W2:Y:S03]  /*1730*/  @!P4 LDC.64 R20, c[0x0][0x3b0] ;  /* 0x0000ec00ff14cb82 */ /* 0x000ea60000000a00 */
[----:B------:R-:W-:Y:S02]  /*1740*/  @!P6 IMAD R8, R34, R17, R8 ;  /* 0x000000112208e224 */ /* 0x000fe400078e0208 */
[----:B------:R-:W-:Y:S02]  /*1750*/  IMAD R5, R218, R127, R5 ;  /* 0x0000007fda057224 */ /* 0x000fe400078e0205 */
[----:B------:R-:W-:Y:S01]  /*1760*/  IMAD R11, R10, UR7, R0 ;  /* 0x000000070a0b7c24 */ /* 0x000fe2000f8e0200 */
[----:B------:R-:W5:Y:S01]  /*1770*/  @!P5 LDC.64 R16, c[0x0][0x3b0] ;  /* 0x0000ec00ff10db82 */ /* 0x000f620000000a00 */
[----:B------:R-:W-:Y:S01]  /*1780*/  @!P2 IADD3 R0, P0, PT, R34, 0x20, RZ ;  /* 0x000000202200a810 */ /* 0x000fe20007f1e0ff */
[----:B------:R-:W-:-:S02]  /*1790*/  IMAD R7, R218, R125, R7 ;  /* 0x0000007dda077224 */ /* 0x000fc400078e0207 */
[C---:B------:R-:W-:Y:S01]  /*17a0*/  IMAD.WIDE.U32 R4, R10.reuse, UR6, R4 ;  /* 0x000000060a047c25 */ /* 0x040fe2000f8e0004 */
[----:B------:R-:W2:Y:S03]  /*17b0*/  LDCU UR6, c[0x0][0x50c] ;  /* 0x0000a180ff0677ac */ /* 0x000ea60008000800 */
[----:B------:R-:W-:Y:S01]  /*17c0*/  IMAD.WIDE.U32 R6, R10, UR4, R6 ;  /* 0x000000040a067c25 */ /* 0x000fe2000f8e0006 */
[----:B------:R-:W-:Y:S01]  /*17d0*/  IADD3 R5, PT, PT, R5, R11, RZ ;  /* 0x0000000b05057210 */ /* 0x000fe20007ffe0ff */
[----:B------:R-:W-:Y:S01]  /*17e0*/  UMOV UR4, 0x400 ;  /* 0x0000040000047882 */ /* 0x000fe20000000000 */
[----:B----4-:R-:W-:Y:S01]  /*17f0*/  LEA R248, P1, R4, UR8, 0x1 ;  /* 0x0000000804f87c11 */ /* 0x010fe2000f8208ff */
[----:B------:R-:W-:Y:S01]  /*1800*/  @!P2 IMAD.X R9, RZ, RZ, R35, P0 ;  /* 0x000000ffff09a224 */ /* 0x000fe200000e0623 */
[----:B------:R-:W-:Y:S01]  /*1810*/  @!P6 LEA R10, P0, R2, R24, 0x1 ;  /* 0x00000018020ae211 */ /* 0x000fe200078008ff */
[----:B------:R-:W-:Y:S01]  /*1820*/  @!P6 IMAD.IADD R8, R3, 0x1, R8 ;  /* 0x000000010308e824 */ /* 0x000fe200078e0208 */
[----:B------:R-:W-:Y:S01]  /*1830*/  LEA.HI.X R247, R4, UR9, R5, 0x1, P1 ;  /* 0x0000000904f77c11 */ /* 0x000fe200088f0c05 */
[-C--:B-1----:R-:W-:Y:S01]  /*1840*/  @!P2 IMAD R9, R9, R18.reuse, RZ ;  /* 0x000000120909a224 */ /* 0x082fe200078e02ff */
[----:B------:R-:W-:Y:S01]  /*1850*/  LEA R246, P3, R6, UR10, 0x1 ;  /* 0x0000000a06f67c11 */ /* 0x000fe2000f8608ff */
[----:B------:R-:W-:Y:S01]  /*1860*/  IMAD.IADD R7, R7, 0x1, R12 ;  /* 0x0000000107077824 */ /* 0x000fe200078e020c */
[----:B------:R-:W-:Y:S01]  /*1870*/  @!P6 LEA.HI.X R11, R2, R25, R8, 0x1, P0 ;  /* 0x00000019020be211 */ /* 0x000fe200000f0c08 */
[----:B------:R-:W-:Y:S01]  /*1880*/  @!P2 IMAD.WIDE.U32 R2, R0, R18, R14 ;  /* 0x000000120002a225 */ /* 0x000fe200078e000e */
[----:B------:R-:W1:Y:S01]  /*1890*/  @!P4 LDC.64 R24, c[0x0][0x380] ;  /* 0x0000e000ff18cb82 */ /* 0x000e620000000a00 */
[----:B------:R-:W-:Y:S01]  /*18a0*/  @!P4 IADD3 R5, P0, PT, R34, 0x60, RZ ;  /* 0x000000602205c810 */ /* 0x000fe20007f1e0ff */
[----:B------:R-:W-:Y:S01]  /*18b0*/  ULEA UR4, UR14, UR4, 0x18 ;  /* 0x000000040e047291 */ /* 0x000fe2000f8ec0ff */
[----:B------:R-:W-:Y:S01]  /*18c0*/  @!P2 IMAD R4, R0, R19, R9 ;  /* 0x000000130004a224 */ /* 0x000fe200078e0209 */
[----:B------:R-:W-:Y:S01]  /*18d0*/  @!P5 IADD3 R0, P1, PT, R34, 0x40, RZ ;  /* 0x000000402200d810 */ /* 0x000fe20007f3e0ff */
[----:B------:R-:W-:Y:S01]  /*18e0*/  VIADD R118, R225, 0xffffffff ;  /* 0xffffffffe1767836 */ /* 0x000fe20000000000 */
[----:B------:R-:W-:Y:S01]  /*18f0*/  LEA.HI.X R245, R6, UR11, R7, 0x1, P3 ;  /* 0x0000000b06f57c11 */ /* 0x000fe200098f0c07 */
[----:B------:R-:W-:Y:S01]  /*1900*/  @!P4 IMAD.X R6, RZ, RZ, R35, P0 ;  /* 0x000000ffff06c224 */ /* 0x000fe200000e0623 */
[----:B------:R-:W4:Y:S01]  /*1910*/  @!P5 LDC.64 R14, c[0x0][0x380] ;  /* 0x0000e000ff0edb82 */ /* 0x000f220000000a00 */
[----:B------:R-:W-:Y:S01]  /*1920*/  @!P5 IADD3.X R7, PT, PT, RZ, R35, RZ, P1, !PT ;  /* 0x00000023ff07d210 */ /* 0x000fe20000ffe4ff */
[----:B------:R-:W-:Y:S01]  /*1930*/  @!P2 IMAD.IADD R4, R3, 0x1, R4 ;  /* 0x000000010304a824 */ /* 0x000fe200078e0204 */
[----:B---3--:R-:W-:Y:S01]  /*1940*/  @!P2 LEA R8, P0, R2, R22, 0x1 ;  /* 0x000000160208a211 */ /* 0x008fe200078008ff */
[----:B------:R-:W-:Y:S01]  /*1950*/  IMAD R18, R118, -0x80, R108 ;  /* 0xffffff8076127824 */ /* 0x000fe200078e026c */
[----:B------:R-:W-:Y:S01]  /*1960*/  LEA R204, R204, UR4, 0x1 ;  /* 0x00000004cccc7c11 */ /* 0x000fe2000f8e08ff */
[----:B-----5:R-:W-:Y:S01]  /*1970*/  @!P5 IMAD R7, R7, R16, RZ ;  /* 0x000000100707d224 */ /* 0x020fe200078e02ff */
[----:B------:R-:W-:Y:S01]  /*1980*/  @!P2 LEA.HI.X R9, R2, R23, R4, 0x1, P0 ;  /* 0x000000170209a211 */ /* 0x000fe200000f0c04 */
[----:B--2---:R-:W-:Y:S01]  /*1990*/  @!P4 IMAD R2, R6, R20, RZ ;  /* 0x000000140602c224 */ /* 0x004fe200078e02ff */
[----:B------:R-:W-:Y:S01]  /*19a0*/  ISETP.GE.AND P0, PT, R31, R18, PT ;  /* 0x000000121f00720c */ /* 0x000fe20003f06270 */
[C---:B------:R-:W-:Y:S01]  /*19b0*/  @!P5 IMAD R12, R0.reuse, R17, R7 ;  /* 0x00000011000cd224 */ /* 0x040fe200078e0207 */
[----:B------:R-:W-:Y:S01]  /*19c0*/  @!PT LDS RZ, [RZ] ;  /* 0x00000000fffff984 */ /* 0x000fe20000000800 */
[----:B------:R-:W-:Y:S01]  /*19d0*/  @!PT LDS RZ, [RZ] ;  /* 0x00000000fffff984 */ /* 0x000fe20000000800 */
[----:B------:R-:W-:Y:S01]  /*19e0*/  @!PT LDS RZ, [RZ] ;  /* 0x00000000fffff984 */ /* 0x000fe20000000800 */
[----:B------:R2:W-:Y:S01]  /*19f0*/  @!P6 LDGSTS.E.BYPASS.LTC128B.128 [R204], desc[UR12][R10.64] ;  /* 0x000000000accefae */ /* 0x0005e2000b981a0c */
[----:B------:R-:W-:Y:S01]  /*1a00*/  @!P5 IMAD.WIDE.U32 R6, R0, R16, R26 ;  /* 0x000000100006d225 */ /* 0x000fe200078e001a */
[----:B------:R-:W-:-:S02]  /*1a10*/  SHF.L.U64.HI R0, R124, 0x7, R125 ;  /* 0x000000077c007819 */ /* 0x000fc4000001027d */
[----:B------:R-:W-:Y:S01]  /*1a20*/  ISETP.GE.AND P6, PT, R218, R18, PT ;  /* 0x00000012da00720c */ /* 0x000fe20003fc6270 */
[----:B------:R3:W-:Y:S01]  /*1a30*/  @!P2 LDGSTS.E.BYPASS.LTC128B.128 [R204+0x800], desc[UR12][R8.64] ;  /* 0x0080000008ccafae */ /* 0x0007e2000b981a0c */
[----:B----4-:R-:W-:Y:S01]  /*1a40*/  @!P5 LEA R16, P1, R6, R14, 0x1 ;  /* 0x0000000e0610d211 */ /* 0x010fe200078208ff */
[C---:B--2---:R-:W-:Y:S01]  /*1a50*/  @!P4 IMAD R11, R5.reuse, R21, R2 ;  /* 0x00000015050bc224 */ /* 0x044fe200078e0202 */
[----:B------:R-:W-:Y:S01]  /*1a60*/  SHF.L.U32 R2, R124, 0x7, RZ ;  /* 0x000000077c027819 */ /* 0x000fe200000006ff */
[----:B------:R-:W-:-:S04]  /*1a70*/  @!P4 IMAD.WIDE.U32 R4, R5, R20, R28 ;  /* 0x000000140504c225 */ /* 0x000fc800078e001c */
[----:B------:R-:W-:Y:S01]  /*1a80*/  IMAD R10, R0, R118, RZ ;  /* 0x00000076000a7224 */ /* 0x000fe200078e02ff */
[----:B------:R-:W-:Y:S01]  /*1a90*/  @!P4 IADD3 R5, PT, PT, R5, R11, RZ ;  /* 0x0000000b0505c210 */ /* 0x000fe20007ffe0ff */
[----:B------:R-:W-:Y:S01]  /*1aa0*/  @!P5 IMAD.IADD R0, R7, 0x1, R12 ;  /* 0x000000010700d824 */ /* 0x000fe200078e020c */
[----:B-1----:R-:W-:Y:S01]  /*1ab0*/  @!P4 LEA R14, P2, R4, R24, 0x1 ;  /* 0x00000018040ec211 */ /* 0x002fe200078408ff */
[----:B------:R-:W-:-:S03]  /*1ac0*/  IMAD.WIDE.U32 R2, R2, R118, RZ ;  /* 0x0000007602027225 */ /* 0x000fc600078e00ff */
[----:B------:R-:W-:Y:S01]  /*1ad0*/  @!P5 LEA.HI.X R17, R6, R15, R0, 0x1, P1 ;  /* 0x0000000f0611d211 */ /* 0x000fe200008f0c00 */
[----:B------:R-:W-:Y:S01]  /*1ae0*/  IMAD.IADD R3, R3, 0x1, R10 ;  /* 0x0000000103037824 */ /* 0x000fe200078e020a */
[----:B------:R-:W-:Y:S01]  /*1af0*/  @!P4 LEA.HI.X R15, R4, R25, R5, 0x1, P2 ;  /* 0x00000019040fc211 */ /* 0x000fe200010f0c05 */
[----:B------:R-:W-:Y:S01]  /*1b00*/  IMAD.WIDE.U32 R4, R124, 0x40, RZ ;  /* 0x000000407c047825 */ /* 0x000fe200078e00ff */
[----:B------:R-:W-:Y:S01]  /*1b10*/  ISETP.GE.AND P2, PT, R32, R18, PT ;  /* 0x000000122000720c */ /* 0x000fe20003f46270 */
[----:B------:R1:W-:Y:S01]  /*1b20*/  @!P5 LDGSTS.E.BYPASS.LTC128B.128 [R204+0x1000], desc[UR12][R16.64] ;  /* 0x0100000010ccdfae */ /* 0x0003e2000b981a0c */
[----:B------:R-:W-:Y:S02]  /*1b30*/  @!P6 LEA R12, P1, R2, R246, 0x1 ;  /* 0x000000f6020ce211 */ /* 0x000fe400078208ff */
[----:B------:R-:W-:Y:S01]  /*1b40*/  @!P0 LEA R0, P3, R124, R2, 0x5 ;  /* 0x000000027c008211 */ /* 0x000fe200078628ff */
[----:B------:R-:W-:Y:S01]  /*1b50*/  @!P4 LDGSTS.E.BYPASS.LTC128B.128 [R204+0x1800], desc[UR12][R14.64] ;  /* 0x018000000ecccfae */ /* 0x000fe2000b981a0c */
[----:B------:R-:W-:-:S02]  /*1b60*/  @!P6 LEA.HI.X R13, R2, R245, R3, 0x1, P1 ;  /* 0x000000f5020de211 */ /* 0x000fc400008f0c03 */
[----:B------:R-:W-:Y:S02]  /*1b70*/  ISETP.GE.AND P1, PT, R30, R18, PT ;  /* 0x000000121e00720c */ /* 0x000fe40003f26270 */
[----:B------:R-:W-:Y:S01]  /*1b80*/  @!P0 LEA.HI.X R6, R124, R3, R125, 0x5, P3 ;  /* 0x000000037c068211 */ /* 0x000fe200018f2c7d */
[----:B------:R2:W-:Y:S01]  /*1b90*/  @!P6 LDGSTS.E.BYPASS.LTC128B.128 [R204+0x2000], desc[UR12][R12.64] ;  /* 0x020000000cccefae */ /* 0x0005e2000b981a0c */
[----:B------:R-:W-:Y:S02]  /*1ba0*/  @!P0 LEA R10, P3, R0, R246, 0x1 ;  /* 0x000000f6000a8211 */ /* 0x000fe400078608ff */
[----:B------:R-:W-:Y:S02]  /*1bb0*/  ISETP.GE.AND P4, PT, R32, R18, PT ;  /* 0x000000122000720c */ /* 0x000fe40003f86270 */
[----:B------:R-:W-:Y:S02]  /*1bc0*/  @!P0 LEA.HI.X R11, R0, R245, R6, 0x1, P3 ;  /* 0x000000f5000b8211 */ /* 0x000fe400018f0c06 */
[----:B------:R-:W-:-:S02]  /*1bd0*/  SHF.L.U32 R6, R125, 0x6, RZ ;  /* 0x000000067d067819 */ /* 0x000fc400000006ff */
[----:B------:R-:W-:Y:S01]  /*1be0*/  @!P2 IADD3 R0, P3, PT, R2, R4, RZ ;  /* 0x000000040200a210 */ /* 0x000fe20007f7e0ff */
[----:B------:R-:W-:Y:S01]  /*1bf0*/  @!P1 IMAD R4, R125, 0x60, RZ ;  /* 0x000000607d049824 */ /* 0x000fe200078e02ff */
[----:B------:R4:W-:Y:S01]  /*1c00*/  @!P0 LDGSTS.E.BYPASS.LTC128B.128 [R204+0x2800], desc[UR12][R10.64] ;  /* 0x028000000acc8fae */ /* 0x0009e2000b981a0c */
[----:B------:R-:W-:Y:S02]  /*1c10*/  ISETP.GE.AND P5, PT, R31, R18, PT ;  /* 0x000000121f00720c */ /* 0x000fe40003fa6270 */
[----:B------:R-:W-:Y:S01]  /*1c20*/  @!P2 IADD3.X R6, PT, PT, R3, R5, R6, P3, !PT ;  /* 0x000000050306a210 */ /* 0x000fe20001ffe406 */
[----:B------:R-:W-:Y:S01]  /*1c30*/  @!P1 IMAD.WIDE.U32 R2, R124, 0x60, R2 ;  /* 0x000000607c029825 */ /* 0x000fe200078e0002 */
[----:B---3--:R-:W-:-:S03]  /*1c40*/  @!P2 LEA R8, P3, R0, R246, 0x1 ;  /* 0x000000f60008a211 */ /* 0x008fc600078608ff */
[----:B-1----:R-:W-:Y:S01]  /*1c50*/  IMAD.SHL.U32 R17, R213, 0x20, RZ ;  /* 0x00000020d5117824 */ /* 0x002fe200078e00ff */
[-C--:B------:R-:W-:Y:S01]  /*1c60*/  @!P2 LEA.HI.X R9, R0, R245.reuse, R6, 0x1, P3 ;  /* 0x000000f50009a211 */ /* 0x080fe200018f0c06 */
[----:B------:R-:W-:Y:S01]  /*1c70*/  @!P1 IMAD.IADD R0, R3, 0x1, R4 ;  /* 0x0000000103009824 */ /* 0x000fe200078e0204 */
[----:B------:R-:W-:Y:S01]  /*1c80*/  @!P1 LEA R6, P3, R2, R246, 0x1 ;  /* 0x000000f602069211 */ /* 0x000fe200078608ff */
[----:B------:R-:W-:Y:S01]  /*1c90*/  IMAD.WIDE.U32 R4, R126, 0x40, RZ ;  /* 0x000000407e047825 */ /* 0x000fe200078e00ff */
[C---:B------:R-:W-:Y:S01]  /*1ca0*/  LOP3.LUT R244, R17.reuse, 0x120, RZ, 0xc0, !PT ;  /* 0x0000012011f47812 */ /* 0x040fe200078ec0ff */
[----:B------:R1:W-:Y:S01]  /*1cb0*/  @!P2 LDGSTS.E.BYPASS.LTC128B.128 [R204+0x3000], desc[UR12][R8.64] ;  /* 0x0300000008ccafae */ /* 0x0003e2000b981a0c */
[----:B------:R-:W-:Y:S02]  /*1cc0*/  @!P1 LEA.HI.X R7, R2, R245, R0, 0x1, P3 ;  /* 0x000000f502079211 */ /* 0x000fe400018f0c00 */
[C---:B------:R-:W-:Y:S02]  /*1cd0*/  SHF.L.U64.HI R0, R126.reuse, 0x7, R127 ;  /* 0x000000077e007819 */ /* 0x040fe4000001027f */
[----:B------:R-:W-:Y:S01]  /*1ce0*/  SHF.L.U32 R2, R126, 0x7, RZ ;  /* 0x000000077e027819 */ /* 0x000fe200000006ff */
[----:B------:R3:W-:Y:S01]  /*1cf0*/  @!P1 LDGSTS.E.BYPASS.LTC128B.128 [R204+0x3800], desc[UR12][R6.64] ;  /* 0x0380000006cc9fae */ /* 0x0007e2000b981a0c */
[----:B------:R-:W-:Y:S01]  /*1d00*/  ISETP.GE.AND P3, PT, R30, R18, PT ;  /* 0x000000121e00720c */ /* 0x000fe20003f66270 */
[-C--:B------:R-:W-:Y:S01]  /*1d10*/  IMAD R0, R0, R118.reuse, RZ ;  /* 0x0000007600007224 */ /* 0x080fe200078e02ff */
[----:B--2---:R-:W-:Y:S01]  /*1d20*/  LOP3.LUT R13, R17, 0xc0, RZ, 0xc0, !PT ;  /* 0x000000c0110d7812 */ /* 0x004fe200078ec0ff */
[----:B------:R-:W0:Y:S01]  /*1d30*/  LDGDEPBAR ;  /* 0x00000000000079af */ /* 0x000e220000000000 */
[----:B------:R-:W-:Y:S01]  /*1d40*/  IMAD.WIDE.U32 R2, R2, R118, RZ ;  /* 0x0000007602027225 */ /* 0x000fe200078e00ff */
[----:B----4-:R-:W-:-:S03]  /*1d50*/  SHF.L.U32 R11, R213, 0x2, RZ ;  /* 0x00000002d50b7819 */ /* 0x010fc600000006ff */
[----:B------:R-:W-:Y:S01]  /*1d60*/  IMAD.SHL.U32 R10, R127, 0x40, RZ ;  /* 0x000000407f0a7824 */ /* 0x000fe200078e00ff */
[----:B------:R-:W-:Y:S01]  /*1d70*/  IADD3 R3, PT, PT, R3, R0, RZ ;  /* 0x0000000003037210 */ /* 0x000fe20007ffe0ff */
[----:B------:R-:W-:Y:S01]  /*1d80*/  IMAD.SHL.U32 R18, R213, 0x10, RZ ;  /* 0x00000010d5127824 */ /* 0x000fe200078e00ff */
[----:B------:R-:W-:Y:S02]  /*1d90*/  @!P4 IADD3 R14, P0, PT, R2, R4, RZ ;  /* 0x00000004020ec210 */ /* 0x000fe40007f1e0ff */
[----:B------:R-:W-:Y:S01]  /*1da0*/  LOP3.LUT R13, R13, 0x18, R11, 0xf8, !PT ;  /* 0x000000180d0d7812 */ /* 0x000fe200078ef80b */
[----:B------:R-:W-:Y:S01]  /*1db0*/  @!P3 IMAD R0, R127, 0x60, RZ ;  /* 0x000000607f00b824 */ /* 0x000fe200078e02ff */
[----:B------:R-:W-:Y:S01]  /*1dc0*/  @!P4 IADD3.X R15, PT, PT, R3, R5, R10, P0, !PT ;  /* 0x00000005030fc210 */ /* 0x000fe200007fe40a */
[----:B------:R-:W-:Y:S01]  /*1dd0*/  @!P3 IMAD.WIDE.U32 R4, R126, 0x60, R2 ;  /* 0x000000607e04b825 */ /* 0x000fe200078e0002 */
[----:B------:R-:W-:Y:S02]  /*1de0*/  LOP3.LUT R11, R18, 0x100, RZ, 0xc0, !PT ;  /* 0x00000100120b7812 */ /* 0x000fe400078ec0ff */
[----:B------:R-:W-:-:S02]  /*1df0*/  LOP3.LUT R16, R13, 0x8, R213, 0x78, !PT ;  /* 0x000000080d107812 */ /* 0x000fc400078e78d5 */
[C---:B-1----:R-:W-:Y:S02]  /*1e00*/  @!P6 LEA R8, P1, R2.reuse, R248, 0x1 ;  /* 0x000000f80208e211 */ /* 0x042fe400078208ff */
[----:B------:R-:W-:Y:S02]  /*1e10*/  LOP3.LUT R11, R11, 0x20, R17, 0xf8, !PT ;  /* 0x000000200b0b7812 */ /* 0x000fe400078ef811 */
[----:B------:R-:W-:Y:S01]  /*1e20*/  @!P6 LEA.HI.X R9, R2, R247, R3, 0x1, P1 ;  /* 0x000000f70209e211 */ /* 0x000fe200008f0c03 */
[----:B------:R-:W-:-:S04]  /*1e30*/  DEPBAR.LE SB0, 0x0 ;  /* 0x000080000000791a */ /* 0x000fc80000000000 */
[----:B------:R-:W-:Y:S01]  /*1e40*/  BAR.SYNC.DEFER_BLOCKING 0x0 ;  /* 0x0000000000007b1d */ /* 0x000fe20000010000 */
[C---:B---3--:R-:W-:Y:S02]  /*1e50*/  @!P5 LEA R7, P0, R126.reuse, R2, 0x5 ;  /* 0x000000027e07d211 */ /* 0x048fe400078028ff */
[----:B------:R-:W-:Y:S02]  /*1e60*/  LOP3.LUT R184, R13, 0x8, R214, 0x78, !PT ;  /* 0x000000080db87812 */ /* 0x000fe400078e78d6 */
[----:B------:R-:W-:Y:S02]  /*1e70*/  @!P5 LEA.HI.X R12, R126, R3, R127, 0x5, P0 ;  /* 0x000000037e0cd211 */ /* 0x000fe400000f2c7f */
[----:B------:R-:W-:Y:S01]  /*1e80*/  @!P3 IADD3 R3, PT, PT, R5, R0, RZ ;  /* 0x000000000503b210 */ /* 0x000fe20007ffe0ff */
[----:B------:R-:W-:Y:S01]  /*1e90*/  IMAD.IADD R0, R16, 0x1, R11 ;  /* 0x0000000110007824 */ /* 0x000fe200078e020b */
[-C--:B------:R-:W-:Y:S02]  /*1ea0*/  @!P3 LEA R10, P0, R4, R248.reuse, 0x1 ;  /* 0x000000f8040ab211 */ /* 0x080fe400078008ff */
[----:B------:R-:W-:-:S02]  /*1eb0*/  @!P5 LEA R2, P2, R7, R248, 0x1 ;  /* 0x000000f80702d211 */ /* 0x000fc400078408ff */
[-C--:B------:R-:W-:Y:S02]  /*1ec0*/  @!P3 LEA.HI.X R11, R4, R247.reuse, R3, 0x1, P0 ;  /* 0x000000f7040bb211 */ /* 0x080fe400000f0c03 */
[-C--:B------:R-:W-:Y:S02]  /*1ed0*/  @!P5 LEA.HI.X R3, R7, R247.reuse, R12, 0x1, P2 ;  /* 0x000000f70703d211 */ /* 0x080fe400010f0c0c */
[----:B------:R-:W-:Y:S02]  /*1ee0*/  LOP3.LUT R4, R244, 0x3e00, R18, 0xf8, !PT ;  /* 0x00003e00f4047812 */ /* 0x000fe400078ef812 */
[----:B------:R-:W-:Y:S02]  /*1ef0*/  @!P4 LEA R6, P1, R14, R248, 0x1 ;  /* 0x000000f80e06c211 */ /* 0x000fe400078208ff */
[----:B------:R-:W-:Y:S01]  /*1f00*/  LEA R185, R0, UR4, 0x1 ;  /* 0x0000000400b97c11 */ /* 0x000fe2000f8e08ff */
[----:B------:R-:W-:Y:S01]  /*1f10*/  IMAD.MOV.U32 R0, RZ, RZ, 0x20 ;  /* 0x00000020ff007424 */ /* 0x000fe200078e00ff */
[----:B------:R-:W-:Y:S01]  /*1f20*/  @!P4 LEA.HI.X R7, R14, R247, R15, 0x1, P1 ;  /* 0x000000f70e07c211 */ /* 0x000fe200008f0c0f */
[----:B------:R-:W-:Y:S01]  /*1f30*/  @!PT LDS RZ, [RZ] ;  /* 0x00000000fffff984 */ /* 0x000fe20000000800 */
[----:B------:R-:W-:Y:S01]  /*1f40*/  @!PT LDS RZ, [RZ] ;  /* 0x00000000fffff984 */ /* 0x000fe20000000800 */
[----:B------:R-:W-:Y:S01]  /*1f50*/  @!PT LDS RZ, [RZ] ;  /* 0x00000000fffff984 */ /* 0x000fe20000000800 */
[----:B------:R-:W-:Y:S01]  /*1f60*/  @!P6 LDGSTS.E.BYPASS.LTC128B.128 [R204+0x4000], desc[UR12][R8.64] ;  /* 0x0400000008ccefae */ /* 0x000fe2000b981a0c */
[----:B------:R-:W-:-:S02]  /*1f70*/  LOP3.LUT P0, RZ, R213, 0x4, RZ, 0xc0, !PT ;  /* 0x00000004d5ff7812 */ /* 0x000fc4000780c0ff */
[----:B------:R-:W-:Y:S01]  /*1f80*/  SHF.L.U32 R213, R213, 0x1, RZ ;  /* 0x00000001d5d57819 */ /* 0x000fe200000006ff */
[----:B------:R-:W-:Y:S01]  /*1f90*/  @P6 STS.128 [R204+0x4000], RZ ;  /* 0x004000ffcc006388 */ /* 0x000fe20000000c00 */
[----:B------:R-:W-:-:S03]  /*1fa0*/  SEL R0, R0, 0xffffffe0, !P0 ;  /* 0xffffffe000007807 */ /* 0x000fc60004000000 */
[----:B------:R-:W-:Y:S02]  /*1fb0*/  @P5 STS.128 [R204+0x4800], RZ ;  /* 0x004800ffcc005388 */ /* 0x000fe40000000c00 */
[----:B------:R-:W-:Y:S02]  /*1fc0*/  IMAD.IADD R187, R185, 0x1, R0 ;  /* 0x00000001b9bb7824 */ /* 0x000fe400078e0200 */
        /* <DEDUP_REMOVED lines=8> */
[----:B------:R-:W-:Y:S04]  /*2050*/  @!P4 LDGSTS.E.BYPASS.LTC128B.128 [R204+0x5000], desc[UR12][R6.64] ;  /* 0x0500000006cccfae */ /* 0x000fe8000b981a0c */
[----:B------:R-:W-:Y:S04]  /*2060*/  @P3 STS.128 [R204+0x5800], RZ ;  /* 0x005800ffcc003388 */ /* 0x000fe80000000c00 */
[----:B------:R-:W-:Y:S01]  /*2070*/  @!PT LDS RZ, [RZ] ;  /* 0x00000000fffff984 */ /* 0x000fe20000000800 */
[----:B------:R-:W-:Y:S01]  /*2080*/  @!PT LDS RZ, [RZ] ;  /* 0x00000000fffff984 */ /* 0x000fe20000000800 */
[----:B------:R-:W-:Y:S01]  /*2090*/  @!PT LDS RZ, [RZ] ;  /* 0x00000000fffff984 */ /* 0x000fe20000000800 */
[----:B------:R2:W-:Y:S04]  /*20a0*/  @!P3 LDGSTS.E.BYPASS.LTC128B.128 [R204+0x5800], desc[UR12][R10.64] ;  /* 0x058000000accbfae */ /* 0x0005e8000b981a0c */
[----:B------:R-:W-:Y:S04]  /*20b0*/  LDSM.16.M88.4 R40, [R185+0x2000] ;  /* 0x00200000b928783b */ /* 0x000fe80000000200 */
[----:B------:R-:W-:Y:S01]  /*20c0*/  LDSM.16.M88.4 R96, [R187+0x2000] ;  /* 0x00200000bb60783b */ /* 0x000fe20000000200 */
[----:B-1----:R-:W-:-:S03]  /*20d0*/  IADD3 R2, PT, PT, R184, R4, RZ ;  /* 0x00000004b8027210 */ /* 0x002fc60007ffe0ff */
[----:B------:R-:W-:Y:S01]  /*20e0*/  LDSM.16.M88.4 R84, [R185+0x2400] ;  /* 0x00240000b954783b */ /* 0x000fe20000000200 */
[----:B------:R-:W-:Y:S02]  /*20f0*/  LOP3.LUT R3, R218, 0x7, RZ, 0xc0, !PT ;  /* 0x00000007da037812 */ /* 0x000fe400078ec0ff */
[----:B------:R-:W-:Y:S01]  /*2100*/  LEA R188, R2, UR4, 0x1 ;  /* 0x0000000402bc7c11 */ /* 0x000fe2000f8e08ff */
[----:B------:R-:W-:Y:S03]  /*2110*/  LDSM.16.M88.4 R104, [R187+0x2400] ;  /* 0x00240000bb68783b */ /* 0x000fe60000000200 */
[----:B------:R-:W-:Y:S01]  /*2120*/  IADD3 R189, PT, PT, R188, R0, RZ ;  /* 0x00000000bcbd7210 */ /* 0x000fe20007ffe0ff */
[----:B------:R-:W1:Y:S04]  /*2130*/  LDSM.16.M88.4 R16, [R188] ;  /* 0x00000000bc10783b */ /* 0x000e680000000200 */
[----:B------:R-:W3:Y:S04]  /*2140*/  LDSM.16.M88.4 R12, [R188+0x1000] ;  /* 0x00100000bc0c783b */ /* 0x000ee80000000200 */
[----:B--2---:R-:W2:Y:S04]  /*2150*/  LDSM.16.M88.4 R8, [R189] ;  /* 0x00000000bd08783b */ /* 0x004ea80000000200 */
[----:B------:R-:W4:Y:S04]  /*2160*/  LDSM.16.M88.4 R4, [R189+0x1000] ;  /* 0x00100000bd04783b */ /* 0x000f280000000200 */
[----:B------:R-:W5:Y:S04]  /*2170*/  LDSM.16.M88.4 R92, [R185+0x2800] ;  /* 0x00280000b95c783b */ /* 0x000f680000000200 */
[----:B------:R-:W5:Y:S04]  /*2180*/  LDSM.16.M88.4 R100, [R187+0x2800] ;  /* 0x00280000bb64783b */ /* 0x000f680000000200 */
[----:B------:R-:W5:Y:S04]  /*2190*/  LDSM.16.M88.4 R76, [R185+0x2c00] ;  /* 0x002c0000b94c783b */ /* 0x000f680000000200 */
[----:B------:R-:W5:Y:S04]  /*21a0*/  LDSM.16.M88.4 R88, [R187+0x2c00] ;  /* 0x002c0000bb58783b */ /* 0x000f680000000200 */
[----:B------:R-:W5:Y:S04]  /*21b0*/  LDSM.16.M88.4 R68, [R185+0x3000] ;  /* 0x00300000b944783b */ /* 0x000f680000000200 */
[----:B------:R-:W5:Y:S01]  /*21c0*/  LDSM.16.M88.4 R80, [R187+0x3000] ;  /* 0x00300000bb50783b */ /* 0x000f620000000200 */
[-C--:B-1----:R-:W-:Y:S03]  /*21d0*/  HMMA.16816.F32.BF16 R24, R16, R40.reuse, RZ ;  /* 0x000000281018723c */ /* 0x082fe600000418ff */
[----:B------:R-:W1:Y:S04]  /*21e0*/  LDSM.16.M88.4 R64, [R185+0x3400] ;  /* 0x00340000b940783b */ /* 0x000e680000000200 */
[----:B------:R-:W1:Y:S01]  /*21f0*/  LDSM.16.M88.4 R72, [R187+0x3400] ;  /* 0x00340000bb48783b */ /* 0x000e620000000200 */
[----:B---3--:R-:W-:Y:S03]  /*2200*/  HMMA.16816.F32.BF16 R20, R12, R40, RZ ;  /* 0x000000280c14723c */ /* 0x008fe600000418ff */
[----:B------:R-:W3:Y:S04]  /*2210*/  LDSM.16.M88.4 R36, [R185+0x3800] ;  /* 0x00380000b924783b */ /* 0x000ee80000000200 */
[----:B------:R-:W3:Y:S04]  /*2220*/  LDSM.16.M88.4 R60, [R187+0x3800] ;  /* 0x00380000bb3c783b */ /* 0x000ee80000000200 */
[----:B------:R-:W3:Y:S01]  /*2230*/  LDSM.16.M88.4 R52, [R185+0x3c00] ;  /* 0x003c0000b934783b */ /* 0x000ee20000000200 */
[----:B--2---:R-:W-:Y:S03]  /*2240*/  HMMA.16816.F32.BF16 R28, R8, R96, R24 ;  /* 0x00000060081c723c */ /* 0x004fe60000041818 */
[----:B------:R-:W2:Y:S04]  /*2250*/  LDSM.16.M88.4 R56, [R187+0x3c00] ;  /* 0x003c0000bb38783b */ /* 0x000ea80000000200 */
[----:B------:R-:W0:Y:S01]  /*2260*/  LDGDEPBAR ;  /* 0x00000000000079af */ /* 0x000e220000000000 */
[----:B------:R-:W-:Y:S08]  /*2270*/  HMMA.16816.F32.BF16 R24, R16, R84, RZ ;  /* 0x000000541018723c */ /* 0x000ff000000418ff */
[----:B----4-:R-:W-:Y:S03]  /*2280*/  HMMA.16816.F32.BF16 R20, R4, R96, R20 ;  /* 0x000000600414723c */ /* 0x010fe60000041814 */
[----:B------:R-:W-:-:S04]  /*2290*/  FMUL.FTZ R2, R28, UR6 ;  /* 0x000000061c027c20 */ /* 0x000fc80008410000 */
[----:B------:R4:W-:Y:S05]  /*22a0*/  MUFU.TANH R212, R2 ;  /* 0x0000000200d47308 */ /* 0x0009ea0000002400 */
[----:B------:R-:W-:Y:S01]  /*22b0*/  HMMA.16816.F32.BF16 R32, R8, R104, R24 ;  /* 0x000000680820723c */ /* 0x000fe20000041818 */
[----:B------:R-:W-:-:S07]  /*22c0*/  DEPBAR.LE SB0, 0x0 ;  /* 0x000080000000791a */ /* 0x000fce0000000000 */
[----:B------:R-:W-:Y:S01]  /*22d0*/  HMMA.16816.F32.BF16 R24, R12, R84, RZ ;  /* 0x000000540c18723c */ /* 0x000fe200000418ff */
[----:B----4-:R-:W-:-:S04]  /*22e0*/  FMUL.FTZ R2, R29, UR6 ;  /* 0x000000061d027c20 */ /* 0x010fc80008410000 */
[----:B------:R4:W-:Y:S02]  /*22f0*/  MUFU.TANH R211, R2 ;  /* 0x0000000200d37308 */ /* 0x0009e40000002400 */
[----:B----4-:R-:W-:-:S06]  /*2300*/  FMUL.FTZ R2, R30, UR6 ;  /* 0x000000061e027c20 */ /* 0x010fcc0008410000 */
[----:B------:R4:W-:Y:S02]  /*2310*/  MUFU.TANH R201, R2 ;  /* 0x0000000200c97308 */ /* 0x0009e40000002400 */
[----:B----4-:R-:W-:-:S05]  /*2320*/  FMUL.FTZ R2, R31, UR6 ;  /* 0x000000061f027c20 */ /* 0x010fca0008410000 */
[----:B------:R-:W-:Y:S01]  /*2330*/  HMMA.16816.F32.BF16 R28, R4, R104, R24 ;  /* 0x00000068041c723c */ /* 0x000fe20000041818 */
[----:B------:R4:W-:Y:S07]  /*2340*/  MUFU.TANH R191, R2 ;  /* 0x0000000200bf7308 */ /* 0x0009ee0000002400 */
[----:B-----5:R-:W-:Y:S01]  /*2350*/  HMMA.16816.F32.BF16 R24, R12, R92, RZ ;  /* 0x0000005c0c18723c */ /* 0x020fe200000418ff */
[----:B----4-:R-:W-:-:S04]  /*2360*/  FMUL.FTZ R2, R20, UR6 ;  /* 0x0000000614027c20 */ /* 0x010fc80008410000 */
[----:B------:R4:W-:Y:S02]  /*2370*/  MUFU.TANH R205, R2 ;  /* 0x0000000200cd7308 */ /* 0x0009e40000002400 */
[----:B----4-:R-:W-:-:S06]  /*2380*/  FMUL.FTZ R2, R21, UR6 ;  /* 0x0000000615027c20 */ /* 0x010fcc0008410000 */
[----:B------:R4:W-:Y:S02]  /*2390*/  MUFU.TANH R181, R2 ;  /* 0x0000000200b57308 */ /* 0x0009e40000002400 */
[----:B----4-:R-:W-:-:S06]  /*23a0*/  FMUL.FTZ R2, R22, UR6 ;  /* 0x0000000616027c20 */ /* 0x010fcc0008410000 */
[----:B------:R4:W-:Y:S02]  /*23b0*/  MUFU.TANH R206, R2 ;  /* 0x0000000200ce7308 */ /* 0x0009e40000002400 */
[----:B----4-:R-:W-:Y:S02]  /*23c0*/  FMUL.FTZ R2, R23, UR6 ;  /* 0x0000000617027c20 */ /* 0x010fe40008410000 */
[----:B------:R-:W-:Y:S04]  /*23d0*/  HMMA.16816.F32.BF16 R20, R16, R92, RZ ;  /* 0x0000005c1014723c */ /* 0x000fe800000418ff */
[----:B------:R4:W-:Y:S02]  /*23e0*/  MUFU.TANH R180, R2 ;  /* 0x0000000200b47308 */ /* 0x0009e40000002400 */
[----:B----4-:R-:W-:-:S14]  /*23f0*/  FMUL.FTZ R2, R32, UR6 ;  /* 0x0000000620027c20 */ /* 0x010fdc0008410000 */
[----:B------:R-:W-:Y:S01]  /*2400*/  HMMA.16816.F32.BF16 R20, R8, R100, R20 ;  /* 0x000000640814723c */ /* 0x000fe20000041814 */
[----:B------:R4:W-:Y:S02]  /*2410*/  MUFU.TANH R210, R2 ;  /* 0x0000000200d27308 */ /* 0x0009e40000002400 */
[----:B----4-:R-:W-:-:S06]  /*2420*/  FMUL.FTZ R2, R33, UR6 ;  /* 0x0000000621027c20 */ /* 0x010fcc0008410000 */
[----:B------:R4:W5:Y:S02]  /*2430*/  MUFU.TANH R209, R2 ;  /* 0x0000000200d17308 */ /* 0x0009640000002400 */
[----:B----4-:R-:W-:-:S06]  /*2440*/  FMUL.FTZ R2, R34, UR6 ;  /* 0x0000000622027c20 */ /* 0x010fcc0008410000 */
[----:B------:R4:W-:Y:S02]  /*2450*/  MUFU.TANH R175, R2 ;  /* 0x0000000200af7308 */ /* 0x0009e40000002400 */
[----:B----4-:R-:W-:Y:S02]  /*2460*/  FMUL.FTZ R2, R35, UR6 ;  /* 0x0000000623027c20 */ /* 0x010fe40008410000 */
[----:B------:R-:W-:Y:S04]  /*2470*/  HMMA.16816.F32.BF16 R32, R4, R100, R24 ;  /* 0x000000640420723c */ /* 0x000fe80000041818 */
[----:B------:R4:W-:Y:S04]  /*2480*/  MUFU.TANH R178, R2 ;  /* 0x0000000200b27308 */ /* 0x0009e80000002400 */
[----:B------:R-:W-:Y:S01]  /*2490*/  HMMA.16816.F32.BF16 R24, R16, R76, RZ ;  /* 0x0000004c1018723c */ /* 0x000fe200000418ff */
[----:B----4-:R-:W-:-:S04]  /*24a0*/  FMUL.FTZ R2, R28, UR6 ;  /* 0x000000061c027c20 */ /* 0x010fc80008410000 */
[----:B------:R4:W-:Y:S02]  /*24b0*/  MUFU.TANH R171, R2 ;  /* 0x0000000200ab7308 */ /* 0x0009e40000002400 */
[----:B----4-:R-:W-:-:S06]  /*24c0*/  FMUL.FTZ R2, R29, UR6 ;  /* 0x000000061d027c20 */ /* 0x010fcc0008410000 */
[----:B------:R4:W-:Y:S02]  /*24d0*/  MUFU.TANH R170, R2 ;  /* 0x0000000200aa7308 */ /* 0x0009e40000002400 */
        /* <DEDUP_REMOVED lines=27> */
[----:B------:R4:W5:Y:S02]  /*2690*/  MUFU.TANH R77, R2 ;  /* 0x00000002004d7308 */ /* 0x0009640000002400 */
[----:B----4-:R-:W-:-:S06]  /*26a0*/  FMUL.FTZ R2, R29, UR6 ;  /* 0x000000061d027c20 */ /* 0x010fcc0008410000 */
[----:B------:R4:W-:Y:S02]  /*26b0*/  MUFU.TANH R76, R2 ;  /* 0x00000002004c7308 */ /* 0x0009e40000002400 */
[----:B----4-:R-:W-:-:S06]  /*26c0*/  FMUL.FTZ R2, R30, UR6 ;  /* 0x000000061e027c20 */ /* 0x010fcc0008410000 */
[----:B------:R4:W-:Y:S02]  /*26d0*/  MUFU.TANH R154, R2 ;  /* 0x00000002009a7308 */ /* 0x0009e40000002400 */
[----:B----4-:R-:W-:Y:S02]  /*26e0*/  FMUL.FTZ R2, R31, UR6 ;  /* 0x000000061f027c20 */ /* 0x010fe40008410000 */
[----:B------:R-:W-:Y:S04]  /*26f0*/  HMMA.16816.F32.BF16 R28, R4, R80, R24 ;  /* 0x00000050041c723c */ /* 0x000fe80000041818 */
[----:B------:R4:W-:Y:S02]  /*2700*/  MUFU.TANH R151, R2 ;  /* 0x0000000200977308 */ /* 0x0009e40000002400 */
[----:B----4-:R-:W-:-:S06]  /*2710*/  FMUL.FTZ R2, R20, UR6 ;  /* 0x0000000614027c20 */ /* 0x010fcc0008410000 */
[----:B------:R4:W-:Y:S02]  /*2720*/  MUFU.TANH R193, R2 ;  /* 0x0000000200c17308 */ /* 0x0009e40000002400 */
[----:B----4-:R-:W-:-:S06]  /*2730*/  FMUL.FTZ R2, R21, UR6 ;  /* 0x0000000615027c20 */ /* 0x010fcc0008410000 */
[----:B------:R4:W-:Y:S02]  /*2740*/  MUFU.TANH R192, R2 ;  /* 0x0000000200c07308 */ /* 0x0009e40000002400 */
[----:B----4-:R-:W-:-:S06]  /*2750*/  FMUL.FTZ R2, R22, UR6 ;  /* 0x0000000616027c20 */ /* 0x010fcc0008410000 */
[----:B------:R4:W-:Y:S02]  /*2760*/  MUFU.TANH R183, R2 ;  /* 0x0000000200b77308 */ /* 0x0009e40000002400 */
[----:B----4-:R-:W-:Y:S02]  /*2770*/  FMUL.FTZ R2, R23, UR6 ;  /* 0x0000000617027c20 */ /* 0x010fe40008410000 */
[----:B-1----:R-:W-:Y:S04]  /*2780*/  HMMA.16816.F32.BF16 R20, R16, R64, RZ ;  /* 0x000000401014723c */ /* 0x002fe800000418ff */
[----:B------:R1:W-:Y:S02]  /*2790*/  MUFU.TANH R190, R2 ;  /* 0x0000000200be7308 */ /* 0x0003e40000002400 */
[----:B-1----:R-:W-:-:S14]  /*27a0*/  FMUL.FTZ R2, R32, UR6 ;  /* 0x0000000620027c20 */ /* 0x002fdc0008410000 */
[----:B------:R-:W-:Y:S01]  /*27b0*/  HMMA.16816.F32.BF16 R24, R8, R72, R20 ;  /* 0x000000480818723c */ /* 0x000fe20000041814 */
[----:B------:R1:W-:Y:S07]  /*27c0*/  MUFU.TANH R69, R2 ;  /* 0x0000000200457308 */ /* 0x0003ee0000002400 */
[----:B------:R-:W-:Y:S01]  /*27d0*/  HMMA.16816.F32.BF16 R20, R12, R64, RZ ;  /* 0x000000400c14723c */ /* 0x000fe200000418ff */
[----:B-1----:R-:W-:-:S04]  /*27e0*/  FMUL.FTZ R2, R33, UR6 ;  /* 0x0000000621027c20 */ /* 0x002fc80008410000 */
[----:B------:R1:W-:Y:S02]  /*27f0*/  MUFU.TANH R68, R2 ;  /* 0x0000000200447308 */ /* 0x0003e40000002400 */
[----:B-1----:R-:W-:-:S06]  /*2800*/  FMUL.FTZ R2, R34, UR6 ;  /* 0x0000000622027c20 */ /* 0x002fcc0008410000 */
        /* <DEDUP_REMOVED lines=9> */
[----:B-1----:R-:W-:Y:S02]  /*28a0*/  FMUL.FTZ R2, R31, UR6 ;  /* 0x000000061f027c20 */ /* 0x002fe40008410000 */
[----:B------:R-:W-:Y:S04]  /*28b0*/  HMMA.16816.F32.BF16 R28, R4, R72, R20 ;  /* 0x00000048041c723c */ /* 0x000fe80000041814 */
[----:B------:R1:W-:Y:S04]  /*28c0*/  MUFU.TANH R172, R2 ;  /* 0x0000000200ac7308 */ /* 0x0003e80000002400 */
[----:B---3--:R-:W-:Y:S01]  /*28d0*/  HMMA.16816.F32.BF16 R20, R16, R36, RZ ;  /* 0x000000241014723c */ /* 0x008fe200000418ff */
[----:B-1----:R-:W-:-:S04]  /*28e0*/  FMUL.FTZ R2, R24, UR6 ;  /* 0x0000000618027c20 */ /* 0x002fc80008410000 */
[----:B------:R1:W-:-:S15]  /*28f0*/  MUFU.TANH R203, R2 ;  /* 0x0000000200cb7308 */ /* 0x0003de0000002400 */
[----:B------:R-:W-:Y:S01]  /*2900*/  HMMA.16816.F32.BF16 R20, R8, R60, R20 ;  /* 0x0000003c0814723c */ /* 0x000fe20000041814 */
[----:B-1----:R-:W-:-:S04]  /*2910*/  FMUL.FTZ R2, R25, UR6 ;  /* 0x0000000619027c20 */ /* 0x002fc80008410000 */
[----:B------:R1:W-:Y:S02]  /*2920*/  MUFU.TANH R202, R2 ;  /* 0x0000000200ca7308 */ /* 0x0003e40000002400 */
[----:B-1----:R-:W-:-:S06]  /*2930*/  FMUL.FTZ R2, R26, UR6 ;  /* 0x000000061a027c20 */ /* 0x002fcc0008410000 */
[----:B------:R1:W-:Y:S02]  /*2940*/  MUFU.TANH R147, R2 ;  /* 0x0000000200937308 */ /* 0x0003e40000002400 */
[----:B-1----:R-:W-:Y:S02]  /*2950*/  FMUL.FTZ R2, R27, UR6 ;  /* 0x000000061b027c20 */ /* 0x002fe40008410000 */
[----:B------:R-:W-:Y:S04]  /*2960*/  HMMA.16816.F32.BF16 R24, R12, R36, RZ ;  /* 0x000000240c18723c */ /* 0x000fe800000418ff */
        /* <DEDUP_REMOVED lines=9> */
[----:B-1----:R-:W-:Y:S02]  /*2a00*/  FMUL.FTZ R2, R31, UR6 ;  /* 0x000000061f027c20 */ /* 0x002fe40008410000 */
[----:B------:R-:W-:Y:S04]  /*2a10*/  HMMA.16816.F32.BF16 R28, R12, R52, RZ ;  /* 0x000000340c1c723c */ /* 0x000fe800000418ff */
        /* <DEDUP_REMOVED lines=8> */
[----:B--2---:R-:W-:Y:S04]  /*2aa0*/  HMMA.16816.F32.BF16 R20, R8, R56, R24 ;  /* 0x000000380814723c */ /* 0x004fe80000041818 */
[----:B------:R1:W-:Y:S04]  /*2ab0*/  MUFU.TANH R144, R2 ;  /* 0x0000000200907308 */ /* 0x0003e80000002400 */
[----:B------:R-:W-:Y:S01]  /*2ac0*/  HMMA.16816.F32.BF16 R24, R12, R42, RZ ;  /* 0x0000002a0c18723c */ /* 0x000fe200000418ff */
[----:B-1----:R-:W-:-:S10]  /*2ad0*/  FMUL.FTZ R2, R32, UR6 ;  /* 0x0000000620027c20 */ /* 0x002fd40008410000 */
[----:B------:R-:W-:Y:S01]  /*2ae0*/  FMUL.FTZ R20, R20, UR6 ;  /* 0x0000000614147c20 */ /* 0x000fe20008410000 */
[----:B------:R-:W-:Y:S01]  /*2af0*/  FMUL.FTZ R21, R21, UR6 ;  /* 0x0000000615157c20 */ /* 0x000fe20008410000 */
[----:B------:R-:W-:Y:S01]  /*2b00*/  FMUL.FTZ R22, R22, UR6 ;  /* 0x0000000616167c20 */ /* 0x000fe20008410000 */
[----:B------:R1:W-:Y:S01]  /*2b10*/  MUFU.TANH R159, R2 ;  /* 0x00000002009f7308 */ /* 0x0003e20000002400 */
[----:B------:R-:W-:-:S07]  /*2b20*/  FMUL.FTZ R23, R23, UR6 ;  /* 0x0000000617177c20 */ /* 0x000fce0008410000 */
[----:B------:R-:W-:Y:S08]  /*2b30*/  MUFU.TANH R182, R20 ;  /* 0x0000001400b67308 */ /* 0x000ff00000002400 */
[----:B------:R-:W-:Y:S01]  /*2b40*/  MUFU.TANH R186, R21 ;  /* 0x0000001500ba7308 */ /* 0x000fe20000002400 */
[----:B-1----:R-:W-:-:S07]  /*2b50*/  FMUL.FTZ R2, R33, UR6 ;  /* 0x0000000621027c20 */ /* 0x002fce0008410000 */
[----:B------:R1:W-:Y:S08]  /*2b60*/  MUFU.TANH R158, R2 ;  /* 0x00000002009e7308 */ /* 0x0003f00000002400 */
[----:B------:R-:W-:Y:S08]  /*2b70*/  MUFU.TANH R161, R22 ;  /* 0x0000001600a17308 */ /* 0x000ff00000002400 */
[----:B------:R2:W-:Y:S01]  /*2b80*/  MUFU.TANH R160, R23 ;  /* 0x0000001700a07308 */ /* 0x0005e20000002400 */
[----:B-1----:R-:W-:-:S07]  /*2b90*/  FMUL.FTZ R2, R34, UR6 ;  /* 0x0000000622027c20 */ /* 0x002fce0008410000 */
[----:B------:R1:W-:Y:S01]  /*2ba0*/  MUFU.TANH R155, R2 ;  /* 0x00000002009b7308 */ /* 0x0003e20000002400 */
[----:B--2---:R-:W-:Y:S01]  /*2bb0*/  HMMA.16816.F32.BF16 R20, R4, R98, R24 ;  /* 0x000000620414723c */ /* 0x004fe20000041818 */
[----:B-1----:R-:W-:-:S07]  /*2bc0*/  FMUL.FTZ R2, R35, UR6 ;  /* 0x0000000623027c20 */ /* 0x002fce0008410000 */
[----:B------:R-:W-:Y:S01]  /*2bd0*/  HMMA.16816.F32.BF16 R24, R12, R94, RZ ;  /* 0x0000005e0c18723c */ /* 0x000fe200000418ff */
[----:B------:R-:W-:Y:S07]  /*2be0*/  MUFU.TANH R196, R2 ;  /* 0x0000000200c47308 */ /* 0x000fee0000002400 */
[----:B------:R-:W-:Y:S03]  /*2bf0*/  HMMA.16816.F32.BF16 R32, R4, R56, R28 ;  /* 0x000000380420723c */ /* 0x000fe6000004181c */
[----:B------:R-:W-:Y:S01]  /*2c00*/  FMUL.FTZ R20, R20, UR6 ;  /* 0x0000000614147c20 */ /* 0x000fe20008410000 */
[----:B------:R-:W-:Y:S01]  /*2c10*/  FMUL.FTZ R21, R21, UR6 ;  /* 0x0000000615157c20 */ /* 0x000fe20008410000 */
[----:B------:R-:W-:Y:S01]  /*2c20*/  FMUL.FTZ R22, R22, UR6 ;  /* 0x0000000616167c20 */ /* 0x000fe20008410000 */
[----:B------:R-:W-:Y:S01]  /*2c30*/  FMUL.FTZ R23, R23, UR6 ;  /* 0x0000000617177c20 */ /* 0x000fe20008410000 */
[----:B------:R-:W-:Y:S01]  /*2c40*/  MUFU.TANH R112, R20 ;  /* 0x0000001400707308 */ /* 0x000fe20000002400 */
[----:B------:R-:W-:Y:S07]  /*2c50*/  HMMA.16816.F32.BF16 R28, R12, R86, RZ ;  /* 0x000000560c1c723c */ /* 0x000fee00000418ff */
[----:B------:R-:W-:Y:S04]  /*2c60*/  MUFU.TANH R114, R21 ;  /* 0x0000001500727308 */ /* 0x000fe80000002400 */
[----:B------:R-:W-:Y:S01]  /*2c70*/  FMUL.FTZ R32, R32, UR6 ;  /* 0x0000000620207c20 */ /* 0x000fe20008410000 */
[----:B------:R-:W-:Y:S01]  /*2c80*/  FMUL.FTZ R33, R33, UR6 ;  /* 0x0000000621217c20 */ /* 0x000fe20008410000 */
[----:B------:R-:W-:Y:S01]  /*2c90*/  FMUL.FTZ R34, R34, UR6 ;  /* 0x0000000622227c20 */ /* 0x000fe20008410000 */
[----:B------:R-:W-:Y:S01]  /*2ca0*/  FMUL.FTZ R35, R35, UR6 ;  /* 0x0000000623237c20 */ /* 0x000fe20008410000 */
[----:B------:R-:W-:Y:S08]  /*2cb0*/  MUFU.TANH R156, R32 ;  /* 0x00000020009c7308 */ /* 0x000ff00000002400 */
[----:B------:R-:W-:Y:S08]  /*2cc0*/  MUFU.TANH R157, R33 ;  /* 0x00000021009d7308 */ /* 0x000ff00000002400 */
[----:B------:R-:W-:Y:S08]  /*2cd0*/  MUFU.TANH R177, R34 ;  /* 0x0000002200b17308 */ /* 0x000ff00000002400 */
[----:B------:R1:W-:Y:S08]  /*2ce0*/  MUFU.TANH R179, R35 ;  /* 0x0000002300b37308 */ /* 0x0003f00000002400 */
[----:B------:R-:W-:Y:S08]  /*2cf0*/  MUFU.TANH R110, R22 ;  /* 0x00000016006e7308 */ /* 0x000ff00000002400 */
[----:B------:R2:W-:Y:S01]  /*2d00*/  MUFU.TANH R111, R23 ;  /* 0x00000017006f7308 */ /* 0x0005e20000002400 */
[C---:B-1----:R-:W-:Y:S08]  /*2d10*/  HMMA.16816.F32.BF16 R32, R4.reuse, R106, R28 ;  /* 0x0000006a0420723c */ /* 0x042ff0000004181c */
[----:B------:R-:W-:Y:S08]  /*2d20*/  HMMA.16816.F32.BF16 R28, R4, R102, R24 ;  /* 0x00000066041c723c */ /* 0x000ff00000041818 */
[C---:B--2---:R-:W-:Y:S03]  /*2d30*/  HMMA.16816.F32.BF16 R20, R12.reuse, R78, RZ ;  /* 0x0000004e0c14723c */ /* 0x044fe600000418ff */
[----:B------:R-:W-:Y:S01]  /*2d40*/  FMUL.FTZ R32, R32, UR6 ;  /* 0x0000000620207c20 */ /* 0x000fe20008410000 */
[----:B------:R-:W-:Y:S01]  /*2d50*/  FMUL.FTZ R33, R33, UR6 ;  /* 0x0000000621217c20 */ /* 0x000fe20008410000 */
[----:B------:R-:W-:Y:S01]  /*2d60*/  FMUL.FTZ R34, R34, UR6 ;  /* 0x0000000622227c20 */ /* 0x000fe20008410000 */
[----:B------:R-:W-:Y:S01]  /*2d70*/  FMUL.FTZ R35, R35, UR6 ;  /* 0x0000000623237c20 */ /* 0x000fe20008410000 */
[----:B------:R-:W-:Y:S01]  /*2d80*/  MUFU.TANH R117, R32 ;  /* 0x0000002000757308 */ /* 0x000fe20000002400 */
[----:B------:R-:W-:Y:S03]  /*2d90*/  HMMA.16816.F32.BF16 R24, R12, R70, RZ ;  /* 0x000000460c18723c */ /* 0x000fe600000418ff */
[----:B------:R-:W-:Y:S01]  /*2da0*/  FMUL.FTZ R28, R28, UR6 ;  /* 0x000000061c1c7c20 */ /* 0x000fe20008410000 */
[----:B------:R-:W-:Y:S01]  /*2db0*/  FMUL.FTZ R29, R29, UR6 ;  /* 0x000000061d1d7c20 */ /* 0x000fe20008410000 */
[----:B------:R-:W-:Y:S01]  /*2dc0*/  FMUL.FTZ R30, R30, UR6 ;  /* 0x000000061e1e7c20 */ /* 0x000fe20008410000 */
[----:B------:R-:W-:Y:S01]  /*2dd0*/  FMUL.FTZ R31, R31, UR6 ;  /* 0x000000061f1f7c20 */ /* 0x000fe20008410000 */
[----:B------:R-:W-:Y:S05]  /*2de0*/  MUFU.TANH R116, R33 ;  /* 0x0000002100747308 */ /* 0x000fea0000002400 */
[----:B------:R-:W-:Y:S03]  /*2df0*/  HMMA.16816.F32.BF16 R20, R4, R90, R20 ;  /* 0x0000005a0414723c */ /* 0x000fe60000041814 */
[----:B------:R-:W-:Y:S08]  /*2e00*/  MUFU.TANH R113, R34 ;  /* 0x0000002200717308 */ /* 0x000ff00000002400 */
[----:B------:R1:W-:Y:S08]  /*2e10*/  MUFU.TANH R115, R35 ;  /* 0x0000002300737308 */ /* 0x0003f00000002400 */
[----:B------:R-:W-:Y:S01]  /*2e20*/  MUFU.TANH R139, R28 ;  /* 0x0000001c008b7308 */ /* 0x000fe20000002400 */
[----:B------:R-:W-:Y:S01]  /*2e30*/  FMUL.FTZ R20, R20, UR6 ;  /* 0x0000000614147c20 */ /* 0x000fe20008410000 */
[----:B------:R-:W-:Y:S01]  /*2e40*/  FMUL.FTZ R21, R21, UR6 ;  /* 0x0000000615157c20 */ /* 0x000fe20008410000 */
[----:B------:R-:W-:Y:S01]  /*2e50*/  FMUL.FTZ R22, R22, UR6 ;  /* 0x0000000616167c20 */ /* 0x000fe20008410000 */
[----:B------:R-:W-:-:S04]  /*2e60*/  FMUL.FTZ R23, R23, UR6 ;  /* 0x0000000617177c20 */ /* 0x000fc80008410000 */
[----:B------:R-:W-:Y:S01]  /*2e70*/  MUFU.TANH R140, R29 ;  /* 0x0000001d008c7308 */ /* 0x000fe20000002400 */
[----:B-1----:R-:W-:Y:S07]  /*2e80*/  HMMA.16816.F32.BF16 R32, R4, R82, R24 ;  /* 0x000000520420723c */ /* 0x002fee0000041818 */
[----:B------:R-:W-:Y:S01]  /*2e90*/  MUFU.TANH R132, R30 ;  /* 0x0000001e00847308 */ /* 0x000fe20000002400 */
[----:B------:R-:W-:Y:S07]  /*2ea0*/  HMMA.16816.F32.BF16 R24, R12, R66, RZ ;  /* 0x000000420c18723c */ /* 0x000fee00000418ff */
[----:B------:R1:W-:Y:S04]  /*2eb0*/  MUFU.TANH R136, R31 ;  /* 0x0000001f00887308 */ /* 0x0003e80000002400 */
[----:B------:R-:W-:Y:S01]  /*2ec0*/  FMUL.FTZ R2, R34, UR6 ;  /* 0x0000000622027c20 */ /* 0x000fe20008410000 */
[----:B------:R-:W-:Y:S01]  /*2ed0*/  FMUL.FTZ R32, R32, UR6 ;  /* 0x0000000620207c20 */ /* 0x000fe20008410000 */
[----:B------:R-:W-:-:S02]  /*2ee0*/  FMUL.FTZ R33, R33, UR6 ;  /* 0x0000000621217c20 */ /* 0x000fc40008410000 */
[----:B------:R-:W-:Y:S08]  /*2ef0*/  MUFU.TANH R143, R20 ;  /* 0x00000014008f7308 */ /* 0x000ff00000002400 */
[----:B------:R-:W-:Y:S01]  /*2f00*/  MUFU.TANH R142, R21 ;  /* 0x00000015008e7308 */ /* 0x000fe20000002400 */
[C---:B-1----:R-:W-:Y:S07]  /*2f10*/  HMMA.16816.F32.BF16 R28, R12.reuse, R38, RZ ;  /* 0x000000260c1c723c */ /* 0x042fee00000418ff */
[----:B------:R-:W-:Y:S01]  /*2f20*/  MUFU.TANH R133, R22 ;  /* 0x0000001600857308 */ /* 0x000fe20000002400 */
[----:B------:R-:W-:Y:S07]  /*2f30*/  HMMA.16816.F32.BF16 R12, R12, R54, RZ ;  /* 0x000000360c0c723c */ /* 0x000fee00000418ff */
[----:B------:R1:W-:Y:S01]  /*2f40*/  MUFU.TANH R138, R23 ;  /* 0x00000017008a7308 */ /* 0x0003e20000002400 */
[----:B------:R-:W-:Y:S07]  /*2f50*/  HMMA.16816.F32.BF16 R36, R16, R38, RZ ;  /* 0x000000261024723c */ /* 0x000fee00000418ff */
[----:B------:R2:W-:Y:S01]  /*2f60*/  MUFU.TANH R130, R2 ;  /* 0x0000000200827308 */ /* 0x0005e20000002400 */
[C---:B------:R-:W-:Y:S07]  /*2f70*/  HMMA.16816.F32.BF16 R44, R4.reuse, R62, R28 ;  /* 0x0000003e042c723c */ /* 0x040fee000004181c */
[----:B------:R-:W-:Y:S01]  /*2f80*/  MUFU.TANH R141, R32 ;  /* 0x00000020008d7308 */ /* 0x000fe20000002400 */
[C---:B-1----:R-:W-:Y:S07]  /*2f90*/  HMMA.16816.F32.BF16 R20, R4.reuse, R74, R24 ;  /* 0x0000004a0414723c */ /* 0x042fee0000041818 */
[----:B------:R-:W-:Y:S01]  /*2fa0*/  MUFU.TANH R137, R33 ;  /* 0x0000002100897308 */ /* 0x000fe20000002400 */
[----:B------:R-:W-:Y:S01]  /*2fb0*/  HMMA.16816.F32.BF16 R48, R4, R58, R12 ;  /* 0x0000003a0430723c */ /* 0x000fe2000004180c */
[----:B--2---:R-:W-:-:S02]  /*2fc0*/  FMUL.FTZ R2, R35, UR6 ;  /* 0x0000000623027c20 */ /* 0x004fc40008410000 */
[----:B------:R-:W-:Y:S01]  /*2fd0*/  FMUL.FTZ R46, R46, UR6 ;  /* 0x000000062e2e7c20 */ /* 0x000fe20008410000 */
[----:B------:R-:W-:Y:S01]  /*2fe0*/  FMUL.FTZ R45, R45, UR6 ;  /* 0x000000062d2d7c20 */ /* 0x000fe20008410000 */
[----:B------:R-:W-:Y:S02]  /*2ff0*/  FMUL.FTZ R47, R47, UR6 ;  /* 0x000000062f2f7c20 */ /* 0x000fe40008410000 */
[----:B------:R1:W-:Y:S01]  /*3000*/  MUFU.TANH R121, R2 ;  /* 0x0000000200797308 */ /* 0x0003e20000002400 */
[C---:B------:R-:W-:Y:S07]  /*3010*/  HMMA.16816.F32.BF16 R4, R16.reuse, R42, RZ ;  /* 0x0000002a1004723c */ /* 0x040fee00000418ff */
[----:B------:R-:W-:Y:S01]  /*3020*/  MUFU.TANH R146, R46 ;  /* 0x0000002e00927308 */ /* 0x000fe20000002400 */
[----:B------:R-:W-:Y:S03]  /*3030*/  HMMA.16816.F32.BF16 R28, R16, R86, RZ ;  /* 0x00000056101c723c */ /* 0x000fe600000418ff */
[----:B------:R-:W-:Y:S01]  /*3040*/  FMUL.FTZ R48, R48, UR6 ;  /* 0x0000000630307c20 */ /* 0x000fe20008410000 */
[----:B------:R-:W-:-:S03]  /*3050*/  FMUL.FTZ R49, R49, UR6 ;  /* 0x0000000631317c20 */ /* 0x000fc60008410000 */
[----:B------:R-:W-:Y:S01]  /*3060*/  MUFU.TANH R122, R45 ;  /* 0x0000002d007a7308 */ /* 0x000fe20000002400 */
[----:B-1----:R-:W-:Y:S01]  /*3070*/  FMUL.FTZ R2, R20, UR6 ;  /* 0x0000000614027c20 */ /* 0x002fe20008410000 */
[----:B------:R-:W-:Y:S06]  /*3080*/  HMMA.16816.F32.BF16 R40, R16, R94, RZ ;  /* 0x0000005e1028723c */ /* 0x000fec00000418ff */
[----:B------:R1:W-:Y:S02]  /*3090*/  MUFU.TANH R129, R2 ;  /* 0x0000000200817308 */ /* 0x0003e40000002400 */
[----:B------:R-:W-:Y:S06]  /*30a0*/  HMMA.16816.F32.BF16 R4, R8, R98, R4 ;  /* 0x000000620804723c */ /* 0x000fec0000041804 */
[----:B------:R-:W-:Y:S02]  /*30b0*/  MUFU.TANH R131, R48 ;  /* 0x0000003000837308 */ /* 0x000fe40000002400 */
[C---:B------:R-:W-:Y:S06]  /*30c0*/  HMMA.16816.F32.BF16 R24, R16.reuse, R78, RZ ;  /* 0x0000004e1018723c */ /* 0x040fec00000418ff */
[----:B------:R-:W-:Y:S01]  /*30d0*/  MUFU.TANH R145, R47 ;  /* 0x0000002f00917308 */ /* 0x000fe20000002400 */
[----:B-1----:R-:W-:Y:S01]  /*30e0*/  FMUL.FTZ R2, R21, UR6 ;  /* 0x0000000615027c20 */ /* 0x002fe20008410000 */
[----:B------:R-:W-:Y:S03]  /*30f0*/  HMMA.16816.F32.BF16 R12, R16, R66, RZ ;  /* 0x00000042100c723c */ /* 0x000fe600000418ff */
[----:B------:R-:W-:Y:S01]  /*3100*/  FMUL.FTZ R7, R7, UR6 ;  /* 0x0000000607077c20 */ /* 0x000fe20008410000 */
[----:B------:R-:W-:-:S02]  /*3110*/  FMUL.FTZ R5, R5, UR6 ;  /* 0x0000000605057c20 */ /* 0x000fc40008410000 */
[----:B------:R1:W-:Y:S02]  /*3120*/  MUFU.TANH R123, R2 ;  /* 0x00000002007b7308 */ /* 0x0003e40000002400 */
[----:B------:R-:W-:Y:S06]  /*3130*/  HMMA.16816.F32.BF16 R32, R16, R54, RZ ;  /* 0x000000361020723c */ /* 0x000fec00000418ff */
[----:B------:R-:W-:Y:S02]  /*3140*/  MUFU.TANH R46, R5 ;  /* 0x00000005002e7308 */ /* 0x000fe40000002400 */
[C---:B------:R-:W-:Y:S06]  /*3150*/  HMMA.16816.F32.BF16 R92, R8.reuse, R102, R40 ;  /* 0x00000066085c723c */ /* 0x040fec0000041828 */
[----:B------:R-:W-:Y:S01]  /*3160*/  MUFU.TANH R104, R7 ;  /* 0x0000000700687308 */ /* 0x000fe20000002400 */
[----:B-1----:R-:W-:Y:S01]  /*3170*/  FMUL.FTZ R2, R22, UR6 ;  /* 0x0000000616027c20 */ /* 0x002fe20008410000 */
[C---:B------:R-:W-:Y:S06]  /*3180*/  HMMA.16816.F32.BF16 R100, R8.reuse, R90, R24 ;  /* 0x0000005a0864723c */ /* 0x040fec0000041818 */
[----:B------:R1:W-:Y:S02]  /*3190*/  MUFU.TANH R119, R2 ;  /* 0x0000000200777308 */ /* 0x0003e40000002400 */
[C---:B------:R-:W-:Y:S06]  /*31a0*/  HMMA.16816.F32.BF16 R88, R8.reuse, R74, R12 ;  /* 0x0000004a0858723c */ /* 0x040fec000004180c */
[----:B------:R-:W-:Y:S02]  /*31b0*/  MUFU.TANH R134, R49 ;  /* 0x0000003100867308 */ /* 0x000fe40000002400 */
[----:B------:R-:W-:Y:S01]  /*31c0*/  HMMA.16816.F32.BF16 R84, R8, R62, R36 ;  /* 0x0000003e0854723c */ /* 0x000fe20000041824 */
[----:B-1----:R-:W-:-:S07]  /*31d0*/  FMUL.FTZ R2, R23, UR6 ;  /* 0x0000000617027c20 */ /* 0x002fce0008410000 */
[----:B------:R-:W-:Y:S01]  /*31e0*/  HMMA.16816.F32.BF16 R20, R16, R70, RZ ;  /* 0x000000461014723c */ /* 0x000fe200000418ff */
[----:B------:R1:W-:Y:S07]  /*31f0*/  MUFU.TANH R120, R2 ;  /* 0x0000000200787308 */ /* 0x0003ee0000002400 */
[----:B------:R-:W-:Y:S01]  /*3200*/  HMMA.16816.F32.BF16 R16, R8, R106, R28 ;  /* 0x0000006a0810723c */ /* 0x000fe2000004181c */
[----:B-1----:R-:W-:-:S11]  /*3210*/  FMUL.FTZ R2, R44, UR6 ;  /* 0x000000062c027c20 */ /* 0x002fd60008410000 */
[C---:B------:R-:W-:Y:S01]  /*3220*/  HMMA.16816.F32.BF16 R96, R8.reuse, R82, R20 ;  /* 0x000000520860723c */ /* 0x040fe20000041814 */
[----:B------:R1:W-:Y:S06]  /*3230*/  MUFU.TANH R128, R2 ;  /* 0x0000000200807308 */ /* 0x0003ec0000002400 */
[----:B------:R-:W-:Y:S01]  /*3240*/  FMUL.FTZ R5, R18, UR6 ;  /* 0x0000000612057c20 */ /* 0x000fe20008410000 */
[----:B------:R-:W-:Y:S01]  /*3250*/  HMMA.16816.F32.BF16 R80, R8, R58, R32 ;  /* 0x0000003a0850723c */ /* 0x000fe20000041820 */
[----:B------:R-:W-:Y:S02]  /*3260*/  FMUL.FTZ R12, R19, UR6 ;  /* 0x00000006130c7c20 */ /* 0x000fe40008410000 */
[----:B------:R-:W-:Y:S01]  /*3270*/  MUFU.TANH R105, R5 ;  /* 0x0000000500697308 */ /* 0x000fe20000002400 */
[----:B-1----:R-:W-:-:S07]  /*3280*/  FMUL.FTZ R2, R50, UR6 ;  /* 0x0000000632027c20 */ /* 0x002fce0008410000 */
[----:B------:R1:W-:Y:S02]  /*3290*/  MUFU.TANH R152, R2 ;  /* 0x0000000200987308 */ /* 0x0003e40000002400 */
[----:B-1----:R-:W-:-:S06]  /*32a0*/  FMUL.FTZ R2, R51, UR6 ;  /* 0x0000000633027c20 */ /* 0x002fcc0008410000 */
[----:B------:R1:W-:Y:S02]  /*32b0*/  MUFU.TANH R153, R2 ;  /* 0x0000000200997308 */ /* 0x0003e40000002400 */
[----:B-1----:R-:W-:Y:S01]  /*32c0*/  FMUL.FTZ R2, R4, UR6 ;  /* 0x0000000604027c20 */ /* 0x002fe20008410000 */
[----:B------:R-:W-:-:S05]  /*32d0*/  LOP3.LUT R4, R213, 0x6, RZ, 0xc0, !PT ;  /* 0x00000006d5047812 */ /* 0x000fca00078ec0ff */
[----:B------:R1:W-:Y:S02]  /*32e0*/  MUFU.TANH R41, R2 ;  /* 0x0000000200297308 */ /* 0x0003e40000002400 */
[----:B-1----:R-:W-:-:S04]  /*32f0*/  LOP3.LUT R2, R214, 0x1f0, RZ, 0xc0, !PT ;  /* 0x000001f0d6027812 */ /* 0x002fc800078ec0ff */
[----:B------:R-:W-:-:S04]  /*3300*/  IADD3 R2, PT, PT, R2, 0x1, R216 ;  /* 0x0000000102027810 */ /* 0x000fc80007ffe0d8 */
[----:B------:R-:W-:Y:S01]  /*3310*/  IADD3 R2, PT, PT, -R109, R2, R3 ;  /* 0x000000026d027210 */ /* 0x000fe20007ffe103 */
[----:B------:R-:W-:-:S03]  /*3320*/  FMUL.FTZ R3, R6, UR6 ;  /* 0x0000000606037c20 */ /* 0x000fc60008410000 */
[----:B------:R-:W-:Y:S01]  /*3330*/  IADD3 R25, PT, PT, R2, R215, R108 ;  /* 0x000000d702197210 */ /* 0x000fe20007ffe06c */
[----:B------:R-:W-:Y:S02]  /*3340*/  IMAD R2, R118, 0x80, R4 ;  /* 0x0000008076027824 */ /* 0x000fe400078e0204 */
[----:B------:R-:W-:Y:S01]  /*3350*/  FMUL.FTZ R4, R16, UR6 ;  /* 0x0000000610047c20 */ /* 0x000fe20008410000 */
[----:B------:R1:W-:Y:S01]  /*3360*/  MUFU.TANH R106, R3 ;  /* 0x00000003006a7308 */ /* 0x0003e20000002400 */
[----:B------:R-:W-:Y:S01]  /*3370*/  VIMNMX R6, PT, PT, R25, R108, PT ;  /* 0x0000006c19067248 */ /* 0x000fe20003fe0100 */
[C---:B------:R-:W-:Y:S01]  /*3380*/  VIADD R30, R2.reuse, 0x30 ;  /* 0x00000030021e7836 */ /* 0x040fe20000000000 */
[C---:B------:R-:W-:Y:S01]  /*3390*/  IADD3 R21, PT, PT, R2.reuse, 0x11, RZ ;  /* 0x0000001102157810 */ /* 0x040fe20007ffe0ff */
[C---:B------:R-:W-:Y:S01]  /*33a0*/  VIADD R22, R2.reuse, 0x18 ;  /* 0x0000001802167836 */ /* 0x040fe20000000000 */
[C---:B------:R-:W-:Y:S01]  /*33b0*/  IADD3 R18, PT, PT, R2.reuse, 0x1, RZ ;  /* 0x0000000102127810 */ /* 0x040fe20007ffe0ff */
[----:B------:R-:W-:Y:S01]  /*33c0*/  VIADD R20, R2, 0x10 ;  /* 0x0000001002147836 */ /* 0x000fe20000000000 */
[-C--:B------:R-:W-:Y:S01]  /*33d0*/  ISETP.GE.AND P4, PT, R21, R6.reuse, PT ;  /* 0x000000061500720c */ /* 0x080fe20003f86270 */
[----:B------:R-:W2:Y:S01]  /*33e0*/  MUFU.TANH R7, R4 ;  /* 0x0000000400077308 */ /* 0x000ea20000002400 */
[-C--:B------:R-:W-:Y:S01]  /*33f0*/  ISETP.GE.AND P5, PT, R22, R6.reuse, PT ;  /* 0x000000061600720c */ /* 0x080fe20003fa6270 */
[C---:B------:R-:W-:Y:S01]  /*3400*/  VIADD R23, R2.reuse, 0x20 ;  /* 0x0000002002177836 */ /* 0x040fe20000000000 */
[----:B-----5:R-:W-:Y:S01]  /*3410*/  FSEL R52, R209, -INF , !P4 ;  /* 0xff800000d1347808 */ /* 0x020fe20006000000 */
[----:B------:R-:W-:Y:S01]  /*3420*/  VIADD R27, R2, 0x28 ;  /* 0x00000028021b7836 */ /* 0x000fe20000000000 */
[----:B------:R-:W-:Y:S01]  /*3430*/  ISETP.GE.AND P4, PT, R30, R6, PT ;  /* 0x000000061e00720c */ /* 0x000fe20003f86270 */
[C---:B------:R-:W-:Y:S01]  /*3440*/  VIADD R32, R2.reuse, 0x38 ;  /* 0x0000003802207836 */ /* 0x040fe20000000000 */
[C---:B------:R-:W-:Y:S01]  /*3450*/  IADD3 R19, PT, PT, R2.reuse, 0x9, RZ ;  /* 0x0000000902137810 */ /* 0x040fe20007ffe0ff */
[----:B------:R-:W-:-:S02]  /*3460*/  VIADD R35, R2, 0x40 ;  /* 0x0000004002237836 */ /* 0x000fc40000000000 */
[----:B-1----:R-:W-:Y:S01]  /*3470*/  FMUL.FTZ R3, R17, UR6 ;  /* 0x0000000611037c20 */ /* 0x002fe20008410000 */
[C---:B------:R-:W-:Y:S01]  /*3480*/  VIADD R17, R2.reuse, 0x8 ;  /* 0x0000000802117836 */ /* 0x040fe20000000000 */
[----:B------:R-:W-:Y:S01]  /*3490*/  FSEL R61, R77, -INF , !P4 ;  /* 0xff8000004d3d7808 */ /* 0x000fe20006000000 */
[----:B------:R-:W-:Y:S01]  /*34a0*/  VIADD R36, R2, 0x48 ;  /* 0x0000004802247836 */ /* 0x000fe20000000000 */
[----:B------:R1:W3:Y:S01]  /*34b0*/  MUFU.TANH R4, R3 ;  /* 0x0000000300047308 */ /* 0x0002e20000002400 */
[-C--:B------:R-:W-:Y:S01]  /*34c0*/  ISETP.GE.AND P2, PT, R18, R6.reuse, PT ;  /* 0x000000061200720c */ /* 0x080fe20003f46270 */
[C---:B------:R-:W-:Y:S01]  /*34d0*/  VIADD R39, R2.reuse, 0x50 ;  /* 0x0000005002277836 */ /* 0x040fe20000000000 */
[-C--:B------:R-:W-:Y:S01]  /*34e0*/  ISETP.GE.AND P1, PT, R17, R6.reuse, PT ;  /* 0x000000061100720c */ /* 0x080fe20003f26270 */
[C---:B------:R-:W-:Y:S01]  /*34f0*/  VIADD R42, R2.reuse, 0x58 ;  /* 0x00000058022a7836 */ /* 0x040fe20000000000 */
[CC--:B------:R-:W-:Y:S01]  /*3500*/  ISETP.GE.AND P4, PT, R2.reuse, R6.reuse, PT ;  /* 0x000000060200720c */ /* 0x0c0fe20003f86270 */
[C---:B------:R-:W-:Y:S01]  /*3510*/  VIADD R45, R2.reuse, 0x60 ;  /* 0x00000060022d7836 */ /* 0x040fe20000000000 */
[----:B--2---:R-:W-:Y:S01]  /*3520*/  FSEL R53, R7, -INF , !P5 ;  /* 0xff80000007357808 */ /* 0x004fe20006800000 */
[C---:B------:R-:W-:Y:S01]  /*3530*/  VIADD R48, R2.reuse, 0x68 ;  /* 0x0000006802307836 */ /* 0x040fe20000000000 */
[-C--:B------:R-:W-:Y:S01]  /*3540*/  ISETP.GE.AND P0, PT, R19, R6.reuse, PT ;  /* 0x000000061300720c */ /* 0x080fe20003f06270 */
[----:B------:R-:W-:Y:S01]  /*3550*/  VIADD R51, R2, 0x70 ;  /* 0x0000007002337836 */ /* 0x000fe20000000000 */
[----:B------:R-:W-:Y:S01]  /*3560*/  ISETP.GE.AND P6, PT, R20, R6, PT ;  /* 0x000000061400720c */ /* 0x000fe20003fc6270 */
[----:B------:R-:W-:Y:S01]  /*3570*/  VIADD R59, R2, 0x78 ;  /* 0x00000078023b7836 */ /* 0x000fe20000000000 */
[----:B------:R-:W-:-:S02]  /*3580*/  FSEL R37, R211, -INF , !P2 ;  /* 0xff800000d3257808 */ /* 0x000fc40005000000 */
[----:B------:R-:W-:Y:S01]  /*3590*/  FSEL R41, R41, -INF , !P1 ;  /* 0xff80000029297808 */ /* 0x000fe20004800000 */
[----:B-1----:R-:W-:Y:S01]  /*35a0*/  FMUL.FTZ R3, R92, UR6 ;  /* 0x000000065c037c20 */ /* 0x002fe20008410000 */
[----:B------:R-:W-:Y:S02]  /*35b0*/  FSEL R33, R212, -INF , !P4 ;  /* 0xff800000d4217808 */ /* 0x000fe40006000000 */
[----:B------:R-:W-:Y:S01]  /*35c0*/  IADD3 R24, PT, PT, R2, 0x19, RZ ;  /* 0x0000001902187810 */ /* 0x000fe20007ffe0ff */
[----:B------:R1:W2:Y:S01]  /*35d0*/  MUFU.TANH R5, R3 ;  /* 0x0000000300057308 */ /* 0x0002a20000002400 */
[----:B------:R-:W-:Y:S02]  /*35e0*/  FSEL R46, R46, -INF , !P0 ;  /* 0xff8000002e2e7808 */ /* 0x000fe40004000000 */
[----:B------:R-:W-:Y:S02]  /*35f0*/  FSEL R50, R210, -INF , !P6 ;  /* 0xff800000d2327808 */ /* 0x000fe40007000000 */
[----:B------:R-:W-:-:S02]  /*3600*/  IADD3 R26, PT, PT, R2, 0x21, RZ ;  /* 0x00000021021a7810 */ /* 0x000fc40007ffe0ff */
[-C--:B------:R-:W-:Y:S02]  /*3610*/  ISETP.GE.AND P3, PT, R24, R6.reuse, PT ;  /* 0x000000061800720c */ /* 0x080fe40003f66270 */
[-C--:B------:R-:W-:Y:S02]  /*3620*/  ISETP.GE.AND P2, PT, R23, R6.reuse, PT ;  /* 0x000000061700720c */ /* 0x080fe40003f46270 */
[----:B------:R-:W-:Y:S02]  /*3630*/  IADD3 R28, PT, PT, R2, 0x29, RZ ;  /* 0x00000029021c7810 */ /* 0x000fe40007ffe0ff */
[-C--:B------:R-:W-:Y:S02]  /*3640*/  ISETP.GE.AND P1, PT, R26, R6.reuse, PT ;  /* 0x000000061a00720c */ /* 0x080fe40003f26270 */
[----:B------:R-:W-:Y:S01]  /*3650*/  ISETP.GE.AND P0, PT, R27, R6, PT ;  /* 0x000000061b00720c */ /* 0x000fe20003f06270 */
[----:B-1----:R-:W-:Y:S01]  /*3660*/  FMUL.FTZ R3, R93, UR6 ;  /* 0x000000065d037c20 */ /* 0x002fe20008410000 */
[----:B---3--:R-:W-:Y:S01]  /*3670*/  FSEL R54, R4, -INF , !P3 ;  /* 0xff80000004367808 */ /* 0x008fe20005800000 */
[----:B------:R-:W-:Y:S01]  /*3680*/  FMUL.FTZ R4, R89, UR6 ;  /* 0x0000000659047c20 */ /* 0x000fe20008410000 */
[----:B------:R-:W-:Y:S01]  /*3690*/  FSEL R55, R208, -INF , !P2 ;  /* 0xff800000d0377808 */ /* 0x000fe20005000000 */
[----:B------:R1:W3:Y:S01]  /*36a0*/  MUFU.TANH R8, R3 ;  /* 0x0000000300087308 */ /* 0x0002e20000002400 */
[----:B------:R-:W-:-:S02]  /*36b0*/  IADD3 R29, PT, PT, R2, 0x31, RZ ;  /* 0x00000031021d7810 */ /* 0x000fc40007ffe0ff */
[-C--:B------:R-:W-:Y:S02]  /*36c0*/  ISETP.GE.AND P6, PT, R28, R6.reuse, PT ;  /* 0x000000061c00720c */ /* 0x080fe40003fc6270 */
[----:B------:R-:W-:Y:S02]  /*36d0*/  FSEL R56, R207, -INF , !P1 ;  /* 0xff800000cf387808 */ /* 0x000fe40004800000 */
[----:B--2---:R-:W-:Y:S01]  /*36e0*/  FSEL R57, R5, -INF , !P0 ;  /* 0xff80000005397808 */ /* 0x004fe20004000000 */
[----:B------:R2:W-:Y:S01]  /*36f0*/  MUFU.TANH R73, R4 ;  /* 0x0000000400497308 */ /* 0x0005e20000002400 */
[----:B------:R-:W-:Y:S02]  /*3700*/  IADD3 R31, PT, PT, R2, 0x39, RZ ;  /* 0x00000039021f7810 */ /* 0x000fe40007ffe0ff */
[-C--:B------:R-:W-:Y:S02]  /*3710*/  ISETP.GE.AND P5, PT, R29, R6.reuse, PT ;  /* 0x000000061d00720c */ /* 0x080fe40003fa6270 */
[----:B------:R-:W-:-:S02]  /*3720*/  ISETP.GE.AND P3, PT, R32, R6, PT ;  /* 0x000000062000720c */ /* 0x000fc40003f66270 */
[----:B------:R-:W-:Y:S01]  /*3730*/  IADD3 R34, PT, PT, R2, 0x41, RZ ;  /* 0x0000004102227810 */ /* 0x000fe20007ffe0ff */
[----:B------:R-:W-:Y:S01]  /*3740*/  MUFU.TANH R89, R12 ;  /* 0x0000000c00597308 */ /* 0x000fe20000002400 */
[----:B-1----:R-:W-:Y:S01]  /*3750*/  FMUL.FTZ R3, R100, UR6 ;  /* 0x0000000664037c20 */ /* 0x002fe20008410000 */
[----:B---3--:R-:W-:Y:S02]  /*3760*/  FSEL R60, R8, -INF , !P6 ;  /* 0xff800000083c7808 */ /* 0x008fe40007000000 */
[-C--:B------:R-:W-:Y:S02]  /*3770*/  ISETP.GE.AND P2, PT, R31, R6.reuse, PT ;  /* 0x000000061f00720c */ /* 0x080fe40003f46270 */
[-C--:B------:R-:W-:Y:S02]  /*3780*/  ISETP.GE.AND P1, PT, R35, R6.reuse, PT ;  /* 0x000000062300720c */ /* 0x080fe40003f26270 */
[----:B------:R1:W3:Y:S01]  /*3790*/  MUFU.TANH R9, R3 ;  /* 0x0000000300097308 */ /* 0x0002e20000002400 */
[----:B------:R-:W-:Y:S01]  /*37a0*/  FSEL R63, R76, -INF , !P5 ;  /* 0xff8000004c3f7808 */ /* 0x000fe20006800000 */
[----:B--2---:R-:W-:Y:S01]  /*37b0*/  FMUL.FTZ R4, R84, UR6 ;  /* 0x0000000654047c20 */ /* 0x004fe20008410000 */
[----:B------:R-:W-:-:S02]  /*37c0*/  ISETP.GE.AND P0, PT, R34, R6, PT ;  /* 0x000000062200720c */ /* 0x000fc40003f06270 */
[----:B------:R-:W-:Y:S02]  /*37d0*/  IADD3 R40, PT, PT, R2, 0x49, RZ ;  /* 0x0000004902287810 */ /* 0x000fe40007ffe0ff */
[-C--:B------:R-:W-:Y:S01]  /*37e0*/  ISETP.GE.AND P6, PT, R36, R6.reuse, PT ;  /* 0x000000062400720c */ /* 0x080fe20003fc6270 */
[----:B------:R2:W-:Y:S01]  /*37f0*/  MUFU.TANH R76, R4 ;  /* 0x00000004004c7308 */ /* 0x0005e20000002400 */
[----:B------:R-:W-:Y:S02]  /*3800*/  FSEL R66, R69, -INF , !P1 ;  /* 0xff80000045427808 */ /* 0x000fe40004800000 */
[----:B------:R-:W-:Y:S02]  /*3810*/  FSEL R67, R68, -INF , !P0 ;  /* 0xff80000044437808 */ /* 0x000fe40004000000 */
[----:B------:R-:W-:Y:S02]  /*3820*/  IADD3 R43, PT, PT, R2, 0x51, RZ ;  /* 0x00000051022b7810 */ /* 0x000fe40007ffe0ff */
[----:B------:R-:W-:Y:S01]  /*3830*/  ISETP.GE.AND P5, PT, R40, R6, PT ;  /* 0x000000062800720c */ /* 0x000fe20003fa6270 */
[----:B-1----:R-:W-:Y:S01]  /*3840*/  FMUL.FTZ R3, R101, UR6 ;  /* 0x0000000665037c20 */ /* 0x002fe20008410000 */
[----:B---3--:R-:W-:-:S02]  /*3850*/  FSEL R64, R9, -INF , !P3 ;  /* 0xff80000009407808 */ /* 0x008fc40005800000 */
[-C--:B------:R-:W-:Y:S01]  /*3860*/  ISETP.GE.AND P4, PT, R39, R6.reuse, PT ;  /* 0x000000062700720c */ /* 0x080fe20003f86270 */
[----:B------:R1:W3:Y:S01]  /*3870*/  MUFU.TANH R10, R3 ;  /* 0x00000003000a7308 */ /* 0x0002e20000002400 */
[C---:B------:R-:W-:Y:S02]  /*3880*/  IADD3 R44, PT, PT, R2.reuse, 0x59, RZ ;  /* 0x00000059022c7810 */ /* 0x040fe40007ffe0ff */
[-C--:B------:R-:W-:Y:S01]  /*3890*/  ISETP.GE.AND P3, PT, R43, R6.reuse, PT ;  /* 0x000000062b00720c */ /* 0x080fe20003f66270 */
[----:B--2---:R-:W-:Y:S01]  /*38a0*/  FMUL.FTZ R4, R85, UR6 ;  /* 0x0000000655047c20 */ /* 0x004fe20008410000 */
[----:B------:R-:W-:Y:S02]  /*38b0*/  FSEL R70, R203, -INF , !P4 ;  /* 0xff800000cb467808 */ /* 0x000fe40006000000 */
[----:B------:R-:W-:Y:S01]  /*38c0*/  IADD3 R47, PT, PT, R2, 0x61, RZ ;  /* 0x00000061022f7810 */ /* 0x000fe20007ffe0ff */
[----:B------:R2:W4:Y:S01]  /*38d0*/  MUFU.TANH R77, R4 ;  /* 0x00000004004d7308 */ /* 0x0005220000002400 */
[----:B------:R-:W-:-:S02]  /*38e0*/  ISETP.GE.AND P1, PT, R44, R6, PT ;  /* 0x000000062c00720c */ /* 0x000fc40003f26270 */
[-C--:B------:R-:W-:Y:S02]  /*38f0*/  ISETP.GE.AND P0, PT, R45, R6.reuse, PT ;  /* 0x000000062d00720c */ /* 0x080fe40003f06270 */
[----:B------:R-:W-:Y:S02]  /*3900*/  FSEL R71, R202, -INF , !P3 ;  /* 0xff800000ca477808 */ /* 0x000fe40005800000 */
[----:B------:R-:W-:Y:S01]  /*3910*/  IADD3 R49, PT, PT, R2, 0x69, RZ ;  /* 0x0000006902317810 */ /* 0x000fe20007ffe0ff */
[----:B-1----:R-:W-:Y:S01]  /*3920*/  FMUL.FTZ R3, R96, UR6 ;  /* 0x0000000660037c20 */ /* 0x002fe20008410000 */
[----:B---3--:R-:W-:Y:S02]  /*3930*/  FSEL R65, R10, -INF , !P2 ;  /* 0xff8000000a417808 */ /* 0x008fe40005000000 */
[----:B------:R-:W-:Y:S01]  /*3940*/  ISETP.GE.AND P2, PT, R42, R6, PT ;  /* 0x000000062a00720c */ /* 0x000fe20003f46270 */
[----:B------:R1:W3:Y:S01]  /*3950*/  MUFU.TANH R11, R3 ;  /* 0x00000003000b7308 */ /* 0x0002e20000002400 */
[----:B------:R-:W-:-:S02]  /*3960*/  FSEL R73, R73, -INF , !P1 ;  /* 0xff80000049497808 */ /* 0x000fc40004800000 */
[----:B------:R-:W-:Y:S01]  /*3970*/  FSEL R75, R199, -INF , !P0 ;  /* 0xff800000c74b7808 */ /* 0x000fe20004000000 */
[----:B--2---:R-:W-:Y:S01]  /*3980*/  FMUL.FTZ R4, R80, UR6 ;  /* 0x0000000650047c20 */ /* 0x004fe20008410000 */
[C---:B------:R-:W-:Y:S01]  /*3990*/  IADD3 R58, PT, PT, R2.reuse, 0x71, RZ ;  /* 0x00000071023a7810 */ /* 0x040fe20007ffe0ff */
[----:B------:R-:W-:Y:S01]  /*39a0*/  BAR.SYNC.DEFER_BLOCKING 0x0 ;  /* 0x0000000000007b1d */ /* 0x000fe20000010000 */
[-C--:B------:R-:W-:Y:S02]  /*39b0*/  ISETP.GE.AND P4, PT, R49, R6.reuse, PT ;  /* 0x000000063100720c */ /* 0x080fe40003f86270 */
[-C--:B------:R-:W-:Y:S02]  /*39c0*/  ISETP.GE.AND P3, PT, R51, R6.reuse, PT ;  /* 0x000000063300720c */ /* 0x080fe40003f66270 */
[----:B------:R-:W-:Y:S01]  /*39d0*/  IADD3 R62, PT, PT, R2, 0x79, RZ ;  /* 0x00000079023e7810 */ /* 0x000fe20007ffe0ff */
[----:B------:R2:W5:Y:S01]  /*39e0*/  MUFU.TANH R80, R4 ;  /* 0x0000000400507308 */ /* 0x0005620000002400 */
[----:B------:R-:W-:-:S02]  /*39f0*/  ISETP.GE.AND P1, PT, R59, R6, PT ;  /* 0x000000063b00720c */ /* 0x000fc40003f26270 */
[----:B----4-:R-:W-:Y:S01]  /*3a00*/  FSEL R77, R77, -INF , !P4 ;  /* 0xff8000004d4d7808 */ /* 0x010fe20006000000 */
[----:B-1----:R-:W-:Y:S01]  /*3a10*/  FMUL.FTZ R3, R97, UR6 ;  /* 0x0000000661037c20 */ /* 0x002fe20008410000 */
[----:B---3--:R-:W-:Y:S02]  /*3a20*/  FSEL R68, R11, -INF , !P6 ;  /* 0xff8000000b447808 */ /* 0x008fe40007000000 */
[----:B------:R-:W-:Y:S01]  /*3a30*/  ISETP.GE.AND P6, PT, R47, R6, PT ;  /* 0x000000062f00720c */ /* 0x000fe20003fc6270 */
[----:B------:R1:W3:Y:S01]  /*3a40*/  MUFU.TANH R7, R3 ;  /* 0x0000000300077308 */ /* 0x0002e20000002400 */
[----:B------:R-:W-:Y:S02]  /*3a50*/  FSEL R79, R182, -INF , !P3 ;  /* 0xff800000b64f7808 */ /* 0x000fe40005800000 */
[----:B------:R-:W-:Y:S02]  /*3a60*/  FSEL R74, R200, -INF , !P6 ;  /* 0xff800000c84a7808 */ /* 0x000fe40007000000 */
[----:B------:R-:W-:-:S02]  /*3a70*/  ISETP.NE.AND P6, PT, R225, 0x1, PT ;  /* 0x00000001e100780c */ /* 0x000fc40003fc5270 */
[----:B------:R-:W-:Y:S01]  /*3a80*/  ISETP.GE.AND P0, PT, R62, R6, PT ;  /* 0x000000063e00720c */ /* 0x000fe20003f06270 */
[----:B--2---:R-:W-:Y:S01]  /*3a90*/  FMUL.FTZ R4, R81, UR6 ;  /* 0x0000000651047c20 */ /* 0x004fe20008410000 */
[----:B-----5:R-:W-:-:S03]  /*3aa0*/  FSEL R80, R80, -INF , !P1 ;  /* 0xff80000050507808 */ /* 0x020fc60004800000 */
[----:B------:R2:W4:Y:S01]  /*3ab0*/  MUFU.TANH R81, R4 ;  /* 0x0000000400517308 */ /* 0x0005220000002400 */
[----:B-1----:R-:W-:Y:S01]  /*3ac0*/  FMUL.FTZ R3, R88, UR6 ;  /* 0x0000000658037c20 */ /* 0x002fe20008410000 */
[----:B---3--:R-:W-:Y:S02]  /*3ad0*/  FSEL R69, R7, -INF , !P5 ;  /* 0xff80000007457808 */ /* 0x008fe40006800000 */
[----:B------:R-:W-:-:S04]  /*3ae0*/  ISETP.GE.AND P5, PT, R48, R6, PT ;  /* 0x000000063000720c */ /* 0x000fc80003fa6270 */
[----:B------:R1:W3:Y:S01]  /*3af0*/  MUFU.TANH R72, R3 ;  /* 0x0000000300487308 */ /* 0x0002e20000002400 */
[----:B------:R-:W-:Y:S01]  /*3b00*/  FSEL R76, R76, -INF , !P5 ;  /* 0xff8000004c4c7808 */ /* 0x000fe20006800000 */
[----:B--2---:R-:W-:Y:S01]  /*3b10*/  FMUL.FTZ R4, R94, UR6 ;  /* 0x000000065e047c20 */ /* 0x004fe20008410000 */
[----:B----4-:R-:W-:-:S05]  /*3b20*/  FSEL R81, R81, -INF , !P0 ;  /* 0xff80000051517808 */ /* 0x010fca0004000000 */
[----:B------:R2:W4:Y:S01]  /*3b30*/  MUFU.TANH R88, R4 ;  /* 0x0000000400587308 */ /* 0x0005220000002400 */
[----:B-1----:R-:W-:Y:S02]  /*3b40*/  FMNMX3.FTZ R3, R33, R37, R41, !PT ;  /* 0x0000002521037276 */ /* 0x002fe40007810029 */
[----:B---3--:R-:W-:Y:S02]  /*3b50*/  FSEL R72, R72, -INF , !P2 ;  /* 0xff80000048487808 */ /* 0x008fe40005000000 */
[----:B------:R-:W-:Y:S02]  /*3b60*/  FMNMX3.FTZ R3, R3, R46, R50, !PT ;  /* 0x0000002e03037276 */ /* 0x000fe40007810032 */
[----:B------:R-:W-:Y:S02]  /*3b70*/  ISETP.GE.AND P2, PT, R58, R6, PT ;  /* 0x000000063a00720c */ /* 0x000fe40003f46270 */
[----:B------:R-:W-:Y:S02]  /*3b80*/  FMNMX3.FTZ R3, R3, R52, R53, !PT ;  /* 0x0000003403037276 */ /* 0x000fe40007810035 */
[----:B------:R-:W-:-:S02]  /*3b90*/  FSEL R78, R186, -INF , !P2 ;  /* 0xff800000ba4e7808 */ /* 0x000fc40005000000 */
        /* <DEDUP_REMOVED lines=12> */
[----:B------:R-:W-:Y:S01]  /*3c60*/  FMNMX.FTZ R16, R81, R3, !PT ;  /* 0x0000000351107209 */ /* 0x000fe20007810000 */
[----:B--2-4-:R-:W-:Y:S06]  /*3c70*/  @!P6 BRA `(.L_x_358) ;  /* 0x00000000006ce947 */ /* 0x014fec0003800000 */
        /* <DEDUP_REMOVED lines=27> */
.L_x_358:
[----:B------:R-:W2:Y:S01]  /*3e30*/  SHFL.BFLY PT, R38, R16, 0x2, 0x1f ;  /* 0x0c401f0010267f89 */ /* 0x000ea200000e0000 */
[----:B------:R-:W-:Y:S01]  /*3e40*/  FMUL.FTZ R3, R95, UR6 ;  /* 0x000000065f037c20 */ /* 0x000fe20008410000 */
[----:B------:R-:W3:Y:S01]  /*3e50*/  LDCU UR5, c[0x0][0x45c] ;  /* 0x00008b80ff0577ac */ /* 0x000ee20008000800 */
[C---:B------:R-:W-:Y:S01]  /*3e60*/  VIADDMNMX R7, R25.reuse, 0x8, R108, PT ;  /* 0x0000000819077846 */ /* 0x040fe2000380016c */
[----:B------:R-:W-:Y:S01]  /*3e70*/  IMAD.IADD R184, R244, 0x1, R184 ;  /* 0x00000001f4b87824 */ /* 0x000fe200078e02b8 */
[----:B-1----:R1:W-:Y:S01]  /*3e80*/  MUFU.TANH R5, R3 ;  /* 0x0000000300057308 */ /* 0x0023e20000002400 */
[----:B------:R-:W-:Y:S02]  /*3e90*/  VIADDMNMX R8, R25, 0x40, R108, PT ;  /* 0x0000004019087846 */ /* 0x000fe4000380016c */
[-C--:B------:R-:W-:Y:S02]  /*3ea0*/  ISETP.GE.AND P4, PT, R18, R7.reuse, PT ;  /* 0x000000071200720c */ /* 0x080fe40003f86270 */
[----:B------:R-:W-:-:S02]  /*3eb0*/  ISETP.GE.AND P2, PT, R17, R7, PT ;  /* 0x000000071100720c */ /* 0x000fc40003f46270 */
[----:B------:R-:W-:Y:S02]  /*3ec0*/  FSEL R12, R191, -INF , !P4 ;  /* 0xff800000bf0c7808 */ /* 0x000fe40006000000 */
[-C--:B------:R-:W-:Y:S02]  /*3ed0*/  ISETP.GE.AND P4, PT, R19, R7.reuse, PT ;  /* 0x000000071300720c */ /* 0x080fe40003f86270 */
[----:B------:R-:W-:Y:S02]  /*3ee0*/  FSEL R11, R106, -INF , !P2 ;  /* 0xff8000006a0b7808 */ /* 0x000fe40005000000 */
[----:B------:R-:W-:Y:S02]  /*3ef0*/  ISETP.GE.AND P2, PT, R20, R7, PT ;  /* 0x000000071400720c */ /* 0x000fe40003f46270 */
[----:B------:R-:W-:Y:S01]  /*3f00*/  FSEL R13, R104, -INF , !P4 ;  /* 0xff800000680d7808 */ /* 0x000fe20006000000 */
[----:B-1----:R-:W-:Y:S01]  /*3f10*/  FMUL.FTZ R3, R102, UR6 ;  /* 0x0000000666037c20 */ /* 0x002fe20008410000 */
[----:B------:R-:W-:-:S02]  /*3f20*/  VIADDMNMX R9, R25, 0x48, R108, PT ;  /* 0x0000004819097846 */ /* 0x000fc4000380016c */
[----:B--2---:R-:W-:Y:S01]  /*3f30*/  FMNMX.FTZ R38, R16, R38, !PT ;  /* 0x0000002610267209 */ /* 0x004fe20007810000 */
[----:B------:R1:W-:Y:S01]  /*3f40*/  MUFU.TANH R93, R3 ;  /* 0x00000003005d7308 */ /* 0x0003e20000002400 */
[-C--:B------:R-:W-:Y:S02]  /*3f50*/  ISETP.GE.AND P4, PT, R21, R7.reuse, PT ;  /* 0x000000071500720c */ /* 0x080fe40003f86270 */
[----:B------:R-:W-:Y:S01]  /*3f60*/  FSEL R14, R175, -INF , !P2 ;  /* 0xff800000af0e7808 */ /* 0x000fe20005000000 */
[----:B------:R-:W2:Y:S01]  /*3f70*/  SHFL.BFLY PT, R4, R38, 0x1, 0x1f ;  /* 0x0c201f0026047f89 */ /* 0x000ea200000e0000 */
[----:B------:R-:W-:Y:S02]  /*3f80*/  ISETP.GE.AND P2, PT, R22, R7, PT ;  /* 0x000000071600720c */ /* 0x000fe40003f46270 */
[C---:B------:R-:W-:Y:S02]  /*3f90*/  ISETP.GE.AND P3, PT, R18.reuse, R8, PT ;  /* 0x000000081200720c */ /* 0x040fe40003f66270 */
[----:B------:R-:W-:-:S02]  /*3fa0*/  ISETP.GE.AND P1, PT, R18, R9, PT ;  /* 0x000000091200720c */ /* 0x000fc40003f26270 */
[----:B------:R-:W-:Y:S02]  /*3fb0*/  FSEL R15, R178, -INF , !P4 ;  /* 0xff800000b20f7808 */ /* 0x000fe40006000000 */
[-C--:B------:R-:W-:Y:S02]  /*3fc0*/  ISETP.GE.AND P4, PT, R24, R7.reuse, PT ;  /* 0x000000071800720c */ /* 0x080fe40003f86270 */
[----:B------:R-:W-:Y:S01]  /*3fd0*/  FSEL R16, R105, -INF , !P2 ;  /* 0xff80000069107808 */ /* 0x000fe20005000000 */
[----:B-1----:R-:W-:Y:S01]  /*3fe0*/  FMUL.FTZ R3, R103, UR6 ;  /* 0x0000000667037c20 */ /* 0x002fe20008410000 */
[----:B------:R-:W-:Y:S02]  /*3ff0*/  ISETP.GE.AND P2, PT, R23, R7, PT ;  /* 0x000000071700720c */ /* 0x000fe40003f46270 */
[----:B------:R-:W-:Y:S01]  /*4000*/  ISETP.GE.AND P5, PT, R17, R9, PT ;  /* 0x000000091100720c */ /* 0x000fe20003fa6270 */
[----:B------:R1:W4:Y:S01]  /*4010*/  MUFU.TANH R10, R3 ;  /* 0x00000003000a7308 */ /* 0x0003220000002400 */
[----:B------:R-:W-:-:S02]  /*4020*/  FSEL R18, R166, -INF , !P2 ;  /* 0xff800000a6127808 */ /* 0x000fc40005000000 */
[----:B------:R-:W-:Y:S02]  /*4030*/  ISETP.GE.AND P2, PT, R28, R7, PT ;  /* 0x000000071c00720c */ /* 0x000fe40003f46270 */
[----:B------:R-:W-:Y:S02]  /*4040*/  LEA R184, R184, UR4, 0x1 ;  /* 0x00000004b8b87c11 */ /* 0x000fe4000f8e08ff */
[----:B--2---:R-:W-:Y:S01]  /*4050*/  FMNMX.FTZ R38, R38, R4, !PT ;  /* 0x0000000426267209 */ /* 0x004fe20007810000 */
[----:B------:R-:W-:Y:S01]  /*4060*/  FMUL.FTZ R4, R83, UR6 ;  /* 0x0000000653047c20 */ /* 0x000fe20008410000 */
[----:B------:R-:W-:Y:S01]  /*4070*/  FSEL R83, R181, -INF , !P3 ;  /* 0xff800000b5537808 */ /* 0x000fe20005800000 */
[----:B------:R-:W-:Y:S01]  /*4080*/  IMAD.IADD R186, R0, 0x1, R184 ;  /* 0x0000000100ba7824 */ /* 0x000fe200078e02b8 */
[----:B------:R-:W-:Y:S02]  /*4090*/  FSETP.NEU.FTZ.AND P0, PT, R38, -INF , PT ;  /* 0xff8000002600780b */ /* 0x000fe40003f1d000 */
[----:B------:R-:W-:Y:S01]  /*40a0*/  ISETP.GE.AND P3, PT, R19, R8, PT ;  /* 0x000000081300720c */ /* 0x000fe20003f66270 */
[----:B-1----:R-:W-:-:S02]  /*40b0*/  FMUL.FTZ R3, R98, UR6 ;  /* 0x0000000662037c20 */ /* 0x002fc40008410000 */
[----:B------:R-:W-:Y:S08]  /*40c0*/  MUFU.TANH R98, R4 ;  /* 0x0000000400627308 */ /* 0x000ff00000002400 */
[----:B------:R1:W-:Y:S02]  /*40d0*/  MUFU.TANH R95, R3 ;  /* 0x00000003005f7308 */ /* 0x0003e40000002400 */
[----:B-1----:R-:W-:-:S06]  /*40e0*/  FMUL.FTZ R3, R99, UR6 ;  /* 0x0000000663037c20 */ /* 0x002fcc0008410000 */
[----:B------:R1:W2:Y:S02]  /*40f0*/  MUFU.TANH R94, R3 ;  /* 0x00000003005e7308 */ /* 0x0002a40000002400 */
[----:B-1----:R-:W-:-:S06]  /*4100*/  FMUL.FTZ R3, R90, UR6 ;  /* 0x000000065a037c20 */ /* 0x002fcc0008410000 */
[----:B------:R1:W5:Y:S02]  /*4110*/  MUFU.TANH R96, R3 ;  /* 0x0000000300607308 */ /* 0x0003640000002400 */
[----:B-1----:R-:W-:-:S06]  /*4120*/  FMUL.FTZ R3, R91, UR6 ;  /* 0x000000065b037c20 */ /* 0x002fcc0008410000 */
[----:B------:R1:W5:Y:S02]  /*4130*/  MUFU.TANH R97, R3 ;  /* 0x0000000300617308 */ /* 0x0003640000002400 */
[----:B-1----:R-:W-:Y:S01]  /*4140*/  FMUL.FTZ R3, R86, UR6 ;  /* 0x0000000656037c20 */ /* 0x002fe20008410000 */
[----:B------:R-:W-:Y:S02]  /*4150*/  FSEL R86, R180, -INF , !P1 ;  /* 0xff800000b4567808 */ /* 0x000fe40004800000 */
[----:B------:R-:W-:-:S03]  /*4160*/  ISETP.GE.AND P1, PT, R19, R9, PT ;  /* 0x000000091300720c */ /* 0x000fc60003f26270 */
[----:B------:R1:W5:Y:S01]  /*4170*/  MUFU.TANH R101, R3 ;  /* 0x0000000300657308 */ /* 0x0003620000002400 */
[----:B------:R-:W-:Y:S02]  /*4180*/  FSEL R85, R111, -INF , !P1 ;  /* 0xff8000006f557808 */ /* 0x000fe40004800000 */
[----:B------:R-:W-:-:S04]  /*4190*/  ISETP.GE.AND P1, PT, R21, R9, PT ;  /* 0x000000091500720c */ /* 0x000fc80003f26270 */
[----:B------:R-:W-:Y:S02]  /*41a0*/  FSEL R90, R169, -INF , !P1 ;  /* 0xff800000a95a7808 */ /* 0x000fe40004800000 */
[-C--:B------:R-:W-:Y:S01]  /*41b0*/  ISETP.GE.AND P1, PT, R24, R9.reuse, PT ;  /* 0x000000091800720c */ /* 0x080fe20003f26270 */
[----:B-1----:R-:W-:Y:S01]  /*41c0*/  FMUL.FTZ R3, R87, UR6 ;  /* 0x0000000657037c20 */ /* 0x002fe20008410000 */
[----:B------:R-:W-:Y:S02]  /*41d0*/  FSEL R87, R110, -INF , !P5 ;  /* 0xff8000006e577808 */ /* 0x000fe40006800000 */
[----:B------:R-:W-:Y:S01]  /*41e0*/  ISETP.GE.AND P5, PT, R20, R9, PT ;  /* 0x000000091400720c */ /* 0x000fe20003fa6270 */
[----:B------:R1:W5:Y:S03]  /*41f0*/  MUFU.TANH R100, R3 ;  /* 0x0000000300647308 */ /* 0x0003660000002400 */
[----:B------:R-:W-:-:S02]  /*4200*/  FSEL R91, R167, -INF , !P5 ;  /* 0xff800000a75b7808 */ /* 0x000fc40006800000 */
[----:B------:R-:W-:-:S04]  /*4210*/  ISETP.GE.AND P5, PT, R22, R9, PT ;  /* 0x000000091600720c */ /* 0x000fc80003fa6270 */
[----:B------:R-:W-:Y:S02]  /*4220*/  FSEL R92, R113, -INF , !P5 ;  /* 0xff800000715c7808 */ /* 0x000fe40006800000 */
[----:B------:R-:W-:Y:S01]  /*4230*/  ISETP.GE.AND P5, PT, R23, R9, PT ;  /* 0x000000091700720c */ /* 0x000fe20003fa6270 */
[----:B-1----:R-:W-:-:S04]  /*4240*/  FMUL.FTZ R3, R82, UR6 ;  /* 0x0000000652037c20 */ /* 0x002fc80008410000 */
[----:B------:R3:W1:Y:S02]  /*4250*/  MUFU.TANH R99, R3 ;  /* 0x0000000300637308 */ /* 0x0006640000002400 */
[----:B---3--:R-:W-:-:S05]  /*4260*/  FMUL.FTZ R3, R38, UR5 ;  /* 0x0000000526037c20 */ /* 0x008fca0008410000 */
[----:B------:R-:W-:Y:S02]  /*4270*/  FSEL R3, R3, RZ, P0 ;  /* 0x000000ff03037208 */ /* 0x000fe40000000000 */
[-C--:B------:R-:W-:Y:S02]  /*4280*/  ISETP.GE.AND P0, PT, R17, R8.reuse, PT ;  /* 0x000000081100720c */ /* 0x080fe40003f06270 */
[----:B------:R-:W-:Y:S01]  /*4290*/  FSEL R17, R89, -INF , !P4 ;  /* 0xff80000059117808 */ /* 0x000fe20006000000 */
[----:B------:R-:W-:Y:S01]  /*42a0*/  FFMA.FTZ R4, R33, UR5, -R3 ;  /* 0x0000000521047c23 */ /* 0x000fe20008010803 */
[----:B------:R-:W-:Y:S02]  /*42b0*/  ISETP.GE.AND P4, PT, R26, R7, PT ;  /* 0x000000071a00720c */ /* 0x000fe40003f86270 */
[----:B------:R-:W-:Y:S01]  /*42c0*/  FSEL R82, R112, -INF , !P0 ;  /* 0xff80000070527808 */ /* 0x000fe20004000000 */
[----:B------:R3:W-:Y:S01]  /*42d0*/  MUFU.EX2 R227, R4 ;  /* 0x0000000400e37308 */ /* 0x0007e20000000800 */
[----:B------:R-:W-:-:S02]  /*42e0*/  ISETP.GE.AND P0, PT, R20, R8, PT ;  /* 0x000000081400720c */ /* 0x000fc40003f06270 */
[----:B------:R-:W-:Y:S02]  /*42f0*/  FSEL R19, R165, -INF , !P4 ;  /* 0xff800000a5137808 */ /* 0x000fe40006000000 */
[-C--:B------:R-:W-:Y:S02]  /*4300*/  ISETP.GE.AND P4, PT, R30, R7.reuse, PT ;  /* 0x000000071e00720c */ /* 0x080fe40003f86270 */
[----:B------:R-:W-:Y:S02]  /*4310*/  FSEL R84, R171, -INF , !P0 ;  /* 0xff800000ab547808 */ /* 0x000fe40004000000 */
[----:B------:R-:W-:Y:S02]  /*4320*/  ISETP.GE.AND P0, PT, R22, R8, PT ;  /* 0x000000081600720c */ /* 0x000fe40003f06270 */
[----:B------:R-:W-:Y:S02]  /*4330*/  FSEL R22, R154, -INF , !P4 ;  /* 0xff8000009a167808 */ /* 0x000fe40006000000 */
[----:B------:R-:W-:-:S02]  /*4340*/  ISETP.GE.AND P4, PT, R31, R7, PT ;  /* 0x000000071f00720c */ /* 0x000fc40003f86270 */
[----:B------:R-:W-:Y:S01]  /*4350*/  FSEL R89, R115, -INF , !P1 ;  /* 0xff80000073597808 */ /* 0x000fe20004800000 */
[----:B---3--:R-:W-:Y:S01]  /*4360*/  FFMA.FTZ R4, R37, UR5, -R3 ;  /* 0x0000000525047c23 */ /* 0x008fe20008010803 */
[----:B------:R-:W-:-:S03]  /*4370*/  ISETP.GE.AND P1, PT, R27, R7, PT ;  /* 0x000000071b00720c */ /* 0x000fc60003f26270 */
[----:B------:R3:W1:Y:S01]  /*4380*/  MUFU.EX2 R223, R4 ;  /* 0x0000000400df7308 */ /* 0x0006620000000800 */
[----:B------:R-:W-:Y:S02]  /*4390*/  FSEL R20, R88, -INF , !P1 ;  /* 0xff80000058147808 */ /* 0x000fe40004800000 */
[----:B------:R-:W-:Y:S01]  /*43a0*/  ISETP.GE.AND P1, PT, R29, R7, PT ;  /* 0x000000071d00720c */ /* 0x000fe20003f26270 */
[----:B---3--:R-:W-:-:S04]  /*43b0*/  FFMA.FTZ R4, R41, UR5, -R3 ;  /* 0x0000000529047c23 */ /* 0x008fc80008010803 */
[----:B------:R3:W-:Y:S02]  /*43c0*/  MUFU.EX2 R226, R4 ;  /* 0x0000000400e27308 */ /* 0x0007e40000000800 */
[----:B---3--:R-:W-:-:S06]  /*43d0*/  FFMA.FTZ R4, R46, UR5, -R3 ;  /* 0x000000052e047c23 */ /* 0x008fcc0008010803 */
[----:B------:R3:W-:Y:S02]  /*43e0*/  MUFU.EX2 R234, R4 ;  /* 0x0000000400ea7308 */ /* 0x0007e40000000800 */
[----:B---3--:R-:W-:Y:S01]  /*43f0*/  FFMA.FTZ R4, R50, UR5, -R3 ;  /* 0x0000000532047c23 */ /* 0x008fe20008010803 */
[----:B----4-:R-:W-:Y:S02]  /*4400*/  FSEL R50, R10, -INF , !P4 ;  /* 0xff8000000a327808 */ /* 0x010fe40006000000 */
[----:B------:R-:W-:-:S03]  /*4410*/  ISETP.GE.AND P4, PT, R34, R7, PT ;  /* 0x000000072200720c */ /* 0x000fc60003f86270 */
[----:B------:R3:W-:Y:S01]  /*4420*/  MUFU.EX2 R239, R4 ;  /* 0x0000000400ef7308 */ /* 0x0007e20000000800 */
[----:B------:R-:W-:Y:S02]  /*4430*/  FSEL R41, R150, -INF , !P4 ;  /* 0xff80000096297808 */ /* 0x000fe40006000000 */
[----:B------:R-:W-:Y:S01]  /*4440*/  ISETP.GE.AND P4, PT, R39, R7, PT ;  /* 0x000000072700720c */ /* 0x000fe20003f86270 */
[----:B---3--:R-:W-:-:S04]  /*4450*/  FFMA.FTZ R4, R52, UR5, -R3 ;  /* 0x0000000534047c23 */ /* 0x008fc80008010803 */
[----:B------:R3:W-:Y:S02]  /*4460*/  MUFU.EX2 R238, R4 ;  /* 0x0000000400ee7308 */ /* 0x0007e40000000800 */
[----:B---3--:R-:W-:Y:S01]  /*4470*/  FFMA.FTZ R4, R53, UR5, -R3 ;  /* 0x0000000535047c23 */ /* 0x008fe20008010803 */
[----:B------:R-:W-:Y:S02]  /*4480*/  FSEL R53, R147, -INF , !P4 ;  /* 0xff80000093357808 */ /* 0x000fe40006000000 */
[----:B------:R-:W-:-:S03]  /*4490*/  ISETP.GE.AND P4, PT, R44, R7, PT ;  /* 0x000000072c00720c */ /* 0x000fc60003f86270 */
[----:B------:R3:W-:Y:S02]  /*44a0*/  MUFU.EX2 R242, R4 ;  /* 0x0000000400f27308 */ /* 0x0007e40000000800 */
[----:B---3--:R-:W-:Y:S01]  /*44b0*/  FFMA.FTZ R4, R54, UR5, -R3 ;  /* 0x0000000536047c23 */ /* 0x008fe20008010803 */
[----:B------:R-:W-:Y:S02]  /*44c0*/  FSEL R54, R114, -INF , !P3 ;  /* 0xff80000072367808 */ /* 0x000fe40005800000 */
[----:B------:R-:W-:-:S03]  /*44d0*/  ISETP.GE.AND P3, PT, R21, R8, PT ;  /* 0x000000081500720c */ /* 0x000fc60003f66270 */
[----:B------:R3:W-:Y:S01]  /*44e0*/  MUFU.EX2 R237, R4 ;  /* 0x0000000400ed7308 */ /* 0x0007e20000000800 */
[----:B------:R-:W-:Y:S02]  /*44f0*/  FSEL R21, R5, -INF , !P2 ;  /* 0xff80000005157808 */ /* 0x000fe40005000000 */
[-C--:B------:R-:W-:Y:S01]  /*4500*/  ISETP.GE.AND P2, PT, R32, R7.reuse, PT ;  /* 0x000000072000720c */ /* 0x080fe20003f46270 */
[----:B---3--:R-:W-:Y:S01]  /*4510*/  FFMA.FTZ R4, R55, UR5, -R3 ;  /* 0x0000000537047c23 */ /* 0x008fe20008010803 */
[----:B------:R-:W-:Y:S02]  /*4520*/  FSEL R55, R170, -INF , !P3 ;  /* 0xff800000aa377808 */ /* 0x000fe40005800000 */
[----:B------:R-:W-:Y:S01]  /*4530*/  ISETP.GE.AND P3, PT, R24, R8, PT ;  /* 0x000000081800720c */ /* 0x000fe20003f66270 */
[----:B------:R3:W-:Y:S01]  /*4540*/  MUFU.EX2 R241, R4 ;  /* 0x0000000400f17308 */ /* 0x0007e20000000800 */
[----:B------:R-:W-:Y:S02]  /*4550*/  FSEL R24, R93, -INF , !P2 ;  /* 0xff8000005d187808 */ /* 0x000fe40005000000 */
[----:B------:R-:W-:-:S04]  /*4560*/  ISETP.GE.AND P2, PT, R2, R7, PT ;  /* 0x000000070200720c */ /* 0x000fc80003f46270 */
[----:B------:R-:W-:Y:S02]  /*4570*/  FSEL R10, R201, -INF , !P2 ;  /* 0xff800000c90a7808 */ /* 0x000fe40005000000 */
[----:B------:R-:W-:Y:S02]  /*4580*/  ISETP.GE.AND P2, PT, R40, R7, PT ;  /* 0x000000072800720c */ /* 0x000fe40003f46270 */
[----:B------:R-:W-:Y:S02]  /*4590*/  FMNMX3.FTZ R37, R10, R12, R11, !PT ;  /* 0x0000000c0a257276 */ /* 0x000fe4000781000b */
[----:B--2---:R-:W-:Y:S02]  /*45a0*/  FSEL R25, R94, -INF , !P2 ;  /* 0xff8000005e197808 */ /* 0x004fe40005000000 */
[----:B------:R-:W-:Y:S01]  /*45b0*/  FMNMX3.FTZ R37, R37, R13, R14, !PT ;  /* 0x0000000d25257276 */ /* 0x000fe2000781000e */
[----:B---3--:R-:W-:Y:S01]  /*45c0*/  FFMA.FTZ R4, R56, UR5, -R3 ;  /* 0x0000000538047c23 */ /* 0x008fe20008010803 */
        /* <DEDUP_REMOVED lines=8> */
[----:B------:R-:W-:Y:S02]  /*4650*/  FMNMX3.FTZ R37, R37, R21, R22, !PT ;  /* 0x0000001525257276 */ /* 0x000fe40007810016 */
[----:B------:R-:W-:Y:S02]  /*4660*/  FSEL R46, R149, -INF , !P1 ;  /* 0xff800000952e7808 */ /* 0x000fe40004800000 */
[----:B------:R-:W-:Y:S01]  /*4670*/  ISETP.GE.AND P1, PT, R36, R7, PT ;  /* 0x000000072400720c */ /* 0x000fe20003f26270 */
[----:B--2---:R-:W-:Y:S01]  /*4680*/  FFMA.FTZ R4, R57, UR5, -R3 ;  /* 0x0000000539047c23 */ /* 0x004fe20008010803 */
[----:B------:R-:W-:Y:S02]  /*4690*/  FMNMX3.FTZ R37, R37, R23, R24, !PT ;  /* 0x0000001725257276 */ /* 0x000fe40007810018 */
[----:B------:R-:W-:Y:S01]  /*46a0*/  FSEL R33, R95, -INF , !P1 ;  /* 0xff8000005f217808 */ /* 0x000fe20004800000 */
[----:B------:R2:W-:Y:S01]  /*46b0*/  MUFU.EX2 R240, R4 ;  /* 0x0000000400f07308 */ /* 0x0005e20000000800 */
[----:B------:R-:W-:-:S02]  /*46c0*/  FMNMX3.FTZ R37, R37, R50, R46, !PT ;  /* 0x0000003225257276 */ /* 0x000fc4000781002e */
[-C--:B------:R-:W-:Y:S02]  /*46d0*/  ISETP.GE.AND P1, PT, R43, R7.reuse, PT ;  /* 0x000000072b00720c */ /* 0x080fe40003f26270 */
[----:B------:R-:W-:Y:S02]  /*46e0*/  ISETP.GE.AND P2, PT, R42, R7, PT ;  /* 0x000000072a00720c */ /* 0x000fe40003f46270 */
[----:B------:R-:W-:Y:S02]  /*46f0*/  FMNMX3.FTZ R37, R37, R41, R33, !PT ;  /* 0x0000002925257276 */ /* 0x000fe40007810021 */
[----:B------:R-:W-:Y:S02]  /*4700*/  FSEL R52, R148, -INF , !P1 ;  /* 0xff80000094347808 */ /* 0x000fe40004800000 */
[----:B------:R-:W-:Y:S01]  /*4710*/  ISETP.GE.AND P1, PT, R45, R7, PT ;  /* 0x000000072d00720c */ /* 0x000fe20003f26270 */
[----:B------:R-:W-:Y:S01]  /*4720*/  LDSM.16.MT88.4 R148, [R184+0x5c00] ;  /* 0x005c0000b894783b */ /* 0x000fe20000004200 */
[----:B------:R-:W-:-:S02]  /*4730*/  FMNMX3.FTZ R37, R37, R25, R53, !PT ;  /* 0x0000001925257276 */ /* 0x000fc40007810035 */
[----:B------:R-:W-:Y:S01]  /*4740*/  FSEL R103, R135, -INF , !P1 ;  /* 0xff80000087677808 */ /* 0x000fe20004800000 */
[--C-:B--2---:R-:W-:Y:S01]  /*4750*/  FFMA.FTZ R4, R60, UR5, -R3.reuse ;  /* 0x000000053c047c23 */ /* 0x104fe20008010803 */
[----:B------:R-:W-:Y:S02]  /*4760*/  ISETP.GE.AND P1, PT, R49, R7, PT ;  /* 0x000000073100720c */ /* 0x000fe40003f26270 */
[----:B------:R-:W-:Y:S01]  /*4770*/  FSEL R57, R116, -INF , !P3 ;  /* 0xff80000074397808 */ /* 0x000fe20005800000 */
[----:B------:R2:W-:Y:S01]  /*4780*/  MUFU.EX2 R236, R4 ;  /* 0x0000000400ec7308 */ /* 0x0005e20000000800 */
[----:B------:R-:W-:Y:S01]  /*4790*/  ISETP.GE.AND P3, PT, R26, R8, PT ;  /* 0x000000081a00720c */ /* 0x000fe20003f66270 */
[----:B--2---:R-:W-:-:S06]  /*47a0*/  FFMA.FTZ R4, R61, UR5, -R3 ;  /* 0x000000053d047c23 */ /* 0x004fcc0008010803 */
[----:B------:R2:W-:Y:S02]  /*47b0*/  MUFU.EX2 R235, R4 ;  /* 0x0000000400eb7308 */ /* 0x0005e40000000800 */
[----:B--2---:R-:W-:-:S06]  /*47c0*/  FFMA.FTZ R4, R63, UR5, -R3 ;  /* 0x000000053f047c23 */ /* 0x004fcc0008010803 */
[----:B------:R2:W-:Y:S02]  /*47d0*/  MUFU.EX2 R233, R4 ;  /* 0x0000000400e97308 */ /* 0x0005e40000000800 */
[----:B--2---:R-:W-:Y:S01]  /*47e0*/  FFMA.FTZ R4, R64, UR5, -R3 ;  /* 0x0000000540047c23 */ /* 0x004fe20008010803 */
[----:B------:R-:W-:Y:S02]  /*47f0*/  FSEL R64, R198, -INF , !P0 ;  /* 0xff800000c6407808 */ /* 0x000fe40004000000 */
[----:B------:R-:W-:-:S03]  /*4800*/  ISETP.GE.AND P0, PT, R28, R8, PT ;  /* 0x000000081c00720c */ /* 0x000fc60003f06270 */
[----:B------:R2:W-:Y:S02]  /*4810*/  MUFU.EX2 R232, R4 ;  /* 0x0000000400e87308 */ /* 0x0005e40000000800 */
[----:B--2---:R-:W-:Y:S01]  /*4820*/  FFMA.FTZ R4, R65, UR5, -R3 ;  /* 0x0000000541047c23 */ /* 0x004fe20008010803 */
[----:B------:R-:W-:Y:S02]  /*4830*/  FSEL R65, R197, -INF , !P3 ;  /* 0xff800000c5417808 */ /* 0x000fe40005800000 */
[----:B------:R-:W-:-:S03]  /*4840*/  ISETP.GE.AND P3, PT, R30, R8, PT ;  /* 0x000000081e00720c */ /* 0x000fc60003f66270 */
[----:B------:R2:W-:Y:S01]  /*4850*/  MUFU.EX2 R231, R4 ;  /* 0x0000000400e77308 */ /* 0x0005e20000000800 */
[----:B------:R-:W-:Y:S02]  /*4860*/  FSEL R93, R193, -INF , !P3 ;  /* 0xff800000c15d7808 */ /* 0x000fe40005800000 */
[----:B------:R-:W-:Y:S01]  /*4870*/  ISETP.GE.AND P3, PT, R31, R8, PT ;  /* 0x000000081f00720c */ /* 0x000fe20003f66270 */
[----:B--2---:R-:W-:-:S04]  /*4880*/  FFMA.FTZ R4, R66, UR5, -R3 ;  /* 0x0000000542047c23 */ /* 0x004fc80008010803 */
[----:B------:R2:W-:Y:S02]  /*4890*/  MUFU.EX2 R230, R4 ;  /* 0x0000000400e67308 */ /* 0x0005e40000000800 */
[----:B--2---:R-:W-:Y:S01]  /*48a0*/  FFMA.FTZ R4, R67, UR5, -R3 ;  /* 0x0000000543047c23 */ /* 0x004fe20008010803 */
[----:B-----5:R-:W-:Y:S02]  /*48b0*/  FSEL R67, R96, -INF , !P2 ;  /* 0xff80000060437808 */ /* 0x020fe40005000000 */
[----:B------:R-:W-:-:S03]  /*48c0*/  ISETP.GE.AND P2, PT, R47, R7, PT ;  /* 0x000000072f00720c */ /* 0x000fc60003f46270 */
[----:B------:R2:W-:Y:S01]  /*48d0*/  MUFU.EX2 R229, R4 ;  /* 0x0000000400e57308 */ /* 0x0005e20000000800 */
[----:B------:R-:W-:Y:S02]  /*48e0*/  FSEL R96, R97, -INF , !P4 ;  /* 0xff80000061607808 */ /* 0x000fe40006000000 */
[-C--:B------:R-:W-:Y:S02]  /*48f0*/  ISETP.GE.AND P4, PT, R48, R7.reuse, PT ;  /* 0x000000073000720c */ /* 0x080fe40003f86270 */
[----:B------:R-:W-:Y:S02]  /*4900*/  FMNMX3.FTZ R37, R37, R52, R67, !PT ;  /* 0x0000003425257276 */ /* 0x000fe40007810043 */
[----:B------:R-:W-:Y:S02]  /*4910*/  FSEL R114, R144, -INF , !P2 ;  /* 0xff80000090727808 */ /* 0x000fe40005000000 */
[----:B------:R-:W-:Y:S02]  /*4920*/  ISETP.GE.AND P2, PT, R51, R7, PT ;  /* 0x000000073300720c */ /* 0x000fe40003f46270 */
[----:B------:R-:W-:-:S02]  /*4930*/  FSEL R135, R101, -INF , !P4 ;  /* 0xff80000065877808 */ /* 0x000fc40006000000 */
[----:B------:R-:W-:Y:S02]  /*4940*/  FMNMX3.FTZ R37, R37, R96, R103, !PT ;  /* 0x0000006025257276 */ /* 0x000fe40007810067 */
[----:B------:R-:W-:Y:S02]  /*4950*/  FSEL R144, R100, -INF , !P1 ;  /* 0xff80000064907808 */ /* 0x000fe40004800000 */
[-C--:B------:R-:W-:Y:S01]  /*4960*/  ISETP.GE.AND P4, PT, R58, R7.reuse, PT ;  /* 0x000000073a00720c */ /* 0x080fe20003f86270 */
[----:B--2---:R-:W-:Y:S01]  /*4970*/  FFMA.FTZ R4, R68, UR5, -R3 ;  /* 0x0000000544047c23 */ /* 0x004fe20008010803 */
[----:B------:R-:W-:Y:S02]  /*4980*/  ISETP.GE.AND P1, PT, R59, R7, PT ;  /* 0x000000073b00720c */ /* 0x000fe40003f26270 */
[----:B------:R-:W-:Y:S01]  /*4990*/  FSEL R161, R161, -INF , !P2 ;  /* 0xff800000a1a17808 */ /* 0x000fe20005000000 */
[----:B------:R2:W-:Y:S01]  /*49a0*/  MUFU.EX2 R228, R4 ;  /* 0x0000000400e47308 */ /* 0x0005e20000000800 */
[----:B------:R-:W-:-:S02]  /*49b0*/  FMNMX3.FTZ R37, R37, R114, R135, !PT ;  /* 0x0000007225257276 */ /* 0x000fc40007810087 */
[----:B------:R-:W-:Y:S02]  /*49c0*/  ISETP.GE.AND P2, PT, R62, R7, PT ;  /* 0x000000073e00720c */ /* 0x000fe40003f46270 */
[----:B------:R-:W-:Y:S02]  /*49d0*/  FSEL R160, R160, -INF , !P4 ;  /* 0xff800000a0a07808 */ /* 0x000fe40006000000 */
[----:B-1----:R-:W-:Y:S02]  /*49e0*/  FSEL R210, R99, -INF , !P1 ;  /* 0xff80000063d27808 */ /* 0x002fe40004800000 */
[----:B------:R-:W-:Y:S02]  /*49f0*/  FMNMX3.FTZ R37, R37, R144, R161, !PT ;  /* 0x0000009025257276 */ /* 0x000fe400078100a1 */
[----:B------:R-:W-:Y:S02]  /*4a00*/  FSEL R211, R98, -INF , !P2 ;  /* 0xff80000062d37808 */ /* 0x000fe40005000000 */
[----:B------:R-:W-:-:S02]  /*4a10*/  FMNMX3.FTZ R37, R37, R160, R210, !PT ;  /* 0x000000a025257276 */ /* 0x000fc400078100d2 */
[----:B------:R-:W-:Y:S02]  /*4a20*/  ISETP.GE.AND P1, PT, R26, R9, PT ;  /* 0x000000091a00720c */ /* 0x000fe40003f26270 */
[----:B------:R-:W-:Y:S01]  /*4a30*/  FMNMX.FTZ R37, R211, R37, !PT ;  /* 0x00000025d3257209 */ /* 0x000fe20007810000 */
[----:B--2---:R-:W-:Y:S01]  /*4a40*/  FFMA.FTZ R4, R69, UR5, -R3 ;  /* 0x0000000545047c23 */ /* 0x004fe20008010803 */
[CC--:B------:R-:W-:Y:S02]  /*4a50*/  ISETP.GE.AND P2, PT, R27.reuse, R9.reuse, PT ;  /* 0x000000091b00720c */ /* 0x0c0fe40003f46270 */
[----:B------:R-:W-:Y:S01]  /*4a60*/  ISETP.GE.AND P4, PT, R27, R8, PT ;  /* 0x000000081b00720c */ /* 0x000fe20003f86270 */
[----:B------:R-:W1:Y:S01]  /*4a70*/  SHFL.BFLY PT, R5, R37, 0x2, 0x1f ;  /* 0x0c401f0025057f89 */ /* 0x000e6200000e0000 */
[----:B------:R2:W-:Y:S01]  /*4a80*/  MUFU.EX2 R224, R4 ;  /* 0x0000000400e07308 */ /* 0x0005e20000000800 */
[----:B------:R-:W-:Y:S02]  /*4a90*/  FSEL R88, R132, -INF , !P2 ;  /* 0xff80000084587808 */ /* 0x000fe40005000000 */
[----:B------:R-:W-:-:S02]  /*4aa0*/  ISETP.GE.AND P2, PT, R29, R9, PT ;  /* 0x000000091d00720c */ /* 0x000fc40003f46270 */
[----:B------:R-:W-:Y:S02]  /*4ab0*/  FSEL R66, R139, -INF , !P4 ;  /* 0xff8000008b427808 */ /* 0x000fe40006000000 */
[----:B------:R-:W-:Y:S02]  /*4ac0*/  FSEL R95, R190, -INF , !P2 ;  /* 0xff800000be5f7808 */ /* 0x000fe40005000000 */
[-C--:B------:R-:W-:Y:S02]  /*4ad0*/  ISETP.GE.AND P2, PT, R35, R9.reuse, PT ;  /* 0x000000092300720c */ /* 0x080fe40003f46270 */
[----:B------:R-:W-:Y:S02]  /*4ae0*/  ISETP.GE.AND P4, PT, R29, R8, PT ;  /* 0x000000081d00720c */ /* 0x000fe40003f86270 */
[----:B------:R-:W-:Y:S02]  /*4af0*/  FSEL R100, R173, -INF , !P2 ;  /* 0xff800000ad647808 */ /* 0x000fe40005000000 */
[----:B------:R-:W-:Y:S01]  /*4b00*/  ISETP.GE.AND P2, PT, R40, R9, PT ;  /* 0x000000092800720c */ /* 0x000fe20003f46270 */
[----:B--2---:R-:W-:-:S03]  /*4b10*/  FFMA.FTZ R4, R70, UR5, -R3 ;  /* 0x0000000546047c23 */ /* 0x004fc60008010803 */
[----:B------:R-:W-:Y:S01]  /*4b20*/  FSEL R102, R121, -INF , !P2 ;  /* 0xff80000079667808 */ /* 0x000fe20005000000 */
[----:B------:R2:W-:Y:S01]  /*4b30*/  MUFU.EX2 R222, R4 ;  /* 0x0000000400de7308 */ /* 0x0005e20000000800 */
[----:B------:R-:W-:Y:S02]  /*4b40*/  ISETP.GE.AND P2, PT, R42, R9, PT ;  /* 0x000000092a00720c */ /* 0x000fe40003f46270 */
[----:B-1----:R-:W-:Y:S02]  /*4b50*/  FMNMX.FTZ R37, R37, R5, !PT ;  /* 0x0000000525257209 */ /* 0x002fe40007810000 */
[----:B------:R-:W-:Y:S02]  /*4b60*/  FSEL R110, R119, -INF , !P2 ;  /* 0xff800000776e7808 */ /* 0x000fe40005000000 */
[----:B------:R-:W-:Y:S01]  /*4b70*/  ISETP.GE.AND P2, PT, R47, R8, PT ;  /* 0x000000082f00720c */ /* 0x000fe20003f46270 */
[----:B------:R-:W1:Y:S03]  /*4b80*/  SHFL.BFLY PT, R5, R37, 0x1, 0x1f ;  /* 0x0c201f0025057f89 */ /* 0x000e6600000e0000 */
[----:B------:R-:W-:-:S02]  /*4b90*/  FSEL R116, R158, -INF , !P2 ;  /* 0xff8000009e747808 */ /* 0x000fc40005000000 */
[----:B------:R-:W-:Y:S01]  /*4ba0*/  ISETP.GE.AND P2, PT, R2, R9, PT ;  /* 0x000000090200720c */ /* 0x000fe20003f46270 */
[----:B--2---:R-:W-:-:S04]  /*4bb0*/  FFMA.FTZ R4, R71, UR5, -R3 ;  /* 0x0000000547047c23 */ /* 0x004fc80008010803 */
[----:B------:R2:W-:Y:S01]  /*4bc0*/  MUFU.EX2 R221, R4 ;  /* 0x0000000400dd7308 */ /* 0x0005e20000000800 */
[----:B-1----:R-:W-:-:S05]  /*4bd0*/  FMNMX.FTZ R37, R37, R5, !PT ;  /* 0x0000000525257209 */ /* 0x002fca0007810000 */
[----:B------:R-:W-:Y:S01]  /*4be0*/  FMUL.FTZ R5, R37, UR5 ;  /* 0x0000000525057c20 */ /* 0x000fe20008410000 */
[--C-:B--2---:R-:W-:Y:S01]  /*4bf0*/  FFMA.FTZ R4, R72, UR5, -R3.reuse ;  /* 0x0000000548047c23 */ /* 0x104fe20008010803 */
[----:B------:R-:W-:Y:S02]  /*4c00*/  FSEL R72, R140, -INF , !P0 ;  /* 0xff8000008c487808 */ /* 0x000fe40004000000 */
[----:B------:R-:W-:Y:S01]  /*4c10*/  ISETP.GE.AND P0, PT, R32, R8, PT ;  /* 0x000000082000720c */ /* 0x000fe20003f06270 */
[----:B------:R1:W-:Y:S02]  /*4c20*/  MUFU.EX2 R220, R4 ;  /* 0x0000000400dc7308 */ /* 0x0003e40000000800 */
[----:B-1----:R-:W-:Y:S01]  /*4c30*/  FFMA.FTZ R4, R73, UR5, -R3 ;  /* 0x0000000549047c23 */ /* 0x002fe20008010803 */
[----:B------:R-:W-:Y:S02]  /*4c40*/  FSEL R73, R195, -INF , !P5 ;  /* 0xff800000c3497808 */ /* 0x000fe40006800000 */
[----:B------:R-:W-:-:S03]  /*4c50*/  ISETP.GE.AND P5, PT, R28, R9, PT ;  /* 0x000000091c00720c */ /* 0x000fc60003fa6270 */
[----:B------:R1:W-:Y:S02]  /*4c60*/  MUFU.EX2 R219, R4 ;  /* 0x0000000400db7308 */ /* 0x0003e40000000800 */
[----:B-1----:R-:W-:Y:S01]  /*4c70*/  FFMA.FTZ R4, R75, UR5, -R3 ;  /* 0x000000054b047c23 */ /* 0x002fe20008010803 */
[----:B------:R-:W-:Y:S02]  /*4c80*/  FSEL R75, R194, -INF , !P1 ;  /* 0xff800000c24b7808 */ /* 0x000fe40004800000 */
[----:B------:R-:W-:-:S03]  /*4c90*/  ISETP.GE.AND P1, PT, R30, R9, PT ;  /* 0x000000091e00720c */ /* 0x000fc60003f26270 */
[----:B------:R1:W-:Y:S01]  /*4ca0*/  MUFU.EX2 R218, R4 ;  /* 0x0000000400da7308 */ /* 0x0003e20000000800 */
[----:B------:R-:W-:Y:S02]  /*4cb0*/  FSEL R94, R183, -INF , !P1 ;  /* 0xff800000b75e7808 */ /* 0x000fe40004800000 */
[-C--:B------:R-:W-:Y:S02]  /*4cc0*/  ISETP.GE.AND P1, PT, R31, R9.reuse, PT ;  /* 0x000000091f00720c */ /* 0x080fe40003f26270 */
[----:B------:R-:W-:Y:S02]  /*4cd0*/  LDSM.16.MT88.4 R28, [R186+0x4400] ;  /* 0x00440000ba1c783b */ /* 0x000fe40000004200 */
[----:B------:R-:W-:Y:S02]  /*4ce0*/  FSEL R98, R138, -INF , !P1 ;  /* 0xff8000008a627808 */ /* 0x000fe40004800000 */
[----:B------:R-:W-:Y:S01]  /*4cf0*/  ISETP.GE.AND P1, PT, R36, R9, PT ;  /* 0x000000092400720c */ /* 0x000fe20003f26270 */
[----:B-1----:R-:W-:Y:S01]  /*4d00*/  FFMA.FTZ R4, R74, UR5, -R3 ;  /* 0x000000054a047c23 */ /* 0x002fe20008010803 */
[----:B------:R-:W-:-:S02]  /*4d10*/  FSEL R74, R136, -INF , !P5 ;  /* 0xff800000884a7808 */ /* 0x000fc40006800000 */
[-C--:B------:R-:W-:Y:S01]  /*4d20*/  ISETP.GE.AND P5, PT, R32, R9.reuse, PT ;  /* 0x000000092000720c */ /* 0x080fe20003fa6270 */
        /* <DEDUP_REMOVED lines=14> */
[----:B------:R-:W-:-:S04]  /*4e10*/  ISETP.GE.AND P5, PT, R48, R9, PT ;  /* 0x000000093000720c */ /* 0x000fc80003fa6270 */
[----:B------:R-:W-:Y:S01]  /*4e20*/  FSEL R115, R146, -INF , !P5 ;  /* 0xff80000092737808 */ /* 0x000fe20006800000 */
[--C-:B-1----:R-:W-:Y:S01]  /*4e30*/  FFMA.FTZ R4, R77, UR5, -R3.reuse ;  /* 0x000000054d047c23 */ /* 0x102fe20008010803 */
[----:B------:R-:W-:Y:S02]  /*4e40*/  FSEL R77, R143, -INF , !P0 ;  /* 0xff8000008f4d7808 */ /* 0x000fe40004000000 */
[-C--:B------:R-:W-:Y:S01]  /*4e50*/  ISETP.GE.AND P0, PT, R34, R8.reuse, PT ;  /* 0x000000082200720c */ /* 0x080fe20003f06270 */
        /* <DEDUP_REMOVED lines=13> */
[-C--:B------:R-:W-:Y:S02]  /*4f30*/  ISETP.GE.AND P0, PT, R44, R8.reuse, PT ;  /* 0x000000082c00720c */ /* 0x080fe40003f06270 */
[----:B------:R-:W-:-:S02]  /*4f40*/  ISETP.GE.AND P3, PT, R45, R8, PT ;  /* 0x000000082d00720c */ /* 0x000fc40003f66270 */
[----:B------:R-:W-:Y:S02]  /*4f50*/  FSEL R107, R123, -INF , !P0 ;  /* 0xff8000007b6b7808 */ /* 0x000fe40004000000 */
[----:B------:R-:W-:Y:S01]  /*4f60*/  FSEL R113, R159, -INF , !P3 ;  /* 0xff8000009f717808 */ /* 0x000fe20005800000 */
[--C-:B-1----:R-:W-:Y:S01]  /*4f70*/  FFMA.FTZ R4, R80, UR5, -R3.reuse ;  /* 0x0000000550047c23 */ /* 0x102fe20008010803 */
[----:B------:R-:W-:Y:S01]  /*4f80*/  FFMA.FTZ R3, R81, UR5, -R3 ;  /* 0x0000000551037c23 */ /* 0x000fe20008010803 */
[----:B------:R-:W-:Y:S02]  /*4f90*/  FSEL R81, R130, -INF , !P1 ;  /* 0xff80000082517808 */ /* 0x000fe40004800000 */
[----:B------:R-:W-:Y:S01]  /*4fa0*/  FSETP.NEU.FTZ.AND P1, PT, R37, -INF , PT ;  /* 0xff8000002500780b */ /* 0x000fe20003f3d000 */
[----:B------:R1:W-:Y:S01]  /*4fb0*/  MUFU.EX2 R249, R3 ;  /* 0x0000000300f97308 */ /* 0x0003e20000000800 */
[----:B------:R-:W-:Y:S02]  /*4fc0*/  FSEL R80, R137, -INF , !P4 ;  /* 0xff80000089507808 */ /* 0x000fe40006000000 */
[----:B------:R-:W-:-:S02]  /*4fd0*/  FSEL R5, R5, RZ, P1 ;  /* 0x000000ff05057208 */ /* 0x000fc40000800000 */
[-C--:B------:R-:W-:Y:S02]  /*4fe0*/  ISETP.GE.AND P1, PT, R42, R8.reuse, PT ;  /* 0x000000082a00720c */ /* 0x080fe40003f26270 */
[-C--:B------:R-:W-:Y:S01]  /*4ff0*/  ISETP.GE.AND P3, PT, R49, R8.reuse, PT ;  /* 0x000000083100720c */ /* 0x080fe20003f66270 */
[----:B------:R2:W-:Y:S01]  /*5000*/  MUFU.EX2 R212, R4 ;  /* 0x0000000400d47308 */ /* 0x0005e20000000800 */
[----:B------:R-:W-:Y:S02]  /*5010*/  FSEL R106, R129, -INF , !P1 ;  /* 0xff800000816a7808 */ /* 0x000fe40004800000 */
[----:B------:R-:W-:Y:S02]  /*5020*/  ISETP.GE.AND P1, PT, R2, R8, PT ;  /* 0x000000080200720c */ /* 0x000fe40003f26270 */
[----:B------:R-:W-:Y:S02]  /*5030*/  FSEL R119, R122, -INF , !P3 ;  /* 0xff8000007a777808 */ /* 0x000fe40005800000 */
[-C--:B------:R-:W-:Y:S01]  /*5040*/  ISETP.GE.AND P4, PT, R43, R9.reuse, PT ;  /* 0x000000092b00720c */ /* 0x080fe20003f86270 */
[----:B-1----:R-:W-:Y:S01]  /*5050*/  FFMA.FTZ R3, R10, UR5, -R5 ;  /* 0x000000050a037c23 */ /* 0x002fe20008010805 */
[----:B------:R-:W-:-:S02]  /*5060*/  ISETP.GE.AND P0, PT, R47, R9, PT ;  /* 0x000000092f00720c */ /* 0x000fc40003f06270 */
[----:B------:R-:W-:Y:S01]  /*5070*/  FSEL R109, R163, -INF , !P4 ;  /* 0xff800000a36d7808 */ /* 0x000fe20006000000 */
[----:B------:R1:W-:Y:S01]  /*5080*/  MUFU.EX2 R195, R3 ;  /* 0x0000000300c37308 */ /* 0x0003e20000000800 */
[-C--:B------:R-:W-:Y:S02]  /*5090*/  ISETP.GE.AND P4, PT, R45, R9.reuse, PT ;  /* 0x000000092d00720c */ /* 0x080fe40003f86270 */
[-C--:B------:R-:W-:Y:S01]  /*50a0*/  ISETP.GE.AND P3, PT, R51, R9.reuse, PT ;  /* 0x000000093300720c */ /* 0x080fe20003f66270 */
[----:B--2---:R-:W-:Y:S01]  /*50b0*/  FFMA.FTZ R4, R13, UR5, -R5 ;  /* 0x000000050d047c23 */ /* 0x004fe20008010805 */
[----:B------:R-:W-:Y:S02]  /*50c0*/  FSEL R120, R155, -INF , !P4 ;  /* 0xff8000009b787808 */ /* 0x000fe40006000000 */
[----:B------:R-:W-:Y:S01]  /*50d0*/  ISETP.GE.AND P4, PT, R49, R9, PT ;  /* 0x000000093100720c */ /* 0x000fe20003f86270 */
[----:B------:R2:W-:Y:S01]  /*50e0*/  MUFU.EX2 R198, R4 ;  /* 0x0000000400c67308 */ /* 0x0005e20000000800 */
[----:B------:R-:W-:-:S02]  /*50f0*/  FSEL R111, R196, -INF , !P0 ;  /* 0xff800000c46f7808 */ /* 0x000fc40004000000 */
[----:B------:R-:W-:Y:S02]  /*5100*/  FSEL R118, R145, -INF , !P4 ;  /* 0xff80000091767808 */ /* 0x000fe40006000000 */
[----:B------:R-:W-:Y:S02]  /*5110*/  FSEL R123, R177, -INF , !P3 ;  /* 0xff800000b17b7808 */ /* 0x000fe40005800000 */
[----:B------:R-:W-:Y:S01]  /*5120*/  ISETP.GE.AND P0, PT, R62, R9, PT ;  /* 0x000000093e00720c */ /* 0x000fe20003f06270 */
[----:B-1----:R-:W-:Y:S01]  /*5130*/  FFMA.FTZ R3, R12, UR5, -R5 ;  /* 0x000000050c037c23 */ /* 0x002fe20008010805 */
[----:B------:R-:W-:Y:S02]  /*5140*/  FSEL R12, R205, -INF , !P1 ;  /* 0xff800000cd0c7808 */ /* 0x000fe40004800000 */
[----:B------:R-:W-:Y:S01]  /*5150*/  ISETP.GE.AND P1, PT, R48, R8, PT ;  /* 0x000000083000720c */ /* 0x000fe20003f26270 */
[----:B------:R1:W3:Y:S01]  /*5160*/  MUFU.EX2 R182, R3 ;  /* 0x0000000300b67308 */ /* 0x0002e20000000800 */
[----:B------:R-:W-:-:S02]  /*5170*/  FSEL R153, R153, -INF , !P0 ;  /* 0xff80000099997808 */ /* 0x000fc40004000000 */
[----:B------:R-:W-:Y:S01]  /*5180*/  FSEL R117, R128, -INF , !P1 ;  /* 0xff80000080757808 */ /* 0x000fe20004800000 */
[----:B--2---:R-:W-:Y:S01]  /*5190*/  FFMA.FTZ R4, R14, UR5, -R5 ;  /* 0x000000050e047c23 */ /* 0x004fe20008010805 */
[----:B------:R-:W-:-:S03]  /*51a0*/  ISETP.GE.AND P1, PT, R51, R8, PT ;  /* 0x000000083300720c */ /* 0x000fc60003f26270 */
[----:B------:R2:W-:Y:S01]  /*51b0*/  MUFU.EX2 R205, R4 ;  /* 0x0000000400cd7308 */ /* 0x0005e20000000800 */
[----:B------:R-:W-:Y:S02]  /*51c0*/  FSEL R129, R156, -INF , !P1 ;  /* 0xff8000009c817808 */ /* 0x000fe40004800000 */
[----:B------:R-:W-:-:S04]  /*51d0*/  ISETP.GE.AND P1, PT, R59, R8, PT ;  /* 0x000000083b00720c */ /* 0x000fc80003f26270 */
[----:B------:R-:W-:Y:S01]  /*51e0*/  FSEL R131, R131, -INF , !P1 ;  /* 0xff80000083837808 */ /* 0x000fe20004800000 */
[----:B-1----:R-:W-:Y:S01]  /*51f0*/  FFMA.FTZ R3, R11, UR5, -R5 ;  /* 0x000000050b037c23 */ /* 0x002fe20008010805 */
[----:B------:R-:W-:Y:S02]  /*5200*/  FSEL R11, R206, -INF , !P2 ;  /* 0xff800000ce0b7808 */ /* 0x000fe40005000000 */
[----:B------:R-:W-:Y:S01]  /*5210*/  ISETP.GE.AND P2, PT, R58, R8, PT ;  /* 0x000000083a00720c */ /* 0x000fe20003f46270 */
[----:B------:R1:W4:Y:S01]  /*5220*/  MUFU.EX2 R167, R3 ;  /* 0x0000000300a77308 */ /* 0x0003220000000800 */
[----:B------:R-:W-:Y:S02]  /*5230*/  ISETP.GE.AND P1, PT, R59, R9, PT ;  /* 0x000000093b00720c */ /* 0x000fe40003f26270 */
[----:B------:R-:W-:Y:S02]  /*5240*/  FSEL R132, R157, -INF , !P2 ;  /* 0xff8000009d847808 */ /* 0x000fe40005000000 */
[----:B--2---:R-:W-:-:S02]  /*5250*/  FMNMX3.FTZ R4, R11, R86, R87, !PT ;  /* 0x000000560b047276 */ /* 0x004fc40007810057 */
[----:B------:R-:W-:Y:S02]  /*5260*/  ISETP.GE.AND P2, PT, R62, R8, PT ;  /* 0x000000083e00720c */ /* 0x000fe40003f46270 */
[----:B------:R-:W-:Y:S02]  /*5270*/  FSEL R152, R152, -INF , !P1 ;  /* 0xff80000098987808 */ /* 0x000fe40004800000 */
[----:B------:R-:W-:Y:S02]  /*5280*/  FSEL R134, R134, -INF , !P2 ;  /* 0xff80000086867808 */ /* 0x000fe40005000000 */
[----:B------:R-:W-:Y:S02]  /*5290*/  ISETP.GE.AND P2, PT, R58, R9, PT ;  /* 0x000000093a00720c */ /* 0x000fe40003f46270 */
[----:B-1----:R-:W-:Y:S02]  /*52a0*/  FMNMX3.FTZ R3, R12, R83, R82, !PT ;  /* 0x000000530c037276 */ /* 0x002fe40007810052 */
[----:B------:R-:W-:-:S02]  /*52b0*/  FSEL R133, R179, -INF , !P2 ;  /* 0xff800000b3857808 */ /* 0x000fc40005000000 */
[----:B------:R-:W-:-:S04]  /*52c0*/  FMNMX3.FTZ R3, R3, R54, R84, !PT ;  /* 0x0000003603037276 */ /* 0x000fc80007810054 */
[----:B------:R-:W-:-:S04]  /*52d0*/  FMNMX3.FTZ R3, R3, R55, R56, !PT ;  /* 0x0000003703037276 */ /* 0x000fc80007810038 */
[----:B------:R-:W-:-:S04]  /*52e0*/  FMNMX3.FTZ R3, R3, R57, R64, !PT ;  /* 0x0000003903037276 */ /* 0x000fc80007810040 */
[----:B------:R-:W-:Y:S01]  /*52f0*/  FMNMX3.FTZ R2, R3, R65, R66, !PT ;  /* 0x0000004103027276 */ /* 0x000fe20007810042 */
[----:B------:R-:W-:-:S03]  /*5300*/  FFMA.FTZ R3, R15, UR5, -R5 ;  /* 0x000000050f037c23 */ /* 0x000fc60008010805 */
[----:B------:R-:W-:Y:S01]  /*5310*/  FMNMX3.FTZ R2, R2, R72, R93, !PT ;  /* 0x0000004802027276 */ /* 0x000fe2000781005d */
[----:B------:R1:W-:Y:S03]  /*5320*/  MUFU.EX2 R197, R3 ;  /* 0x0000000300c57308 */ /* 0x0003e60000000800 */
[----:B------:R-:W-:-:S04]  /*5330*/  FMNMX3.FTZ R2, R2, R76, R77, !PT ;  /* 0x0000004c02027276 */ /* 0x000fc8000781004d */
[----:B------:R-:W-:Y:S01]  /*5340*/  FMNMX3.FTZ R2, R2, R79, R99, !PT ;  /* 0x0000004f02027276 */ /* 0x000fe20007810063 */
[----:B-1----:R-:W-:Y:S01]  /*5350*/  FFMA.FTZ R3, R16, UR5, -R5 ;  /* 0x0000000510037c23 */ /* 0x002fe20008010805 */
[----:B------:R-:W-:-:S03]  /*5360*/  F2FP.BF16.F32.PACK_AB R16, R223, R227 ;  /* 0x000000e3df10723e */ /* 0x000fc600000010ff */
[----:B------:R1:W-:Y:S02]  /*5370*/  MUFU.EX2 R203, R3 ;  /* 0x0000000300cb7308 */ /* 0x0003e40000000800 */
[----:B-1----:R-:W-:Y:S02]  /*5380*/  FMNMX3.FTZ R3, R4, R85, R91, !PT ;  /* 0x0000005504037276 */ /* 0x002fe4000781005b */
[----:B------:R-:W-:Y:S01]  /*5390*/  FMNMX3.FTZ R4, R2, R78, R39, !PT ;  /* 0x0000004e02047276 */ /* 0x000fe20007810027 */
[----:B------:R-:W-:Y:S01]  /*53a0*/  FFMA.FTZ R2, R17, UR5, -R5 ;  /* 0x0000000511027c23 */ /* 0x000fe20008010805 */
[----:B------:R-:W-:Y:S02]  /*53b0*/  FMNMX3.FTZ R3, R3, R90, R92, !PT ;  /* 0x0000005a03037276 */ /* 0x000fe4000781005c */
[----:B------:R-:W-:Y:S01]  /*53c0*/  FMNMX3.FTZ R4, R4, R80, R104, !PT ;  /* 0x0000005004047276 */ /* 0x000fe20007810068 */
[----:B------:R1:W-:Y:S01]  /*53d0*/  MUFU.EX2 R209, R2 ;  /* 0x0000000200d17308 */ /* 0x0003e20000000800 */
[----:B---3--:R-:W-:-:S02]  /*53e0*/  F2FP.BF16.F32.PACK_AB R17, R182, R195 ;  /* 0x000000c3b611723e */ /* 0x008fc400000010ff */
        /* <DEDUP_REMOVED lines=13> */
[----:B------:R-:W-:Y:S01]  /*54c0*/  FMNMX.FTZ R36, R134, R3, !PT ;  /* 0x0000000386247209 */ /* 0x000fe20007810000 */
[--C-:B------:R-:W-:Y:S01]  /*54d0*/  FFMA.FTZ R3, R21, UR5, -R5.reuse ;  /* 0x0000000515037c23 */ /* 0x100fe20008010805 */
[----:B-1----:R-:W-:Y:S01]  /*54e0*/  FFMA.FTZ R4, R19, UR5, -R5 ;  /* 0x0000000513047c23 */ /* 0x002fe20008010805 */
[----:B------:R-:W-:-:S02]  /*54f0*/  FMNMX3.FTZ R2, R2, R102, R108, !PT ;  /* 0x0000006602027276 */ /* 0x000fc4000781006c */
[----:B------:R1:W-:Y:S01]  /*5500*/  MUFU.EX2 R193, R3 ;  /* 0x0000000300c17308 */ /* 0x0003e20000000800 */
[----:B------:R-:W-:Y:S02]  /*5510*/  F2FP.BF16.F32.PACK_AB R18, R234, R226 ;  /* 0x000000e2ea12723e */ /* 0x000fe400000010ff */
[----:B------:R-:W-:Y:S02]  /*5520*/  FMNMX3.FTZ R2, R2, R109, R110, !PT ;  /* 0x0000006d02027276 */ /* 0x000fe4000781006e */
[----:B----4-:R-:W-:Y:S02]  /*5530*/  F2FP.BF16.F32.PACK_AB R19, R198, R167 ;  /* 0x000000a7c613723e */ /* 0x010fe400000010ff */
[----:B------:R-:W-:Y:S01]  /*5540*/  FMNMX3.FTZ R2, R2, R112, R120, !PT ;  /* 0x0000007002027276 */ /* 0x000fe20007810078 */
[----:B------:R2:W-:Y:S03]  /*5550*/  MUFU.EX2 R201, R4 ;  /* 0x0000000400c97308 */ /* 0x0005e60000000800 */
[----:B------:R-:W-:-:S04]  /*5560*/  FMNMX3.FTZ R2, R2, R111, R115, !PT ;  /* 0x0000006f02027276 */ /* 0x000fc80007810073 */
[----:B------:R-:W-:Y:S01]  /*5570*/  FMNMX3.FTZ R2, R2, R118, R123, !PT ;  /* 0x0000007602027276 */ /* 0x000fe2000781007b */
[----:B-1----:R-:W-:-:S03]  /*5580*/  FFMA.FTZ R3, R22, UR5, -R5 ;  /* 0x0000000516037c23 */ /* 0x002fc60008010805 */
[----:B------:R-:W-:Y:S01]  /*5590*/  FMNMX3.FTZ R2, R2, R133, R152, !PT ;  /* 0x0000008502027276 */ /* 0x000fe20007810098 */
[----:B------:R1:W-:Y:S03]  /*55a0*/  MUFU.EX2 R192, R3 ;  /* 0x0000000300c07308 */ /* 0x0003e60000000800 */
[----:B------:R-:W-:Y:S01]  /*55b0*/  FMNMX.FTZ R2, R153, R2, !PT ;  /* 0x0000000299027209 */ /* 0x000fe20007810000 */
[----:B--2---:R-:W-:-:S04]  /*55c0*/  FFMA.FTZ R4, R20, UR5, -R5 ;  /* 0x0000000514047c23 */ /* 0x004fc80008010805 */
[----:B------:R2:W-:Y:S01]  /*55d0*/  MUFU.EX2 R194, R4 ;  /* 0x0000000400c27308 */ /* 0x0005e20000000800 */
[--C-:B-1----:R-:W-:Y:S02]  /*55e0*/  FFMA.FTZ R3, R23, UR5, -R5.reuse ;  /* 0x0000000517037c23 */ /* 0x102fe40008010805 */
[----:B------:R-:W-:Y:S05]  /*55f0*/  LDSM.16.MT88.4 R20, [R186+0x4000] ;  /* 0x00400000ba14783b */ /* 0x000fea0000004200 */
[----:B------:R1:W-:Y:S01]  /*5600*/  MUFU.EX2 R190, R3 ;  /* 0x0000000300be7308 */ /* 0x0003e20000000800 */
[----:B--2---:R-:W2:Y:S01]  /*5610*/  SHFL.BFLY PT, R4, R36, 0x2, 0x1f ;  /* 0x0c401f0024047f89 */ /* 0x004ea200000e0000 */
[----:B-1----:R-:W-:-:S06]  /*5620*/  FFMA.FTZ R3, R24, UR5, -R5 ;  /* 0x0000000518037c23 */ /* 0x002fcc0008010805 */
[----:B------:R1:W-:Y:S01]  /*5630*/  MUFU.EX2 R183, R3 ;  /* 0x0000000300b77308 */ /* 0x0003e20000000800 */
[----:B--2---:R-:W-:Y:S02]  /*5640*/  FMNMX.FTZ R36, R36, R4, !PT ;  /* 0x0000000424247209 */ /* 0x004fe40007810000 */
[----:B------:R-:W2:Y:S04]  /*5650*/  SHFL.BFLY PT, R4, R2, 0x2, 0x1f ;  /* 0x0c401f0002047f89 */ /* 0x000ea800000e0000 */
[----:B------:R-:W3:Y:S01]  /*5660*/  SHFL.BFLY PT, R10, R36, 0x1, 0x1f ;  /* 0x0c201f00240a7f89 */ /* 0x000ee200000e0000 */
[----:B-1----:R-:W-:-:S04]  /*5670*/  FFMA.FTZ R3, R50, UR5, -R5 ;  /* 0x0000000532037c23 */ /* 0x002fc80008010805 */
[----:B------:R1:W-:Y:S01]  /*5680*/  MUFU.EX2 R191, R3 ;  /* 0x0000000300bf7308 */ /* 0x0003e20000000800 */
[----:B--2---:R-:W-:Y:S02]  /*5690*/  FMNMX.FTZ R2, R2, R4, !PT ;  /* 0x0000000402027209 */ /* 0x004fe40007810000 */
[----:B---3--:R-:W-:Y:S01]  /*56a0*/  FMNMX.FTZ R36, R36, R10, !PT ;  /* 0x0000000a24247209 */ /* 0x008fe20007810000 */
[----:B-1----:R-:W-:Y:S02]  /*56b0*/  FFMA.FTZ R3, R46, UR5, -R5 ;  /* 0x000000052e037c23 */ /* 0x002fe40008010805 */
[----:B------:R-:W-:Y:S01]  /*56c0*/  SHFL.BFLY PT, R10, R2, 0x1, 0x1f ;  /* 0x0c201f00020a7f89 */ /* 0x000fe200000e0000 */
[C---:B------:R-:W-:Y:S01]  /*56d0*/  FSETP.NEU.FTZ.AND P0, PT, R36.reuse, -INF , PT ;  /* 0xff8000002400780b */ /* 0x040fe20003f1d000 */
[----:B------:R1:W-:Y:S01]  /*56e0*/  MUFU.EX2 R196, R3 ;  /* 0x0000000300c47308 */ /* 0x0003e20000000800 */
[----:B------:R-:W-:-:S05]  /*56f0*/  FMUL.FTZ R4, R36, UR5 ;  /* 0x0000000524047c20 */ /* 0x000fca0008410000 */
[----:B------:R-:W-:Y:S01]  /*5700*/  FSEL R4, R4, RZ, P0 ;  /* 0x000000ff04047208 */ /* 0x000fe20000000000 */
[----:B-1----:R-:W-:-:S04]  /*5710*/  FFMA.FTZ R3, R41, UR5, -R5 ;  /* 0x0000000529037c23 */ /* 0x002fc80008010805 */
[----:B------:R1:W-:Y:S02]  /*5720*/  MUFU.EX2 R200, R3 ;  /* 0x0000000300c87308 */ /* 0x0003e40000000800 */
[--C-:B-1----:R-:W-:Y:S02]  /*5730*/  FFMA.FTZ R3, R33, UR5, -R5.reuse ;  /* 0x0000000521037c23 */ /* 0x102fe40008010805 */
[----:B------:R-:W-:Y:S04]  /*5740*/  LDSM.16.MT88.4 R32, [R184+0x4400] ;  /* 0x00440000b820783b */ /* 0x000fe80000004200 */
[----:B------:R1:W-:Y:S02]  /*5750*/  MUFU.EX2 R207, R3 ;  /* 0x0000000300cf7308 */ /* 0x0003e40000000800 */
[----:B-1----:R-:W-:-:S02]  /*5760*/  FFMA.FTZ R3, R25, UR5, -R5 ;  /* 0x0000000519037c23 */ /* 0x002fc40008010805 */
[----:B------:R-:W1:Y:S04]  /*5770*/  LDSM.16.MT88.4 R24, [R184+0x4000] ;  /* 0x00400000b818783b */ /* 0x000e680000004200 */
[----:B------:R2:W-:Y:S02]  /*5780*/  MUFU.EX2 R199, R3 ;  /* 0x0000000300c77308 */ /* 0x0005e40000000800 */
[----:B--2---:R-:W-:-:S06]  /*5790*/  FFMA.FTZ R3, R53, UR5, -R5 ;  /* 0x0000000535037c23 */ /* 0x004fcc0008010805 */
[----:B------:R2:W-:Y:S02]  /*57a0*/  MUFU.EX2 R206, R3 ;  /* 0x0000000300ce7308 */ /* 0x0005e40000000800 */
[----:B--2---:R-:W-:Y:S01]  /*57b0*/  FFMA.FTZ R3, R52, UR5, -R5 ;  /* 0x0000000534037c23 */ /* 0x004fe20008010805 */
[C---:B-1----:R-:W-:Y:S05]  /*57c0*/  HMMA.16816.F32.BF16 R60, R16.reuse, R24, RZ ;  /* 0x00000018103c723c */ /* 0x042fea00000418ff */
[----:B------:R1:W-:Y:S03]  /*57d0*/  MUFU.EX2 R208, R3 ;  /* 0x0000000300d07308 */ /* 0x0003e60000000800 */
[----:B------:R-:W-:Y:S01]  /*57e0*/  HMMA.16816.F32.BF16 R68, R16, R26, RZ ;  /* 0x0000001a1044723c */ /* 0x000fe200000418ff */
[----:B-1----:R-:W-:-:S04]  /*57f0*/  FFMA.FTZ R3, R12, UR5, -R4 ;  /* 0x000000050c037c23 */ /* 0x002fc80008010804 */
[----:B------:R1:W-:Y:S02]  /*5800*/  MUFU.EX2 R166, R3 ;  /* 0x0000000300a67308 */ /* 0x0003e40000000800 */
[----:B-1----:R-:W-:-:S06]  /*5810*/  FFMA.FTZ R3, R83, UR5, -R4 ;  /* 0x0000000553037c23 */ /* 0x002fcc0008010804 */
[----:B------:R1:W2:Y:S02]  /*5820*/  MUFU.EX2 R165, R3 ;  /* 0x0000000300a57308 */ /* 0x0002a40000000800 */
[----:B-1----:R-:W-:Y:S01]  /*5830*/  FMNMX.FTZ R3, R2, R10, !PT ;  /* 0x0000000a02037209 */ /* 0x002fe20007810000 */
[--C-:B------:R-:W-:Y:S01]  /*5840*/  FFMA.FTZ R2, R82, UR5, -R4.reuse ;  /* 0x0000000552027c23 */ /* 0x100fe20008010804 */
[----:B------:R-:W-:Y:S01]  /*5850*/  FFMA.FTZ R10, R54, UR5, -R4 ;  /* 0x00000005360a7c23 */ /* 0x000fe20008010804 */
[----:B--2---:R-:W-:-:S03]  /*5860*/  F2FP.BF16.F32.PACK_AB R12, R165, R166 ;  /* 0x000000a6a50c723e */ /* 0x004fc600000010ff */
[----:B------:R1:W-:Y:S01]  /*5870*/  MUFU.EX2 R164, R2 ;  /* 0x0000000200a47308 */ /* 0x0003e20000000800 */
[----:B------:R-:W-:-:S07]  /*5880*/  FSETP.NEU.FTZ.AND P0, PT, R3, -INF , PT ;  /* 0xff8000000300780b */ /* 0x000fce0003f1d000 */
[----:B------:R-:W2:Y:S01]  /*5890*/  MUFU.EX2 R177, R10 ;  /* 0x0000000a00b17308 */ /* 0x000ea20000000800 */
[----:B-1----:R-:W-:-:S05]  /*58a0*/  FMUL.FTZ R2, R3, UR5 ;  /* 0x0000000503027c20 */ /* 0x002fca0008410000 */
[----:B------:R-:W-:Y:S02]  /*58b0*/  FSEL R2, R2, RZ, P0 ;  /* 0x000000ff02027208 */ /* 0x000fe40000000000 */
[----:B--2---:R-:W-:-:S03]  /*58c0*/  F2FP.BF16.F32.PACK_AB R14, R177, R164 ;  /* 0x000000a4b10e723e */ /* 0x004fc600000010ff */
        /* <DEDUP_REMOVED lines=17> */
[-C--:B------:R-:W-:Y:S08]  /*59e0*/  HMMA.16816.F32.BF16 R40, R12, R22.reuse, RZ ;  /* 0x000000160c28723c */ /* 0x080ff000000418ff */
[----:B------:R-:W-:Y:S01]  /*59f0*/  HMMA.16816.F32.BF16 R24, R16, R22, RZ ;  /* 0x000000161018723c */ /* 0x000fe200000418ff */
[----:B-1----:R-:W-:Y:S01]  /*5a00*/  FFMA.FTZ R0, R56, UR5, -R4 ;  /* 0x0000000538007c23 */ /* 0x002fe20008010804 */
[----:B--2---:R-:W-:-:S03]  /*5a10*/  F2FP.BF16.F32.PACK_AB R12, R178, R176 ;  /* 0x000000b0b20c723e */ /* 0x004fc600000010ff */
[----:B------:R1:W-:Y:S02]  /*5a20*/  MUFU.EX2 R179, R0 ;  /* 0x0000000000b37308 */ /* 0x0003e40000000800 */
[----:B-1----:R-:W-:Y:S02]  /*5a30*/  FFMA.FTZ R0, R57, UR5, -R4 ;  /* 0x0000000539007c23 */ /* 0x002fe40008010804 */
[----:B------:R-:W-:Y:S01]  /*5a40*/  HMMA.16816.F32.BF16 R56, R16, R20, RZ ;  /* 0x000000141038723c */ /* 0x000fe200000418ff */
[----:B------:R-:W1:Y:S03]  /*5a50*/  LDSM.16.MT88.4 R16, [R184+0x4800] ;  /* 0x00480000b810783b */ /* 0x000e660000004200 */
[----:B------:R2:W3:Y:S01]  /*5a60*/  MUFU.EX2 R180, R0 ;  /* 0x0000000000b47308 */ /* 0x0004e20000000800 */
[----:B------:R-:W4:Y:S01]  /*5a70*/  LDSM.16.MT88.4 R20, [R186+0x4800] ;  /* 0x00480000ba14783b */ /* 0x000f220000004200 */
        /* <DEDUP_REMOVED lines=13> */
[C---:B------:R-:W-:Y:S08]  /*5b50*/  HMMA.16816.F32.BF16 R136, R12.reuse, R32, R52 ;  /* 0x000000200c88723c */ /* 0x040ff00000041834 */
[----:B------:R-:W-:Y:S01]  /*5b60*/  HMMA.16816.F32.BF16 R48, R12, R34, R48 ;  /* 0x000000220c30723c */ /* 0x000fe20000041830 */
[----:B--2---:R-:W-:-:S07]  /*5b70*/  FFMA.FTZ R0, R64, UR5, -R4 ;  /* 0x0000000540007c23 */ /* 0x004fce0008010804 */
[----:B------:R-:W-:Y:S01]  /*5b80*/  HMMA.16816.F32.BF16 R40, R12, R30, R40 ;  /* 0x0000001e0c28723c */ /* 0x000fe20000041828 */
[----:B------:R2:W-:Y:S02]  /*5b90*/  MUFU.EX2 R170, R0 ;  /* 0x0000000000aa7308 */ /* 0x0005e40000000800 */
[----:B--2---:R-:W-:-:S06]  /*5ba0*/  FFMA.FTZ R0, R65, UR5, -R4 ;  /* 0x0000000541007c23 */ /* 0x004fcc0008010804 */
[----:B------:R2:W3:Y:S02]  /*5bb0*/  MUFU.EX2 R171, R0 ;  /* 0x0000000000ab7308 */ /* 0x0004e40000000800 */
[----:B--2---:R-:W-:Y:S02]  /*5bc0*/  FFMA.FTZ R0, R66, UR5, -R4 ;  /* 0x0000000542007c23 */ /* 0x004fe40008010804 */
[----:B------:R-:W-:Y:S01]  /*5bd0*/  HMMA.16816.F32.BF16 R64, R12, R28, R44 ;  /* 0x0000001c0c40723c */ /* 0x000fe2000004182c */
[----:B------:R-:W-:-:S03]  /*5be0*/  F2FP.BF16.F32.PACK_AB R12, R238, R239 ;  /* 0x000000efee0c723e */ /* 0x000fc600000010ff */
[----:B------:R2:W-:Y:S01]  /*5bf0*/  MUFU.EX2 R169, R0 ;  /* 0x0000000000a97308 */ /* 0x0005e20000000800 */
[----:B------:R-:W-:Y:S02]  /*5c00*/  F2FP.BF16.F32.PACK_AB R13, R197, R205 ;  /* 0x000000cdc50d723e */ /* 0x000fe400000010ff */
[----:B------:R-:W-:Y:S02]  /*5c10*/  F2FP.BF16.F32.PACK_AB R14, R237, R242 ;  /* 0x000000f2ed0e723e */ /* 0x000fe400000010ff */
[----:B------:R-:W-:-:S07]  /*5c20*/  F2FP.BF16.F32.PACK_AB R15, R209, R203 ;  /* 0x000000cbd10f723e */ /* 0x000fce00000010ff */
[----:B------:R-:W-:Y:S01]  /*5c30*/  HMMA.16816.F32.BF16 R60, R12, R32, R60 ;  /* 0x000000200c3c723c */ /* 0x000fe2000004183c */
[----:B--2---:R-:W-:-:S07]  /*5c40*/  FFMA.FTZ R0, R72, UR5, -R4 ;  /* 0x0000000548007c23 */ /* 0x004fce0008010804 */
[C---:B------:R-:W-:Y:S01]  /*5c50*/  HMMA.16816.F32.BF16 R56, R12.reuse, R28, R56 ;  /* 0x0000001c0c38723c */ /* 0x040fe20000041838 */
[----:B------:R2:W5:Y:S07]  /*5c60*/  MUFU.EX2 R168, R0 ;  /* 0x0000000000a87308 */ /* 0x00056e0000000800 */
[C---:B------:R-:W-:Y:S08]  /*5c70*/  HMMA.16816.F32.BF16 R52, R12.reuse, R34, R68 ;  /* 0x000000220c34723c */ /* 0x040ff00000041844 */
[----:B------:R-:W-:Y:S01]  /*5c80*/  HMMA.16816.F32.BF16 R44, R12, R30, R24 ;  /* 0x0000001e0c2c723c */ /* 0x000fe20000041818 */
[----:B------:R-:W4:Y:S01]  /*5c90*/  LDSM.16.MT88.4 R24, [R184+0x4c00] ;  /* 0x004c0000b818783b */ /* 0x000f220000004200 */
[----:B--2---:R-:W-:Y:S01]  /*5ca0*/  FFMA.FTZ R0, R73, UR5, -R2 ;  /* 0x0000000549007c23 */ /* 0x004fe20008010802 */
[----:B---3--:R-:W-:-:S02]  /*5cb0*/  F2FP.BF16.F32.PACK_AB R12, R171, R170 ;  /* 0x000000aaab0c723e */ /* 0x008fc400000010ff */
[----:B------:R-:W2:Y:S01]  /*5cc0*/  LDSM.16.MT88.4 R28, [R186+0x4c00] ;  /* 0x004c0000ba1c783b */ /* 0x000ea20000004200 */
[----:B------:R3:W-:Y:S01]  /*5cd0*/  MUFU.EX2 R122, R0 ;  /* 0x00000000007a7308 */ /* 0x0007e20000000800 */
[----:B-----5:R-:W-:Y:S01]  /*5ce0*/  F2FP.BF16.F32.PACK_AB R14, R168, R169 ;  /* 0x000000a9a80e723e */ /* 0x020fe200000010ff */
[----:B---3--:R-:W-:-:S06]  /*5cf0*/  FFMA.FTZ R0, R75, UR5, -R2 ;  /* 0x000000054b007c23 */ /* 0x008fcc0008010802 */
[----:B------:R3:W5:Y:S02]  /*5d00*/  MUFU.EX2 R130, R0 ;  /* 0x0000000000827308 */ /* 0x0007640000000800 */
[----:B---3--:R-:W-:Y:S01]  /*5d10*/  FFMA.FTZ R0, R88, UR5, -R2 ;  /* 0x0000000558007c23 */ /* 0x008fe20008010802 */
[----:B-----5:R-:W-:-:S05]  /*5d20*/  F2FP.BF16.F32.PACK_AB R13, R130, R122 ;  /* 0x0000007a820d723e */ /* 0x020fca00000010ff */
[----:B------:R3:W-:Y:S02]  /*5d30*/  MUFU.EX2 R128, R0 ;  /* 0x0000000000807308 */ /* 0x0007e40000000800 */
[----:B---3--:R-:W-:-:S06]  /*5d40*/  FFMA.FTZ R0, R74, UR5, -R2 ;  /* 0x000000054a007c23 */ /* 0x008fcc0008010802 */
[----:B------:R3:W5:Y:S02]  /*5d50*/  MUFU.EX2 R121, R0 ;  /* 0x0000000000797308 */ /* 0x0007640000000800 */
[----:B---3--:R-:W-:Y:S01]  /*5d60*/  FFMA.FTZ R0, R96, UR5, -R5 ;  /* 0x0000000560007c23 */ /* 0x008fe20008010805 */
[----:B-----5:R-:W-:-:S05]  /*5d70*/  F2FP.BF16.F32.PACK_AB R15, R121, R128 ;  /* 0x00000080790f723e */ /* 0x020fca00000010ff */
[----:B------:R3:W-:Y:S02]  /*5d80*/  MUFU.EX2 R96, R0 ;  /* 0x0000000000607308 */ /* 0x0007e40000000800 */
[C---:B-1----:R-:W-:Y:S08]  /*5d90*/  HMMA.16816.F32.BF16 R136, R12.reuse, R16, R136 ;  /* 0x000000100c88723c */ /* 0x042ff00000041888 */
[----:B----4-:R-:W-:Y:S01]  /*5da0*/  HMMA.16816.F32.BF16 R64, R12, R20, R64 ;  /* 0x000000140c40723c */ /* 0x010fe20000041840 */
[----:B---3--:R-:W-:-:S07]  /*5db0*/  FFMA.FTZ R0, R93, UR5, -R4 ;  /* 0x000000055d007c23 */ /* 0x008fce0008010804 */
        /* <DEDUP_REMOVED lines=16> */
[----:B------:R-:W5:Y:S01]  /*5ec0*/  LDSM.16.MT88.4 R20, [R186+0x5000] ;  /* 0x00500000ba14783b */ /* 0x000f620000004200 */
        /* <DEDUP_REMOVED lines=19> */
[C---:B--2---:R-:W-:Y:S01]  /*6000*/  HMMA.16816.F32.BF16 R156, R12.reuse, R28, R64 ;  /* 0x0000001c0c9c723c */ /* 0x044fe20000041840 */
        /* <DEDUP_REMOVED lines=32> */
[C---:B------:R-:W-:Y:S08]  /*6210*/  HMMA.16816.F32.BF16 R136, R12.reuse, R16, R136 ;  /* 0x000000100c88723c */ /* 0x040ff00000041888 */
[----:B------:R-:W-:Y:S01]  /*6220*/  HMMA.16816.F32.BF16 R48, R12, R18, R48 ;  /* 0x000000120c30723c */ /* 0x000fe20000041830 */
[----:B-1----:R-:W-:-:S07]  /*6230*/  FFMA.FTZ R0, R104, UR5, -R4 ;  /* 0x0000000568007c23 */ /* 0x002fce0008010804 */
[C---:B-----5:R-:W-:Y:S01]  /*6240*/  HMMA.16816.F32.BF16 R156, R12.reuse, R20, R156 ;  /* 0x000000140c9c723c */ /* 0x060fe2000004189c */
        /* <DEDUP_REMOVED lines=65> */
[----:B------:R2:W3:Y:S02]  /*6660*/  MUFU.EX2 R45, R0 ;  /* 0x00000000002d7308 */ /* 0x0004e40000000800 */
        /* <DEDUP_REMOVED lines=9> */
[----:B---3--:R-:W-:Y:S01]  /*6700*/  F2FP.BF16.F32.PACK_AB R15, R45, R69 ;  /* 0x000000452d0f723e */ /* 0x008fe200000010ff */
[----:B-1----:R-:W-:-:S04]  /*6710*/  FFMA.FTZ R0, R132, UR5, -R4 ;  /* 0x0000000584007c23 */ /* 0x002fc80008010804 */
[----:B------:R1:W-:Y:S02]  /*6720*/  MUFU.EX2 R39, R0 ;  /* 0x0000000000277308 */ /* 0x0003e40000000800 */
[C---:B------:R-:W-:Y:S08]  /*6730*/  HMMA.16816.F32.BF16 R52, R12.reuse, R20, R52 ;  /* 0x000000140c34723c */ /* 0x040ff00000041834 */
[----:B------:R-:W-:Y:S01]  /*6740*/  HMMA.16816.F32.BF16 R140, R12, R16, R140 ;  /* 0x000000100c8c723c */ /* 0x000fe2000004188c */
[----:B-1----:R-:W-:-:S07]  /*6750*/  FFMA.FTZ R0, R131, UR5, -R4 ;  /* 0x0000000583007c23 */ /* 0x002fce0008010804 */
[C---:B------:R-:W-:Y:S01]  /*6760*/  HMMA.16816.F32.BF16 R24, R12.reuse, R18, R24 ;  /* 0x000000120c18723c */ /* 0x040fe20000041818 */
[----:B------:R-:W1:Y:S01]  /*6770*/  LDSM.16.MT88.4 R16, [R186+0x5c00] ;  /* 0x005c0000ba10783b */ /* 0x000e620000004200 */
[----:B------:R2:W-:Y:S06]  /*6780*/  MUFU.EX2 R35, R0 ;  /* 0x0000000000237308 */ /* 0x0005ec0000000800 */
[----:B------:R-:W-:Y:S01]  /*6790*/  HMMA.16816.F32.BF16 R28, R12, R22, R28 ;  /* 0x000000160c1c723c */ /* 0x000fe2000004181c */
[----:B--2---:R-:W-:Y:S01]  /*67a0*/  FFMA.FTZ R0, R134, UR5, -R4 ;  /* 0x0000000586007c23 */ /* 0x004fe20008010804 */
[----:B------:R-:W-:-:S03]  /*67b0*/  FADD.FTZ R4, R11, R10 ;  /* 0x0000000a0b047221 */ /* 0x000fc60000010000 */
[----:B------:R2:W3:Y:S02]  /*67c0*/  MUFU.EX2 R252, R0 ;  /* 0x0000000000fc7308 */ /* 0x0004e40000000800 */
[----:B--2---:R-:W-:Y:S01]  /*67d0*/  FFMA.FTZ R0, R123, UR5, -R2 ;  /* 0x000000057b007c23 */ /* 0x004fe20008010802 */
[----:B---3--:R-:W-:-:S05]  /*67e0*/  F2FP.BF16.F32.PACK_AB R162, R252, R35 ;  /* 0x00000023fca2723e */ /* 0x008fca00000010ff */
[----:B------:R2:W-:Y:S02]  /*67f0*/  MUFU.EX2 R33, R0 ;  /* 0x0000000000217308 */ /* 0x0005e40000000800 */
[----:B--2---:R-:W-:-:S06]  /*6800*/  FFMA.FTZ R0, R133, UR5, -R2 ;  /* 0x0000000585007c23 */ /* 0x004fcc0008010802 */
[----:B------:R2:W3:Y:S02]  /*6810*/  MUFU.EX2 R34, R0 ;  /* 0x0000000000227308 */ /* 0x0004e40000000800 */
[--C-:B--2---:R-:W-:Y:S01]  /*6820*/  FFMA.FTZ R0, R152, UR5, -R2.reuse ;  /* 0x0000000598007c23 */ /* 0x104fe20008010802 */
[----:B------:R-:W-:-:S05]  /*6830*/  FFMA.FTZ R2, R153, UR5, -R2 ;  /* 0x0000000599027c23 */ /* 0x000fca0008010802 */
[----:B------:R2:W-:Y:S08]  /*6840*/  MUFU.EX2 R32, R0 ;  /* 0x0000000000207308 */ /* 0x0005f00000000800 */
[----:B------:R4:W5:Y:S01]  /*6850*/  MUFU.EX2 R251, R2 ;  /* 0x0000000200fb7308 */ /* 0x0009620000000800 */
[----:B--2---:R-:W-:Y:S01]  /*6860*/  FFMA.FTZ R0, R161, UR5, -R5 ;  /* 0x00000005a1007c23 */ /* 0x004fe20008010805 */
[----:B---3--:R-:W-:-:S06]  /*6870*/  F2FP.BF16.F32.PACK_AB R161, R34, R33 ;  /* 0x0000002122a1723e */ /* 0x008fcc00000010ff */
[----:B------:R2:W-:Y:S01]  /*6880*/  MUFU.EX2 R20, R0 ;  /* 0x0000000000147308 */ /* 0x0005e20000000800 */
[----:B----4-:R-:W-:Y:S01]  /*6890*/  FADD.FTZ R2, R195, R182 ;  /* 0x000000b6c3027221 */ /* 0x010fe20000010000 */
[----:B-----5:R-:W-:Y:S01]  /*68a0*/  F2FP.BF16.F32.PACK_AB R163, R251, R32 ;  /* 0x00000020fba3723e */ /* 0x020fe200000010ff */
[----:B--2---:R-:W-:Y:S01]  /*68b0*/  FFMA.FTZ R0, R160, UR5, -R5 ;  /* 0x00000005a0007c23 */ /* 0x004fe20008010805 */
[----:B------:R-:W-:-:S04]  /*68c0*/  F2FP.BF16.F32.PACK_AB R160, R39, R44 ;  /* 0x0000002c27a0723e */ /* 0x000fc800000010ff */
[----:B------:R2:W3:Y:S03]  /*68d0*/  MUFU.EX2 R13, R0 ;  /* 0x00000000000d7308 */ /* 0x0004e60000000800 */
[C---:B------:R-:W-:Y:S08]  /*68e0*/  HMMA.16816.F32.BF16 R136, R160.reuse, R148, R136 ;  /* 0x00000094a088723c */ /* 0x040ff00000041888 */
[----:B------:R-:W-:Y:S01]  /*68f0*/  HMMA.16816.F32.BF16 R144, R160, R150, R144 ;  /* 0x00000096a090723c */ /* 0x000fe20000041890 */
[----:B--2---:R-:W-:-:S07]  /*6900*/  FFMA.FTZ R0, R210, UR5, -R5 ;  /* 0x00000005d2007c23 */ /* 0x004fce0008010805 */
[C---:B-1----:R-:W-:Y:S01]  /*6910*/  HMMA.16816.F32.BF16 R156, R160.reuse, R16, R156 ;  /* 0x00000010a09c723c */ /* 0x042fe2000004189c */
[----:B------:R1:W-:Y:S07]  /*6920*/  MUFU.EX2 R12, R0 ;  /* 0x00000000000c7308 */ /* 0x0003ee0000000800 */
[----:B------:R-:W-:Y:S01]  /*6930*/  HMMA.16816.F32.BF16 R160, R160, R18, R40 ;  /* 0x00000012a0a0723c */ /* 0x000fe20000041828 */
[----:B-1----:R-:W-:Y:S01]  /*6940*/  FFMA.FTZ R0, R211, UR5, -R5 ;  /* 0x00000005d3007c23 */ /* 0x002fe20008010805 */
[----:B------:R-:W-:-:S03]  /*6950*/  FADD.FTZ R5, R227, R223 ;  /* 0x000000dfe3057221 */ /* 0x000fc60000010000 */
        /* <DEDUP_REMOVED lines=129> */
[----:B------:R-:W-:-:S06]  /*7170*/  IMAD.MOV.U32 R190, RZ, RZ, -0x1 ;  /* 0xffffffffffbe7424 */ /* 0x000fcc00078e00ff */
[----:B------:R-:W-:Y:S01]  /*7180*/  HMMA.16816.F32.BF16 R164, R164, R18, R28 ;  /* 0x00000012a4a4723c */ /* 0x000fe2000004181c */
[----:B------:R-:W-:-:S04]  /*7190*/  NOP ;  /* 0x0000000000007918 */ /* 0x000fc80000000000 */
[----:B------:R-:W-:-:S15]  /*71a0*/  @!P6 BRA `(.L_x_359) ;  /* 0x00000058005ce947 */ /* 0x000fde0003800000 */
[----:B------:R-:W-:Y:S01]  /*71b0*/  IADD3 R0, PT, PT, R225, -0x2, RZ ;  /* 0xfffffffee1007810 */ /* 0x000fe20007ffe0ff */
[----:B------:R-:W-:-:S04]  /*71c0*/  DEPBAR.LE SB0, 0x0 ;  /* 0x000080000000791a */ /* 0x000fc80000000000 */
[----:B------:R-:W-:Y:S01]  /*71d0*/  IMAD.WIDE.U32 R4, R0, R126, RZ ;  /* 0x0000007e00047225 */ /* 0x000fe200078e00ff */
[----:B------:R-:W-:-:S03]  /*71e0*/  SHF.L.U32 R2, R126, 0x5, RZ ;  /* 0x000000057e027819 */ /* 0x000fc600000006ff */
[----:B------:R-:W-:Y:S01]  /*71f0*/  IMAD R13, R0, R127, R5 ;  /* 0x0000007f000d7224 */ /* 0x000fe200078e0205 */
[----:B------:R-:W-:Y:S01]  /*7200*/  BAR.SYNC.DEFER_BLOCKING 0x0 ;  /* 0x0000000000007b1d */ /* 0x000fe20000010000 */
[-C--:B------:R-:W-:Y:S02]  /*7210*/  LEA R0, P0, R4, R2.reuse, 0x7 ;  /* 0x0000000204007211 */ /* 0x080fe400078038ff */
[----:B------:R-:W-:Y:S02]  /*7220*/  SHF.L.U64.HI R5, R126, 0x5, R127 ;  /* 0x000000057e057819 */ /* 0x000fe4000001027f */
[----:B------:R-:W-:Y:S02]  /*7230*/  IADD3 R11, P1, PT, R0, R2, RZ ;  /* 0x00000002000b7210 */ /* 0x000fe40007f3e0ff */
[----:B------:R-:W-:Y:S02]  /*7240*/  LEA.HI.X R2, R4, R5, R13, 0x7, P0 ;  /* 0x0000000504027211 */ /* 0x000fe400000f3c0d */
[----:B------:R-:W-:-:S02]  /*7250*/  LEA R18, P0, R126, R0, 0x6 ;  /* 0x000000007e127211 */ /* 0x000fc400078030ff */
[-C--:B------:R-:W-:Y:S02]  /*7260*/  LEA R16, P3, R4, R248.reuse, 0x8 ;  /* 0x000000f804107211 */ /* 0x080fe400078640ff */
[-C--:B------:R-:W-:Y:S02]  /*7270*/  LEA R14, P2, R0, R248.reuse, 0x1 ;  /* 0x000000f8000e7211 */ /* 0x080fe400078408ff */
[----:B------:R-:W-:Y:S02]  /*7280*/  IADD3.X R5, PT, PT, R2, R5, RZ, P1, !PT ;  /* 0x0000000502057210 */ /* 0x000fe40000ffe4ff */
[----:B------:R-:W-:Y:S02]  /*7290*/  LEA R12, P1, R11, R248, 0x1 ;  /* 0x000000f80b0c7211 */ /* 0x000fe400078208ff */
[----:B------:R-:W-:Y:S02]  /*72a0*/  LEA.HI.X R19, R126, R2, R127, 0x6, P0 ;  /* 0x000000027e137211 */ /* 0x000fe400000f347f */
[----:B------:R-:W-:-:S02]  /*72b0*/  LEA R10, P0, R18, R248, 0x1 ;  /* 0x000000f8120a7211 */ /* 0x000fc400078008ff */
[-C--:B------:R-:W-:Y:S02]  /*72c0*/  LEA.HI.X R17, R4, R247.reuse, R13, 0x8, P3 ;  /* 0x000000f704117211 */ /* 0x080fe400018f440d */
[-C--:B------:R-:W-:Y:S02]  /*72d0*/  LEA.HI.X R15, R0, R247.reuse, R2, 0x1, P2 ;  /* 0x000000f7000f7211 */ /* 0x080fe400010f0c02 */
[-C--:B------:R-:W-:Y:S01]  /*72e0*/  LEA.HI.X R13, R11, R247.reuse, R5, 0x1, P1 ;  /* 0x000000f70b0d7211 */ /* 0x080fe200008f0c05 */
[----:B------:R-:W-:Y:S01]  /*72f0*/  @!PT LDS RZ, [RZ] ;  /* 0x00000000fffff984 */ /* 0x000fe20000000800 */
[----:B------:R-:W-:Y:S01]  /*7300*/  @!PT LDS RZ, [RZ] ;  /* 0x00000000fffff984 */ /* 0x000fe20000000800 */
[----:B------:R-:W-:Y:S01]  /*7310*/  @!PT LDS RZ, [RZ] ;  /* 0x00000000fffff984 */ /* 0x000fe20000000800 */
[----:B------:R1:W-:Y:S01]  /*7320*/  LDGSTS.E.BYPASS.LTC128B.128 [R204+0x4000], desc[UR12][R16.64] ;  /* 0x0400000010cc7fae */ /* 0x0003e2000b981a0c */
[----:B------:R-:W-:-:S03]  /*7330*/  LEA.HI.X R11, R18, R247, R19, 0x1, P0 ;  /* 0x000000f7120b7211 */ /* 0x000fc600000f0c13 */
[----:B------:R-:W-:Y:S04]  /*7340*/  LDGSTS.E.BYPASS.LTC128B.128 [R204+0x4800], desc[UR12][R14.64] ;  /* 0x048000000ecc7fae */ /* 0x000fe8000b981a0c */
[----:B------:R2:W-:Y:S04]  /*7350*/  LDGSTS.E.BYPASS.LTC128B.128 [R204+0x5000], desc[UR12][R12.64] ;  /* 0x050000000ccc7fae */ /* 0x0005e8000b981a0c */
[----:B------:R3:W-:Y:S04]  /*7360*/  LDGSTS.E.BYPASS.LTC128B.128 [R204+0x5800], desc[UR12][R10.64] ;  /* 0x058000000acc7fae */ /* 0x0007e8000b981a0c */
[----:B------:R-:W-:Y:S04]  /*7370*/  LDSM.16.M88.4 R24, [R188] ;  /* 0x00000000bc18783b */ /* 0x000fe80000000200 */
[----:B------:R-:W4:Y:S04]  /*7380*/  LDSM.16.M88.4 R76, [R185+0x2000] ;  /* 0x00200000b94c783b */ /* 0x000f280000000200 */
[----:B------:R-:W5:Y:S04]  /*7390*/  LDSM.16.M88.4 R20, [R188+0x1000] ;  /* 0x00100000bc14783b */ /* 0x000f680000000200 */
[----:B-1----:R-:W-:Y:S04]  /*73a0*/  LDSM.16.M88.4 R16, [R189] ;  /* 0x00000000bd10783b */ /* 0x002fe80000000200 */
[----:B------:R-:W1:Y:S04]  /*73b0*/  LDSM.16.M88.4 R112, [R187+0x2000] ;  /* 0x00200000bb70783b */ /* 0x000e680000000200 */
[----:B--2---:R-:W2:Y:S04]  /*73c0*/  LDSM.16.M88.4 R12, [R189+0x1000] ;  /* 0x00100000bd0c783b */ /* 0x004ea80000000200 */
[----:B------:R-:W3:Y:S04]  /*73d0*/  LDSM.16.M88.4 R100, [R185+0x2400] ;  /* 0x00240000b964783b */ /* 0x000ee80000000200 */
[----:B------:R-:W-:Y:S04]  /*73e0*/  LDSM.16.M88.4 R120, [R187+0x2400] ;  /* 0x00240000bb78783b */ /* 0x000fe80000000200 */
[----:B------:R-:W-:Y:S04]  /*73f0*/  LDSM.16.M88.4 R108, [R185+0x2800] ;  /* 0x00280000b96c783b */ /* 0x000fe80000000200 */
[----:B------:R-:W-:Y:S04]  /*7400*/  LDSM.16.M88.4 R116, [R187+0x2800] ;  /* 0x00280000bb74783b */ /* 0x000fe80000000200 */
[----:B------:R-:W-:Y:S01]  /*7410*/  LDSM.16.M88.4 R84, [R185+0x2c00] ;  /* 0x002c0000b954783b */ /* 0x000fe20000000200 */
[-C--:B----4-:R-:W-:Y:S03]  /*7420*/  HMMA.16816.F32.BF16 R32, R24, R76.reuse, RZ ;  /* 0x0000004c1820723c */ /* 0x090fe600000418ff */
[----:B------:R-:W-:Y:S04]  /*7430*/  LDSM.16.M88.4 R104, [R187+0x2c00] ;  /* 0x002c0000bb68783b */ /* 0x000fe80000000200 */
[----:B------:R-:W-:Y:S01]  /*7440*/  LDSM.16.M88.4 R88, [R185+0x3000] ;  /* 0x00300000b958783b */ /* 0x000fe20000000200 */
[----:B-----5:R-:W-:Y:S03]  /*7450*/  HMMA.16816.F32.BF16 R28, R20, R76, RZ ;  /* 0x0000004c141c723c */ /* 0x020fe600000418ff */
[----:B------:R-:W-:Y:S04]  /*7460*/  LDSM.16.M88.4 R96, [R187+0x3000] ;  /* 0x00300000bb60783b */ /* 0x000fe80000000200 */
[----:B------:R-:W4:Y:S04]  /*7470*/  LDSM.16.M88.4 R68, [R185+0x3400] ;  /* 0x00340000b944783b */ /* 0x000f280000000200 */
[----:B------:R-:W5:Y:S01]  /*7480*/  LDSM.16.M88.4 R80, [R187+0x3400] ;  /* 0x00340000bb50783b */ /* 0x000f620000000200 */
[-C--:B-1----:R-:W-:Y:S03]  /*7490*/  HMMA.16816.F32.BF16 R40, R16, R112.reuse, R32 ;  /* 0x000000701028723c */ /* 0x082fe60000041820 */
[----:B------:R-:W1:Y:S04]  /*74a0*/  LDSM.16.M88.4 R60, [R185+0x3800] ;  /* 0x00380000b93c783b */ /* 0x000e680000000200 */
[----:B------:R-:W1:Y:S01]  /*74b0*/  LDSM.16.M88.4 R64, [R187+0x3800] ;  /* 0x00380000bb40783b */ /* 0x000e620000000200 */
[----:B--2---:R-:W-:Y:S03]  /*74c0*/  HMMA.16816.F32.BF16 R28, R12, R112, R28 ;  /* 0x000000700c1c723c */ /* 0x004fe6000004181c */
[----:B------:R-:W2:Y:S04]  /*74d0*/  LDSM.16.M88.4 R52, [R185+0x3c00] ;  /* 0x003c0000b934783b */ /* 0x000ea80000000200 */
[----:B------:R-:W2:Y:S01]  /*74e0*/  LDSM.16.M88.4 R56, [R187+0x3c00] ;  /* 0x003c0000bb38783b */ /* 0x000ea20000000200 */
[----:B---3--:R-:W-:Y:S03]  /*74f0*/  HMMA.16816.F32.BF16 R32, R24, R100, RZ ;  /* 0x000000641820723c */ /* 0x008fe600000418ff */
[----:B------:R-:W0:Y:S01]  /*7500*/  LDGDEPBAR ;  /* 0x00000000000079af */ /* 0x000e220000000000 */
[----:B------:R-:W-:-:S04]  /*7510*/  FMUL.FTZ R0, R40, UR6 ;  /* 0x0000000628007c20 */ /* 0x000fc80008410000 */
[----:B------:R3:W-:Y:S03]  /*7520*/  MUFU.TANH R2, R0 ;  /* 0x0000000000027308 */ /* 0x0007e60000002400 */
[----:B------:R-:W-:-:S05]  /*7530*/  FMUL.FTZ R29, R29, UR6 ;  /* 0x000000061d1d7c20 */ /* 0x000fca0008410000 */
[----:B------:R-:W-:Y:S01]  /*7540*/  MUFU.TANH R219, R29 ;  /* 0x0000001d00db7308 */ /* 0x000fe20000002400 */
[----:B----4-:R-:W-:Y:S01]  /*7550*/  HMMA.16816.F32.BF16 R48, R20, R70, RZ ;  /* 0x000000461430723c */ /* 0x010fe200000418ff */
[----:B---3--:R-:W-:-:S07]  /*7560*/  FMUL.FTZ R0, R41, UR6 ;  /* 0x0000000629007c20 */ /* 0x008fce0008410000 */
[----:B------:R-:W-:Y:S01]  /*7570*/  HMMA.16816.F32.BF16 R44, R16, R120, R32 ;  /* 0x00000078102c723c */ /* 0x000fe20000041820 */
[----:B------:R-:W-:-:S04]  /*7580*/  DEPBAR.LE SB0, 0x0 ;  /* 0x000080000000791a */ /* 0x000fc80000000000 */
[----:B------:R3:W-:Y:S03]  /*7590*/  MUFU.TANH R10, R0 ;  /* 0x00000000000a7308 */ /* 0x0007e60000002400 */
[----:B------:R-:W-:Y:S11]  /*75a0*/  HMMA.16816.F32.BF16 R32, R20, R100, RZ ;  /* 0x000000641420723c */ /* 0x000ff600000418ff */
[----:B------:R-:W-:Y:S01]  /*75b0*/  FMUL.FTZ R44, R44, UR6 ;  /* 0x000000062c2c7c20 */ /* 0x000fe20008410000 */
[----:B------:R-:W-:Y:S01]  /*75c0*/  FMUL.FTZ R45, R45, UR6 ;  /* 0x000000062d2d7c20 */ /* 0x000fe20008410000 */
[----:B------:R-:W-:Y:S01]  /*75d0*/  FMUL.FTZ R46, R46, UR6 ;  /* 0x000000062e2e7c20 */ /* 0x000fe20008410000 */
[----:B---3--:R-:W-:Y:S01]  /*75e0*/  FMUL.FTZ R0, R42, UR6 ;  /* 0x000000062a007c20 */ /* 0x008fe20008410000 */
[----:B------:R-:W-:Y:S01]  /*75f0*/  FMUL.FTZ R47, R47, UR6 ;  /* 0x000000062f2f7c20 */ /* 0x000fe20008410000 */
[----:B------:R-:W-:Y:S08]  /*7600*/  MUFU.TANH R77, R44 ;  /* 0x0000002c004d7308 */ /* 0x000ff00000002400 */
[----:B------:R3:W-:Y:S08]  /*7610*/  MUFU.TANH R223, R0 ;  /* 0x0000000000df7308 */ /* 0x0007f00000002400 */
[----:B------:R-:W-:Y:S08]  /*7620*/  MUFU.TANH R76, R45 ;  /* 0x0000002d004c7308 */ /* 0x000ff00000002400 */
[----:B------:R-:W-:Y:S01]  /*7630*/  MUFU.TANH R212, R46 ;  /* 0x0000002e00d47308 */ /* 0x000fe20000002400 */
[----:B---3--:R-:W-:-:S02]  /*7640*/  FMUL.FTZ R0, R43, UR6 ;  /* 0x000000062b007c20 */ /* 0x008fc40008410000 */
[----:B------:R-:W-:Y:S05]  /*7650*/  HMMA.16816.F32.BF16 R40, R12, R120, R32 ;  /* 0x000000780c28723c */ /* 0x000fea0000041820 */
[----:B------:R3:W-:Y:S03]  /*7660*/  MUFU.TANH R224, R0 ;  /* 0x0000000000e07308 */ /* 0x0007e60000002400 */
[----:B------:R-:W-:Y:S05]  /*7670*/  HMMA.16816.F32.BF16 R32, R20, R108, RZ ;  /* 0x0000006c1420723c */ /* 0x000fea00000418ff */
[----:B------:R4:W-:Y:S06]  /*7680*/  MUFU.TANH R211, R47 ;  /* 0x0000002f00d37308 */ /* 0x0009ec0000002400 */
[----:B------:R-:W-:Y:S01]  /*7690*/  FMUL.FTZ R40, R40, UR6 ;  /* 0x0000000628287c20 */ /* 0x000fe20008410000 */
[----:B------:R-:W-:Y:S01]  /*76a0*/  FMUL.FTZ R41, R41, UR6 ;  /* 0x0000000629297c20 */ /* 0x000fe20008410000 */
[----:B------:R-:W-:Y:S01]  /*76b0*/  FMUL.FTZ R42, R42, UR6 ;  /* 0x000000062a2a7c20 */ /* 0x000fe20008410000 */
[----:B---3--:R-:W-:Y:S01]  /*76c0*/  FMUL.FTZ R0, R28, UR6 ;  /* 0x000000061c007c20 */ /* 0x008fe20008410000 */
[----:B------:R-:W-:Y:S01]  /*76d0*/  FMUL.FTZ R43, R43, UR6 ;  /* 0x000000062b2b7c20 */ /* 0x000fe20008410000 */
[----:B------:R-:W-:Y:S04]  /*76e0*/  MUFU.TANH R241, R40 ;  /* 0x0000002800f17308 */ /* 0x000fe80000002400 */
[----:B----4-:R-:W-:Y:S04]  /*76f0*/  HMMA.16816.F32.BF16 R44, R12, R116, R32 ;  /* 0x000000740c2c723c */ /* 0x010fe80000041820 */
[----:B------:R3:W-:Y:S04]  /*7700*/  MUFU.TANH R220, R0 ;  /* 0x0000000000dc7308 */ /* 0x0007e80000002400 */
[----:B------:R-:W-:Y:S04]  /*7710*/  HMMA.16816.F32.BF16 R32, R24, R84, RZ ;  /* 0x000000541820723c */ /* 0x000fe800000418ff */
[----:B------:R-:W-:Y:S08]  /*7720*/  MUFU.TANH R240, R41 ;  /* 0x0000002900f07308 */ /* 0x000ff00000002400 */
[----:B------:R-:W-:Y:S01]  /*7730*/  MUFU.TANH R239, R42 ;  /* 0x0000002a00ef7308 */ /* 0x000fe20000002400 */
[----:B---3--:R-:W-:Y:S01]  /*7740*/  FMUL.FTZ R0, R30, UR6 ;  /* 0x000000061e007c20 */ /* 0x008fe20008410000 */
[----:B------:R-:W-:Y:S01]  /*7750*/  FMUL.FTZ R44, R44, UR6 ;  /* 0x000000062c2c7c20 */ /* 0x000fe20008410000 */
[----:B------:R-:W-:Y:S01]  /*7760*/  FMUL.FTZ R45, R45, UR6 ;  /* 0x000000062d2d7c20 */ /* 0x000fe20008410000 */
[----:B------:R-:W-:Y:S01]  /*7770*/  FMUL.FTZ R46, R46, UR6 ;  /* 0x000000062e2e7c20 */ /* 0x000fe20008410000 */
[----:B------:R-:W-:-:S03]  /*7780*/  FMUL.FTZ R47, R47, UR6 ;  /* 0x000000062f2f7c20 */ /* 0x000fc60008410000 */
[----:B------:R3:W-:Y:S08]  /*7790*/  MUFU.TANH R216, R0 ;  /* 0x0000000000d87308 */ /* 0x0007f00000002400 */
[----:B------:R4:W-:Y:S08]  /*77a0*/  MUFU.TANH R238, R43 ;  /* 0x0000002b00ee7308 */ /* 0x0009f00000002400 */
[----:B------:R-:W-:Y:S01]  /*77b0*/  MUFU.TANH R237, R44 ;  /* 0x0000002c00ed7308 */ /* 0x000fe20000002400 */
[----:B---3--:R-:W-:-:S02]  /*77c0*/  FMUL.FTZ R0, R31, UR6 ;  /* 0x000000061f007c20 */ /* 0x008fc40008410000 */
[----:B------:R-:W-:Y:S05]  /*77d0*/  HMMA.16816.F32.BF16 R28, R24, R108, RZ ;  /* 0x0000006c181c723c */ /* 0x000fea00000418ff */
[----:B------:R-:W-:Y:S03]  /*77e0*/  MUFU.TANH R236, R45 ;  /* 0x0000002d00ec7308 */ /* 0x000fe60000002400 */
[----:B----4-:R-:W-:Y:S05]  /*77f0*/  HMMA.16816.F32.BF16 R40, R16, R104, R32 ;  /* 0x000000681028723c */ /* 0x010fea0000041820 */
[----:B------:R-:W-:Y:S03]  /*7800*/  MUFU.TANH R234, R46 ;  /* 0x0000002e00ea7308 */ /* 0x000fe60000002400 */
[----:B------:R-:W-:Y:S05]  /*7810*/  HMMA.16816.F32.BF16 R32, R24, R88, RZ ;  /* 0x000000581820723c */ /* 0x000fea00000418ff */
[----:B------:R3:W-:Y:S03]  /*7820*/  MUFU.TANH R233, R47 ;  /* 0x0000002f00e97308 */ /* 0x0007e60000002400 */
[C---:B------:R-:W-:Y:S03]  /*7830*/  HMMA.16816.F32.BF16 R28, R16.reuse, R116, R28 ;  /* 0x00000074101c723c */ /* 0x040fe6000004181c */
[----:B------:R-:W-:Y:S01]  /*7840*/  FMUL.FTZ R40, R40, UR6 ;  /* 0x0000000628287c20 */ /* 0x000fe20008410000 */
[----:B------:R-:W-:Y:S01]  /*7850*/  FMUL.FTZ R41, R41, UR6 ;  /* 0x0000000629297c20 */ /* 0x000fe20008410000 */
[----:B------:R-:W-:Y:S01]  /*7860*/  FMUL.FTZ R42, R42, UR6 ;  /* 0x000000062a2a7c20 */ /* 0x000fe20008410000 */
[----:B------:R-:W-:Y:S01]  /*7870*/  FMUL.FTZ R43, R43, UR6 ;  /* 0x000000062b2b7c20 */ /* 0x000fe20008410000 */
[----:B------:R-:W-:Y:S05]  /*7880*/  MUFU.TANH R244, R40 ;  /* 0x0000002800f47308 */ /* 0x000fea0000002400 */
[----:B---3--:R-:W-:Y:S03]  /*7890*/  HMMA.16816.F32.BF16 R44, R16, R96, R32 ;  /* 0x00000060102c723c */ /* 0x008fe60000041820 */
[----:B------:R-:W-:Y:S04]  /*78a0*/  MUFU.TANH R243, R41 ;  /* 0x0000002900f37308 */ /* 0x000fe80000002400 */
[----:B------:R-:W-:Y:S01]  /*78b0*/  FMUL.FTZ R28, R28, UR6 ;  /* 0x000000061c1c7c20 */ /* 0x000fe20008410000 */
[----:B------:R-:W-:Y:S01]  /*78c0*/  FMUL.FTZ R29, R29, UR6 ;  /* 0x000000061d1d7c20 */ /* 0x000fe20008410000 */
[----:B------:R-:W-:Y:S01]  /*78d0*/  FMUL.FTZ R30, R30, UR6 ;  /* 0x000000061e1e7c20 */ /* 0x000fe20008410000 */
[----:B------:R-:W-:Y:S01]  /*78e0*/  FMUL.FTZ R31, R31, UR6 ;  /* 0x000000061f1f7c20 */ /* 0x000fe20008410000 */
[----:B------:R-:W3:Y:S01]  /*78f0*/  MUFU.TANH R101, R28 ;  /* 0x0000001c00657308 */ /* 0x000ee20000002400 */
[----:B------:R-:W-:Y:S07]  /*7900*/  HMMA.16816.F32.BF16 R32, R20, R88, RZ ;  /* 0x000000581420723c */ /* 0x000fee00000418ff */
[----:B------:R-:W4:Y:S01]  /*7910*/  MUFU.TANH R100, R29 ;  /* 0x0000001d00647308 */ /* 0x000f220000002400 */
[----:B------:R-:W-:Y:S01]  /*7920*/  FMUL.FTZ R44, R44, UR6 ;  /* 0x000000062c2c7c20 */ /* 0x000fe20008410000 */
[----:B------:R-:W-:Y:S01]  /*7930*/  FMUL.FTZ R45, R45, UR6 ;  /* 0x000000062d2d7c20 */ /* 0x000fe20008410000 */
[----:B------:R-:W-:Y:S01]  /*7940*/  FMUL.FTZ R46, R46, UR6 ;  /* 0x000000062e2e7c20 */ /* 0x000fe20008410000 */
[----:B------:R-:W-:-:S04]  /*7950*/  FMUL.FTZ R47, R47, UR6 ;  /* 0x000000062f2f7c20 */ /* 0x000fc80008410000 */
[----:B------:R-:W-:Y:S08]  /*7960*/  MUFU.TANH R205, R30 ;  /* 0x0000001e00cd7308 */ /* 0x000ff00000002400 */
[----:B------:R5:W-:Y:S08]  /*7970*/  MUFU.TANH R203, R31 ;  /* 0x0000001f00cb7308 */ /* 0x000bf00000002400 */
[----:B------:R-:W-:Y:S08]  /*7980*/  MUFU.TANH R200, R42 ;  /* 0x0000002a00c87308 */ /* 0x000ff00000002400 */
[----:B------:R1:W-:Y:S01]  /*7990*/  MUFU.TANH R199, R43 ;  /* 0x0000002b00c77308 */ /* 0x0003e20000002400 */
[----:B-----5:R-:W-:Y:S07]  /*79a0*/  HMMA.16816.F32.BF16 R28, R20, R84, RZ ;  /* 0x00000054141c723c */ /* 0x020fee00000418ff */
[----:B------:R-:W-:Y:S08]  /*79b0*/  MUFU.TANH R242, R44 ;  /* 0x0000002c00f27308 */ /* 0x000ff00000002400 */
[----:B------:R-:W-:Y:S01]  /*79c0*/  MUFU.TANH R39, R45 ;  /* 0x0000002d00277308 */ /* 0x000fe20000002400 */
[C---:B-1----:R-:W-:Y:S07]  /*79d0*/  HMMA.16816.F32.BF16 R40, R12.reuse, R96, R32 ;  /* 0x000000600c28723c */ /* 0x042fee0000041820 */
[----:B------:R-:W-:Y:S01]  /*79e0*/  MUFU.TANH R198, R46 ;  /* 0x0000002e00c67308 */ /* 0x000fe20000002400 */
[----:B------:R-:W-:Y:S07]  /*79f0*/  HMMA.16816.F32.BF16 R28, R12, R104, R28 ;  /* 0x000000680c1c723c */ /* 0x000fee000004181c */
[----:B------:R-:W-:Y:S04]  /*7a00*/  MUFU.TANH R197, R47 ;  /* 0x0000002f00c57308 */ /* 0x000fe80000002400 */
        /* <DEDUP_REMOVED lines=14> */
[----:B------:R-:W-:Y:S01]  /*7af0*/  MUFU.TANH R213, R42 ;  /* 0x0000002a00d57308 */ /* 0x000fe20000002400 */
[----:B-1----:R-:W-:Y:S07]  /*7b00*/  HMMA.16816.F32.BF16 R28, R24, R68, RZ ;  /* 0x00000044181c723c */ /* 0x002fee00000418ff */
[----:B------:R1:W-:Y:S08]  /*7b10*/  MUFU.TANH R214, R43 ;  /* 0x0000002b00d67308 */ /* 0x0003f00000002400 */
[----:B------:R-:W-:Y:S05]  /*7b20*/  MUFU.TANH R218, R0 ;  /* 0x0000000000da7308 */ /* 0x000fea0000002400 */
[----:B------:R-:W-:Y:S08]  /*7b30*/  HMMA.16816.F32.BF16 R32, R16, R80, R28 ;  /* 0x000000501020723c */ /* 0x000ff0000004181c */
[----:B------:R-:W-:Y:S01]  /*7b40*/  HMMA.16816.F32.BF16 R28, R20, R68, RZ ;  /* 0x00000044141c723c */ /* 0x000fe200000418ff */
[----:B------:R-:W5:Y:S01]  /*7b50*/  S2R R69, SR_TID.X ;  /* 0x0000000000457919 */ /* 0x000f620000002100 */
[----:B---3--:R-:W-:-:S09]  /*7b60*/  MOV R68, R101 ;  /* 0x0000006500447202 */ /* 0x008fd20000000f00 */
[----:B------:R-:W-:Y:S01]  /*7b70*/  FMUL.FTZ R32, R32, UR6 ;  /* 0x0000000620207c20 */ /* 0x000fe20008410000 */
[----:B------:R-:W-:Y:S01]  /*7b80*/  FMUL.FTZ R33, R33, UR6 ;  /* 0x0000000621217c20 */ /* 0x000fe20008410000 */
[----:B------:R-:W-:Y:S01]  /*7b90*/  FMUL.FTZ R34, R34, UR6 ;  /* 0x0000000622227c20 */ /* 0x000fe20008410000 */
[----:B------:R-:W-:Y:S01]  /*7ba0*/  FMUL.FTZ R35, R35, UR6 ;  /* 0x0000000623237c20 */ /* 0x000fe20008410000 */
[----:B------:R-:W-:Y:S05]  /*7bb0*/  MUFU.TANH R226, R32 ;  /* 0x0000002000e27308 */ /* 0x000fea0000002400 */
[----:B-1----:R-:W-:Y:S01]  /*7bc0*/  HMMA.16816.F32.BF16 R40, R12, R80, R28 ;  /* 0x000000500c28723c */ /* 0x002fe2000004181c */
[----:B------:R-:W-:-:S02]  /*7bd0*/  IMAD.MOV.U32 R81, RZ, RZ, R76 ;  /* 0x000000ffff517224 */ /* 0x000fc400078e004c */
[----:B------:R-:W-:Y:S05]  /*7be0*/  MUFU.TANH R135, R33 ;  /* 0x0000002100877308 */ /* 0x000fea0000002400 */
[----:B------:R-:W-:Y:S03]  /*7bf0*/  HMMA.16816.F32.BF16 R28, R24, R60, RZ ;  /* 0x0000003c181c723c */ /* 0x000fe600000418ff */
[----:B------:R-:W-:Y:S01]  /*7c00*/  MUFU.TANH R196, R34 ;  /* 0x0000002200c47308 */ /* 0x000fe20000002400 */
[----:B-----5:R-:W-:-:S05]  /*7c10*/  IMAD.SHL.U32 R69, R69, 0x2, RZ ;  /* 0x0000000245457824 */ /* 0x020fca00078e00ff */
[----:B------:R-:W-:Y:S02]  /*7c20*/  LOP3.LUT R69, R69, 0x6, RZ, 0xc0, !PT ;  /* 0x0000000645457812 */ /* 0x000fe400078ec0ff */
[----:B------:R1:W-:Y:S01]  /*7c30*/  MUFU.TANH R195, R35 ;  /* 0x0000002300c37308 */ /* 0x0003e20000002400 */
[----:B------:R-:W-:Y:S01]  /*7c40*/  FMUL.FTZ R40, R40, UR6 ;  /* 0x0000000628287c20 */ /* 0x000fe20008410000 */
[----:B------:R-:W-:Y:S01]  /*7c50*/  FMUL.FTZ R41, R41, UR6 ;  /* 0x0000000629297c20 */ /* 0x000fe20008410000 */
[----:B------:R-:W-:Y:S01]  /*7c60*/  FMUL.FTZ R42, R42, UR6 ;  /* 0x000000062a2a7c20 */ /* 0x000fe20008410000 */
[----:B------:R-:W-:-:S04]  /*7c70*/  FMUL.FTZ R43, R43, UR6 ;  /* 0x000000062b2b7c20 */ /* 0x000fc80008410000 */
[----:B------:R-:W-:Y:S01]  /*7c80*/  MUFU.TANH R210, R40 ;  /* 0x0000002800d27308 */ /* 0x000fe20000002400 */
[----:B------:R-:W-:Y:S07]  /*7c90*/  HMMA.16816.F32.BF16 R28, R16, R64, R28 ;  /* 0x00000040101c723c */ /* 0x000fee000004181c */
[----:B------:R-:W-:Y:S01]  /*7ca0*/  MUFU.TANH R209, R41 ;  /* 0x0000002900d17308 */ /* 0x000fe20000002400 */
[----:B-1----:R-:W-:Y:S07]  /*7cb0*/  HMMA.16816.F32.BF16 R32, R20, R60, RZ ;  /* 0x0000003c1420723c */ /* 0x002fee00000418ff */
[----:B------:R-:W-:Y:S04]  /*7cc0*/  MUFU.TANH R208, R42 ;  /* 0x0000002a00d07308 */ /* 0x000fe80000002400 */
[----:B------:R-:W-:Y:S01]  /*7cd0*/  FMUL.FTZ R28, R28, UR6 ;  /* 0x000000061c1c7c20 */ /* 0x000fe20008410000 */
[----:B------:R-:W-:Y:S01]  /*7ce0*/  FMUL.FTZ R29, R29, UR6 ;  /* 0x000000061d1d7c20 */ /* 0x000fe20008410000 */
[----:B------:R-:W-:Y:S01]  /*7cf0*/  FMUL.FTZ R30, R30, UR6 ;  /* 0x000000061e1e7c20 */ /* 0x000fe20008410000 */
[----:B------:R-:W-:Y:S01]  /*7d00*/  FMUL.FTZ R31, R31, UR6 ;  /* 0x000000061f1f7c20 */ /* 0x000fe20008410000 */
[----:B------:R-:W-:Y:S05]  /*7d10*/  MUFU.TANH R61, R28 ;  /* 0x0000001c003d7308 */ /* 0x000fea0000002400 */
[----:B------:R-:W-:Y:S01]  /*7d20*/  HMMA.16816.F32.BF16 R44, R12, R64, R32 ;  /* 0x000000400c2c723c */ /* 0x000fe20000041820 */
[----:B------:R-:W-:-:S02]  /*7d30*/  MOV R65, R77 ;  /* 0x0000004d00417202 */ /* 0x000fc40000000f00 */
[----:B------:R-:W-:Y:S01]  /*7d40*/  MUFU.TANH R80, R29 ;  /* 0x0000001d00507308 */ /* 0x000fe20000002400 */
[----:B------:R-:W-:-:S04]  /*7d50*/  MOV R64, R10 ;  /* 0x0000000a00407202 */ /* 0x000fc80000000f00 */
[----:B--2---:R-:W-:Y:S03]  /*7d60*/  HMMA.16816.F32.BF16 R32, R24, R52, RZ ;  /* 0x000000341820723c */ /* 0x004fe600000418ff */
[----:B------:R-:W-:Y:S08]  /*7d70*/  MUFU.TANH R193, R30 ;  /* 0x0000001e00c17308 */ /* 0x000ff00000002400 */
[----:B------:R1:W-:Y:S01]  /*7d80*/  MUFU.TANH R192, R31 ;  /* 0x0000001f00c07308 */ /* 0x0003e20000002400 */
[----:B------:R-:W-:Y:S01]  /*7d90*/  FMUL.FTZ R44, R44, UR6 ;  /* 0x000000062c2c7c20 */ /* 0x000fe20008410000 */
[----:B------:R-:W-:Y:S01]  /*7da0*/  FMUL.FTZ R45, R45, UR6 ;  /* 0x000000062d2d7c20 */ /* 0x000fe20008410000 */
[----:B------:R-:W-:Y:S01]  /*7db0*/  FMUL.FTZ R46, R46, UR6 ;  /* 0x000000062e2e7c20 */ /* 0x000fe20008410000 */
[----:B------:R-:W-:-:S04]  /*7dc0*/  FMUL.FTZ R47, R47, UR6 ;  /* 0x000000062f2f7c20 */ /* 0x000fc80008410000 */
[----:B------:R2:W-:Y:S08]  /*7dd0*/  MUFU.TANH R235, R43 ;  /* 0x0000002b00eb7308 */ /* 0x0005f00000002400 */
[----:B------:R-:W-:Y:S01]  /*7de0*/  MUFU.TANH R207, R44 ;  /* 0x0000002c00cf7308 */ /* 0x000fe20000002400 */
[----:B-1----:R-:W-:Y:S07]  /*7df0*/  HMMA.16816.F32.BF16 R28, R16, R56, R32 ;  /* 0x00000038101c723c */ /* 0x002fee0000041820 */
[----:B------:R-:W-:Y:S01]  /*7e00*/  MUFU.TANH R206, R45 ;  /* 0x0000002d00ce7308 */ /* 0x000fe20000002400 */
[----:B--2---:R-:W-:Y:S01]  /*7e10*/  HMMA.16816.F32.BF16 R40, R20, R52, RZ ;  /* 0x000000341428723c */ /* 0x004fe200000418ff */
[----:B------:R-:W-:-:S06]  /*7e20*/  MOV R53, R2 ;  /* 0x0000000200357202 */ /* 0x000fcc0000000f00 */
[----:B------:R-:W-:Y:S01]  /*7e30*/  MUFU.TANH R229, R46 ;  /* 0x0000002e00e57308 */ /* 0x000fe20000002400 */
[----:B------:R-:W-:Y:S03]  /*7e40*/  HMMA.16816.F32.BF16 R32, R20, R78, RZ ;  /* 0x0000004e1420723c */ /* 0x000fe600000418ff */
[----:B------:R-:W-:Y:S01]  /*7e50*/  FMUL.FTZ R28, R28, UR6 ;  /* 0x000000061c1c7c20 */ /* 0x000fe20008410000 */
[----:B------:R-:W-:Y:S01]  /*7e60*/  FMUL.FTZ R29, R29, UR6 ;  /* 0x000000061d1d7c20 */ /* 0x000fe20008410000 */
[----:B------:R-:W-:Y:S01]  /*7e70*/  FMUL.FTZ R30, R30, UR6 ;  /* 0x000000061e1e7c20 */ /* 0x000fe20008410000 */
[----:B------:R-:W-:Y:S01]  /*7e80*/  FMUL.FTZ R31, R31, UR6 ;  /* 0x000000061f1f7c20 */ /* 0x000fe20008410000 */
[----:B------:R1:W-:Y:S08]  /*7e90*/  MUFU.TANH R231, R47 ;  /* 0x0000002f00e77308 */ /* 0x0003f00000002400 */
[----:B------:R-:W-:Y:S08]  /*7ea0*/  MUFU.TANH R11, R28 ;  /* 0x0000001c000b7308 */ /* 0x000ff00000002400 */
[----:B------:R-:W-:Y:S01]  /*7eb0*/  MUFU.TANH R5, R29 ;  /* 0x0000001d00057308 */ /* 0x000fe20000002400 */
[----:B-1----:R-:W-:Y:S07]  /*7ec0*/  HMMA.16816.F32.BF16 R44, R12, R56, R40 ;  /* 0x000000380c2c723c */ /* 0x002fee0000041828 */
[----:B------:R-:W-:Y:S01]  /*7ed0*/  MUFU.TANH R183, R30 ;  /* 0x0000001e00b77308 */ /* 0x000fe20000002400 */
[----:B------:R-:W-:Y:S07]  /*7ee0*/  HMMA.16816.F32.BF16 R40, R20, R102, RZ ;  /* 0x000000661428723c */ /* 0x000fee00000418ff */
[----:B------:R1:W-:Y:S04]  /*7ef0*/  MUFU.TANH R130, R31 ;  /* 0x0000001f00827308 */ /* 0x0003e80000002400 */
[----:B------:R-:W-:Y:S01]  /*7f00*/  FMUL.FTZ R44, R44, UR6 ;  /* 0x000000062c2c7c20 */ /* 0x000fe20008410000 */
[----:B------:R-:W-:Y:S01]  /*7f10*/  FMUL.FTZ R45, R45, UR6 ;  /* 0x000000062d2d7c20 */ /* 0x000fe20008410000 */
[----:B------:R-:W-:Y:S01]  /*7f20*/  FMUL.FTZ R46, R46, UR6 ;  /* 0x000000062e2e7c20 */ /* 0x000fe20008410000 */
[----:B------:R-:W-:Y:S01]  /*7f30*/  FMUL.FTZ R47, R47, UR6 ;  /* 0x000000062f2f7c20 */ /* 0x000fe20008410000 */
        /* <DEDUP_REMOVED lines=20> */
[----:B------:R-:W-:Y:S05]  /*8080*/  MUFU.TANH R180, R44 ;  /* 0x0000002c00b47308 */ /* 0x000fea0000002400 */
[C---:B------:R-:W-:Y:S03]  /*8090*/  HMMA.16816.F32.BF16 R40, R12.reuse, R106, R40 ;  /* 0x0000006a0c28723c */ /* 0x040fe60000041828 */
[----:B------:R-:W-:Y:S05]  /*80a0*/  MUFU.TANH R176, R45 ;  /* 0x0000002d00b07308 */ /* 0x000fea0000002400 */
[----:B-1----:R-:W-:Y:S03]  /*80b0*/  HMMA.16816.F32.BF16 R28, R12, R118, R32 ;  /* 0x000000760c1c723c */ /* 0x002fe60000041820 */
[----:B------:R-:W-:Y:S05]  /*80c0*/  MUFU.TANH R121, R46 ;  /* 0x0000002e00797308 */ /* 0x000fea0000002400 */
[----:B------:R-:W-:Y:S03]  /*80d0*/  HMMA.16816.F32.BF16 R32, R20, R90, RZ ;  /* 0x0000005a1420723c */ /* 0x000fe600000418ff */
[----:B------:R1:W-:Y:S01]  /*80e0*/  MUFU.TANH R168, R47 ;  /* 0x0000002f00a87308 */ /* 0x0003e20000002400 */
[----:B------:R-:W-:Y:S01]  /*80f0*/  FMUL.FTZ R40, R40, UR6 ;  /* 0x0000000628287c20 */ /* 0x000fe20008410000 */
[----:B------:R-:W-:Y:S01]  /*8100*/  FMUL.FTZ R41, R41, UR6 ;  /* 0x0000000629297c20 */ /* 0x000fe20008410000 */
[----:B------:R-:W-:Y:S01]  /*8110*/  FMUL.FTZ R42, R42, UR6 ;  /* 0x000000062a2a7c20 */ /* 0x000fe20008410000 */
[----:B------:R-:W-:-:S04]  /*8120*/  FMUL.FTZ R43, R43, UR6 ;  /* 0x000000062b2b7c20 */ /* 0x000fc80008410000 */
[----:B------:R-:W-:Y:S01]  /*8130*/  FMUL.FTZ R28, R28, UR6 ;  /* 0x000000061c1c7c20 */ /* 0x000fe20008410000 */
[----:B------:R-:W-:Y:S01]  /*8140*/  FMUL.FTZ R29, R29, UR6 ;  /* 0x000000061d1d7c20 */ /* 0x000fe20008410000 */
[----:B------:R-:W-:Y:S01]  /*8150*/  FMUL.FTZ R30, R30, UR6 ;  /* 0x000000061e1e7c20 */ /* 0x000fe20008410000 */
[----:B------:R-:W-:Y:S01]  /*8160*/  FMUL.FTZ R31, R31, UR6 ;  /* 0x000000061f1f7c20 */ /* 0x000fe20008410000 */
[----:B------:R-:W-:Y:S05]  /*8170*/  MUFU.TANH R173, R28 ;  /* 0x0000001c00ad7308 */ /* 0x000fea0000002400 */
[----:B-1----:R-:W-:Y:S03]  /*8180*/  HMMA.16816.F32.BF16 R44, R12, R98, R32 ;  /* 0x000000620c2c723c */ /* 0x002fe60000041820 */
[----:B------:R-:W-:Y:S05]  /*8190*/  MUFU.TANH R172, R29 ;  /* 0x0000001d00ac7308 */ /* 0x000fea0000002400 */
[----:B------:R-:W-:Y:S03]  /*81a0*/  HMMA.16816.F32.BF16 R32, R20, R62, RZ ;  /* 0x0000003e1420723c */ /* 0x000fe600000418ff */
[----:B------:R-:W-:Y:S08]  /*81b0*/  MUFU.TANH R132, R30 ;  /* 0x0000001e00847308 */ /* 0x000ff00000002400 */
        /* <DEDUP_REMOVED lines=9> */
[----:B------:R-:W-:Y:S01]  /*8250*/  MUFU.TANH R170, R42 ;  /* 0x0000002a00aa7308 */ /* 0x000fe20000002400 */
[----:B------:R-:W-:Y:S03]  /*8260*/  HMMA.16816.F32.BF16 R20, R12, R82, R48 ;  /* 0x000000520c14723c */ /* 0x000fe60000041830 */
[----:B------:R-:W-:Y:S01]  /*8270*/  FMUL.FTZ R92, R92, UR6 ;  /* 0x000000065c5c7c20 */ /* 0x000fe20008410000 */
[----:B------:R-:W-:Y:S01]  /*8280*/  FMUL.FTZ R93, R93, UR6 ;  /* 0x000000065d5d7c20 */ /* 0x000fe20008410000 */
[----:B------:R-:W-:Y:S01]  /*8290*/  FMUL.FTZ R94, R94, UR6 ;  /* 0x000000065e5e7c20 */ /* 0x000fe20008410000 */
[----:B------:R-:W-:Y:S01]  /*82a0*/  FMUL.FTZ R95, R95, UR6 ;  /* 0x000000065f5f7c20 */ /* 0x000fe20008410000 */
[----:B------:R1:W-:Y:S01]  /*82b0*/  MUFU.TANH R120, R43 ;  /* 0x0000002b00787308 */ /* 0x0003e20000002400 */
[----:B------:R-:W-:Y:S07]  /*82c0*/  HMMA.16816.F32.BF16 R48, R24, R102, RZ ;  /* 0x000000661830723c */ /* 0x000fee00000418ff */
[----:B------:R-:W-:Y:S01]  /*82d0*/  MUFU.TANH R133, R44 ;  /* 0x0000002c00857308 */ /* 0x000fe20000002400 */
[----:B------:R-:W-:Y:S03]  /*82e0*/  HMMA.16816.F32.BF16 R72, R12, R58, R28 ;  /* 0x0000003a0c48723c */ /* 0x000fe6000004181c */
[----:B------:R-:W-:Y:S01]  /*82f0*/  FMUL.FTZ R20, R20, UR6 ;  /* 0x0000000614147c20 */ /* 0x000fe20008410000 */
[----:B------:R-:W-:Y:S01]  /*8300*/  FMUL.FTZ R21, R21, UR6 ;  /* 0x0000000615157c20 */ /* 0x000fe20008410000 */
[----:B------:R-:W-:Y:S01]  /*8310*/  FMUL.FTZ R22, R22, UR6 ;  /* 0x0000000616167c20 */ /* 0x000fe20008410000 */
[----:B------:R-:W-:Y:S01]  /*8320*/  FMUL.FTZ R23, R23, UR6 ;  /* 0x0000000617177c20 */ /* 0x000fe20008410000 */
[----:B------:R-:W-:Y:S01]  /*8330*/  MUFU.TANH R113, R45 ;  /* 0x0000002d00717308 */ /* 0x000fe20000002400 */
[C---:B------:R-:W-:Y:S07]  /*8340*/  HMMA.16816.F32.BF16 R12, R24.reuse, R78, RZ ;  /* 0x0000004e180c723c */ /* 0x040fee00000418ff */
[----:B------:R-:W-:Y:S01]  /*8350*/  MUFU.TANH R109, R46 ;  /* 0x0000002e006d7308 */ /* 0x000fe20000002400 */
[----:B-1----:R-:W-:Y:S03]  /*8360*/  HMMA.16816.F32.BF16 R40, R24, R86, RZ ;  /* 0x000000561828723c */ /* 0x002fe600000418ff */
[----:B------:R-:W-:Y:S01]  /*8370*/  FMUL.FTZ R0, R73, UR6 ;  /* 0x0000000649007c20 */ /* 0x000fe20008410000 */
[----:B------:R-:W-:-:S03]  /*8380*/  FMUL.FTZ R72, R72, UR6 ;  /* 0x0000000648487c20 */ /* 0x000fc60008410000 */
[----:B------:R1:W-:Y:S01]  /*8390*/  MUFU.TANH R108, R47 ;  /* 0x0000002f006c7308 */ /* 0x0003e20000002400 */
[----:B------:R-:W-:Y:S07]  /*83a0*/  HMMA.16816.F32.BF16 R32, R24, R90, RZ ;  /* 0x0000005a1820723c */ /* 0x000fee00000418ff */
[----:B------:R2:W-:Y:S01]  /*83b0*/  MUFU.TANH R181, R0 ;  /* 0x0000000000b57308 */ /* 0x0005e20000002400 */
[----:B------:R-:W-:Y:S07]  /*83c0*/  HMMA.16816.F32.BF16 R12, R16, R114, R12 ;  /* 0x00000072100c723c */ /* 0x000fee000004180c */
[----:B------:R-:W-:Y:S01]  /*83d0*/  MUFU.TANH R112, R20 ;  /* 0x0000001400707308 */ /* 0x000fe20000002400 */
[----:B-1----:R-:W-:Y:S07]  /*83e0*/  HMMA.16816.F32.BF16 R44, R24, R110, RZ ;  /* 0x0000006e182c723c */ /* 0x002fee00000418ff */
[----:B------:R-:W-:Y:S01]  /*83f0*/  MUFU.TANH R103, R21 ;  /* 0x0000001500677308 */ /* 0x000fe20000002400 */
[----:B--2---:R-:W-:Y:S01]  /*8400*/  FMUL.FTZ R0, R74, UR6 ;  /* 0x000000064a007c20 */ /* 0x004fe20008410000 */
[----:B------:R-:W-:Y:S02]  /*8410*/  HMMA.16816.F32.BF16 R84, R16, R122, R48 ;  /* 0x0000007a1054723c */ /* 0x000fe40000041830 */
[----:B------:R-:W-:Y:S01]  /*8420*/  FMUL.FTZ R2, R15, UR6 ;  /* 0x000000060f027c20 */ /* 0x000fe20008410000 */
[----:B------:R-:W-:-:S03]  /*8430*/  FMUL.FTZ R4, R14, UR6 ;  /* 0x000000060e047c20 */ /* 0x000fc60008410000 */
[----:B------:R-:W-:Y:S02]  /*8440*/  MUFU.TANH R194, R22 ;  /* 0x0000001600c27308 */ /* 0x000fe40000002400 */
[----:B------:R-:W-:Y:S06]  /*8450*/  HMMA.16816.F32.BF16 R28, R24, R70, RZ ;  /* 0x00000046181c723c */ /* 0x000fec00000418ff */
[----:B------:R1:W-:Y:S02]  /*8460*/  MUFU.TANH R191, R23 ;  /* 0x0000001700bf7308 */ /* 0x0003e40000002400 */
[----:B------:R-:W-:Y:S03]  /*8470*/  HMMA.16816.F32.BF16 R104, R16, R106, R40 ;  /* 0x0000006a1068723c */ /* 0x000fe60000041828 */
[----:B------:R-:W-:Y:S01]  /*8480*/  FMUL.FTZ R71, R87, UR6 ;  /* 0x0000000657477c20 */ /* 0x000fe20008410000 */
[----:B------:R-:W-:-:S02]  /*8490*/  FMUL.FTZ R86, R86, UR6 ;  /* 0x0000000656567c20 */ /* 0x000fc40008410000 */
[----:B------:R2:W-:Y:S02]  /*84a0*/  MUFU.TANH R174, R0 ;  /* 0x0000000000ae7308 */ /* 0x0005e40000002400 */
[----:B------:R-:W-:Y:S06]  /*84b0*/  HMMA.16816.F32.BF16 R116, R16, R118, R44 ;  /* 0x000000761074723c */ /* 0x000fec000004182c */
[----:B------:R3:W-:Y:S02]  /*84c0*/  MUFU.TANH R101, R2 ;  /* 0x0000000200657308 */ /* 0x0007e40000002400 */
[C---:B-1----:R-:W-:Y:S06]  /*84d0*/  HMMA.16816.F32.BF16 R20, R24.reuse, R62, RZ ;  /* 0x0000003e1814723c */ /* 0x042fec00000418ff */
[----:B------:R-:W-:Y:S01]  /*84e0*/  MUFU.TANH R128, R92 ;  /* 0x0000005c00807308 */ /* 0x000fe20000002400 */
[----:B--2---:R-:W-:Y:S01]  /*84f0*/  FMUL.FTZ R0, R75, UR6 ;  /* 0x000000064b007c20 */ /* 0x004fe20008410000 */
[----:B------:R-:W-:Y:S06]  /*8500*/  HMMA.16816.F32.BF16 R24, R24, R54, RZ ;  /* 0x000000361818723c */ /* 0x000fec00000418ff */
[----:B------:R1:W-:Y:S01]  /*8510*/  MUFU.TANH R175, R0 ;  /* 0x0000000000af7308 */ /* 0x0003e20000002400 */
[----:B---3--:R-:W-:Y:S01]  /*8520*/  FMUL.FTZ R2, R84, UR6 ;  /* 0x0000000654027c20 */ /* 0x008fe20008410000 */
[C---:B------:R-:W-:Y:S06]  /*8530*/  HMMA.16816.F32.BF16 R96, R16.reuse, R98, R32 ;  /* 0x000000621060723c */ /* 0x040fec0000041820 */
[----:B------:R-:W-:Y:S02]  /*8540*/  MUFU.TANH R131, R93 ;  /* 0x0000005d00837308 */ /* 0x000fe40000002400 */
[C---:B------:R-:W-:Y:S06]  /*8550*/  HMMA.16816.F32.BF16 R88, R16.reuse, R66, R20 ;  /* 0x000000421058723c */ /* 0x040fec0000041814 */
[----:B------:R-:W-:Y:S01]  /*8560*/  MUFU.TANH R190, R94 ;  /* 0x0000005e00be7308 */ /* 0x000fe20000002400 */
[----:B-1----:R-:W-:Y:S01]  /*8570*/  FMUL.FTZ R0, R12, UR6 ;  /* 0x000000060c007c20 */ /* 0x002fe20008410000 */
[----:B------:R-:W-:Y:S03]  /*8580*/  HMMA.16816.F32.BF16 R76, R16, R58, R24 ;  /* 0x0000003a104c723c */ /* 0x000fe60000041818 */
[----:B------:R-:W-:-:S03]  /*8590*/  FMUL.FTZ R97, R97, UR6 ;  /* 0x0000000661617c20 */ /* 0x000fc60008410000 */
[----:B------:R1:W2:Y:S05]  /*85a0*/  MUFU.TANH R46, R0 ;  /* 0x00000000002e7308 */ /* 0x0002aa0000002400 */
[----:B------:R-:W-:Y:S01]  /*85b0*/  FMUL.FTZ R88, R88, UR6 ;  /* 0x0000000658587c20 */ /* 0x000fe20008410000 */
[----:B------:R-:W-:Y:S02]  /*85c0*/  FMUL.FTZ R89, R89, UR6 ;  /* 0x0000000659597c20 */ /* 0x000fe40008410000 */
[----:B------:R3:W-:Y:S05]  /*85d0*/  MUFU.TANH R110, R95 ;  /* 0x0000005f006e7308 */ /* 0x0007ea0000002400 */
[----:B------:R-:W-:Y:S01]  /*85e0*/  FMUL.FTZ R76, R76, UR6 ;  /* 0x000000064c4c7c20 */ /* 0x000fe20008410000 */
[----:B------:R-:W-:-:S02]  /*85f0*/  FMUL.FTZ R77, R77, UR6 ;  /* 0x000000064d4d7c20 */ /* 0x000fc40008410000 */
[----:B------:R-:W-:Y:S01]  /*8600*/  MUFU.TANH R54, R2 ;  /* 0x0000000200367308 */ /* 0x000fe20000002400 */
[----:B-1----:R-:W-:-:S07]  /*8610*/  FMUL.FTZ R0, R13, UR6 ;  /* 0x000000060d007c20 */ /* 0x002fce0008410000 */
[----:B------:R1:W5:Y:S01]  /*8620*/  MUFU.TANH R48, R0 ;  /* 0x0000000000307308 */ /* 0x0003620000002400 */
[----:B---3--:R-:W-:Y:S07]  /*8630*/  HMMA.16816.F32.BF16 R92, R16, R82, R28 ;  /* 0x00000052105c723c */ /* 0x008fee000004181c */
[----:B------:R-:W-:Y:S08]  /*8640*/  MUFU.TANH R177, R72 ;  /* 0x0000004800b17308 */ /* 0x000ff00000002400 */
[----:B------:R-:W-:Y:S01]  /*8650*/  MUFU.TANH R72, R97 ;  /* 0x0000006100487308 */ /* 0x000fe20000002400 */
[----:B-1----:R-:W-:-:S02]  /*8660*/  LEA R0, R225, R69, 0x7 ;  /* 0x00000045e1007211 */ /* 0x002fc400078e38ff */
[----:B----4-:R-:W-:Y:S01]  /*8670*/  MOV R69, R100 ;  /* 0x0000006400457202 */ /* 0x010fe20000000f00 */
[----:B------:R-:W-:Y:S01]  /*8680*/  FMUL.FTZ R93, R93, UR6 ;  /* 0x000000065d5d7c20 */ /* 0x000fe20008410000 */
[C---:B------:R-:W-:Y:S01]  /*8690*/  IADD3 R24, PT, PT, R0.reuse, -0xff, RZ ;  /* 0xffffff0100187810 */ /* 0x040fe20007ffe0ff */
[C---:B------:R-:W-:Y:S01]  /*86a0*/  VIADD R25, R0.reuse, 0xffffff00 ;  /* 0xffffff0000197836 */ /* 0x040fe20000000000 */
[C---:B------:R-:W-:Y:S01]  /*86b0*/  IADD3 R23, PT, PT, R0.reuse, -0xf8, RZ ;  /* 0xffffff0800177810 */ /* 0x040fe20007ffe0ff */
[----:B------:R1:W-:Y:S01]  /*86c0*/  MUFU.TANH R100, R4 ;  /* 0x0000000400647308 */ /* 0x0003e20000002400 */
[C---:B------:R-:W-:Y:S01]  /*86d0*/  IADD3 R22, PT, PT, R0.reuse, -0xf7, RZ ;  /* 0xffffff0900167810 */ /* 0x040fe20007ffe0ff */
[C---:B------:R-:W-:Y:S01]  /*86e0*/  VIADD R21, R0.reuse, 0xffffff10 ;  /* 0xffffff1000157836 */ /* 0x040fe20000000000 */
        /* <DEDUP_REMOVED lines=12> */
[----:B------:R-:W-:Y:S01]  /*87b0*/  IADD3 R12, PT, PT, R0, -0xcf, RZ ;  /* 0xffffff31000c7810 */ /* 0x000fe20007ffe0ff */
[----:B------:R-:W-:Y:S01]  /*87c0*/  FMUL.FTZ R92, R92, UR6 ;  /* 0x000000065c5c7c20 */ /* 0x000fe20008410000 */
[----:B-1----:R-:W-:Y:S01]  /*87d0*/  FMUL.FTZ R4, R85, UR6 ;  /* 0x0000000655047c20 */ /* 0x002fe20008410000 */
[C---:B------:R-:W-:Y:S01]  /*87e0*/  IADD3 R10, PT, PT, R0.reuse, -0xc8, RZ ;  /* 0xffffff38000a7810 */ /* 0x040fe20007ffe0ff */
[----:B------:R-:W-:Y:S01]  /*87f0*/  MUFU.TANH R93, R93 ;  /* 0x0000005d005d7308 */ /* 0x000fe20000002400 */
[----:B------:R-:W-:-:S02]  /*8800*/  IADD3 R2, PT, PT, R0, -0xc7, RZ ;  /* 0xffffff3900027810 */ /* 0x000fc40007ffe0ff */
[C---:B------:R-:W-:Y:S02]  /*8810*/  IADD3 R32, PT, PT, R0.reuse, -0xbf, RZ ;  /* 0xffffff4100207810 */ /* 0x040fe40007ffe0ff */
[C---:B------:R-:W-:Y:S02]  /*8820*/  IADD3 R31, PT, PT, R0.reuse, -0xb8, RZ ;  /* 0xffffff48001f7810 */ /* 0x040fe40007ffe0ff */
[C---:B------:R-:W-:Y:S01]  /*8830*/  IADD3 R30, PT, PT, R0.reuse, -0xb7, RZ ;  /* 0xffffff49001e7810 */ /* 0x040fe20007ffe0ff */
[----:B------:R1:W3:Y:S01]  /*8840*/  MUFU.TANH R57, R4 ;  /* 0x0000000400397308 */ /* 0x0002e20000002400 */
[C---:B------:R-:W-:Y:S02]  /*8850*/  IADD3 R28, PT, PT, R0.reuse, -0xaf, RZ ;  /* 0xffffff51001c7810 */ /* 0x040fe40007ffe0ff */
[C---:B------:R-:W-:Y:S02]  /*8860*/  IADD3 R27, PT, PT, R0.reuse, -0xa8, RZ ;  /* 0xffffff58001b7810 */ /* 0x040fe40007ffe0ff */
[----:B------:R-:W-:-:S02]  /*8870*/  IADD3 R26, PT, PT, R0, -0xa7, RZ ;  /* 0xffffff59001a7810 */ /* 0x000fc40007ffe0ff */
[C---:B------:R-:W-:Y:S01]  /*8880*/  IADD3 R45, PT, PT, R0.reuse, -0x9f, RZ ;  /* 0xffffff61002d7810 */ /* 0x040fe20007ffe0ff */
[----:B------:R-:W-:Y:S01]  /*8890*/  MUFU.TANH R75, R92 ;  /* 0x0000005c004b7308 */ /* 0x000fe20000002400 */
[C---:B------:R-:W-:Y:S02]  /*88a0*/  IADD3 R47, PT, PT, R0.reuse, -0x90, RZ ;  /* 0xffffff70002f7810 */ /* 0x040fe40007ffe0ff */
[C---:B------:R-:W-:Y:S02]  /*88b0*/  IADD3 R49, PT, PT, R0.reuse, -0x8f, RZ ;  /* 0xffffff7100317810 */ /* 0x040fe40007ffe0ff */
[C---:B------:R-:W-:Y:S02]  /*88c0*/  IADD3 R51, PT, PT, R0.reuse, -0x97, RZ ;  /* 0xffffff6900337810 */ /* 0x040fe40007ffe0ff */
[C---:B------:R-:W-:Y:S01]  /*88d0*/  IADD3 R55, PT, PT, R0.reuse, -0x88, RZ ;  /* 0xffffff7800377810 */ /* 0x040fe20007ffe0ff */
[----:B------:R-:W-:Y:S01]  /*88e0*/  MUFU.TANH R83, R89 ;  /* 0x0000005900537308 */ /* 0x000fe20000002400 */
[----:B------:R-:W-:Y:S01]  /*88f0*/  IADD3 R56, PT, PT, R0, -0x87, RZ ;  /* 0xffffff7900387810 */ /* 0x000fe20007ffe0ff */
[----:B------:R-:W-:Y:S01]  /*8900*/  FMUL.FTZ R0, R104, UR6 ;  /* 0x0000000668007c20 */ /* 0x000fe20008410000 */
[----:B-1----:R-:W-:Y:S01]  /*8910*/  FMUL.FTZ R4, R116, UR6 ;  /* 0x0000000674047c20 */ /* 0x002fe20008410000 */
[----:B------:R-:W-:-:S02]  /*8920*/  ISETP.GE.AND P5, PT, R25, R6, PT ;  /* 0x000000061900720c */ /* 0x000fc40003fa6270 */
[-C--:B------:R-:W-:Y:S02]  /*8930*/  ISETP.GE.AND P4, PT, R24, R6.reuse, PT ;  /* 0x000000061800720c */ /* 0x080fe40003f86270 */
[----:B------:R1:W-:Y:S01]  /*8940*/  MUFU.TANH R66, R0 ;  /* 0x0000000000427308 */ /* 0x0003e20000002400 */
[-C--:B------:R-:W-:Y:S02]  /*8950*/  ISETP.GE.AND P1, PT, R23, R6.reuse, PT ;  /* 0x000000061700720c */ /* 0x080fe40003f26270 */
[-C--:B------:R-:W-:Y:S02]  /*8960*/  ISETP.GE.AND P0, PT, R22, R6.reuse, PT ;  /* 0x000000061600720c */ /* 0x080fe40003f06270 */
[----:B------:R-:W-:Y:S02]  /*8970*/  FSEL R42, R53, -INF , !P5 ;  /* 0xff800000352a7808 */ /* 0x000fe40006800000 */
[----:B------:R-:W-:Y:S01]  /*8980*/  FSEL R43, R64, -INF , !P4 ;  /* 0xff800000402b7808 */ /* 0x000fe20006000000 */
[----:B------:R4:W3:Y:S01]  /*8990*/  MUFU.TANH R60, R4 ;  /* 0x00000004003c7308 */ /* 0x0008e20000002400 */
[----:B------:R-:W-:-:S02]  /*89a0*/  ISETP.GE.AND P6, PT, R21, R6, PT ;  /* 0x000000061500720c */ /* 0x000fc40003fc6270 */
[-C--:B------:R-:W-:Y:S02]  /*89b0*/  ISETP.GE.AND P3, PT, R20, R6.reuse, PT ;  /* 0x000000061400720c */ /* 0x080fe40003f66270 */
[----:B--2---:R-:W-:Y:S02]  /*89c0*/  FSEL R46, R46, -INF , !P1 ;  /* 0xff8000002e2e7808 */ /* 0x004fe40004800000 */
[----:B-----5:R-:W-:Y:S01]  /*89d0*/  FSEL R48, R48, -INF , !P0 ;  /* 0xff80000030307808 */ /* 0x020fe20004000000 */
[----:B------:R-:W-:Y:S01]  /*89e0*/  MUFU.TANH R85, R76 ;  /* 0x0000004c00557308 */ /* 0x000fe20000002400 */
[----:B-1----:R-:W-:Y:S01]  /*89f0*/  FMUL.FTZ R0, R105, UR6 ;  /* 0x0000000669007c20 */ /* 0x002fe20008410000 */
[-C--:B------:R-:W-:Y:S02]  /*8a00*/  ISETP.GE.AND P2, PT, R19, R6.reuse, PT ;  /* 0x000000061300720c */ /* 0x080fe40003f46270 */
[----:B------:R-:W-:Y:S02]  /*8a10*/  ISETP.GE.AND P5, PT, R18, R6, PT ;  /* 0x000000061200720c */ /* 0x000fe40003fa6270 */
[----:B------:R-:W-:Y:S01]  /*8a20*/  FSEL R52, R65, -INF , !P6 ;  /* 0xff80000041347808 */ /* 0x000fe20007000000 */
[----:B------:R-:W-:Y:S01]  /*8a30*/  FMUL.FTZ R65, R118, UR6 ;  /* 0x0000000676417c20 */ /* 0x000fe20008410000 */
[----:B------:R1:W-:Y:S01]  /*8a40*/  MUFU.TANH R67, R0 ;  /* 0x0000000000437308 */ /* 0x0003e20000002400 */
[----:B----4-:R-:W-:Y:S01]  /*8a50*/  FMUL.FTZ R4, R117, UR6 ;  /* 0x0000000675047c20 */ /* 0x010fe20008410000 */
[----:B------:R-:W-:-:S02]  /*8a60*/  FSEL R53, R81, -INF , !P3 ;  /* 0xff80000051357808 */ /* 0x000fc40005800000 */
[-C--:B------:R-:W-:Y:S02]  /*8a70*/  ISETP.GE.AND P4, PT, R17, R6.reuse, PT ;  /* 0x000000061100720c */ /* 0x080fe40003f86270 */
[-C--:B------:R-:W-:Y:S02]  /*8a80*/  ISETP.GE.AND P1, PT, R16, R6.reuse, PT ;  /* 0x000000061000720c */ /* 0x080fe40003f26270 */
[----:B------:R-:W2:Y:S01]  /*8a90*/  MUFU.TANH R4, R4 ;  /* 0x0000000400047308 */ /* 0x000ea20000002400 */
[----:B------:R-:W-:Y:S02]  /*8aa0*/  FSEL R54, R54, -INF , !P2 ;  /* 0xff80000036367808 */ /* 0x000fe40005000000 */
[----:B---3--:R-:W-:Y:S02]  /*8ab0*/  FSEL R57, R57, -INF , !P5 ;  /* 0xff80000039397808 */ /* 0x008fe40006800000 */
[-C--:B------:R-:W-:Y:S02]  /*8ac0*/  ISETP.GE.AND P0, PT, R15, R6.reuse, PT ;  /* 0x000000060f00720c */ /* 0x080fe40003f06270 */
[----:B------:R-:W-:Y:S01]  /*8ad0*/  ISETP.GE.AND P6, PT, R14, R6, PT ;  /* 0x000000060e00720c */ /* 0x000fe20003fc6270 */
[----:B------:R-:W-:Y:S01]  /*8ae0*/  MUFU.TANH R81, R88 ;  /* 0x0000005800517308 */ /* 0x000fe20000002400 */
[----:B-1----:R-:W-:Y:S01]  /*8af0*/  FMUL.FTZ R0, R96, UR6 ;  /* 0x0000000660007c20 */ /* 0x002fe20008410000 */
[----:B------:R-:W-:-:S02]  /*8b00*/  FSEL R58, R68, -INF , !P4 ;  /* 0xff800000443a7808 */ /* 0x000fc40006000000 */
[----:B------:R-:W-:Y:S02]  /*8b10*/  FSEL R59, R69, -INF , !P1 ;  /* 0xff800000453b7808 */ /* 0x000fe40004800000 */
[----:B------:R-:W-:Y:S02]  /*8b20*/  FSEL R60, R60, -INF , !P0 ;  /* 0xff8000003c3c7808 */ /* 0x000fe40004000000 */
[----:B------:R1:W3:Y:S01]  /*8b30*/  MUFU.TANH R70, R0 ;  /* 0x0000000000467308 */ /* 0x0002e20000002400 */
[-C--:B------:R-:W-:Y:S02]  /*8b40*/  ISETP.GE.AND P0, PT, R32, R6.reuse, PT ;  /* 0x000000062000720c */ /* 0x080fe40003f06270 */
[-C--:B------:R-:W-:Y:S02]  /*8b50*/  ISETP.GE.AND P3, PT, R13, R6.reuse, PT ;  /* 0x000000060d00720c */ /* 0x080fe40003f66270 */
[----:B------:R-:W-:Y:S02]  /*8b60*/  ISETP.GE.AND P2, PT, R12, R6, PT ;  /* 0x000000060c00720c */ /* 0x000fe40003f46270 */
[----:B--2---:R-:W-:Y:S01]  /*8b70*/  FSEL R62, R4, -INF , !P6 ;  /* 0xff800000043e7808 */ /* 0x004fe20007000000 */
[----:B------:R-:W-:Y:S01]  /*8b80*/  MUFU.TANH R88, R86 ;  /* 0x0000005600587308 */ /* 0x000fe20000002400 */
[----:B------:R-:W-:-:S02]  /*8b90*/  FSEL R69, R39, -INF , !P0 ;  /* 0xff80000027457808 */ /* 0x000fc40004000000 */
[-C--:B------:R-:W-:Y:S02]  /*8ba0*/  ISETP.GE.AND P5, PT, R10, R6.reuse, PT ;  /* 0x000000060a00720c */ /* 0x080fe40003fa6270 */
[----:B------:R-:W-:Y:S02]  /*8bb0*/  ISETP.GE.AND P4, PT, R2, R6, PT ;  /* 0x000000060200720c */ /* 0x000fe40003f86270 */
[----:B------:R-:W-:Y:S01]  /*8bc0*/  FSEL R63, R244, -INF , !P3 ;  /* 0xff800000f43f7808 */ /* 0x000fe20005800000 */
[----:B------:R-:W-:Y:S01]  /*8bd0*/  MUFU.TANH R71, R71 ;  /* 0x0000004700477308 */ /* 0x000fe20000002400 */
[----:B-1----:R-:W-:Y:S02]  /*8be0*/  FMNMX3.FTZ R0, R38, R42, R43, !PT ;  /* 0x0000002a26007276 */ /* 0x002fe4000781002b */
[----:B------:R-:W-:Y:S02]  /*8bf0*/  FSEL R64, R243, -INF , !P2 ;  /* 0xff800000f3407808 */ /* 0x000fe40005000000 */
[----:B------:R-:W-:-:S02]  /*8c00*/  FMNMX3.FTZ R0, R0, R46, R48, !PT ;  /* 0x0000002e00007276 */ /* 0x000fc40007810030 */
[----:B------:R-:W-:Y:S02]  /*8c10*/  ISETP.GE.AND P1, PT, R33, R6, PT ;  /* 0x000000062100720c */ /* 0x000fe40003f26270 */
[----:B------:R-:W-:Y:S02]  /*8c20*/  FMNMX3.FTZ R0, R0, R52, R53, !PT ;  /* 0x0000003400007276 */ /* 0x000fe40007810035 */
[----:B------:R-:W-:Y:S02]  /*8c30*/  FSEL R66, R66, -INF , !P5 ;  /* 0xff80000042427808 */ /* 0x000fe40006800000 */
[----:B------:R-:W-:Y:S02]  /*8c40*/  FMNMX3.FTZ R0, R0, R54, R57, !PT ;  /* 0x0000003600007276 */ /* 0x000fe40007810039 */
[----:B------:R-:W-:Y:S02]  /*8c50*/  FSEL R67, R67, -INF , !P4 ;  /* 0xff80000043437808 */ /* 0x000fe40006000000 */
[----:B------:R-:W-:-:S02]  /*8c60*/  FMNMX3.FTZ R0, R0, R58, R59, !PT ;  /* 0x0000003a00007276 */ /* 0x000fc4000781003b */
[----:B------:R-:W-:Y:S02]  /*8c70*/  ISETP.GE.AND P6, PT, R31, R6, PT ;  /* 0x000000061f00720c */ /* 0x000fe40003fc6270 */
[----:B------:R-:W-:Y:S02]  /*8c80*/  FMNMX3.FTZ R39, R0, R60, R62, !PT ;  /* 0x0000003c00277276 */ /* 0x000fe4000781003e */
[----:B------:R-:W-:Y:S01]  /*8c90*/  ISETP.GE.AND P3, PT, R30, R6, PT ;  /* 0x000000061e00720c */ /* 0x000fe20003f66270 */
[----:B------:R1:W2:Y:S01]  /*8ca0*/  MUFU.TANH R0, R77 ;  /* 0x0000004d00007308 */ /* 0x0002a20000002400 */
[----:B------:R-:W-:Y:S02]  /*8cb0*/  FMNMX3.FTZ R39, R39, R63, R64, !PT ;  /* 0x0000003f27277276 */ /* 0x000fe40007810040 */
[----:B------:R-:W-:Y:S02]  /*8cc0*/  FSEL R68, R242, -INF , !P1 ;  /* 0xff800000f2447808 */ /* 0x000fe40004800000 */
[----:B------:R-:W-:-:S02]  /*8cd0*/  FMNMX3.FTZ R39, R39, R66, R67, !PT ;  /* 0x0000004227277276 */ /* 0x000fc40007810043 */
[-C--:B------:R-:W-:Y:S02]  /*8ce0*/  ISETP.GE.AND P2, PT, R29, R6.reuse, PT ;  /* 0x000000061d00720c */ /* 0x080fe40003f46270 */
[----:B------:R-:W-:Y:S02]  /*8cf0*/  ISETP.GE.AND P5, PT, R28, R6, PT ;  /* 0x000000061c00720c */ /* 0x000fe40003fa6270 */
[----:B---3--:R-:W-:Y:S02]  /*8d00*/  FSEL R70, R70, -INF , !P6 ;  /* 0xff80000046467808 */ /* 0x008fe40007000000 */
        /* <DEDUP_REMOVED lines=9> */
[-C--:B------:R-:W-:Y:S02]  /*8da0*/  ISETP.GE.AND P2, PT, R49, R6.reuse, PT ;  /* 0x000000063100720c */ /* 0x080fe40003f46270 */
[----:B------:R-:W-:Y:S02]  /*8db0*/  FSEL R75, R75, -INF , !P4 ;  /* 0xff8000004b4b7808 */ /* 0x000fe40006000000 */
[----:B------:R-:W-:Y:S02]  /*8dc0*/  FSEL R76, R93, -INF , !P1 ;  /* 0xff8000005d4c7808 */ /* 0x000fe40004800000 */
[----:B------:R-:W-:Y:S02]  /*8dd0*/  FMNMX3.FTZ R39, R39, R73, R74, !PT ;  /* 0x0000004927277276 */ /* 0x000fe4000781004a */
[-C--:B------:R-:W-:Y:S02]  /*8de0*/  ISETP.GE.AND P5, PT, R50, R6.reuse, PT ;  /* 0x000000063200720c */ /* 0x080fe40003fa6270 */
[----:B------:R-:W-:-:S02]  /*8df0*/  ISETP.GE.AND P4, PT, R51, R6, PT ;  /* 0x000000063300720c */ /* 0x000fc40003f86270 */
[----:B-1----:R-:W-:Y:S02]  /*8e00*/  FSEL R77, R61, -INF , !P0 ;  /* 0xff8000003d4d7808 */ /* 0x002fe40004000000 */
[----:B------:R-:W-:Y:S02]  /*8e10*/  FSEL R80, R80, -INF , !P6 ;  /* 0xff80000050507808 */ /* 0x000fe40007000000 */
[----:B------:R-:W-:Y:S02]  /*8e20*/  FMNMX3.FTZ R39, R39, R75, R76, !PT ;  /* 0x0000004b27277276 */ /* 0x000fe4000781004c */
[----:B------:R-:W-:Y:S01]  /*8e30*/  FSEL R84, R5, -INF , !P2 ;  /* 0xff80000005547808 */ /* 0x000fe20005000000 */
[----:B------:R-:W-:Y:S01]  /*8e40*/  BAR.SYNC.DEFER_BLOCKING 0x0 ;  /* 0x0000000000007b1d */ /* 0x000fe20000010000 */
[----:B------:R-:W-:Y:S02]  /*8e50*/  ISETP.GE.AND P2, PT, R225, 0x3, PT ;  /* 0x00000003e100780c */ /* 0x000fe40003f46270 */
[----:B------:R-:W-:-:S02]  /*8e60*/  ISETP.GE.AND P3, PT, R47, R6, PT ;  /* 0x000000062f00720c */ /* 0x000fc40003f66270 */
[----:B------:R-:W-:Y:S02]  /*8e70*/  FSEL R81, R81, -INF , !P5 ;  /* 0xff80000051517808 */ /* 0x000fe40006800000 */
[----:B------:R-:W-:Y:S02]  /*8e80*/  FSEL R83, R83, -INF , !P4 ;  /* 0xff80000053537808 */ /* 0x000fe40006000000 */
[----:B------:R-:W-:Y:S02]  /*8e90*/  FMNMX3.FTZ R39, R39, R77, R80, !PT ;  /* 0x0000004d27277276 */ /* 0x000fe40007810050 */
[-C--:B------:R-:W-:Y:S02]  /*8ea0*/  ISETP.GE.AND P1, PT, R55, R6.reuse, PT ;  /* 0x000000063700720c */ /* 0x080fe40003f26270 */
[----:B------:R-:W-:Y:S02]  /*8eb0*/  ISETP.GE.AND P0, PT, R56, R6, PT ;  /* 0x000000063800720c */ /* 0x000fe40003f06270 */
[----:B------:R-:W-:-:S02]  /*8ec0*/  FSEL R82, R11, -INF , !P3 ;  /* 0xff8000000b527808 */ /* 0x000fc40005800000 */
[----:B------:R-:W-:Y:S02]  /*8ed0*/  FMNMX3.FTZ R39, R39, R81, R83, !PT ;  /* 0x0000005127277276 */ /* 0x000fe40007810053 */
[----:B------:R-:W-:Y:S02]  /*8ee0*/  FSEL R85, R85, -INF , !P1 ;  /* 0xff80000055557808 */ /* 0x000fe40004800000 */
[----:B--2---:R-:W-:Y:S02]  /*8ef0*/  FSEL R226, R0, -INF , !P0 ;  /* 0xff80000000e27808 */ /* 0x004fe40004000000 */
        /* <DEDUP_REMOVED lines=30> */
.L_x_360:
[----:B--2---:R-:W1:Y:S01]  /*90e0*/  SHFL.BFLY PT, R5, R39, 0x2, 0x1f ;  /* 0x0c401f0027057f89 */ /* 0x004e6200000e0000 */
[----:B------:R-:W-:Y:S01]  /*90f0*/  FMUL.FTZ R0, R119, UR6 ;  /* 0x0000000677007c20 */ /* 0x000fe20008410000 */
[----:B------:R-:W-:Y:S01]  /*9100*/  FMUL.FTZ R4, R99, UR6 ;  /* 0x0000000663047c20 */ /* 0x000fe20008410000 */
[CC--:B------:R-:W-:Y:S01]  /*9110*/  ISETP.GE.AND P5, PT, R25.reuse, R8.reuse, PT ;  /* 0x000000081900720c */ /* 0x0c0fe20003fa6270 */
[----:B------:R-:W2:Y:S01]  /*9120*/  MUFU.TANH R65, R65 ;  /* 0x0000004100417308 */ /* 0x000ea20000002400 */
[CC--:B------:R-:W-:Y:S02]  /*9130*/  ISETP.GE.AND P2, PT, R25.reuse, R7.reuse, PT ;  /* 0x000000071900720c */ /* 0x0c0fe40003f46270 */
[C---:B------:R-:W-:Y:S02]  /*9140*/  ISETP.GE.AND P0, PT, R24.reuse, R7, PT ;  /* 0x000000071800720c */ /* 0x040fe40003f06270 */
[-C--:B------:R-:W-:Y:S02]  /*9150*/  ISETP.GE.AND P6, PT, R25, R9.reuse, PT ;  /* 0x000000091900720c */ /* 0x080fe40003fc6270 */
[C---:B------:R-:W-:Y:S01]  /*9160*/  ISETP.GE.AND P4, PT, R24.reuse, R8, PT ;  /* 0x000000081800720c */ /* 0x040fe20003f86270 */
[----:B------:R3:W4:Y:S01]  /*9170*/  MUFU.TANH R61, R0 ;  /* 0x00000000003d7308 */ /* 0x0007220000002400 */
[----:B------:R-:W-:-:S02]  /*9180*/  ISETP.GE.AND P3, PT, R24, R9, PT ;  /* 0x000000091800720c */ /* 0x000fc40003f66270 */
[----:B------:R-:W-:Y:S02]  /*9190*/  FSEL R24, R223, -INF , !P2 ;  /* 0xff800000df187808 */ /* 0x000fe40005000000 */
[----:B------:R-:W-:Y:S02]  /*91a0*/  FSEL R6, R224, -INF , !P0 ;  /* 0xff800000e0067808 */ /* 0x000fe40004000000 */
[-C--:B------:R-:W-:Y:S01]  /*91b0*/  ISETP.GE.AND P2, PT, R23, R7.reuse, PT ;  /* 0x000000071700720c */ /* 0x080fe20003f46270 */
[----:B------:R5:W-:Y:S01]  /*91c0*/  MUFU.TANH R93, R4 ;  /* 0x00000004005d7308 */ /* 0x000be20000002400 */
[----:B------:R-:W-:Y:S02]  /*91d0*/  ISETP.GE.AND P0, PT, R22, R7, PT ;  /* 0x000000071600720c */ /* 0x000fe40003f06270 */
[----:B------:R-:W-:Y:S02]  /*91e0*/  FSEL R87, R216, -INF , !P6 ;  /* 0xff800000d8577808 */ /* 0x000fe40007000000 */
[----:B------:R-:W-:-:S02]  /*91f0*/  FSEL R86, R218, -INF , !P3 ;  /* 0xff800000da567808 */ /* 0x000fc40005800000 */
[-C--:B------:R-:W-:Y:S01]  /*9200*/  ISETP.GE.AND P6, PT, R23, R9.reuse, PT ;  /* 0x000000091700720c */ /* 0x080fe20003fc6270 */
[----:B---3--:R-:W-:Y:S01]  /*9210*/  FMUL.FTZ R0, R106, UR6 ;  /* 0x000000066a007c20 */ /* 0x008fe20008410000 */
[----:B------:R-:W-:-:S03]  /*9220*/  ISETP.GE.AND P3, PT, R22, R9, PT ;  /* 0x000000091600720c */ /* 0x000fc60003f66270 */
[----:B------:R3:W4:Y:S01]  /*9230*/  MUFU.TANH R92, R0 ;  /* 0x00000000005c7308 */ /* 0x0007220000002400 */
[----:B-----5:R-:W-:-:S07]  /*9240*/  FMUL.FTZ R4, R94, UR6 ;  /* 0x000000065e047c20 */ /* 0x020fce0008410000 */
[----:B------:R5:W-:Y:S01]  /*9250*/  MUFU.TANH R97, R4 ;  /* 0x0000000400617308 */ /* 0x000be20000002400 */
[----:B---3--:R-:W-:-:S07]  /*9260*/  FMUL.FTZ R0, R107, UR6 ;  /* 0x000000066b007c20 */ /* 0x008fce0008410000 */
[----:B------:R3:W-:Y:S01]  /*9270*/  MUFU.TANH R89, R0 ;  /* 0x0000000000597308 */ /* 0x0007e20000002400 */
[----:B-----5:R-:W-:-:S07]  /*9280*/  FMUL.FTZ R4, R95, UR6 ;  /* 0x000000065f047c20 */ /* 0x020fce0008410000 */
[----:B------:R5:W-:Y:S01]  /*9290*/  MUFU.TANH R94, R4 ;  /* 0x00000004005e7308 */ /* 0x000be20000002400 */
[----:B---3--:R-:W-:-:S07]  /*92a0*/  FMUL.FTZ R0, R98, UR6 ;  /* 0x0000000662007c20 */ /* 0x008fce0008410000 */
[----:B------:R1:W3:Y:S01]  /*92b0*/  MUFU.TANH R96, R0 ;  /* 0x0000000000607308 */ /* 0x0002e20000002400 */
[----:B-----5:R-:W-:-:S07]  /*92c0*/  FMUL.FTZ R4, R90, UR6 ;  /* 0x000000065a047c20 */ /* 0x020fce0008410000 */
[----:B------:R5:W-:Y:S01]  /*92d0*/  MUFU.TANH R99, R4 ;  /* 0x0000000400637308 */ /* 0x000be20000002400 */
[----:B-1----:R-:W-:-:S05]  /*92e0*/  FMNMX.FTZ R0, R39, R5, !PT ;  /* 0x0000000527007209 */ /* 0x002fca0007810000 */
[----:B------:R-:W1:Y:S01]  /*92f0*/  SHFL.BFLY PT, R5, R0, 0x1, 0x1f ;  /* 0x0c201f0000057f89 */ /* 0x000e6200000e0000 */
[----:B-----5:R-:W-:-:S04]  /*9300*/  FMUL.FTZ R4, R91, UR6 ;  /* 0x000000065b047c20 */ /* 0x020fc80008410000 */
[----:B------:R5:W-:Y:S01]  /*9310*/  MUFU.TANH R95, R4 ;  /* 0x00000004005f7308 */ /* 0x000be20000002400 */
[----:B-1----:R-:W-:Y:S01]  /*9320*/  FMNMX.FTZ R135, R0, R5, !PT ;  /* 0x0000000500877209 */ /* 0x002fe20007810000 */
[----:B------:R-:W-:Y:S01]  /*9330*/  FMUL.FTZ R0, R78, UR6 ;  /* 0x000000064e007c20 */ /* 0x000fe20008410000 */
[----:B------:R-:W-:Y:S02]  /*9340*/  FSEL R78, R219, -INF , !P4 ;  /* 0xff800000db4e7808 */ /* 0x000fe40006000000 */
[C---:B------:R-:W-:Y:S01]  /*9350*/  FSETP.NEU.FTZ.AND P1, PT, R135.reuse, -INF , PT ;  /* 0xff8000008700780b */ /* 0x040fe20003f3d000 */
[----:B------:R-:W-:Y:S02]  /*9360*/  FMUL.FTZ R11, R135, UR5 ;  /* 0x00000005870b7c20 */ /* 0x000fe40008410000 */
[----:B------:R1:W-:Y:S01]  /*9370*/  MUFU.TANH R91, R0 ;  /* 0x00000000005b7308 */ /* 0x0003e20000002400 */
[----:B------:R-:W-:Y:S02]  /*9380*/  ISETP.GE.AND P4, PT, R22, R8, PT ;  /* 0x000000081600720c */ /* 0x000fe40003f86270 */
[----:B------:R-:W-:-:S02]  /*9390*/  FSEL R22, R100, -INF , !P2 ;  /* 0xff80000064167808 */ /* 0x000fc40005000000 */
[----:B------:R-:W-:Y:S02]  /*93a0*/  FSEL R11, R11, RZ, P1 ;  /* 0x000000ff0b0b7208 */ /* 0x000fe40000800000 */
[----:B------:R-:W-:-:S03]  /*93b0*/  ISETP.GE.AND P2, PT, R21, R7, PT ;  /* 0x000000071500720c */ /* 0x000fc60003f46270 */
[----:B-----5:R-:W-:Y:S01]  /*93c0*/  FFMA.FTZ R4, R66, UR5, -R11 ;  /* 0x0000000542047c23 */ /* 0x020fe2000801080b */
[----:B------:R-:W-:Y:S02]  /*93d0*/  FSEL R25, R212, -INF , !P2 ;  /* 0xff800000d4197808 */ /* 0x000fe40005000000 */
[----:B------:R-:W-:Y:S01]  /*93e0*/  ISETP.GE.AND P2, PT, R19, R7, PT ;  /* 0x000000071300720c */ /* 0x000fe20003f46270 */
[----:B------:R5:W-:Y:S01]  /*93f0*/  MUFU.EX2 R116, R4 ;  /* 0x0000000400747308 */ /* 0x000be20000000800 */
[----:B-1----:R-:W-:Y:S01]  /*9400*/  FMUL.FTZ R0, R79, UR6 ;  /* 0x000000064f007c20 */ /* 0x002fe20008410000 */
[----:B------:R-:W-:Y:S02]  /*9410*/  FSEL R79, R220, -INF , !P5 ;  /* 0xff800000dc4f7808 */ /* 0x000fe40006800000 */
[----:B------:R-:W-:-:S04]  /*9420*/  ISETP.GE.AND P5, PT, R23, R8, PT ;  /* 0x000000081700720c */ /* 0x000fc80003fa6270 */
[----:B------:R1:W-:Y:S01]  /*9430*/  MUFU.TANH R5, R0 ;  /* 0x0000000000057308 */ /* 0x0003e20000002400 */
[----:B------:R-:W-:Y:S02]  /*9440*/  FSEL R23, R101, -INF , !P0 ;  /* 0xff80000065177808 */ /* 0x000fe40004000000 */
[-C--:B------:R-:W-:Y:S02]  /*9450*/  ISETP.GE.AND P0, PT, R20, R7.reuse, PT ;  /* 0x000000071400720c */ /* 0x080fe40003f06270 */
[----:B------:R-:W-:Y:S02]  /*9460*/  FSEL R35, R88, -INF , !P2 ;  /* 0xff80000058237808 */ /* 0x000fe40005000000 */
[----:B------:R-:W-:Y:S02]  /*9470*/  FSEL R34, R211, -INF , !P0 ;  /* 0xff800000d3227808 */ /* 0x000fe40004000000 */
[-C--:B------:R-:W-:Y:S01]  /*9480*/  ISETP.GE.AND P0, PT, R18, R7.reuse, PT ;  /* 0x000000071200720c */ /* 0x080fe20003f06270 */
[----:B-----5:R-:W-:Y:S01]  /*9490*/  FFMA.FTZ R4, R67, UR5, -R11 ;  /* 0x0000000543047c23 */ /* 0x020fe2000801080b */
[----:B------:R-:W-:-:S02]  /*94a0*/  ISETP.GE.AND P2, PT, R17, R7, PT ;  /* 0x000000071100720c */ /* 0x000fc40003f46270 */
[----:B------:R-:W-:Y:S01]  /*94b0*/  FSEL R39, R71, -INF , !P0 ;  /* 0xff80000047277808 */ /* 0x000fe20004000000 */
[----:B------:R5:W-:Y:S01]  /*94c0*/  MUFU.EX2 R115, R4 ;  /* 0x0000000400737308 */ /* 0x000be20000000800 */
[----:B------:R-:W-:Y:S01]  /*94d0*/  ISETP.GE.AND P0, PT, R16, R7, PT ;  /* 0x000000071000720c */ /* 0x000fe20003f06270 */
[----:B-1----:R-:W-:Y:S01]  /*94e0*/  FFMA.FTZ R0, R42, UR5, -R11 ;  /* 0x000000052a007c23 */ /* 0x002fe2000801080b */
[----:B------:R-:W-:Y:S02]  /*94f0*/  FSEL R40, R205, -INF , !P2 ;  /* 0xff800000cd287808 */ /* 0x000fe40005000000 */
[----:B------:R-:W-:-:S03]  /*9500*/  FSEL R41, R203, -INF , !P0 ;  /* 0xff800000cb297808 */ /* 0x000fc60004000000 */
[----:B------:R1:W-:Y:S01]  /*9510*/  MUFU.EX2 R244, R0 ;  /* 0x0000000000f47308 */ /* 0x0003e20000000800 */
[-C--:B------:R-:W-:Y:S02]  /*9520*/  ISETP.GE.AND P2, PT, R15, R7.reuse, PT ;  /* 0x000000070f00720c */ /* 0x080fe40003f46270 */
[-C--:B------:R-:W-:Y:S02]  /*9530*/  ISETP.GE.AND P0, PT, R14, R7.reuse, PT ;  /* 0x000000070e00720c */ /* 0x080fe40003f06270 */
[----:B--2---:R-:W-:Y:S02]  /*9540*/  FSEL R42, R65, -INF , !P2 ;  /* 0xff800000412a7808 */ /* 0x004fe40005000000 */
[----:B------:R-:W-:Y:S01]  /*9550*/  ISETP.GE.AND P2, PT, R13, R7, PT ;  /* 0x000000070d00720c */ /* 0x000fe20003f46270 */
[--C-:B-----5:R-:W-:Y:S01]  /*9560*/  FFMA.FTZ R4, R68, UR5, -R11.reuse ;  /* 0x0000000544047c23 */ /* 0x120fe2000801080b */
[----:B-1----:R-:W-:Y:S01]  /*9570*/  FFMA.FTZ R0, R43, UR5, -R11 ;  /* 0x000000052b007c23 */ /* 0x002fe2000801080b */
[----:B----4-:R-:W-:-:S02]  /*9580*/  FSEL R43, R61, -INF , !P0 ;  /* 0xff8000003d2b7808 */ /* 0x010fc40004000000 */
[-C--:B------:R-:W-:Y:S01]  /*9590*/  ISETP.GE.AND P0, PT, R12, R7.reuse, PT ;  /* 0x000000070c00720c */ /* 0x080fe20003f06270 */
[----:B------:R1:W-:Y:S02]  /*95a0*/  MUFU.EX2 R107, R0 ;  /* 0x00000000006b7308 */ /* 0x0003e40000000800 */
[----:B-1----:R-:W-:Y:S01]  /*95b0*/  FFMA.FTZ R0, R46, UR5, -R11 ;  /* 0x000000052e007c23 */ /* 0x002fe2000801080b */
[----:B------:R-:W-:Y:S02]  /*95c0*/  FSEL R46, R200, -INF , !P2 ;  /* 0xff800000c82e7808 */ /* 0x000fe40005000000 */
[----:B------:R-:W-:-:S03]  /*95d0*/  ISETP.GE.AND P2, PT, R10, R7, PT ;  /* 0x000000070a00720c */ /* 0x000fc60003f46270 */
[----:B------:R1:W2:Y:S08]  /*95e0*/  MUFU.EX2 R114, R0 ;  /* 0x0000000000727308 */ /* 0x0002b00000000800 */
[----:B------:R4:W-:Y:S01]  /*95f0*/  MUFU.EX2 R200, R4 ;  /* 0x0000000400c87308 */ /* 0x0009e20000000800 */
[----:B-1----:R-:W-:Y:S01]  /*9600*/  FFMA.FTZ R0, R48, UR5, -R11 ;  /* 0x0000000530007c23 */ /* 0x002fe2000801080b */
[----:B------:R-:W-:-:S02]  /*9610*/  FSEL R48, R199, -INF , !P0 ;  /* 0xff800000c7307808 */ /* 0x000fc40004000000 */
[----:B------:R-:W-:-:S04]  /*9620*/  ISETP.GE.AND P0, PT, R2, R7, PT ;  /* 0x000000070200720c */ /* 0x000fc80003f06270 */
[----:B------:R1:W-:Y:S01]  /*9630*/  MUFU.EX2 R118, R0 ;  /* 0x0000000000767308 */ /* 0x0003e20000000800 */
[----:B----4-:R-:W-:-:S07]  /*9640*/  FFMA.FTZ R4, R69, UR5, -R11 ;  /* 0x0000000545047c23 */ /* 0x010fce000801080b */
[----:B------:R4:W-:Y:S01]  /*9650*/  MUFU.EX2 R199, R4 ;  /* 0x0000000400c77308 */ /* 0x0009e20000000800 */
[----:B-1----:R-:W-:Y:S01]  /*9660*/  FFMA.FTZ R0, R52, UR5, -R11 ;  /* 0x0000000534007c23 */ /* 0x002fe2000801080b */
[----:B------:R-:W-:Y:S02]  /*9670*/  FSEL R52, R92, -INF , !P2 ;  /* 0xff8000005c347808 */ /* 0x000fe40005000000 */
[----:B------:R-:W-:-:S04]  /*9680*/  ISETP.GE.AND P2, PT, R33, R7, PT ;  /* 0x000000072100720c */ /* 0x000fc80003f46270 */
[----:B------:R1:W-:Y:S01]  /*9690*/  MUFU.EX2 R122, R0 ;  /* 0x00000000007a7308 */ /* 0x0003e20000000800 */
[----:B------:R-:W-:Y:S01]  /*96a0*/  FSEL R61, R198, -INF , !P2 ;  /* 0xff800000c63d7808 */ /* 0x000fe20005000000 */
[----:B----4-:R-:W-:Y:S01]  /*96b0*/  FFMA.FTZ R4, R70, UR5, -R11 ;  /* 0x0000000546047c23 */ /* 0x010fe2000801080b */
[----:B------:R-:W-:-:S05]  /*96c0*/  ISETP.GE.AND P2, PT, R31, R7, PT ;  /* 0x000000071f00720c */ /* 0x000fca0003f46270 */
[----:B------:R4:W-:Y:S01]  /*96d0*/  MUFU.EX2 R105, R4 ;  /* 0x0000000400697308 */ /* 0x0009e20000000800 */
[----:B---3--:R-:W-:Y:S02]  /*96e0*/  FSEL R65, R96, -INF , !P2 ;  /* 0xff80000060417808 */ /* 0x008fe40005000000 */
[-C--:B------:R-:W-:Y:S01]  /*96f0*/  ISETP.GE.AND P2, PT, R29, R7.reuse, PT ;  /* 0x000000071d00720c */ /* 0x080fe20003f46270 */
[--C-:B-1----:R-:W-:Y:S01]  /*9700*/  FFMA.FTZ R0, R53, UR5, -R11.reuse ;  /* 0x0000000535007c23 */ /* 0x102fe2000801080b */
[----:B------:R-:W-:Y:S02]  /*9710*/  FSEL R53, R89, -INF , !P0 ;  /* 0xff80000059357808 */ /* 0x000fe40004000000 */
[-C--:B------:R-:W-:Y:S01]  /*9720*/  ISETP.GE.AND P0, PT, R32, R7.reuse, PT ;  /* 0x000000072000720c */ /* 0x080fe20003f06270 */
[----:B------:R1:W-:Y:S03]  /*9730*/  MUFU.EX2 R123, R0 ;  /* 0x00000000007b7308 */ /* 0x0003e60000000800 */
[----:B------:R-:W-:Y:S01]  /*9740*/  FSEL R71, R197, -INF , !P0 ;  /* 0xff800000c5477808 */ /* 0x000fe20004000000 */
[----:B----4-:R-:W-:Y:S01]  /*9750*/  FFMA.FTZ R4, R72, UR5, -R11 ;  /* 0x0000000548047c23 */ /* 0x010fe2000801080b */
[----:B------:R-:W-:-:S02]  /*9760*/  ISETP.GE.AND P0, PT, R30, R7, PT ;  /* 0x000000071e00720c */ /* 0x000fc40003f06270 */
[----:B--2---:R-:W-:Y:S01]  /*9770*/  MOV R197, R114 ;  /* 0x0000007200c57202 */ /* 0x004fe20000000f00 */
[----:B------:R2:W-:Y:S01]  /*9780*/  MUFU.EX2 R102, R4 ;  /* 0x0000000400667308 */ /* 0x0005e20000000800 */
[----:B-1----:R-:W-:Y:S01]  /*9790*/  FFMA.FTZ R0, R54, UR5, -R11 ;  /* 0x0000000536007c23 */ /* 0x002fe2000801080b */
[----:B------:R-:W-:Y:S02]  /*97a0*/  FSEL R54, R129, -INF , !P6 ;  /* 0xff80000081367808 */ /* 0x000fe40007000000 */
[----:B------:R-:W-:-:S04]  /*97b0*/  ISETP.GE.AND P6, PT, R20, R9, PT ;  /* 0x000000091400720c */ /* 0x000fc80003fc6270 */
[----:B------:R1:W3:Y:S01]  /*97c0*/  MUFU.EX2 R111, R0 ;  /* 0x00000000006f7308 */ /* 0x0002e20000000800 */
[----:B------:R-:W-:Y:S01]  /*97d0*/  FSEL R68, R238, -INF , !P6 ;  /* 0xff800000ee447808 */ /* 0x000fe20007000000 */
[----:B--2---:R-:W-:Y:S01]  /*97e0*/  FFMA.FTZ R4, R73, UR5, -R11 ;  /* 0x0000000549047c23 */ /* 0x004fe2000801080b */
[----:B------:R-:W-:-:S05]  /*97f0*/  ISETP.GE.AND P6, PT, R17, R9, PT ;  /* 0x000000091100720c */ /* 0x000fca0003fc6270 */
[----:B------:R2:W-:Y:S01]  /*9800*/  MUFU.EX2 R104, R4 ;  /* 0x0000000400687308 */ /* 0x0005e20000000800 */
[----:B------:R-:W-:Y:S02]  /*9810*/  FSEL R73, R234, -INF , !P6 ;  /* 0xff800000ea497808 */ /* 0x000fe40007000000 */
[----:B------:R-:W-:Y:S01]  /*9820*/  ISETP.GE.AND P6, PT, R14, R9, PT ;  /* 0x000000090e00720c */ /* 0x000fe20003fc6270 */
[----:B-1----:R-:W-:Y:S01]  /*9830*/  FFMA.FTZ R0, R57, UR5, -R11 ;  /* 0x0000000539007c23 */ /* 0x002fe2000801080b */
[----:B---3--:R-:W-:-:S03]  /*9840*/  IMAD.MOV.U32 R205, RZ, RZ, R111 ;  /* 0x000000ffffcd7224 */ /* 0x008fc600078e006f */
[----:B------:R1:W-:Y:S01]  /*9850*/  MUFU.EX2 R98, R0 ;  /* 0x0000000000627308 */ /* 0x0003e20000000800 */
[----:B--2---:R-:W-:-:S07]  /*9860*/  FFMA.FTZ R4, R74, UR5, -R11 ;  /* 0x000000054a047c23 */ /* 0x004fce000801080b */
        /* <DEDUP_REMOVED lines=8> */
[----:B------:R2:W4:Y:S01]  /*98f0*/  MUFU.EX2 R219, R4 ;  /* 0x0000000400db7308 */ /* 0x0005220000000800 */
[----:B------:R-:W-:Y:S02]  /*9900*/  FSEL R74, R233, -INF , !P3 ;  /* 0xff800000e94a7808 */ /* 0x000fe40005800000 */
[----:B------:R-:W-:Y:S01]  /*9910*/  ISETP.GE.AND P3, PT, R13, R9, PT ;  /* 0x000000090d00720c */ /* 0x000fe20003f66270 */
[----:B-1----:R-:W-:Y:S01]  /*9920*/  FFMA.FTZ R0, R59, UR5, -R11 ;  /* 0x000000053b007c23 */ /* 0x002fe2000801080b */
[----:B---3--:R-:W-:-:S03]  /*9930*/  MOV R203, R220 ;  /* 0x000000dc00cb7202 */ /* 0x008fc60000000f00 */
[----:B------:R1:W-:Y:S01]  /*9940*/  MUFU.EX2 R106, R0 ;  /* 0x00000000006a7308 */ /* 0x0003e20000000800 */
[--C-:B--2---:R-:W-:Y:S01]  /*9950*/  FFMA.FTZ R4, R76, UR5, -R11.reuse ;  /* 0x000000054c047c23 */ /* 0x104fe2000801080b */
[----:B------:R-:W-:Y:S02]  /*9960*/  FSEL R76, R134, -INF , !P6 ;  /* 0xff800000864c7808 */ /* 0x000fe40007000000 */
[----:B------:R-:W-:Y:S01]  /*9970*/  ISETP.GE.AND P6, PT, R10, R9, PT ;  /* 0x000000090a00720c */ /* 0x000fe20003fc6270 */
[----:B-1----:R-:W-:Y:S01]  /*9980*/  FFMA.FTZ R0, R60, UR5, -R11 ;  /* 0x000000053c007c23 */ /* 0x002fe2000801080b */
[----:B------:R-:W-:Y:S01]  /*9990*/  FSEL R60, R196, -INF , !P2 ;  /* 0xff800000c43c7808 */ /* 0x000fe20005000000 */
[----:B------:R-:W-:Y:S01]  /*99a0*/  IMAD.MOV.U32 R196, RZ, RZ, R98 ;  /* 0x000000ffffc47224 */ /* 0x000fe200078e0062 */
[----:B------:R-:W-:Y:S01]  /*99b0*/  ISETP.GE.AND P2, PT, R27, R7, PT ;  /* 0x000000071b00720c */ /* 0x000fe20003f46270 */
[----:B------:R1:W-:Y:S03]  /*99c0*/  MUFU.EX2 R119, R0 ;  /* 0x0000000000777308 */ /* 0x0003e60000000800 */
[----:B------:R-:W-:-:S02]  /*99d0*/  FSEL R59, R97, -INF , !P2 ;  /* 0xff800000613b7808 */ /* 0x000fc40005000000 */
[----:B------:R-:W-:-:S04]  /*99e0*/  ISETP.GE.AND P2, PT, R44, R7, PT ;  /* 0x000000072c00720c */ /* 0x000fc80003f46270 */
[----:B------:R-:W-:Y:S01]  /*99f0*/  FSEL R88, R193, -INF , !P2 ;  /* 0xff800000c1587808 */ /* 0x000fe20005000000 */
[----:B------:R-:W-:Y:S01]  /*9a00*/  IMAD.MOV.U32 R193, RZ, RZ, R122 ;  /* 0x000000ffffc17224 */ /* 0x000fe200078e007a */
[----:B------:R-:W-:-:S04]  /*9a10*/  ISETP.GE.AND P2, PT, R47, R7, PT ;  /* 0x000000072f00720c */ /* 0x000fc80003f46270 */
[----:B------:R-:W-:Y:S01]  /*9a20*/  FSEL R224, R183, -INF , !P2 ;  /* 0xff800000b7e07808 */ /* 0x000fe20005000000 */
[----:B------:R-:W-:Y:S02]  /*9a30*/  IMAD.MOV.U32 R183, RZ, RZ, R107 ;  /* 0x000000ffffb77224 */ /* 0x000fe400078e006b */
[----:B-1----:R-:W-:Y:S01]  /*9a40*/  FFMA.FTZ R0, R62, UR5, -R11 ;  /* 0x000000053e007c23 */ /* 0x002fe2000801080b */
[----:B------:R-:W-:-:S03]  /*9a50*/  ISETP.GE.AND P2, PT, R50, R7, PT ;  /* 0x000000073200720c */ /* 0x000fc60003f46270 */
[----:B------:R1:W-:Y:S01]  /*9a60*/  MUFU.EX2 R125, R0 ;  /* 0x00000000007d7308 */ /* 0x0003e20000000800 */
[----:B------:R-:W-:Y:S02]  /*9a70*/  FSEL R99, R99, -INF , !P2 ;  /* 0xff80000063637808 */ /* 0x000fe40005000000 */
[----:B------:R-:W-:-:S04]  /*9a80*/  ISETP.GE.AND P2, PT, R55, R7, PT ;  /* 0x000000073700720c */ /* 0x000fc80003f46270 */
[----:B------:R-:W-:Y:S02]  /*9a90*/  FSEL R242, R91, -INF , !P2 ;  /* 0xff8000005bf27808 */ /* 0x000fe40005000000 */
[----:B------:R-:W-:Y:S01]  /*9aa0*/  ISETP.GE.AND P2, PT, R21, R8, PT ;  /* 0x000000081500720c */ /* 0x000fe20003f46270 */
[----:B-1----:R-:W-:Y:S01]  /*9ab0*/  FFMA.FTZ R0, R63, UR5, -R11 ;  /* 0x000000053f007c23 */ /* 0x002fe2000801080b */
[----:B------:R-:W-:Y:S02]  /*9ac0*/  FSEL R63, R93, -INF , !P0 ;  /* 0xff8000005d3f7808 */ /* 0x000fe40004000000 */
[-C--:B------:R-:W-:Y:S01]  /*9ad0*/  ISETP.GE.AND P0, PT, R28, R7.reuse, PT ;  /* 0x000000071c00720c */ /* 0x080fe20003f06270 */
[----:B------:R1:W-:Y:S03]  /*9ae0*/  MUFU.EX2 R124, R0 ;  /* 0x00000000007c7308 */ /* 0x0003e60000000800 */
[----:B------:R-:W-:Y:S01]  /*9af0*/  FSEL R57, R195, -INF , !P0 ;  /* 0xff800000c3397808 */ /* 0x000fe20004000000 */
[----:B------:R-:W-:Y:S01]  /*9b00*/  IMAD.MOV.U32 R195, RZ, RZ, R118 ;  /* 0x000000ffffc37224 */ /* 0x000fe200078e0076 */
[----:B------:R-:W-:-:S04]  /*9b10*/  ISETP.GE.AND P0, PT, R26, R7, PT ;  /* 0x000000071a00720c */ /* 0x000fc80003f06270 */
[----:B------:R-:W-:Y:S02]  /*9b20*/  FSEL R62, R94, -INF , !P0 ;  /* 0xff8000005e3e7808 */ /* 0x000fe40004000000 */
[----:B------:R-:W-:-:S04]  /*9b30*/  ISETP.GE.AND P0, PT, R45, R7, PT ;  /* 0x000000072d00720c */ /* 0x000fc80003f06270 */
[----:B------:R-:W-:Y:S01]  /*9b40*/  FSEL R90, R192, -INF , !P0 ;  /* 0xff800000c05a7808 */ /* 0x000fe20004000000 */
[----:B-1----:R-:W-:Y:S01]  /*9b50*/  FFMA.FTZ R0, R64, UR5, -R11 ;  /* 0x0000000540007c23 */ /* 0x002fe2000801080b */
[----:B------:R-:W-:Y:S02]  /*9b60*/  ISETP.GE.AND P0, PT, R49, R7, PT ;  /* 0x000000073100720c */ /* 0x000fe40003f06270 */
[----:B------:R-:W-:Y:S01]  /*9b70*/  MOV R192, R123 ;  /* 0x0000007b00c07202 */ /* 0x000fe20000000f00 */
[----:B------:R1:W2:Y:S01]  /*9b80*/  MUFU.EX2 R117, R0 ;  /* 0x0000000000757308 */ /* 0x0002a20000000800 */
[----:B------:R-:W-:Y:S02]  /*9b90*/  FSEL R223, R130, -INF , !P0 ;  /* 0xff80000082df7808 */ /* 0x000fe40004000000 */
[----:B------:R-:W-:Y:S01]  /*9ba0*/  ISETP.GE.AND P0, PT, R51, R7, PT ;  /* 0x000000073300720c */ /* 0x000fe20003f06270 */
[----:B------:R-:W-:-:S03]  /*9bb0*/  IMAD.MOV.U32 R121, RZ, RZ, R192 ;  /* 0x000000ffff797224 */ /* 0x000fc600078e00c0 */
[----:B------:R-:W-:Y:S01]  /*9bc0*/  FSEL R130, R95, -INF , !P0 ;  /* 0xff8000005f827808 */ /* 0x000fe20004000000 */
[----:B------:R-:W-:Y:S01]  /*9bd0*/  IMAD.MOV.U32 R95, RZ, RZ, R105 ;  /* 0x000000ffff5f7224 */ /* 0x000fe200078e0069 */
[----:B------:R-:W-:-:S04]  /*9be0*/  ISETP.GE.AND P0, PT, R56, R7, PT ;  /* 0x000000073800720c */ /* 0x000fc80003f06270 */
[----:B------:R-:W-:Y:S02]  /*9bf0*/  FSEL R243, R5, -INF , !P0 ;  /* 0xff80000005f37808 */ /* 0x000fe40004000000 */
[----:B------:R-:W-:Y:S02]  /*9c00*/  ISETP.GE.AND P0, PT, R21, R9, PT ;  /* 0x000000091500720c */ /* 0x000fe40003f06270 */
[----:B-1----:R-:W-:Y:S02]  /*9c10*/  FMNMX3.FTZ R0, R37, R24, R6, !PT ;  /* 0x0000001825007276 */ /* 0x002fe40007810006 */
[----:B------:R-:W-:Y:S02]  /*9c20*/  FSEL R21, R171, -INF , !P5 ;  /* 0xff800000ab157808 */ /* 0x000fe40006800000 */
        /* <DEDUP_REMOVED lines=9> */
[----:B------:R-:W-:Y:S02]  /*9cc0*/  FSEL R19, R241, -INF , !P2 ;  /* 0xff800000f1137808 */ /* 0x000fe40005000000 */
[----:B------:R-:W-:Y:S01]  /*9cd0*/  FMNMX3.FTZ R0, R0, R46, R48, !PT ;  /* 0x0000002e00007276 */ /* 0x000fe20007810030 */
[----:B------:R1:W-:Y:S01]  /*9ce0*/  MUFU.EX2 R241, R4 ;  /* 0x0000000400f17308 */ /* 0x0003e20000000800 */
[----:B------:R-:W-:Y:S02]  /*9cf0*/  ISETP.GE.AND P0, PT, R18, R9, PT ;  /* 0x000000091200720c */ /* 0x000fe40003f06270 */
[----:B------:R-:W-:Y:S02]  /*9d00*/  FMNMX3.FTZ R0, R0, R52, R53, !PT ;  /* 0x0000003400007276 */ /* 0x000fe40007810035 */
[----:B------:R-:W-:-:S02]  /*9d10*/  ISETP.GE.AND P2, PT, R18, R8, PT ;  /* 0x000000081200720c */ /* 0x000fc40003f46270 */
[----:B------:R-:W-:Y:S02]  /*9d20*/  FMNMX3.FTZ R0, R0, R61, R71, !PT ;  /* 0x0000003d00007276 */ /* 0x000fe40007810047 */
[----:B------:R-:W-:Y:S01]  /*9d30*/  FSEL R7, R240, -INF , !P5 ;  /* 0xff800000f0077808 */ /* 0x000fe20006800000 */
[----:B----4-:R-:W-:Y:S01]  /*9d40*/  IMAD.MOV.U32 R240, RZ, RZ, R219 ;  /* 0x000000fffff07224 */ /* 0x010fe200078e00db */
[----:B------:R-:W-:Y:S02]  /*9d50*/  FMNMX3.FTZ R0, R0, R65, R63, !PT ;  /* 0x0000004100007276 */ /* 0x000fe4000781003f */
[----:B------:R-:W-:Y:S02]  /*9d60*/  ISETP.GE.AND P5, PT, R17, R8, PT ;  /* 0x000000081100720c */ /* 0x000fe40003fa6270 */
[----:B------:R-:W-:Y:S02]  /*9d70*/  FMNMX3.FTZ R0, R0, R60, R57, !PT ;  /* 0x0000003c00007276 */ /* 0x000fe40007810039 */
[----:B------:R-:W-:Y:S01]  /*9d80*/  FSEL R70, R168, -INF , !P0 ;  /* 0xff800000a8467808 */ /* 0x000fe20004000000 */
[----:B-1----:R-:W-:Y:S01]  /*9d90*/  FFMA.FTZ R4, R77, UR5, -R11 ;  /* 0x000000054d047c23 */ /* 0x002fe2000801080b */
[----:B------:R-:W-:Y:S01]  /*9da0*/  FMNMX3.FTZ R0, R0, R59, R62, !PT ;  /* 0x0000003b00007276 */ /* 0x000fe2000781003e */
[----:B------:R-:W-:Y:S01]  /*9db0*/  IMAD.MOV.U32 R168, RZ, RZ, R193 ;  /* 0x000000ffffa87224 */ /* 0x000fe200078e00c1 */
[----:B------:R-:W-:Y:S01]  /*9dc0*/  FSEL R64, R176, -INF , !P2 ;  /* 0xff800000b0407808 */ /* 0x000fe20005000000 */
[----:B------:R1:W-:Y:S01]  /*9dd0*/  MUFU.EX2 R239, R4 ;  /* 0x0000000400ef7308 */ /* 0x0003e20000000800 */
[----:B------:R-:W-:-:S02]  /*9de0*/  FMNMX3.FTZ R0, R0, R88, R90, !PT ;  /* 0x0000005800007276 */ /* 0x000fc4000781005a */
[C---:B------:R-:W-:Y:S02]  /*9df0*/  ISETP.GE.AND P0, PT, R15.reuse, R9, PT ;  /* 0x000000090f00720c */ /* 0x040fe40003f06270 */
[----:B------:R-:W-:Y:S02]  /*9e00*/  FMNMX3.FTZ R0, R0, R99, R130, !PT ;  /* 0x0000006300007276 */ /* 0x000fe40007810082 */
[----:B------:R-:W-:Y:S02]  /*9e10*/  ISETP.GE.AND P2, PT, R15, R8, PT ;  /* 0x000000080f00720c */ /* 0x000fe40003f46270 */
[----:B------:R-:W-:Y:S02]  /*9e20*/  FMNMX3.FTZ R0, R0, R224, R223, !PT ;  /* 0x000000e000007276 */ /* 0x000fe400078100df */
[----:B------:R-:W-:Y:S02]  /*9e30*/  FSEL R66, R180, -INF , !P4 ;  /* 0xff800000b4427808 */ /* 0x000fe40006000000 */
[----:B------:R-:W-:-:S02]  /*9e40*/  FMNMX3.FTZ R0, R0, R242, R243, !PT ;  /* 0x000000f200007276 */ /* 0x000fc400078100f3 */
[----:B------:R-:W-:Y:S02]  /*9e50*/  FSEL R15, R237, -INF , !P5 ;  /* 0xff800000ed0f7808 */ /* 0x000fe40006800000 */
[-C--:B------:R-:W-:Y:S01]  /*9e60*/  ISETP.GE.AND P4, PT, R16, R8.reuse, PT ;  /* 0x000000081000720c */ /* 0x080fe20003f86270 */
[----:B------:R-:W3:Y:S01]  /*9e70*/  SHFL.BFLY PT, R5, R0, 0x2, 0x1f ;  /* 0x0c401f0000057f89 */ /* 0x000ee200000e0000 */
[----:B------:R-:W-:Y:S01]  /*9e80*/  ISETP.GE.AND P5, PT, R14, R8, PT ;  /* 0x000000080e00720c */ /* 0x000fe20003fa6270 */
[----:B-1----:R-:W-:Y:S01]  /*9e90*/  FFMA.FTZ R4, R80, UR5, -R11 ;  /* 0x0000000550047c23 */ /* 0x002fe2000801080b */
[----:B------:R-:W-:Y:S02]  /*9ea0*/  FSEL R75, R132, -INF , !P0 ;  /* 0xff800000844b7808 */ /* 0x000fe40004000000 */
[----:B------:R-:W-:Y:S01]  /*9eb0*/  ISETP.GE.AND P0, PT, R12, R9, PT ;  /* 0x000000090c00720c */ /* 0x000fe20003f06270 */
[----:B------:R1:W-:Y:S01]  /*9ec0*/  MUFU.EX2 R238, R4 ;  /* 0x0000000400ee7308 */ /* 0x0003e20000000800 */
[----:B------:R-:W-:Y:S01]  /*9ed0*/  FSEL R14, R236, -INF , !P4 ;  /* 0xff800000ec0e7808 */ /* 0x000fe20006000000 */
[----:B------:R-:W-:Y:S01]  /*9ee0*/  IMAD.MOV.U32 R236, RZ, RZ, R216 ;  /* 0x000000ffffec7224 */ /* 0x000fe200078e00d8 */
[----:B------:R-:W-:-:S02]  /*9ef0*/  FSEL R72, R172, -INF , !P5 ;  /* 0xff800000ac487808 */ /* 0x000fc40006800000 */
[-C--:B------:R-:W-:Y:S02]  /*9f00*/  ISETP.GE.AND P4, PT, R13, R8.reuse, PT ;  /* 0x000000080d00720c */ /* 0x080fe40003f86270 */
[-C--:B------:R-:W-:Y:S02]  /*9f10*/  ISETP.GE.AND P5, PT, R10, R8.reuse, PT ;  /* 0x000000080a00720c */ /* 0x080fe40003fa6270 */
[----:B------:R-:W-:Y:S02]  /*9f20*/  FSEL R13, R173, -INF , !P2 ;  /* 0xff800000ad0d7808 */ /* 0x000fe40005000000 */
[----:B------:R-:W-:Y:S02]  /*9f30*/  FSEL R77, R232, -INF , !P4 ;  /* 0xff800000e84d7808 */ /* 0x000fe40006000000 */
[-C--:B------:R-:W-:Y:S01]  /*9f40*/  ISETP.GE.AND P2, PT, R12, R8.reuse, PT ;  /* 0x000000080c00720c */ /* 0x080fe20003f46270 */
[----:B------:R-:W-:Y:S01]  /*9f50*/  IMAD.MOV.U32 R12, RZ, RZ, R197 ;  /* 0x000000ffff0c7224 */ /* 0x000fe200078e00c5 */
[----:B------:R-:W-:-:S02]  /*9f60*/  ISETP.GE.AND P4, PT, R2, R8, PT ;  /* 0x000000080200720c */ /* 0x000fc40003f86270 */
[----:B------:R-:W-:Y:S01]  /*9f70*/  FSEL R80, R230, -INF , !P2 ;  /* 0xff800000e6507808 */ /* 0x000fe20005000000 */
[----:B-1----:R-:W-:Y:S01]  /*9f80*/  FFMA.FTZ R4, R81, UR5, -R11 ;  /* 0x0000000551047c23 */ /* 0x002fe2000801080b */
[----:B---3--:R-:W-:Y:S02]  /*9f90*/  FMNMX.FTZ R0, R0, R5, !PT ;  /* 0x0000000500007209 */ /* 0x008fe40007810000 */
[C---:B------:R-:W-:Y:S01]  /*9fa0*/  ISETP.GE.AND P2, PT, R33.reuse, R8, PT ;  /* 0x000000082100720c */ /* 0x040fe20003f46270 */
[----:B------:R1:W-:Y:S01]  /*9fb0*/  MUFU.EX2 R237, R4 ;  /* 0x0000000400ed7308 */ /* 0x0003e20000000800 */
[----:B------:R-:W-:Y:S01]  /*9fc0*/  FSEL R81, R182, -INF , !P5 ;  /* 0xff800000b6517808 */ /* 0x000fe20006800000 */
[----:B------:R-:W3:Y:S01]  /*9fd0*/  SHFL.BFLY PT, R5, R0, 0x1, 0x1f ;  /* 0x0c201f0000057f89 */ /* 0x000ee200000e0000 */
[----:B------:R-:W-:Y:S01]  /*9fe0*/  ISETP.GE.AND P5, PT, R33, R9, PT ;  /* 0x000000092100720c */ /* 0x000fe20003fa6270 */
[----:B------:R-:W-:Y:S01]  /*9ff0*/  IMAD.MOV.U32 R33, RZ, RZ, R205 ;  /* 0x000000ffff217224 */ /* 0x000fe200078e00cd */
[----:B------:R-:W-:-:S02]  /*a000*/  FSEL R91, R217, -INF , !P2 ;  /* 0xff800000d95b7808 */ /* 0x000fc40005000000 */
[----:B------:R-:W-:Y:S02]  /*a010*/  ISETP.GE.AND P2, PT, R31, R9, PT ;  /* 0x000000091f00720c */ /* 0x000fe40003f46270 */
[----:B------:R-:W-:Y:S02]  /*a020*/  FSEL R96, R213, -INF , !P5 ;  /* 0xff800000d5607808 */ /* 0x000fe40006800000 */
[-C--:B------:R-:W-:Y:S02]  /*a030*/  ISETP.GE.AND P5, PT, R30, R8.reuse, PT ;  /* 0x000000081e00720c */ /* 0x080fe40003fa6270 */
[----:B------:R-:W-:Y:S02]  /*a040*/  FSEL R98, R109, -INF , !P2 ;  /* 0xff8000006d627808 */ /* 0x000fe40005000000 */
[----:B------:R-:W-:Y:S01]  /*a050*/  ISETP.GE.AND P2, PT, R28, R8, PT ;  /* 0x000000081c00720c */ /* 0x000fe20003f46270 */
[----:B-1----:R-:W-:Y:S01]  /*a060*/  FFMA.FTZ R4, R83, UR5, -R11 ;  /* 0x0000000553047c23 */ /* 0x002fe2000801080b */
[----:B------:R-:W-:-:S02]  /*a070*/  FSEL R83, R222, -INF , !P3 ;  /* 0xff800000de537808 */ /* 0x000fc40005800000 */
[----:B------:R-:W-:Y:S01]  /*a080*/  ISETP.GE.AND P3, PT, R2, R9, PT ;  /* 0x000000090200720c */ /* 0x000fe20003f66270 */
[----:B------:R1:W-:Y:S01]  /*a090*/  MUFU.EX2 R234, R4 ;  /* 0x0000000400ea7308 */ /* 0x0003e20000000800 */
[----:B------:R-:W-:Y:S02]  /*a0a0*/  FMNMX3.FTZ R2, R36, R79, R78, !PT ;  /* 0x0000004f24027276 */ /* 0x000fe4000781004e */
[----:B------:R-:W-:Y:S02]  /*a0b0*/  FSEL R89, R120, -INF , !P3 ;  /* 0xff80000078597808 */ /* 0x000fe40005800000 */
[----:B---3--:R-:W-:Y:S01]  /*a0c0*/  FMNMX.FTZ R111, R0, R5, !PT ;  /* 0x00000005006f7209 */ /* 0x008fe20007810000 */
[----:B------:R-:W-:Y:S01]  /*a0d0*/  FFMA.FTZ R0, R84, UR5, -R11 ;  /* 0x0000000554007c23 */ /* 0x000fe2000801080b */
[----:B------:R-:W-:Y:S02]  /*a0e0*/  FSEL R84, R221, -INF , !P0 ;  /* 0xff800000dd547808 */ /* 0x000fe40004000000 */
[C---:B------:R-:W-:Y:S01]  /*a0f0*/  FSETP.NEU.FTZ.AND P0, PT, R111.reuse, -INF , PT ;  /* 0xff8000006f00780b */ /* 0x040fe20003f1d000 */
[----:B------:R-:W-:Y:S01]  /*a100*/  FMUL.FTZ R10, R111, UR5 ;  /* 0x000000056f0a7c20 */ /* 0x000fe20008410000 */
[----:B------:R3:W-:Y:S01]  /*a110*/  MUFU.EX2 R232, R0 ;  /* 0x0000000000e87308 */ /* 0x0007e20000000800 */
[----:B------:R-:W-:-:S02]  /*a120*/  ISETP.GE.AND P3, PT, R31, R8, PT ;  /* 0x000000081f00720c */ /* 0x000fc40003f66270 */
[----:B------:R-:W-:Y:S02]  /*a130*/  FSEL R94, R113, -INF , !P5 ;  /* 0xff800000715e7808 */ /* 0x000fe40006800000 */
[----:B------:R-:W-:Y:S01]  /*a140*/  FSEL R10, R10, RZ, P0 ;  /* 0x000000ff0a0a7208 */ /* 0x000fe20000000000 */
[----:B-1----:R-:W-:Y:S01]  /*a150*/  FFMA.FTZ R4, R82, UR5, -R11 ;  /* 0x0000000552047c23 */ /* 0x002fe2000801080b */
[----:B------:R-:W-:Y:S02]  /*a160*/  FSEL R93, R133, -INF , !P3 ;  /* 0xff800000855d7808 */ /* 0x000fe40005800000 */
[----:B------:R-:W-:Y:S01]  /*a170*/  FSEL R82, R179, -INF , !P4 ;  /* 0xff800000b3527808 */ /* 0x000fe20006000000 */
[----:B------:R1:W-:Y:S01]  /*a180*/  MUFU.EX2 R233, R4 ;  /* 0x0000000400e97308 */ /* 0x0003e20000000800 */
[-C--:B------:R-:W-:Y:S02]  /*a190*/  ISETP.GE.AND P3, PT, R29, R9.reuse, PT ;  /* 0x000000091d00720c */ /* 0x080fe40003f66270 */
[----:B------:R-:W-:-:S02]  /*a1a0*/  ISETP.GE.AND P4, PT, R32, R9, PT ;  /* 0x000000092000720c */ /* 0x000fc40003f86270 */
[----:B------:R-:W-:Y:S01]  /*a1b0*/  FSEL R114, R208, -INF , !P3 ;  /* 0xff800000d0727808 */ /* 0x000fe20005800000 */
[--C-:B---3--:R-:W-:Y:S01]  /*a1c0*/  FFMA.FTZ R0, R85, UR5, -R11.reuse ;  /* 0x0000000555007c23 */ /* 0x108fe2000801080b */
[----:B------:R-:W-:Y:S01]  /*a1d0*/  FSEL R85, R170, -INF , !P6 ;  /* 0xff800000aa557808 */ /* 0x000fe20007000000 */
[----:B------:R-:W-:Y:S01]  /*a1e0*/  FFMA.FTZ R11, R226, UR5, -R11 ;  /* 0x00000005e20b7c23 */ /* 0x000fe2000801080b */
[-C--:B------:R-:W-:Y:S01]  /*a1f0*/  ISETP.GE.AND P6, PT, R32, R8.reuse, PT ;  /* 0x000000082000720c */ /* 0x080fe20003fc6270 */
[----:B------:R3:W-:Y:S01]  /*a200*/  MUFU.EX2 R230, R0 ;  /* 0x0000000000e67308 */ /* 0x0007e20000000800 */
[----:B------:R-:W-:Y:S02]  /*a210*/  ISETP.GE.AND P3, PT, R26, R8, PT ;  /* 0x000000081a00720c */ /* 0x000fe40003f66270 */
[----:B------:R-:W-:Y:S02]  /*a220*/  FSEL R92, R215, -INF , !P6 ;  /* 0xff800000d75c7808 */ /* 0x000fe40007000000 */
[----:B------:R-:W-:Y:S01]  /*a230*/  ISETP.GE.AND P6, PT, R30, R9, PT ;  /* 0x000000091e00720c */ /* 0x000fe20003fc6270 */
[----:B-1----:R-:W-:Y:S01]  /*a240*/  FFMA.FTZ R4, R41, UR5, -R10 ;  /* 0x0000000529047c23 */ /* 0x002fe2000801080a */
[----:B------:R-:W-:-:S02]  /*a250*/  FSEL R97, R214, -INF , !P4 ;  /* 0xff800000d6617808 */ /* 0x000fc40006000000 */
[----:B------:R-:W-:Y:S01]  /*a260*/  FSEL R100, R108, -INF , !P6 ;  /* 0xff8000006c647808 */ /* 0x000fe20007000000 */
[----:B------:R1:W-:Y:S01]  /*a270*/  MUFU.EX2 R214, R4 ;  /* 0x0000000400d67308 */ /* 0x0003e20000000800 */
[-C--:B------:R-:W-:Y:S02]  /*a280*/  ISETP.GE.AND P6, PT, R27, R8.reuse, PT ;  /* 0x000000081b00720c */ /* 0x080fe40003fc6270 */
[-C--:B------:R-:W-:Y:S02]  /*a290*/  ISETP.GE.AND P4, PT, R29, R8.reuse, PT ;  /* 0x000000081d00720c */ /* 0x080fe40003f86270 */
[----:B------:R-:W-:Y:S01]  /*a2a0*/  FSEL R107, R112, -INF , !P6 ;  /* 0xff800000706b7808 */ /* 0x000fe20007000000 */
[----:B---3--:R-:W-:Y:S01]  /*a2b0*/  FFMA.FTZ R0, R24, UR5, -R10 ;  /* 0x0000000518007c23 */ /* 0x008fe2000801080a */
[----:B------:R-:W-:Y:S02]  /*a2c0*/  FSEL R109, R103, -INF , !P3 ;  /* 0xff800000676d7808 */ /* 0x000fe40005800000 */
[-C--:B------:R-:W-:Y:S01]  /*a2d0*/  ISETP.GE.AND P6, PT, R44, R8.reuse, PT ;  /* 0x000000082c00720c */ /* 0x080fe20003fc6270 */
[----:B------:R3:W-:Y:S01]  /*a2e0*/  MUFU.EX2 R198, R0 ;  /* 0x0000000000c67308 */ /* 0x0007e20000000800 */
[----:B------:R-:W-:-:S02]  /*a2f0*/  ISETP.GE.AND P3, PT, R45, R8, PT ;  /* 0x000000082d00720c */ /* 0x000fc40003f66270 */
[----:B------:R-:W-:Y:S02]  /*a300*/  MOV R171, R102 ;  /* 0x0000006600ab7202 */ /* 0x000fe40000000f00 */
[----:B------:R-:W-:Y:S01]  /*a310*/  FSEL R102, R210, -INF , !P4 ;  /* 0xff800000d2667808 */ /* 0x000fe20006000000 */
[----:B-1----:R-:W-:Y:S01]  /*a320*/  FFMA.FTZ R4, R42, UR5, -R10 ;  /* 0x000000052a047c23 */ /* 0x002fe2000801080a */
[----:B------:R-:W-:Y:S02]  /*a330*/  FSEL R105, R209, -INF , !P2 ;  /* 0xff800000d1697808 */ /* 0x000fe40005000000 */
[----:B------:R-:W-:Y:S01]  /*a340*/  FSEL R123, R207, -INF , !P6 ;  /* 0xff800000cf7b7808 */ /* 0x000fe20007000000 */
[----:B------:R-:W-:Y:S01]  /*a350*/  MUFU.EX2 R213, R4 ;  /* 0x0000000400d57308 */ /* 0x000fe20000000800 */
[----:B------:R-:W-:Y:S02]  /*a360*/  FSEL R122, R206, -INF , !P3 ;  /* 0xff800000ce7a7808 */ /* 0x000fe40005800000 */
[----:B------:R-:W-:-:S02]  /*a370*/  ISETP.GE.AND P6, PT, R47, R8, PT ;  /* 0x000000082f00720c */ /* 0x000fc40003fc6270 */
[-C--:B------:R-:W-:Y:S01]  /*a380*/  ISETP.GE.AND P3, PT, R49, R8.reuse, PT ;  /* 0x000000083100720c */ /* 0x080fe20003f66270 */
[----:B---3--:R-:W-:Y:S01]  /*a390*/  FFMA.FTZ R0, R6, UR5, -R10 ;  /* 0x0000000506007c23 */ /* 0x008fe2000801080a */
[----:B------:R-:W-:Y:S02]  /*a3a0*/  FSEL R134, R202, -INF , !P6 ;  /* 0xff800000ca867808 */ /* 0x000fe40007000000 */
[----:B------:R-:W-:Y:S01]  /*a3b0*/  FSEL R182, R201, -INF , !P3 ;  /* 0xff800000c9b67808 */ /* 0x000fe20005800000 */
[----:B------:R1:W-:Y:S01]  /*a3c0*/  MUFU.EX2 R221, R0 ;  /* 0x0000000000dd7308 */ /* 0x0003e20000000800 */
[-C--:B------:R-:W-:Y:S02]  /*a3d0*/  ISETP.GE.AND P6, PT, R50, R8.reuse, PT ;  /* 0x000000083200720c */ /* 0x080fe40003fc6270 */
[----:B------:R-:W-:Y:S02]  /*a3e0*/  ISETP.GE.AND P3, PT, R51, R8, PT ;  /* 0x000000083300720c */ /* 0x000fe40003f66270 */
[----:B------:R-:W-:-:S02]  /*a3f0*/  FSEL R128, R128, -INF , !P6 ;  /* 0xff80000080807808 */ /* 0x000fc40007000000 */
[----:B------:R-:W-:Y:S02]  /*a400*/  FSEL R131, R131, -INF , !P3 ;  /* 0xff80000083837808 */ /* 0x000fe40005800000 */
[-C--:B------:R-:W-:Y:S02]  /*a410*/  ISETP.GE.AND P6, PT, R55, R8.reuse, PT ;  /* 0x000000083700720c */ /* 0x080fe40003fc6270 */
[----:B------:R-:W-:Y:S02]  /*a420*/  ISETP.GE.AND P3, PT, R56, R8, PT ;  /* 0x000000083800720c */ /* 0x000fe40003f66270 */
[----:B------:R-:W-:Y:S02]  /*a430*/  FSEL R177, R177, -INF , !P6 ;  /* 0xff800000b1b17808 */ /* 0x000fe40007000000 */
[----:B------:R-:W-:Y:S01]  /*a440*/  FSEL R181, R181, -INF , !P3 ;  /* 0xff800000b5b57808 */ /* 0x000fe20005800000 */
[----:B-1----:R-:W-:Y:S01]  /*a450*/  FFMA.FTZ R0, R22, UR5, -R10 ;  /* 0x0000000516007c23 */ /* 0x002fe2000801080a */
[----:B------:R-:W-:-:S02]  /*a460*/  ISETP.GE.AND P5, PT, R28, R9, PT ;  /* 0x000000091c00720c */ /* 0x000fc40003fa6270 */
[-C--:B------:R-:W-:Y:S01]  /*a470*/  ISETP.GE.AND P4, PT, R27, R9.reuse, PT ;  /* 0x000000091b00720c */ /* 0x080fe20003f86270 */
[----:B------:R1:W-:Y:S01]  /*a480*/  MUFU.EX2 R219, R0 ;  /* 0x0000000000db7308 */ /* 0x0003e20000000800 */
[-C--:B------:R-:W-:Y:S01]  /*a490*/  ISETP.GE.AND P2, PT, R26, R9.reuse, PT ;  /* 0x000000091a00720c */ /* 0x080fe20003f46270 */
[----:B------:R-:W-:Y:S01]  /*a4a0*/  LDSM.16.MT88.4 R28, [R186+0x4000] ;  /* 0x00400000ba1c783b */ /* 0x000fe20000004200 */
[----:B------:R-:W-:Y:S01]  /*a4b0*/  FSEL R101, R235, -INF , !P5 ;  /* 0xff800000eb657808 */ /* 0x000fe20006800000 */
[----:B------:R-:W-:Y:S01]  /*a4c0*/  IMAD.MOV.U32 R235, RZ, RZ, R104 ;  /* 0x000000ffffeb7224 */ /* 0x000fe200078e0068 */
[-C--:B------:R-:W-:Y:S02]  /*a4d0*/  ISETP.GE.AND P6, PT, R44, R9.reuse, PT ;  /* 0x000000092c00720c */ /* 0x080fe40003fc6270 */
[----:B------:R-:W-:Y:S02]  /*a4e0*/  ISETP.GE.AND P3, PT, R45, R9, PT ;  /* 0x000000092d00720c */ /* 0x000fe40003f66270 */
[----:B------:R-:W-:-:S02]  /*a4f0*/  FSEL R104, R194, -INF , !P4 ;  /* 0xff800000c2687808 */ /* 0x000fc40006000000 */
[----:B------:R-:W-:Y:S02]  /*a500*/  FSEL R108, R191, -INF , !P2 ;  /* 0xff800000bf6c7808 */ /* 0x000fe40005000000 */
[----:B------:R-:W-:Y:S01]  /*a510*/  FSEL R118, R229, -INF , !P6 ;  /* 0xff800000e5767808 */ /* 0x000fe20007000000 */
[----:B------:R-:W-:Y:S01]  /*a520*/  IMAD.MOV.U32 R229, RZ, RZ, R171 ;  /* 0x000000ffffe57224 */ /* 0x000fe200078e00ab */
[-C--:B------:R-:W-:Y:S01]  /*a530*/  ISETP.GE.AND P2, PT, R50, R9.reuse, PT ;  /* 0x000000093200720c */ /* 0x080fe20003f46270 */
[----:B--2---:R-:W-:Y:S02]  /*a540*/  IMAD.MOV.U32 R50, RZ, RZ, R117 ;  /* 0x000000ffff327224 */ /* 0x004fe400078e0075 */
[----:B-1----:R-:W-:Y:S01]  /*a550*/  FFMA.FTZ R0, R23, UR5, -R10 ;  /* 0x0000000517007c23 */ /* 0x002fe2000801080a */
[-C--:B------:R-:W-:Y:S01]  /*a560*/  ISETP.GE.AND P6, PT, R51, R9.reuse, PT ;  /* 0x000000093300720c */ /* 0x080fe20003fc6270 */
[----:B------:R-:W-:Y:S01]  /*a570*/  IMAD.MOV.U32 R51, RZ, RZ, R115 ;  /* 0x000000ffff337224 */ /* 0x000fe200078e0073 */
[----:B------:R-:W-:Y:S01]  /*a580*/  FSEL R120, R231, -INF , !P3 ;  /* 0xff800000e7787808 */ /* 0x000fe20005800000 */
[----:B------:R1:W-:Y:S01]  /*a590*/  MUFU.EX2 R222, R0 ;  /* 0x0000000000de7308 */ /* 0x0003e20000000800 */
[----:B------:R-:W-:-:S02]  /*a5a0*/  ISETP.GE.AND P5, PT, R47, R9, PT ;  /* 0x000000092f00720c */ /* 0x000fc40003fa6270 */
[-C--:B------:R-:W-:Y:S02]  /*a5b0*/  ISETP.GE.AND P4, PT, R49, R9.reuse, PT ;  /* 0x000000093100720c */ /* 0x080fe40003f86270 */
[----:B------:R-:W-:Y:S02]  /*a5c0*/  FSEL R129, R190, -INF , !P2 ;  /* 0xff800000be817808 */ /* 0x000fe40005000000 */
[----:B------:R-:W-:Y:S02]  /*a5d0*/  FSEL R132, R110, -INF , !P6 ;  /* 0xff8000006e847808 */ /* 0x000fe40007000000 */
[-C--:B------:R-:W-:Y:S02]  /*a5e0*/  ISETP.GE.AND P3, PT, R55, R9.reuse, PT ;  /* 0x000000093700720c */ /* 0x080fe40003f66270 */
[----:B------:R-:W-:Y:S02]  /*a5f0*/  ISETP.GE.AND P2, PT, R56, R9, PT ;  /* 0x000000093800720c */ /* 0x000fe40003f46270 */
[----:B------:R-:W-:-:S02]  /*a600*/  FSEL R171, R228, -INF , !P5 ;  /* 0xff800000e4ab7808 */ /* 0x000fc40006800000 */
[----:B------:R-:W-:Y:S01]  /*a610*/  FSEL R172, R227, -INF , !P4 ;  /* 0xff800000e3ac7808 */ /* 0x000fe20006000000 */
[----:B------:R-:W-:Y:S01]  /*a620*/  IMAD.MOV.U32 R227, RZ, RZ, R200 ;  /* 0x000000ffffe37224 */ /* 0x000fe200078e00c8 */
[----:B-1----:R-:W-:Y:S01]  /*a630*/  FMNMX3.FTZ R0, R2, R21, R20, !PT ;  /* 0x0000001502007276 */ /* 0x002fe20007810014 */
[----:B------:R-:W-:Y:S01]  /*a640*/  FFMA.FTZ R2, R25, UR5, -R10 ;  /* 0x0000000519027c23 */ /* 0x000fe2000801080a */
[----:B------:R-:W-:Y:S01]  /*a650*/  FSEL R174, R174, -INF , !P3 ;  /* 0xff800000aeae7808 */ /* 0x000fe20005800000 */
[----:B------:R-:W-:Y:S01]  /*a660*/  LDSM.16.MT88.4 R24, [R184+0x4400] ;  /* 0x00440000b818783b */ /* 0x000fe20000004200 */
[----:B------:R-:W-:Y:S01]  /*a670*/  FMNMX3.FTZ R0, R0, R19, R7, !PT ;  /* 0x0000001300007276 */ /* 0x000fe20007810007 */
[----:B------:R1:W-:Y:S01]  /*a680*/  MUFU.EX2 R220, R2 ;  /* 0x0000000200dc7308 */ /* 0x0003e20000000800 */
[----:B------:R-:W-:Y:S02]  /*a690*/  FSEL R175, R175, -INF , !P2 ;  /* 0xff800000afaf7808 */ /* 0x000fe40005000000 */
[----:B------:R-:W-:-:S02]  /*a6a0*/  FMNMX3.FTZ R0, R0, R66, R64, !PT ;  /* 0x0000004200007276 */ /* 0x000fc40007810040 */
[----:B------:R-:W-:Y:S01]  /*a6b0*/  MOV R231, R95 ;  /* 0x0000005f00e77202 */ /* 0x000fe20000000f00 */
[----:B------:R-:W-:Y:S01]  /*a6c0*/  IMAD.MOV.U32 R95, RZ, RZ, R183 ;  /* 0x000000ffff5f7224 */ /* 0x000fe200078e00b7 */
[----:B------:R-:W-:Y:S01]  /*a6d0*/  FMNMX3.FTZ R0, R0, R15, R14, !PT ;  /* 0x0000000f00007276 */ /* 0x000fe2000781000e */
[----:B------:R-:W-:Y:S01]  /*a6e0*/  IMAD.MOV.U32 R183, RZ, RZ, R203 ;  /* 0x000000ffffb77224 */ /* 0x000fe200078e00cb */
[----:B------:R-:W-:Y:S02]  /*a6f0*/  MOV R228, R199 ;  /* 0x000000c700e47202 */ /* 0x000fe40000000f00 */
[----:B------:R-:W-:Y:S02]  /*a700*/  FMNMX3.FTZ R0, R0, R13, R72, !PT ;  /* 0x0000000d00007276 */ /* 0x000fe40007810048 */
[----:B------:R-:W-:Y:S02]  /*a710*/  MOV R176, R195 ;  /* 0x000000c300b07202 */ /* 0x000fe40000000f00 */
[----:B------:R-:W-:Y:S01]  /*a720*/  FMNMX3.FTZ R0, R0, R77, R80, !PT ;  /* 0x0000004d00007276 */ /* 0x000fe20007810050 */
[----:B-1----:R-:W-:Y:S01]  /*a730*/  FFMA.FTZ R2, R34, UR5, -R10 ;  /* 0x0000000522027c23 */ /* 0x002fe2000801080a */
[----:B------:R-:W-:-:S02]  /*a740*/  MOV R169, R183 ;  /* 0x000000b700a97202 */ /* 0x000fc40000000f00 */
[----:B------:R-:W-:Y:S01]  /*a750*/  FMNMX3.FTZ R0, R0, R81, R82, !PT ;  /* 0x0000005100007276 */ /* 0x000fe20007810052 */
[----:B------:R1:W-:Y:S01]  /*a760*/  MUFU.EX2 R218, R2 ;  /* 0x0000000200da7308 */ /* 0x0003e20000000800 */
[----:B------:R-:W-:Y:S02]  /*a770*/  FSEL R8, R111, RZ, P0 ;  /* 0x000000ff6f087208 */ /* 0x000fe40000000000 */
[----:B------:R-:W-:Y:S02]  /*a780*/  FMNMX3.FTZ R0, R0, R91, R92, !PT ;  /* 0x0000005b00007276 */ /* 0x000fe4000781005c */
[----:B------:R-:W-:Y:S02]  /*a790*/  MOV R133, R196 ;  /* 0x000000c400857202 */ /* 0x000fe40000000f00 */
[----:B------:R-:W-:Y:S01]  /*a7a0*/  MOV R49, R124 ;  /* 0x0000007c00317202 */ /* 0x000fe20000000f00 */
[----:B-1----:R-:W-:-:S04]  /*a7b0*/  FFMA.FTZ R2, R35, UR5, -R10 ;  /* 0x0000000523027c23 */ /* 0x002fc8000801080a */
[----:B------:R1:W-:Y:S02]  /*a7c0*/  MUFU.EX2 R217, R2 ;  /* 0x0000000200d97308 */ /* 0x0003e40000000800 */
[----:B-1----:R-:W-:-:S06]  /*a7d0*/  FFMA.FTZ R2, R39, UR5, -R10 ;  /* 0x0000000527027c23 */ /* 0x002fcc000801080a */
        /* <DEDUP_REMOVED lines=9> */
[----:B-1----:R-:W-:-:S04]  /*a870*/  FMNMX3.FTZ R0, R3, R87, R86, !PT ;  /* 0x0000005703007276 */ /* 0x002fc80007810056 */
        /* <DEDUP_REMOVED lines=17> */
[----:B------:R-:W-:-:S04]  /*a990*/  FMNMX3.FTZ R2, R2, R114, R101, !PT ;  /* 0x0000007202027276 */ /* 0x000fc80007810065 */
[----:B------:R-:W-:Y:S01]  /*a9a0*/  FMNMX3.FTZ R2, R2, R104, R108, !PT ;  /* 0x0000006802027276 */ /* 0x000fe2000781006c */
[----:B-1----:R-:W-:Y:S01]  /*a9b0*/  FFMA.FTZ R4, R48, UR5, -R10 ;  /* 0x0000000530047c23 */ /* 0x002fe2000801080a */
[----:B------:R-:W-:Y:S02]  /*a9c0*/  MOV R48, R116 ;  /* 0x0000007400307202 */ /* 0x000fe40000000f00 */
[----:B------:R-:W-:Y:S01]  /*a9d0*/  FMNMX3.FTZ R2, R2, R118, R120, !PT ;  /* 0x0000007602027276 */ /* 0x000fe20007810078 */
[----:B------:R1:W-:Y:S03]  /*a9e0*/  MUFU.EX2 R206, R4 ;  /* 0x0000000400ce7308 */ /* 0x0003e60000000800 */
[----:B------:R-:W-:-:S04]  /*a9f0*/  FMNMX3.FTZ R2, R2, R129, R132, !PT ;  /* 0x0000008102027276 */ /* 0x000fc80007810084 */
[----:B------:R-:W-:-:S04]  /*aa00*/  FMNMX3.FTZ R2, R2, R171, R172, !PT ;  /* 0x000000ab02027276 */ /* 0x000fc800078100ac */
[----:B------:R-:W-:-:S05]  /*aa10*/  FMNMX3.FTZ R2, R2, R174, R175, !PT ;  /* 0x000000ae02027276 */ /* 0x000fca00078100af */
[----:B------:R-:W3:Y:S01]  /*aa20*/  SHFL.BFLY PT, R5, R2, 0x2, 0x1f ;  /* 0x0c401f0002057f89 */ /* 0x000ee200000e0000 */
        /* <DEDUP_REMOVED lines=8> */
[----:B-1----:R-:W-:Y:S01]  /*aab0*/  FFMA.FTZ R4, R65, UR5, -R10 ;  /* 0x0000000541047c23 */ /* 0x002fe2000801080a */
[----:B------:R-:W-:Y:S01]  /*aac0*/  IMAD.MOV.U32 R65, RZ, RZ, R95 ;  /* 0x000000ffff417224 */ /* 0x000fe200078e005f */
[----:B--2---:R-:W-:-:S04]  /*aad0*/  FMNMX.FTZ R95, R0, R6, !PT ;  /* 0x00000006005f7209 */ /* 0x004fc80007810000 */
[----:B------:R1:W-:Y:S01]  /*aae0*/  MUFU.EX2 R202, R4 ;  /* 0x0000000400ca7308 */ /* 0x0003e20000000800 */
[----:B---3--:R-:W-:Y:S01]  /*aaf0*/  FMNMX.FTZ R0, R2, R5, !PT ;  /* 0x0000000502007209 */ /* 0x008fe20007810000 */
[C---:B------:R-:W-:Y:S01]  /*ab00*/  FMUL.FTZ R2, R95.reuse, UR5 ;  /* 0x000000055f027c20 */ /* 0x040fe20008410000 */
[----:B------:R-:W-:-:S03]  /*ab10*/  FSETP.NEU.FTZ.AND P3, PT, R95, -INF , PT ;  /* 0xff8000005f00780b */ /* 0x000fc60003f7d000 */
[----:B------:R-:W2:Y:S01]  /*ab20*/  SHFL.BFLY PT, R5, R0, 0x1, 0x1f ;  /* 0x0c201f0000057f89 */ /* 0x000ea200000e0000 */
[----:B------:R-:W-:Y:S02]  /*ab30*/  FSEL R2, R2, RZ, P3 ;  /* 0x000000ff02027208 */ /* 0x000fe40001800000 */
[----:B------:R-:W-:-:S05]  /*ab40*/  FSEL R6, R95, RZ, P3 ;  /* 0x000000ff5f067208 */ /* 0x000fca0001800000 */
[----:B------:R-:W-:Y:S01]  /*ab50*/  FADD.FTZ R6, R36, -R6 ;  /* 0x8000000624067221 */ /* 0x000fe20000010000 */
[----:B-1----:R-:W-:-:S03]  /*ab60*/  FFMA.FTZ R4, R63, UR5, -R10 ;  /* 0x000000053f047c23 */ /* 0x002fc6000801080a */
[----:B------:R-:W-:Y:S01]  /*ab70*/  FMUL.FTZ R6, R6, UR5 ;  /* 0x0000000506067c20 */ /* 0x000fe20008410000 */
[----:B------:R1:W-:Y:S08]  /*ab80*/  MUFU.EX2 R205, R4 ;  /* 0x0000000400cd7308 */ /* 0x0003f00000000800 */
[----:B------:R-:W3:Y:S01]  /*ab90*/  MUFU.EX2 R112, R6 ;  /* 0x0000000600707308 */ /* 0x000ee20000000800 */
[----:B-1----:R-:W-:-:S07]  /*aba0*/  FFMA.FTZ R4, R60, UR5, -R10 ;  /* 0x000000053c047c23 */ /* 0x002fce000801080a */
[----:B------:R1:W-:Y:S01]  /*abb0*/  MUFU.EX2 R209, R4 ;  /* 0x0000000400d17308 */ /* 0x0003e20000000800 */
[-C--:B---3--:R-:W-:Y:S01]  /*abc0*/  FMUL.FTZ R136, R136, R112.reuse ;  /* 0x0000007088887220 */ /* 0x088fe20000410000 */
[-C--:B------:R-:W-:Y:S01]  /*abd0*/  FMUL.FTZ R137, R137, R112.reuse ;  /* 0x0000007089897220 */ /* 0x080fe20000410000 */
[-C--:B------:R-:W-:Y:S01]  /*abe0*/  FMUL.FTZ R144, R144, R112.reuse ;  /* 0x0000007090907220 */ /* 0x080fe20000410000 */
[-C--:B------:R-:W-:Y:S01]  /*abf0*/  FMUL.FTZ R145, R145, R112.reuse ;  /* 0x0000007091917220 */ /* 0x080fe20000410000 */
[-C--:B------:R-:W-:Y:S01]  /*ac00*/  FMUL.FTZ R156, R156, R112.reuse ;  /* 0x000000709c9c7220 */ /* 0x080fe20000410000 */
[-C--:B------:R-:W-:Y:S01]  /*ac10*/  FMUL.FTZ R157, R157, R112.reuse ;  /* 0x000000709d9d7220 */ /* 0x080fe20000410000 */
[-C--:B------:R-:W-:Y:S01]  /*ac20*/  FMUL.FTZ R160, R160, R112.reuse ;  /* 0x00000070a0a07220 */ /* 0x080fe20000410000 */
[----:B------:R-:W-:Y:S01]  /*ac30*/  FMUL.FTZ R161, R161, R112 ;  /* 0x00000070a1a17220 */ /* 0x000fe20000410000 */
        /* <DEDUP_REMOVED lines=9> */
[----:B--2---:R-:W-:Y:S01]  /*acd0*/  FMNMX.FTZ R78, R0, R5, !PT ;  /* 0x00000005004e7209 */ /* 0x004fe20007810000 */
[----:B------:R-:W-:-:S04]  /*ace0*/  FFMA.FTZ R0, R20, UR5, -R2 ;  /* 0x0000000514007c23 */ /* 0x000fc80008010802 */
[----:B------:R1:W-:Y:S01]  /*acf0*/  MUFU.EX2 R192, R4 ;  /* 0x0000000400c07308 */ /* 0x0003e20000000800 */
[----:B------:R-:W-:-:S04]  /*ad00*/  FSETP.NEU.FTZ.AND P2, PT, R78, -INF , PT ;  /* 0xff8000004e00780b */ /* 0x000fc80003f5d000 */
[----:B------:R-:W-:-:S03]  /*ad10*/  FSEL R5, R78, RZ, P2 ;  /* 0x000000ff4e057208 */ /* 0x000fc60001000000 */
[----:B------:R2:W-:Y:S02]  /*ad20*/  MUFU.EX2 R194, R0 ;  /* 0x0000000000c27308 */ /* 0x0005e40000000800 */
[----:B------:R-:W-:-:S04]  /*ad30*/  FADD.FTZ R3, R3, -R5 ;  /* 0x8000000503037221 */ /* 0x000fc80000010000 */
[----:B------:R-:W-:Y:S01]  /*ad40*/  FMUL.FTZ R3, R3, UR5 ;  /* 0x0000000503037c20 */ /* 0x000fe20008410000 */
[----:B-1----:R-:W-:-:S03]  /*ad50*/  FFMA.FTZ R4, R21, UR5, -R2 ;  /* 0x0000000515047c23 */ /* 0x002fc60008010802 */
[----:B------:R1:W3:Y:S01]  /*ad60*/  MUFU.EX2 R110, R3 ;  /* 0x00000003006e7308 */ /* 0x0002e20000000800 */
[----:B------:R-:W-:Y:S01]  /*ad70*/  LDSM.16.MT88.4 R20, [R186+0x4400] ;  /* 0x00440000ba14783b */ /* 0x000fe20000004200 */
[----:B--2---:R-:W-:-:S06]  /*ad80*/  FMUL.FTZ R0, R78, UR5 ;  /* 0x000000054e007c20 */ /* 0x004fcc0008410000 */
[----:B------:R2:W4:Y:S01]  /*ad90*/  MUFU.EX2 R193, R4 ;  /* 0x0000000400c17308 */ /* 0x0005220000000800 */
[----:B------:R-:W-:Y:S01]  /*ada0*/  FSEL R0, R0, RZ, P2 ;  /* 0x000000ff00007208 */ /* 0x000fe20001000000 */
[----:B-1----:R-:W-:Y:S01]  /*adb0*/  FFMA.FTZ R3, R66, UR5, -R2 ;  /* 0x0000000542037c23 */ /* 0x002fe20008010802 */
[-C--:B---3--:R-:W-:Y:S01]  /*adc0*/  FMUL.FTZ R138, R138, R110.reuse ;  /* 0x0000006e8a8a7220 */ /* 0x088fe20000410000 */
[-C--:B------:R-:W-:Y:S01]  /*add0*/  FMUL.FTZ R139, R139, R110.reuse ;  /* 0x0000006e8b8b7220 */ /* 0x080fe20000410000 */
[----:B------:R-:W-:-:S03]  /*ade0*/  FMUL.FTZ R146, R146, R110 ;  /* 0x0000006e92927220 */ /* 0x000fc60000410000 */
[----:B------:R1:W-:Y:S01]  /*adf0*/  MUFU.EX2 R191, R3 ;  /* 0x0000000300bf7308 */ /* 0x0003e20000000800 */
[-C--:B------:R-:W-:Y:S01]  /*ae00*/  FMUL.FTZ R147, R147, R110.reuse ;  /* 0x0000006e93937220 */ /* 0x080fe20000410000 */
[-C--:B------:R-:W-:Y:S01]  /*ae10*/  FMUL.FTZ R158, R158, R110.reuse ;  /* 0x0000006e9e9e7220 */ /* 0x080fe20000410000 */
[-C--:B------:R-:W-:Y:S01]  /*ae20*/  FMUL.FTZ R159, R159, R110.reuse ;  /* 0x0000006e9f9f7220 */ /* 0x080fe20000410000 */
[----:B--2---:R-:W-:Y:S01]  /*ae30*/  FFMA.FTZ R4, R19, UR5, -R2 ;  /* 0x0000000513047c23 */ /* 0x004fe20008010802 */
[----:B----4-:R-:W-:Y:S01]  /*ae40*/  F2FP.BF16.F32.PACK_AB R6, R194, R193 ;  /* 0x000000c1c206723e */ /* 0x010fe200000010ff */
[----:B------:R-:W2:Y:S01]  /*ae50*/  LDSM.16.MT88.4 R16, [R184+0x4000] ;  /* 0x00400000b810783b */ /* 0x000ea20000004200 */
[-C--:B------:R-:W-:Y:S01]  /*ae60*/  FMUL.FTZ R162, R162, R110.reuse ;  /* 0x0000006ea2a27220 */ /* 0x080fe20000410000 */
[----:B------:R3:W-:Y:S01]  /*ae70*/  MUFU.EX2 R195, R4 ;  /* 0x0000000400c37308 */ /* 0x0007e20000000800 */
[----:B------:R-:W-:Y:S01]  /*ae80*/  FMUL.FTZ R163, R163, R110 ;  /* 0x0000006ea3a37220 */ /* 0x000fe20000410000 */
[----:B------:R-:W-:Y:S01]  /*ae90*/  FFMA.FTZ R9, R67, UR5, -R0 ;  /* 0x0000000543097c23 */ /* 0x000fe20008010800 */
[----:B------:R-:W-:Y:S01]  /*aea0*/  IMAD.MOV.U32 R67, RZ, RZ, R176 ;  /* 0x000000ffff437224 */ /* 0x000fe200078e00b0 */
[----:B------:R-:W-:-:S04]  /*aeb0*/  MOV R66, R33 ;  /* 0x0000002100427202 */ /* 0x000fc80000000f00 */
[----:B------:R4:W-:Y:S01]  /*aec0*/  MUFU.EX2 R176, R9 ;  /* 0x0000000900b07308 */ /* 0x0009e20000000800 */
[----:B-1----:R-:W-:Y:S01]  /*aed0*/  FFMA.FTZ R3, R64, UR5, -R2 ;  /* 0x0000000540037c23 */ /* 0x002fe20008010802 */
[----:B------:R-:W-:-:S06]  /*aee0*/  IMAD.MOV.U32 R64, RZ, RZ, R12 ;  /* 0x000000ffff407224 */ /* 0x000fcc00078e000c */
[----:B------:R1:W-:Y:S01]  /*aef0*/  MUFU.EX2 R190, R3 ;  /* 0x0000000300be7308 */ /* 0x0003e20000000800 */
[----:B---3--:R-:W-:-:S07]  /*af00*/  FFMA.FTZ R4, R7, UR5, -R2 ;  /* 0x0000000507047c23 */ /* 0x008fce0008010802 */
[----:B------:R3:W-:Y:S01]  /*af10*/  MUFU.EX2 R197, R4 ;  /* 0x0000000400c57308 */ /* 0x0007e20000000800 */
[----:B----4-:R-:W-:Y:S01]  /*af20*/  MOV R9, R119 ;  /* 0x0000007700097202 */ /* 0x010fe20000000f00 */
[----:B-1----:R-:W-:-:S04]  /*af30*/  FADD.FTZ R3, R37, -R8 ;  /* 0x8000000825037221 */ /* 0x002fc80000010000 */
[----:B------:R-:W-:Y:S01]  /*af40*/  FMUL.FTZ R3, R3, UR5 ;  /* 0x0000000503037c20 */ /* 0x000fe20008410000 */
[----:B---3--:R-:W-:-:S04]  /*af50*/  FFMA.FTZ R4, R87, UR5, -R0 ;  /* 0x0000000557047c23 */ /* 0x008fc80008010800 */
[----:B------:R1:W-:Y:S02]  /*af60*/  MUFU.EX2 R173, R4 ;  /* 0x0000000400ad7308 */ /* 0x0003e40000000800 */
[----:B-1----:R-:W-:-:S06]  /*af70*/  FFMA.FTZ R4, R86, UR5, -R0 ;  /* 0x0000000556047c23 */ /* 0x002fcc0008010800 */
[----:B------:R1:W3:Y:S08]  /*af80*/  MUFU.EX2 R86, R3 ;  /* 0x0000000300567308 */ /* 0x0002f00000000800 */
[----:B------:R4:W5:Y:S01]  /*af90*/  MUFU.EX2 R178, R4 ;  /* 0x0000000400b27308 */ /* 0x0009620000000800 */
[----:B-1----:R-:W-:Y:S01]  /*afa0*/  FFMA.FTZ R3, R68, UR5, -R0 ;  /* 0x0000000544037c23 */ /* 0x002fe20008010800 */
[-C--:B---3--:R-:W-:Y:S01]  /*afb0*/  FMUL.FTZ R154, R154, R86.reuse ;  /* 0x000000569a9a7220 */ /* 0x088fe20000410000 */
[-C--:B------:R-:W-:Y:S01]  /*afc0*/  FMUL.FTZ R155, R155, R86.reuse ;  /* 0x000000569b9b7220 */ /* 0x080fe20000410000 */
[----:B------:R-:W-:-:S04]  /*afd0*/  FMUL.FTZ R166, R166, R86 ;  /* 0x00000056a6a67220 */ /* 0x000fc80000410000 */
[----:B------:R1:W-:Y:S01]  /*afe0*/  MUFU.EX2 R170, R3 ;  /* 0x0000000300aa7308 */ /* 0x0003e20000000800 */
[-C--:B------:R-:W-:Y:S01]  /*aff0*/  FMUL.FTZ R167, R167, R86.reuse ;  /* 0x00000056a7a77220 */ /* 0x080fe20000410000 */
[-C--:B------:R-:W-:Y:S01]  /*b000*/  FMUL.FTZ R142, R142, R86.reuse ;  /* 0x000000568e8e7220 */ /* 0x080fe20000410000 */
[-C--:B------:R-:W-:Y:S01]  /*b010*/  FMUL.FTZ R143, R143, R86.reuse ;  /* 0x000000568f8f7220 */ /* 0x080fe20000410000 */
[--C-:B----4-:R-:W-:Y:S01]  /*b020*/  FFMA.FTZ R4, R54, UR5, -R0.reuse ;  /* 0x0000000536047c23 */ /* 0x110fe20008010800 */
[----:B-----5:R-:W-:Y:S01]  /*b030*/  F2FP.BF16.F32.PACK_AB R5, R178, R173 ;  /* 0x000000adb205723e */ /* 0x020fe200000010ff */
[-C--:B------:R-:W-:Y:S01]  /*b040*/  FMUL.FTZ R150, R150, R86.reuse ;  /* 0x0000005696967220 */ /* 0x080fe20000410000 */
[----:B------:R-:W-:Y:S01]  /*b050*/  FMUL.FTZ R151, R151, R86 ;  /* 0x0000005697977220 */ /* 0x000fe20000410000 */
[----:B------:R3:W-:Y:S01]  /*b060*/  MUFU.EX2 R180, R4 ;  /* 0x0000000400b47308 */ /* 0x0007e20000000800 */
[--C-:B-1----:R-:W-:Y:S01]  /*b070*/  FFMA.FTZ R3, R69, UR5, -R0.reuse ;  /* 0x0000000545037c23 */ /* 0x102fe20008010800 */
[----:B---3--:R-:W-:-:S06]  /*b080*/  FFMA.FTZ R4, R58, UR5, -R0 ;  /* 0x000000053a047c23 */ /* 0x008fcc0008010800 */
[----:B------:R1:W3:Y:S02]  /*b090*/  MUFU.EX2 R183, R4 ;  /* 0x0000000400b77308 */ /* 0x0002e40000000800 */
[----:B-1----:R-:W-:Y:S02]  /*b0a0*/  FSEL R4, R135, RZ, P1 ;  /* 0x000000ff87047208 */ /* 0x002fe40000800000 */
[----:B---3--:R-:W-:-:S03]  /*b0b0*/  F2FP.BF16.F32.PACK_AB R7, R183, R180 ;  /* 0x000000b4b707723e */ /* 0x008fc600000010ff */
[----:B------:R-:W-:Y:S01]  /*b0c0*/  FADD.FTZ R12, R38, -R4 ;  /* 0x80000004260c7221 */ /* 0x000fe20000010000 */
[----:B------:R-:W-:-:S03]  /*b0d0*/  F2FP.BF16.F32.PACK_AB R4, R192, R179 ;  /* 0x000000b3c004723e */ /* 0x000fc600000010ff */
[----:B------:R-:W-:-:S04]  /*b0e0*/  FMUL.FTZ R8, R12, UR5 ;  /* 0x000000050c087c20 */ /* 0x000fc80008410000 */
[----:B--2---:R-:W-:Y:S01]  /*b0f0*/  HMMA.16816.F32.BF16 R36, R4, R16, R136 ;  /* 0x000000100424723c */ /* 0x004fe20000041888 */
[----:B------:R-:W-:Y:S01]  /*b100*/  IMAD.MOV.U32 R137, RZ, RZ, R121 ;  /* 0x000000ffff897224 */ /* 0x000fe200078e0079 */
[----:B------:R-:W1:Y:S01]  /*b110*/  MUFU.EX2 R87, R8 ;  /* 0x0000000800577308 */ /* 0x000e620000000800 */
[----:B------:R-:W-:Y:S01]  /*b120*/  IMAD.MOV.U32 R121, RZ, RZ, R169 ;  /* 0x000000ffff797224 */ /* 0x000fe200078e00a9 */
[----:B------:R-:W-:Y:S01]  /*b130*/  MOV R139, R168 ;  /* 0x000000a8008b7202 */ /* 0x000fe20000000f00 */
[----:B------:R-:W-:-:S03]  /*b140*/  IMAD.MOV.U32 R138, RZ, RZ, R125 ;  /* 0x000000ffff8a7224 */ /* 0x000fc600078e007d */
[C---:B------:R-:W-:Y:S02]  /*b150*/  HMMA.16816.F32.BF16 R32, R4.reuse, R18, R144 ;  /* 0x000000120420723c */ /* 0x040fe40000041890 */
[----:B------:R2:W-:Y:S06]  /*b160*/  MUFU.EX2 R169, R3 ;  /* 0x0000000300a97308 */ /* 0x0005ec0000000800 */
[----:B------:R-:W-:Y:S01]  /*b170*/  HMMA.16816.F32.BF16 R44, R4, R28, R156 ;  /* 0x0000001c042c723c */ /* 0x000fe2000004189c */
[-C--:B-1----:R-:W-:Y:S01]  /*b180*/  FMUL.FTZ R152, R152, R87.reuse ;  /* 0x0000005798987220 */ /* 0x082fe20000410000 */
[-C--:B------:R-:W-:Y:S01]  /*b190*/  FMUL.FTZ R153, R153, R87.reuse ;  /* 0x0000005799997220 */ /* 0x080fe20000410000 */
[-C--:B------:R-:W-:Y:S01]  /*b1a0*/  FMUL.FTZ R164, R164, R87.reuse ;  /* 0x00000057a4a47220 */ /* 0x080fe20000410000 */
[-C--:B------:R-:W-:Y:S01]  /*b1b0*/  FMUL.FTZ R165, R165, R87.reuse ;  /* 0x00000057a5a57220 */ /* 0x080fe20000410000 */
[----:B------:R-:W-:-:S03]  /*b1c0*/  FMUL.FTZ R140, R140, R87 ;  /* 0x000000578c8c7220 */ /* 0x000fc60000410000 */
[----:B------:R-:W-:Y:S01]  /*b1d0*/  HMMA.16816.F32.BF16 R40, R4, R30, R160 ;  /* 0x0000001e0428723c */ /* 0x000fe200000418a0 */
[----:B------:R-:W-:Y:S01]  /*b1e0*/  F2FP.BF16.F32.PACK_AB R4, R65, R244 ;  /* 0x000000f44104723e */ /* 0x000fe200000010ff */
[-C--:B------:R-:W-:Y:S01]  /*b1f0*/  FMUL.FTZ R141, R141, R87.reuse ;  /* 0x000000578d8d7220 */ /* 0x080fe20000410000 */
[----:B--2---:R-:W-:Y:S01]  /*b200*/  FFMA.FTZ R3, R70, UR5, -R0 ;  /* 0x0000000546037c23 */ /* 0x004fe20008010800 */
[----:B------:R-:W-:Y:S01]  /*b210*/  F2FP.BF16.F32.PACK_AB R5, R221, R198 ;  /* 0x000000c6dd05723e */ /* 0x000fe200000010ff */
[----:B------:R-:W-:Y:S01]  /*b220*/  FMUL.FTZ R148, R148, R87 ;  /* 0x0000005794947220 */ /* 0x000fe20000410000 */
[----:B------:R-:W-:Y:S01]  /*b230*/  F2FP.BF16.F32.PACK_AB R6, R67, R64 ;  /* 0x000000404306723e */ /* 0x000fe200000010ff */
[----:B------:R1:W2:Y:S01]  /*b240*/  MUFU.EX2 R168, R3 ;  /* 0x0000000300a87308 */ /* 0x0002a20000000800 */
[----:B------:R-:W-:Y:S01]  /*b250*/  F2FP.BF16.F32.PACK_AB R7, R222, R219 ;  /* 0x000000dbde07723e */ /* 0x000fe200000010ff */
[----:B------:R-:W-:Y:S01]  /*b260*/  FMUL.FTZ R149, R149, R87 ;  /* 0x0000005795957220 */ /* 0x000fe20000410000 */
[----:B------:R-:W-:-:S05]  /*b270*/  FFMA.FTZ R8, R223, UR5, -R10 ;  /* 0x00000005df087c23 */ /* 0x000fca000801080a */
[C---:B------:R-:W-:Y:S01]  /*b280*/  HMMA.16816.F32.BF16 R152, R4.reuse, R28, R152 ;  /* 0x0000001c0498723c */ /* 0x040fe20000041898 */
[----:B------:R-:W-:Y:S07]  /*b290*/  MUFU.EX2 R8, R8 ;  /* 0x0000000800087308 */ /* 0x000fee0000000800 */
[----:B------:R-:W-:Y:S01]  /*b2a0*/  HMMA.16816.F32.BF16 R28, R4, R30, R164 ;  /* 0x0000001e041c723c */ /* 0x000fe200000418a4 */
[----:B-1----:R-:W-:Y:S01]  /*b2b0*/  FFMA.FTZ R3, R88, UR5, -R10 ;  /* 0x0000000558037c23 */ /* 0x002fe2000801080a */
[----:B------:R-:W-:Y:S01]  /*b2c0*/  MOV R167, R121 ;  /* 0x0000007900a77202 */ /* 0x000fe20000000f00 */
[----:B------:R-:W-:-:S02]  /*b2d0*/  IMAD.MOV.U32 R166, RZ, RZ, R133 ;  /* 0x000000ffffa67224 */ /* 0x000fc400078e0085 */
[----:B------:R1:W-:Y:S01]  /*b2e0*/  MUFU.EX2 R196, R3 ;  /* 0x0000000300c47308 */ /* 0x0003e20000000800 */
[----:B------:R-:W-:Y:S02]  /*b2f0*/  IMAD.MOV.U32 R165, RZ, RZ, R106 ;  /* 0x000000ffffa57224 */ /* 0x000fe400078e006a */
[----:B------:R-:W-:Y:S01]  /*b300*/  HMMA.16816.F32.BF16 R56, R4, R16, R140 ;  /* 0x000000100438723c */ /* 0x000fe2000004188c */
[----:B------:R-:W-:-:S07]  /*b310*/  IMAD.MOV.U32 R164, RZ, RZ, R64 ;  /* 0x000000ffffa47224 */ /* 0x000fce00078e0040 */
[----:B------:R-:W-:Y:S01]  /*b320*/  HMMA.16816.F32.BF16 R148, R4, R18, R148 ;  /* 0x000000120494723c */ /* 0x000fe20000041894 */
[----:B------:R-:W-:Y:S01]  /*b330*/  LDSM.16.MT88.4 R16, [R186+0x4800] ;  /* 0x00480000ba10783b */ /* 0x000fe20000004200 */
[----:B------:R-:W-:Y:S02]  /*b340*/  F2FP.BF16.F32.PACK_AB R4, R197, R195 ;  /* 0x000000c3c504723e */ /* 0x000fe400000010ff */
[----:B------:R-:W-:Y:S01]  /*b350*/  F2FP.BF16.F32.PACK_AB R5, R170, R176 ;  /* 0x000000b0aa05723e */ /* 0x000fe200000010ff */
[--C-:B-1----:R-:W-:Y:S01]  /*b360*/  FFMA.FTZ R3, R15, UR5, -R2.reuse ;  /* 0x000000050f037c23 */ /* 0x102fe20008010802 */
[----:B------:R-:W-:Y:S02]  /*b370*/  F2FP.BF16.F32.PACK_AB R6, R190, R191 ;  /* 0x000000bfbe06723e */ /* 0x000fe400000010ff */
[----:B--2---:R-:W-:Y:S01]  /*b380*/  F2FP.BF16.F32.PACK_AB R7, R168, R169 ;  /* 0x000000a9a807723e */ /* 0x004fe200000010ff */
[----:B------:R1:W-:Y:S06]  /*b390*/  MUFU.EX2 R125, R3 ;  /* 0x00000003007d7308 */ /* 0x0003ec0000000800 */
[C---:B------:R-:W-:Y:S08]  /*b3a0*/  HMMA.16816.F32.BF16 R36, R4.reuse, R24, R36 ;  /* 0x000000180424723c */ /* 0x040ff00000041824 */
[----:B------:R-:W-:Y:S01]  /*b3b0*/  HMMA.16816.F32.BF16 R32, R4, R26, R32 ;  /* 0x0000001a0420723c */ /* 0x000fe20000041820 */
[----:B-1----:R-:W-:-:S04]  /*b3c0*/  FFMA.FTZ R3, R14, UR5, -R2 ;  /* 0x000000050e037c23 */ /* 0x002fc80008010802 */
[----:B------:R1:W2:Y:S03]  /*b3d0*/  MUFU.EX2 R124, R3 ;  /* 0x00000003007c7308 */ /* 0x0002a60000000800 */
[C---:B------:R-:W-:Y:S08]  /*b3e0*/  HMMA.16816.F32.BF16 R44, R4.reuse, R20, R44 ;  /* 0x00000014042c723c */ /* 0x040ff0000004182c */
[----:B------:R-:W-:Y:S01]  /*b3f0*/  HMMA.16816.F32.BF16 R40, R4, R22, R40 ;  /* 0x000000160428723c */ /* 0x000fe20000041828 */
[----:B------:R-:W-:-:S02]  /*b400*/  F2FP.BF16.F32.PACK_AB R4, R137, R139 ;  /* 0x0000008b8904723e */ /* 0x000fc400000010ff */
[----:B------:R-:W-:Y:S02]  /*b410*/  F2FP.BF16.F32.PACK_AB R5, R218, R220 ;  /* 0x000000dcda05723e */ /* 0x000fe400000010ff */
[----:B------:R-:W-:Y:S02]  /*b420*/  F2FP.BF16.F32.PACK_AB R6, R166, R66 ;  /* 0x00000042a606723e */ /* 0x000fe400000010ff */
[----:B------:R-:W-:Y:S01]  /*b430*/  F2FP.BF16.F32.PACK_AB R7, R216, R217 ;  /* 0x000000d9d807723e */ /* 0x000fe200000010ff */
[--C-:B-1----:R-:W-:Y:S02]  /*b440*/  FFMA.FTZ R3, R13, UR5, -R2.reuse ;  /* 0x000000050d037c23 */ /* 0x102fe40008010802 */
[----:B------:R-:W1:Y:S02]  /*b450*/  LDSM.16.MT88.4 R12, [R184+0x4800] ;  /* 0x00480000b80c783b */ /* 0x000e640000004200 */
[----:B------:R3:W-:Y:S02]  /*b460*/  MUFU.EX2 R121, R3 ;  /* 0x0000000300797308 */ /* 0x0007e40000000800 */
[C---:B------:R-:W-:Y:S08]  /*b470*/  HMMA.16816.F32.BF16 R152, R4.reuse, R20, R152 ;  /* 0x000000140498723c */ /* 0x040ff00000041898 */
[----:B------:R-:W-:Y:S01]  /*b480*/  HMMA.16816.F32.BF16 R28, R4, R22, R28 ;  /* 0x00000016041c723c */ /* 0x000fe2000004181c */
[----:B------:R-:W4:Y:S01]  /*b490*/  LDSM.16.MT88.4 R20, [R184+0x4c00] ;  /* 0x004c0000b814783b */ /* 0x000f220000004200 */
[----:B---3--:R-:W-:-:S06]  /*b4a0*/  FFMA.FTZ R3, R72, UR5, -R2 ;  /* 0x0000000548037c23 */ /* 0x008fcc0008010802 */
[C---:B------:R-:W-:Y:S01]  /*b4b0*/  HMMA.16816.F32.BF16 R56, R4.reuse, R24, R56 ;  /* 0x000000180438723c */ /* 0x040fe20000041838 */
[----:B------:R3:W5:Y:S07]  /*b4c0*/  MUFU.EX2 R119, R3 ;  /* 0x0000000300777308 */ /* 0x00076e0000000800 */
[----:B------:R-:W-:Y:S01]  /*b4d0*/  HMMA.16816.F32.BF16 R60, R4, R26, R148 ;  /* 0x0000001a043c723c */ /* 0x000fe20000041894 */
[----:B------:R-:W4:Y:S01]  /*b4e0*/  LDSM.16.MT88.4 R24, [R186+0x4c00] ;  /* 0x004c0000ba18783b */ /* 0x000f220000004200 */
[----:B--2---:R-:W-:-:S03]  /*b4f0*/  F2FP.BF16.F32.PACK_AB R4, R124, R125 ;  /* 0x0000007d7c04723e */ /* 0x004fc600000010ff */
[----:B------:R-:W-:Y:S01]  /*b500*/  LDSM.16.MT88.4 R148, [R184+0x5c00] ;  /* 0x005c0000b894783b */ /* 0x000fe20000004200 */
[----:B---3--:R-:W-:Y:S01]  /*b510*/  FFMA.FTZ R3, R73, UR5, -R0 ;  /* 0x0000000549037c23 */ /* 0x008fe20008010800 */
[----:B-----5:R-:W-:-:S03]  /*b520*/  F2FP.BF16.F32.PACK_AB R6, R119, R121 ;  /* 0x000000797706723e */ /* 0x020fc600000010ff */
        /* <DEDUP_REMOVED lines=26> */
[----:B------:R-:W-:Y:S01]  /*b6d0*/  HMMA.16816.F32.BF16 R60, R4, R14, R60 ;  /* 0x0000000e043c723c */ /* 0x000fe2000004183c */
[----:B------:R-:W-:Y:S01]  /*b6e0*/  LDSM.16.MT88.4 R12, [R184+0x5000] ;  /* 0x00500000b80c783b */ /* 0x000fe20000004200 */
[----:B------:R1:W-:Y:S02]  /*b6f0*/  MUFU.EX2 R90, R3 ;  /* 0x00000003005a7308 */ /* 0x0003e40000000800 */
[----:B-1----:R-:W-:-:S06]  /*b700*/  FFMA.FTZ R3, R82, UR5, -R2 ;  /* 0x0000000552037c23 */ /* 0x002fcc0008010802 */
[----:B------:R1:W-:Y:S02]  /*b710*/  MUFU.EX2 R88, R3 ;  /* 0x0000000300587308 */ /* 0x0003e40000000800 */
[----:B-1----:R-:W-:-:S06]  /*b720*/  FFMA.FTZ R3, R83, UR5, -R0 ;  /* 0x0000000553037c23 */ /* 0x002fcc0008010800 */
[----:B------:R1:W-:Y:S02]  /*b730*/  MUFU.EX2 R82, R3 ;  /* 0x0000000300527308 */ /* 0x0003e40000000800 */
[----:B-1----:R-:W-:-:S06]  /*b740*/  FFMA.FTZ R3, R84, UR5, -R0 ;  /* 0x0000000554037c23 */ /* 0x002fcc0008010800 */
[----:B------:R1:W3:Y:S02]  /*b750*/  MUFU.EX2 R83, R3 ;  /* 0x0000000300537308 */ /* 0x0002e40000000800 */
[----:B-1----:R-:W-:Y:S01]  /*b760*/  FFMA.FTZ R3, R85, UR5, -R0 ;  /* 0x0000000555037c23 */ /* 0x002fe20008010800 */
[----:B------:R-:W-:-:S05]  /*b770*/  MOV R85, R51 ;  /* 0x0000003300557202 */ /* 0x000fca0000000f00 */
[----:B------:R1:W-:Y:S02]  /*b780*/  MUFU.EX2 R81, R3 ;  /* 0x0000000300517308 */ /* 0x0003e40000000800 */
[----:B-1----:R-:W-:Y:S01]  /*b790*/  FFMA.FTZ R3, R89, UR5, -R0 ;  /* 0x0000000559037c23 */ /* 0x002fe20008010800 */
[----:B------:R-:W-:-:S05]  /*b7a0*/  IMAD.MOV.U32 R89, RZ, RZ, R48 ;  /* 0x000000ffff597224 */ /* 0x000fca00078e0030 */
[----:B------:R1:W5:Y:S02]  /*b7b0*/  MUFU.EX2 R80, R3 ;  /* 0x0000000300507308 */ /* 0x0003640000000800 */
[----:B-1----:R-:W-:Y:S01]  /*b7c0*/  FFMA.FTZ R3, R99, UR5, -R10 ;  /* 0x0000000563037c23 */ /* 0x002fe2000801080a */
[----:B------:R-:W-:-:S05]  /*b7d0*/  MOV R99, R50 ;  /* 0x0000003200637202 */ /* 0x000fca0000000f00 */
[----:B------:R1:W-:Y:S02]  /*b7e0*/  MUFU.EX2 R84, R3 ;  /* 0x0000000300547308 */ /* 0x0003e40000000800 */
[----:B-1----:R-:W-:Y:S01]  /*b7f0*/  FFMA.FTZ R3, R91, UR5, -R2 ;  /* 0x000000055b037c23 */ /* 0x002fe20008010802 */
[----:B------:R-:W-:Y:S02]  /*b800*/  IMAD.MOV.U32 R91, RZ, RZ, R49 ;  /* 0x000000ffff5b7224 */ /* 0x000fe400078e0031 */
[----:B------:R-:W-:Y:S03]  /*b810*/  HMMA.16816.F32.BF16 R48, R4, R18, R28 ;  /* 0x000000120430723c */ /* 0x000fe6000004181c */
[----:B------:R1:W-:Y:S01]  /*b820*/  MUFU.EX2 R79, R3 ;  /* 0x00000003004f7308 */ /* 0x0003e20000000800 */
[----:B------:R-:W1:Y:S01]  /*b830*/  LDSM.16.MT88.4 R16, [R186+0x5000] ;  /* 0x00500000ba10783b */ /* 0x000e620000004200 */
[----:B--2---:R-:W-:-:S02]  /*b840*/  F2FP.BF16.F32.PACK_AB R4, R103, R106 ;  /* 0x0000006a6704723e */ /* 0x004fc400000010ff */
[----:B---3--:R-:W-:Y:S02]  /*b850*/  F2FP.BF16.F32.PACK_AB R5, R83, R82 ;  /* 0x000000525305723e */ /* 0x008fe400000010ff */
[----:B------:R-:W-:Y:S02]  /*b860*/  F2FP.BF16.F32.PACK_AB R6, R88, R90 ;  /* 0x0000005a5806723e */ /* 0x000fe400000010ff */
[----:B-----5:R-:W-:-:S07]  /*b870*/  F2FP.BF16.F32.PACK_AB R7, R80, R81 ;  /* 0x000000515007723e */ /* 0x020fce00000010ff */
[----:B----4-:R-:W-:Y:S01]  /*b880*/  HMMA.16816.F32.BF16 R52, R4, R20, R36 ;  /* 0x000000140434723c */ /* 0x010fe20000041824 */
[----:B-1----:R-:W-:Y:S01]  /*b890*/  FFMA.FTZ R3, R92, UR5, -R2 ;  /* 0x000000055c037c23 */ /* 0x002fe20008010802 */
[----:B------:R-:W-:-:S03]  /*b8a0*/  IMAD.MOV.U32 R92, RZ, RZ, R138 ;  /* 0x000000ffff5c7224 */ /* 0x000fc600078e008a */
[----:B------:R1:W2:Y:S03]  /*b8b0*/  MUFU.EX2 R77, R3 ;  /* 0x00000003004d7308 */ /* 0x0002a60000000800 */
[C---:B------:R-:W-:Y:S08]  /*b8c0*/  HMMA.16816.F32.BF16 R36, R4.reuse, R22, R32 ;  /* 0x000000160424723c */ /* 0x040ff00000041820 */
[----:B------:R-:W-:Y:S01]  /*b8d0*/  HMMA.16816.F32.BF16 R32, R4, R24, R44 ;  /* 0x000000180420723c */ /* 0x000fe2000004182c */
[----:B-1----:R-:W-:-:S07]  /*b8e0*/  FFMA.FTZ R3, R93, UR5, -R2 ;  /* 0x000000055d037c23 */ /* 0x002fce0008010802 */
[----:B------:R-:W-:Y:S01]  /*b8f0*/  HMMA.16816.F32.BF16 R28, R4, R26, R40 ;  /* 0x0000001a041c723c */ /* 0x000fe20000041828 */
[----:B------:R-:W-:Y:S01]  /*b900*/  F2FP.BF16.F32.PACK_AB R4, R99, R91 ;  /* 0x0000005b6304723e */ /* 0x000fe200000010ff */
[----:B------:R-:W-:Y:S01]  /*b910*/  IMAD.MOV.U32 R93, RZ, RZ, R9 ;  /* 0x000000ffff5d7224 */ /* 0x000fe200078e0009 */
[----:B------:R1:W-:Y:S01]  /*b920*/  MUFU.EX2 R76, R3 ;  /* 0x00000003004c7308 */ /* 0x0003e20000000800 */
[----:B------:R-:W-:Y:S01]  /*b930*/  F2FP.BF16.F32.PACK_AB R5, R206, R211 ;  /* 0x000000d3ce05723e */ /* 0x000fe200000010ff */
[----:B------:R-:W-:Y:S01]  /*b940*/  FFMA.FTZ R9, R242, UR5, -R10 ;  /* 0x00000005f2097c23 */ /* 0x000fe2000801080a */
[----:B------:R-:W-:Y:S02]  /*b950*/  F2FP.BF16.F32.PACK_AB R6, R85, R89 ;  /* 0x000000595506723e */ /* 0x000fe400000010ff */
[----:B------:R-:W-:-:S03]  /*b960*/  F2FP.BF16.F32.PACK_AB R7, R201, R203 ;  /* 0x000000cbc907723e */ /* 0x000fc600000010ff */
[----:B------:R-:W-:Y:S04]  /*b970*/  MUFU.EX2 R9, R9 ;  /* 0x0000000900097308 */ /* 0x000fe80000000800 */
[----:B------:R-:W-:Y:S01]  /*b980*/  HMMA.16816.F32.BF16 R40, R4, R20, R56 ;  /* 0x000000140428723c */ /* 0x000fe20000041838 */
[----:B-1----:R-:W-:Y:S01]  /*b990*/  FFMA.FTZ R3, R94, UR5, -R2 ;  /* 0x000000055e037c23 */ /* 0x002fe20008010802 */
[----:B------:R-:W-:-:S06]  /*b9a0*/  MOV R94, R66 ;  /* 0x00000042005e7202 */ /* 0x000fcc0000000f00 */
[C---:B------:R-:W-:Y:S01]  /*b9b0*/  HMMA.16816.F32.BF16 R56, R4.reuse, R22, R60 ;  /* 0x000000160438723c */ /* 0x040fe2000004183c */
[----:B------:R1:W3:Y:S01]  /*b9c0*/  MUFU.EX2 R74, R3 ;  /* 0x00000003004a7308 */ /* 0x0002e20000000800 */
[----:B------:R-:W4:Y:S06]  /*b9d0*/  LDSM.16.MT88.4 R20, [R184+0x5400] ;  /* 0x00540000b814783b */ /* 0x000f2c0000004200 */
[C---:B------:R-:W-:Y:S08]  /*b9e0*/  HMMA.16816.F32.BF16 R152, R4.reuse, R24, R152 ;  /* 0x000000180498723c */ /* 0x040ff00000041898 */
[----:B------:R-:W-:Y:S01]  /*b9f0*/  HMMA.16816.F32.BF16 R44, R4, R26, R48 ;  /* 0x0000001a042c723c */ /* 0x000fe20000041830 */
[----:B------:R-:W5:Y:S01]  /*ba00*/  LDSM.16.MT88.4 R24, [R186+0x5400] ;  /* 0x00540000ba18783b */ /* 0x000f620000004200 */
[----:B-1----:R-:W-:Y:S01]  /*ba10*/  FFMA.FTZ R3, R96, UR5, -R0 ;  /* 0x0000000560037c23 */ /* 0x002fe20008010800 */
[----:B------:R-:W-:Y:S01]  /*ba20*/  IMAD.MOV.U32 R96, RZ, RZ, R65 ;  /* 0x000000ffff607224 */ /* 0x000fe200078e0041 */
[----:B--2---:R-:W-:-:S02]  /*ba30*/  F2FP.BF16.F32.PACK_AB R4, R77, R79 ;  /* 0x0000004f4d04723e */ /* 0x004fc400000010ff */
[----:B------:R1:W-:Y:S01]  /*ba40*/  MUFU.EX2 R72, R3 ;  /* 0x0000000300487308 */ /* 0x0003e20000000800 */
[----:B---3--:R-:W-:Y:S01]  /*ba50*/  F2FP.BF16.F32.PACK_AB R6, R74, R76 ;  /* 0x0000004c4a06723e */ /* 0x008fe200000010ff */
[----:B-1----:R-:W-:Y:S01]  /*ba60*/  FFMA.FTZ R3, R97, UR5, -R0 ;  /* 0x0000000561037c23 */ /* 0x002fe20008010800 */
[----:B------:R-:W-:-:S05]  /*ba70*/  MOV R97, R166 ;  /* 0x000000a600617202 */ /* 0x000fca0000000f00 */
[----:B------:R1:W2:Y:S02]  /*ba80*/  MUFU.EX2 R73, R3 ;  /* 0x0000000300497308 */ /* 0x0002a40000000800 */
[----:B-1----:R-:W-:Y:S01]  /*ba90*/  FFMA.FTZ R3, R98, UR5, -R0 ;  /* 0x0000000562037c23 */ /* 0x002fe20008010800 */
[----:B--2---:R-:W-:Y:S02]  /*baa0*/  F2FP.BF16.F32.PACK_AB R5, R73, R72 ;  /* 0x000000484905723e */ /* 0x004fe400000010ff */
[----:B------:R-:W-:-:S03]  /*bab0*/  MOV R98, R94 ;  /* 0x0000005e00627202 */ /* 0x000fc60000000f00 */
[----:B------:R1:W-:Y:S01]  /*bac0*/  MUFU.EX2 R71, R3 ;  /* 0x0000000300477308 */ /* 0x0003e20000000800 */
[----:B------:R-:W-:Y:S02]  /*bad0*/  IMAD.MOV.U32 R94, RZ, RZ, R165 ;  /* 0x000000ffff5e7224 */ /* 0x000fe400078e00a5 */
[----:B-1----:R-:W-:Y:S01]  /*bae0*/  FFMA.FTZ R3, R100, UR5, -R0 ;  /* 0x0000000564037c23 */ /* 0x002fe20008010800 */
[----:B------:R-:W-:-:S04]  /*baf0*/  MOV R100, R137 ;  /* 0x0000008900647202 */ /* 0x000fc80000000f00 */
[----:B------:R1:W2:Y:S02]  /*bb00*/  MUFU.EX2 R70, R3 ;  /* 0x0000000300467308 */ /* 0x0002a40000000800 */
[----:B-1----:R-:W-:Y:S01]  /*bb10*/  FFMA.FTZ R3, R130, UR5, -R10 ;  /* 0x0000000582037c23 */ /* 0x002fe2000801080a */
[----:B--2---:R-:W-:Y:S02]  /*bb20*/  F2FP.BF16.F32.PACK_AB R7, R70, R71 ;  /* 0x000000474607723e */ /* 0x004fe400000010ff */
[----:B------:R-:W-:-:S03]  /*bb30*/  MOV R130, R139 ;  /* 0x0000008b00827202 */ /* 0x000fc60000000f00 */
[----:B------:R1:W-:Y:S02]  /*bb40*/  MUFU.EX2 R75, R3 ;  /* 0x00000003004b7308 */ /* 0x0003e40000000800 */
[C---:B------:R-:W-:Y:S08]  /*bb50*/  HMMA.16816.F32.BF16 R48, R4.reuse, R16, R32 ;  /* 0x000000100430723c */ /* 0x040ff00000041820 */
[----:B------:R-:W-:Y:S01]  /*bb60*/  HMMA.16816.F32.BF16 R52, R4, R12, R52 ;  /* 0x0000000c0434723c */ /* 0x000fe20000041834 */
[----:B-1----:R-:W-:Y:S01]  /*bb70*/  FFMA.FTZ R3, R102, UR5, -R2 ;  /* 0x0000000566037c23 */ /* 0x002fe20008010802 */
[----:B------:R-:W-:-:S06]  /*bb80*/  MOV R102, R67 ;  /* 0x0000004300667202 */ /* 0x000fcc0000000f00 */
        /* <DEDUP_REMOVED lines=32> */
[C---:B----4-:R-:W-:Y:S08]  /*bd90*/  HMMA.16816.F32.BF16 R136, R4.reuse, R20, R52 ;  /* 0x000000140488723c */ /* 0x050ff00000041834 */
[----:B------:R-:W-:Y:S01]  /*bda0*/  HMMA.16816.F32.BF16 R144, R4, R22, R144 ;  /* 0x000000160490723c */ /* 0x000fe20000041890 */
[----:B-1----:R-:W-:-:S07]  /*bdb0*/  FFMA.FTZ R3, R122, UR5, -R2 ;  /* 0x000000057a037c23 */ /* 0x002fce0008010802 */
[C---:B-----5:R-:W-:Y:S01]  /*bdc0*/  HMMA.16816.F32.BF16 R48, R4.reuse, R24, R48 ;  /* 0x000000180430723c */ /* 0x060fe20000041830 */
        /* <DEDUP_REMOVED lines=49> */
[----:B------:R-:W-:Y:S02]  /*c0e0*/  FFMA.FTZ R10, R249, R87, R244 ;  /* 0x00000057f90a7223 */ /* 0x000fe400000100f4 */
[----:B------:R-:W1:Y:S03]  /*c0f0*/  MUFU.EX2 R249, R11 ;  /* 0x0000000b00f97308 */ /* 0x000e660000000800 */
[----:B------:R-:W-:Y:S01]  /*c100*/  HMMA.16816.F32.BF16 R140, R4, R16, R140 ;  /* 0x00000010048c723c */ /* 0x000fe2000004188c */
[----:B--2---:R-:W-:Y:S01]  /*c110*/  FFMA.FTZ R2, R171, UR5, -R0 ;  /* 0x00000005ab027c23 */ /* 0x004fe20008010800 */
[----:B----4-:R-:W-:-:S03]  /*c120*/  F2FP.BF16.F32.PACK_AB R162, R46, R47 ;  /* 0x0000002f2ea2723e */ /* 0x010fc600000010ff */
[----:B------:R2:W4:Y:S03]  /*c130*/  MUFU.EX2 R11, R3 ;  /* 0x00000003000b7308 */ /* 0x0005260000000800 */
[C---:B------:R-:W-:Y:S05]  /*c140*/  HMMA.16816.F32.BF16 R16, R4.reuse, R18, R40 ;  /* 0x000000120410723c */ /* 0x040fea0000041828 */
[----:B------:R5:W-:Y:S01]  /*c150*/  MUFU.EX2 R45, R2 ;  /* 0x00000002002d7308 */ /* 0x000be20000000800 */
[----:B-1----:R-:W-:Y:S02]  /*c160*/  F2FP.BF16.F32.PACK_AB R166, R249, R230 ;  /* 0x000000e6f9a6723e */ /* 0x002fe400000010ff */
[----:B------:R-:W-:Y:S01]  /*c170*/  HMMA.16816.F32.BF16 R36, R4, R12, R36 ;  /* 0x0000000c0424723c */ /* 0x000fe20000041824 */
[----:B--2---:R-:W-:-:S07]  /*c180*/  FADD.FTZ R3, R221, R21 ;  /* 0x00000015dd037221 */ /* 0x004fce0000010000 */
[----:B------:R-:W-:Y:S01]  /*c190*/  HMMA.16816.F32.BF16 R24, R4, R14, R24 ;  /* 0x0000000e0418723c */ /* 0x000fe20000041818 */
[----:B------:R-:W-:Y:S01]  /*c1a0*/  FADD.FTZ R4, R96, R10 ;  /* 0x0000000a60047221 */ /* 0x000fe20000010000 */
[----:B------:R-:W-:Y:S01]  /*c1b0*/  IMAD.MOV.U32 R96, RZ, RZ, R167 ;  /* 0x000000ffff607224 */ /* 0x000fe200078e00a7 */
[----:B----4-:R-:W-:Y:S02]  /*c1c0*/  F2FP.BF16.F32.PACK_AB R165, R8, R11 ;  /* 0x0000000b08a5723e */ /* 0x010fe400000010ff */
[----:B------:R-:W-:Y:S01]  /*c1d0*/  FADD.FTZ R5, R164, R4 ;  /* 0x00000004a4057221 */ /* 0x000fe20000010000 */
[----:B------:R-:W-:Y:S01]  /*c1e0*/  FADD.FTZ R4, R219, R3 ;  /* 0x00000003db047221 */ /* 0x000fe20000010000 */
[----:B-----5:R-:W-:Y:S01]  /*c1f0*/  FFMA.FTZ R2, R172, UR5, -R0 ;  /* 0x00000005ac027c23 */ /* 0x020fe20008010800 */
[----:B------:R-:W-:Y:S01]  /*c200*/  F2FP.BF16.F32.PACK_AB R164, R232, R233 ;  /* 0x000000e9e8a4723e */ /* 0x000fe200000010ff */
[----:B------:R-:W-:Y:S01]  /*c210*/  FADD.FTZ R5, R102, R5 ;  /* 0x0000000566057221 */ /* 0x000fe20000010000 */
[----:B------:R-:W-:Y:S01]  /*c220*/  F2FP.BF16.F32.PACK_AB R167, R20, R9 ;  /* 0x0000000914a7723e */ /* 0x000fe200000010ff */
[----:B------:R1:W2:Y:S02]  /*c230*/  MUFU.EX2 R44, R2 ;  /* 0x00000002002c7308 */ /* 0x0002a40000000800 */
[----:B------:R-:W-:-:S04]  /*c240*/  FADD.FTZ R5, R130, R5 ;  /* 0x0000000582057221 */ /* 0x000fc80000010000 */
[C---:B------:R-:W-:Y:S08]  /*c250*/  HMMA.16816.F32.BF16 R140, R164.reuse, R148, R140 ;  /* 0x00000094a48c723c */ /* 0x040ff0000004188c */
[----:B---3--:R-:W-:Y:S01]  /*c260*/  HMMA.16816.F32.BF16 R152, R164, R28, R36 ;  /* 0x0000001ca498723c */ /* 0x008fe20000041824 */
[----:B------:R-:W-:Y:S01]  /*c270*/  MOV R36, R95 ;  /* 0x0000005f00247202 */ /* 0x000fe20000000f00 */
[----:B------:R-:W-:-:S02]  /*c280*/  IMAD.MOV.U32 R37, RZ, RZ, R111 ;  /* 0x000000ffff257224 */ /* 0x000fc400078e006f */
[--C-:B-1----:R-:W-:Y:S01]  /*c290*/  FFMA.FTZ R2, R174, UR5, -R0.reuse ;  /* 0x00000005ae027c23 */ /* 0x102fe20008010800 */
[----:B------:R-:W-:Y:S01]  /*c2a0*/  FFMA.FTZ R0, R175, UR5, -R0 ;  /* 0x00000005af007c23 */ /* 0x000fe20008010800 */
[----:B--2---:R-:W-:Y:S02]  /*c2b0*/  F2FP.BF16.F32.PACK_AB R161, R44, R45 ;  /* 0x0000002d2ca1723e */ /* 0x004fe400000010ff */
[----:B------:R1:W-:Y:S01]  /*c2c0*/  MUFU.EX2 R23, R2 ;  /* 0x0000000200177308 */ /* 0x0003e20000000800 */
[----:B------:R-:W-:-:S07]  /*c2d0*/  MOV R38, R135 ;  /* 0x0000008700267202 */ /* 0x000fce0000000f00 */
        /* <DEDUP_REMOVED lines=120> */
[-C--:B------:R-:W-:Y:S01]  /*ca60*/  HMMA.16816.F32.BF16 R160, R160, R30.reuse, R32 ;  /* 0x0000001ea0a0723c */ /* 0x080fe20000041820 */
[----:B------:R-:W-:Y:S01]  /*ca70*/  FADD.FTZ R2, R47, R2 ;  /* 0x000000022f027221 */ /* 0x000fe20000010000 */
[----:B------:R-:W-:Y:S01]  /*ca80*/  FADD.FTZ R0, R23, R0 ;  /* 0x0000000017007221 */ /* 0x000fe20000010000 */
[----:B------:R-:W-:Y:S01]  /*ca90*/  VIMNMX R190, PT, PT, R225, 0x2, !PT ;  /* 0x00000002e1be7848 */ /* 0x000fe20007fe0100 */
[----:B------:R-:W-:Y:S01]  /*caa0*/  FADD.FTZ R250, R20, R3 ;  /* 0x0000000314fa7221 */ /* 0x000fe20000010000 */
[----:B------:R-:W-:Y:S01]  /*cab0*/  FADD.FTZ R249, R249, R4 ;  /* 0x00000004f9f97221 */ /* 0x000fe20000010000 */
[----:B------:R-:W-:Y:S01]  /*cac0*/  FADD.FTZ R252, R46, R2 ;  /* 0x000000022efc7221 */ /* 0x000fe20000010000 */
[----:B------:R-:W-:Y:S01]  /*cad0*/  FADD.FTZ R251, R22, R0 ;  /* 0x0000000016fb7221 */ /* 0x000fe20000010000 */
[----:B------:R-:W-:Y:S01]  /*cae0*/  HMMA.16816.F32.BF16 R164, R164, R30, R24 ;  /* 0x0000001ea4a4723c */ /* 0x000fe20000041818 */
[----:B------:R-:W-:Y:S01]  /*caf0*/  IADD3 R190, PT, PT, R190, -0x3, RZ ;  /* 0xfffffffdbebe7810 */ /* 0x000fe20007ffe0ff */
[----:B------:R-:W-:-:S15]  /*cb00*/  IMAD.MOV.U32 R3, RZ, RZ, R78 ;  /* 0x000000ffff037224 */ /* 0x000fde00078e004e */
[----:B------:R-:W-:-:S03]  /*cb10*/  NOP ;  /* 0x0000000000007918 */ /* 0x000fc60000000000 */
.L_x_359:
[----:B------:R-:W-:-:S13]  /*cb20*/  ISETP.GE.AND P0, PT, R190, RZ, PT ;  /* 0x000000ffbe00720c */ /* 0x000fda0003f06270 */
[----:B------:R-:W-:Y:S05]  /*cb30*/  @!P0 BRA `(.L_x_361) ;  /* 0x0000004000f88947 */ /* 0x000fea0003800000 */
[C-C-:B------:R-:W-:Y:S01]  /*cb40*/  SHF.L.U64.HI R2, R126.reuse, 0x6, R127.reuse ;  /* 0x000000067e027819 */ /* 0x140fe2000001027f */
[C---:B------:R-:W-:Y:S01]  /*cb50*/  IMAD.SHL.U32 R0, R126.reuse, 0x40, RZ ;  /* 0x000000407e007824 */ /* 0x040fe200078e00ff */
[C---:B------:R-:W-:Y:S01]  /*cb60*/  SHF.L.U64.HI R244, R126.reuse, 0x5, R127 ;  /* 0x000000057ef47819 */ /* 0x040fe2000001027f */
[----:B------:R-:W-:Y:S01]  /*cb70*/  IMAD.SHL.U32 R243, R126, 0x20, RZ ;  /* 0x000000207ef37824 */ /* 0x000fe200078e00ff */
[----:B------:R-:W-:Y:S01]  /*cb80*/  MOV R135, R3 ;  /* 0x0000000300877202 */ /* 0x000fe20000000f00 */
[----:B------:R1:W-:Y:S01]  /*cb90*/  STL [R1], R2 ;  /* 0x0000000201007387 */ /* 0x0003e20000100800 */
[----:B------:R-:W-:Y:S01]  /*cba0*/  IMAD.MOV.U32 R134, RZ, RZ, R36 ;  /* 0x000000ffff867224 */ /* 0x000fe200078e0024 */
[----:B------:R-:W-:Y:S01]  /*cbb0*/  MOV R133, R37 ;  /* 0x0000002500857202 */ /* 0x000fe20000000f00 */
[----:B------:R-:W-:Y:S01]  /*cbc0*/  IMAD.MOV.U32 R132, RZ, RZ, R38 ;  /* 0x000000ffff847224 */ /* 0x000fe200078e0026 */
[----:B------:R1:W-:Y:S01]  /*cbd0*/  STL [R1+0x4], R0 ;  /* 0x0000040001007387 */ /* 0x0003e20000100800 */
[----:B------:R-:W2:Y:S01]  /*cbe0*/  LDCU UR5, c[0x0][0x50c] ;  /* 0x0000a180ff0577ac */ /* 0x000ea20008000800 */
[----:B------:R-:W3:Y:S01]  /*cbf0*/  LDCU UR4, c[0x0][0x45c] ;  /* 0x00008b80ff0477ac */ /* 0x000ee20008000800 */
[----:B------:R-:W4:Y:S01]  /*cc00*/  LDCU.64 UR6, c[0x0][0x3c0] ;  /* 0x00007800ff0677ac */ /* 0x000f220008000a00 */
[----:B------:R-:W-:Y:S05]  /*cc10*/  BRA `(.L_x_362) ;  /* 0x0000000000747947 */ /* 0x000fea0003800000 */
.L_x_364:
        /* <DEDUP_REMOVED lines=16> */
[----:B------:R-:W-:Y:S01]  /*cd20*/  LEA R8, P2, R0, R246, 0x1 ;  /* 0x000000f600087211 */ /* 0x000fe200078408ff */
[----:B------:R-:W-:Y:S01]  /*cd30*/  IMAD.X R3, R6, 0x1, R9, P0 ;  /* 0x0000000106037824 */ /* 0x000fe200000e0609 */
[----:B------:R-:W-:Y:S02]  /*cd40*/  LEA.HI.X R13, R4, R6, R5, 0x6, P1 ;  /* 0x00000006040d7211 */ /* 0x000fe400008f3405 */
[CC--:B------:R-:W-:Y:S02]  /*cd50*/  LEA R4, P1, R7.reuse, R246.reuse, 0x1 ;  /* 0x000000f607047211 */ /* 0x0c0fe400078208ff */
[-C--:B------:R-:W-:Y:S02]  /*cd60*/  LEA.HI.X R9, R0, R245.reuse, R6, 0x1, P2 ;  /* 0x000000f500097211 */ /* 0x080fe400010f0c06 */
[C---:B------:R-:W-:Y:S02]  /*cd70*/  LEA R2, P0, R12.reuse, R246, 0x1 ;  /* 0x000000f60c027211 */ /* 0x040fe400078008ff */
[-C--:B------:R-:W-:Y:S01]  /*cd80*/  LEA.HI.X R5, R7, R245.reuse, R3, 0x1, P1 ;  /* 0x000000f507057211 */ /* 0x080fe200008f0c03 */
[----:B------:R1:W-:Y:S01]  /*cd90*/  LDGSTS.E.BYPASS.LTC128B.128 [R204+0x2800], desc[UR12][R8.64] ;  /* 0x0280000008cc7fae */ /* 0x0003e2000b981a0c */
[----:B------:R-:W-:Y:S03]  /*cda0*/  LEA.HI.X R3, R12, R245, R13, 0x1, P0 ;  /* 0x000000f50c037211 */ /* 0x000fe600000f0c0d */
[----:B------:R1:W-:Y:S04]  /*cdb0*/  LDGSTS.E.BYPASS.LTC128B.128 [R204+0x3000], desc[UR12][R4.64] ;  /* 0x0300000004cc7fae */ /* 0x0003e8000b981a0c */
[----:B------:R1:W-:Y:S04]  /*cdc0*/  LDGSTS.E.BYPASS.LTC128B.128 [R204+0x3800], desc[UR12][R2.64] ;  /* 0x0380000002cc7fae */ /* 0x0003e8000b981a0c */
[----:B------:R-:W0:Y:S01]  /*cdd0*/  LDGDEPBAR ;  /* 0x00000000000079af */ /* 0x000e220000000000 */
[----:B------:R-:W-:Y:S05]  /*cde0*/  BRA `(.L_x_363) ;  /* 0x0000001800b07947 */ /* 0x000fea0003800000 */
.L_x_362:
[----:B------:R-:W5:Y:S01]  /*cdf0*/  LDL R6, [R1+0x4] ;  /* 0x0000040001067983 */ /* 0x000f620000100800 */
[----:B------:R-:W-:Y:S04]  /*ce00*/  DEPBAR.LE SB0, 0x0 ;  /* 0x000080000000791a */ /* 0x000fe80000000000 */
[----:B------:R-:W2:Y:S01]  /*ce10*/  LDL R4, [R1] ;  /* 0x0000000001047983 */ /* 0x000ea20000100800 */
[C---:B----4-:R-:W-:Y:S01]  /*ce20*/  IMAD.WIDE.U32 R14, R190.reuse, UR6, RZ ;  /* 0x00000006be0e7c25 */ /* 0x050fe2000f8e00ff */
[----:B------:R-:W-:Y:S03]  /*ce30*/  BAR.SYNC.DEFER_BLOCKING 0x0 ;  /* 0x0000000000007b1d */ /* 0x000fe60000010000 */
[----:B------:R-:W-:Y:S01]  /*ce40*/  IMAD R3, R190, UR7, R15 ;  /* 0x00000007be037c24 */ /* 0x000fe2000f8e020f */
[CC--:B------:R-:W-:Y:S02]  /*ce50*/  LEA R10, P3, R14.reuse, R248.reuse, 0x8 ;  /* 0x000000f80e0a7211 */ /* 0x0c0fe400078640ff */
[C---:B-1----:R-:W-:Y:S02]  /*ce60*/  LEA R0, P0, R14.reuse, R243, 0x7 ;  /* 0x000000f30e007211 */ /* 0x042fe400078038ff */
[--C-:B------:R-:W-:Y:S02]  /*ce70*/  LEA.HI.X R11, R14, R247, R3.reuse, 0x8, P3 ;  /* 0x000000f70e0b7211 */ /* 0x100fe400018f4403 */
[----:B------:R-:W-:Y:S02]  /*ce80*/  LEA R8, P2, R0, R248, 0x1 ;  /* 0x000000f800087211 */ /* 0x000fe400078408ff */
[-C--:B------:R-:W-:Y:S02]  /*ce90*/  LEA.HI.X R2, R14, R244.reuse, R3, 0x7, P0 ;  /* 0x000000f40e027211 */ /* 0x080fe400000f3c03 */
[C---:B------:R-:W-:Y:S02]  /*cea0*/  IADD3 R5, P1, PT, R0.reuse, R243, RZ ;  /* 0x000000f300057210 */ /* 0x040fe40007f3e0ff */
[-C--:B------:R-:W-:Y:S02]  /*ceb0*/  LEA.HI.X R9, R0, R247.reuse, R2, 0x1, P2 ;  /* 0x000000f700097211 */ /* 0x080fe400010f0c02 */
[----:B------:R-:W-:Y:S01]  /*cec0*/  IADD3.X R7, PT, PT, R2, R244, RZ, P1, !PT ;  /* 0x000000f402077210 */ /* 0x000fe20000ffe4ff */
[----:B------:R-:W-:Y:S01]  /*ced0*/  @!PT LDS RZ, [RZ] ;  /* 0x00000000fffff984 */ /* 0x000fe20000000800 */
[----:B------:R-:W-:Y:S01]  /*cee0*/  @!PT LDS RZ, [RZ] ;  /* 0x00000000fffff984 */ /* 0x000fe20000000800 */
[----:B------:R-:W-:Y:S01]  /*cef0*/  @!PT LDS RZ, [RZ] ;  /* 0x00000000fffff984 */ /* 0x000fe20000000800 */
[----:B------:R-:W-:Y:S08]  /*cf00*/  LDGSTS.E.BYPASS.LTC128B.128 [R204+0x4000], desc[UR12][R10.64] ;  /* 0x040000000acc7fae */ /* 0x000ff0000b981a0c */
[----:B------:R-:W-:Y:S01]  /*cf10*/  LDGSTS.E.BYPASS.LTC128B.128 [R204+0x4800], desc[UR12][R8.64] ;  /* 0x0480000008cc7fae */ /* 0x000fe2000b981a0c */
[----:B-----5:R-:W-:Y:S02]  /*cf20*/  IADD3 R12, P0, PT, R0, R6, RZ ;  /* 0x00000006000c7210 */ /* 0x020fe40007f1e0ff */
[C---:B------:R-:W-:Y:S02]  /*cf30*/  LEA R6, P1, R5.reuse, R248, 0x1 ;  /* 0x000000f805067211 */ /* 0x040fe400078208ff */
[----:B--2---:R-:W-:Y:S02]  /*cf40*/  IADD3.X R13, PT, PT, R2, R4, RZ, P0, !PT ;  /* 0x00000004020d7210 */ /* 0x004fe400007fe4ff */
[-C--:B------:R-:W-:Y:S02]  /*cf50*/  LEA.HI.X R7, R5, R247.reuse, R7, 0x1, P1 ;  /* 0x000000f705077211 */ /* 0x080fe400008f0c07 */
[C---:B------:R-:W-:Y:S03]  /*cf60*/  LEA R4, P0, R12.reuse, R248, 0x1 ;  /* 0x000000f80c047211 */ /* 0x040fe600078008ff */
[----:B------:R-:W-:Y:S01]  /*cf70*/  LDGSTS.E.BYPASS.LTC128B.128 [R204+0x5000], desc[UR12][R6.64] ;  /* 0x0500000006cc7fae */ /* 0x000fe2000b981a0c */
[----:B------:R-:W-:Y:S02]  /*cf80*/  LEA.HI.X R5, R12, R247, R13, 0x1, P0 ;  /* 0x000000f70c057211 */ /* 0x000fe400000f0c0d */
[----:B------:R-:W-:Y:S05]  /*cf90*/  ISETP.NE.AND P0, PT, R190, RZ, PT ;  /* 0x000000ffbe00720c */ /* 0x000fea0003f05270 */
[----:B------:R1:W-:Y:S08]  /*cfa0*/  LDGSTS.E.BYPASS.LTC128B.128 [R204+0x5800], desc[UR12][R4.64] ;  /* 0x0580000004cc7fae */ /* 0x0003f0000b981a0c */
[----:B------:R-:W-:Y:S08]  /*cfb0*/  LDSM.16.M88.4 R128, [R188] ;  /* 0x00000000bc80783b */ /* 0x000ff00000000200 */
[----:B------:R-:W0:Y:S08]  /*cfc0*/  LDGDEPBAR ;  /* 0x00000000000079af */ /* 0x000e300000000000 */
[----:B------:R-:W1:Y:S08]  /*cfd0*/  LDSM.16.M88.4 R16, [R185+0x2000] ;  /* 0x00200000b910783b */ /* 0x000e700000000200 */
[----:B------:R-:W2:Y:S08]  /*cfe0*/  LDSM.16.M88.4 R124, [R188+0x1000] ;  /* 0x00100000bc7c783b */ /* 0x000eb00000000200 */
[----:B------:R-:W4:Y:S08]  /*cff0*/  LDSM.16.M88.4 R32, [R185+0x2400] ;  /* 0x00240000b920783b */ /* 0x000f300000000200 */
[----:B------:R-:W5:Y:S08]  /*d000*/  LDSM.16.M88.4 R48, [R185+0x2800] ;  /* 0x00280000b930783b */ /* 0x000f700000000200 */
[----:B------:R-:W3:Y:S08]  /*d010*/  LDSM.16.M88.4 R64, [R185+0x2c00] ;  /* 0x002c0000b940783b */ /* 0x000ef00000000200 */
[----:B------:R-:W3:Y:S01]  /*d020*/  LDSM.16.M88.4 R80, [R185+0x3000] ;  /* 0x00300000b950783b */ /* 0x000ee20000000200 */
[-C--:B-1----:R-:W-:Y:S07]  /*d030*/  HMMA.16816.F32.BF16 R4, R128, R16.reuse, RZ ;  /* 0x000000108004723c */ /* 0x082fee00000418ff */
[----:B------:R-:W1:Y:S01]  /*d040*/  LDSM.16.M88.4 R96, [R185+0x3400] ;  /* 0x00340000b960783b */ /* 0x000e620000000200 */
[C---:B--2---:R-:W-:Y:S07]  /*d050*/  HMMA.16816.F32.BF16 R8, R124.reuse, R16, RZ ;  /* 0x000000107c08723c */ /* 0x044fee00000418ff */
[----:B------:R-:W2:Y:S01]  /*d060*/  LDSM.16.M88.4 R112, [R185+0x3800] ;  /* 0x00380000b970783b */ /* 0x000ea20000000200 */
[-C--:B------:R-:W-:Y:S07]  /*d070*/  HMMA.16816.F32.BF16 R12, R124, R18.reuse, RZ ;  /* 0x000000127c0c723c */ /* 0x080fee00000418ff */
[----:B------:R-:W2:Y:S01]  /*d080*/  LDSM.16.M88.4 R168, [R185+0x3c00] ;  /* 0x003c0000b9a8783b */ /* 0x000ea20000000200 */
[C---:B------:R-:W-:Y:S07]  /*d090*/  HMMA.16816.F32.BF16 R16, R128.reuse, R18, RZ ;  /* 0x000000128010723c */ /* 0x040fee00000418ff */
[----:B------:R-:W-:Y:S01]  /*d0a0*/  LDSM.16.M88.4 R172, [R189] ;  /* 0x00000000bdac783b */ /* 0x000fe20000000200 */
[-C--:B----4-:R-:W-:Y:S07]  /*d0b0*/  HMMA.16816.F32.BF16 R20, R128, R32.reuse, RZ ;  /* 0x000000208014723c */ /* 0x090fee00000418ff */
[----:B------:R-:W4:Y:S01]  /*d0c0*/  LDSM.16.M88.4 R176, [R187+0x2000] ;  /* 0x00200000bbb0783b */ /* 0x000f220000000200 */
[C---:B------:R-:W-:Y:S07]  /*d0d0*/  HMMA.16816.F32.BF16 R24, R124.reuse, R32, RZ ;  /* 0x000000207c18723c */ /* 0x040fee00000418ff */
[----:B------:R-:W4:Y:S01]  /*d0e0*/  LDSM.16.M88.4 R180, [R189+0x1000] ;  /* 0x00100000bdb4783b */ /* 0x000f220000000200 */
[-C--:B------:R-:W-:Y:S08]  /*d0f0*/  HMMA.16816.F32.BF16 R28, R124, R34.reuse, RZ ;  /* 0x000000227c1c723c */ /* 0x080ff000000418ff */
[C---:B------:R-:W-:Y:S08]  /*d100*/  HMMA.16816.F32.BF16 R32, R128.reuse, R34, RZ ;  /* 0x000000228020723c */ /* 0x040ff000000418ff */
[-C--:B-----5:R-:W-:Y:S08]  /*d110*/  HMMA.16816.F32.BF16 R36, R128, R48.reuse, RZ ;  /* 0x000000308024723c */ /* 0x0a0ff000000418ff */
        /* <DEDUP_REMOVED lines=22> */
[----:B------:R-:W-:Y:S08]  /*d280*/  HMMA.16816.F32.BF16 R128, R128, R170, RZ ;  /* 0x000000aa8080723c */ /* 0x000ff000000418ff */
[-C--:B----4-:R-:W-:Y:S08]  /*d290*/  HMMA.16816.F32.BF16 R4, R172, R176.reuse, R4 ;  /* 0x000000b0ac04723c */ /* 0x090ff00000041804 */
        /* <DEDUP_REMOVED lines=353> */
.L_x_363:
[----:B-1----:R-:W-:Y:S01]  /*e8b0*/  SHFL.BFLY PT, R5, R38, 0x2, 0x1f ;  /* 0x0c401f0026057f89 */ /* 0x002fe200000e0000 */
[----:B------:R-:W-:Y:S02]  /*e8c0*/  FMNMX3.FTZ R0, R16, R106, R107, !PT ;  /* 0x0000006a10007276 */ /* 0x000fe4000781006b */
[----:B--23--:R-:W-:Y:S02]  /*e8d0*/  FMNMX3.FTZ R4, R15, R130, R131, !PT ;  /* 0x000000820f047276 */ /* 0x00cfe40007810083 */
[----:B------:R-:W-:Y:S02]  /*e8e0*/  FMNMX3.FTZ R0, R0, R110, R111, !PT ;  /* 0x0000006e00007276 */ /* 0x000fe4000781006f */
[----:B------:R-:W-:Y:S01]  /*e8f0*/  FMNMX3.FTZ R2, R14, R108, R109, !PT ;  /* 0x0000006c0e027276 */ /* 0x000fe2000781006d */
[----:B------:R-:W-:Y:S01]  /*e900*/  SHFL.BFLY PT, R6, R4, 0x2, 0x1f ;  /* 0x0c401f0004067f89 */ /* 0x000fe200000e0000 */
        /* <DEDUP_REMOVED lines=20> */
[----:B------:R-:W-:Y:S01]  /*ea50*/  FMUL.FTZ R46, R37, UR4 ;  /* 0x00000004252e7c20 */ /* 0x000fe20008410000 */
[----:B------:R-:W-:Y:S01]  /*ea60*/  FSEL R45, R45, RZ, P0 ;  /* 0x000000ff2d2d7208 */ /* 0x000fe20000000000 */
[C---:B------:R-:W-:Y:S01]  /*ea70*/  FADD.FTZ R0, -R37.reuse, R133 ;  /* 0x0000008525007221 */ /* 0x040fe20000010100 */
[----:B------:R1:W2:Y:S01]  /*ea80*/  MUFU.EX2 R40, R3 ;  /* 0x0000000300287308 */ /* 0x0002a20000000800 */
[----:B------:R-:W-:Y:S02]  /*ea90*/  FSETP.NEU.FTZ.AND P0, PT, R37, -INF , PT ;  /* 0xff8000002500780b */ /* 0x000fe40003f1d000 */
[----:B---3--:R-:W-:Y:S01]  /*eaa0*/  FMNMX.FTZ R36, R36, R6, !PT ;  /* 0x0000000624247209 */ /* 0x008fe20007810000 */
[--C-:B------:R-:W-:Y:S01]  /*eab0*/  FFMA.FTZ R7, R32, UR4, -R45.reuse ;  /* 0x0000000420077c23 */ /* 0x100fe2000801082d */
[----:B------:R-:W-:Y:S01]  /*eac0*/  FSEL R46, R46, RZ, P0 ;  /* 0x000000ff2e2e7208 */ /* 0x000fe20000000000 */
[--C-:B------:R-:W-:Y:S01]  /*ead0*/  FFMA.FTZ R8, R196, UR4, -R45.reuse ;  /* 0x00000004c4087c23 */ /* 0x100fe2000801082d */
[C---:B------:R-:W-:Y:S03]  /*eae0*/  FSETP.NEU.FTZ.AND P0, PT, R36.reuse, -INF , PT ;  /* 0xff8000002400780b */ /* 0x040fe60003f1d000 */
[----:B------:R3:W-:Y:S01]  /*eaf0*/  MUFU.EX2 R215, R7 ;  /* 0x0000000700d77308 */ /* 0x0007e20000000800 */
[----:B------:R-:W-:Y:S01]  /*eb00*/  FMUL.FTZ R68, R36, UR4 ;  /* 0x0000000424447c20 */ /* 0x000fe20008410000 */
[----:B------:R-:W-:Y:S04]  /*eb10*/  FFMA.FTZ R5, R178, UR4, -R46 ;  /* 0x00000004b2057c23 */ /* 0x000fe8000801082e */
[----:B------:R-:W-:Y:S04]  /*eb20*/  FSEL R68, R68, RZ, P0 ;  /* 0x000000ff44447208 */ /* 0x000fe80000000000 */
[----:B------:R4:W-:Y:S01]  /*eb30*/  MUFU.EX2 R226, R5 ;  /* 0x0000000500e27308 */ /* 0x0009e20000000800 */
[----:B-1----:R-:W-:Y:S01]  /*eb40*/  FMUL.FTZ R3, R0, UR4 ;  /* 0x0000000400037c20 */ /* 0x002fe20008410000 */
[----:B--2---:R-:W-:Y:S01]  /*eb50*/  FMUL.FTZ R16, R40, R148 ;  /* 0x0000009428107220 */ /* 0x004fe20000410000 */
[--C-:B------:R-:W-:Y:S01]  /*eb60*/  FFMA.FTZ R9, R61, UR4, -R68.reuse ;  /* 0x000000043d097c23 */ /* 0x100fe20008010844 */
[----:B------:R-:W-:Y:S01]  /*eb70*/  FFMA.FTZ R6, R202, UR4, -R68 ;  /* 0x00000004ca067c23 */ /* 0x000fe20008010844 */
[----:B------:R-:W-:Y:S05]  /*eb80*/  FADD.FTZ R0, -R36, R134 ;  /* 0x0000008624007221 */ /* 0x000fea0000010100 */
[----:B------:R1:W-:Y:S01]  /*eb90*/  MUFU.EX2 R39, R3 ;  /* 0x0000000300277308 */ /* 0x0003e20000000800 */
[--C-:B---3--:R-:W-:Y:S09]  /*eba0*/  FFMA.FTZ R7, R48, UR4, -R45.reuse ;  /* 0x0000000430077c23 */ /* 0x108ff2000801082d */
[----:B------:R2:W-:Y:S01]  /*ebb0*/  MUFU.EX2 R173, R6 ;  /* 0x0000000600ad7308 */ /* 0x0005e20000000800 */
[----:B----4-:R-:W-:Y:S09]  /*ebc0*/  FFMA.FTZ R5, R208, UR4, -R68 ;  /* 0x00000004d0057c23 */ /* 0x010ff20008010844 */
[----:B------:R3:W-:Y:S01]  /*ebd0*/  MUFU.EX2 R180, R5 ;  /* 0x0000000500b47308 */ /* 0x0007e20000000800 */
[----:B-1----:R-:W-:Y:S01]  /*ebe0*/  FMNMX.FTZ R3, R2, R4, !PT ;  /* 0x0000000402037209 */ /* 0x002fe20007810000 */
[----:B------:R-:W-:Y:S01]  /*ebf0*/  FFMA.FTZ R4, R209, UR4, -R45 ;  /* 0x00000004d1047c23 */ /* 0x000fe2000801082d */
[----:B------:R-:W-:Y:S02]  /*ec00*/  FMUL.FTZ R2, R0, UR4 ;  /* 0x0000000400027c20 */ /* 0x000fe40008410000 */
[C---:B------:R-:W-:Y:S01]  /*ec10*/  FSETP.NEU.FTZ.AND P0, PT, R3.reuse, -INF , PT ;  /* 0xff8000000300780b */ /* 0x040fe20003f1d000 */
[C---:B------:R-:W-:Y:S01]  /*ec20*/  FMUL.FTZ R47, R3.reuse, UR4 ;  /* 0x00000004032f7c20 */ /* 0x040fe20008410000 */
[----:B------:R-:W-:Y:S03]  /*ec30*/  FADD.FTZ R0, -R3, R135 ;  /* 0x0000008703007221 */ /* 0x000fe60000010100 */
[----:B------:R1:W-:Y:S01]  /*ec40*/  MUFU.EX2 R209, R4 ;  /* 0x0000000400d17308 */ /* 0x0003e20000000800 */
[----:B--2---:R-:W-:Y:S01]  /*ec50*/  FFMA.FTZ R6, R33, UR4, -R45 ;  /* 0x0000000421067c23 */ /* 0x004fe2000801082d */
[----:B------:R-:W-:Y:S01]  /*ec60*/  FSEL R47, R47, RZ, P0 ;  /* 0x000000ff2f2f7208 */ /* 0x000fe20000000000 */
[----:B------:R-:W-:Y:S01]  /*ec70*/  FMUL.FTZ R0, R0, UR4 ;  /* 0x0000000400007c20 */ /* 0x000fe20008410000 */
[C---:B------:R-:W-:Y:S02]  /*ec80*/  ISETP.NE.AND P0, PT, R190.reuse, RZ, PT ;  /* 0x000000ffbe00720c */ /* 0x040fe40003f05270 */
[----:B------:R-:W-:Y:S04]  /*ec90*/  IADD3 R190, PT, PT, R190, -0x1, RZ ;  /* 0xffffffffbebe7810 */ /* 0x000fe80007ffe0ff */
        /* <DEDUP_REMOVED lines=9> */
[----:B---3--:R-:W-:Y:S09]  /*ed30*/  FFMA.FTZ R5, R169, UR4, -R68 ;  /* 0x00000004a9057c23 */ /* 0x008ff20008010844 */
[----:B------:R3:W-:Y:S01]  /*ed40*/  MUFU.EX2 R235, R7 ;  /* 0x0000000700eb7308 */ /* 0x0007e20000000800 */
[----:B-1----:R-:W-:Y:S01]  /*ed50*/  FFMA.FTZ R4, R200, UR4, -R46 ;  /* 0x00000004c8047c23 */ /* 0x002fe2000801082e */
[----:B----4-:R-:W-:Y:S08]  /*ed60*/  F2FP.BF16.F32.PACK_AB R48, R203, R209 ;  /* 0x000000d1cb30723e */ /* 0x010ff000000010ff */
[----:B------:R1:W-:Y:S01]  /*ed70*/  MUFU.EX2 R200, R4 ;  /* 0x0000000400c87308 */ /* 0x0003e20000000800 */
[--C-:B--2---:R-:W-:Y:S01]  /*ed80*/  FFMA.FTZ R6, R64, UR4, -R45.reuse ;  /* 0x0000000440067c23 */ /* 0x104fe2000801082d */
[----:B------:R-:W-:Y:S08]  /*ed90*/  FFMA.FTZ R64, R76, UR4, -R68 ;  /* 0x000000044c407c23 */ /* 0x000ff00008010844 */
[----:B------:R2:W-:Y:S01]  /*eda0*/  MUFU.EX2 R238, R6 ;  /* 0x0000000600ee7308 */ /* 0x0005e20000000800 */
[----:B---3--:R-:W-:Y:S09]  /*edb0*/  FFMA.FTZ R7, R53, UR4, -R45 ;  /* 0x0000000435077c23 */ /* 0x008ff2000801082d */
[----:B------:R3:W-:Y:S01]  /*edc0*/  MUFU.EX2 R234, R7 ;  /* 0x0000000700ea7308 */ /* 0x0007e20000000800 */
[--C-:B-1----:R-:W-:Y:S09]  /*edd0*/  FFMA.FTZ R4, R198, UR4, -R46.reuse ;  /* 0x00000004c6047c23 */ /* 0x102ff2000801082e */
[----:B------:R1:W4:Y:S01]  /*ede0*/  MUFU.EX2 R198, R4 ;  /* 0x0000000400c67308 */ /* 0x0003220000000800 */
[----:B--2---:R-:W-:Y:S09]  /*edf0*/  FFMA.FTZ R6, R58, UR4, -R47 ;  /* 0x000000043a067c23 */ /* 0x004ff2000801082f */
[----:B------:R2:W-:Y:S01]  /*ee00*/  MUFU.EX2 R196, R6 ;  /* 0x0000000600c47308 */ /* 0x0005e20000000800 */
[C---:B---3--:R-:W-:Y:S09]  /*ee10*/  FMUL.FTZ R7, R39.reuse, R143 ;  /* 0x0000008f27077220 */ /* 0x048ff20000410000 */
[----:B------:R-:W-:Y:S01]  /*ee20*/  MUFU.EX2 R2, R2 ;  /* 0x0000000200027308 */ /* 0x000fe20000000800 */
[--C-:B-1----:R-:W-:Y:S01]  /*ee30*/  FFMA.FTZ R4, R194, UR4, -R45.reuse ;  /* 0x00000004c2047c23 */ /* 0x102fe2000801082d */
[----:B----4-:R-:W-:Y:S08]  /*ee40*/  F2FP.BF16.F32.PACK_AB R49, R198, R200 ;  /* 0x000000c8c631723e */ /* 0x010ff000000010ff */
[----:B------:R1:W-:Y:S01]  /*ee50*/  MUFU.EX2 R212, R4 ;  /* 0x0000000400d47308 */ /* 0x0003e20000000800 */
[----:B--2---:R-:W-:Y:S09]  /*ee60*/  FMUL.FTZ R6, R39, R142 ;  /* 0x0000008e27067220 */ /* 0x004ff20000410000 */
[----:B------:R-:W2:Y:S10]  /*ee70*/  MUFU.EX2 R0, R0 ;  /* 0x0000000000007308 */ /* 0x000eb40000000800 */
[----:B------:R3:W-:Y:S01]  /*ee80*/  MUFU.EX2 R216, R9 ;  /* 0x0000000900d87308 */ /* 0x0007e20000000800 */
[--C-:B-1----:R-:W-:Y:S09]  /*ee90*/  FFMA.FTZ R4, R192, UR4, -R45.reuse ;  /* 0x00000004c0047c23 */ /* 0x102ff2000801082d */
[----:B------:R1:W-:Y:S01]  /*eea0*/  MUFU.EX2 R231, R4 ;  /* 0x0000000400e77308 */ /* 0x0003e20000000800 */
[C---:B--2---:R-:W-:Y:S01]  /*eeb0*/  FMUL.FTZ R10, R0.reuse, R138 ;  /* 0x0000008a000a7220 */ /* 0x044fe20000410000 */
[C---:B------:R-:W-:Y:S01]  /*eec0*/  FMUL.FTZ R11, R0.reuse, R139 ;  /* 0x0000008b000b7220 */ /* 0x040fe20000410000 */
[C---:B------:R-:W-:Y:S01]  /*eed0*/  FMUL.FTZ R14, R0.reuse, R146 ;  /* 0x00000092000e7220 */ /* 0x040fe20000410000 */
[----:B------:R-:W-:Y:S06]  /*eee0*/  FMUL.FTZ R15, R0, R147 ;  /* 0x00000093000f7220 */ /* 0x000fec0000410000 */
[----:B------:R2:W-:Y:S01]  /*eef0*/  MUFU.EX2 R192, R8 ;  /* 0x0000000800c07308 */ /* 0x0005e20000000800 */
[C---:B---3--:R-:W-:Y:S01]  /*ef00*/  FMUL.FTZ R9, R2.reuse, R137 ;  /* 0x0000008902097220 */ /* 0x048fe20000410000 */
[--C-:B-1----:R-:W-:Y:S08]  /*ef10*/  FFMA.FTZ R4, R179, UR4, -R46.reuse ;  /* 0x00000004b3047c23 */ /* 0x102ff0000801082e */
[----:B------:R1:W-:Y:S01]  /*ef20*/  MUFU.EX2 R179, R5 ;  /* 0x0000000500b37308 */ /* 0x0003e20000000800 */
[--C-:B--2---:R-:W-:Y:S01]  /*ef30*/  FFMA.FTZ R8, R29, UR4, -R45.reuse ;  /* 0x000000041d087c23 */ /* 0x104fe2000801082d */
[----:B------:R-:W-:Y:S08]  /*ef40*/  FMUL.FTZ R29, R2, R161 ;  /* 0x000000a1021d7220 */ /* 0x000ff00000410000 */
[----:B------:R2:W-:Y:S10]  /*ef50*/  MUFU.EX2 R214, R4 ;  /* 0x0000000400d67308 */ /* 0x0005f40000000800 */
[----:B------:R3:W-:Y:S01]  /*ef60*/  MUFU.EX2 R227, R8 ;  /* 0x0000000800e37308 */ /* 0x0007e20000000800 */
[----:B-1----:R-:W-:Y:S01]  /*ef70*/  FFMA.FTZ R5, R27, UR4, -R46 ;  /* 0x000000041b057c23 */ /* 0x002fe2000801082e */
[----:B------:R-:W-:Y:S08]  /*ef80*/  FMUL.FTZ R27, R0, R159 ;  /* 0x0000009f001b7220 */ /* 0x000ff00000410000 */
[----:B------:R1:W-:Y:S01]  /*ef90*/  MUFU.EX2 R223, R5 ;  /* 0x0000000500df7308 */ /* 0x0003e20000000800 */
[--C-:B--2---:R-:W-:Y:S09]  /*efa0*/  FFMA.FTZ R4, R201, UR4, -R68.reuse ;  /* 0x00000004c9047c23 */ /* 0x104ff20008010844 */
[----:B------:R2:W4:Y:S01]  /*efb0*/  MUFU.EX2 R178, R4 ;  /* 0x0000000400b27308 */ /* 0x0005220000000800 */
[----:B---3--:R-:W-:Y:S09]  /*efc0*/  FFMA.FTZ R8, R52, UR4, -R45 ;  /* 0x0000000434087c23 */ /* 0x008ff2000801082d */
[----:B------:R3:W-:Y:S01]  /*efd0*/  MUFU.EX2 R225, R8 ;  /* 0x0000000800e17308 */ /* 0x0007e20000000800 */
[----:B-1----:R-:W-:Y:S09]  /*efe0*/  FFMA.FTZ R5, R21, UR4, -R68 ;  /* 0x0000000415057c23 */ /* 0x002ff20008010844 */
[----:B------:R1:W-:Y:S01]  /*eff0*/  MUFU.EX2 R220, R5 ;  /* 0x0000000500dc7308 */ /* 0x0003e20000000800 */
[--C-:B--2---:R-:W-:Y:S01]  /*f000*/  FFMA.FTZ R4, R199, UR4, -R47.reuse ;  /* 0x00000004c7047c23 */ /* 0x104fe2000801082f */
[----:B----4-:R-:W-:Y:S08]  /*f010*/  F2FP.BF16.F32.PACK_AB R32, R178, R173 ;  /* 0x000000adb220723e */ /* 0x010ff000000010ff */
[----:B------:R2:W-:Y:S01]  /*f020*/  MUFU.EX2 R172, R4 ;  /* 0x0000000400ac7308 */ /* 0x0005e20000000800 */
[----:B---3--:R-:W-:Y:S01]  /*f030*/  FMUL.FTZ R8, R2, R136 ;  /* 0x0000008802087220 */ /* 0x008fe20000410000 */
[----:B-1----:R-:W-:Y:S08]  /*f040*/  FFMA.FTZ R5, R54, UR4, -R46 ;  /* 0x0000000436057c23 */ /* 0x002ff0000801082e */
[----:B------:R1:W-:Y:S01]  /*f050*/  MUFU.EX2 R221, R5 ;  /* 0x0000000500dd7308 */ /* 0x0003e20000000800 */
[--C-:B--2---:R-:W-:Y:S09]  /*f060*/  FFMA.FTZ R4, R197, UR4, -R47.reuse ;  /* 0x00000004c5047c23 */ /* 0x104ff2000801082f */
[----:B------:R2:W3:Y:S01]  /*f070*/  MUFU.EX2 R175, R4 ;  /* 0x0000000400af7308 */ /* 0x0004e20000000800 */
[--C-:B-1----:R-:W-:Y:S09]  /*f080*/  FFMA.FTZ R5, R57, UR4, -R68.reuse ;  /* 0x0000000439057c23 */ /* 0x102ff20008010844 */
[----:B------:R1:W-:Y:S01]  /*f090*/  MUFU.EX2 R219, R5 ;  /* 0x0000000500db7308 */ /* 0x0003e20000000800 */
[----:B--2---:R-:W-:Y:S01]  /*f0a0*/  FFMA.FTZ R4, R207, UR4, -R68 ;  /* 0x00000004cf047c23 */ /* 0x004fe20008010844 */
[----:B---3--:R-:W-:Y:S08]  /*f0b0*/  F2FP.BF16.F32.PACK_AB R33, R175, R172 ;  /* 0x000000acaf21723e */ /* 0x008ff000000010ff */
[----:B------:R2:W3:Y:S01]  /*f0c0*/  MUFU.EX2 R199, R4 ;  /* 0x0000000400c77308 */ /* 0x0004e20000000800 */
[----:B-1----:R-:W-:Y:S01]  /*f0d0*/  FMUL.FTZ R5, R40, R141 ;  /* 0x0000008d28057220 */ /* 0x002fe20000410000 */
[--C-:B--2---:R-:W-:Y:S08]  /*f0e0*/  FFMA.FTZ R4, R206, UR4, -R47.reuse ;  /* 0x00000004ce047c23 */ /* 0x104ff0000801082f */
[----:B------:R1:W-:Y:S02]  /*f0f0*/  MUFU.EX2 R182, R4 ;  /* 0x0000000400b67308 */ /* 0x0003e40000000800 */
[----:B-1----:R-:W-:Y:S08]  /*f100*/  FFMA.FTZ R4, R205, UR4, -R47 ;  /* 0x00000004cd047c23 */ /* 0x002ff0000801082f */
[----:B------:R1:W2:Y:S02]  /*f110*/  MUFU.EX2 R194, R4 ;  /* 0x0000000400c27308 */ /* 0x0002a40000000800 */
[--C-:B-1----:R-:W-:Y:S08]  /*f120*/  FFMA.FTZ R4, R195, UR4, -R45.reuse ;  /* 0x00000004c3047c23 */ /* 0x102ff0000801082d */
[----:B------:R1:W-:Y:S10]  /*f130*/  MUFU.EX2 R195, R12 ;  /* 0x0000000c00c37308 */ /* 0x0003f40000000800 */
[----:B------:R4:W-:Y:S01]  /*f140*/  MUFU.EX2 R207, R4 ;  /* 0x0000000400cf7308 */ /* 0x0009e20000000800 */
[--C-:B-1----:R-:W-:Y:S01]  /*f150*/  FFMA.FTZ R12, R17, UR4, -R45.reuse ;  /* 0x00000004110c7c23 */ /* 0x102fe2000801082d */
[--C-:B------:R-:W-:Y:S01]  /*f160*/  FFMA.FTZ R17, R69, UR4, -R45.reuse ;  /* 0x0000000445117c23 */ /* 0x100fe2000801082d */
[----:B------:R-:W-:Y:S07]  /*f170*/  FFMA.FTZ R69, R117, UR4, -R45 ;  /* 0x0000000475457c23 */ /* 0x000fee000801082d */
[----:B------:R1:W-:Y:S01]  /*f180*/  MUFU.EX2 R181, R17 ;  /* 0x0000001100b57308 */ /* 0x0003e20000000800 */
[--C-:B----4-:R-:W-:Y:S09]  /*f190*/  FFMA.FTZ R4, R191, UR4, -R46.reuse ;  /* 0x00000004bf047c23 */ /* 0x110ff2000801082e */
[----:B------:R4:W-:Y:S10]  /*f1a0*/  MUFU.EX2 R201, R4 ;  /* 0x0000000400c97308 */ /* 0x0009f40000000800 */
[----:B------:R5:W-:Y:S01]  /*f1b0*/  MUFU.EX2 R191, R13 ;  /* 0x0000000d00bf7308 */ /* 0x000be20000000800 */
[----:B-1----:R-:W-:Y:S01]  /*f1c0*/  FMUL.FTZ R17, R40, R149 ;  /* 0x0000009528117220 */ /* 0x002fe20000410000 */
[--C-:B----4-:R-:W-:Y:S01]  /*f1d0*/  FFMA.FTZ R4, R34, UR4, -R46.reuse ;  /* 0x0000000422047c23 */ /* 0x110fe2000801082e */
[----:B---3--:R-:W-:Y:S07]  /*f1e0*/  F2FP.BF16.F32.PACK_AB R34, R199, R180 ;  /* 0x000000b4c722723e */ /* 0x008fee00000010ff */
[----:B------:R1:W-:Y:S01]  /*f1f0*/  MUFU.EX2 R206, R4 ;  /* 0x0000000400ce7308 */ /* 0x0003e20000000800 */
[----:B-----5:R-:W-:Y:S01]  /*f200*/  FMUL.FTZ R13, R2, R145 ;  /* 0x00000091020d7220 */ /* 0x020fe20000410000 */
[----:B-1----:R-:W-:Y:S01]  /*f210*/  FFMA.FTZ R4, R35, UR4, -R46 ;  /* 0x0000000423047c23 */ /* 0x002fe2000801082e */
[----:B--2---:R-:W-:Y:S07]  /*f220*/  F2FP.BF16.F32.PACK_AB R35, R194, R182 ;  /* 0x000000b6c223723e */ /* 0x004fee00000010ff */
[----:B------:R1:W-:Y:S02]  /*f230*/  MUFU.EX2 R233, R4 ;  /* 0x0000000400e97308 */ /* 0x0003e40000000800 */
[--C-:B-1----:R-:W-:Y:S08]  /*f240*/  FFMA.FTZ R4, R177, UR4, -R68.reuse ;  /* 0x00000004b1047c23 */ /* 0x102ff00008010844 */
[----:B------:R1:W-:Y:S10]  /*f250*/  MUFU.EX2 R177, R12 ;  /* 0x0000000c00b17308 */ /* 0x0003f40000000800 */
[----:B------:R2:W-:Y:S01]  /*f260*/  MUFU.EX2 R174, R4 ;  /* 0x0000000400ae7308 */ /* 0x0005e20000000800 */
[----:B-1----:R-:W-:Y:S01]  /*f270*/  FMUL.FTZ R12, R2, R144 ;  /* 0x00000090020c7220 */ /* 0x002fe20000410000 */
[--C-:B--2---:R-:W-:Y:S08]  /*f280*/  FFMA.FTZ R4, R176, UR4, -R68.reuse ;  /* 0x00000004b0047c23 */ /* 0x104ff00008010844 */
[----:B------:R1:W-:Y:S02]  /*f290*/  MUFU.EX2 R176, R4 ;  /* 0x0000000400b07308 */ /* 0x0003e40000000800 */
[--C-:B-1----:R-:W-:Y:S08]  /*f2a0*/  FFMA.FTZ R4, R171, UR4, -R47.reuse ;  /* 0x00000004ab047c23 */ /* 0x102ff0000801082f */
[----:B------:R1:W-:Y:S02]  /*f2b0*/  MUFU.EX2 R171, R4 ;  /* 0x0000000400ab7308 */ /* 0x0003e40000000800 */
[--C-:B-1----:R-:W-:Y:S08]  /*f2c0*/  FFMA.FTZ R4, R170, UR4, -R47.reuse ;  /* 0x00000004aa047c23 */ /* 0x102ff0000801082f */
[----:B------:R1:W2:Y:S02]  /*f2d0*/  MUFU.EX2 R170, R4 ;  /* 0x0000000400aa7308 */ /* 0x0002a40000000800 */
[----:B-1----:R-:W-:Y:S08]  /*f2e0*/  FFMA.FTZ R4, R168, UR4, -R68 ;  /* 0x00000004a8047c23 */ /* 0x002ff00008010844 */
[----:B------:R1:W3:Y:S02]  /*f2f0*/  MUFU.EX2 R217, R4 ;  /* 0x0000000400d97308 */ /* 0x0002e40000000800 */
[--C-:B-1----:R-:W-:Y:S01]  /*f300*/  FFMA.FTZ R4, R30, UR4, -R47.reuse ;  /* 0x000000041e047c23 */ /* 0x102fe2000801082f */
[C---:B------:R-:W-:Y:S07]  /*f310*/  FMUL.FTZ R30, R0.reuse, R162 ;  /* 0x000000a2001e7220 */ /* 0x040fee0000410000 */
[----:B------:R1:W-:Y:S02]  /*f320*/  MUFU.EX2 R169, R4 ;  /* 0x0000000400a97308 */ /* 0x0003e40000000800 */
[----:B-1----:R-:W-:Y:S01]  /*f330*/  FFMA.FTZ R4, R31, UR4, -R47 ;  /* 0x000000041f047c23 */ /* 0x002fe2000801082f */
[----:B------:R-:W-:Y:S07]  /*f340*/  FMUL.FTZ R31, R0, R163 ;  /* 0x000000a3001f7220 */ /* 0x000fee0000410000 */
[----:B------:R1:W4:Y:S02]  /*f350*/  MUFU.EX2 R228, R4 ;  /* 0x0000000400e47308 */ /* 0x0003240000000800 */
[--C-:B-1----:R-:W-:Y:S01]  /*f360*/  FFMA.FTZ R4, R28, UR4, -R45.reuse ;  /* 0x000000041c047c23 */ /* 0x102fe2000801082d */
[--C-:B------:R-:W-:Y:S07]  /*f370*/  FFMA.FTZ R28, R81, UR4, -R45.reuse ;  /* 0x00000004511c7c23 */ /* 0x100fee000801082d */
[----:B------:R1:W-:Y:S02]  /*f380*/  MUFU.EX2 R237, R4 ;  /* 0x0000000400ed7308 */ /* 0x0003e40000000800 */
[--C-:B-1----:R-:W-:Y:S01]  /*f390*/  FFMA.FTZ R4, R26, UR4, -R46.reuse ;  /* 0x000000041a047c23 */ /* 0x102fe2000801082e */
[----:B------:R-:W-:Y:S07]  /*f3a0*/  FFMA.FTZ R26, R80, UR4, -R45 ;  /* 0x00000004501a7c23 */ /* 0x000fee000801082d */
        /* <DEDUP_REMOVED lines=17> */
[----:B-1----:R-:W-:Y:S02]  /*f4c0*/  FFMA.FTZ R4, R20, UR4, -R68 ;  /* 0x0000000414047c23 */ /* 0x002fe40008010844 */
[----:B------:R-:W1:Y:S06]  /*f4d0*/  LDSM.16.MT88.4 R20, [R184+0x4000] ;  /* 0x00400000b814783b */ /* 0x000e6c0000004200 */
[----:B------:R5:W-:Y:S02]  /*f4e0*/  MUFU.EX2 R224, R4 ;  /* 0x0000000400e07308 */ /* 0x000be40000000800 */
[--C-:B-----5:R-:W-:Y:S01]  /*f4f0*/  FFMA.FTZ R4, R19, UR4, -R47.reuse ;  /* 0x0000000413047c23 */ /* 0x120fe2000801082f */
[C---:B------:R-:W-:Y:S07]  /*f500*/  FMUL.FTZ R19, R39.reuse, R151 ;  /* 0x0000009727137220 */ /* 0x040fee0000410000 */
[----:B------:R5:W-:Y:S02]  /*f510*/  MUFU.EX2 R210, R4 ;  /* 0x0000000400d27308 */ /* 0x000be40000000800 */
[----:B-----5:R-:W-:Y:S01]  /*f520*/  FFMA.FTZ R4, R18, UR4, -R47 ;  /* 0x0000000412047c23 */ /* 0x020fe2000801082f */
[----:B------:R-:W-:Y:S02]  /*f530*/  FMUL.FTZ R18, R39, R150 ;  /* 0x0000009627127220 */ /* 0x000fe40000410000 */
[----:B------:R-:W-:Y:S05]  /*f540*/  LDSM.16.MT88.4 R148, [R184+0x5c00] ;  /* 0x005c0000b894783b */ /* 0x000fea0000004200 */
[----:B------:R5:W-:Y:S02]  /*f550*/  MUFU.EX2 R218, R4 ;  /* 0x0000000400da7308 */ /* 0x000be40000000800 */
[--C-:B-----5:R-:W-:Y:S02]  /*f560*/  FFMA.FTZ R4, R55, UR4, -R46.reuse ;  /* 0x0000000437047c23 */ /* 0x120fe4000801082e */
[----:B------:R-:W5:Y:S06]  /*f570*/  LDSM.16.MT88.4 R52, [R186+0x4000] ;  /* 0x00400000ba34783b */ /* 0x000f6c0000004200 */
[----:B------:R2:W-:Y:S02]  /*f580*/  MUFU.EX2 R236, R4 ;  /* 0x0000000400ec7308 */ /* 0x0005e40000000800 */
[----:B--2---:R-:W-:Y:S08]  /*f590*/  FFMA.FTZ R4, R65, UR4, -R45 ;  /* 0x0000000441047c23 */ /* 0x004ff0000801082d */
[----:B------:R2:W-:Y:S02]  /*f5a0*/  MUFU.EX2 R242, R4 ;  /* 0x0000000400f27308 */ /* 0x0005e40000000800 */
[--C-:B--2---:R-:W-:Y:S08]  /*f5b0*/  FFMA.FTZ R4, R66, UR4, -R46.reuse ;  /* 0x0000000442047c23 */ /* 0x104ff0000801082e */
[----:B------:R2:W-:Y:S02]  /*f5c0*/  MUFU.EX2 R232, R4 ;  /* 0x0000000400e87308 */ /* 0x0005e40000000800 */
[----:B--2---:R-:W-:Y:S08]  /*f5d0*/  FFMA.FTZ R4, R67, UR4, -R46 ;  /* 0x0000000443047c23 */ /* 0x004ff0000801082e */
[----:B------:R2:W-:Y:S02]  /*f5e0*/  MUFU.EX2 R240, R4 ;  /* 0x0000000400f07308 */ /* 0x0005e40000000800 */
[--C-:B--2---:R-:W-:Y:S08]  /*f5f0*/  FFMA.FTZ R4, R56, UR4, -R68.reuse ;  /* 0x0000000438047c23 */ /* 0x104ff00008010844 */
[----:B------:R2:W-:Y:S02]  /*f600*/  MUFU.EX2 R202, R4 ;  /* 0x0000000400ca7308 */ /* 0x0005e40000000800 */
[----:B--2---:R-:W-:Y:S02]  /*f610*/  FFMA.FTZ R4, R59, UR4, -R47 ;  /* 0x000000043b047c23 */ /* 0x004fe4000801082f */
[----:B------:R-:W2:Y:S06]  /*f620*/  LDSM.16.MT88.4 R56, [R184+0x4400] ;  /* 0x00440000b838783b */ /* 0x000eac0000004200 */
[----:B------:R3:W-:Y:S02]  /*f630*/  MUFU.EX2 R208, R4 ;  /* 0x0000000400d07308 */ /* 0x0007e40000000800 */
[----:B---3--:R-:W-:Y:S02]  /*f640*/  FFMA.FTZ R4, R60, UR4, -R68 ;  /* 0x000000043c047c23 */ /* 0x008fe40008010844 */
[----:B------:R-:W3:Y:S06]  /*f650*/  LDSM.16.MT88.4 R60, [R186+0x4400] ;  /* 0x00440000ba3c783b */ /* 0x000eec0000004200 */
[----:B------:R4:W-:Y:S02]  /*f660*/  MUFU.EX2 R213, R4 ;  /* 0x0000000400d57308 */ /* 0x0009e40000000800 */
[----:B----4-:R-:W-:Y:S07]  /*f670*/  FMUL.FTZ R4, R40, R140 ;  /* 0x0000008c28047220 */ /* 0x010fee0000410000 */
[-C--:B-1----:R-:W-:Y:S08]  /*f680*/  HMMA.16816.F32.BF16 R4, R48, R20.reuse, R4 ;  /* 0x000000143004723c */ /* 0x082ff00000041804 */
[C---:B------:R-:W-:Y:S04]  /*f690*/  HMMA.16816.F32.BF16 R8, R32.reuse, R20, R8 ;  /* 0x000000142008723c */ /* 0x040fe80000041808 */
[--C-:B------:R-:W-:Y:S01]  /*f6a0*/  FFMA.FTZ R20, R70, UR4, -R46.reuse ;  /* 0x0000000446147c23 */ /* 0x100fe2000801082e */
[----:B------:R-:W-:Y:S01]  /*f6b0*/  FFMA.FTZ R21, R71, UR4, -R46 ;  /* 0x0000000447157c23 */ /* 0x000fe2000801082e */
[--C-:B------:R-:W-:Y:S01]  /*f6c0*/  FFMA.FTZ R70, R128, UR4, -R45.reuse ;  /* 0x0000000480467c23 */ /* 0x100fe2000801082d */
[----:B------:R-:W-:Y:S01]  /*f6d0*/  FFMA.FTZ R71, R129, UR4, -R45 ;  /* 0x0000000481477c23 */ /* 0x000fe2000801082d */
[----:B------:R1:W-:Y:S01]  /*f6e0*/  MUFU.EX2 R168, R20 ;  /* 0x0000001400a87308 */ /* 0x0003e20000000800 */
[-C--:B------:R-:W-:Y:S09]  /*f6f0*/  HMMA.16816.F32.BF16 R12, R32, R22.reuse, R12 ;  /* 0x00000016200c723c */ /* 0x080ff2000004180c */
[----:B------:R4:W-:Y:S01]  /*f700*/  MUFU.EX2 R143, R21 ;  /* 0x00000015008f7308 */ /* 0x0009e20000000800 */
[C---:B------:R-:W-:Y:S04]  /*f710*/  HMMA.16816.F32.BF16 R16, R48.reuse, R22, R16 ;  /* 0x000000163010723c */ /* 0x040fe80000041810 */
[C---:B------:R-:W-:Y:S01]  /*f720*/  FMUL.FTZ R22, R39.reuse, R154 ;  /* 0x0000009a27167220 */ /* 0x040fe20000410000 */
[----:B------:R-:W-:Y:S04]  /*f730*/  FMUL.FTZ R23, R39, R155 ;  /* 0x0000009b27177220 */ /* 0x000fe80000410000 */
[----:B------:R2:W-:Y:S01]  /*f740*/  MUFU.EX2 R154, R26 ;  /* 0x0000001a009a7308 */ /* 0x0005e20000000800 */
[C---:B-1----:R-:W-:Y:S09]  /*f750*/  FMUL.FTZ R20, R40.reuse, R152 ;  /* 0x0000009828147220 */ /* 0x042ff20000410000 */
[----:B------:R1:W-:Y:S01]  /*f760*/  MUFU.EX2 R155, R28 ;  /* 0x0000001c009b7308 */ /* 0x0003e20000000800 */
[----:B----4-:R-:W-:Y:S07]  /*f770*/  FMUL.FTZ R21, R40, R153 ;  /* 0x0000009928157220 */ /* 0x010fee0000410000 */
[-C--:B-----5:R-:W-:Y:S02]  /*f780*/  HMMA.16816.F32.BF16 R20, R48, R52.reuse, R20 ;  /* 0x000000343014723c */ /* 0x0a0fe40000041814 */
[----:B------:R4:W-:Y:S01]  /*f790*/  MUFU.EX2 R152, R64 ;  /* 0x0000004000987308 */ /* 0x0009e20000000800 */
[C---:B--2---:R-:W-:Y:S01]  /*f7a0*/  FMUL.FTZ R26, R0.reuse, R158 ;  /* 0x0000009e001a7220 */ /* 0x044fe20000410000 */
[----:B------:R-:W-:Y:S04]  /*f7b0*/  FFMA.FTZ R0, R0, R251, R172 ;  /* 0x000000fb00007223 */ /* 0x000fe800000100ac */
[----:B------:R-:W-:Y:S01]  /*f7c0*/  FADD.FTZ R0, R175, R0 ;  /* 0x00000000af007221 */ /* 0x000fe20000010000 */
[--C-:B-1----:R-:W-:Y:S01]  /*f7d0*/  FFMA.FTZ R28, R82, UR4, -R46.reuse ;  /* 0x00000004521c7c23 */ /* 0x102fe2000801082e */
[C---:B------:R-:W-:Y:S02]  /*f7e0*/  HMMA.16816.F32.BF16 R24, R32.reuse, R52, R24 ;  /* 0x000000342018723c */ /* 0x040fe40000041818 */
[----:B------:R-:W-:Y:S02]  /*f7f0*/  MUFU.EX2 R70, R70 ;  /* 0x0000004600467308 */ /* 0x000fe40000000800 */
[----:B------:R-:W-:Y:S01]  /*f800*/  FFMA.FTZ R52, R83, UR4, -R46 ;  /* 0x0000000453347c23 */ /* 0x000fe2000801082e */
[----:B------:R-:W-:Y:S01]  /*f810*/  FFMA.FTZ R53, R72, UR4, -R68 ;  /* 0x0000000448357c23 */ /* 0x000fe20008010844 */
[--C-:B------:R-:W-:Y:S01]  /*f820*/  FFMA.FTZ R72, R43, UR4, -R47.reuse ;  /* 0x000000042b487c23 */ /* 0x100fe2000801082f */
[----:B------:R-:W-:Y:S01]  /*f830*/  FADD.FTZ R0, R182, R0 ;  /* 0x00000000b6007221 */ /* 0x000fe20000010000 */
[----:B----4-:R-:W-:Y:S04]  /*f840*/  FFMA.FTZ R64, R79, UR4, -R47 ;  /* 0x000000044f407c23 */ /* 0x010fe8000801082f */
[----:B------:R1:W-:Y:S10]  /*f850*/  MUFU.EX2 R153, R52 ;  /* 0x0000003400997308 */ /* 0x0003f40000000800 */
[----:B------:R2:W-:Y:S10]  /*f860*/  MUFU.EX2 R142, R28 ;  /* 0x0000001c008e7308 */ /* 0x0005f40000000800 */
[----:B------:R4:W-:Y:S01]  /*f870*/  MUFU.EX2 R141, R53 ;  /* 0x00000035008d7308 */ /* 0x0009e20000000800 */
[--C-:B-1----:R-:W-:Y:S01]  /*f880*/  FFMA.FTZ R52, R73, UR4, -R68.reuse ;  /* 0x0000000449347c23 */ /* 0x102fe20008010844 */
[----:B------:R-:W-:Y:S08]  /*f890*/  FFMA.FTZ R73, R124, UR4, -R68 ;  /* 0x000000047c497c23 */ /* 0x000ff00008010844 */
[----:B------:R1:W-:Y:S01]  /*f8a0*/  MUFU.EX2 R140, R52 ;  /* 0x00000034008c7308 */ /* 0x0003e20000000800 */
[C---:B--2---:R-:W-:Y:S01]  /*f8b0*/  FMUL.FTZ R28, R2.reuse, R160 ;  /* 0x000000a0021c7220 */ /* 0x044fe20000410000 */
[----:B------:R-:W-:Y:S06]  /*f8c0*/  FFMA.FTZ R2, R2, R252, R173 ;  /* 0x000000fc02027223 */ /* 0x000fec00000100ad */
[-C--:B------:R-:W-:Y:S02]  /*f8d0*/  HMMA.16816.F32.BF16 R28, R32, R54.reuse, R28 ;  /* 0x00000036201c723c */ /* 0x080fe4000004181c */
[----:B------:R2:W-:Y:S01]  /*f8e0*/  MUFU.EX2 R137, R64 ;  /* 0x0000004000897308 */ /* 0x0005e20000000800 */
[C---:B------:R-:W-:Y:S01]  /*f8f0*/  FMUL.FTZ R32, R40.reuse, R164 ;  /* 0x000000a428207220 */ /* 0x040fe20000410000 */
[----:B------:R-:W-:Y:S01]  /*f900*/  FMUL.FTZ R33, R40, R165 ;  /* 0x000000a528217220 */ /* 0x000fe20000410000 */
[C---:B------:R-:W-:Y:S01]  /*f910*/  FMUL.FTZ R34, R39.reuse, R166 ;  /* 0x000000a627227220 */ /* 0x040fe20000410000 */
[C---:B------:R-:W-:Y:S01]  /*f920*/  FMUL.FTZ R35, R39.reuse, R167 ;  /* 0x000000a727237220 */ /* 0x040fe20000410000 */
[----:B----4-:R-:W-:Y:S01]  /*f930*/  F2FP.BF16.F32.PACK_AB R53, R170, R171 ;  /* 0x000000abaa35723e */ /* 0x010fe200000010ff */
[----:B------:R-:W-:Y:S01]  /*f940*/  FFMA.FTZ R40, R40, R249, R209 ;  /* 0x000000f928287223 */ /* 0x000fe200000100d1 */
[--C-:B-1----:R-:W-:Y:S01]  /*f950*/  FFMA.FTZ R52, R74, UR4, -R47.reuse ;  /* 0x000000044a347c23 */ /* 0x102fe2000801082f */
[----:B------:R-:W-:Y:S01]  /*f960*/  FFMA.FTZ R74, R42, UR4, -R47 ;  /* 0x000000042a4a7c23 */ /* 0x000fe2000801082f */
[----:B------:R-:W-:Y:S01]  /*f970*/  FFMA.FTZ R39, R39, R250, R200 ;  /* 0x000000fa27277223 */ /* 0x000fe200000100c8 */
[----:B------:R-:W-:Y:S01]  /*f980*/  FADD.FTZ R40, R203, R40 ;  /* 0x00000028cb287221 */ /* 0x000fe20000010000 */
[----:B------:R-:W-:Y:S01]  /*f990*/  HMMA.16816.F32.BF16 R32, R48, R54, R32 ;  /* 0x000000363020723c */ /* 0x000fe20000041820 */
[----:B------:R1:W-:Y:S03]  /*f9a0*/  MUFU.EX2 R136, R52 ;  /* 0x0000003400887308 */ /* 0x0003e60000000800 */
[----:B------:R-:W-:Y:S01]  /*f9b0*/  F2FP.BF16.F32.PACK_AB R48, R207, R192 ;  /* 0x000000c0cf30723e */ /* 0x000fe200000010ff */
[----:B--2---:R-:W-:Y:S01]  /*f9c0*/  FFMA.FTZ R64, R84, UR4, -R45 ;  /* 0x0000000454407c23 */ /* 0x004fe2000801082d */
[----:B------:R-:W-:Y:S01]  /*f9d0*/  F2FP.BF16.F32.PACK_AB R49, R201, R193 ;  /* 0x000000c1c931723e */ /* 0x000fe200000010ff */
[----:B------:R-:W-:Y:S01]  /*f9e0*/  FADD.FTZ R39, R198, R39 ;  /* 0x00000027c6277221 */ /* 0x000fe20000010000 */
[----:B------:R-:W-:Y:S03]  /*f9f0*/  F2FP.BF16.F32.PACK_AB R50, R222, R215 ;  /* 0x000000d7de32723e */ /* 0x000fe600000010ff */
[----:B------:R2:W-:Y:S01]  /*fa00*/  MUFU.EX2 R146, R64 ;  /* 0x0000004000927308 */ /* 0x0005e20000000800 */
[----:B------:R-:W-:Y:S02]  /*fa10*/  F2FP.BF16.F32.PACK_AB R51, R233, R206 ;  /* 0x000000cee933723e */ /* 0x000fe400000010ff */
[----:B------:R-:W-:Y:S02]  /*fa20*/  F2FP.BF16.F32.PACK_AB R54, R217, R179 ;  /* 0x000000b3d936723e */ /* 0x000fe400000010ff */
[----:B------:R-:W-:Y:S03]  /*fa30*/  F2FP.BF16.F32.PACK_AB R55, R228, R169 ;  /* 0x000000a9e437723e */ /* 0x000fe600000010ff */
[-C--:B------:R-:W-:Y:S02]  /*fa40*/  HMMA.16816.F32.BF16 R4, R48, R56.reuse, R4 ;  /* 0x000000383004723c */ /* 0x080fe40000041804 */
[----:B------:R-:W4:Y:S01]  /*fa50*/  MUFU.EX2 R71, R71 ;  /* 0x0000004700477308 */ /* 0x000f220000000800 */
[--C-:B-1----:R-:W-:Y:S01]  /*fa60*/  FFMA.FTZ R52, R75, UR4, -R47.reuse ;  /* 0x000000044b347c23 */ /* 0x102fe2000801082f */
[----:B------:R-:W-:Y:S01]  /*fa70*/  FFMA.FTZ R75, R41, UR4, -R47 ;  /* 0x00000004294b7c23 */ /* 0x000fe2000801082f */
[----:B------:R-:W-:Y:S01]  /*fa80*/  FADD.FTZ R41, R178, R2 ;  /* 0x00000002b2297221 */ /* 0x000fe20000010000 */
[----:B------:R-:W-:Y:S01]  /*fa90*/  FADD.FTZ R2, R212, R40 ;  /* 0x00000028d4027221 */ /* 0x000fe20000010000 */
[----:B------:R-:W-:Y:S01]  /*faa0*/  FADD.FTZ R40, R214, R39 ;  /* 0x00000027d6287221 */ /* 0x000fe20000010000 */
[----:B------:R-:W-:Y:S04]  /*fab0*/  FADD.FTZ R39, R194, R0 ;  /* 0x00000000c2277221 */ /* 0x000fe80000010000 */
[----:B------:R1:W-:Y:S01]  /*fac0*/  MUFU.EX2 R139, R52 ;  /* 0x00000034008b7308 */ /* 0x0003e20000000800 */
[----:B--2---:R-:W-:Y:S01]  /*fad0*/  FFMA.FTZ R64, R97, UR4, -R45 ;  /* 0x0000000461407c23 */ /* 0x004fe2000801082d */
[----:B------:R-:W-:Y:S01]  /*fae0*/  FADD.FTZ R40, R226, R40 ;  /* 0x00000028e2287221 */ /* 0x000fe20000010000 */
[----:B------:R-:W-:Y:S01]  /*faf0*/  FADD.FTZ R39, R171, R39 ;  /* 0x00000027ab277221 */ /* 0x000fe20000010000 */
[----:B------:R-:W-:Y:S01]  /*fb00*/  FADD.FTZ R41, R180, R41 ;  /* 0x00000029b4297221 */ /* 0x000fe20000010000 */
[----:B------:R-:W-:Y:S03]  /*fb10*/  FADD.FTZ R2, R231, R2 ;  /* 0x00000002e7027221 */ /* 0x000fe60000010000 */
[----:B------:R-:W-:Y:S01]  /*fb20*/  FADD.FTZ R41, R199, R41 ;  /* 0x00000029c7297221 */ /* 0x000fe20000010000 */
[----:B------:R-:W-:Y:S01]  /*fb30*/  FADD.FTZ R42, R192, R2 ;  /* 0x00000002c02a7221 */ /* 0x000fe20000010000 */
[----:B------:R-:W-:Y:S01]  /*fb40*/  FADD.FTZ R2, R193, R40 ;  /* 0x00000028c1027221 */ /* 0x000fe20000010000 */
[----:B------:R2:W-:Y:S01]  /*fb50*/  MUFU.EX2 R134, R64 ;  /* 0x0000004000867308 */ /* 0x0005e20000000800 */
[----:B------:R-:W-:Y:S01]  /*fb60*/  FADD.FTZ R0, R174, R41 ;  /* 0x00000029ae007221 */ /* 0x000fe20000010000 */
[----:B------:R-:W-:Y:S01]  /*fb70*/  FADD.FTZ R42, R207, R42 ;  /* 0x0000002acf2a7221 */ /* 0x000fe20000010000 */
[----:B------:R-:W-:Y:S01]  /*fb80*/  FADD.FTZ R41, R201, R2 ;  /* 0x00000002c9297221 */ /* 0x000fe20000010000 */
[----:B----4-:R-:W-:Y:S01]  /*fb90*/  F2FP.BF16.F32.PACK_AB R166, R71, R70 ;  /* 0x0000004647a6723e */ /* 0x010fe200000010ff */
[C---:B------:R-:W-:Y:S01]  /*fba0*/  FADD.FTZ R40, R176.reuse, R0 ;  /* 0x00000000b0287221 */ /* 0x040fe20000010000 */
[----:B-1----:R-:W-:Y:S01]  /*fbb0*/  F2FP.BF16.F32.PACK_AB R52, R176, R174 ;  /* 0x000000aeb034723e */ /* 0x002fe200000010ff */
[----:B------:R-:W-:Y:S01]  /*fbc0*/  FADD.FTZ R2, R215, R42 ;  /* 0x0000002ad7027221 */ /* 0x000fe20000010000 */
[----:B------:R-:W-:Y:S01]  /*fbd0*/  FADD.FTZ R0, R170, R39 ;  /* 0x00000027aa007221 */ /* 0x000fe20000010000 */
[----:B------:R-:W-:Y:S01]  /*fbe0*/  FADD.FTZ R39, R206, R41 ;  /* 0x00000029ce277221 */ /* 0x000fe20000010000 */
[----:B------:R-:W-:Y:S02]  /*fbf0*/  MUFU.EX2 R72, R72 ;  /* 0x0000004800487308 */ /* 0x000fe40000000800 */
[----:B------:R-:W-:Y:S01]  /*fc00*/  FADD.FTZ R0, R169, R0 ;  /* 0x00000000a9007221 */ /* 0x000fe20000010000 */
[C---:B------:R-:W-:Y:S04]  /*fc10*/  HMMA.16816.F32.BF16 R8, R52.reuse, R56, R8 ;  /* 0x000000383408723c */ /* 0x040fe80000041808 */
[--C-:B------:R-:W-:Y:S01]  /*fc20*/  FFMA.FTZ R56, R77, UR4, -R68.reuse ;  /* 0x000000044d387c23 */ /* 0x100fe20008010844 */
[----:B--2---:R-:W-:Y:S02]  /*fc30*/  FFMA.FTZ R64, R88, UR4, -R68 ;  /* 0x0000000458407c23 */ /* 0x004fe40008010844 */
[----:B------:R1:W-:Y:S01]  /*fc40*/  MUFU.EX2 R77, R69 ;  /* 0x00000045004d7308 */ /* 0x0003e20000000800 */
[----:B------:R-:W-:Y:S01]  /*fc50*/  FADD.FTZ R39, R233, R39 ;  /* 0x00000027e9277221 */ /* 0x000fe20000010000 */
[-C--:B------:R-:W-:Y:S03]  /*fc60*/  HMMA.16816.F32.BF16 R12, R52, R58.reuse, R12 ;  /* 0x0000003a340c723c */ /* 0x080fe6000004180c */
[----:B------:R-:W-:Y:S05]  /*fc70*/  FADD.FTZ R0, R228, R0 ;  /* 0x00000000e4007221 */ /* 0x000fea0000010000 */
[----:B------:R2:W-:Y:S01]  /*fc80*/  MUFU.EX2 R147, R56 ;  /* 0x0000003800937308 */ /* 0x0005e20000000800 */
[C---:B------:R-:W-:Y:S09]  /*fc90*/  HMMA.16816.F32.BF16 R16, R48.reuse, R58, R16 ;  /* 0x0000003a3010723c */ /* 0x040ff20000041810 */
[----:B------:R4:W-:Y:S01]  /*fca0*/  MUFU.EX2 R126, R64 ;  /* 0x00000040007e7308 */ /* 0x0009e20000000800 */
[--C-:B-1----:R-:W-:Y:S01]  /*fcb0*/  FFMA.FTZ R69, R44, UR4, -R47.reuse ;  /* 0x000000042c457c23 */ /* 0x102fe2000801082f */
[-C--:B---3--:R-:W-:Y:S08]  /*fcc0*/  HMMA.16816.F32.BF16 R20, R48, R60.reuse, R20 ;  /* 0x0000003c3014723c */ /* 0x088ff00000041814 */
[----:B------:R-:W1:Y:S01]  /*fcd0*/  MUFU.EX2 R69, R69 ;  /* 0x0000004500457308 */ /* 0x000e620000000800 */
[----:B--2---:R-:W-:Y:S01]  /*fce0*/  FFMA.FTZ R56, R78, UR4, -R47 ;  /* 0x000000044e387c23 */ /* 0x004fe2000801082f */
[C---:B------:R-:W-:Y:S04]  /*fcf0*/  HMMA.16816.F32.BF16 R24, R52.reuse, R60, R24 ;  /* 0x0000003c3418723c */ /* 0x040fe80000041818 */
[----:B------:R-:W-:Y:S04]  /*fd00*/  FFMA.FTZ R60, R85, UR4, -R45 ;  /* 0x00000004553c7c23 */ /* 0x000fe8000801082d */
[----:B------:R2:W-:Y:S01]  /*fd10*/  MUFU.EX2 R138, R56 ;  /* 0x00000038008a7308 */ /* 0x0005e20000000800 */
[----:B----4-:R-:W-:Y:S01]  /*fd20*/  FFMA.FTZ R64, R89, UR4, -R68 ;  /* 0x0000000459407c23 */ /* 0x010fe20008010844 */
[-C--:B------:R-:W-:Y:S03]  /*fd30*/  HMMA.16816.F32.BF16 R28, R52, R62.reuse, R28 ;  /* 0x0000003e341c723c */ /* 0x080fe6000004181c */
[--C-:B------:R-:W-:Y:S01]  /*fd40*/  FFMA.FTZ R52, R86, UR4, -R46.reuse ;  /* 0x0000000456347c23 */ /* 0x100fe2000801082e */
[----:B------:R-:W-:Y:S04]  /*fd50*/  F2FP.BF16.F32.PACK_AB R53, R205, R183 ;  /* 0x000000b7cd35723e */ /* 0x000fe800000010ff */
[----:B------:R3:W-:Y:S01]  /*fd60*/  MUFU.EX2 R145, R60 ;  /* 0x0000003c00917308 */ /* 0x0007e20000000800 */
[----:B------:R-:W-:Y:S01]  /*fd70*/  F2FP.BF16.F32.PACK_AB R54, R224, R220 ;  /* 0x000000dce036723e */ /* 0x000fe200000010ff */
[----:B------:R-:W-:Y:S04]  /*fd80*/  HMMA.16816.F32.BF16 R32, R48, R62, R32 ;  /* 0x0000003e3020723c */ /* 0x000fe80000041820 */
[----:B------:R-:W-:Y:S04]  /*fd90*/  F2FP.BF16.F32.PACK_AB R48, R237, R227 ;  /* 0x000000e3ed30723e */ /* 0x000fe800000010ff */
[----:B------:R4:W-:Y:S01]  /*fda0*/  MUFU.EX2 R144, R52 ;  /* 0x0000003400907308 */ /* 0x0009e20000000800 */
[----:B--2---:R-:W2:Y:S01]  /*fdb0*/  LDSM.16.MT88.4 R56, [R184+0x4800] ;  /* 0x00480000b838783b */ /* 0x004ea20000004200 */
[----:B------:R-:W-:Y:S02]  /*fdc0*/  F2FP.BF16.F32.PACK_AB R49, R230, R223 ;  /* 0x000000dfe631723e */ /* 0x000fe400000010ff */
[----:B------:R-:W-:Y:S02]  /*fdd0*/  F2FP.BF16.F32.PACK_AB R50, R241, R235 ;  /* 0x000000ebf132723e */ /* 0x000fe400000010ff */
[----:B------:R-:W-:Y:S02]  /*fde0*/  F2FP.BF16.F32.PACK_AB R51, R239, R229 ;  /* 0x000000e5ef33723e */ /* 0x000fe400000010ff */
[----:B------:R-:W-:Y:S01]  /*fdf0*/  F2FP.BF16.F32.PACK_AB R55, R218, R210 ;  /* 0x000000d2da37723e */ /* 0x000fe200000010ff */
[----:B---3--:R-:W3:Y:S01]  /*fe00*/  LDSM.16.MT88.4 R60, [R186+0x4800] ;  /* 0x00480000ba3c783b */ /* 0x008ee20000004200 */
[----:B------:R5:W-:Y:S01]  /*fe10*/  MUFU.EX2 R123, R64 ;  /* 0x00000040007b7308 */ /* 0x000be20000000800 */
[----:B-1----:R-:W-:Y:S01]  /*fe20*/  F2FP.BF16.F32.PACK_AB R161, R72, R69 ;  /* 0x0000004548a1723e */ /* 0x002fe200000010ff */
[--C-:B----4-:R-:W-:Y:S08]  /*fe30*/  FFMA.FTZ R52, R87, UR4, -R46.reuse ;  /* 0x0000000457347c23 */ /* 0x110ff0000801082e */
[----:B------:R-:W-:Y:S10]  /*fe40*/  MUFU.EX2 R73, R73 ;  /* 0x0000004900497308 */ /* 0x000ff40000000800 */
[----:B------:R1:W-:Y:S01]  /*fe50*/  MUFU.EX2 R133, R52 ;  /* 0x0000003400857308 */ /* 0x0003e20000000800 */
[----:B-----5:R-:W-:Y:S09]  /*fe60*/  FFMA.FTZ R64, R94, UR4, -R47 ;  /* 0x000000045e407c23 */ /* 0x020ff2000801082f */
[----:B------:R-:W-:Y:S01]  /*fe70*/  MUFU.EX2 R74, R74 ;  /* 0x0000004a004a7308 */ /* 0x000fe20000000800 */
[-C--:B--2---:R-:W-:Y:S09]  /*fe80*/  HMMA.16816.F32.BF16 R4, R48, R56.reuse, R4 ;  /* 0x000000383004723c */ /* 0x084ff20000041804 */
[----:B------:R-:W2:Y:S01]  /*fe90*/  MUFU.EX2 R75, R75 ;  /* 0x0000004b004b7308 */ /* 0x000ea20000000800 */
[--C-:B-1----:R-:W-:Y:S09]  /*fea0*/  FFMA.FTZ R52, R96, UR4, -R45.reuse ;  /* 0x0000000460347c23 */ /* 0x102ff2000801082d */
[----:B------:R1:W-:Y:S10]  /*feb0*/  MUFU.EX2 R135, R52 ;  /* 0x0000003400877308 */ /* 0x0003f40000000800 */
[----:B------:R4:W-:Y:S01]  /*fec0*/  MUFU.EX2 R96, R64 ;  /* 0x0000004000607308 */ /* 0x0009e20000000800 */
[----:B--2---:R-:W-:Y:S02]  /*fed0*/  F2FP.BF16.F32.PACK_AB R163, R75, R74 ;  /* 0x0000004a4ba3723e */ /* 0x004fe400000010ff */
[----:B-1----:R-:W-:Y:S07]  /*fee0*/  F2FP.BF16.F32.PACK_AB R52, R211, R197 ;  /* 0x000000c5d334723e */ /* 0x002fee00000010ff */
[C---:B------:R-:W-:Y:S04]  /*fef0*/  HMMA.16816.F32.BF16 R8, R52.reuse, R56, R8 ;  /* 0x000000383408723c */ /* 0x040fe80000041808 */
[--C-:B------:R-:W-:Y:S01]  /*ff00*/  FFMA.FTZ R56, R98, UR4, -R46.reuse ;  /* 0x0000000462387c23 */ /* 0x100fe2000801082e */
[----:B----4-:R-:W-:Y:S03]  /*ff10*/  FFMA.FTZ R64, R101, UR4, -R45 ;  /* 0x0000000465407c23 */ /* 0x010fe6000801082d */
[-C--:B------:R-:W-:Y:S01]  /*ff20*/  HMMA.16816.F32.BF16 R12, R52, R58.reuse, R12 ;  /* 0x0000003a340c723c */ /* 0x080fe2000004180c */
[----:B------:R1:W-:Y:S07]  /*ff30*/  MUFU.EX2 R132, R56 ;  /* 0x0000003800847308 */ /* 0x0003ee0000000800 */
[C---:B------:R-:W-:Y:S08]  /*ff40*/  HMMA.16816.F32.BF16 R16, R48.reuse, R58, R16 ;  /* 0x0000003a3010723c */ /* 0x040ff00000041810 */
[-C--:B---3--:R-:W-:Y:S03]  /*ff50*/  HMMA.16816.F32.BF16 R20, R48, R60.reuse, R20 ;  /* 0x0000003c3014723c */ /* 0x088fe60000041814 */
[----:B-1----:R-:W-:Y:S04]  /*ff60*/  FFMA.FTZ R56, R99, UR4, -R46 ;  /* 0x0000000463387c23 */ /* 0x002fe8000801082e */
[----:B------:R1:W-:Y:S01]  /*ff70*/  MUFU.EX2 R127, R56 ;  /* 0x00000038007f7308 */ /* 0x0003e20000000800 */
[C---:B------:R-:W-:Y:S04]  /*ff80*/  HMMA.16816.F32.BF16 R24, R52.reuse, R60, R24 ;  /* 0x0000003c3418723c */ /* 0x040fe80000041818 */
[--C-:B------:R-:W-:Y:S04]  /*ff90*/  FFMA.FTZ R60, R90, UR4, -R47.reuse ;  /* 0x000000045a3c7c23 */ /* 0x100fe8000801082f */
[-C--:B------:R-:W-:Y:S01]  /*ffa0*/  HMMA.16816.F32.BF16 R28, R52, R62.reuse, R28 ;  /* 0x0000003e341c723c */ /* 0x080fe2000004181c */
[----:B------:R2:W-:Y:S02]  /*ffb0*/  MUFU.EX2 R122, R60 ;  /* 0x0000003c007a7308 */ /* 0x0005e40000000800 */
        /* <DEDUP_REMOVED lines=18> */
[--C-:B---3--:R-:W-:Y:S09]  /*100e0*/  FFMA.FTZ R64, R102, UR4, -R46.reuse ;  /* 0x0000000466407c23 */ /* 0x108ff2000801082e */
[----:B------:R3:W-:Y:S01]  /*100f0*/  MUFU.EX2 R92, R64 ;  /* 0x00000040005c7308 */ /* 0x0007e20000000800 */
[----:B-1----:R-:W-:Y:S07]  /*10100*/  F2FP.BF16.F32.PACK_AB R52, R219, R202 ;  /* 0x000000cadb34723e */ /* 0x002fee00000010ff */
[C---:B------:R-:W-:Y:S04]  /*10110*/  HMMA.16816.F32.BF16 R8, R52.reuse, R56, R8 ;  /* 0x000000383408723c */ /* 0x040fe80000041808 */
[----:B------:R-:W-:Y:S01]  /*10120*/  FFMA.FTZ R56, R95, UR4, -R47 ;  /* 0x000000045f387c23 */ /* 0x000fe2000801082f */
[----:B---3--:R-:W-:Y:S03]  /*10130*/  LDSM.16.MT88.4 R64, [R186+0x5000] ;  /* 0x00500000ba40783b */ /* 0x008fe60000004200 */
[-C--:B------:R-:W-:Y:S01]  /*10140*/  HMMA.16816.F32.BF16 R12, R52, R58.reuse, R12 ;  /* 0x0000003a340c723c */ /* 0x080fe2000004180c */
[----:B------:R1:W-:Y:S07]  /*10150*/  MUFU.EX2 R95, R56 ;  /* 0x00000038005f7308 */ /* 0x0003ee0000000800 */
[C---:B------:R-:W-:Y:S08]  /*10160*/  HMMA.16816.F32.BF16 R16, R48.reuse, R58, R16 ;  /* 0x0000003a3010723c */ /* 0x040ff00000041810 */
[-C--:B--2---:R-:W-:Y:S03]  /*10170*/  HMMA.16816.F32.BF16 R20, R48, R60.reuse, R20 ;  /* 0x0000003c3014723c */ /* 0x084fe60000041814 */
[--C-:B-1----:R-:W-:Y:S04]  /*10180*/  FFMA.FTZ R56, R100, UR4, -R45.reuse ;  /* 0x0000000464387c23 */ /* 0x102fe8000801082d */
[----:B------:R1:W-:Y:S01]  /*10190*/  MUFU.EX2 R94, R56 ;  /* 0x00000038005e7308 */ /* 0x0003e20000000800 */
[C---:B------:R-:W-:Y:S04]  /*101a0*/  HMMA.16816.F32.BF16 R24, R52.reuse, R60, R24 ;  /* 0x0000003c3418723c */ /* 0x040fe80000041818 */
[--C-:B------:R-:W-:Y:S04]  /*101b0*/  FFMA.FTZ R60, R103, UR4, -R46.reuse ;  /* 0x00000004673c7c23 */ /* 0x100fe8000801082e */
        /* <DEDUP_REMOVED lines=10> */
[----:B------:R-:W-:Y:S02]  /*10260*/  F2FP.BF16.F32.PACK_AB R50, R155, R154 ;  /* 0x0000009a9b32723e */ /* 0x000fe400000010ff */
[----:B------:R-:W-:Y:S01]  /*10270*/  F2FP.BF16.F32.PACK_AB R51, R153, R142 ;  /* 0x0000008e9933723e */ /* 0x000fe200000010ff */
[--C-:B--2---:R-:W-:Y:S01]  /*10280*/  FFMA.FTZ R60, R115, UR4, -R46.reuse ;  /* 0x00000004733c7c23 */ /* 0x104fe2000801082e */
[----:B---3--:R-:W-:Y:S02]  /*10290*/  F2FP.BF16.F32.PACK_AB R41, R91, R92 ;  /* 0x0000005c5b29723e */ /* 0x008fe400000010ff */
[----:B------:R-:W-:Y:S01]  /*102a0*/  F2FP.BF16.F32.PACK_AB R55, R137, R138 ;  /* 0x0000008a8937723e */ /* 0x000fe200000010ff */
[----:B------:R2:W-:Y:S01]  /*102b0*/  MUFU.EX2 R88, R60 ;  /* 0x0000003c00587308 */ /* 0x0005e20000000800 */
[----:B----4-:R-:W-:Y:S09]  /*102c0*/  FFMA.FTZ R52, R113, UR4, -R45 ;  /* 0x0000000471347c23 */ /* 0x010ff2000801082d */
[----:B------:R3:W4:Y:S01]  /*102d0*/  MUFU.EX2 R89, R52 ;  /* 0x0000003400597308 */ /* 0x0007220000000800 */
[--C-:B--2---:R-:W-:Y:S09]  /*102e0*/  FFMA.FTZ R60, R106, UR4, -R47.reuse ;  /* 0x000000046a3c7c23 */ /* 0x104ff2000801082f */
[----:B------:R2:W-:Y:S01]  /*102f0*/  MUFU.EX2 R83, R60 ;  /* 0x0000003c00537308 */ /* 0x0005e20000000800 */
[----:B---3--:R-:W-:Y:S01]  /*10300*/  FFMA.FTZ R52, R114, UR4, -R46 ;  /* 0x0000000472347c23 */ /* 0x008fe2000801082e */
[----:B----4-:R-:W-:Y:S01]  /*10310*/  F2FP.BF16.F32.PACK_AB R42, R89, R90 ;  /* 0x0000005a592a723e */ /* 0x010fe200000010ff */
[-C--:B-1----:R-:W-:Y:S07]  /*10320*/  HMMA.16816.F32.BF16 R4, R48, R56.reuse, R4 ;  /* 0x000000383004723c */ /* 0x082fee0000041804 */
[----:B------:R1:W3:Y:S01]  /*10330*/  MUFU.EX2 R87, R52 ;  /* 0x0000003400577308 */ /* 0x0002e20000000800 */
[----:B--2---:R-:W-:Y:S09]  /*10340*/  FFMA.FTZ R60, R107, UR4, -R47 ;  /* 0x000000046b3c7c23 */ /* 0x004ff2000801082f */
[----:B------:R2:W-:Y:S01]  /*10350*/  MUFU.EX2 R84, R60 ;  /* 0x0000003c00547308 */ /* 0x0005e20000000800 */
[----:B-1----:R-:W-:Y:S02]  /*10360*/  F2FP.BF16.F32.PACK_AB R52, R140, R141 ;  /* 0x0000008d8c34723e */ /* 0x002fe400000010ff */
[----:B---3--:R-:W-:Y:S05]  /*10370*/  F2FP.BF16.F32.PACK_AB R43, R88, R87 ;  /* 0x00000057582b723e */ /* 0x008fea00000010ff */
[C---:B------:R-:W-:Y:S04]  /*10380*/  HMMA.16816.F32.BF16 R8, R52.reuse, R56, R8 ;  /* 0x000000383408723c */ /* 0x040fe80000041808 */
[--C-:B------:R-:W-:Y:S01]  /*10390*/  FFMA.FTZ R56, R104, UR4, -R68.reuse ;  /* 0x0000000468387c23 */ /* 0x100fe20008010844 */
[--C-:B--2---:R-:W-:Y:S03]  /*103a0*/  FFMA.FTZ R60, R108, UR4, -R68.reuse ;  /* 0x000000046c3c7c23 */ /* 0x104fe60008010844 */
[-C--:B------:R-:W-:Y:S01]  /*103b0*/  HMMA.16816.F32.BF16 R12, R52, R58.reuse, R12 ;  /* 0x0000003a340c723c */ /* 0x080fe2000004180c */
[----:B------:R1:W-:Y:S07]  /*103c0*/  MUFU.EX2 R85, R56 ;  /* 0x0000003800557308 */ /* 0x0003ee0000000800 */
[C---:B------:R-:W-:Y:S03]  /*103d0*/  HMMA.16816.F32.BF16 R16, R48.reuse, R58, R16 ;  /* 0x0000003a3010723c */ /* 0x040fe60000041810 */
[----:B------:R2:W-:Y:S05]  /*103e0*/  MUFU.EX2 R82, R60 ;  /* 0x0000003c00527308 */ /* 0x0005ea0000000800 */
[-C--:B------:R-:W-:Y:S03]  /*103f0*/  HMMA.16816.F32.BF16 R20, R48, R64.reuse, R20 ;  /* 0x000000403014723c */ /* 0x080fe60000041814 */
[----:B-1----:R-:W-:Y:S04]  /*10400*/  FFMA.FTZ R56, R105, UR4, -R68 ;  /* 0x0000000469387c23 */ /* 0x002fe80008010844 */
[----:B------:R1:W-:Y:S01]  /*10410*/  MUFU.EX2 R86, R56 ;  /* 0x0000003800567308 */ /* 0x0003e20000000800 */
[C---:B------:R-:W-:Y:S01]  /*10420*/  HMMA.16816.F32.BF16 R24, R52.reuse, R64, R24 ;  /* 0x000000403418723c */ /* 0x040fe20000041818 */
[----:B--2---:R-:W-:Y:S03]  /*10430*/  LDSM.16.MT88.4 R60, [R186+0x5400] ;  /* 0x00540000ba3c783b */ /* 0x004fe60000004200 */
[----:B------:R-:W-:Y:S01]  /*10440*/  FFMA.FTZ R64, R118, UR4, -R46 ;  /* 0x0000000476407c23 */ /* 0x000fe2000801082e */
[----:B------:R-:W-:Y:S01]  /*10450*/  FFMA.FTZ R65, R116, UR4, -R45 ;  /* 0x0000000474417c23 */ /* 0x000fe2000801082d */
[--C-:B------:R-:W-:Y:S02]  /*10460*/  FFMA.FTZ R45, R110, UR4, -R47.reuse ;  /* 0x000000046e2d7c23 */ /* 0x100fe4000801082f */
[-C--:B------:R-:W-:Y:S01]  /*10470*/  HMMA.16816.F32.BF16 R28, R52, R66.reuse, R28 ;  /* 0x00000042341c723c */ /* 0x080fe2000004181c */
[----:B------:R-:W-:Y:S02]  /*10480*/  MUFU.EX2 R76, R64 ;  /* 0x00000040004c7308 */ /* 0x000fe40000000800 */
[----:B------:R-:W-:Y:S01]  /*10490*/  FFMA.FTZ R52, R109, UR4, -R68 ;  /* 0x000000046d347c23 */ /* 0x000fe20008010844 */
[----:B------:R-:W-:Y:S02]  /*104a0*/  F2FP.BF16.F32.PACK_AB R53, R99, R122 ;  /* 0x0000007a6335723e */ /* 0x000fe400000010ff */
[----:B------:R-:W-:Y:S02]  /*104b0*/  F2FP.BF16.F32.PACK_AB R54, R98, R97 ;  /* 0x000000616236723e */ /* 0x000fe400000010ff */
[----:B------:R-:W-:Y:S01]  /*104c0*/  HMMA.16816.F32.BF16 R32, R48, R66, R32 ;  /* 0x000000423020723c */ /* 0x000fe20000041820 */
[----:B-1----:R-:W1:Y:S02]  /*104d0*/  LDSM.16.MT88.4 R56, [R184+0x5400] ;  /* 0x00540000b838783b */ /* 0x002e640000004200 */
[----:B------:R2:W-:Y:S01]  /*104e0*/  MUFU.EX2 R81, R52 ;  /* 0x0000003400517308 */ /* 0x0005e20000000800 */
[----:B------:R-:W-:Y:S01]  /*104f0*/  F2FP.BF16.F32.PACK_AB R48, R145, R146 ;  /* 0x000000929130723e */ /* 0x000fe200000010ff */
[--C-:B------:R-:W-:Y:S01]  /*10500*/  FFMA.FTZ R66, R130, UR4, -R46.reuse ;  /* 0x0000000482427c23 */ /* 0x100fe2000801082e */
[----:B------:R-:W-:Y:S01]  /*10510*/  F2FP.BF16.F32.PACK_AB R49, R133, R144 ;  /* 0x000000908531723e */ /* 0x000fe200000010ff */
[--C-:B------:R-:W-:Y:S01]  /*10520*/  FFMA.FTZ R67, R131, UR4, -R46.reuse ;  /* 0x0000000483437c23 */ /* 0x100fe2000801082e */
[----:B------:R-:W-:Y:S05]  /*10530*/  F2FP.BF16.F32.PACK_AB R50, R134, R135 ;  /* 0x000000878632723e */ /* 0x000fea00000010ff */
[----:B------:R3:W-:Y:S01]  /*10540*/  MUFU.EX2 R79, R45 ;  /* 0x0000002d004f7308 */ /* 0x0007e20000000800 */
[----:B------:R-:W-:Y:S02]  /*10550*/  F2FP.BF16.F32.PACK_AB R51, R127, R132 ;  /* 0x000000847f33723e */ /* 0x000fe400000010ff */
[----:B------:R-:W-:Y:S07]  /*10560*/  F2FP.BF16.F32.PACK_AB R55, R95, R96 ;  /* 0x000000605f37723e */ /* 0x000fee00000010ff */
[----:B------:R4:W5:Y:S01]  /*10570*/  MUFU.EX2 R78, R65 ;  /* 0x00000041004e7308 */ /* 0x0009620000000800 */
[----:B--2---:R-:W-:Y:S09]  /*10580*/  FFMA.FTZ R52, R111, UR4, -R47 ;  /* 0x000000046f347c23 */ /* 0x004ff2000801082f */
[----:B------:R2:W-:Y:S01]  /*10590*/  MUFU.EX2 R80, R52 ;  /* 0x0000003400507308 */ /* 0x0005e20000000800 */
[----:B---3--:R-:W-:Y:S09]  /*105a0*/  FFMA.FTZ R45, R119, UR4, -R46 ;  /* 0x00000004772d7c23 */ /* 0x008ff2000801082e */
[----:B------:R3:W3:Y:S01]  /*105b0*/  MUFU.EX2 R64, R45 ;  /* 0x0000002d00407308 */ /* 0x0006e20000000800 */
[----:B----4-:R-:W-:Y:S01]  /*105c0*/  FFMA.FTZ R65, R121, UR4, -R68 ;  /* 0x0000000479417c23 */ /* 0x010fe20008010844 */
[----:B-----5:R-:W-:Y:S01]  /*105d0*/  F2FP.BF16.F32.PACK_AB R164, R77, R78 ;  /* 0x0000004e4da4723e */ /* 0x020fe200000010ff */
[-C--:B-1----:R-:W-:Y:S07]  /*105e0*/  HMMA.16816.F32.BF16 R4, R48, R56.reuse, R4 ;  /* 0x000000383004723c */ /* 0x082fee0000041804 */
[----:B------:R-:W-:Y:S01]  /*105f0*/  MUFU.EX2 R66, R66 ;  /* 0x0000004200427308 */ /* 0x000fe20000000800 */
[----:B--2---:R-:W-:Y:S09]  /*10600*/  F2FP.BF16.F32.PACK_AB R52, R123, R126 ;  /* 0x0000007e7b34723e */ /* 0x004ff200000010ff */
[----:B------:R-:W1:Y:S01]  /*10610*/  MUFU.EX2 R67, R67 ;  /* 0x0000004300437308 */ /* 0x000e620000000800 */
[C---:B------:R-:W-:Y:S01]  /*10620*/  HMMA.16816.F32.BF16 R8, R52.reuse, R56, R8 ;  /* 0x000000383408723c */ /* 0x040fe20000041808 */
[----:B---3--:R-:W2:Y:S03]  /*10630*/  LDSM.16.MT88.4 R44, [R184+0x5800] ;  /* 0x00580000b82c783b */ /* 0x008ea60000004200 */
[----:B------:R-:W-:Y:S01]  /*10640*/  FADD.FTZ R56, R179, R40 ;  /* 0x00000028b3387221 */ /* 0x000fe20000010000 */
[----:B------:R-:W-:Y:S01]  /*10650*/  F2FP.BF16.F32.PACK_AB R40, R93, R94 ;  /* 0x0000005e5d28723e */ /* 0x000fe200000010ff */
[--C-:B------:R-:W-:Y:S01]  /*10660*/  FFMA.FTZ R57, R120, UR4, -R68.reuse ;  /* 0x0000000478397c23 */ /* 0x100fe20008010844 */
[----:B------:R-:W-:Y:S01]  /*10670*/  F2FP.BF16.F32.PACK_AB R165, R64, R76 ;  /* 0x0000004c40a5723e */ /* 0x000fe200000010ff */
[-C--:B------:R-:W-:Y:S01]  /*10680*/  HMMA.16816.F32.BF16 R12, R52, R58.reuse, R12 ;  /* 0x0000003a340c723c */ /* 0x080fe2000004180c */
[----:B------:R-:W-:Y:S02]  /*10690*/  MUFU.EX2 R65, R65 ;  /* 0x0000004100417308 */ /* 0x000fe40000000800 */
[----:B------:R-:W-:Y:S05]  /*106a0*/  FFMA.FTZ R68, R125, UR4, -R68 ;  /* 0x000000047d447c23 */ /* 0x000fea0008010844 */
[C---:B------:R-:W-:Y:S03]  /*106b0*/  HMMA.16816.F32.BF16 R16, R48.reuse, R58, R16 ;  /* 0x0000003a3010723c */ /* 0x040fe60000041810 */
[----:B------:R3:W4:Y:S01]  /*106c0*/  MUFU.EX2 R59, R57 ;  /* 0x00000039003b7308 */ /* 0x0007220000000800 */
[----:B------:R-:W-:Y:S01]  /*106d0*/  FADD.FTZ R58, R222, R2 ;  /* 0x00000002de3a7221 */ /* 0x000fe20000010000 */
[----:B------:R-:W-:Y:S01]  /*106e0*/  FADD.FTZ R2, R217, R56 ;  /* 0x00000038d9027221 */ /* 0x000fe20000010000 */
[----:B------:R-:W-:Y:S01]  /*106f0*/  FADD.FTZ R56, R183, R0 ;  /* 0x00000000b7387221 */ /* 0x000fe20000010000 */
[----:B-1----:R-:W-:Y:S01]  /*10700*/  F2FP.BF16.F32.PACK_AB R167, R67, R66 ;  /* 0x0000004243a7723e */ /* 0x002fe200000010ff */
[-C--:B------:R-:W-:Y:S05]  /*10710*/  HMMA.16816.F32.BF16 R20, R48, R60.reuse, R20 ;  /* 0x0000003c3014723c */ /* 0x080fea0000041814 */
[----:B------:R-:W1:Y:S01]  /*10720*/  MUFU.EX2 R68, R68 ;  /* 0x0000004400447308 */ /* 0x000e620000000800 */
[----:B------:R-:W-:Y:S02]  /*10730*/  FADD.FTZ R58, R227, R58 ;  /* 0x0000003ae33a7221 */ /* 0x000fe40000010000 */
[C---:B------:R-:W-:Y:S04]  /*10740*/  HMMA.16816.F32.BF16 R24, R52.reuse, R60, R24 ;  /* 0x0000003c3418723c */ /* 0x040fe80000041818 */
[----:B---3--:R-:W-:Y:S01]  /*10750*/  FADD.FTZ R57, R223, R39 ;  /* 0x00000027df397221 */ /* 0x008fe20000010000 */
[----:B------:R-:W-:Y:S01]  /*10760*/  FADD.FTZ R39, R197, R2 ;  /* 0x00000002c5277221 */ /* 0x000fe20000010000 */
[----:B------:R-:W-:Y:S01]  /*10770*/  FADD.FTZ R2, R237, R58 ;  /* 0x0000003aed027221 */ /* 0x000fe20000010000 */
[----:B----4-:R-:W-:Y:S01]  /*10780*/  F2FP.BF16.F32.PACK_AB R160, R65, R59 ;  /* 0x0000003b41a0723e */ /* 0x010fe200000010ff */
[-C--:B------:R-:W-:Y:S01]  /*10790*/  HMMA.16816.F32.BF16 R28, R52, R62.reuse, R28 ;  /* 0x0000003e341c723c */ /* 0x080fe2000004181c */
[----:B------:R-:W3:Y:S02]  /*107a0*/  LDSM.16.MT88.4 R52, [R186+0x5800] ;  /* 0x00580000ba34783b */ /* 0x000ee40000004200 */
[----:B------:R-:W-:Y:S01]  /*107b0*/  FADD.FTZ R0, R230, R57 ;  /* 0x00000039e6007221 */ /* 0x000fe20000010000 */
[----:B------:R-:W-:Y:S01]  /*107c0*/  FADD.FTZ R39, R211, R39 ;  /* 0x00000027d3277221 */ /* 0x000fe20000010000 */
[----:B-1----:R-:W-:Y:S03]  /*107d0*/  F2FP.BF16.F32.PACK_AB R162, R68, R73 ;  /* 0x0000004944a2723e */ /* 0x002fe600000010ff */
[----:B------:R-:W-:Y:S04]  /*107e0*/  HMMA.16816.F32.BF16 R32, R48, R62, R32 ;  /* 0x0000003e3020723c */ /* 0x000fe80000041820 */
[----:B------:R-:W-:Y:S02]  /*107f0*/  F2FP.BF16.F32.PACK_AB R48, R86, R85 ;  /* 0x000000555630723e */ /* 0x000fe400000010ff */
[----:B------:R-:W-:Y:S02]  /*10800*/  F2FP.BF16.F32.PACK_AB R49, R84, R83 ;  /* 0x000000535431723e */ /* 0x000fe400000010ff */
[-C--:B--2---:R-:W-:Y:S05]  /*10810*/  HMMA.16816.F32.BF16 R4, R40, R44.reuse, R4 ;  /* 0x0000002c2804723c */ /* 0x084fea0000041804 */
        /* <DEDUP_REMOVED lines=18> */
[-C--:B---3--:R-:W-:Y:S03]  /*10940*/  HMMA.16816.F32.BF16 R20, R40, R52.reuse, R20 ;  /* 0x000000342814723c */ /* 0x088fe60000041814 */
        /* <DEDUP_REMOVED lines=93> */
.L_x_361:
[----:B------:R-:W2:Y:S04]  /*10f20*/  LDL.64 R40, [R1+0x18] ;  /* 0x0000180001287983 */ /* 0x000ea80000100a00 */
[----:B------:R-:W3:Y:S04]  /*10f30*/  LDL R35, [R1+0x10] ;  /* 0x0000100001237983 */ /* 0x000ee80000100800 */
[----:B------:R-:W1:Y:S04]  /*10f40*/  SHFL.BFLY PT, R5, R249, 0x2, 0x1f ;  /* 0x0c401f00f9057f89 */ /* 0x000e6800000e0000 */
[----:B------:R-:W4:Y:S04]  /*10f50*/  SHFL.BFLY PT, R4, R250, 0x2, 0x1f ;  /* 0x0c401f00fa047f89 */ /* 0x000f2800000e0000 */
[----:B------:R-:W5:Y:S04]  /*10f60*/  SHFL.BFLY PT, R2, R252, 0x2, 0x1f ;  /* 0x0c401f00fc027f89 */ /* 0x000f6800000e0000 */
[----:B------:R-:W5:Y:S01]  /*10f70*/  SHFL.BFLY PT, R0, R251, 0x2, 0x1f ;  /* 0x0c401f00fb007f89 */ /* 0x000f6200000e0000 */
[----:B------:R-:W5:Y:S01]  /*10f80*/  S2R R32, SR_TID.X ;  /* 0x0000000000207919 */ /* 0x000f620000002100 */
[----:B-1----:R-:W-:-:S05]  /*10f90*/  FADD.FTZ R5, R5, R249 ;  /* 0x000000f905057221 */ /* 0x002fca0000010000 */
[----:B------:R-:W1:Y:S01]  /*10fa0*/  SHFL.BFLY PT, R20, R5, 0x1, 0x1f ;  /* 0x0c201f0005147f89 */ /* 0x000e6200000e0000 */
[----:B----4-:R-:W-:Y:S01]  /*10fb0*/  FADD.FTZ R4, R4, R250 ;  /* 0x000000fa04047221 */ /* 0x010fe20000010000 */
[----:B-----5:R-:W-:-:S04]  /*10fc0*/  FADD.FTZ R2, R2, R252 ;  /* 0x000000fc02027221 */ /* 0x020fc80000010000 */
[----:B------:R-:W4:Y:S01]  /*10fd0*/  SHFL.BFLY PT, R21, R4, 0x1, 0x1f ;  /* 0x0c201f0004157f89 */ /* 0x000f2200000e0000 */
[----:B------:R-:W-:-:S03]  /*10fe0*/  FADD.FTZ R0, R0, R251 ;  /* 0x000000fb00007221 */ /* 0x000fc60000010000 */
[----:B------:R-:W5:Y:S04]  /*10ff0*/  SHFL.BFLY PT, R7, R2, 0x1, 0x1f ;  /* 0x0c201f0002077f89 */ /* 0x000f6800000e0000 */
[----:B------:R-:W5:Y:S01]  /*11000*/  SHFL.BFLY PT, R6, R0, 0x1, 0x1f ;  /* 0x0c201f0000067f89 */ /* 0x000f6200000e0000 */
[----:B-1----:R-:W-:-:S04]  /*11010*/  FADD.FTZ R20, R5, R20 ;  /* 0x0000001405147221 */ /* 0x002fc80000010000 */
[----:B------:R-:W1:Y:S01]  /*11020*/  MUFU.RCP R5, R20 ;  /* 0x0000001400057308 */ /* 0x000e620000001000 */
[----:B----4-:R-:W-:Y:S01]  /*11030*/  FADD.FTZ R21, R4, R21 ;  /* 0x0000001504157221 */ /* 0x010fe20000010000 */
[C---:B------:R-:W-:Y:S02]  /*11040*/  SHF.L.U32 R4, R32.reuse, 0x1, RZ ;  /* 0x0000000120047819 */ /* 0x040fe400000006ff */
[----:B------:R-:W-:Y:S02]  /*11050*/  SHF.L.U32 R9, R32, 0x4, RZ ;  /* 0x0000000420097819 */ /* 0x000fe400000006ff */
[----:B------:R-:W-:Y:S01]  /*11060*/  LOP3.LUT R4, R4, 0x6, RZ, 0xc0, !PT ;  /* 0x0000000604047812 */ /* 0x000fe200078ec0ff */
[----:B-----5:R-:W-:Y:S01]  /*11070*/  FADD.FTZ R22, R2, R7 ;  /* 0x0000000702167221 */ /* 0x020fe20000010000 */
[----:B------:R-:W4:Y:S01]  /*11080*/  S2UR UR4, SR_CgaCtaId ;  /* 0x00000000000479c3 */ /* 0x000f220000008800 */
[----:B------:R-:W-:Y:S01]  /*11090*/  FADD.FTZ R23, R0, R6 ;  /* 0x0000000600177221 */ /* 0x000fe20000010000 */
[----:B------:R-:W-:-:S02]  /*110a0*/  LOP3.LUT R2, R4, 0x3e00, R9, 0xf8, !PT ;  /* 0x00003e0004027812 */ /* 0x000fc400078ef809 */
[----:B------:R-:W-:Y:S01]  /*110b0*/  FSETP.NE.FTZ.AND P6, PT, R20, RZ, PT ;  /* 0x000000ff1400720b */ /* 0x000fe20003fd5000 */
[----:B------:R-:W5:Y:S03]  /*110c0*/  MUFU.RCP R8, R21 ;  /* 0x0000001500087308 */ /* 0x000f660000001000 */
[----:B------:R-:W1:Y:S01]  /*110d0*/  LDC.U8 R27, c[0x0][0x549] ;  /* 0x00015240ff1b7b82 */ /* 0x000e620000000000 */
[----:B------:R-:W-:-:S04]  /*110e0*/  SHF.L.U32 R7, R32, 0x3, RZ ;  /* 0x0000000320077819 */ /* 0x000fc800000006ff */
[----:B------:R-:W5:Y:S01]  /*110f0*/  MUFU.RCP R6, R22 ;  /* 0x0000001600067308 */ /* 0x000f620000001000 */
[----:B------:R-:W-:Y:S02]  /*11100*/  LOP3.LUT R4, R7, 0xc0, RZ, 0xc0, !PT ;  /* 0x000000c007047812 */ /* 0x000fe400078ec0ff */
[----:B------:R-:W-:Y:S02]  /*11110*/  FSETP.NE.FTZ.AND P5, PT, R21, RZ, PT ;  /* 0x000000ff1500720b */ /* 0x000fe40003fb5000 */
[----:B------:R-:W-:Y:S02]  /*11120*/  LOP3.LUT R4, R4, 0x18, R32, 0xf8, !PT ;  /* 0x0000001804047812 */ /* 0x000fe400078ef820 */
[----:B------:R-:W-:Y:S01]  /*11130*/  FSETP.NE.FTZ.AND P3, PT, R23, RZ, PT ;  /* 0x000000ff1700720b */ /* 0x000fe20003f75000 */
[----:B------:R-:W-:Y:S01]  /*11140*/  UMOV UR5, 0x400 ;  /* 0x0000040000057882 */ /* 0x000fe20000000000 */
[----:B------:R-:W-:Y:S01]  /*11150*/  FSETP.NE.FTZ.AND P4, PT, R22, RZ, PT ;  /* 0x000000ff1600720b */ /* 0x000fe20003f95000 */
[----:B----4-:R-:W-:Y:S01]  /*11160*/  ULEA UR4, UR4, UR5, 0x18 ;  /* 0x0000000504047291 */ /* 0x010fe2000f8ec0ff */
[----:B------:R-:W-:-:S04]  /*11170*/  SHF.L.U32 R26, R32, 0x2, RZ ;  /* 0x00000002201a7819 */ /* 0x000fc800000006ff */
[----:B------:R-:W-:Y:S02]  /*11180*/  LOP3.LUT R25, R26, 0x20, RZ, 0xc0, !PT ;  /* 0x000000201a197812 */ /* 0x000fe400078ec0ff */
[----:B-1----:R-:W-:Y:S02]  /*11190*/  ISETP.NE.AND P1, PT, R27, RZ, PT ;  /* 0x000000ff1b00720c */ /* 0x002fe40003f25270 */
[----:B------:R-:W1:Y:S01]  /*111a0*/  LDC R27, c[0x0][0x434] ;  /* 0x00010d00ff1b7b82 */ /* 0x000e620000000800 */
[----:B------:R-:W4:Y:S01]  /*111b0*/  S2R R39, SR_CTAID.Y ;  /* 0x0000000000277919 */ /* 0x000f220000002600 */
[----:B------:R-:W1:Y:S01]  /*111c0*/  S2R R33, SR_CTAID.Z ;  /* 0x0000000000217919 */ /* 0x000e620000002700 */
[----:B--2---:R-:W-:-:S04]  /*111d0*/  SHF.L.U32 R0, R40, 0x5, RZ ;  /* 0x0000000528007819 */ /* 0x004fc800000006ff */
[----:B------:R-:W-:Y:S02]  /*111e0*/  LOP3.LUT R2, R2, 0x20, R0, 0xf8, !PT ;  /* 0x0000002002027812 */ /* 0x000fe400078ef800 */
[----:B------:R-:W-:Y:S02]  /*111f0*/  FSEL R0, R5, 1, P6 ;  /* 0x3f80000005007808 */ /* 0x000fe40003000000 */
[----:B------:R-:W2:Y:S01]  /*11200*/  MUFU.RCP R5, R23 ;  /* 0x0000001700057308 */ /* 0x000ea20000001000 */
[----:B------:R-:W-:Y:S02]  /*11210*/  LOP3.LUT R24, R2, R4, RZ, 0xfc, !PT ;  /* 0x0000000402187212 */ /* 0x000fe400078efcff */
[----:B-----5:R-:W-:Y:S01]  /*11220*/  FSEL R4, R8, 1, P5 ;  /* 0x3f80000008047808 */ /* 0x020fe20002800000 */
        /* <DEDUP_REMOVED lines=8> */
[----:B------:R-:W-:Y:S01]  /*112b0*/  FSEL R2, R6, 1, P4 ;  /* 0x3f80000006027808 */ /* 0x000fe20002000000 */
[C---:B------:R-:W-:Y:S01]  /*112c0*/  FMUL.FTZ R142, R4.reuse, R142 ;  /* 0x0000008e048e7220 */ /* 0x040fe20000410000 */
[----:B--2---:R-:W-:Y:S01]  /*112d0*/  FSEL R0, R5, 1, P3 ;  /* 0x3f80000005007808 */ /* 0x004fe20001800000 */
[C---:B------:R-:W-:Y:S01]  /*112e0*/  FMUL.FTZ R7, R4.reuse, R143 ;  /* 0x0000008f04077220 */ /* 0x040fe20000410000 */
[C---:B------:R-:W-:Y:S01]  /*112f0*/  FMUL.FTZ R150, R4.reuse, R150 ;  /* 0x0000009604967220 */ /* 0x040fe20000410000 */
[----:B------:R-:W-:Y:S01]  /*11300*/  FMUL.FTZ R151, R4, R151 ;  /* 0x0000009704977220 */ /* 0x000fe20000410000 */
        /* <DEDUP_REMOVED lines=9> */
[----:B------:R-:W-:Y:S01]  /*113a0*/  FMUL.FTZ R6, R2, R137 ;  /* 0x0000008902067220 */ /* 0x000fe20000410000 */
[----:B------:R-:W-:Y:S01]  /*113b0*/  LEA R0, R24, UR4, 0x1 ;  /* 0x0000000418007c11 */ /* 0x000fe2000f8e08ff */
[C---:B------:R-:W-:Y:S01]  /*113c0*/  FMUL.FTZ R144, R2.reuse, R144 ;  /* 0x0000009002907220 */ /* 0x040fe20000410000 */
[----:B------:R-:W-:Y:S01]  /*113d0*/  FMUL.FTZ R15, R2, R145 ;  /* 0x00000091020f7220 */ /* 0x000fe20000410000 */
        /* <DEDUP_REMOVED lines=10> */
[----:B------:R-:W-:Y:S02]  /*11480*/  F2FP.BF16.F32.PACK_AB R5, R149, R148 ;  /* 0x000000949505723e */ /* 0x000fe400000010ff */
[----:B------:R-:W-:Y:S02]  /*11490*/  F2FP.BF16.F32.PACK_AB R2, R151, R150 ;  /* 0x000000969702723e */ /* 0x000fe400000010ff */
[----:B------:R-:W-:Y:S02]  /*114a0*/  IADD3 R4, PT, PT, R0, -R25, RZ ;  /* 0x8000001900047210 */ /* 0x000fe40007ffe0ff */
[----:B------:R-:W-:Y:S02]  /*114b0*/  F2FP.BF16.F32.PACK_AB R6, R6, R136 ;  /* 0x000000880606723e */ /* 0x000fe400000010ff */
[----:B------:R-:W-:-:S02]  /*114c0*/  F2FP.BF16.F32.PACK_AB R9, R9, R138 ;  /* 0x0000008a0909723e */ /* 0x000fc400000010ff */
[----:B------:R-:W-:Y:S02]  /*114d0*/  F2FP.BF16.F32.PACK_AB R15, R15, R144 ;  /* 0x000000900f0f723e */ /* 0x000fe400000010ff */
[----:B------:R-:W-:Y:S01]  /*114e0*/  F2FP.BF16.F32.PACK_AB R14, R14, R146 ;  /* 0x000000920e0e723e */ /* 0x000fe200000010ff */
[----:B------:R-:W-:Y:S04]  /*114f0*/  STS [R0], R8 ;  /* 0x0000000800007388 */ /* 0x000fe80000000800 */
[----:B------:R-:W-:Y:S04]  /*11500*/  STS [R0+0x200], R7 ;  /* 0x0002000700007388 */ /* 0x000fe80000000800 */
[----:B------:R2:W-:Y:S04]  /*11510*/  STS [R4+0x10], R5 ;  /* 0x0000100504007388 */ /* 0x0005e80000000800 */
[----:B------:R5:W-:Y:S04]  /*11520*/  STS [R4+0x210], R2 ;  /* 0x0002100204007388 */ /* 0x000be80000000800 */
[----:B------:R-:W-:Y:S04]  /*11530*/  STS [R0+0x1000], R6 ;  /* 0x0010000600007388 */ /* 0x000fe80000000800 */
[----:B------:R-:W-:Y:S04]  /*11540*/  STS [R0+0x1200], R9 ;  /* 0x0012000900007388 */ /* 0x000fe80000000800 */
[----:B------:R-:W-:Y:S04]  /*11550*/  STS [R4+0x1010], R15 ;  /* 0x0010100f04007388 */ /* 0x000fe80000000800 */
[----:B------:R4:W-:Y:S01]  /*11560*/  STS [R4+0x1210], R14 ;  /* 0x0012100e04007388 */ /* 0x0009e20000000800 */
[----:B--2---:R-:W1:Y:S01]  /*11570*/  LDC R5, c[0x0][0x434] ;  /* 0x00010d00ff057b82 */ /* 0x004e620000000800 */
[----:B---3--:R-:W-:-:S02]  /*11580*/  ISETP.NE.AND P2, PT, R35, -0x1, PT ;  /* 0xffffffff2300780c */ /* 0x008fc40003f45270 */
[----:B------:R-:W-:-:S04]  /*11590*/  LOP3.LUT R7, R26, 0x40, RZ, 0xc0, !PT ;  /* 0x000000401a077812 */ /* 0x000fc800078ec0ff */
[----:B-----5:R-:W-:Y:S01]  /*115a0*/  IADD3 R2, PT, PT, R0, -R7, RZ ;  /* 0x8000000700027210 */ /* 0x020fe20007ffe0ff */
[----:B----4-:R-:W1:Y:S01]  /*115b0*/  @P1 LDC R4, c[0x0][0x430] ;  /* 0x00010c00ff041b82 */ /* 0x010e620000000800 */
[----:B------:R-:W-:Y:S02]  /*115c0*/  F2FP.BF16.F32.PACK_AB R13, R13, R152 ;  /* 0x000000980d0d723e */ /* 0x000fe400000010ff */
[----:B------:R-:W-:Y:S02]  /*115d0*/  F2FP.BF16.F32.PACK_AB R12, R12, R154 ;  /* 0x0000009a0c0c723e */ /* 0x000fe400000010ff */
[----:B------:R-:W-:Y:S02]  /*115e0*/  F2FP.BF16.F32.PACK_AB R11, R11, R164 ;  /* 0x000000a40b0b723e */ /* 0x000fe400000010ff */
[----:B------:R-:W-:Y:S01]  /*115f0*/  F2FP.BF16.F32.PACK_AB R10, R10, R166 ;  /* 0x000000a60a0a723e */ /* 0x000fe200000010ff */
[----:B------:R-:W2:Y:S01]  /*11600*/  @!P2 LDC.64 R14, c[0x0][0x400] ;  /* 0x00010000ff0eab82 */ /* 0x000ea20000000a00 */
[----:B------:R-:W-:-:S02]  /*11610*/  IADD3 R0, PT, PT, -R25, R2, RZ ;  /* 0x0000000219007210 */ /* 0x000fc40007ffe1ff */
[----:B------:R-:W-:Y:S02]  /*11620*/  F2FP.BF16.F32.PACK_AB R19, R19, R156 ;  /* 0x0000009c1313723e */ /* 0x000fe400000010ff */
[----:B------:R-:W-:Y:S02]  /*11630*/  F2FP.BF16.F32.PACK_AB R18, R18, R158 ;  /* 0x0000009e1212723e */ /* 0x000fe400000010ff */
[----:B------:R-:W-:Y:S02]  /*11640*/  F2FP.BF16.F32.PACK_AB R17, R17, R160 ;  /* 0x000000a01111723e */ /* 0x000fe400000010ff */
[----:B------:R-:W-:Y:S01]  /*11650*/  F2FP.BF16.F32.PACK_AB R16, R16, R162 ;  /* 0x000000a21010723e */ /* 0x000fe200000010ff */
[----:B------:R-:W-:Y:S01]  /*11660*/  STS [R2+0x20], R13 ;  /* 0x0000200d02007388 */ /* 0x000fe20000000800 */
[----:B------:R-:W3:Y:S03]  /*11670*/  @P2 LDC.64 R8, c[0x0][0x408] ;  /* 0x00010200ff082b82 */ /* 0x000ee60000000a00 */
[----:B------:R4:W-:Y:S01]  /*11680*/  STS [R2+0x220], R12 ;  /* 0x0002200c02007388 */ /* 0x0009e20000000800 */
[----:B-1----:R-:W-:-:S03]  /*11690*/  @P1 IMAD R5, R4, R27, RZ ;  /* 0x0000001b04051224 */ /* 0x002fc600078e02ff */
[----:B------:R-:W-:Y:S01]  /*116a0*/  STS [R0+0x30], R11 ;  /* 0x0000300b00007388 */ /* 0x000fe20000000800 */
[----:B------:R-:W1:Y:S03]  /*116b0*/  @P1 LDC R4, c[0x0][0x430] ;  /* 0x00010c00ff041b82 */ /* 0x000e660000000800 */
[----:B------:R-:W-:Y:S04]  /*116c0*/  STS [R0+0x230], R10 ;  /* 0x0002300a00007388 */ /* 0x000fe80000000800 */
[----:B------:R-:W-:Y:S04]  /*116d0*/  STS [R2+0x1020], R19 ;  /* 0x0010201302007388 */ /* 0x000fe80000000800 */
[----:B------:R-:W-:Y:S04]  /*116e0*/  STS [R2+0x1220], R18 ;  /* 0x0012201202007388 */ /* 0x000fe80000000800 */
[----:B------:R-:W-:Y:S04]  /*116f0*/  STS [R0+0x1030], R17 ;  /* 0x0010301100007388 */ /* 0x000fe80000000800 */
[----:B------:R5:W-:Y:S01]  /*11700*/  STS [R0+0x1230], R16 ;  /* 0x0012301000007388 */ /* 0x000be20000000800 */
[----:B----4-:R-:W4:Y:S01]  /*11710*/  @P5 LDC R12, c[0x0][0x458] ;  /* 0x00011600ff0c5b82 */ /* 0x010f220000000800 */
[----:B------:R1:W1:Y:S08]  /*11720*/  @P6 MUFU.LG2 R7, R20 ;  /* 0x0000001400076308 */ /* 0x0002700000000c00 */
[----:B------:R1:W1:Y:S01]  /*11730*/  @P5 MUFU.LG2 R6, R21 ;  /* 0x0000001500065308 */ /* 0x0002620000000c00 */
[----:B-----5:R-:W1:Y:S08]  /*11740*/  @P6 LDC R0, c[0x0][0x458] ;  /* 0x00011600ff006b82 */ /* 0x020e700000000800 */
[----:B------:R-:W1:Y:S01]  /*11750*/  LDC.U8 R16, c[0x0][0x548] ;  /* 0x00015200ff107b82 */ /* 0x000e620000000000 */
[----:B------:R1:W1:Y:S01]  /*11760*/  @P4 MUFU.LG2 R13, R22 ;  /* 0x00000016000d4308 */ /* 0x0002620000000c00 */
[----:B--2---:R-:W-:Y:S01]  /*11770*/  @!P2 IMAD.WIDE.U32 R10, R39, R14, RZ ;  /* 0x0000000e270aa225 */ /* 0x004fe200078e00ff */
[----:B------:R-:W-:Y:S01]  /*11780*/  @P1 MOV R2, 0x1 ;  /* 0x0000000100021802 */ /* 0x000fe20000000f00 */
[----:B---3--:R-:W-:Y:S06]  /*11790*/  @P1 BRA `(.L_x_365) ;  /* 0x0000000000201947 */ /* 0x008fec0003800000 */
[----:B-1----:R-:W-:Y:S01]  /*117a0*/  ISETP.NE.AND P0, PT, R16, RZ, PT ;  /* 0x000000ff1000720c */ /* 0x002fe20003f05270 */
[----:B------:R-:W1:-:S12]  /*117b0*/  LDC R14, c[0x0][0x3e0] ;  /* 0x0000f800ff0e7b82 */ /* 0x000e580000000800 */
[----:B------:R-:W1:Y:S01]  /*117c0*/  @P0 LDC R2, c[0x0][0x454] ;  /* 0x00011500ff020b82 */ /* 0x000e620000000800 */
[----:B------:R-:W-:Y:S02]  /*117d0*/  @P0 MOV R4, 0x1 ;  /* 0x0000000100040802 */ /* 0x000fe40000000f00 */
[----:B------:R-:W-:-:S05]  /*117e0*/  @!P0 MOV R4, 0x1 ;  /* 0x0000000100048802 */ /* 0x000fca0000000f00 */
[----:B------:R-:W2:Y:S01]  /*117f0*/  @P0 LDC R5, c[0x0][0x454] ;  /* 0x00011500ff050b82 */ /* 0x000ea20000000800 */
[-C--:B-1----:R-:W-:Y:S02]  /*11800*/  @P0 IMAD R2, R2, R14.reuse, RZ ;  /* 0x0000000e02020224 */ /* 0x082fe400078e02ff */
[----:B------:R-:W-:-:S07]  /*11810*/  @!P0 IMAD R2, R27, R14, RZ ;  /* 0x0000000e1b028224 */ /* 0x000fce00078e02ff */
.L_x_365:
[----:B------:R-:W-:Y:S01]  /*11820*/  BAR.SYNC.DEFER_BLOCKING 0x0 ;  /* 0x0000000000007b1d */ /* 0x000fe20000010000 */
[----:B------:R-:W-:Y:S01]  /*11830*/  ISETP.NE.AND P0, PT, R35, -0x1, PT ;  /* 0xffffffff2300780c */ /* 0x000fe20003f05270 */
[----:B------:R-:W-:Y:S01]  /*11840*/  @!P2 IMAD R26, R39, R15, R11 ;  /* 0x0000000f271aa224 */ /* 0x000fe200078e020b */
[----:B-1----:R-:W-:-:S05]  /*11850*/  ISETP.NE.AND P1, PT, R16, RZ, !P1 ;  /* 0x000000ff1000720c */ /* 0x002fca0004f25270 */
[----:B------:R-:W1:Y:S01]  /*11860*/  @P3 LDC R14, c[0x0][0x458] ;  /* 0x00011600ff0e3b82 */ /* 0x000e620000000800 */
[----:B------:R-:W3:Y:S01]  /*11870*/  S2R R17, SR_CTAID.X ;  /* 0x0000000000117919 */ /* 0x000ee20000002500 */
[----:B------:R4:W4:Y:S01]  /*11880*/  @P3 MUFU.LG2 R11, R23 ;  /* 0x00000017000b3308 */ /* 0x0009220000000c00 */
[----:B------:R-:W-:Y:S01]  /*11890*/  @P6 FMUL.FTZ R7, R7, 0.69314718246459960938 ;  /* 0x3f31721807076820 */ /* 0x000fe20000410000 */
[----:B------:R1:W5:Y:S01]  /*118a0*/  LDL R34, [R1+0x14] ;  /* 0x0000140001227983 */ /* 0x0003620000100800 */
[----:B------:R-:W-:-:S03]  /*118b0*/  MOV R25, 0x7f800000 ;  /* 0x7f80000000197802 */ /* 0x000fc60000000f00 */
[----:B------:R-:W3:Y:S01]  /*118c0*/  @P4 LDC R15, c[0x0][0x458] ;  /* 0x00011600ff0f4b82 */ /* 0x000ee20000000800 */
[----:B------:R-:W-:Y:S01]  /*118d0*/  @P6 FFMA.FTZ R25, R38, R0, R7 ;  /* 0x0000000026196223 */ /* 0x000fe20000010007 */
[----:B--2---:R-:W-:Y:S02]  /*118e0*/  IMAD R0, R33, R5, RZ ;  /* 0x0000000521007224 */ /* 0x004fe400078e02ff */
[----:B------:R-:W-:Y:S01]  /*118f0*/  @P5 FMUL.FTZ R6, R6, 0.69314718246459960938 ;  /* 0x3f31721806065820 */ /* 0x000fe20000410000 */
[----:B------:R-:W-:Y:S01]  /*11900*/  MOV R24, 0x7f800000 ;  /* 0x7f80000000187802 */ /* 0x000fe20000000f00 */
[----:B------:R-:W-:Y:S01]  /*11910*/  BSSY.RECONVERGENT B0, `(.L_x_366) ;  /* 0x0000040000007945 */ /* 0x000fe20003800200 */
[----:B------:R-:W-:Y:S02]  /*11920*/  @!P1 IMAD R0, R39, R2, R0 ;  /* 0x0000000227009224 */ /* 0x000fe400078e0200 */
[----:B----4-:R-:W-:Y:S01]  /*11930*/  @P5 FFMA.FTZ R24, R37, R12, R6 ;  /* 0x0000000c25185223 */ /* 0x010fe20000010006 */
[----:B------:R-:W-:Y:S01]  /*11940*/  MOV R19, 0x7f800000 ;  /* 0x7f80000000137802 */ /* 0x000fe20000000f00 */
[----:B------:R2:W4:Y:S01]  /*11950*/  LDS.128 R28, [R204+0x1800] ;  /* 0x00180000cc1c7984 */ /* 0x0005220000000c00 */
[----:B------:R-:W-:Y:S01]  /*11960*/  MOV R18, 0x7f800000 ;  /* 0x7f80000000127802 */ /* 0x000fe20000000f00 */
[----:B------:R-:W-:-:S04]  /*11970*/  @P2 IMAD.WIDE.U32 R22, R35, R8, RZ ;  /* 0x0000000823162225 */ /* 0x000fc800078e00ff */
[----:B------:R-:W-:Y:S01]  /*11980*/  @P3 FMUL.FTZ R7, R11, 0.69314718246459960938 ;  /* 0x3f3172180b073820 */ /* 0x000fe20000410000 */
[----:B------:R-:W-:Y:S02]  /*11990*/  @P2 IMAD R26, R35, R9, R23 ;  /* 0x00000009231a2224 */ /* 0x000fe400078e0217 */
[----:B------:R-:W-:Y:S01]  /*119a0*/  @P4 FMUL.FTZ R9, R13, 0.69314718246459960938 ;  /* 0x3f3172180d094820 */ /* 0x000fe20000410000 */
[----:B------:R-:W-:Y:S02]  /*119b0*/  @!P0 IMAD R35, R39, R27, RZ ;  /* 0x0000001b27238224 */ /* 0x000fe400078e02ff */
[----:B-1----:R-:W-:Y:S01]  /*119c0*/  @P3 FFMA.FTZ R18, R3, R14, R7 ;  /* 0x0000000e03123223 */ /* 0x002fe20000010007 */
[----:B------:R-:W-:Y:S02]  /*119d0*/  @!P2 MOV R13, R10 ;  /* 0x0000000a000da202 */ /* 0x000fe40000000f00 */
[----:B------:R2:W-:Y:S01]  /*119e0*/  @!P0 STL [R1+0x10], R35 ;  /* 0x0000102301008387 */ /* 0x0005e20000100800 */
[----:B------:R-:W-:Y:S01]  /*119f0*/  LOP3.LUT P0, RZ, R32, 0x3, RZ, 0xc0, !PT ;  /* 0x0000000320ff7812 */ /* 0x000fe2000780c0ff */
[----:B---3--:R-:W-:Y:S01]  /*11a00*/  @P4 FFMA.FTZ R19, R36, R15, R9 ;  /* 0x0000000f24134223 */ /* 0x008fe20000010009 */
[----:B------:R-:W-:-:S02]  /*11a10*/  SHF.L.U32 R17, R17, 0x7, RZ ;  /* 0x0000000711117819 */ /* 0x000fc400000006ff */
[----:B------:R-:W-:Y:S02]  /*11a20*/  SHF.R.S32.HI R5, RZ, 0x1f, R35 ;  /* 0x0000001fff057819 */ /* 0x000fe40000011423 */
[----:B------:R-:W-:Y:S01]  /*11a30*/  SEL R6, R35, RZ, P1 ;  /* 0x000000ff23067207 */ /* 0x000fe20000800000 */
[----:B------:R-:W-:Y:S01]  /*11a40*/  IMAD R2, R17, R4, RZ ;  /* 0x0000000411027224 */ /* 0x000fe200078e02ff */
[----:B------:R-:W-:-:S04]  /*11a50*/  SEL R5, R5, RZ, P1 ;  /* 0x000000ff05057207 */ /* 0x000fc80000800000 */
[----:B------:R-:W-:Y:S02]  /*11a60*/  IADD3 R8, P5, P1, R2, R6, R0 ;  /* 0x0000000602087210 */ /* 0x000fe400079be000 */
[----:B------:R-:W-:Y:S02]  /*11a70*/  SHF.R.S32.HI R2, RZ, 0x1f, R2 ;  /* 0x0000001fff027819 */ /* 0x000fe40000011402 */
[----:B------:R-:W-:-:S04]  /*11a80*/  SHF.R.S32.HI R0, RZ, 0x1f, R0 ;  /* 0x0000001fff007819 */ /* 0x000fc80000011400 */
[----:B------:R-:W-:Y:S01]  /*11a90*/  IADD3.X R5, PT, PT, R2, R5, R0, P5, P1 ;  /* 0x0000000502057210 */ /* 0x000fe20002fe2400 */
[----:B--2-4-:R-:W-:Y:S06]  /*11aa0*/  @P0 BRA `(.L_x_367) ;  /* 0x0000000000980947 */ /* 0x014fec0003800000 */
        /* <DEDUP_REMOVED lines=38> */
.L_x_367:
[----:B------:R-:W-:Y:S05]  /*11d10*/  BSYNC.RECONVERGENT B0 ;  /* 0x0000000000007941 */ /* 0x000fea0003800200 */
.L_x_366:
[----:B-1----:R-:W2:Y:S01]  /*11d20*/  LDL.LU R5, [R1+0x20] ;  /* 0x0000200001057983 */ /* 0x002ea20000300800 */
[----:B------:R-:W1:Y:S03]  /*11d30*/  LDCU.64 UR4, c[0x0][0x410] ;  /* 0x00008200ff0477ac */ /* 0x000e660008000a00 */
[----:B------:R-:W3:Y:S04]  /*11d40*/  LDL.LU R4, [R1+0x28] ;  /* 0x0000280001047983 */ /* 0x000ee80000300800 */
[----:B------:R-:W4:Y:S04]  /*11d50*/  LDL.LU R0, [R1+0x24] ;  /* 0x0000240001007983 */ /* 0x000f280000300800 */
[----:B------:R1:W5:Y:S01]  /*11d60*/  LDL.64 R10, [R1+0x8] ;  /* 0x00000800010a7983 */ /* 0x0003620000100a00 */
[----:B------:R-:W1:Y:S01]  /*11d70*/  S2R R2, SR_TID.X ;  /* 0x0000000000027919 */ /* 0x000e620000002100 */
[----:B------:R-:W-:-:S02]  /*11d80*/  @P2 IMAD.MOV.U32 R13, RZ, RZ, R22 ;  /* 0x000000ffff0d2224 */ /* 0x000fc400078e0016 */
[----:B-1----:R-:W-:-:S05]  /*11d90*/  IMAD.SHL.U32 R2, R2, 0x8, RZ ;  /* 0x0000000802027824 */ /* 0x002fca00078e00ff */
[----:B------:R-:W-:-:S04]  /*11da0*/  LOP3.LUT R2, R2, 0x18, RZ, 0xc0, !PT ;  /* 0x0000001802027812 */ /* 0x000fc800078ec0ff */
[----:B------:R-:W-:Y:S02]  /*11db0*/  IADD3 R2, P0, PT, R2, R13, RZ ;  /* 0x0000000d02027210 */ /* 0x000fe40007f1e0ff */
[----:B------:R1:W1:Y:S01]  /*11dc0*/  LDS.128 R12, [R204] ;  /* 0x00000000cc0c7984 */ /* 0x0002620000000c00 */
[-C--:B-----5:R-:W-:Y:S02]  /*11dd0*/  ISETP.GE.AND P3, PT, R40, R34.reuse, PT ;  /* 0x000000222800720c */ /* 0x0a0fe40003f66270 */
[----:B------:R-:W-:Y:S02]  /*11de0*/  IMAD.X R3, RZ, RZ, R26, P0 ;  /* 0x000000ffff037224 */ /* 0x000fe400000e061a */
[C---:B------:R-:W-:Y:S01]  /*11df0*/  IMAD.WIDE.U32 R8, R33.reuse, UR4, R2 ;  /* 0x0000000421087c25 */ /* 0x040fe2000f8e0002 */
[----:B------:R-:W-:Y:S03]  /*11e00*/  BSSY.RECONVERGENT B0, `(.L_x_368) ;  /* 0x0000010000007945 */ /* 0x000fe60003800200 */
[----:B------:R-:W-:Y:S01]  /*11e10*/  IMAD R7, R33, UR5, R9 ;  /* 0x0000000521077c24 */ /* 0x000fe2000f8e0209 */
[----:B--2---:R-:W-:-:S02]  /*11e20*/  ISETP.GE.AND P2, PT, R5, R34, PT ;  /* 0x000000220500720c */ /* 0x004fc40003f46270 */
[-C--:B---3--:R-:W-:Y:S02]  /*11e30*/  ISETP.GE.AND P1, PT, R4, R34.reuse, PT ;  /* 0x000000220400720c */ /* 0x088fe40003f26270 */
[----:B----4-:R-:W-:Y:S01]  /*11e40*/  ISETP.GE.AND P0, PT, R0, R34, PT ;  /* 0x000000220000720c */ /* 0x010fe20003f06270 */
[----:B-1----:R-:W-:-:S12]  /*11e50*/  @P3 BRA `(.L_x_369) ;  /* 0x0000000000283947 */ /* 0x002fd80003800000 */
        /* <DEDUP_REMOVED lines=10> */
.L_x_369:
[----:B------:R-:W-:Y:S05]  /*11f00*/  BSYNC.RECONVERGENT B0 ;  /* 0x0000000000007941 */ /* 0x000fea0003800200 */
.L_x_368:
        /* <DEDUP_REMOVED lines=16> */
.L_x_371:
[----:B------:R-:W-:Y:S05]  /*12010*/  BSYNC.RECONVERGENT B0 ;  /* 0x0000000000007941 */ /* 0x000fea0003800200 */
.L_x_370:
        /* <DEDUP_REMOVED lines=16> */
.L_x_373:
[----:B------:R-:W-:Y:S05]  /*12120*/  BSYNC.RECONVERGENT B0 ;  /* 0x0000000000007941 */ /* 0x000fea0003800200 */
.L_x_372:
        /* <DEDUP_REMOVED lines=15> */
.L_x_374:
        /* <DEDUP_REMOVED lines=14> */
.L_x_733:


//--------------------- .text._ZN5flash16flash_fwd_kernelI23Flash_fwd_kernel_traitsILi32ELi128ELi128ELi4ELb0ELb0EN7cutlass10bfloat16_tE19Flash_kernel_traitsILi32ELi128ELi128ELi4ES3_EELb1ELb1ELb0ELb1ELb0ELb0ELb0ELb0EEEvNS_16Flash_fwd_paramsE --------------------------
	.section	.text._ZN5flash16flash_fwd_kernelI23Flash_fwd_kernel_traitsILi32ELi128ELi128ELi4ELb0ELb0EN7cutlass10bfloat16_tE19Flash_kernel_traitsILi32ELi128ELi128ELi4ES3_EELb1ELb1ELb0ELb1ELb0ELb0ELb0ELb0EEEvNS_16Flash_fwd_paramsE,"ax",@progbits
	.align	128
        .global         _ZN5flash16flash_fwd_kernelI23Flash_fwd_kernel_traitsILi32ELi128ELi128ELi4ELb0ELb0EN7cutlass10bfloat16_tE19Flash_kernel_traitsILi32ELi128ELi128ELi4ES3_EELb1ELb1ELb0ELb1ELb0ELb0ELb0ELb0EEEvNS_16Flash_fwd_paramsE
        .type           _ZN5flash16flash_fwd_kernelI23Flash_fwd_kernel_traitsILi32ELi128ELi128ELi4ELb0ELb0EN7cutlass10bfloat16_tE19Flash_kernel_traitsILi32ELi128ELi128ELi4ES3_EELb1ELb1ELb0ELb1ELb0ELb0ELb0ELb0EEEvNS_16Flash_fwd_paramsE,@function
        .size           _ZN5flash16flash_fwd_kernelI23Flash_fwd_kernel_traitsILi32ELi128ELi128ELi4ELb0ELb0EN7cutlass10bfloat16_tE19Flash_kernel_traitsILi32ELi128ELi128ELi4ES3_EELb1ELb1ELb0ELb1ELb0ELb0ELb0ELb0EEEvNS_16Flash_fwd_paramsE,(.L_x_734 - _ZN5flash16flash_fwd_kernelI23Flash_fwd_kernel_traitsILi32ELi128ELi128ELi4ELb0ELb0EN7cutlass10bfloat16_tE19Flash_kernel_traitsILi32ELi128ELi128ELi4ES3_EELb1ELb1ELb0ELb1ELb0ELb0ELb0ELb0EEEvNS_16Flash_fwd_paramsE)
        .other          _ZN5flash16flash_fwd_kernelI23Flash_fwd_kernel_traitsILi32ELi128ELi128ELi4ELb0ELb0EN7cutlass10bfloat16_tE19Flash_kernel_traitsILi32ELi128ELi128ELi4ES3_EELb1ELb1ELb0ELb1ELb0ELb0ELb0ELb0EEEvNS_16Flash_fwd_paramsE,@"STO_CUDA_ENTRY STV_DEFAULT"
_ZN5flash16flash_fwd_kernelI23Flash_fwd_kernel_traitsILi32ELi128ELi128ELi4ELb0ELb0EN7cutlass10bfloat16_tE19Flash_kernel_traitsILi32ELi128ELi128ELi4ES3_EELb1ELb1ELb0ELb1ELb0ELb0ELb0ELb0EEEvNS_16Flash_fwd_paramsE:
.text._ZN5flash16flash_fwd_kernelI23Flash_fwd_kernel_traitsILi32ELi128ELi128ELi4ELb0ELb0EN7cutlass10bfloat16_tE19Flash_kernel_traitsILi32ELi128ELi128ELi4ES3_EELb1ELb1ELb0ELb1ELb0ELb0ELb0ELb0EEEvNS_16Flash_fwd_paramsE:
[----:B------:R-:W1:Y:S01]  /*0000*/  LDC R1, c[0x0][0x37c] ;  /* 0x0000df00ff017b82 */ /* 0x000e620000000800 */
[----:B------:R-:W2:Y:S07]  /*0010*/  LDCU.U8 UR4, c[0x0][0x524] ;  /* 0x0000a480ff0477ac */ /* 0x000eae0008000000 */
[----:B------:R-:W3:Y:S01]  /*0020*/  LDC R160, c[0x0][0x518] ;  /* 0x00014600ffa07b82 */ /* 0x000ee20000000800 */
[----:B-1----:R-:W-:Y:S01]  /*0030*/  VIADD R1, R1, 0xffffffc0 ;  /* 0xffffffc001017836 */ /* 0x002fe20000000000 */
[----:B------:R-:W1:Y:S01]  /*0040*/  LDCU.64 UR20, c[0x0][0x510] ;  /* 0x0000a200ff1477ac */ /* 0x000e620008000a00 */
[----:B------:R-:W4:Y:S05]  /*0050*/  LDCU.64 UR28, c[0x0][0x358] ;  /* 0x00006b00ff1c77ac */ /* 0x000f2a0008000a00 */
[----:B------:R-:W3:Y:S01]  /*0060*/  LDC R134, c[0x0][0x51c] ;  /* 0x00014700ff867b82 */ /* 0x000ee20000000800 */
[----:B------:R-:W3:Y:S01]  /*0070*/  S2R R132, SR_TID.X ;  /* 0x0000000000847919 */ /* 0x000ee20000002100 */
[----:B------:R-:W3:Y:S01]  /*0080*/  LDCU.64 UR10, c[0x0][0x460] ;  /* 0x00008c00ff0a77ac */ /* 0x000ee20008000a00 */
[----:B------:R-:W3:Y:S01]  /*0090*/  LDCU.64 UR8, c[0x0][0x470] ;  /* 0x00008e00ff0877ac */ /* 0x000ee20008000a00 */
[----:B--2---:R-:W-:-:S04]  /*00a0*/  ISETP.NE.AND P1, PT, RZ, UR4, PT ;  /* 0x00000004ff007c0c */ /* 0x004fc8000bf25270 */
[----:B------:R-:W-:Y:S01]  /*00b0*/  S2UR UR22, SR_CTAID.X ;  /* 0x00000000001679c3 */ /* 0x000fe20000002500 */
[----:B------:R-:W2:Y:S01]  /*00c0*/  LDCU.64 UR14, c[0x0][0x460] ;  /* 0x00008c00ff0e77ac */ /* 0x000ea20008000a00 */
[----:B-1----:R-:W-:Y:S02]  /*00d0*/  IMAD.U32 R6, RZ, RZ, UR20 ;  /* 0x00000014ff067e24 */ /* 0x002fe4000f8e00ff */
[----:B------:R-:W-:-:S04]  /*00e0*/  IMAD.U32 R7, RZ, RZ, UR21 ;  /* 0x00000015ff077e24 */ /* 0x000fc8000f8e00ff */
[----:B------:R-:W1:Y:S08]  /*00f0*/  S2UR UR27, SR_CTAID.Y ;  /* 0x00000000001b79c3 */ /* 0x000e700000002600 */
[----:B------:R-:W2:Y:S01]  /*0100*/  S2UR UR26, SR_CTAID.Z ;  /* 0x00000000001a79c3 */ /* 0x000ea20000002700 */
[----:B----4-:R-:W4:Y:S01]  /*0110*/  @P1 LDG.E.64 R6, desc[UR28][R6.64] ;  /* 0x0000001c06061981 */ /* 0x010f22000c1e1b00 */
[----:B---3--:R-:W-:Y:S01]  /*0120*/  @P1 IMAD.MOV.U32 R2, RZ, RZ, R160 ;  /* 0x000000ffff021224 */ /* 0x008fe200078e00a0 */
[----:B------:R-:W3:Y:S01]  /*0130*/  LDCU.U8 UR12, c[0x0][0x532] ;  /* 0x0000a640ff0c77ac */ /* 0x000ee20008000000 */
[----:B------:R-:W-:Y:S01]  /*0140*/  @P1 IMAD.MOV.U32 R3, RZ, RZ, R134 ;  /* 0x000000ffff031224 */ /* 0x000fe200078e0086 */
[----:B------:R-:W3:Y:S03]  /*0150*/  LDCU.64 UR6, c[0x0][0x468] ;  /* 0x00008d00ff0677ac */ /* 0x000ee60008000a00 */
[----:B------:R-:W4:Y:S01]  /*0160*/  @P1 LDC R0, c[0x0][0x520] ;  /* 0x00014800ff001b82 */ /* 0x000f220000000800 */
[----:B------:R3:W4:Y:S01]  /*0170*/  @P1 LDG.E.64 R4, desc[UR28][R2.64] ;  /* 0x0000001c02041981 */ /* 0x000722000c1e1b00 */
[----:B------:R-:W-:Y:S01]  /*0180*/  ISETP.NE.U32.AND P4, PT, RZ, UR10, PT ;  /* 0x0000000aff007c0c */ /* 0x000fe2000bf85070 */
[----:B------:R-:W-:-:S02]  /*0190*/  UISETP.NE.U32.AND UP4, UPT, UR10, URZ, UPT ;  /* 0x000000ff0a00728c */ /* 0x000fc4000bf85070 */
[----:B------:R-:W-:Y:S01]  /*01a0*/  UISETP.NE.U32.AND UP3, UPT, UR8, URZ, UPT ;  /* 0x000000ff0800728c */ /* 0x000fe2000bf65070 */
[----:B------:R-:W-:Y:S01]  /*01b0*/  ISETP.NE.AND.EX P4, PT, RZ, UR11, PT, P4 ;  /* 0x0000000bff007c0c */ /* 0x000fe2000bf85340 */
[----:B------:R-:W-:Y:S02]  /*01c0*/  UISETP.NE.AND.EX UP4, UPT, UR11, URZ, UPT, UP4 ;  /* 0x000000ff0b00728c */ /* 0x000fe4000bf85340 */
[----:B------:R-:W-:Y:S02]  /*01d0*/  UISETP.NE.AND.EX UP3, UPT, UR9, URZ, UPT, UP3 ;  /* 0x000000ff0900728c */ /* 0x000fe4000bf65330 */
[----:B-1----:R-:W-:Y:S02]  /*01e0*/  USHF.L.U32 UR11, UR27, 0x2, URZ ;  /* 0x000000021b0b7899 */ /* 0x002fe400080006ff */
[----:B------:R-:W-:Y:S01]  /*01f0*/  PLOP3.LUT P2, PT, PT, PT, UP4, 0x80, 0x8 ;  /* 0x000000000008781c */ /* 0x000fe20003f4f048 */
[----:B--2---:R-:W-:Y:S02]  /*0200*/  UIMAD.WIDE.U32 UR14, UR27, 0x4, UR14 ;  /* 0x000000041b0e78a5 */ /* 0x004fe4000f8e000e */
[----:B------:R-:W-:-:S02]  /*0210*/  ULOP3.LUT UR4, UR26, UR22, UR27, 0xfe, !UPT ;  /* 0x000000161a047292 */ /* 0x000fc4000f8efe1b */
[----:B---3--:R-:W-:Y:S02]  /*0220*/  UISETP.NE.AND UP5, UPT, UR12, URZ, UPT ;  /* 0x000000ff0c00728c */ /* 0x008fe4000bfa5270 */
[----:B------:R-:W-:Y:S02]  /*0230*/  UISETP.EQ.U32.AND UP2, UPT, UR6, URZ, UPT ;  /* 0x000000ff0600728c */ /* 0x000fe4000bf42070 */
[----:B------:R-:W-:Y:S01]  /*0240*/  LOP3.LUT P3, RZ, R132, UR4, RZ, 0xfc, !PT ;  /* 0x0000000484ff7c12 */ /* 0x000fe2000f86fcff */
[----:B------:R-:W-:-:S04]  /*0250*/  USHF.R.U32.HI UR10, URZ, 0x1e, UR27 ;  /* 0x0000001eff0a7899 */ /* 0x000fc8000801161b */
[----:B------:R-:W1:Y:S08]  /*0260*/  LDCU.64 UR4, c[0x0][0x478] ;  /* 0x00008f00ff0477ac */ /* 0x000e700008000a00 */
[----:B------:R-:W2:Y:S01]  /*0270*/  @!P3 LDC.64 R2, c[0x0][0x528] ;  /* 0x00014a00ff02bb82 */ /* 0x000ea20000000a00 */
[----:B------:R-:W-:Y:S02]  /*0280*/  @UP3 UIADD3 UR12, UP1, UPT, UR11, UR8, URZ ;  /* 0x000000080b0c3290 */ /* 0x000fe4000ff3e0ff */
[----:B------:R-:W-:-:S02]  /*0290*/  UISETP.EQ.OR.EX UP2, UPT, UR7, URZ, !UP5, UP2 ;  /* 0x000000ff0700728c */ /* 0x000fc4000ef42720 */
[----:B------:R-:W-:Y:S02]  /*02a0*/  @UP3 UIADD3.X UR13, UPT, UPT, UR10, UR9, URZ, UP1, !UPT ;  /* 0x000000090a0d3290 */ /* 0x000fe40008ffe4ff */
[----:B------:R-:W-:Y:S02]  /*02b0*/  UIADD3 UR9, UP1, UPT, UR11, UR6, URZ ;  /* 0x000000060b097290 */ /* 0x000fe4000ff3e0ff */
[----:B-1----:R-:W-:Y:S02]  /*02c0*/  UISETP.NE.U32.AND UP0, UPT, UR4, URZ, UPT ;  /* 0x000000ff0400728c */ /* 0x002fe4000bf05070 */
[----:B------:R-:W-:Y:S02]  /*02d0*/  UIADD3.X UR8, UPT, UPT, UR10, UR7, URZ, UP1, !UPT ;  /* 0x000000070a087290 */ /* 0x000fe40008ffe4ff */
[----:B------:R-:W-:-:S11]  /*02e0*/  UISETP.NE.AND.EX UP0, UPT, UR5, URZ, UPT, UP0 ;  /* 0x000000ff0500728c */ /* 0x000fd6000bf05300 */
[----:B------:R-:W-:-:S04]  /*02f0*/  @UP0 UIADD3 UR4, UP1, UPT, UR11, UR4, URZ ;  /* 0x000000040b040290 */ /* 0x000fc8000ff3e0ff */
[----:B------:R-:W-:Y:S02]  /*0300*/  @UP0 UIADD3.X UR5, UPT, UPT, UR10, UR5, URZ, UP1, !UPT ;  /* 0x000000050a050290 */ /* 0x000fe40008ffe4ff */
[----:B------:R-:W-:-:S04]  /*0310*/  IMAD.U32 R8, RZ, RZ, UR4 ;  /* 0x00000004ff087e24 */ /* 0x000fc8000f8e00ff */
[----:B------:R-:W-:Y:S01]  /*0320*/  IMAD.U32 R9, RZ, RZ, UR5 ;  /* 0x00000005ff097e24 */ /* 0x000fe2000f8e00ff */
[----:B----4-:R-:W-:Y:S02]  /*0330*/  @P1 R2UR UR20, R6 ;  /* 0x00000000061412ca */ /* 0x010fe400000e0000 */
[----:B------:R-:W-:Y:S02]  /*0340*/  @P1 R2UR UR21, R7 ;  /* 0x00000000071512ca */ /* 0x000fe400000e0000 */
[----:B------:R-:W-:Y:S01]  /*0350*/  @P1 IADD3 R160, P0, PT, R4, R0, RZ ;  /* 0x0000000004a01210 */ /* 0x000fe20007f1e0ff */
[----:B------:R-:W1:Y:S08]  /*0360*/  @!UP4 LDCU UR31, c[0x0][0x434] ;  /* 0x00008680ff1fc7ac */ /* 0x000e700008000800 */
[----:B------:R-:W-:Y:S01]  /*0370*/  IMAD.U32 R6, RZ, RZ, UR20 ;  /* 0x00000014ff067e24 */ /* 0x000fe2000f8e00ff */
[----:B------:R-:W-:Y:S01]  /*0380*/  UMOV UR18, 0xffffffff ;  /* 0xffffffff00127882 */ /* 0x000fe20000000000 */
[----:B------:R-:W-:Y:S01]  /*0390*/  IMAD.U32 R7, RZ, RZ, UR21 ;  /* 0x00000015ff077e24 */ /* 0x000fe2000f8e00ff */
[----:B------:R-:W3:Y:S01]  /*03a0*/  @!UP0 LDCU.64 UR4, c[0x0][0x488] ;  /* 0x00009100ff0487ac */ /* 0x000ee20008000a00 */
[----:B------:R-:W-:Y:S01]  /*03b0*/  @P1 IMAD.X R134, RZ, RZ, R5, P0 ;  /* 0x000000ffff861224 */ /* 0x000fe200000e0605 */
[----:B------:R-:W-:Y:S01]  /*03c0*/  PLOP3.LUT P1, PT, PT, PT, UP3, 0x80, 0x8 ;  /* 0x000000000008781c */ /* 0x000fe20003f2f038 */
[----:B------:R-:W-:Y:S01]  /*03d0*/  @!P3 IMAD.MOV.U32 R4, RZ, RZ, R160 ;  /* 0x000000ffff04b224 */ /* 0x000fe200078e00a0 */
[----:B--2---:R2:W-:Y:S01]  /*03e0*/  @!P3 STG.E.64 desc[UR28][R2.64], R6 ;  /* 0x000000060200b986 */ /* 0x0045e2000c101b1c */
[----:B------:R-:W-:-:S05]  /*03f0*/  @!P3 IMAD.MOV.U32 R5, RZ, RZ, R134 ;  /* 0x000000ffff05b224 */ /* 0x000fca00078e0086 */
[----:B------:R4:W-:Y:S01]  /*0400*/  @!P3 STG.E.64 desc[UR28][R2.64+0x8], R4 ;  /* 0x000008040200b986 */ /* 0x0009e2000c101b1c */
[----:B------:R-:W-:Y:S02]  /*0410*/  PLOP3.LUT P3, PT, PT, PT, UP2, 0x80, 0x8 ;  /* 0x000000000008781c */ /* 0x000fe40003f6f028 */
[----:B------:R-:W-:-:S13]  /*0420*/  PLOP3.LUT P0, PT, PT, PT, UP0, 0x80, 0x8 ;  /* 0x000000000008781c */ /* 0x000fda0003f0f008 */
[----:B------:R-:W5:Y:S01]  /*0430*/  @P0 LDG.E R0, desc[UR28][R8.64] ;  /* 0x0000001c08000981 */ /* 0x000f62000c1e1900 */
[----:B--2---:R-:W-:Y:S01]  /*0440*/  IMAD.U32 R6, RZ, RZ, UR14 ;  /* 0x0000000eff067e24 */ /* 0x004fe2000f8e00ff */
[----:B------:R-:W-:-:S05]  /*0450*/  MOV R7, UR15 ;  /* 0x0000000f00077c02 */ /* 0x000fca0008000f00 */
[----:B----4-:R-:W2:Y:S04]  /*0460*/  @P4 LDG.E R5, desc[UR28][R6.64] ;  /* 0x0000001c06054981 */ /* 0x010ea8000c1e1900 */
[----:B------:R4:W3:Y:S02]  /*0470*/  @P2 LDG.E R2, desc[UR28][R6.64+0x4] ;  /* 0x0000041c06022981 */ /* 0x0008e4000c1e1900 */
[----:B----4-:R-:W-:Y:S02]  /*0480*/  IMAD.U32 R6, RZ, RZ, UR12 ;  /* 0x0000000cff067e24 */ /* 0x010fe4000f8e00ff */
[----:B------:R-:W-:-:S05]  /*0490*/  IMAD.U32 R7, RZ, RZ, UR13 ;  /* 0x0000000dff077e24 */ /* 0x000fca000f8e00ff */
[----:B------:R4:W3:Y:S02]  /*04a0*/  @P1 LDG.E R3, desc[UR28][R6.64] ;  /* 0x0000001c06031981 */ /* 0x0008e4000c1e1900 */
[----:B----4-:R-:W-:Y:S01]  /*04b0*/  MOV R6, UR9 ;  /* 0x0000000900067c02 */ /* 0x010fe20008000f00 */
[----:B------:R-:W-:-:S05]  /*04c0*/  IMAD.U32 R7, RZ, RZ, UR8 ;  /* 0x00000008ff077e24 */ /* 0x000fca000f8e00ff */
[----:B------:R-:W4:Y:S01]  /*04d0*/  @!P3 LDG.E R4, desc[UR28][R6.64] ;  /* 0x0000001c0604b981 */ /* 0x000f22000c1e1900 */
[----:B------:R-:W-:Y:S01]  /*04e0*/  UISETP.NE.U32.AND UP1, UPT, UR6, URZ, UPT ;  /* 0x000000ff0600728c */ /* 0x000fe2000bf25070 */
[----:B------:R-:W-:Y:S01]  /*04f0*/  UMOV UR15, 0xffffffff ;  /* 0xffffffff000f7882 */ /* 0x000fe20000000000 */
[----:B------:R-:W-:Y:S02]  /*0500*/  USHF.L.U32 UR30, UR22, 0x7, URZ ;  /* 0x00000007161e7899 */ /* 0x000fe400080006ff */
[----:B------:R-:W-:Y:S01]  /*0510*/  UISETP.NE.AND.EX UP1, UPT, UR7, URZ, UPT, UP1 ;  /* 0x000000ff0700728c */ /* 0x000fe2000bf25310 */
[----:B------:R-:W-:Y:S01]  /*0520*/  UMOV UR12, URZ ;  /* 0x000000ff000c7c82 */ /* 0x000fe20008000000 */
[----:B------:R-:W1:Y:S01]  /*0530*/  @!UP0 LDCU UR6, c[0x0][0x43c] ;  /* 0x00008780ff0687ac */ /* 0x000e620008000800 */
[----:B--2---:R-:W-:Y:S02]  /*0540*/  @P4 R2UR UR18, R5 ;  /* 0x00000000051242ca */ /* 0x004fe400000e0000 */
[----:B---3--:R-:W-:-:S13]  /*0550*/  @P2 R2UR UR8, R2 ;  /* 0x00000000020822ca */ /* 0x008fda00000e0000 */
[----:B-1----:R-:W-:-:S04]  /*0560*/  @UP4 UIADD3 UR31, UPT, UPT, UR8, -UR18, URZ ;  /* 0x80000012081f4290 */ /* 0x002fc8000fffe0ff */
[----:B------:R-:W-:Y:S01]  /*0570*/  UISETP.GT.AND UP2, UPT, UR31, UR30, UPT ;  /* 0x0000001e1f00728c */ /* 0x000fe2000bf44270 */
[----:B------:R-:W-:-:S05]  /*0580*/  @P1 R2UR UR12, R3 ;  /* 0x00000000030c12ca */ /* 0x000fca00000e0000 */
[----:B------:R-:W-:Y:S01]  /*0590*/  PLOP3.LUT P1, PT, PT, PT, UP2, 0x80, 0x8 ;  /* 0x000000000008781c */ /* 0x000fe20003f2f028 */
[----:B------:R-:W-:Y:S01]  /*05a0*/  @!UP0 UISETP.NE.U32.AND UP2, UPT, UR4, URZ, UPT ;  /* 0x000000ff0400828c */ /* 0x000fe2000bf45070 */
[----:B------:R-:W1:Y:S01]  /*05b0*/  @!UP1 LDCU UR4, c[0x0][0x438] ;  /* 0x00008700ff0497ac */ /* 0x000e620008000800 */
[----:B----4-:R-:W-:Y:S01]  /*05c0*/  @!P3 R2UR UR15, R4 ;  /* 0x00000000040fb2ca */ /* 0x010fe200000e0000 */
[----:B-1----:R-:W-:-:S14]  /*05d0*/  BRA.U !UP1, `(.L_x_375) ;  /* 0x0000000109187547 */ /* 0x002fdc000b800000 */
[----:B------:R-:W-:-:S13]  /*05e0*/  PLOP3.LUT P2, PT, PT, PT, UP5, 0x80, 0x8 ;  /* 0x000000000008781c */ /* 0x000fda0003f4f058 */
[----:B------:R-:W2:Y:S04]  /*05f0*/  @P2 LDG.E R2, desc[UR28][R6.64+0x4] ;  /* 0x0000041c06022981 */ /* 0x000ea8000c1e1900 */
[----:B------:R-:W3:Y:S01]  /*0600*/  @!P2 LDG.E R6, desc[UR28][R6.64] ;  /* 0x0000001c0606a981 */ /* 0x000ee2000c1e1900 */
[----:B--2---:R-:W-:-:S13]  /*0610*/  @P2 R2UR UR4, R2 ;  /* 0x00000000020422ca */ /* 0x004fda00000e0000 */
[----:B------:R-:W-:-:S07]  /*0620*/  @UP5 UIADD3 UR4, UPT, UPT, UR4, -UR15, URZ ;  /* 0x8000000f04045290 */ /* 0x000fce000fffe0ff */
[----:B---3--:R-:W-:Y:S02]  /*0630*/  @!P2 R2UR UR4, R6 ;  /* 0x000000000604a2ca */ /* 0x008fe400000e0000 */
.L_x_375:
[----:B-----5:R-:W-:Y:S01]  /*0640*/  @P0 R2UR UR23, R0 ;  /* 0x00000000001702ca */ /* 0x020fe200000e0000 */
[----:B------:R-:W-:Y:S01]  /*0650*/  @!UP0 UISETP.NE.AND.EX UP2, UPT, UR5, URZ, UPT, UP2 ;  /* 0x000000ff0500828c */ /* 0x000fe2000bf45320 */
[----:B------:R-:W-:-:S13]  /*0660*/  @!P1 EXIT ;  /* 0x000000000000994d */ /* 0x000fda0003800000 */
[----:B------:R-:W1:Y:S01]  /*0670*/  LDCU UR25, c[0x0][0x508] ;  /* 0x0000a100ff1977ac */ /* 0x000e620008000800 */
[----:B------:R-:W-:Y:S02]  /*0680*/  @!UP0 USEL UR6, UR6, URZ, UP2 ;  /* 0x000000ff06068287 */ /* 0x000fe40009000000 */
[----:B------:R-:W-:Y:S02]  /*0690*/  @UP0 UIADD3 UR23, UPT, UPT, UR23, -UR12, URZ ;  /* 0x8000000c17170290 */ /* 0x000fe4000fffe0ff */
[----:B------:R-:W-:Y:S02]  /*06a0*/  @!UP0 UIADD3 UR23, UPT, UPT, UR6, UR4, -UR12 ;  /* 0x0000000406178290 */ /* 0x000fe4000fffe80c */
[----:B------:R-:W-:Y:S02]  /*06b0*/  UIADD3 UR5, UPT, UPT, UR22, 0x1, URZ ;  /* 0x0000000116057890 */ /* 0x000fe4000fffe0ff */
[----:B------:R-:W-:Y:S02]  /*06c0*/  UIADD3 UR7, UPT, UPT, UR23, 0x7f, URZ ;  /* 0x0000007f17077890 */ /* 0x000fe4000fffe0ff */
[----:B------:R-:W-:-:S02]  /*06d0*/  ULEA UR5, UR5, -UR31, 0x7 ;  /* 0x8000001f05057291 */ /* 0x000fc4000f8e38ff */
[----:B------:R-:W-:Y:S02]  /*06e0*/  USHF.R.S32.HI UR6, URZ, 0x1f, UR7 ;  /* 0x0000001fff067899 */ /* 0x000fe40008011407 */
[----:B-1----:R-:W-:Y:S02]  /*06f0*/  UIADD3 UR5, UPT, UPT, UR7, UR25, UR5 ;  /* 0x0000001907057290 */ /* 0x002fe4000fffe005 */
[----:B------:R-:W-:Y:S02]  /*0700*/  ULEA.HI UR6, UR6, UR7, URZ, 0x7 ;  /* 0x0000000706067291 */ /* 0x000fe4000f8f38ff */
[----:B------:R-:W-:Y:S02]  /*0710*/  USHF.R.S32.HI UR4, URZ, 0x1f, UR5 ;  /* 0x0000001fff047899 */ /* 0x000fe40008011405 */
[----:B------:R-:W-:Y:S02]  /*0720*/  USHF.R.S32.HI UR6, URZ, 0x7, UR6 ;  /* 0x00000007ff067899 */ /* 0x000fe40008011406 */
[----:B------:R-:W-:-:S04]  /*0730*/  ULEA.HI UR4, UR4, UR5, URZ, 0x7 ;  /* 0x0000000504047291 */ /* 0x000fc8000f8f38ff */
[----:B------:R-:W-:-:S04]  /*0740*/  USHF.R.S32.HI UR4, URZ, 0x7, UR4 ;  /* 0x00000007ff047899 */ /* 0x000fc80008011404 */
[----:B------:R-:W-:-:S04]  /*0750*/  UISETP.LT.AND UP0, UPT, UR6, UR4, UPT ;  /* 0x000000040600728c */ /* 0x000fc8000bf01270 */
[----:B------:R-:W-:-:S04]  /*0760*/  USEL UR19, UR6, UR4, UP0 ;  /* 0x0000000406137287 */ /* 0x000fc80008000000 */
[----:B------:R-:W-:-:S09]  /*0770*/  UISETP.GT.AND UP0, UPT, UR19, URZ, UPT ;  /* 0x000000ff1300728c */ /* 0x000fd2000bf04270 */
[----:B------:R-:W-:Y:S05]  /*0780*/  BRA.U UP0, `(.L_x_376) ;  /* 0x0000000900b07547 */ /* 0x000fea000b800000 */
[----:B------:R-:W1:Y:S01]  /*0790*/  LDCU.U8 UR4, c[0x0][0x549] ;  /* 0x0000a920ff0477ac */ /* 0x000e620008000000 */
[----:B------:R-:W-:-:S11]  /*07a0*/  UISETP.NE.AND UP0, UPT, UR18, -0x1, UPT ;  /* 0xffffffff1200788c */ /* 0x000fd6000bf05270 */
[----:B------:R-:W2:Y:S01]  /*07b0*/  @!UP0 LDCU.64 UR8, c[0x0][0x400] ;  /* 0x00008000ff0887ac */ /* 0x000ea20008000a00 */
[----:B-1----:R-:W-:Y:S01]  /*07c0*/  UISETP.NE.AND UP1, UPT, UR4, URZ, UPT ;  /* 0x000000ff0400728c */ /* 0x002fe2000bf25270 */
[----:B------:R-:W1:Y:S10]  /*07d0*/  @UP0 LDCU.64 UR6, c[0x0][0x408] ;  /* 0x00008100ff0607ac */ /* 0x000e740008000a00 */
[----:B------:R-:W3:Y:S01]  /*07e0*/  @UP1 LDCU.64 UR4, c[0x0][0x430] ;  /* 0x00008600ff0417ac */ /* 0x000ee20008000a00 */
[----:B--2---:R-:W-:Y:S01]  /*07f0*/  @!UP0 UIMAD.WIDE.U32 UR12, UR27, UR8, URZ ;  /* 0x000000081b0c82a5 */ /* 0x004fe2000f8e00ff */
[----:B------:R-:W2:Y:S01]  /*0800*/  LDCU.U8 UR8, c[0x0][0x548] ;  /* 0x0000a900ff0877ac */ /* 0x000ea20008000000 */
[----:B-1----:R-:W-:-:S02]  /*0810*/  @UP0 UIMAD.WIDE.U32 UR14, UR18, UR6, URZ ;  /* 0x00000006120e02a5 */ /* 0x002fc4000f8e00ff */
[----:B------:R-:W-:Y:S02]  /*0820*/  @!UP0 UIMAD UR9, UR27, UR9, UR13 ;  /* 0x000000091b0982a4 */ /* 0x000fe4000f8e020d */
[----:B------:R-:W-:Y:S01]  /*0830*/  @UP0 UIMAD UR9, UR18, UR7, UR15 ;  /* 0x00000007120902a4 */ /* 0x000fe2000f8e020f */
[----:B------:R-:W1:Y:S01]  /*0840*/  @UP1 LDCU UR6, c[0x0][0x430] ;  /* 0x00008600ff0617ac */ /* 0x000e620008000800 */
[----:B---3--:R-:W-:Y:S01]  /*0850*/  @UP1 UIMAD UR10, UR4, UR5, URZ ;  /* 0x00000005040a12a4 */ /* 0x008fe2000f8e02ff */
[----:B------:R-:W-:Y:S01]  /*0860*/  @UP1 UMOV UR13, 0x1 ;  /* 0x00000001000d1882 */ /* 0x000fe20000000000 */
[----:B------:R-:W-:Y:S01]  /*0870*/  @UP0 UMOV UR12, UR14 ;  /* 0x0000000e000c0c82 */ /* 0x000fe20008000000 */
[----:B--2---:R-:W-:Y:S09]  /*0880*/  BRA.U UP1, `(.L_x_377) ;  /* 0x0000000101287547 */ /* 0x004ff2000b800000 */
[----:B------:R-:W-:Y:S01]  /*0890*/  UISETP.NE.AND UP0, UPT, UR8, URZ, UPT ;  /* 0x000000ff0800728c */ /* 0x000fe2000bf05270 */
[----:B------:R-:W2:Y:S10]  /*08a0*/  LDCU UR5, c[0x0][0x3e0] ;  /* 0x00007c00ff0577ac */ /* 0x000eb40008000800 */
[----:B------:R-:W2:Y:S01]  /*08b0*/  @UP0 LDCU UR13, c[0x0][0x454] ;  /* 0x00008a80ff0d07ac */ /* 0x000ea20008000800 */
[----:B------:R-:W3:Y:S01]  /*08c0*/  @!UP0 LDCU UR4, c[0x0][0x434] ;  /* 0x00008680ff0487ac */ /* 0x000ee20008000800 */
[----:B------:R-:W4:Y:S01]  /*08d0*/  @UP0 LDCU UR10, c[0x0][0x454] ;  /* 0x00008a80ff0a07ac */ /* 0x000f220008000800 */
[----:B-1----:R-:W-:Y:S01]  /*08e0*/  @UP0 UMOV UR6, 0x1 ;  /* 0x0000000100060882 */ /* 0x002fe20000000000 */
[----:B----4-:R-:W4:Y:S01]  /*08f0*/  @!UP0 LDCU UR10, c[0x0][0x434] ;  /* 0x00008680ff0a87ac */ /* 0x010f220008000800 */
[----:B------:R-:W-:Y:S01]  /*0900*/  @!UP0 UMOV UR6, 0x1 ;  /* 0x0000000100068882 */ /* 0x000fe20000000000 */
[----:B--2---:R-:W-:-:S02]  /*0910*/  @UP0 UIMAD UR13, UR13, UR5, URZ ;  /* 0x000000050d0d02a4 */ /* 0x004fc4000f8e02ff */
[----:B---3--:R-:W-:-:S12]  /*0920*/  @!UP0 UIMAD UR13, UR4, UR5, URZ ;  /* 0x00000005040d82a4 */ /* 0x008fd8000f8e02ff */
.L_x_377:
[----:B------:R-:W2:Y:S01]  /*0930*/  LDCU UR7, c[0x0][0x434] ;  /* 0x00008680ff0777ac */ /* 0x000ea20008000800 */
[----:B------:R-:W-:Y:S01]  /*0940*/  IMAD.SHL.U32 R0, R132, 0x8, RZ ;  /* 0x0000000884007824 */ /* 0x000fe200078e00ff */
[----:B------:R-:W-:Y:S01]  /*0950*/  SHF.R.U32.HI R132, RZ, 0x2, R132 ;  /* 0x00000002ff847819 */ /* 0x000fe20000011684 */
[----:B------:R-:W-:Y:S01]  /*0960*/  IMAD.U32 R10, RZ, RZ, UR22 ;  /* 0x00000016ff0a7e24 */ /* 0x000fe2000f8e00ff */
[----:B------:R-:W3:Y:S01]  /*0970*/  LDCU UR11, c[0x0][0x440] ;  /* 0x00008800ff0b77ac */ /* 0x000ee20008000800 */
[----:B------:R-:W-:Y:S01]  /*0980*/  IMAD.MOV.U32 R133, RZ, RZ, RZ ;  /* 0x000000ffff857224 */ /* 0x000fe200078e00ff */
[----:B------:R-:W-:Y:S01]  /*0990*/  LOP3.LUT R0, R0, 0x18, RZ, 0xc0, !PT ;  /* 0x0000001800007812 */ /* 0x000fe200078ec0ff */
[C---:B------:R-:W-:Y:S01]  /*09a0*/  VIADD R4, R132.reuse, 0x40 ;  /* 0x0000004084047836 */ /* 0x040fe20000000000 */
[----:B------:R-:W5:Y:S01]  /*09b0*/  LDCU.64 UR4, c[0x0][0x410] ;  /* 0x00008200ff0477ac */ /* 0x000f620008000a00 */
[C---:B------:R-:W-:Y:S01]  /*09c0*/  IADD3 R5, PT, PT, R132.reuse, 0x20, RZ ;  /* 0x0000002084057810 */ /* 0x040fe20007ffe0ff */
[----:B------:R-:W-:Y:S01]  /*09d0*/  VIADD R3, R132, 0x60 ;  /* 0x0000006084037836 */ /* 0x000fe20000000000 */
[C---:B------:R-:W-:Y:S01]  /*09e0*/  IADD3 R12, P0, PT, R0.reuse, UR12, RZ ;  /* 0x0000000c000c7c10 */ /* 0x040fe2000ff1e0ff */
[----:B------:R-:W-:Y:S01]  /*09f0*/  UISETP.NE.AND UP1, UPT, UR8, URZ, !UP1 ;  /* 0x000000ff0800728c */ /* 0x000fe2000cf25270 */
[----:B------:R-:W-:Y:S01]  /*0a00*/  ISETP.NE.AND P1, PT, R0, RZ, PT ;  /* 0x000000ff0000720c */ /* 0x000fe20003f25270 */
[----:B------:R-:W-:Y:S01]  /*0a10*/  UIADD3 UR31, UPT, UPT, -UR30, UR31, URZ ;  /* 0x0000001f1e1f7290 */ /* 0x000fe2000fffe1ff */
[----:B------:R-:W-:Y:S01]  /*0a20*/  IADD3.X R13, PT, PT, RZ, UR9, RZ, P0, !PT ;  /* 0x00000009ff0d7c10 */ /* 0x000fe200087fe4ff */
[----:B------:R-:W-:Y:S01]  /*0a30*/  UISETP.NE.AND UP0, UPT, UR18, -0x1, UPT ;  /* 0xffffffff1200788c */ /* 0x000fe2000bf05270 */
[----:B------:R-:W-:Y:S01]  /*0a40*/  BSSY.RECONVERGENT B0, `(.L_x_378) ;  /* 0x0000024000007945 */ /* 0x000fe20003800200 */
[----:B--2---:R-:W-:Y:S01]  /*0a50*/  UIMAD UR7, UR27, UR7, URZ ;  /* 0x000000071b0772a4 */ /* 0x004fe2000f8e02ff */
[----:B------:R-:W-:Y:S01]  /*0a60*/  IMAD.WIDE.U32 R10, R10, 0x80, R132 ;  /* 0x000000800a0a7825 */ /* 0x000fe200078e0084 */
[----:B----4-:R-:W-:Y:S01]  /*0a70*/  UIMAD UR10, UR26, UR10, URZ ;  /* 0x0000000a1a0a72a4 */ /* 0x010fe2000f8e02ff */
[----:B------:R-:W-:Y:S01]  /*0a80*/  ISETP.GE.OR P4, PT, R132, UR31, P1 ;  /* 0x0000001f84007c0c */ /* 0x000fe20008f86670 */
[----:B------:R-:W-:Y:S01]  /*0a90*/  USEL UR7, UR7, UR18, !UP0 ;  /* 0x0000001207077287 */ /* 0x000fe2000c000000 */
[----:B---3--:R-:W-:Y:S01]  /*0aa0*/  ISETP.GE.AND P5, PT, R0, UR11, PT ;  /* 0x0000000b00007c0c */ /* 0x008fe2000bfa6270 */
[----:B-1----:R-:W-:Y:S01]  /*0ab0*/  UIMAD UR30, UR30, UR6, URZ ;  /* 0x000000061e1e72a4 */ /* 0x002fe2000f8e02ff */
[----:B------:R-:W-:Y:S01]  /*0ac0*/  ISETP.GE.OR P3, PT, R5, UR31, P1 ;  /* 0x0000001f05007c0c */ /* 0x000fe20008f66670 */
[----:B-----5:R-:W-:Y:S01]  /*0ad0*/  IMAD.U32 R8, RZ, RZ, UR5 ;  /* 0x00000005ff087e24 */ /* 0x020fe2000f8e00ff */
[----:B------:R-:W-:Y:S01]  /*0ae0*/  ISETP.GE.OR P6, PT, R132, UR31, P5 ;  /* 0x0000001f84007c0c */ /* 0x000fe2000afc6670 */
[----:B------:R-:W-:Y:S01]  /*0af0*/  USHF.R.S32.HI UR5, URZ, 0x1f, UR7 ;  /* 0x0000001fff057899 */ /* 0x000fe20008011407 */
[----:B------:R-:W-:Y:S01]  /*0b00*/  IMAD.U32 R6, RZ, RZ, UR4 ;  /* 0x00000004ff067e24 */ /* 0x000fe2000f8e00ff */
[----:B------:R-:W-:Y:S01]  /*0b10*/  @!UP1 UIMAD UR10, UR27, UR13, UR10 ;  /* 0x0000000d1b0a92a4 */ /* 0x000fe2000f8e020a */
[----:B------:R-:W-:Y:S01]  /*0b20*/  ISETP.GE.OR P2, PT, R4, UR31, P1 ;  /* 0x0000001f04007c0c */ /* 0x000fe20008f46670 */
[----:B------:R-:W-:Y:S01]  /*0b30*/  USEL UR7, UR7, URZ, UP1 ;  /* 0x000000ff07077287 */ /* 0x000fe20008800000 */
[----:B------:R-:W-:Y:S01]  /*0b40*/  IMAD.WIDE.U32 R6, R6, UR26, R12 ;  /* 0x0000001a06067c25 */ /* 0x000fe2000f8e000c */
[----:B------:R-:W-:Y:S01]  /*0b50*/  USEL UR5, UR5, URZ, UP1 ;  /* 0x000000ff05057287 */ /* 0x000fe20008800000 */
[----:B------:R-:W-:Y:S01]  /*0b60*/  ISETP.GE.OR P1, PT, R3, UR31, P1 ;  /* 0x0000001f03007c0c */ /* 0x000fe20008f26670 */
[----:B------:R-:W-:Y:S01]  /*0b70*/  USHF.R.S32.HI UR4, URZ, 0x1f, UR30 ;  /* 0x0000001fff047899 */ /* 0x000fe2000801141e */
[----:B------:R-:W-:Y:S01]  /*0b80*/  ISETP.GE.OR P0, PT, R5, UR31, P5 ;  /* 0x0000001f05007c0c */ /* 0x000fe2000af06670 */
[----:B------:R-:W-:Y:S01]  /*0b90*/  USHF.R.S32.HI UR8, URZ, 0x1f, UR10 ;  /* 0x0000001fff087899 */ /* 0x000fe2000801140a */
[----:B------:R-:W-:Y:S01]  /*0ba0*/  IMAD R9, R8, UR26, R7 ;  /* 0x0000001a08097c24 */ /* 0x000fe2000f8e0207 */
[----:B------:R-:W-:-:S04]  /*0bb0*/  UIADD3 UR7, UP1, UP0, UR30, UR7, UR10 ;  /* 0x000000071e077290 */ /* 0x000fc8000f83e00a */
[----:B------:R-:W-:Y:S01]  /*0bc0*/  UIADD3.X UR10, UPT, UPT, UR4, UR5, UR8, UP1, UP0 ;  /* 0x00000005040a7290 */ /* 0x000fe20008fe0408 */
[----:B------:R-:W-:Y:S11]  /*0bd0*/  @P6 BRA `(.L_x_379) ;  /* 0x0000000000286947 */ /* 0x000ff60003800000 */
        /* <DEDUP_REMOVED lines=10> */
.L_x_379:
[----:B------:R-:W-:Y:S05]  /*0c80*/  BSYNC.RECONVERGENT B0 ;  /* 0x0000000000007941 */ /* 0x000fea0003800200 */
.L_x_378:
[----:B------:R-:W-:Y:S01]  /*0c90*/  BSSY.RECONVERGENT B0, `(.L_x_380) ;  /* 0x0000011000007945 */ /* 0x000fe20003800200 */
[----:B------:R-:W-:Y:S02]  /*0ca0*/  ISETP.GE.OR P6, PT, R4, UR31, P5 ;  /* 0x0000001f04007c0c */ /* 0x000fe4000afc6670 */
[----:B------:R-:W-:Y:S01]  /*0cb0*/  ISETP.GE.OR P5, PT, R3, UR31, P5 ;  /* 0x0000001f03007c0c */ /* 0x000fe2000afa6670 */
[----:B------:R-:W-:-:S12]  /*0cc0*/  @P0 BRA `(.L_x_381) ;  /* 0x0000000000340947 */ /* 0x000fd80003800000 */
        /* <DEDUP_REMOVED lines=13> */
.L_x_381:
[----:B------:R-:W-:Y:S05]  /*0da0*/  BSYNC.RECONVERGENT B0 ;  /* 0x0000000000007941 */ /* 0x000fea0003800200 */
.L_x_380:
        /* <DEDUP_REMOVED lines=15> */
.L_x_383:
[----:B------:R-:W-:Y:S05]  /*0ea0*/  BSYNC.RECONVERGENT B0 ;  /* 0x0000000000007941 */ /* 0x000fea0003800200 */
.L_x_382:
        /* <DEDUP_REMOVED lines=14> */
.L_x_385:
[----:B------:R-:W-:Y:S05]  /*0f90*/  BSYNC.RECONVERGENT B0 ;  /* 0x0000000000007941 */ /* 0x000fea0003800200 */
.L_x_384:
[----:B------:R-:W-:Y:S04]  /*0fa0*/  BSSY.RECONVERGENT B0, `(.L_x_386) ;  /* 0x000000a000007945 */ /* 0x000fe80003800200 */
[----:B------:R-:W-:Y:S05]  /*0fb0*/  @P4 BRA `(.L_x_387) ;  /* 0x0000000000204947 */ /* 0x000fea0003800000 */
[----:B------:R-:W5:Y:S01]  /*0fc0*/  LDCU.64 UR4, c[0x0][0x420] ;  /* 0x00008400ff0477ac */ /* 0x000f620008000a00 */
[----:B------:R-:W-:-:S05]  /*0fd0*/  IMAD R0, R132, UR6, RZ ;  /* 0x0000000684007c24 */ /* 0x000fca000f8e02ff */
[----:B------:R-:W-:-:S04]  /*0fe0*/  IADD3 R2, P0, PT, R0, UR7, RZ ;  /* 0x0000000700027c10 */ /* 0x000fc8000ff1e0ff */
[----:B------:R-:W-:Y:S02]  /*0ff0*/  LEA.HI.X.SX32 R0, R0, UR10, 0x1, P0 ;  /* 0x0000000a00007c11 */ /* 0x000fe400080f0eff */
[----:B-----5:R-:W-:-:S04]  /*1000*/  LEA R6, P0, R2, UR4, 0x2 ;  /* 0x0000000402067c11 */ /* 0x020fc8000f8010ff */
[----:B------:R-:W-:Y:S01]  /*1010*/  LEA.HI.X R7, R2, UR5, R0, 0x2, P0 ;  /* 0x0000000502077c11 */ /* 0x000fe200080f1400 */
[----:B------:R-:W-:-:S05]  /*1020*/  IMAD.MOV.U32 R0, RZ, RZ, 0x7f800000 ;  /* 0x7f800000ff007424 */ /* 0x000fca00078e00ff */
[----:B------:R1:W-:Y:S03]  /*1030*/  STG.E desc[UR28][R6.64], R0 ;  /* 0x0000000006007986 */ /* 0x0003e6000c10191c */
.L_x_387:
[----:B------:R-:W-:Y:S05]  /*1040*/  BSYNC.RECONVERGENT B0 ;  /* 0x0000000000007941 */ /* 0x000fea0003800200 */
.L_x_386:
[----:B------:R-:W-:Y:S04]  /*1050*/  BSSY.RECONVERGENT B0, `(.L_x_388) ;  /* 0x000000a000007945 */ /* 0x000fe80003800200 */
[----:B------:R-:W-:Y:S05]  /*1060*/  @P3 BRA `(.L_x_389) ;  /* 0x0000000000203947 */ /* 0x000fea0003800000 */
[----:B------:R-:W5:Y:S01]  /*1070*/  LDCU.64 UR4, c[0x0][0x420] ;  /* 0x00008400ff0477ac */ /* 0x000f620008000a00 */
[----:B-1----:R-:W-:-:S05]  /*1080*/  IMAD R0, R5, UR6, RZ ;  /* 0x0000000605007c24 */ /* 0x002fca000f8e02ff */
[----:B------:R-:W-:-:S04]  /*1090*/  IADD3 R2, P0, PT, R0, UR7, RZ ;  /* 0x0000000700027c10 */ /* 0x000fc8000ff1e0ff */
[----:B------:R-:W-:Y:S02]  /*10a0*/  LEA.HI.X.SX32 R0, R0, UR10, 0x1, P0 ;  /* 0x0000000a00007c11 */ /* 0x000fe400080f0eff */
[----:B-----5:R-:W-:-:S04]  /*10b0*/  LEA R6, P0, R2, UR4, 0x2 ;  /* 0x0000000402067c11 */ /* 0x020fc8000f8010ff */
[----:B------:R-:W-:Y:S01]  /*10c0*/  LEA.HI.X R7, R2, UR5, R0, 0x2, P0 ;  /* 0x0000000502077c11 */ /* 0x000fe200080f1400 */
[----:B------:R-:W-:-:S05]  /*10d0*/  IMAD.MOV.U32 R0, RZ, RZ, 0x7f800000 ;  /* 0x7f800000ff007424 */ /* 0x000fca00078e00ff */
[----:B------:R1:W-:Y:S03]  /*10e0*/  STG.E desc[UR28][R6.64], R0 ;  /* 0x0000000006007986 */ /* 0x0003e6000c10191c */
.L_x_389:
[----:B------:R-:W-:Y:S05]  /*10f0*/  BSYNC.RECONVERGENT B0 ;  /* 0x0000000000007941 */ /* 0x000fea0003800200 */
.L_x_388:
        /* <DEDUP_REMOVED lines=10> */
.L_x_391:
[----:B------:R-:W-:Y:S05]  /*11a0*/  BSYNC.RECONVERGENT B0 ;  /* 0x0000000000007941 */ /* 0x000fea0003800200 */
.L_x_390:
[----:B------:R-:W-:Y:S05]  /*11b0*/  @P1 EXIT ;  /* 0x000000000000194d */ /* 0x000fea0003800000 */
[----:B------:R-:W5:Y:S01]  /*11c0*/  LDCU.64 UR4, c[0x0][0x420] ;  /* 0x00008400ff0477ac */ /* 0x000f620008000a00 */
[----:B-1----:R-:W-:-:S05]  /*11d0*/  IMAD R0, R3, UR6, RZ ;  /* 0x0000000603007c24 */ /* 0x002fca000f8e02ff */
[----:B------:R-:W-:-:S04]  /*11e0*/  IADD3 R2, P0, PT, R0, UR7, RZ ;  /* 0x0000000700027c10 */ /* 0x000fc8000ff1e0ff */
[----:B------:R-:W-:Y:S02]  /*11f0*/  LEA.HI.X.SX32 R0, R0, UR10, 0x1, P0 ;  /* 0x0000000a00007c11 */ /* 0x000fe400080f0eff */
[----:B-----5:R-:W-:-:S04]  /*1200*/  LEA R4, P0, R2, UR4, 0x2 ;  /* 0x0000000402047c11 */ /* 0x020fc8000f8010ff */
[----:B------:R-:W-:Y:S01]  /*1210*/  LEA.HI.X R5, R2, UR5, R0, 0x2, P0 ;  /* 0x0000000502057c11 */ /* 0x000fe200080f1400 */
[----:B------:R-:W-:-:S05]  /*1220*/  IMAD.MOV.U32 R0, RZ, RZ, 0x7f800000 ;  /* 0x7f800000ff007424 */ /* 0x000fca00078e00ff */
[----:B------:R-:W-:Y:S01]  /*1230*/  STG.E desc[UR28][R4.64], R0 ;  /* 0x0000000004007986 */ /* 0x000fe2000c10191c */
[----:B------:R-:W-:Y:S05]  /*1240*/  EXIT ;  /* 0x000000000000794d */ /* 0x000fea0003800000 */
.L_x_376:
[----:B------:R-:W-:Y:S02]  /*1250*/  UISETP.NE.AND UP0, UPT, UR18, -0x1, UPT ;  /* 0xffffffff1200788c */ /* 0x000fe4000bf05270 */
[----:B------:R-:W-:-:S09]  /*1260*/  UISETP.NE.AND UP1, UPT, UR15, -0x1, UPT ;  /* 0xffffffff0f00788c */ /* 0x000fd2000bf25270 */
[----:B------:R-:W1:Y:S01]  /*1270*/  @!UP0 LDCU.64 UR6, c[0x0][0x398] ;  /* 0x00007300ff0687ac */ /* 0x000e620008000a00 */
[----:B------:R-:W2:Y:S01]  /*1280*/  @UP0 LDCU.64 UR4, c[0x0][0x3b0] ;  /* 0x00007600ff0407ac */ /* 0x000ea20008000a00 */
[----:B-1----:R-:W-:Y:S02]  /*1290*/  @!UP0 UIMAD.WIDE.U32 UR34, UR27, UR6, URZ ;  /* 0x000000061b2282a5 */ /* 0x002fe4000f8e00ff */
[----:B--2---:R-:W-:Y:S02]  /*12a0*/  @UP0 UIMAD.WIDE.U32 UR8, UR18, UR4, URZ ;  /* 0x00000004120802a5 */ /* 0x004fe4000f8e00ff */
[----:B------:R-:W-:Y:S02]  /*12b0*/  @!UP0 UIMAD UR32, UR27, UR7, UR35 ;  /* 0x000000071b2082a4 */ /* 0x000fe4000f8e0223 */
[----:B------:R-:W-:-:S03]  /*12c0*/  @UP0 UIMAD UR32, UR18, UR5, UR9 ;  /* 0x00000005122002a4 */ /* 0x000fc6000f8e0209 */
[----:B------:R-:W-:Y:S01]  /*12d0*/  @UP0 UMOV UR34, UR8 ;  /* 0x0000000800220c82 */ /* 0x000fe20008000000 */
[----:B------:R-:W-:Y:S08]  /*12e0*/  BRA.U UP1, `(.L_x_392) ;  /* 0x0000000101307547 */ /* 0x000ff0000b800000 */
[----:B------:R-:W1:Y:S01]  /*12f0*/  LDCU.64 UR10, c[0x0][0x3b8] ;  /* 0x00007700ff0a77ac */ /* 0x000e620008000a00 */
[----:B------:R-:W2:Y:S01]  /*1300*/  LDCU.64 UR4, c[0x0][0x3a0] ;  /* 0x00007400ff0477ac */ /* 0x000ea20008000a00 */
[----:B------:R-:W-:-:S04]  /*1310*/  USHF.R.S32.HI UR6, URZ, 0x1f, UR12 ;  /* 0x0000001fff067899 */ /* 0x000fc8000801140c */
[----:B-1----:R-:W-:Y:S02]  /*1320*/  UIMAD UR6, UR6, UR10, URZ ;  /* 0x0000000a060672a4 */ /* 0x002fe4000f8e02ff */
[----:B------:R-:W-:Y:S02]  /*1330*/  UIMAD.WIDE.U32 UR8, UR12, UR10, URZ ;  /* 0x0000000a0c0872a5 */ /* 0x000fe4000f8e00ff */
[----:B------:R-:W-:-:S04]  /*1340*/  UIMAD UR6, UR12, UR11, UR6 ;  /* 0x0000000b0c0672a4 */ /* 0x000fc8000f8e0206 */
[----:B------:R-:W-:-:S03]  /*1350*/  UIADD3 UR7, UPT, UPT, UR9, UR6, URZ ;  /* 0x0000000609077290 */ /* 0x000fc6000fffe0ff */
[----:B------:R-:W-:Y:S02]  /*1360*/  UMOV UR6, UR8 ;  /* 0x0000000800067c82 */ /* 0x000fe40008000000 */
[----:B--2---:R-:W-:-:S04]  /*1370*/  UIMAD.WIDE.U32 UR6, UR27, UR4, UR6 ;  /* 0x000000041b0672a5 */ /* 0x004fc8000f8e0006 */
[----:B------:R-:W-:-:S03]  /*1380*/  UIMAD UR13, UR27, UR5, UR7 ;  /* 0x000000051b0d72a4 */ /* 0x000fc6000f8e0207 */
[----:B------:R-:W-:Y:S01]  /*1390*/  UMOV UR14, UR6 ;  /* 0x00000006000e7c82 */ /* 0x000fe20008000000 */
[----:B------:R-:W-:Y:S05]  /*13a0*/  BRA `(.L_x_393) ;  /* 0x0000000000187947 */ /* 0x000fea0003800000 */
.L_x_392:
[----:B------:R-:W1:Y:S01]  /*13b0*/  LDCU.64 UR10, c[0x0][0x3b8] ;  /* 0x00007700ff0a77ac */ /* 0x000e620008000a00 */
[----:B------:R-:W-:-:S04]  /*13c0*/  UIADD3 UR13, UPT, UPT, UR12, UR15, URZ ;  /* 0x0000000f0c0d7290 */ /* 0x000fc8000fffe0ff */
[----:B-1----:R-:W-:Y:S02]  /*13d0*/  UIMAD.WIDE.U32 UR4, UR13, UR10, URZ ;  /* 0x0000000a0d0472a5 */ /* 0x002fe4000f8e00ff */
[----:B------:R-:W-:-:S04]  /*13e0*/  UIMAD UR13, UR13, UR11, URZ ;  /* 0x0000000b0d0d72a4 */ /* 0x000fc8000f8e02ff */
[----:B------:R-:W-:Y:S01]  /*13f0*/  UIADD3 UR13, UPT, UPT, UR5, UR13, URZ ;  /* 0x0000000d050d7290 */ /* 0x000fe2000fffe0ff */
[----:B------:R-:W-:Y:S02]  /*1400*/  UMOV UR14, UR4 ;  /* 0x00000004000e7c82 */ /* 0x000fe40008000000 */
.L_x_393:
[----:B------:R-:W1:Y:S01]  /*1410*/  LDC R0, c[0x0][0x3e8] ;  /* 0x0000fa00ff007b82 */ /* 0x000e620000000800 */
[----:B------:R-:W2:Y:S01]  /*1420*/  S2R R2, SR_CTAID.Z ;  /* 0x0000000000027919 */ /* 0x000ea20000002700 */
[----:B-1----:R-:W-:-:S04]  /*1430*/  IABS R4, R0 ;  /* 0x0000000000047213 */ /* 0x002fc80000000000 */
[----:B------:R-:W1:Y:S01]  /*1440*/  I2F.RP R6, R4 ;  /* 0x0000000400067306 */ /* 0x000e620000209400 */
[----:B--2---:R-:W-:-:S07]  /*1450*/  IABS R2, R2 ;  /* 0x0000000200027213 */ /* 0x004fce0000000000 */
        /* <DEDUP_REMOVED lines=16> */
[----:B------:R-:W-:-:S04]  /*1560*/  LOP3.LUT R2, R0, UR26, RZ, 0x3c, !PT ;  /* 0x0000001a00027c12 */ /* 0x000fc8000f8e3cff */
[----:B------:R-:W-:-:S07]  /*1570*/  ISETP.GE.AND P0, PT, R2, RZ, PT ;  /* 0x000000ff0200720c */ /* 0x000fce0003f06270 */
[----:B------:R-:W-:-:S05]  /*1580*/  @P2 IADD3 R5, PT, PT, R5, 0x1, RZ ;  /* 0x0000000105052810 */ /* 0x000fca0007ffe0ff */
[----:B------:R-:W-:-:S05]  /*1590*/  IMAD.MOV.U32 R2, RZ, RZ, R5 ;  /* 0x000000ffff027224 */ /* 0x000fca00078e0005 */
[----:B------:R-:W-:Y:S02]  /*15a0*/  @!P0 IADD3 R2, PT, PT, -R2, RZ, RZ ;  /* 0x000000ff02028210 */ /* 0x000fe40007ffe1ff */
[----:B------:R-:W-:Y:S01]  /*15b0*/  @!P1 LOP3.LUT R2, RZ, R0, RZ, 0x33, !PT ;  /* 0x00000000ff029212 */ /* 0x000fe200078e33ff */
[----:B------:R-:W-:Y:S05]  /*15c0*/  BRA.U UP1, `(.L_x_394) ;  /* 0x00000001012c7547 */ /* 0x000fea000b800000 */
        /* <DEDUP_REMOVED lines=9> */
[----:B------:R-:W-:Y:S01]  /*1660*/  UIMAD UR12, UR27, UR5, UR17 ;  /* 0x000000051b0c72a4 */ /* 0x000fe2000f8e0211 */
[----:B------:R-:W-:Y:S11]  /*1670*/  BRA `(.L_x_395) ;  /* 0x0000000000147947 */ /* 0x000ff60003800000 */
.L_x_394:
[----:B------:R-:W1:Y:S01]  /*1680*/  LDCU.64 UR8, c[0x0][0x3c0] ;  /* 0x00007800ff0877ac */ /* 0x000e620008000a00 */
[----:B------:R-:W-:-:S04]  /*1690*/  UIADD3 UR12, UPT, UPT, UR12, UR15, URZ ;  /* 0x0000000f0c0c7290 */ /* 0x000fc8000fffe0ff */
[----:B-1----:R-:W-:Y:S02]  /*16a0*/  UIMAD.WIDE.U32 UR16, UR12, UR8, URZ ;  /* 0x000000080c1072a5 */ /* 0x002fe4000f8e00ff */
[----:B------:R-:W-:-:S04]  /*16b0*/  UIMAD UR12, UR12, UR9, URZ ;  /* 0x000000090c0c72a4 */ /* 0x000fc8000f8e02ff */
[----:B------:R-:W-:-:S12]  /*16c0*/  UIADD3 UR12, UPT, UPT, UR17, UR12, URZ ;  /* 0x0000000c110c7290 */ /* 0x000fd8000fffe0ff */
.L_x_395:
[----:B------:R-:W-:Y:S01]  /*16d0*/  IMAD.SHL.U32 R228, R132, 0x8, RZ ;  /* 0x0000000884e47824 */ /* 0x000fe200078e00ff */
[----:B------:R-:W1:Y:S01]  /*16e0*/  LDCU.128 UR4, c[0x0][0x3d0] ;  /* 0x00007a00ff0477ac */ /* 0x000e620008000c00 */
[----:B------:R-:W2:Y:S01]  /*16f0*/  S2UR UR33, SR_CgaCtaId ;  /* 0x00000000002179c3 */ /* 0x000ea20000008800 */
[----:B------:R-:W-:Y:S01]  /*1700*/  SHF.R.U32.HI R8, RZ, 0x2, R132 ;  /* 0x00000002ff087819 */ /* 0x000fe20000011684 */
[----:B------:R-:W-:Y:S01]  /*1710*/  IMAD.U32 R6, RZ, RZ, UR22 ;  /* 0x00000016ff067e24 */ /* 0x000fe2000f8e00ff */
[----:B------:R-:W-:Y:S01]  /*1720*/  LOP3.LUT R177, R228, 0x18, RZ, 0xc0, !PT ;  /* 0x00000018e4b17812 */ /* 0x000fe200078ec0ff */
[----:B------:R-:W-:Y:S01]  /*1730*/  UIADD3 UR24, UPT, UPT, -UR30, UR31, URZ ;  /* 0x0000001f1e187290 */ /* 0x000fe2000fffe1ff */
[----:B------:R-:W-:Y:S01]  /*1740*/  SHF.R.S32.HI R190, RZ, 0x1f, R2 ;  /* 0x0000001fffbe7819 */ /* 0x000fe20000011402 */
[----:B------:R-:W-:Y:S01]  /*1750*/  BSSY.RECONVERGENT B0, `(.L_x_396) ;  /* 0x000003a000007945 */ /* 0x000fe20003800200 */
[C---:B------:R-:W-:Y:S01]  /*1760*/  IADD3 R4, P1, PT, R177.reuse, UR14, RZ ;  /* 0x0000000eb1047c10 */ /* 0x040fe2000ff3e0ff */
[----:B------:R-:W3:Y:S01]  /*1770*/  LDCU.64 UR14, c[0x0][0x388] ;  /* 0x00007100ff0e77ac */ /* 0x000ee20008000a00 */
[----:B------:R-:W-:-:S02]  /*1780*/  IADD3 R10, P0, PT, R177, UR16, RZ ;  /* 0x00000010b10a7c10 */ /* 0x000fc4000ff1e0ff */
[C---:B------:R-:W-:Y:S01]  /*1790*/  ISETP.GE.AND P2, PT, R8.reuse, UR24, PT ;  /* 0x0000001808007c0c */ /* 0x040fe2000bf46270 */
[----:B------:R-:W-:Y:S01]  /*17a0*/  IMAD.X R5, RZ, RZ, UR13, P1 ;  /* 0x0000000dff057e24 */ /* 0x000fe200088e06ff */
[----:B------:R-:W-:Y:S01]  /*17b0*/  IADD3.X R11, PT, PT, RZ, UR12, RZ, P0, !PT ;  /* 0x0000000cff0b7c10 */ /* 0x000fe200087fe4ff */
[----:B------:R-:W4:Y:S01]  /*17c0*/  LDCU.64 UR16, c[0x0][0x3c8] ;  /* 0x00007900ff1077ac */ /* 0x000f220008000a00 */
[----:B------:R-:W-:Y:S01]  /*17d0*/  IADD3 R14, P0, PT, R177, UR34, RZ ;  /* 0x00000022b10e7c10 */ /* 0x000fe2000ff1e0ff */
[----:B------:R-:W-:Y:S01]  /*17e0*/  IMAD.WIDE.U32 R4, R8, UR10, R4 ;  /* 0x0000000a08047c25 */ /* 0x000fe2000f8e0004 */
[----:B------:R-:W-:Y:S01]  /*17f0*/  LOP3.LUT R0, R228, 0xd8, RZ, 0xc0, !PT ;  /* 0x000000d8e4007812 */ /* 0x000fe200078ec0ff */
[----:B------:R-:W5:Y:S01]  /*1800*/  LDCU.64 UR12, c[0x0][0x390] ;  /* 0x00007200ff0c77ac */ /* 0x000f620008000a00 */
[----:B------:R-:W-:Y:S01]  /*1810*/  MOV R9, RZ ;  /* 0x000000ff00097202 */ /* 0x000fe20000000f00 */
[----:B------:R-:W-:Y:S01]  /*1820*/  IMAD.WIDE.U32 R10, R8, UR8, R10 ;  /* 0x00000008080a7c25 */ /* 0x000fe2000f8e000a */
[----:B------:R-:W-:-:S03]  /*1830*/  LOP3.LUT R0, R0, 0x18, R132, 0x78, !PT ;  /* 0x0000001800007812 */ /* 0x000fc600078e7884 */
[----:B-1----:R-:W-:Y:S01]  /*1840*/  IMAD R224, R190, UR4, RZ ;  /* 0x00000004bee07c24 */ /* 0x002fe2000f8e02ff */
[----:B------:R-:W-:Y:S01]  /*1850*/  LOP3.LUT R228, R0, 0x1f20, R228, 0xf8, !PT ;  /* 0x00001f2000e47812 */ /* 0x000fe200078ef8e4 */
[----:B------:R-:W-:Y:S02]  /*1860*/  IMAD R5, R8, UR11, R5 ;  /* 0x0000000b08057c24 */ /* 0x000fe4000f8e0205 */
[----:B------:R-:W-:Y:S02]  /*1870*/  IMAD R190, R190, UR6, RZ ;  /* 0x00000006bebe7c24 */ /* 0x000fe4000f8e02ff */
[----:B------:R-:W-:Y:S02]  /*1880*/  IMAD R11, R8, UR9, R11 ;  /* 0x00000009080b7c24 */ /* 0x000fe4000f8e020b */
[C---:B------:R-:W-:Y:S01]  /*1890*/  IMAD R224, R2.reuse, UR5, R224 ;  /* 0x0000000502e07c24 */ /* 0x040fe2000f8e02e0 */
[----:B----4-:R-:W-:Y:S01]  /*18a0*/  MOV R12, UR17 ;  /* 0x00000011000c7c02 */ /* 0x010fe20008000f00 */
[----:B------:R-:W-:-:S02]  /*18b0*/  IMAD R190, R2, UR7, R190 ;  /* 0x0000000702be7c24 */ /* 0x000fc4000f8e02be */
[C---:B------:R-:W-:Y:S01]  /*18c0*/  IMAD.WIDE.U32 R4, R2.reuse, UR4, R4 ;  /* 0x0000000402047c25 */ /* 0x040fe2000f8e0004 */
[----:B------:R-:W-:Y:S02]  /*18d0*/  UMOV UR4, 0x400 ;  /* 0x0000040000047882 */ /* 0x000fe40000000000 */
[----:B--2---:R-:W-:Y:S01]  /*18e0*/  ULEA UR4, UR33, UR4, 0x18 ;  /* 0x0000000421047291 */ /* 0x004fe2000f8ec0ff */
[----:B------:R-:W-:Y:S01]  /*18f0*/  IMAD.WIDE.U32 R2, R2, UR6, R10 ;  /* 0x0000000602027c25 */ /* 0x000fe2000f8e000a */
[----:B------:R-:W-:Y:S02]  /*1900*/  IADD3 R224, PT, PT, R5, R224, RZ ;  /* 0x000000e005e07210 */ /* 0x000fe40007ffe0ff */
[----:B---3--:R-:W-:Y:S01]  /*1910*/  LEA R225, P1, R4, UR14, 0x1 ;  /* 0x0000000e04e17c11 */ /* 0x008fe2000f8208ff */
[----:B------:R-:W-:Y:S01]  /*1920*/  IMAD.U32 R10, RZ, RZ, UR16 ;  /* 0x00000010ff0a7e24 */ /* 0x000fe2000f8e00ff */
[----:B------:R-:W-:Y:S01]  /*1930*/  LEA R228, R228, UR4, 0x1 ;  /* 0x00000004e4e47c11 */ /* 0x000fe2000f8e08ff */
[----:B------:R-:W-:Y:S01]  /*1940*/  IMAD.X R15, RZ, RZ, UR32, P0 ;  /* 0x00000020ff0f7e24 */ /* 0x000fe200080e06ff */
[----:B-----5:R-:W-:Y:S01]  /*1950*/  LEA R191, P0, R2, UR12, 0x1 ;  /* 0x0000000c02bf7c11 */ /* 0x020fe2000f8008ff */
[----:B------:R-:W-:Y:S01]  /*1960*/  IMAD.IADD R190, R3, 0x1, R190 ;  /* 0x0000000103be7824 */ /* 0x000fe200078e02be */
[----:B------:R-:W-:Y:S01]  /*1970*/  LEA.HI.X R224, R4, UR15, R224, 0x1, P1 ;  /* 0x0000000f04e07c11 */ /* 0x000fe200088f0ce0 */
[----:B------:R-:W-:-:S03]  /*1980*/  IMAD.WIDE.U32 R10, R10, UR26, R14 ;  /* 0x0000001a0a0a7c25 */ /* 0x000fc6000f8e000e */
[----:B------:R-:W-:Y:S01]  /*1990*/  LEA.HI.X R190, R2, UR13, R190, 0x1, P0 ;  /* 0x0000000d02be7c11 */ /* 0x000fe200080f0cbe */
[----:B------:R-:W-:-:S04]  /*19a0*/  IMAD.WIDE.U32 R6, R6, 0x80, R8 ;  /* 0x0000008006067825 */ /* 0x000fc800078e0008 */
[----:B------:R-:W-:Y:S01]  /*19b0*/  IMAD R13, R12, UR26, R11 ;  /* 0x0000001a0c0d7c24 */ /* 0x000fe2000f8e020b */
        /* <DEDUP_REMOVED lines=18> */
.L_x_398:
[----:B------:R1:W-:Y:S02]  /*1ae0*/  STS.128 [R228], RZ ;  /* 0x000000ffe4007388 */ /* 0x0003e40000000c00 */
.L_x_397:
[----:B------:R-:W-:Y:S05]  /*1af0*/  BSYNC.RECONVERGENT B0 ;  /* 0x0000000000007941 */ /* 0x000fea0003800200 */
.L_x_396:
[C---:B------:R-:W-:Y:S01]  /*1b00*/  VIADD R3, R8.reuse, 0x20 ;  /* 0x0000002008037836 */ /* 0x040fe20000000000 */
[----:B------:R-:W-:Y:S01]  /*1b10*/  USHF.L.U32 UR16, UR10, 0x7, URZ ;  /* 0x000000070a107899 */ /* 0x000fe200080006ff */
[C---:B------:R-:W-:Y:S01]  /*1b20*/  VIADD R2, R8.reuse, 0x40 ;  /* 0x0000004008027836 */ /* 0x040fe20000000000 */
[----:B------:R-:W-:Y:S01]  /*1b30*/  UIADD3 UR14, UPT, UPT, UR19, -0x1, URZ ;  /* 0xffffffff130e7890 */ /* 0x000fe2000fffe0ff */
[----:B------:R-:W-:Y:S01]  /*1b40*/  VIADD R0, R8, 0x60 ;  /* 0x0000006008007836 */ /* 0x000fe20000000000 */
[----:B------:R-:W-:Y:S01]  /*1b50*/  ISETP.GE.AND P0, PT, R3, UR24, PT ;  /* 0x0000001803007c0c */ /* 0x000fe2000bf06270 */
[----:B------:R-:W-:Y:S01]  /*1b60*/  USHF.L.U64.HI UR15, UR10, 0x7, UR11 ;  /* 0x000000070a0f7899 */ /* 0x000fe2000801020b */
[----:B------:R-:W-:Y:S01]  /*1b70*/  BSSY.RECONVERGENT B0, `(.L_x_399) ;  /* 0x000001a000007945 */ /* 0x000fe20003800200 */
[----:B------:R-:W-:Y:S01]  /*1b80*/  UIMAD.WIDE.U32 UR32, UR16, UR14, URZ ;  /* 0x0000000e102072a5 */ /* 0x000fe2000f8e00ff */
[----:B------:R-:W-:Y:S01]  /*1b90*/  ISETP.GE.AND P2, PT, R2, UR24, PT ;  /* 0x0000001802007c0c */ /* 0x000fe2000bf46270 */
[----:B------:R-:W-:Y:S01]  /*1ba0*/  UIMAD UR5, UR14, -0x80, UR23 ;  /* 0xffffff800e0578a4 */ /* 0x000fe2000f8e0217 */
[----:B------:R-:W-:-:S07]  /*1bb0*/  ISETP.GE.AND P1, PT, R0, UR24, PT ;  /* 0x0000001800007c0c */ /* 0x000fce000bf26270 */
[----:B------:R-:W-:Y:S06]  /*1bc0*/  @P0 BRA `(.L_x_400) ;  /* 0x0000000000500947 */ /* 0x000fec0003800000 */
[----:B------:R-:W3:Y:S02]  /*1bd0*/  LDCU UR6, c[0x0][0x440] ;  /* 0x00008800ff0677ac */ /* 0x000ee40008000800 */
[----:B---3--:R-:W-:-:S13]  /*1be0*/  ISETP.GE.AND P0, PT, R177, UR6, PT ;  /* 0x00000006b1007c0c */ /* 0x008fda000bf06270 */
[----:B------:R3:W-:Y:S01]  /*1bf0*/  @P0 STS.128 [R228+0x800], RZ ;  /* 0x000800ffe4000388 */ /* 0x0007e20000000c00 */
[----:B------:R-:W-:Y:S05]  /*1c00*/  @P0 BRA `(.L_x_400) ;  /* 0x0000000000400947 */ /* 0x000fea0003800000 */
[----:B------:R-:W4:Y:S01]  /*1c10*/  LDCU.64 UR12, c[0x0][0x3b0] ;  /* 0x00007600ff0c77ac */ /* 0x000f220008000a00 */
[----:B--2---:R-:W-:Y:S01]  /*1c20*/  IADD3 R5, P0, PT, R6, 0x20, RZ ;  /* 0x0000002006057810 */ /* 0x004fe20007f1e0ff */
[----:B------:R-:W-:Y:S01]  /*1c30*/  IMAD.MOV.U32 R14, RZ, RZ, R10 ;  /* 0x000000ffff0e7224 */ /* 0x000fe200078e000a */
[----:B------:R-:W-:Y:S01]  /*1c40*/  MOV R15, R13 ;  /* 0x0000000d000f7202 */ /* 0x000fe20000000f00 */
[----:B------:R-:W2:Y:S02]  /*1c50*/  LDCU.64 UR6, c[0x0][0x380] ;  /* 0x00007000ff0677ac */ /* 0x000ea40008000a00 */
[----:B------:R-:W-:-:S04]  /*1c60*/  IMAD.X R4, RZ, RZ, R7, P0 ;  /* 0x000000ffff047224 */ /* 0x000fc800000e0607 */
[----:B----4-:R-:W-:Y:S02]  /*1c70*/  IMAD R4, R4, UR12, RZ ;  /* 0x0000000c04047c24 */ /* 0x010fe4000f8e02ff */
        /* <DEDUP_REMOVED lines=9> */
.L_x_400:
[----:B------:R-:W-:Y:S05]  /*1d10*/  BSYNC.RECONVERGENT B0 ;  /* 0x0000000000007941 */ /* 0x000fea0003800200 */
.L_x_399:
[----:B------:R-:W-:Y:S04]  /*1d20*/  BSSY.RECONVERGENT B0, `(.L_x_401) ;  /* 0x0000016000007945 */ /* 0x000fe80003800200 */
[----:B------:R-:W-:Y:S05]  /*1d30*/  @P2 BRA `(.L_x_402) ;  /* 0x0000000000502947 */ /* 0x000fea0003800000 */
[----:B------:R-:W5:Y:S02]  /*1d40*/  LDCU UR6, c[0x0][0x440] ;  /* 0x00008800ff0677ac */ /* 0x000f640008000800 */
[----:B-----5:R-:W-:-:S13]  /*1d50*/  ISETP.GE.AND P0, PT, R177, UR6, PT ;  /* 0x00000006b1007c0c */ /* 0x020fda000bf06270 */
[----:B------:R1:W-:Y:S01]  /*1d60*/  @P0 STS.128 [R228+0x1000], RZ ;  /* 0x001000ffe4000388 */ /* 0x0003e20000000c00 */
[----:B------:R-:W-:Y:S05]  /*1d70*/  @P0 BRA `(.L_x_402) ;  /* 0x0000000000400947 */ /* 0x000fea0003800000 */
[----:B------:R-:W5:Y:S01]  /*1d80*/  LDCU.64 UR12, c[0x0][0x3b0] ;  /* 0x00007600ff0c77ac */ /* 0x000f620008000a00 */
[----:B--2---:R-:W-:Y:S01]  /*1d90*/  IADD3 R5, P0, PT, R6, 0x40, RZ ;  /* 0x0000004006057810 */ /* 0x004fe20007f1e0ff */
[----:B------:R-:W-:Y:S01]  /*1da0*/  IMAD.MOV.U32 R14, RZ, RZ, R10 ;  /* 0x000000ffff0e7224 */ /* 0x000fe200078e000a */
[----:B------:R-:W-:Y:S01]  /*1db0*/  MOV R15, R13 ;  /* 0x0000000d000f7202 */ /* 0x000fe20000000f00 */
[----:B------:R-:W4:Y:S02]  /*1dc0*/  LDCU.64 UR6, c[0x0][0x380] ;  /* 0x00007000ff0677ac */ /* 0x000f240008000a00 */
[----:B------:R-:W-:-:S04]  /*1dd0*/  IMAD.X R4, RZ, RZ, R7, P0 ;  /* 0x000000ffff047224 */ /* 0x000fc800000e0607 */
[----:B-----5:R-:W-:Y:S02]  /*1de0*/  IMAD R4, R4, UR12, RZ ;  /* 0x0000000c04047c24 */ /* 0x020fe4000f8e02ff */
        /* <DEDUP_REMOVED lines=9> */
.L_x_402:
[----:B------:R-:W-:Y:S05]  /*1e80*/  BSYNC.RECONVERGENT B0 ;  /* 0x0000000000007941 */ /* 0x000fea0003800200 */
.L_x_401:
[----:B------:R-:W-:Y:S04]  /*1e90*/  BSSY.RECONVERGENT B0, `(.L_x_403) ;  /* 0x0000015000007945 */ /* 0x000fe80003800200 */
[----:B------:R-:W-:Y:S05]  /*1ea0*/  @P1 BRA `(.L_x_404) ;  /* 0x00000000004c1947 */ /* 0x000fea0003800000 */
[----:B------:R-:W5:Y:S02]  /*1eb0*/  LDCU UR6, c[0x0][0x440] ;  /* 0x00008800ff0677ac */ /* 0x000f640008000800 */
[----:B-----5:R-:W-:-:S13]  /*1ec0*/  ISETP.GE.AND P0, PT, R177, UR6, PT ;  /* 0x00000006b1007c0c */ /* 0x020fda000bf06270 */
[----:B------:R1:W-:Y:S01]  /*1ed0*/  @P0 STS.128 [R228+0x1800], RZ ;  /* 0x001800ffe4000388 */ /* 0x0003e20000000c00 */
[----:B------:R-:W-:Y:S05]  /*1ee0*/  @P0 BRA `(.L_x_404) ;  /* 0x00000000003c0947 */ /* 0x000fea0003800000 */
[----:B------:R-:W5:Y:S01]  /*1ef0*/  LDCU.64 UR12, c[0x0][0x3b0] ;  /* 0x00007600ff0c77ac */ /* 0x000f620008000a00 */
[----:B--2---:R-:W-:Y:S02]  /*1f00*/  IADD3 R4, P0, PT, R6, 0x60, RZ ;  /* 0x0000006006047810 */ /* 0x004fe40007f1e0ff */
        /* <DEDUP_REMOVED lines=13> */
.L_x_404:
[----:B------:R-:W-:Y:S05]  /*1fe0*/  BSYNC.RECONVERGENT B0 ;  /* 0x0000000000007941 */ /* 0x000fea0003800200 */
.L_x_403:
[----:B------:R-:W-:Y:S01]  /*1ff0*/  ISETP.GE.AND P3, PT, R8, UR5, PT ;  /* 0x0000000508007c0c */ /* 0x000fe2000bf66270 */
[----:B------:R-:W-:Y:S01]  /*2000*/  UIMAD UR7, UR15, UR14, URZ ;  /* 0x0000000e0f0772a4 */ /* 0x000fe2000f8e02ff */
[----:B------:R-:W-:Y:S03]  /*2010*/  BSSY.RECONVERGENT B0, `(.L_x_405) ;  /* 0x0000011000007945 */ /* 0x000fe60003800200 */
[----:B------:R-:W-:-:S08]  /*2020*/  UIADD3 UR7, UPT, UPT, UR33, UR7, URZ ;  /* 0x0000000721077290 */ /* 0x000fd0000fffe0ff */
[----:B------:R-:W-:Y:S05]  /*2030*/  @P3 BRA `(.L_x_406) ;  /* 0x0000000000383947 */ /* 0x000fea0003800000 */
[----:B------:R-:W5:Y:S02]  /*2040*/  LDCU UR6, c[0x0][0x440] ;  /* 0x00008800ff0677ac */ /* 0x000f640008000800 */
[----:B-----5:R-:W-:-:S13]  /*2050*/  ISETP.GE.AND P0, PT, R177, UR6, PT ;  /* 0x00000006b1007c0c */ /* 0x020fda000bf06270 */
[----:B------:R-:W-:Y:S05]  /*2060*/  @P0 BRA `(.L_x_407) ;  /* 0x0000000000280947 */ /* 0x000fea0003800000 */
[----:B------:R-:W-:Y:S01]  /*2070*/  IMAD.U32 R6, RZ, RZ, UR32 ;  /* 0x00000020ff067e24 */ /* 0x000fe2000f8e00ff */
[----:B------:R-:W-:Y:S01]  /*2080*/  MOV R7, UR33 ;  /* 0x0000002100077c02 */ /* 0x000fe20008000f00 */
[----:B--2---:R-:W-:-:S03]  /*2090*/  IMAD.U32 R4, RZ, RZ, UR7 ;  /* 0x00000007ff047e24 */ /* 0x004fc6000f8e00ff */
[----:B------:R-:W-:-:S04]  /*20a0*/  LEA R10, P0, R6, R225, 0x1 ;  /* 0x000000e1060a7211 */ /* 0x000fc800078008ff */
[----:B------:R-:W-:-:S05]  /*20b0*/  LEA.HI.X R11, R6, R224, R4, 0x1, P0 ;  /* 0x000000e0060b7211 */ /* 0x000fca00000f0c04 */
[----:B------:R-:W-:Y:S01]  /*20c0*/  @!PT LDS RZ, [RZ] ;  /* 0x00000000fffff984 */ /* 0x000fe20000000800 */
[----:B------:R-:W-:Y:S01]  /*20d0*/  @!PT LDS RZ, [RZ] ;  /* 0x00000000fffff984 */ /* 0x000fe20000000800 */
[----:B------:R-:W-:Y:S01]  /*20e0*/  @!PT LDS RZ, [RZ] ;  /* 0x00000000fffff984 */ /* 0x000fe20000000800 */
[----:B------:R2:W-:Y:S01]  /*20f0*/  LDGSTS.E.BYPASS.LTC128B.128 [R228+0x2000], desc[UR28][R10.64] ;  /* 0x020000000ae47fae */ /* 0x0005e2000b981a1c */
[----:B------:R-:W-:Y:S05]  /*2100*/  BRA `(.L_x_406) ;  /* 0x0000000000047947 */ /* 0x000fea0003800000 */
.L_x_407:
[----:B------:R1:W-:Y:S02]  /*2110*/  STS.128 [R228+0x2000], RZ ;  /* 0x002000ffe4007388 */ /* 0x0003e40000000c00 */
.L_x_406:
[----:B------:R-:W-:Y:S05]  /*2120*/  BSYNC.RECONVERGENT B0 ;  /* 0x0000000000007941 */ /* 0x000fea0003800200 */
.L_x_405:
[----:B------:R-:W-:Y:S01]  /*2130*/  ISETP.GE.AND P0, PT, R3, UR5, PT ;  /* 0x0000000503007c0c */ /* 0x000fe2000bf06270 */
[----:B------:R-:W-:Y:S01]  /*2140*/  BSSY.RECONVERGENT B0, `(.L_x_408) ;  /* 0x0000014000007945 */ /* 0x000fe20003800200 */
[----:B------:R-:W-:Y:S02]  /*2150*/  ISETP.GE.AND P2, PT, R2, UR5, PT ;  /* 0x0000000502007c0c */ /* 0x000fe4000bf46270 */
[----:B------:R-:W-:-:S09]  /*2160*/  ISETP.GE.AND P1, PT, R0, UR5, PT ;  /* 0x0000000500007c0c */ /* 0x000fd2000bf26270 */
[----:B------:R-:W-:Y:S05]  /*2170*/  @P0 BRA `(.L_x_409) ;  /* 0x0000000000400947 */ /* 0x000fea0003800000 */
[----:B------:R-:W5:Y:S02]  /*2180*/  LDCU UR6, c[0x0][0x440] ;  /* 0x00008800ff0677ac */ /* 0x000f640008000800 */
[----:B-----5:R-:W-:-:S13]  /*2190*/  ISETP.GE.AND P0, PT, R177, UR6, PT ;  /* 0x00000006b1007c0c */ /* 0x020fda000bf06270 */
[----:B------:R1:W-:Y:S01]  /*21a0*/  @P0 STS.128 [R228+0x2800], RZ ;  /* 0x002800ffe4000388 */ /* 0x0003e20000000c00 */
[----:B------:R-:W-:Y:S05]  /*21b0*/  @P0 BRA `(.L_x_409) ;  /* 0x0000000000300947 */ /* 0x000fea0003800000 */
[----:B------:R-:W-:Y:S02]  /*21c0*/  UIMAD.WIDE.U32 UR12, UR10, 0x20, URZ ;  /* 0x000000200a0c78a5 */ /* 0x000fe4000f8e00ff */
[----:B------:R-:W-:Y:S02]  /*21d0*/  USHF.L.U32 UR6, UR11, 0x5, URZ ;  /* 0x000000050b067899 */ /* 0x000fe400080006ff */
[----:B------:R-:W-:-:S04]  /*21e0*/  UIADD3 UR12, UP0, UPT, UR32, UR12, URZ ;  /* 0x0000000c200c7290 */ /* 0x000fc8000ff1e0ff */
[----:B------:R-:W-:Y:S02]  /*21f0*/  UIADD3.X UR6, UPT, UPT, UR7, UR13, UR6, UP0, !UPT ;  /* 0x0000000d07067290 */ /* 0x000fe400087fe406 */
[----:B--2---:R-:W-:-:S04]  /*2200*/  IMAD.U32 R5, RZ, RZ, UR12 ;  /* 0x0000000cff057e24 */ /* 0x004fc8000f8e00ff */
[----:B------:R-:W-:Y:S01]  /*2210*/  IMAD.U32 R4, RZ, RZ, UR6 ;  /* 0x00000006ff047e24 */ /* 0x000fe2000f8e00ff */
[----:B------:R-:W-:-:S04]  /*2220*/  LEA R6, P0, R5, R225, 0x1 ;  /* 0x000000e105067211 */ /* 0x000fc800078008ff */
[----:B------:R-:W-:-:S05]  /*2230*/  LEA.HI.X R7, R5, R224, R4, 0x1, P0 ;  /* 0x000000e005077211 */ /* 0x000fca00000f0c04 */
[----:B------:R-:W-:Y:S01]  /*2240*/  @!PT LDS RZ, [RZ] ;  /* 0x00000000fffff984 */ /* 0x000fe20000000800 */
[----:B------:R-:W-:Y:S01]  /*2250*/  @!PT LDS RZ, [RZ] ;  /* 0x00000000fffff984 */ /* 0x000fe20000000800 */
[----:B------:R-:W-:Y:S01]  /*2260*/  @!PT LDS RZ, [RZ] ;  /* 0x00000000fffff984 */ /* 0x000fe20000000800 */
[----:B------:R2:W-:Y:S04]  /*2270*/  LDGSTS.E.BYPASS.LTC128B.128 [R228+0x2800], desc[UR28][R6.64] ;  /* 0x0280000006e47fae */ /* 0x0005e8000b981a1c */
.L_x_409:
[----:B------:R-:W-:Y:S05]  /*2280*/  BSYNC.RECONVERGENT B0 ;  /* 0x0000000000007941 */ /* 0x000fea0003800200 */
.L_x_408:
[----:B------:R-:W-:Y:S04]  /*2290*/  BSSY.RECONVERGENT B0, `(.L_x_410) ;  /* 0x0000010000007945 */ /* 0x000fe80003800200 */
[----:B------:R-:W-:Y:S05]  /*22a0*/  @P2 BRA `(.L_x_411) ;  /* 0x0000000000382947 */ /* 0x000fea0003800000 */
[----:B------:R-:W5:Y:S02]  /*22b0*/  LDCU UR6, c[0x0][0x440] ;  /* 0x00008800ff0677ac */ /* 0x000f640008000800 */
[----:B-----5:R-:W-:-:S13]  /*22c0*/  ISETP.GE.AND P0, PT, R177, UR6, PT ;  /* 0x00000006b1007c0c */ /* 0x020fda000bf06270 */
[----:B------:R1:W-:Y:S01]  /*22d0*/  @P0 STS.128 [R228+0x3000], RZ ;  /* 0x003000ffe4000388 */ /* 0x0003e20000000c00 */
[----:B------:R-:W-:Y:S05]  /*22e0*/  @P0 BRA `(.L_x_411) ;  /* 0x0000000000280947 */ /* 0x000fea0003800000 */
[----:B------:R-:W-:-:S04]  /*22f0*/  ULEA UR12, UP0, UR10, UR32, 0x6 ;  /* 0x000000200a0c7291 */ /* 0x000fc8000f8030ff */
[----:B------:R-:W-:Y:S02]  /*2300*/  ULEA.HI.X UR6, UR10, UR7, UR11, 0x6, UP0 ;  /* 0x000000070a067291 */ /* 0x000fe400080f340b */
        /* <DEDUP_REMOVED lines=8> */
.L_x_411:
[----:B------:R-:W-:Y:S05]  /*2390*/  BSYNC.RECONVERGENT B0 ;  /* 0x0000000000007941 */ /* 0x000fea0003800200 */
.L_x_410:
[----:B------:R-:W-:Y:S04]  /*23a0*/  BSSY.RECONVERGENT B0, `(.L_x_412) ;  /* 0x0000014000007945 */ /* 0x000fe80003800200 */
[----:B------:R-:W-:Y:S05]  /*23b0*/  @P1 BRA `(.L_x_413) ;  /* 0x0000000000481947 */ /* 0x000fea0003800000 */
[----:B------:R-:W5:Y:S02]  /*23c0*/  LDCU UR6, c[0x0][0x440] ;  /* 0x00008800ff0677ac */ /* 0x000f640008000800 */
[----:B-----5:R-:W-:-:S13]  /*23d0*/  ISETP.GE.AND P0, PT, R177, UR6, PT ;  /* 0x00000006b1007c0c */ /* 0x020fda000bf06270 */
[----:B------:R1:W-:Y:S01]  /*23e0*/  @P0 STS.128 [R228+0x3800], RZ ;  /* 0x003800ffe4000388 */ /* 0x0003e20000000c00 */
[----:B------:R-:W-:Y:S05]  /*23f0*/  @P0 BRA `(.L_x_413) ;  /* 0x0000000000380947 */ /* 0x000fea0003800000 */
[----:B------:R-:W-:Y:S01]  /*2400*/  UMOV UR12, UR32 ;  /* 0x00000020000c7c82 */ /* 0x000fe20008000000 */
[----:B------:R-:W-:Y:S01]  /*2410*/  UMOV UR13, UR7 ;  /* 0x00000007000d7c82 */ /* 0x000fe20008000000 */
[----:B------:R-:W-:Y:S02]  /*2420*/  UIMAD UR6, UR11, 0x60, URZ ;  /* 0x000000600b0678a4 */ /* 0x000fe4000f8e02ff */
[----:B------:R-:W-:-:S04]  /*2430*/  UIMAD.WIDE.U32 UR12, UR10, 0x60, UR12 ;  /* 0x000000600a0c78a5 */ /* 0x000fc8000f8e000c */
[----:B------:R-:W-:Y:S02]  /*2440*/  UIADD3 UR6, UPT, UPT, UR13, UR6, URZ ;  /* 0x000000060d067290 */ /* 0x000fe4000fffe0ff */
[----:B--2---:R-:W-:Y:S01]  /*2450*/  IMAD.U32 R6, RZ, RZ, UR12 ;  /* 0x0000000cff067e24 */ /* 0x004fe2000f8e00ff */
[----:B------:R-:W-:-:S03]  /*2460*/  MOV R7, UR13 ;  /* 0x0000000d00077c02 */ /* 0x000fc60008000f00 */
[----:B------:R-:W-:Y:S01]  /*2470*/  IMAD.U32 R4, RZ, RZ, UR6 ;  /* 0x00000006ff047e24 */ /* 0x000fe2000f8e00ff */
[----:B------:R-:W-:-:S04]  /*2480*/  LEA R10, P0, R6, R225, 0x1 ;  /* 0x000000e1060a7211 */ /* 0x000fc800078008ff */
[----:B------:R-:W-:-:S05]  /*2490*/  LEA.HI.X R11, R6, R224, R4, 0x1, P0 ;  /* 0x000000e0060b7211 */ /* 0x000fca00000f0c04 */
[----:B------:R-:W-:Y:S01]  /*24a0*/  @!PT LDS RZ, [RZ] ;  /* 0x00000000fffff984 */ /* 0x000fe20000000800 */
[----:B------:R-:W-:Y:S01]  /*24b0*/  @!PT LDS RZ, [RZ] ;  /* 0x00000000fffff984 */ /* 0x000fe20000000800 */
[----:B------:R-:W-:Y:S01]  /*24c0*/  @!PT LDS RZ, [RZ] ;  /* 0x00000000fffff984 */ /* 0x000fe20000000800 */
[----:B------:R2:W-:Y:S04]  /*24d0*/  LDGSTS.E.BYPASS.LTC128B.128 [R228+0x3800], desc[UR28][R10.64] ;  /* 0x038000000ae47fae */ /* 0x0005e8000b981a1c */
.L_x_413:
[----:B------:R-:W-:Y:S05]  /*24e0*/  BSYNC.RECONVERGENT B0 ;  /* 0x0000000000007941 */ /* 0x000fea0003800200 */
.L_x_412:
[----:B------:R-:W5:Y:S01]  /*24f0*/  LDCU.64 UR12, c[0x0][0x538] ;  /* 0x0000a700ff0c77ac */ /* 0x000f620008000a00 */
[----:B------:R-:W0:Y:S01]  /*2500*/  LDGDEPBAR ;  /* 0x00000000000079af */ /* 0x000e220000000000 */
[----:B-----5:R-:W-:-:S04]  /*2510*/  UISETP.NE.U32.AND UP1, UPT, UR12, URZ, UPT ;  /* 0x000000ff0c00728c */ /* 0x020fc8000bf25070 */
[----:B------:R-:W-:Y:S01]  /*2520*/  UISETP.NE.AND.EX UP1, UPT, UR13, URZ, UPT, UP1 ;  /* 0x000000ff0d00728c */ /* 0x000fe2000bf25310 */
[----:B------:R-:W-:Y:S02]  /*2530*/  SHF.R.U32.HI R161, RZ, 0x1, R132 ;  /* 0x00000001ffa17819 */ /* 0x000fe40000011684 */
[----:B------:R-:W-:Y:S01]  /*2540*/  LOP3.LUT R8, R8, 0x7, RZ, 0xc0, !PT ;  /* 0x0000000708087812 */ /* 0x000fe200078ec0ff */
[----:B------:R-:W-:Y:S01]  /*2550*/  IMAD.U32 R156, RZ, RZ, UR25 ;  /* 0x00000019ff9c7e24 */ /* 0x000fe2000f8e00ff */
[----:B------:R-:W-:-:S04]  /*2560*/  DEPBAR.LE SB0, 0x0 ;  /* 0x000080000000791a */ /* 0x000fc80000000000 */
[----:B------:R-:W-:Y:S02]  /*2570*/  PLOP3.LUT P0, PT, PT, PT, UP1, 0x80, 0x8 ;  /* 0x000000000008781c */ /* 0x000fe40003f0f018 */
[----:B------:R-:W5:Y:S01]  /*2580*/  @UP1 LDCU.64 UR6, c[0x0][0x540] ;  /* 0x0000a800ff0617ac */ /* 0x000f620008000a00 */
[----:B------:R-:W-:Y:S01]  /*2590*/  @UP1 UMOV UR16, UR26 ;  /* 0x0000001a00101c82 */ /* 0x000fe20008000000 */
[----:B------:R-:W-:Y:S02]  /*25a0*/  @UP1 UMOV UR17, URZ ;  /* 0x000000ff00111c82 */ /* 0x000fe40008000000 */
[----:B-----5:R-:W-:Y:S01]  /*25b0*/  @UP1 UIMAD.WIDE.U32 UR16, UR27, UR6, UR16 ;  /* 0x000000061b1012a5 */ /* 0x020fe2000f8e0010 */
[----:B------:R-:W5:Y:S03]  /*25c0*/  LDCU UR6, c[0x0][0x3e0] ;  /* 0x00007c00ff0677ac */ /* 0x000f660008000800 */
[----:B------:R-:W-:-:S02]  /*25d0*/  @UP1 UIMAD UR7, UR27, UR7, UR17 ;  /* 0x000000071b0712a4 */ /* 0x000fc4000f8e0211 */
[----:B------:R-:W-:-:S04]  /*25e0*/  @UP1 ULEA UR12, UP0, UR16, UR12, 0x2 ;  /* 0x0000000c100c1291 */ /* 0x000fc8000f8010ff */
[----:B------:R-:W-:Y:S02]  /*25f0*/  @UP1 ULEA.HI.X UR13, UR16, UR13, UR7, 0x2, UP0 ;  /* 0x0000000d100d1291 */ /* 0x000fe400080f1407 */
[----:B--2---:R-:W-:-:S03]  /*2600*/  IMAD.U32 R4, RZ, RZ, UR12 ;  /* 0x0000000cff047e24 */ /* 0x004fc6000f8e00ff */
[----:B------:R-:W2:Y:S01]  /*2610*/  @UP1 LDCU UR7, c[0x0][0x458] ;  /* 0x00008b00ff0717ac */ /* 0x000ea20008000800 */
[----:B------:R-:W-:-:S05]  /*2620*/  IMAD.U32 R5, RZ, RZ, UR13 ;  /* 0x0000000dff057e24 */ /* 0x000fca000f8e00ff */
[----:B------:R2:W3:Y:S01]  /*2630*/  @P0 LDG.E R7, desc[UR28][R4.64] ;  /* 0x0000001c04070981 */ /* 0x0004e2000c1e1900 */
[----:B-----5:R-:W-:Y:S01]  /*2640*/  UIMAD UR6, UR27, UR6, UR26 ;  /* 0x000000061b0672a4 */ /* 0x020fe2000f8e021a */
[----:B------:R-:W-:Y:S01]  /*2650*/  LOP3.LUT R6, R161, 0x1f0, RZ, 0xc0, !PT ;  /* 0x000001f0a1067812 */ /* 0x000fe200078ec0ff */
[----:B------:R-:W-:Y:S02]  /*2660*/  BSSY.RECONVERGENT B0, `(.L_x_414) ;  /* 0x0000026000007945 */ /* 0x000fe40003800200 */
[----:B------:R-:W-:Y:S02]  /*2670*/  USHF.L.U32 UR13, UR6, 0x5, URZ ;  /* 0x00000005060d7899 */ /* 0x000fe400080006ff */
[----:B------:R-:W-:-:S04]  /*2680*/  USHF.L.U64.HI UR6, UR8, 0x7, UR9 ;  /* 0x0000000708067899 */ /* 0x000fc80008010209 */
[----:B------:R-:W-:Y:S01]  /*2690*/  UIMAD UR6, UR6, UR14, URZ ;  /* 0x0000000e060672a4 */ /* 0x000fe2000f8e02ff */
[----:B--2---:R-:W3:Y:S01]  /*26a0*/  @P0 MUFU.RCP R5, UR7 ;  /* 0x0000000700050d08 */ /* 0x004ee20008001000 */
[----:B------:R-:W-:Y:S01]  /*26b0*/  IMAD.U32 R4, RZ, RZ, UR30 ;  /* 0x0000001eff047e24 */ /* 0x000fe2000f8e00ff */
[----:B------:R-:W-:-:S04]  /*26c0*/  USHF.L.U32 UR7, UR8, 0x7, URZ ;  /* 0x0000000708077899 */ /* 0x000fc800080006ff */
[----:B------:R-:W-:Y:S01]  /*26d0*/  UIMAD.WIDE.U32 UR16, UR7, UR14, URZ ;  /* 0x0000000e071072a5 */ /* 0x000fe2000f8e00ff */
[----:B------:R-:W-:-:S03]  /*26e0*/  IADD3 R4, PT, PT, R6, 0x1, R4 ;  /* 0x0000000106047810 */ /* 0x000fc60007ffe004 */
[----:B------:R-:W-:Y:S01]  /*26f0*/  UIADD3 UR7, UPT, UPT, UR17, UR6, URZ ;  /* 0x0000000611077290 */ /* 0x000fe2000fffe0ff */
[----:B------:R-:W-:Y:S02]  /*2700*/  IADD3 R4, PT, PT, R4, -UR31, R8 ;  /* 0x8000001f04047c10 */ /* 0x000fe4000fffe008 */
[----:B------:R-:W-:Y:S02]  /*2710*/  UMOV UR6, URZ ;  /* 0x000000ff00067c82 */ /* 0x000fe40008000000 */
[----:B------:R-:W-:Y:S01]  /*2720*/  IADD3 R156, PT, PT, R4, UR23, R156 ;  /* 0x00000017049c7c10 */ /* 0x000fe2000fffe09c */
[----:B------:R-:W-:Y:S01]  /*2730*/  BAR.SYNC.DEFER_BLOCKING 0x0 ;  /* 0x0000000000007b1d */ /* 0x000fe20000010000 */
[----:B---3--:R-:W-:-:S05]  /*2740*/  @P0 FMUL.FTZ R5, R7, R5 ;  /* 0x0000000507050220 */ /* 0x008fca0000410000 */
[----:B------:R-:W-:Y:S02]  /*2750*/  @P0 R2UR UR12, R5 ;  /* 0x00000000050c02ca */ /* 0x000fe400000e0000 */
[----:B------:R-:W-:-:S04]  /*2760*/  LOP3.LUT R5, R132, 0x1f, RZ, 0xc0, !PT ;  /* 0x0000001f84057812 */ /* 0x000fc800078ec0ff */
[----:B------:R-:W-:Y:S01]  /*2770*/  IADD3 R160, P1, P0, R160, UR13, R5 ;  /* 0x0000000da0a07c10 */ /* 0x000fe2000f83e005 */
[----:B------:R-:W-:-:S06]  /*2780*/  USHF.R.S32.HI UR13, URZ, 0x1f, UR13 ;  /* 0x0000001fff0d7899 */ /* 0x000fcc000801140d */
[----:B------:R-:W-:Y:S01]  /*2790*/  IADD3.X R134, PT, PT, R134, UR13, RZ, P1, P0 ;  /* 0x0000000d86867c10 */ /* 0x000fe20008fe04ff */
[----:B------:R-:W-:Y:S01]  /*27a0*/  @UP1 UMOV UR6, UR12 ;  /* 0x0000000c00061c82 */ /* 0x000fe20008000000 */
[----:B------:R-:W-:Y:S05]  /*27b0*/  @P3 BRA `(.L_x_415) ;  /* 0x00000000003c3947 */ /* 0x000fea0003800000 */
[----:B------:R-:W2:Y:S02]  /*27c0*/  LDCU UR12, c[0x0][0x440] ;  /* 0x00008800ff0c77ac */ /* 0x000ea40008000800 */
[----:B--2---:R-:W-:-:S13]  /*27d0*/  ISETP.GE.AND P0, PT, R177, UR12, PT ;  /* 0x0000000cb1007c0c */ /* 0x004fda000bf06270 */
[----:B------:R-:W-:Y:S05]  /*27e0*/  @P0 BRA `(.L_x_416) ;  /* 0x0000000000280947 */ /* 0x000fea0003800000 */
[----:B------:R-:W-:Y:S01]  /*27f0*/  IMAD.U32 R6, RZ, RZ, UR16 ;  /* 0x00000010ff067e24 */ /* 0x000fe2000f8e00ff */
[----:B------:R-:W-:Y:S01]  /*2800*/  MOV R7, UR17 ;  /* 0x0000001100077c02 */ /* 0x000fe20008000f00 */
[----:B------:R-:W-:-:S03]  /*2810*/  IMAD.U32 R4, RZ, RZ, UR7 ;  /* 0x00000007ff047e24 */ /* 0x000fc6000f8e00ff */
[----:B------:R-:W-:-:S04]  /*2820*/  LEA R8, P0, R6, R191, 0x1 ;  /* 0x000000bf06087211 */ /* 0x000fc800078008ff */
[----:B------:R-:W-:-:S05]  /*2830*/  LEA.HI.X R9, R6, R190, R4, 0x1, P0 ;  /* 0x000000be06097211 */ /* 0x000fca00000f0c04 */
[----:B------:R-:W-:Y:S01]  /*2840*/  @!PT LDS RZ, [RZ] ;  /* 0x00000000fffff984 */ /* 0x000fe20000000800 */
[----:B------:R-:W-:Y:S01]  /*2850*/  @!PT LDS RZ, [RZ] ;  /* 0x00000000fffff984 */ /* 0x000fe20000000800 */
[----:B------:R-:W-:Y:S01]  /*2860*/  @!PT LDS RZ, [RZ] ;  /* 0x00000000fffff984 */ /* 0x000fe20000000800 */
[----:B------:R2:W-:Y:S01]  /*2870*/  LDGSTS.E.BYPASS.LTC128B.128 [R228+0x4000], desc[UR28][R8.64] ;  /* 0x0400000008e47fae */ /* 0x0005e2000b981a1c */
[----:B------:R-:W-:Y:S05]  /*2880*/  BRA `(.L_x_417) ;  /* 0x00000000000c7947 */ /* 0x000fea0003800000 */
.L_x_416:
[----:B------:R3:W-:Y:S01]  /*2890*/  STS.128 [R228+0x4000], RZ ;  /* 0x004000ffe4007388 */ /* 0x0007e20000000c00 */
[----:B------:R-:W-:Y:S05]  /*28a0*/  BRA `(.L_x_417) ;  /* 0x0000000000047947 */ /* 0x000fea0003800000 */
.L_x_415:
[----:B------:R2:W-:Y:S02]  /*28b0*/  STS.128 [R228+0x4000], RZ ;  /* 0x004000ffe4007388 */ /* 0x0005e40000000c00 */
.L_x_417:
[----:B------:R-:W-:Y:S05]  /*28c0*/  BSYNC.RECONVERGENT B0 ;  /* 0x0000000000007941 */ /* 0x000fea0003800200 */
.L_x_414:
[----:B------:R-:W-:Y:S01]  /*28d0*/  ISETP.GE.AND P0, PT, R3, UR5, PT ;  /* 0x0000000503007c0c */ /* 0x000fe2000bf06270 */
[----:B------:R-:W-:Y:S01]  /*28e0*/  IMAD.SHL.U32 R5, R132, 0x20, RZ ;  /* 0x0000002084057824 */ /* 0x000fe200078e00ff */
[----:B------:R-:W-:Y:S01]  /*28f0*/  ISETP.GE.AND P2, PT, R2, UR5, PT ;  /* 0x0000000502007c0c */ /* 0x000fe2000bf46270 */
[C---:B------:R-:W-:Y:S01]  /*2900*/  IMAD.SHL.U32 R6, R132.reuse, 0x4, RZ ;  /* 0x0000000484067824 */ /* 0x040fe200078e00ff */
[----:B------:R-:W-:Y:S01]  /*2910*/  BSSY.RECONVERGENT B0, `(.L_x_418) ;  /* 0x000001f000007945 */ /* 0x000fe20003800200 */
[----:B------:R-:W-:Y:S01]  /*2920*/  IMAD.SHL.U32 R4, R132, 0x10, RZ ;  /* 0x0000001084047824 */ /* 0x000fe200078e00ff */
[C---:B------:R-:W-:Y:S02]  /*2930*/  LOP3.LUT R7, R5.reuse, 0xc0, RZ, 0xc0, !PT ;  /* 0x000000c005077812 */ /* 0x040fe400078ec0ff */
[----:B------:R-:W-:Y:S02]  /*2940*/  LOP3.LUT R162, R5, 0x120, RZ, 0xc0, !PT ;  /* 0x0000012005a27812 */ /* 0x000fe400078ec0ff */
[----:B------:R-:W-:-:S02]  /*2950*/  LOP3.LUT R2, R4, 0x100, RZ, 0xc0, !PT ;  /* 0x0000010004027812 */ /* 0x000fc400078ec0ff */
[----:B------:R-:W-:Y:S01]  /*2960*/  LOP3.LUT R6, R7, 0x18, R6, 0xf8, !PT ;  /* 0x0000001807067812 */ /* 0x000fe200078ef806 */
[----:B------:R1:W-:Y:S01]  /*2970*/  @P0 STS.128 [R228+0x4800], RZ ;  /* 0x004800ffe4000388 */ /* 0x0003e20000000c00 */
[----:B------:R-:W-:Y:S02]  /*2980*/  LOP3.LUT R2, R2, 0x20, R5, 0xf8, !PT ;  /* 0x0000002002027812 */ /* 0x000fe400078ef805 */
[C---:B------:R-:W-:Y:S02]  /*2990*/  LOP3.LUT R161, R6.reuse, 0x8, R161, 0x78, !PT ;  /* 0x0000000806a17812 */ /* 0x040fe400078e78a1 */
[----:B------:R-:W-:Y:S02]  /*29a0*/  LOP3.LUT R178, R6, 0x8, R132, 0x78, !PT ;  /* 0x0000000806b27812 */ /* 0x000fe400078e7884 */
[----:B------:R-:W-:Y:S02]  /*29b0*/  LOP3.LUT R179, R162, 0x3e00, R4, 0xf8, !PT ;  /* 0x00003e00a2b37812 */ /* 0x000fe400078ef804 */
[----:B------:R-:W-:-:S02]  /*29c0*/  ISETP.GE.AND P1, PT, R0, UR5, PT ;  /* 0x0000000500007c0c */ /* 0x000fc4000bf26270 */
[----:B------:R-:W-:Y:S02]  /*29d0*/  LOP3.LUT R178, R2, R178, RZ, 0xfc, !PT ;  /* 0x000000b202b27212 */ /* 0x000fe400078efcff */
[----:B------:R-:W-:Y:S01]  /*29e0*/  LOP3.LUT R179, R179, R161, RZ, 0xfc, !PT ;  /* 0x000000a1b3b37212 */ /* 0x000fe200078efcff */
[----:B------:R-:W-:Y:S08]  /*29f0*/  @P0 BRA `(.L_x_419) ;  /* 0x0000000000400947 */ /* 0x000ff00003800000 */
        /* <DEDUP_REMOVED lines=8> */
[----:B------:R-:W-:-:S04]  /*2a80*/  IMAD.U32 R2, RZ, RZ, UR13 ;  /* 0x0000000dff027e24 */ /* 0x000fc8000f8e00ff */
[----:B------:R-:W-:Y:S01]  /*2a90*/  IMAD.U32 R0, RZ, RZ, UR12 ;  /* 0x0000000cff007e24 */ /* 0x000fe2000f8e00ff */
[----:B------:R-:W-:-:S04]  /*2aa0*/  LEA R4, P0, R2, R191, 0x1 ;  /* 0x000000bf02047211 */ /* 0x000fc800078008ff */
[----:B------:R-:W-:-:S05]  /*2ab0*/  LEA.HI.X R5, R2, R190, R0, 0x1, P0 ;  /* 0x000000be02057211 */ /* 0x000fca00000f0c00 */
[----:B------:R-:W-:Y:S01]  /*2ac0*/  @!PT LDS RZ, [RZ] ;  /* 0x00000000fffff984 */ /* 0x000fe20000000800 */
[----:B------:R-:W-:Y:S01]  /*2ad0*/  @!PT LDS RZ, [RZ] ;  /* 0x00000000fffff984 */ /* 0x000fe20000000800 */
[----:B------:R-:W-:Y:S01]  /*2ae0*/  @!PT LDS RZ, [RZ] ;  /* 0x00000000fffff984 */ /* 0x000fe20000000800 */
[----:B------:R1:W-:Y:S04]  /*2af0*/  LDGSTS.E.BYPASS.LTC128B.128 [R228+0x4800], desc[UR28][R4.64] ;  /* 0x0480000004e47fae */ /* 0x0003e8000b981a1c */
.L_x_419:
[----:B------:R-:W-:Y:S05]  /*2b00*/  BSYNC.RECONVERGENT B0 ;  /* 0x0000000000007941 */ /* 0x000fea0003800200 */
.L_x_418:
        /* <DEDUP_REMOVED lines=9> */
[----:B------:R-:W-:-:S04]  /*2ba0*/  ULEA UR13, UP0, UR8, UR16, 0x6 ;  /* 0x00000010080d7291 */ /* 0x000fc8000f8030ff */
[----:B------:R-:W-:Y:S02]  /*2bb0*/  ULEA.HI.X UR12, UR8, UR7, UR9, 0x6, UP0 ;  /* 0x00000007080c7291 */ /* 0x000fe400080f3409 */
[----:B------:R-:W-:-:S04]  /*2bc0*/  IMAD.U32 R2, RZ, RZ, UR13 ;  /* 0x0000000dff027e24 */ /* 0x000fc8000f8e00ff */
[----:B------:R-:W-:Y:S01]  /*2bd0*/  IMAD.U32 R0, RZ, RZ, UR12 ;  /* 0x0000000cff007e24 */ /* 0x000fe2000f8e00ff */
[----:B-1----:R-:W-:-:S04]  /*2be0*/  LEA R4, P0, R2, R191, 0x1 ;  /* 0x000000bf02047211 */ /* 0x002fc800078008ff */
[----:B------:R-:W-:-:S05]  /*2bf0*/  LEA.HI.X R5, R2, R190, R0, 0x1, P0 ;  /* 0x000000be02057211 */ /* 0x000fca00000f0c00 */
[----:B------:R-:W-:Y:S01]  /*2c00*/  @!PT LDS RZ, [RZ] ;  /* 0x00000000fffff984 */ /* 0x000fe20000000800 */
[----:B------:R-:W-:Y:S01]  /*2c10*/  @!PT LDS RZ, [RZ] ;  /* 0x00000000fffff984 */ /* 0x000fe20000000800 */
[----:B------:R-:W-:Y:S01]  /*2c20*/  @!PT LDS RZ, [RZ] ;  /* 0x00000000fffff984 */ /* 0x000fe20000000800 */
[----:B------:R1:W-:Y:S04]  /*2c30*/  LDGSTS.E.BYPASS.LTC128B.128 [R228+0x5000], desc[UR28][R4.64] ;  /* 0x0500000004e47fae */ /* 0x0003e8000b981a1c */
.L_x_421:
[----:B------:R-:W-:Y:S05]  /*2c40*/  BSYNC.RECONVERGENT B0 ;  /* 0x0000000000007941 */ /* 0x000fea0003800200 */
.L_x_420:
[----:B------:R1:W-:Y:S01]  /*2c50*/  @P1 STS.128 [R228+0x5800], RZ ;  /* 0x005800ffe4001388 */ /* 0x0003e20000000c00 */
        /* <DEDUP_REMOVED lines=11> */
[----:B------:R-:W-:Y:S01]  /*2d10*/  IMAD.U32 R2, RZ, RZ, UR12 ;  /* 0x0000000cff027e24 */ /* 0x000fe2000f8e00ff */
[----:B------:R-:W-:-:S03]  /*2d20*/  MOV R3, UR13 ;  /* 0x0000000d00037c02 */ /* 0x000fc60008000f00 */
[----:B------:R-:W-:Y:S01]  /*2d30*/  IMAD.U32 R0, RZ, RZ, UR5 ;  /* 0x00000005ff007e24 */ /* 0x000fe2000f8e00ff */
[----:B-1----:R-:W-:-:S04]  /*2d40*/  LEA R4, P0, R2, R191, 0x1 ;  /* 0x000000bf02047211 */ /* 0x002fc800078008ff */
[----:B------:R-:W-:-:S05]  /*2d50*/  LEA.HI.X R5, R2, R190, R0, 0x1, P0 ;  /* 0x000000be02057211 */ /* 0x000fca00000f0c00 */
[----:B------:R-:W-:Y:S01]  /*2d60*/  @!PT LDS RZ, [RZ] ;  /* 0x00000000fffff984 */ /* 0x000fe20000000800 */
[----:B------:R-:W-:Y:S01]  /*2d70*/  @!PT LDS RZ, [RZ] ;  /* 0x00000000fffff984 */ /* 0x000fe20000000800 */
[----:B------:R-:W-:Y:S01]  /*2d80*/  @!PT LDS RZ, [RZ] ;  /* 0x00000000fffff984 */ /* 0x000fe20000000800 */
[----:B------:R1:W-:Y:S04]  /*2d90*/  LDGSTS.E.BYPASS.LTC128B.128 [R228+0x5800], desc[UR28][R4.64] ;  /* 0x0580000004e47fae */ /* 0x0003e8000b981a1c */
.L_x_423:
[----:B------:R-:W-:Y:S05]  /*2da0*/  BSYNC.RECONVERGENT B0 ;  /* 0x0000000000007941 */ /* 0x000fea0003800200 */
.L_x_422:
[----:B------:R-:W-:Y:S01]  /*2db0*/  LDSM.16.M88.4 R148, [R179] ;  /* 0x00000000b394783b */ /* 0x000fe20000000200 */
[----:B------:R-:W-:Y:S01]  /*2dc0*/  IMAD.MOV.U32 R133, RZ, RZ, 0x20 ;  /* 0x00000020ff857424 */ /* 0x000fe200078e00ff */
[----:B------:R-:W-:Y:S01]  /*2dd0*/  LOP3.LUT P6, RZ, R132, 0x4, RZ, 0xc0, !PT ;  /* 0x0000000484ff7812 */ /* 0x000fe200078cc0ff */
[----:B------:R-:W-:Y:S01]  /*2de0*/  IMAD.MOV.U32 R3, RZ, RZ, 0x8 ;  /* 0x00000008ff037424 */ /* 0x000fe200078e00ff */
[----:B------:R-:W5:Y:S01]  /*2df0*/  LDSM.16.M88.4 R112, [R178+0x2000] ;  /* 0x00200000b270783b */ /* 0x000f620000000200 */
[----:B------:R-:W-:Y:S01]  /*2e00*/  IMAD.MOV.U32 R2, RZ, RZ, 0x40 ;  /* 0x00000040ff027424 */ /* 0x000fe200078e00ff */
[----:B------:R-:W-:Y:S01]  /*2e10*/  SEL R133, R133, 0xffffffe0, !P6 ;  /* 0xffffffe085857807 */ /* 0x000fe20007000000 */
[----:B------:R-:W-:Y:S01]  /*2e20*/  UISETP.NE.AND UP0, UPT, UR19, 0x1, UPT ;  /* 0x000000011300788c */ /* 0x000fe2000bf05270 */
[----:B-1----:R-:W1:Y:S01]  /*2e30*/  LDSM.16.M88.4 R4, [R179+0x1000] ;  /* 0x00100000b304783b */ /* 0x002e620000000200 */
[----:B------:R-:W-:Y:S02]  /*2e40*/  VIMNMX R135, PT, PT, R156, UR23, PT ;  /* 0x000000179c877c48 */ /* 0x000fe4000bfe0100 */
[--C-:B------:R-:W-:Y:S01]  /*2e50*/  IMAD.IADD R168, R179, 0x1, R133.reuse ;  /* 0x00000001b3a87824 */ /* 0x100fe200078e0285 */
[----:B------:R-:W2:Y:S01]  /*2e60*/  LDSM.16.M88.4 R96, [R178+0x2400] ;  /* 0x00240000b260783b */ /* 0x000ea20000000200 */
[----:B------:R-:W-:Y:S01]  /*2e70*/  IMAD.IADD R0, R178, 0x1, R133 ;  /* 0x00000001b2007824 */ /* 0x000fe200078e0285 */
[----:B------:R-:W-:-:S02]  /*2e80*/  VIADDMNMX R3, R156, R3, UR23, PT ;  /* 0x000000179c037e46 */ /* 0x000fc4000b800103 */
[----:B------:R-:W3:Y:S01]  /*2e90*/  LDSM.16.M88.4 R80, [R178+0x2800] ;  /* 0x00280000b250783b */ /* 0x000ee20000000200 */
[----:B------:R-:W-:-:S03]  /*2ea0*/  VIADDMNMX R2, R156, R2, UR23, PT ;  /* 0x000000179c027e46 */ /* 0x000fc6000b800102 */
[----:B------:R-:W3:Y:S04]  /*2eb0*/  LDSM.16.M88.4 R64, [R178+0x2c00] ;  /* 0x002c0000b240783b */ /* 0x000ee80000000200 */
[----:B------:R-:W3:Y:S04]  /*2ec0*/  LDSM.16.M88.4 R48, [R178+0x3000] ;  /* 0x00300000b230783b */ /* 0x000ee80000000200 */
[----:B------:R-:W3:Y:S04]  /*2ed0*/  LDSM.16.M88.4 R32, [R178+0x3400] ;  /* 0x00340000b220783b */ /* 0x000ee80000000200 */
[----:B----4-:R-:W4:Y:S04]  /*2ee0*/  LDSM.16.M88.4 R16, [R178+0x3800] ;  /* 0x00380000b210783b */ /* 0x010f280000000200 */
        /* <DEDUP_REMOVED lines=11> */
[C---:B------:R-:W-:Y:S08]  /*2fa0*/  HMMA.16816.F32.BF16 R72, R4.reuse, R64, RZ ;  /* 0x000000400448723c */ /* 0x040ff000000418ff */
[C---:B------:R-:W-:Y:S08]  /*2fb0*/  HMMA.16816.F32.BF16 R56, R4.reuse, R48, RZ ;  /* 0x000000300438723c */ /* 0x040ff000000418ff */
[C---:B------:R-:W-:Y:S08]  /*2fc0*/  HMMA.16816.F32.BF16 R40, R4.reuse, R32, RZ ;  /* 0x000000200428723c */ /* 0x040ff000000418ff */
[C---:B----4-:R-:W-:Y:S08]  /*2fd0*/  HMMA.16816.F32.BF16 R24, R4.reuse, R16, RZ ;  /* 0x000000100418723c */ /* 0x050ff000000418ff */
        /* <DEDUP_REMOVED lines=24> */
[----:B------:R-:W-:-:S02]  /*3160*/  IMAD.SHL.U32 R137, R132, 0x2, RZ ;  /* 0x0000000284897824 */ /* 0x000fc400078e00ff */
[----:B------:R-:W-:Y:S02]  /*3170*/  IMAD.MOV.U32 R138, RZ, RZ, 0x48 ;  /* 0x00000048ff8a7424 */ /* 0x000fe400078e00ff */
[----:B------:R-:W-:Y:S01]  /*3180*/  IMAD.U32 R136, RZ, RZ, UR19 ;  /* 0x00000013ff887e24 */ /* 0x000fe2000f8e00ff */
[----:B------:R-:W-:Y:S02]  /*3190*/  LOP3.LUT R137, R137, 0x6, RZ, 0xc0, !PT ;  /* 0x0000000689897812 */ /* 0x000fe400078ec0ff */
[----:B-----5:R-:W-:Y:S01]  /*31a0*/  HMMA.16816.F32.BF16 R120, R140, R128, R120 ;  /* 0x000000808c78723c */ /* 0x020fe20000041878 */
[----:B------:R-:W-:Y:S02]  /*31b0*/  VIADDMNMX R138, R156, R138, UR23, PT ;  /* 0x000000179c8a7e46 */ /* 0x000fe4000b80018a */
[----:B------:R-:W-:Y:S01]  /*31c0*/  IMAD R136, R136, 0x80, R137 ;  /* 0x0000008088887824 */ /* 0x000fe200078e0289 */
[----:B------:R-:W1:Y:S03]  /*31d0*/  LDSM.16.M88.4 R156, [R0+0x2400] ;  /* 0x00240000009c783b */ /* 0x000e660000000200 */
[C---:B------:R-:W-:Y:S01]  /*31e0*/  VIADD R128, R136.reuse, 0xffffff80 ;  /* 0xffffff8088807836 */ /* 0x040fe20000000000 */
[----:B------:R-:W-:Y:S01]  /*31f0*/  HMMA.16816.F32.BF16 R148, R144, R126, R148 ;  /* 0x0000007e9094723c */ /* 0x000fe20000041894 */
[----:B------:R-:W-:-:S02]  /*3200*/  VIADD R164, R136, 0xfffffff8 ;  /* 0xfffffff888a47836 */ /* 0x000fc40000000000 */
[----:B------:R-:W-:Y:S01]  /*3210*/  VIADD R163, R136, 0xffffff81 ;  /* 0xffffff8188a37836 */ /* 0x000fe20000000000 */
[----:B------:R-:W-:Y:S02]  /*3220*/  I2FP.F32.U32 R139, R128 ;  /* 0x00000080008b7245 */ /* 0x000fe40000201000 */
[C---:B------:R-:W-:Y:S02]  /*3230*/  ISETP.GE.AND P3, PT, R128.reuse, R2, PT ;  /* 0x000000028000720c */ /* 0x040fe40003f66270 */
[----:B------:R-:W-:Y:S01]  /*3240*/  HMMA.16816.F32.BF16 R4, R140, R126, R4 ;  /* 0x0000007e8c04723c */ /* 0x000fe20000041804 */
[----:B------:R-:W-:Y:S01]  /*3250*/  I2FP.F32.U32 R127, R164 ;  /* 0x000000a4007f7245 */ /* 0x000fe20000201000 */
[C---:B------:R-:W-:Y:S01]  /*3260*/  FFMA.FTZ R129, R139.reuse, UR6, R152 ;  /* 0x000000068b817c23 */ /* 0x040fe20008010098 */
[C---:B------:R-:W-:Y:S01]  /*3270*/  FFMA.FTZ R120, R139.reuse, UR6, R120 ;  /* 0x000000068b787c23 */ /* 0x040fe20008010078 */
[C---:B------:R-:W-:Y:S01]  /*3280*/  ISETP.GE.AND P2, PT, R128.reuse, R135, PT ;  /* 0x000000878000720c */ /* 0x040fe20003f46270 */
[----:B------:R-:W-:Y:S01]  /*3290*/  FFMA.FTZ R122, R139, UR6, R122 ;  /* 0x000000068b7a7c23 */ /* 0x000fe2000801007a */
[----:B------:R-:W-:-:S02]  /*32a0*/  ISETP.GE.AND P0, PT, R128, R3, PT ;  /* 0x000000038000720c */ /* 0x000fc40003f06270 */
[----:B------:R-:W-:Y:S01]  /*32b0*/  ISETP.GE.AND P1, PT, R128, R138, PT ;  /* 0x0000008a8000720c */ /* 0x000fe20003f26270 */
[-C--:B------:R-:W-:Y:S01]  /*32c0*/  HMMA.16816.F32.BF16 R112, R144, R130.reuse, R112 ;  /* 0x000000829070723c */ /* 0x080fe20000041870 */
[----:B------:R-:W-:Y:S01]  /*32d0*/  FFMA.FTZ R128, R139, UR6, R154 ;  /* 0x000000068b807c23 */ /* 0x000fe2000801009a */
[----:B------:R-:W-:Y:S01]  /*32e0*/  FSEL R139, R120, -INF , !P3 ;  /* 0xff800000788b7808 */ /* 0x000fe20005800000 */
[C---:B------:R-:W-:Y:S01]  /*32f0*/  FFMA.FTZ R126, R127.reuse, UR6, R148 ;  /* 0x000000067f7e7c23 */ /* 0x040fe20008010094 */
[C---:B------:R-:W-:Y:S01]  /*3300*/  FFMA.FTZ R120, R127.reuse, UR6, R150 ;  /* 0x000000067f787c23 */ /* 0x040fe20008010096 */
[----:B------:R-:W-:Y:S01]  /*3310*/  ISETP.GE.AND P5, PT, R164, R135, PT ;  /* 0x00000087a400720c */ /* 0x000fe20003fa6270 */
[----:B------:R-:W-:Y:S01]  /*3320*/  VIADD R154, R136, 0xffffff89 ;  /* 0xffffff89889a7836 */ /* 0x000fe20000000000 */
[----:B------:R-:W-:Y:S01]  /*3330*/  ISETP.GE.AND P4, PT, R164, R3, PT ;  /* 0x00000003a400720c */ /* 0x000fe20003f86270 */
[----:B------:R-:W-:Y:S01]  /*3340*/  HMMA.16816.F32.BF16 R116, R140, R130, R116 ;  /* 0x000000828c74723c */ /* 0x000fe20000041874 */
[----:B------:R-:W-:Y:S01]  /*3350*/  FSEL R148, R122, -INF , !P1 ;  /* 0xff8000007a947808 */ /* 0x000fe20004800000 */
[C---:B------:R-:W-:Y:S01]  /*3360*/  FFMA.FTZ R122, R127.reuse, UR6, R4 ;  /* 0x000000067f7a7c23 */ /* 0x040fe20008010004 */
[----:B------:R-:W-:Y:S01]  /*3370*/  FSEL R126, R126, -INF , !P5 ;  /* 0xff8000007e7e7808 */ /* 0x000fe20006800000 */
[----:B------:R-:W-:Y:S01]  /*3380*/  VIADD R4, R136, 0xffffff88 ;  /* 0xffffff8888047836 */ /* 0x000fe20000000000 */
[----:B------:R-:W-:Y:S01]  /*3390*/  FSEL R120, R120, -INF , !P4 ;  /* 0xff80000078787808 */ /* 0x000fe20006000000 */
[----:B------:R-:W-:Y:S01]  /*33a0*/  FFMA.FTZ R6, R127, UR6, R6 ;  /* 0x000000067f067c23 */ /* 0x000fe20008010006 */
[C---:B------:R-:W-:Y:S01]  /*33b0*/  ISETP.GE.AND P3, PT, R163.reuse, R135, PT ;  /* 0x00000087a300720c */ /* 0x040fe20003f66270 */
[----:B------:R-:W-:Y:S01]  /*33c0*/  HMMA.16816.F32.BF16 R12, R144, R124, R12 ;  /* 0x0000007c900c723c */ /* 0x000fe2000004180c */
[----:B------:R-:W-:-:S02]  /*33d0*/  ISETP.GE.AND P1, PT, R163, R3, PT ;  /* 0x00000003a300720c */ /* 0x000fc40003f26270 */
[C---:B------:R-:W-:Y:S02]  /*33e0*/  ISETP.GE.AND P5, PT, R163.reuse, R2, PT ;  /* 0x00000002a300720c */ /* 0x040fe40003fa6270 */
[----:B------:R-:W-:Y:S02]  /*33f0*/  ISETP.GE.AND P4, PT, R163, R138, PT ;  /* 0x0000008aa300720c */ /* 0x000fe40003f86270 */
[----:B------:R-:W-:Y:S01]  /*3400*/  I2FP.F32.U32 R163, R163 ;  /* 0x000000a300a37245 */ /* 0x000fe20000201000 */
[-C--:B-1----:R-:W-:Y:S01]  /*3410*/  HMMA.16816.F32.BF16 R108, R144, R156.reuse, R108 ;  /* 0x0000009c906c723c */ /* 0x082fe2000004186c */
[----:B------:R-:W-:Y:S02]  /*3420*/  FSEL R129, R129, -INF , !P2 ;  /* 0xff80000081817808 */ /* 0x000fe40005000000 */
[----:B------:R-:W-:Y:S01]  /*3430*/  ISETP.GE.AND P2, PT, R164, R2, PT ;  /* 0x00000002a400720c */ /* 0x000fe20003f46270 */
[C---:B------:R-:W-:Y:S01]  /*3440*/  FFMA.FTZ R153, R163.reuse, UR6, R153 ;  /* 0x00000006a3997c23 */ /* 0x040fe20008010099 */
[----:B------:R-:W-:Y:S01]  /*3450*/  FSEL R128, R128, -INF , !P0 ;  /* 0xff80000080807808 */ /* 0x000fe20004000000 */
[C---:B------:R-:W-:Y:S01]  /*3460*/  FFMA.FTZ R155, R163.reuse, UR6, R155 ;  /* 0x00000006a39b7c23 */ /* 0x040fe2000801009b */
[----:B------:R-:W-:Y:S01]  /*3470*/  I2FP.F32.U32 R150, R4 ;  /* 0x0000000400967245 */ /* 0x000fe20000201000 */
[C---:B------:R-:W-:Y:S01]  /*3480*/  FFMA.FTZ R130, R163.reuse, UR6, R121 ;  /* 0x00000006a3827c23 */ /* 0x040fe20008010079 */
[----:B------:R-:W-:Y:S01]  /*3490*/  ISETP.GE.AND P0, PT, R164, R138, PT ;  /* 0x0000008aa400720c */ /* 0x000fe20003f06270 */
[----:B------:R-:W-:Y:S01]  /*34a0*/  FFMA.FTZ R123, R163, UR6, R123 ;  /* 0x00000006a37b7c23 */ /* 0x000fe2000801007b */
[----:B------:R-:W-:Y:S01]  /*34b0*/  FSEL R127, R122, -INF , !P2 ;  /* 0xff8000007a7f7808 */ /* 0x000fe20005000000 */
[----:B------:R-:W-:Y:S01]  /*34c0*/  FFMA.FTZ R112, R150, UR6, R112 ;  /* 0x0000000696707c23 */ /* 0x000fe20008010070 */
[----:B------:R-:W-:Y:S01]  /*34d0*/  FSEL R122, R6, -INF , !P0 ;  /* 0xff800000067a7808 */ /* 0x000fe20004000000 */
[----:B------:R-:W-:Y:S01]  /*34e0*/  FFMA.FTZ R114, R150, UR6, R114 ;  /* 0x0000000696727c23 */ /* 0x000fe20008010072 */
[----:B------:R-:W-:Y:S01]  /*34f0*/  ISETP.GE.AND P2, PT, R4, R135, PT ;  /* 0x000000870400720c */ /* 0x000fe20003f46270 */
[----:B------:R-:W-:Y:S01]  /*3500*/  FFMA.FTZ R118, R150, UR6, R118 ;  /* 0x0000000696767c23 */ /* 0x000fe20008010076 */
[----:B------:R-:W-:Y:S01]  /*3510*/  ISETP.GE.AND P0, PT, R4, R3, PT ;  /* 0x000000030400720c */ /* 0x000fe20003f06270 */
[----:B------:R-:W-:Y:S01]  /*3520*/  HMMA.16816.F32.BF16 R104, R140, R156, R104 ;  /* 0x0000009c8c68723c */ /* 0x000fe20000041868 */
[----:B------:R-:W-:Y:S01]  /*3530*/  FSEL R6, R153, -INF , !P3 ;  /* 0xff80000099067808 */ /* 0x000fe20005800000 */
[C---:B------:R-:W-:Y:S01]  /*3540*/  VIADD R156, R136.reuse, 0xffffff90 ;  /* 0xffffff90889c7836 */ /* 0x040fe20000000000 */
[----:B------:R-:W-:Y:S01]  /*3550*/  FSEL R121, R155, -INF , !P1 ;  /* 0xff8000009b797808 */ /* 0x000fe20004800000 */
[----:B------:R-:W-:Y:S01]  /*3560*/  VIADD R155, R136, 0xffffff91 ;  /* 0xffffff91889b7836 */ /* 0x000fe20000000000 */
[----:B------:R-:W-:-:S02]  /*3570*/  ISETP.GE.AND P3, PT, R4, R2, PT ;  /* 0x000000020400720c */ /* 0x000fc40003f66270 */
[----:B------:R-:W-:Y:S01]  /*3580*/  ISETP.GE.AND P1, PT, R4, R138, PT ;  /* 0x0000008a0400720c */ /* 0x000fe20003f26270 */
[-C--:B------:R-:W-:Y:S01]  /*3590*/  HMMA.16816.F32.BF16 R96, R144, R158.reuse, R96 ;  /* 0x0000009e9060723c */ /* 0x080fe20000041860 */
[----:B------:R-:W-:Y:S02]  /*35a0*/  FSEL R4, R130, -INF , !P5 ;  /* 0xff80000082047808 */ /* 0x000fe40006800000 */
[----:B------:R-:W-:Y:S02]  /*35b0*/  FSEL R130, R123, -INF , !P4 ;  /* 0xff8000007b827808 */ /* 0x000fe40006000000 */
[----:B------:R-:W-:Y:S01]  /*35c0*/  FSEL R131, R112, -INF , !P2 ;  /* 0xff80000070837808 */ /* 0x000fe20005000000 */
[----:B------:R-:W-:Y:S01]  /*35d0*/  FFMA.FTZ R112, R150, UR6, R116 ;  /* 0x0000000696707c23 */ /* 0x000fe20008010074 */
[----:B------:R-:W-:Y:S01]  /*35e0*/  FSEL R123, R114, -INF , !P0 ;  /* 0xff800000727b7808 */ /* 0x000fe20004000000 */
[----:B------:R-:W-:Y:S01]  /*35f0*/  HMMA.16816.F32.BF16 R100, R140, R158, R100 ;  /* 0x0000009e8c64723c */ /* 0x000fe20000041864 */
[----:B------:R-:W-:-:S02]  /*3600*/  ISETP.GE.AND P5, PT, R154, R135, PT ;  /* 0x000000879a00720c */ /* 0x000fc40003fa6270 */
[C---:B------:R-:W-:Y:S02]  /*3610*/  ISETP.GE.AND P4, PT, R154.reuse, R3, PT ;  /* 0x000000039a00720c */ /* 0x040fe40003f86270 */
[C---:B------:R-:W-:Y:S02]  /*3620*/  ISETP.GE.AND P2, PT, R154.reuse, R2, PT ;  /* 0x000000029a00720c */ /* 0x040fe40003f46270 */
[----:B------:R-:W-:Y:S01]  /*3630*/  ISETP.GE.AND P0, PT, R154, R138, PT ;  /* 0x0000008a9a00720c */ /* 0x000fe20003f06270 */
[----:B------:R-:W-:Y:S01]  /*3640*/  HMMA.16816.F32.BF16 R8, R140, R124, R8 ;  /* 0x0000007c8c08723c */ /* 0x000fe20000041808 */
[----:B------:R-:W-:Y:S02]  /*3650*/  I2FP.F32.U32 R154, R154 ;  /* 0x0000009a009a7245 */ /* 0x000fe40000201000 */
[----:B------:R-:W-:Y:S02]  /*3660*/  FSEL R150, R112, -INF , !P3 ;  /* 0xff80000070967808 */ /* 0x000fe40005800000 */
[----:B------:R-:W-:Y:S01]  /*3670*/  I2FP.F32.U32 R153, R156 ;  /* 0x0000009c00997245 */ /* 0x000fe20000201000 */
[C---:B------:R-:W-:Y:S01]  /*3680*/  FFMA.FTZ R152, R154.reuse, UR6, R113 ;  /* 0x000000069a987c23 */ /* 0x040fe20008010071 */
[C---:B------:R-:W-:Y:S01]  /*3690*/  FFMA.FTZ R116, R154.reuse, UR6, R115 ;  /* 0x000000069a747c23 */ /* 0x040fe20008010073 */
[C---:B------:R-:W-:Y:S01]  /*36a0*/  FFMA.FTZ R119, R154.reuse, UR6, R119 ;  /* 0x000000069a777c23 */ /* 0x040fe20008010077 */
[----:B------:R-:W1:Y:S01]  /*36b0*/  LDSM.16.M88.4 R112, [R0+0x2800] ;  /* 0x002800000070783b */ /* 0x000e620000000200 */
[----:B------:R-:W-:Y:S01]  /*36c0*/  FFMA.FTZ R117, R154, UR6, R117 ;  /* 0x000000069a757c23 */ /* 0x000fe20008010075 */
[C---:B------:R-:W-:Y:S01]  /*36d0*/  FFMA.FTZ R108, R153.reuse, UR6, R108 ;  /* 0x00000006996c7c23 */ /* 0x040fe2000801006c */
[----:B------:R-:W-:Y:S01]  /*36e0*/  ISETP.GE.AND P3, PT, R156, R135, PT ;  /* 0x000000879c00720c */ /* 0x000fe20003f66270 */
[C---:B------:R-:W-:Y:S01]  /*36f0*/  FFMA.FTZ R154, R153.reuse, UR6, R110 ;  /* 0x00000006999a7c23 */ /* 0x040fe2000801006e */
[----:B------:R-:W-:Y:S01]  /*3700*/  FSEL R118, R118, -INF , !P1 ;  /* 0xff80000076767808 */ /* 0x000fe20004800000 */
[----:B------:R-:W-:Y:S01]  /*3710*/  FFMA.FTZ R106, R153, UR6, R106 ;  /* 0x00000006996a7c23 */ /* 0x000fe2000801006a */
[----:B------:R-:W-:-:S02]  /*3720*/  ISETP.GE.AND P1, PT, R156, R3, PT ;  /* 0x000000039c00720c */ /* 0x000fc40003f26270 */
[----:B------:R-:W-:Y:S02]  /*3730*/  FSEL R110, R119, -INF , !P0 ;  /* 0xff800000776e7808 */ /* 0x000fe40004000000 */
[----:B------:R-:W-:Y:S02]  /*3740*/  FSEL R119, R108, -INF , !P3 ;  /* 0xff8000006c777808 */ /* 0x000fe40005800000 */
[----:B------:R-:W-:Y:S02]  /*3750*/  FSEL R108, R154, -INF , !P1 ;  /* 0xff8000009a6c7808 */ /* 0x000fe40004800000 */
[----:B------:R-:W-:Y:S02]  /*3760*/  I2FP.F32.U32 R154, R155 ;  /* 0x0000009b009a7245 */ /* 0x000fe40000201000 */
[----:B------:R-:W-:Y:S02]  /*3770*/  FSEL R152, R152, -INF , !P5 ;  /* 0xff80000098987808 */ /* 0x000fe40006800000 */
[----:B------:R-:W-:Y:S01]  /*3780*/  FSEL R116, R116, -INF , !P4 ;  /* 0xff80000074747808 */ /* 0x000fe20006000000 */
[----:B------:R-:W-:Y:S01]  /*3790*/  FFMA.FTZ R105, R154, UR6, R105 ;  /* 0x000000069a697c23 */ /* 0x000fe20008010069 */
[----:B------:R-:W-:Y:S01]  /*37a0*/  ISETP.GE.AND P5, PT, R156, R2, PT ;  /* 0x000000029c00720c */ /* 0x000fe20003fa6270 */
[----:B------:R-:W-:Y:S01]  /*37b0*/  FFMA.FTZ R107, R154, UR6, R107 ;  /* 0x000000069a6b7c23 */ /* 0x000fe2000801006b */
[----:B------:R-:W-:Y:S01]  /*37c0*/  ISETP.GE.AND P4, PT, R156, R138, PT ;  /* 0x0000008a9c00720c */ /* 0x000fe20003f86270 */
[----:B------:R-:W-:Y:S01]  /*37d0*/  FFMA.FTZ R156, R153, UR6, R104 ;  /* 0x00000006999c7c23 */ /* 0x000fe20008010068 */
[----:B------:R-:W-:Y:S01]  /*37e0*/  FSEL R117, R117, -INF , !P2 ;  /* 0xff80000075757808 */ /* 0x000fe20005000000 */
[C---:B------:R-:W-:Y:S01]  /*37f0*/  FFMA.FTZ R153, R154.reuse, UR6, R109 ;  /* 0x000000069a997c23 */ /* 0x040fe2000801006d */
[C---:B------:R-:W-:Y:S01]  /*3800*/  ISETP.GE.AND P2, PT, R155.reuse, R135, PT ;  /* 0x000000879b00720c */ /* 0x040fe20003f46270 */
[----:B------:R-:W-:Y:S01]  /*3810*/  FFMA.FTZ R104, R154, UR6, R111 ;  /* 0x000000069a687c23 */ /* 0x000fe2000801006f */
[C---:B------:R-:W-:Y:S01]  /*3820*/  ISETP.GE.AND P0, PT, R155.reuse, R3, PT ;  /* 0x000000039b00720c */ /* 0x040fe20003f06270 */
[----:B------:R-:W-:Y:S01]  /*3830*/  VIADD R109, R136, 0xffffff99 ;  /* 0xffffff99886d7836 */ /* 0x000fe20000000000 */
[----:B------:R-:W-:-:S02]  /*3840*/  ISETP.GE.AND P3, PT, R155, R2, PT ;  /* 0x000000029b00720c */ /* 0x000fc40003f66270 */
[----:B------:R-:W-:Y:S01]  /*3850*/  ISETP.GE.AND P1, PT, R155, R138, PT ;  /* 0x0000008a9b00720c */ /* 0x000fe20003f26270 */
[----:B------:R-:W-:Y:S01]  /*3860*/  VIADD R155, R136, 0xffffff98 ;  /* 0xffffff98889b7836 */ /* 0x000fe20000000000 */
[----:B------:R-:W-:Y:S02]  /*3870*/  FSEL R111, R156, -INF , !P5 ;  /* 0xff8000009c6f7808 */ /* 0x000fe40006800000 */
[----:B------:R-:W-:Y:S02]  /*3880*/  FSEL R156, R153, -INF , !P2 ;  /* 0xff800000999c7808 */ /* 0x000fe40005000000 */
[----:B------:R-:W-:Y:S01]  /*3890*/  I2FP.F32.U32 R153, R155 ;  /* 0x0000009b00997245 */ /* 0x000fe20000201000 */
[-C--:B-1----:R-:W-:Y:S01]  /*38a0*/  HMMA.16816.F32.BF16 R92, R144, R112.reuse, R92 ;  /* 0x00000070905c723c */ /* 0x082fe2000004185c */
[----:B------:R-:W-:Y:S02]  /*38b0*/  FSEL R106, R106, -INF , !P4 ;  /* 0xff8000006a6a7808 */ /* 0x000fe40006000000 */
[----:B------:R-:W-:Y:S01]  /*38c0*/  ISETP.GE.AND P5, PT, R155, R135, PT ;  /* 0x000000879b00720c */ /* 0x000fe20003fa6270 */
[C---:B------:R-:W-:Y:S01]  /*38d0*/  FFMA.FTZ R96, R153.reuse, UR6, R96 ;  /* 0x0000000699607c23 */ /* 0x040fe20008010060 */
[----:B------:R-:W-:Y:S01]  /*38e0*/  FFMA.FTZ R98, R153, UR6, R98 ;  /* 0x0000000699627c23 */ /* 0x000fe20008010062 */
[----:B------:R-:W-:Y:S01]  /*38f0*/  ISETP.GE.AND P4, PT, R155, R3, PT ;  /* 0x000000039b00720c */ /* 0x000fe20003f86270 */
[----:B------:R-:W-:Y:S01]  /*3900*/  FFMA.FTZ R173, R153, UR6, R100 ;  /* 0x0000000699ad7c23 */ /* 0x000fe20008010064 */
[----:B------:R-:W-:Y:S01]  /*3910*/  FSEL R104, R104, -INF , !P0 ;  /* 0xff80000068687808 */ /* 0x000fe20004000000 */
[----:B------:R-:W-:Y:S01]  /*3920*/  HMMA.16816.F32.BF16 R88, R140, R112, R88 ;  /* 0x000000708c58723c */ /* 0x000fe20000041858 */
[C---:B------:R-:W-:Y:S01]  /*3930*/  ISETP.GE.AND P2, PT, R155.reuse, R2, PT ;  /* 0x000000029b00720c */ /* 0x040fe20003f46270 */
[C---:B------:R-:W-:Y:S01]  /*3940*/  VIADD R112, R136.reuse, 0xffffffa0 ;  /* 0xffffffa088707836 */ /* 0x040fe20000000000 */
[----:B------:R-:W-:Y:S01]  /*3950*/  ISETP.GE.AND P0, PT, R155, R138, PT ;  /* 0x0000008a9b00720c */ /* 0x000fe20003f06270 */
[----:B------:R-:W-:Y:S01]  /*3960*/  FFMA.FTZ R153, R153, UR6, R102 ;  /* 0x0000000699997c23 */ /* 0x000fe20008010066 */
        /* <DEDUP_REMOVED lines=8> */
[----:B------:R-:W-:Y:S01]  /*39f0*/  HMMA.16816.F32.BF16 R84, R140, R114, R84 ;  /* 0x000000728c54723c */ /* 0x000fe20000041854 */
[C---:B------:R-:W-:Y:S02]  /*3a00*/  ISETP.GE.AND P5, PT, R109.reuse, R2, PT ;  /* 0x000000026d00720c */ /* 0x040fe40003fa6270 */
[----:B------:R-:W-:Y:S02]  /*3a10*/  ISETP.GE.AND P4, PT, R109, R138, PT ;  /* 0x0000008a6d00720c */ /* 0x000fe40003f86270 */
[----:B------:R-:W-:-:S02]  /*3a20*/  I2FP.F32.U32 R109, R109 ;  /* 0x0000006d006d7245 */ /* 0x000fc40000201000 */
[----:B------:R-:W-:Y:S02]  /*3a30*/  FSEL R173, R173, -INF , !P2 ;  /* 0xff800000adad7808 */ /* 0x000fe40005000000 */
[C---:B------:R-:W-:Y:S01]  /*3a40*/  ISETP.GE.AND P2, PT, R112.reuse, R135, PT ;  /* 0x000000877000720c */ /* 0x040fe20003f46270 */
[C---:B------:R-:W-:Y:S01]  /*3a50*/  FFMA.FTZ R183, R109.reuse, UR6, R97 ;  /* 0x000000066db77c23 */ /* 0x040fe20008010061 */
[C---:B------:R-:W-:Y:S01]  /*3a60*/  FFMA.FTZ R100, R109.reuse, UR6, R99 ;  /* 0x000000066d647c23 */ /* 0x040fe20008010063 */
[C---:B------:R-:W-:Y:S01]  /*3a70*/  FFMA.FTZ R172, R109.reuse, UR6, R101 ;  /* 0x000000066dac7c23 */ /* 0x040fe20008010065 */
[----:B------:R-:W1:Y:S01]  /*3a80*/  LDSM.16.M88.4 R96, [R0+0x2c00] ;  /* 0x002c00000060783b */ /* 0x000e620000000200 */
[----:B------:R-:W-:Y:S01]  /*3a90*/  I2FP.F32.U32 R101, R112 ;  /* 0x0000007000657245 */ /* 0x000fe20000201000 */
[----:B------:R-:W-:Y:S01]  /*3aa0*/  FFMA.FTZ R103, R109, UR6, R103 ;  /* 0x000000066d677c23 */ /* 0x000fe20008010067 */
[----:B------:R-:W-:Y:S02]  /*3ab0*/  FSEL R153, R153, -INF , !P0 ;  /* 0xff80000099997808 */ /* 0x000fe40004000000 */
[----:B------:R-:W-:Y:S01]  /*3ac0*/  ISETP.GE.AND P0, PT, R112, R3, PT ;  /* 0x000000037000720c */ /* 0x000fe20003f06270 */
[C---:B------:R-:W-:Y:S01]  /*3ad0*/  FFMA.FTZ R92, R101.reuse, UR6, R92 ;  /* 0x00000006655c7c23 */ /* 0x040fe2000801005c */
[C---:B------:R-:W-:Y:S01]  /*3ae0*/  FFMA.FTZ R94, R101.reuse, UR6, R94 ;  /* 0x00000006655e7c23 */ /* 0x040fe2000801005e */
[----:B------:R-:W-:Y:S01]  /*3af0*/  FSEL R172, R172, -INF , !P5 ;  /* 0xff800000acac7808 */ /* 0x000fe20006800000 */
[----:B------:R-:W-:Y:S01]  /*3b00*/  FFMA.FTZ R90, R101, UR6, R90 ;  /* 0x00000006655a7c23 */ /* 0x000fe2000801005a */
[----:B------:R-:W-:Y:S01]  /*3b10*/  FSEL R154, R103, -INF , !P4 ;  /* 0xff800000679a7808 */ /* 0x000fe20006000000 */
[----:B------:R-:W-:Y:S01]  /*3b20*/  VIADD R103, R136, 0xffffffa9 ;  /* 0xffffffa988677836 */ /* 0x000fe20000000000 */
[----:B------:R-:W-:-:S02]  /*3b30*/  FSEL R184, R92, -INF , !P2 ;  /* 0xff8000005cb87808 */ /* 0x000fc40005000000 */
[----:B------:R-:W-:Y:S02]  /*3b40*/  I2FP.F32.U32 R92, R102 ;  /* 0x00000066005c7245 */ /* 0x000fe40000201000 */
[----:B------:R-:W-:Y:S02]  /*3b50*/  FSEL R94, R94, -INF , !P0 ;  /* 0xff8000005e5e7808 */ /* 0x000fe40004000000 */
[----:B------:R-:W-:Y:S01]  /*3b60*/  ISETP.GE.AND P5, PT, R102, R135, PT ;  /* 0x000000876600720c */ /* 0x000fe20003fa6270 */
[----:B------:R-:W-:Y:S01]  /*3b70*/  FFMA.FTZ R93, R92, UR6, R93 ;  /* 0x000000065c5d7c23 */ /* 0x000fe2000801005d */
[----:B------:R-:W-:Y:S01]  /*3b80*/  ISETP.GE.AND P4, PT, R102, R3, PT ;  /* 0x000000036600720c */ /* 0x000fe20003f86270 */
[----:B------:R-:W-:Y:S01]  /*3b90*/  FFMA.FTZ R89, R92, UR6, R89 ;  /* 0x000000065c597c23 */ /* 0x000fe20008010059 */
[----:B------:R-:W-:Y:S01]  /*3ba0*/  ISETP.GE.AND P2, PT, R102, R2, PT ;  /* 0x000000026600720c */ /* 0x000fe20003f46270 */
[----:B------:R-:W-:Y:S01]  /*3bb0*/  FFMA.FTZ R91, R92, UR6, R91 ;  /* 0x000000065c5b7c23 */ /* 0x000fe2000801005b */
[----:B------:R-:W-:Y:S01]  /*3bc0*/  ISETP.GE.AND P0, PT, R102, R138, PT ;  /* 0x0000008a6600720c */ /* 0x000fe20003f06270 */
[----:B------:R-:W-:Y:S01]  /*3bd0*/  FFMA.FTZ R102, R101, UR6, R88 ;  /* 0x0000000665667c23 */ /* 0x000fe20008010058 */
[----:B------:R-:W-:Y:S01]  /*3be0*/  VIADD R101, R136, 0xffffffa8 ;  /* 0xffffffa888657836 */ /* 0x000fe20000000000 */
[----:B------:R-:W-:Y:S01]  /*3bf0*/  FSEL R185, R93, -INF , !P5 ;  /* 0xff8000005db97808 */ /* 0x000fe20006800000 */
[----:B------:R-:W-:Y:S01]  /*3c00*/  FFMA.FTZ R88, R92, UR6, R95 ;  /* 0x000000065c587c23 */ /* 0x000fe2000801005f */
[----:B------:R-:W-:-:S02]  /*3c10*/  FSEL R183, R183, -INF , !P3 ;  /* 0xff800000b7b77808 */ /* 0x000fc40005800000 */
[----:B------:R-:W-:Y:S02]  /*3c20*/  FSEL R100, R100, -INF , !P1 ;  /* 0xff80000064647808 */ /* 0x000fe40004800000 */
[----:B------:R-:W-:Y:S02]  /*3c30*/  I2FP.F32.U32 R93, R101 ;  /* 0x00000065005d7245 */ /* 0x000fe40000201000 */
[C---:B------:R-:W-:Y:S02]  /*3c40*/  ISETP.GE.AND P3, PT, R112.reuse, R2, PT ;  /* 0x000000027000720c */ /* 0x040fe40003f66270 */
[----:B------:R-:W-:Y:S01]  /*3c50*/  ISETP.GE.AND P1, PT, R112, R138, PT ;  /* 0x0000008a7000720c */ /* 0x000fe20003f26270 */
[C---:B------:R-:W-:Y:S01]  /*3c60*/  FFMA.FTZ R80, R93.reuse, UR6, R80 ;  /* 0x000000065d507c23 */ /* 0x040fe20008010050 */
[----:B------:R-:W-:Y:S01]  /*3c70*/  FSEL R95, R102, -INF , !P3 ;  /* 0xff800000665f7808 */ /* 0x000fe20005800000 */
[----:B------:R-:W-:Y:S01]  /*3c80*/  FFMA.FTZ R82, R93, UR6, R82 ;  /* 0x000000065d527c23 */ /* 0x000fe20008010052 */
[----:B------:R-:W-:Y:S01]  /*3c90*/  FSEL R90, R90, -INF , !P1 ;  /* 0xff8000005a5a7808 */ /* 0x000fe20004800000 */
[----:B-1----:R-:W-:Y:S01]  /*3ca0*/  HMMA.16816.F32.BF16 R76, R144, R96, R76 ;  /* 0x00000060904c723c */ /* 0x002fe2000004184c */
[----:B------:R-:W-:-:S02]  /*3cb0*/  ISETP.GE.AND P3, PT, R101, R135, PT ;  /* 0x000000876500720c */ /* 0x000fc40003f66270 */
[----:B------:R-:W-:Y:S02]  /*3cc0*/  ISETP.GE.AND P1, PT, R101, R3, PT ;  /* 0x000000036500720c */ /* 0x000fe40003f26270 */
[----:B------:R-:W-:Y:S02]  /*3cd0*/  FSEL R92, R89, -INF , !P2 ;  /* 0xff800000595c7808 */ /* 0x000fe40005000000 */
[----:B------:R-:W-:Y:S01]  /*3ce0*/  FSEL R91, R91, -INF , !P0 ;  /* 0xff8000005b5b7808 */ /* 0x000fe20004000000 */
[----:B------:R-:W-:Y:S01]  /*3cf0*/  HMMA.16816.F32.BF16 R72, R140, R96, R72 ;  /* 0x000000608c48723c */ /* 0x000fe20000041848 */
[----:B------:R-:W-:Y:S01]  /*3d00*/  FSEL R170, R80, -INF , !P3 ;  /* 0xff80000050aa7808 */ /* 0x000fe20005800000 */
[----:B------:R-:W-:Y:S01]  /*3d10*/  VIADD R97, R136, 0xffffffb0 ;  /* 0xffffffb088617836 */ /* 0x000fe20000000000 */
[----:B------:R-:W-:Y:S01]  /*3d20*/  FSEL R89, R82, -INF , !P1 ;  /* 0xff80000052597808 */ /* 0x000fe20004800000 */
[----:B------:R-:W-:Y:S01]  /*3d30*/  VIADD R96, R136, 0xffffffb1 ;  /* 0xffffffb188607836 */ /* 0x000fe20000000000 */
[----:B------:R-:W-:-:S02]  /*3d40*/  ISETP.GE.AND P2, PT, R103, R135, PT ;  /* 0x000000876700720c */ /* 0x000fc40003f46270 */
[C---:B------:R-:W-:Y:S01]  /*3d50*/  ISETP.GE.AND P0, PT, R103.reuse, R3, PT ;  /* 0x000000036700720c */ /* 0x040fe20003f06270 */
[-C--:B------:R-:W-:Y:S01]  /*3d60*/  HMMA.16816.F32.BF16 R64, R144, R98.reuse, R64 ;  /* 0x000000629040723c */ /* 0x080fe20000041840 */
[C---:B------:R-:W-:Y:S02]  /*3d70*/  ISETP.GE.AND P3, PT, R103.reuse, R2, PT ;  /* 0x000000026700720c */ /* 0x040fe40003f66270 */
[----:B------:R-:W-:Y:S02]  /*3d80*/  ISETP.GE.AND P1, PT, R103, R138, PT ;  /* 0x0000008a6700720c */ /* 0x000fe40003f26270 */
[----:B------:R-:W-:Y:S02]  /*3d90*/  I2FP.F32.U32 R103, R103 ;  /* 0x0000006700677245 */ /* 0x000fe40000201000 */
[----:B------:R-:W-:Y:S01]  /*3da0*/  FSEL R88, R88, -INF , !P4 ;  /* 0xff80000058587808 */ /* 0x000fe20006000000 */
[----:B------:R-:W-:Y:S01]  /*3db0*/  HMMA.16816.F32.BF16 R68, R140, R98, R68 ;  /* 0x000000628c44723c */ /* 0x000fe20000041844 */
[----:B------:R-:W-:Y:S01]  /*3dc0*/  ISETP.GE.AND P5, PT, R101, R2, PT ;  /* 0x000000026500720c */ /* 0x000fe20003fa6270 */
[----:B------:R-:W-:Y:S01]  /*3dd0*/  FFMA.FTZ R102, R103, UR6, R81 ;  /* 0x0000000667667c23 */ /* 0x000fe20008010051 */
[----:B------:R-:W-:Y:S01]  /*3de0*/  ISETP.GE.AND P4, PT, R101, R138, PT ;  /* 0x0000008a6500720c */ /* 0x000fe20003f86270 */
[----:B------:R-:W-:Y:S01]  /*3df0*/  FFMA.FTZ R101, R93, UR6, R84 ;  /* 0x000000065d657c23 */ /* 0x000fe20008010054 */
[----:B------:R-:W-:Y:S01]  /*3e00*/  FFMA.FTZ R84, R103, UR6, R83 ;  /* 0x0000000667547c23 */ /* 0x000fe20008010053 */
[----:B------:R-:W-:Y:S01]  /*3e10*/  FFMA.FTZ R93, R93, UR6, R86 ;  /* 0x000000065d5d7c23 */ /* 0x000fe20008010056 */
[----:B------:R-:W1:Y:S01]  /*3e20*/  LDSM.16.M88.4 R80, [R0+0x3000] ;  /* 0x003000000050783b */ /* 0x000e620000000200 */
[----:B------:R-:W-:Y:S01]  /*3e30*/  I2FP.F32.U32 R86, R97 ;  /* 0x0000006100567245 */ /* 0x000fe20000201000 */
[----:B------:R-:W-:Y:S01]  /*3e40*/  FFMA.FTZ R109, R103, UR6, R85 ;  /* 0x00000006676d7c23 */ /* 0x000fe20008010055 */
[----:B------:R-:W-:Y:S01]  /*3e50*/  FSEL R101, R101, -INF , !P5 ;  /* 0xff80000065657808 */ /* 0x000fe20006800000 */
[----:B------:R-:W-:Y:S01]  /*3e60*/  FFMA.FTZ R85, R103, UR6, R87 ;  /* 0x0000000667557c23 */ /* 0x000fe20008010057 */
[----:B------:R-:W-:Y:S01]  /*3e70*/  ISETP.GE.AND P5, PT, R97, R135, PT ;  /* 0x000000876100720c */ /* 0x000fe20003fa6270 */
[C---:B------:R-:W-:Y:S01]  /*3e80*/  FFMA.FTZ R76, R86.reuse, UR6, R76 ;  /* 0x00000006564c7c23 */ /* 0x040fe2000801004c */
[----:B------:R-:W-:Y:S01]  /*3e90*/  FSEL R93, R93, -INF , !P4 ;  /* 0xff8000005d5d7808 */ /* 0x000fe20006000000 */
[C---:B------:R-:W-:Y:S01]  /*3ea0*/  FFMA.FTZ R87, R86.reuse, UR6, R78 ;  /* 0x0000000656577c23 */ /* 0x040fe2000801004e */
[----:B------:R-:W-:Y:S01]  /*3eb0*/  ISETP.GE.AND P4, PT, R97, R3, PT ;  /* 0x000000036100720c */ /* 0x000fe20003f86270 */
[----:B------:R-:W-:Y:S01]  /*3ec0*/  FFMA.FTZ R74, R86, UR6, R74 ;  /* 0x00000006564a7c23 */ /* 0x000fe2000801004a */
[----:B------:R-:W-:Y:S01]  /*3ed0*/  FSEL R102, R102, -INF , !P2 ;  /* 0xff80000066667808 */ /* 0x000fe20005000000 */
[----:B------:R-:W-:Y:S01]  /*3ee0*/  VIADD R99, R136, 0xffffffb9 ;  /* 0xffffffb988637836 */ /* 0x000fe20000000000 */
[----:B------:R-:W-:-:S02]  /*3ef0*/  FSEL R84, R84, -INF , !P0 ;  /* 0xff80000054547808 */ /* 0x000fc40004000000 */
[C---:B------:R-:W-:Y:S02]  /*3f00*/  ISETP.GE.AND P2, PT, R97.reuse, R2, PT ;  /* 0x000000026100720c */ /* 0x040fe40003f46270 */
[----:B------:R-:W-:Y:S02]  /*3f10*/  ISETP.GE.AND P0, PT, R97, R138, PT ;  /* 0x0000008a6100720c */ /* 0x000fe40003f06270 */
[----:B------:R-:W-:Y:S02]  /*3f20*/  FSEL R78, R76, -INF , !P5 ;  /* 0xff8000004c4e7808 */ /* 0x000fe40006800000 */
[----:B------:R-:W-:Y:S02]  /*3f30*/  FSEL R97, R109, -INF , !P3 ;  /* 0xff8000006d617808 */ /* 0x000fe40005800000 */
[----:B------:R-:W-:Y:S02]  /*3f40*/  FSEL R85, R85, -INF , !P1 ;  /* 0xff80000055557808 */ /* 0x000fe40004800000 */
[----:B------:R-:W-:Y:S01]  /*3f50*/  FSEL R76, R87, -INF , !P4 ;  /* 0xff800000574c7808 */ /* 0x000fe20006000000 */
[----:B------:R-:W-:Y:S01]  /*3f60*/  FFMA.FTZ R87, R86, UR6, R72 ;  /* 0x0000000656577c23 */ /* 0x000fe20008010048 */
[----:B------:R-:W-:Y:S01]  /*3f70*/  ISETP.GE.AND P3, PT, R96, R135, PT ;  /* 0x000000876000720c */ /* 0x000fe20003f66270 */
[----:B------:R-:W-:Y:S01]  /*3f80*/  VIADD R86, R136, 0xffffffb8 ;  /* 0xffffffb888567836 */ /* 0x000fe20000000000 */
[----:B------:R-:W-:-:S02]  /*3f90*/  ISETP.GE.AND P1, PT, R96, R3, PT ;  /* 0x000000036000720c */ /* 0x000fc40003f26270 */
[C---:B------:R-:W-:Y:S02]  /*3fa0*/  ISETP.GE.AND P5, PT, R96.reuse, R2, PT ;  /* 0x000000026000720c */ /* 0x040fe40003fa6270 */
[----:B------:R-:W-:Y:S02]  /*3fb0*/  ISETP.GE.AND P4, PT, R96, R138, PT ;  /* 0x0000008a6000720c */ /* 0x000fe40003f86270 */
[----:B------:R-:W-:Y:S02]  /*3fc0*/  I2FP.F32.U32 R96, R96 ;  /* 0x0000006000607245 */ /* 0x000fe40000201000 */
[----:B------:R-:W-:Y:S02]  /*3fd0*/  FSEL R87, R87, -INF , !P2 ;  /* 0xff80000057577808 */ /* 0x000fe40005000000 */
[----:B------:R-:W-:Y:S01]  /*3fe0*/  ISETP.GE.AND P2, PT, R86, R135, PT ;  /* 0x000000875600720c */ /* 0x000fe20003f46270 */
[----:B------:R-:W-:Y:S01]  /*3ff0*/  FFMA.FTZ R98, R96, UR6, R77 ;  /* 0x0000000660627c23 */ /* 0x000fe2000801004d */
[----:B------:R-:W-:Y:S01]  /*4000*/  FSEL R77, R74, -INF , !P0 ;  /* 0xff8000004a4d7808 */ /* 0x000fe20004000000 */
[C---:B------:R-:W-:Y:S01]  /*4010*/  FFMA.FTZ R75, R96.reuse, UR6, R75 ;  /* 0x00000006604b7c23 */ /* 0x040fe2000801004b */
[----:B------:R-:W-:Y:S01]  /*4020*/  FFMA.FTZ R72, R96, UR6, R79 ;  /* 0x0000000660487c23 */ /* 0x000fe2000801004f */
[----:B-1----:R-:W-:Y:S01]  /*4030*/  HMMA.16816.F32.BF16 R60, R144, R80, R60 ;  /* 0x00000050903c723c */ /* 0x002fe2000004183c */
[----:B------:R-:W-:Y:S01]  /*4040*/  FSEL R74, R98, -INF , !P3 ;  /* 0xff800000624a7808 */ /* 0x000fe20005800000 */
[----:B------:R-:W-:Y:S01]  /*4050*/  FFMA.FTZ R73, R96, UR6, R73 ;  /* 0x0000000660497c23 */ /* 0x000fe20008010049 */
[----:B------:R-:W-:-:S02]  /*4060*/  I2FP.F32.U32 R98, R86 ;  /* 0x0000005600627245 */ /* 0x000fc40000201000 */
[----:B------:R-:W-:Y:S02]  /*4070*/  FSEL R79, R75, -INF , !P4 ;  /* 0xff8000004b4f7808 */ /* 0x000fe40006000000 */
[----:B------:R-:W-:Y:S01]  /*4080*/  I2FP.F32.U32 R96, R99 ;  /* 0x0000006300607245 */ /* 0x000fe20000201000 */
[C---:B------:R-:W-:Y:S01]  /*4090*/  FFMA.FTZ R64, R98.reuse, UR6, R64 ;  /* 0x0000000662407c23 */ /* 0x040fe20008010040 */
[----:B------:R-:W-:Y:S01]  /*40a0*/  FFMA.FTZ R66, R98, UR6, R66 ;  /* 0x0000000662427c23 */ /* 0x000fe20008010042 */
[C---:B------:R-:W-:Y:S01]  /*40b0*/  ISETP.GE.AND P0, PT, R86.reuse, R3, PT ;  /* 0x000000035600720c */ /* 0x040fe20003f06270 */
[----:B------:R-:W-:Y:S01]  /*40c0*/  HMMA.16816.F32.BF16 R56, R140, R80, R56 ;  /* 0x000000508c38723c */ /* 0x000fe20000041838 */
        /* <DEDUP_REMOVED lines=8> */
[----:B------:R-:W-:Y:S01]  /*4150*/  FSEL R86, R73, -INF , !P5 ;  /* 0xff80000049567808 */ /* 0x000fe20006800000 */
[----:B------:R-:W-:Y:S01]  /*4160*/  VIADD R81, R136, 0xffffffc0 ;  /* 0xffffffc088517836 */ /* 0x000fe20000000000 */
[----:B------:R-:W-:Y:S01]  /*4170*/  FSEL R73, R66, -INF , !P0 ;  /* 0xff80000042497808 */ /* 0x000fe20004000000 */
[----:B------:R-:W-:Y:S01]  /*4180*/  FFMA.FTZ R103, R96, UR6, R69 ;  /* 0x0000000660677c23 */ /* 0x000fe20008010045 */
[----:B------:R-:W-:Y:S01]  /*4190*/  FSEL R98, R64, -INF , !P3 ;  /* 0xff80000040627808 */ /* 0x000fe20005800000 */
[----:B------:R-:W-:Y:S01]  /*41a0*/  FFMA.FTZ R71, R96, UR6, R71 ;  /* 0x0000000660477c23 */ /* 0x000fe20008010047 */
[----:B------:R-:W1:Y:S01]  /*41b0*/  LDSM.16.M88.4 R64, [R0+0x3400] ;  /* 0x003400000040783b */ /* 0x000e620000000200 */
[----:B------:R-:W-:Y:S01]  /*41c0*/  FSEL R80, R70, -INF , !P1 ;  /* 0xff80000046507808 */ /* 0x000fe20004800000 */
[----:B------:R-:W-:Y:S01]  /*41d0*/  HMMA.16816.F32.BF16 R48, R144, R82, R48 ;  /* 0x000000529030723c */ /* 0x000fe20000041830 */
[----:B------:R-:W-:-:S02]  /*41e0*/  ISETP.GE.AND P5, PT, R99, R135, PT ;  /* 0x000000876300720c */ /* 0x000fc40003fa6270 */
[C---:B------:R-:W-:Y:S02]  /*41f0*/  ISETP.GE.AND P4, PT, R99.reuse, R3, PT ;  /* 0x000000036300720c */ /* 0x040fe40003f86270 */
[----:B------:R-:W-:Y:S02]  /*4200*/  I2FP.F32.U32 R70, R81 ;  /* 0x0000005100467245 */ /* 0x000fe40000201000 */
[C---:B------:R-:W-:Y:S01]  /*4210*/  ISETP.GE.AND P2, PT, R99.reuse, R2, PT ;  /* 0x000000026300720c */ /* 0x040fe20003f46270 */
[----:B------:R-:W-:Y:S01]  /*4220*/  HMMA.16816.F32.BF16 R52, R140, R82, R52 ;  /* 0x000000528c34723c */ /* 0x000fe20000041834 */
[----:B------:R-:W-:Y:S01]  /*4230*/  ISETP.GE.AND P0, PT, R99, R138, PT ;  /* 0x0000008a6300720c */ /* 0x000fe20003f06270 */
[----:B------:R-:W-:Y:S01]  /*4240*/  VIADD R99, R136, 0xffffffc1 ;  /* 0xffffffc188637836 */ /* 0x000fe20000000000 */
[----:B------:R-:W-:Y:S01]  /*4250*/  FSEL R68, R68, -INF , !P5 ;  /* 0xff80000044447808 */ /* 0x000fe20006800000 */
[C---:B------:R-:W-:Y:S01]  /*4260*/  FFMA.FTZ R60, R70.reuse, UR6, R60 ;  /* 0x00000006463c7c23 */ /* 0x040fe2000801003c */
[----:B------:R-:W-:Y:S01]  /*4270*/  FSEL R69, R109, -INF , !P4 ;  /* 0xff8000006d457808 */ /* 0x000fe20006000000 */
[----:B------:R-:W-:Y:S01]  /*4280*/  FFMA.FTZ R56, R70, UR6, R56 ;  /* 0x0000000646387c23 */ /* 0x000fe20008010038 */
[C---:B------:R-:W-:Y:S01]  /*4290*/  ISETP.GE.AND P3, PT, R81.reuse, R135, PT ;  /* 0x000000875100720c */ /* 0x040fe20003f66270 */
[----:B------:R-:W-:Y:S01]  /*42a0*/  VIADD R83, R136, 0xffffffc9 ;  /* 0xffffffc988537836 */ /* 0x000fe20000000000 */
[----:B------:R-:W-:-:S02]  /*42b0*/  ISETP.GE.AND P1, PT, R81, R3, PT ;  /* 0x000000035100720c */ /* 0x000fc40003f26270 */
[C---:B------:R-:W-:Y:S02]  /*42c0*/  ISETP.GE.AND P5, PT, R81.reuse, R2, PT ;  /* 0x000000025100720c */ /* 0x040fe40003fa6270 */
[----:B------:R-:W-:Y:S02]  /*42d0*/  ISETP.GE.AND P4, PT, R81, R138, PT ;  /* 0x0000008a5100720c */ /* 0x000fe40003f86270 */
[----:B------:R-:W-:Y:S01]  /*42e0*/  FSEL R96, R103, -INF , !P2 ;  /* 0xff80000067607808 */ /* 0x000fe20005000000 */
[C---:B------:R-:W-:Y:S01]  /*42f0*/  FFMA.FTZ R103, R70.reuse, UR6, R62 ;  /* 0x0000000646677c23 */ /* 0x040fe2000801003e */
[----:B------:R-:W-:Y:S01]  /*4300*/  FSEL R81, R71, -INF , !P0 ;  /* 0xff80000047517808 */ /* 0x000fe20004000000 */
[----:B------:R-:W-:Y:S01]  /*4310*/  FFMA.FTZ R70, R70, UR6, R58 ;  /* 0x0000000646467c23 */ /* 0x000fe2000801003a */
[----:B------:R-:W-:Y:S02]  /*4320*/  I2FP.F32.U32 R71, R99 ;  /* 0x0000006300477245 */ /* 0x000fe40000201000 */
[----:B------:R-:W-:-:S02]  /*4330*/  FSEL R62, R60, -INF , !P3 ;  /* 0xff8000003c3e7808 */ /* 0x000fc40005800000 */
[----:B------:R-:W-:Y:S01]  /*4340*/  FSEL R60, R103, -INF , !P1 ;  /* 0xff800000673c7808 */ /* 0x000fe20004800000 */
[----:B------:R-:W-:Y:S01]  /*4350*/  FFMA.FTZ R82, R71, UR6, R61 ;  /* 0x0000000647527c23 */ /* 0x000fe2000801003d */
[----:B------:R-:W-:Y:S01]  /*4360*/  ISETP.GE.AND P2, PT, R99, R135, PT ;  /* 0x000000876300720c */ /* 0x000fe20003f46270 */
[----:B------:R-:W-:Y:S01]  /*4370*/  FFMA.FTZ R61, R71, UR6, R63 ;  /* 0x00000006473d7c23 */ /* 0x000fe2000801003f */
[----:B------:R-:W-:Y:S01]  /*4380*/  ISETP.GE.AND P0, PT, R99, R3, PT ;  /* 0x000000036300720c */ /* 0x000fe20003f06270 */
[----:B------:R-:W-:Y:S01]  /*4390*/  FFMA.FTZ R63, R71, UR6, R57 ;  /* 0x00000006473f7c23 */ /* 0x000fe20008010039 */
[C---:B------:R-:W-:Y:S01]  /*43a0*/  ISETP.GE.AND P3, PT, R99.reuse, R2, PT ;  /* 0x000000026300720c */ /* 0x040fe20003f66270 */
[----:B-1----:R-:W-:Y:S01]  /*43b0*/  HMMA.16816.F32.BF16 R44, R144, R64, R44 ;  /* 0x00000040902c723c */ /* 0x002fe2000004182c */
[----:B------:R-:W-:Y:S01]  /*43c0*/  ISETP.GE.AND P1, PT, R99, R138, PT ;  /* 0x0000008a6300720c */ /* 0x000fe20003f26270 */
[----:B------:R-:W-:Y:S01]  /*43d0*/  VIADD R99, R136, 0xffffffc8 ;  /* 0xffffffc888637836 */ /* 0x000fe20000000000 */
[----:B------:R-:W-:-:S02]  /*43e0*/  FSEL R58, R56, -INF , !P5 ;  /* 0xff800000383a7808 */ /* 0x000fc40006800000 */
[----:B------:R-:W-:Y:S02]  /*43f0*/  FSEL R56, R70, -INF , !P4 ;  /* 0xff80000046387808 */ /* 0x000fe40006000000 */
[----:B------:R-:W-:Y:S01]  /*4400*/  FSEL R70, R82, -INF , !P2 ;  /* 0xff80000052467808 */ /* 0x000fe20005000000 */
[----:B------:R-:W-:Y:S01]  /*4410*/  HMMA.16816.F32.BF16 R40, R140, R64, R40 ;  /* 0x000000408c28723c */ /* 0x000fe20000041828 */
[----:B------:R-:W-:Y:S01]  /*4420*/  I2FP.F32.U32 R82, R99 ;  /* 0x0000006300527245 */ /* 0x000fe20000201000 */
[----:B------:R-:W-:Y:S01]  /*4430*/  VIADD R65, R136, 0xffffffd0 ;  /* 0xffffffd088417836 */ /* 0x000fe20000000000 */
[----:B------:R-:W-:Y:S01]  /*4440*/  FSEL R57, R61, -INF , !P0 ;  /* 0xff8000003d397808 */ /* 0x000fe20004000000 */
[----:B------:R-:W-:Y:S01]  /*4450*/  FFMA.FTZ R61, R71, UR6, R59 ;  /* 0x00000006473d7c23 */ /* 0x000fe2000801003b */
[C---:B------:R-:W-:Y:S01]  /*4460*/  ISETP.GE.AND P5, PT, R99.reuse, R135, PT ;  /* 0x000000876300720c */ /* 0x040fe20003fa6270 */
[C---:B------:R-:W-:Y:S01]  /*4470*/  FFMA.FTZ R48, R82.reuse, UR6, R48 ;  /* 0x0000000652307c23 */ /* 0x040fe20008010030 */
[C---:B------:R-:W-:Y:S01]  /*4480*/  FFMA.FTZ R50, R82.reuse, UR6, R50 ;  /* 0x0000000652327c23 */ /* 0x040fe20008010032 */
[----:B------:R-:W-:Y:S01]  /*4490*/  ISETP.GE.AND P4, PT, R99, R3, PT ;  /* 0x000000036300720c */ /* 0x000fe20003f86270 */
[C---:B------:R-:W-:Y:S01]  /*44a0*/  FFMA.FTZ R52, R82.reuse, UR6, R52 ;  /* 0x0000000652347c23 */ /* 0x040fe20008010034 */
[----:B------:R-:W-:Y:S01]  /*44b0*/  FSEL R59, R63, -INF , !P3 ;  /* 0xff8000003f3b7808 */ /* 0x000fe20005800000 */
[----:B------:R-:W-:Y:S01]  /*44c0*/  FFMA.FTZ R82, R82, UR6, R54 ;  /* 0x0000000652527c23 */ /* 0x000fe20008010036 */
[----:B------:R-:W-:Y:S01]  /*44d0*/  FSEL R61, R61, -INF , !P1 ;  /* 0xff8000003d3d7808 */ /* 0x000fe20004800000 */
[----:B------:R-:W-:Y:S01]  /*44e0*/  HMMA.16816.F32.BF16 R32, R144, R66, R32 ;  /* 0x000000429020723c */ /* 0x000fe20000041820 */
[----:B------:R-:W-:-:S02]  /*44f0*/  FSEL R71, R48, -INF , !P5 ;  /* 0xff80000030477808 */ /* 0x000fc40006800000 */
[----:B------:R-:W-:Y:S02]  /*4500*/  FSEL R63, R50, -INF , !P4 ;  /* 0xff800000323f7808 */ /* 0x000fe40006000000 */
[C---:B------:R-:W-:Y:S02]  /*4510*/  ISETP.GE.AND P3, PT, R83.reuse, R135, PT ;  /* 0x000000875300720c */ /* 0x040fe40003f66270 */
[C---:B------:R-:W-:Y:S01]  /*4520*/  ISETP.GE.AND P1, PT, R83.reuse, R3, PT ;  /* 0x000000035300720c */ /* 0x040fe20003f26270 */
[----:B------:R-:W-:Y:S01]  /*4530*/  HMMA.16816.F32.BF16 R36, R140, R66, R36 ;  /* 0x000000428c24723c */ /* 0x000fe20000041824 */
[C---:B------:R-:W-:Y:S01]  /*4540*/  ISETP.GE.AND P5, PT, R83.reuse, R2, PT ;  /* 0x000000025300720c */ /* 0x040fe20003fa6270 */
[----:B------:R-:W-:Y:S01]  /*4550*/  VIADD R67, R136, 0xffffffd9 ;  /* 0xffffffd988437836 */ /* 0x000fe20000000000 */
[----:B------:R-:W-:Y:S02]  /*4560*/  ISETP.GE.AND P4, PT, R83, R138, PT ;  /* 0x0000008a5300720c */ /* 0x000fe40003f86270 */
[----:B------:R-:W-:-:S02]  /*4570*/  I2FP.F32.U32 R83, R83 ;  /* 0x0000005300537245 */ /* 0x000fc40000201000 */
[C---:B------:R-:W-:Y:S02]  /*4580*/  ISETP.GE.AND P2, PT, R99.reuse, R2, PT ;  /* 0x000000026300720c */ /* 0x040fe40003f46270 */
[----:B------:R-:W-:Y:S01]  /*4590*/  ISETP.GE.AND P0, PT, R99, R138, PT ;  /* 0x0000008a6300720c */ /* 0x000fe20003f06270 */
[C---:B------:R-:W-:Y:S01]  /*45a0*/  FFMA.FTZ R64, R83.reuse, UR6, R49 ;  /* 0x0000000653407c23 */ /* 0x040fe20008010031 */
[C---:B------:R-:W-:Y:S01]  /*45b0*/  FFMA.FTZ R109, R83.reuse, UR6, R51 ;  /* 0x00000006536d7c23 */ /* 0x040fe20008010033 */
[----:B------:R-:W-:Y:S01]  /*45c0*/  FSEL R54, R52, -INF , !P2 ;  /* 0xff80000034367808 */ /* 0x000fe20005000000 */
[----:B------:R-:W1:Y:S01]  /*45d0*/  LDSM.16.M88.4 R48, [R0+0x3800] ;  /* 0x003800000030783b */ /* 0x000e620000000200 */
[----:B------:R-:W-:Y:S01]  /*45e0*/  FSEL R52, R82, -INF , !P0 ;  /* 0xff80000052347808 */ /* 0x000fe20004000000 */
[C---:B------:R-:W-:Y:S01]  /*45f0*/  FFMA.FTZ R103, R83.reuse, UR6, R53 ;  /* 0x0000000653677c23 */ /* 0x040fe20008010035 */
[----:B------:R-:W-:Y:S01]  /*4600*/  I2FP.F32.U32 R82, R65 ;  /* 0x0000004100527245 */ /* 0x000fe20000201000 */
[----:B------:R-:W-:Y:S01]  /*4610*/  FFMA.FTZ R83, R83, UR6, R55 ;  /* 0x0000000653537c23 */ /* 0x000fe20008010037 */
[----:B------:R-:W-:Y:S01]  /*4620*/  VIADD R99, R136, 0xffffffd1 ;  /* 0xffffffd188637836 */ /* 0x000fe20000000000 */
[----:B------:R-:W-:Y:S01]  /*4630*/  FSEL R64, R64, -INF , !P3 ;  /* 0xff80000040407808 */ /* 0x000fe20005800000 */
[----:B------:R-:W-:-:S04]  /*4640*/  DEPBAR.LE SB0, 0x0 ;  /* 0x000080000000791a */ /* 0x000fc80000000000 */
[----:B------:R-:W-:Y:S01]  /*4650*/  FSEL R53, R109, -INF , !P1 ;  /* 0xff8000006d357808 */ /* 0x000fe20004800000 */
[C---:B------:R-:W-:Y:S01]  /*4660*/  FFMA.FTZ R46, R82.reuse, UR6, R46 ;  /* 0x00000006522e7c23 */ /* 0x040fe2000801002e */
[C---:B------:R-:W-:Y:S01]  /*4670*/  ISETP.GE.AND P2, PT, R65.reuse, R135, PT ;  /* 0x000000874100720c */ /* 0x040fe20003f46270 */
[C---:B------:R-:W-:Y:S01]  /*4680*/  FFMA.FTZ R40, R82.reuse, UR6, R40 ;  /* 0x0000000652287c23 */ /* 0x040fe20008010028 */
[C---:B------:R-:W-:Y:S01]  /*4690*/  ISETP.GE.AND P0, PT, R65.reuse, R3, PT ;  /* 0x000000034100720c */ /* 0x040fe20003f06270 */
[C---:B------:R-:W-:Y:S01]  /*46a0*/  FFMA.FTZ R66, R82.reuse, UR6, R42 ;  /* 0x0000000652427c23 */ /* 0x040fe2000801002a */
[C---:B------:R-:W-:Y:S02]  /*46b0*/  ISETP.GE.AND P3, PT, R65.reuse, R2, PT ;  /* 0x000000024100720c */ /* 0x040fe40003f66270 */
[----:B------:R-:W-:Y:S01]  /*46c0*/  ISETP.GE.AND P1, PT, R65, R138, PT ;  /* 0x0000008a4100720c */ /* 0x000fe20003f26270 */
[----:B------:R-:W-:Y:S01]  /*46d0*/  FFMA.FTZ R65, R82, UR6, R44 ;  /* 0x0000000652417c23 */ /* 0x000fe2000801002c */
[----:B------:R-:W-:Y:S01]  /*46e0*/  FSEL R44, R83, -INF , !P4 ;  /* 0xff800000532c7808 */ /* 0x000fe20006000000 */
[----:B------:R-:W-:Y:S01]  /*46f0*/  VIADD R82, R136, 0xffffffd8 ;  /* 0xffffffd888527836 */ /* 0x000fe20000000000 */
[----:B------:R-:W-:-:S02]  /*4700*/  I2FP.F32.U32 R83, R99 ;  /* 0x0000006300537245 */ /* 0x000fc40000201000 */
[----:B------:R-:W-:Y:S02]  /*4710*/  FSEL R55, R103, -INF , !P5 ;  /* 0xff80000067377808 */ /* 0x000fe40006800000 */
[----:B------:R-:W-:Y:S01]  /*4720*/  FSEL R65, R65, -INF , !P2 ;  /* 0xff80000041417808 */ /* 0x000fe20005000000 */
[----:B------:R-:W-:Y:S01]  /*4730*/  FFMA.FTZ R45, R83, UR6, R45 ;  /* 0x00000006532d7c23 */ /* 0x000fe2000801002d */
[----:B------:R-:W-:Y:S02]  /*4740*/  FSEL R46, R46, -INF , !P0 ;  /* 0xff8000002e2e7808 */ /* 0x000fe40004000000 */
[C---:B------:R-:W-:Y:S02]  /*4750*/  ISETP.GE.AND P5, PT, R99.reuse, R135, PT ;  /* 0x000000876300720c */ /* 0x040fe40003fa6270 */
[C---:B------:R-:W-:Y:S02]  /*4760*/  ISETP.GE.AND P4, PT, R99.reuse, R3, PT ;  /* 0x000000036300720c */ /* 0x040fe40003f86270 */
[C---:B------:R-:W-:Y:S01]  /*4770*/  ISETP.GE.AND P2, PT, R99.reuse, R2, PT ;  /* 0x000000026300720c */ /* 0x040fe20003f46270 */
[----:B------:R-:W-:Y:S01]  /*4780*/  BAR.SYNC.DEFER_BLOCKING 0x0 ;  /* 0x0000000000007b1d */ /* 0x000fe20000010000 */
[----:B------:R-:W-:Y:S01]  /*4790*/  ISETP.GE.AND P0, PT, R99, R138, PT ;  /* 0x0000008a6300720c */ /* 0x000fe20003f06270 */
[C---:B------:R-:W-:Y:S01]  /*47a0*/  FFMA.FTZ R99, R83.reuse, UR6, R47 ;  /* 0x0000000653637c23 */ /* 0x040fe2000801002f */
[----:B------:R-:W-:Y:S01]  /*47b0*/  FSEL R42, R40, -INF , !P3 ;  /* 0xff800000282a7808 */ /* 0x000fe20005800000 */
[C---:B------:R-:W-:Y:S01]  /*47c0*/  FFMA.FTZ R47, R83.reuse, UR6, R41 ;  /* 0x00000006532f7c23 */ /* 0x040fe20008010029 */
[----:B------:R-:W-:Y:S01]  /*47d0*/  FSEL R40, R66, -INF , !P1 ;  /* 0xff80000042287808 */ /* 0x000fe20004800000 */
[----:B------:R-:W-:Y:S01]  /*47e0*/  FFMA.FTZ R83, R83, UR6, R43 ;  /* 0x0000000653537c23 */ /* 0x000fe2000801002b */
[----:B------:R-:W-:Y:S01]  /*47f0*/  I2FP.F32.U32 R66, R82 ;  /* 0x0000005200427245 */ /* 0x000fe20000201000 */
[----:B-1----:R-:W-:Y:S01]  /*4800*/  HMMA.16816.F32.BF16 R28, R144, R48, R28 ;  /* 0x00000030901c723c */ /* 0x002fe2000004181c */
[----:B------:R-:W-:-:S02]  /*4810*/  FSEL R43, R47, -INF , !P2 ;  /* 0xff8000002f2b7808 */ /* 0x000fc40005000000 */
[----:B------:R-:W-:Y:S01]  /*4820*/  ISETP.GE.AND P3, PT, R82, R135, PT ;  /* 0x000000875200720c */ /* 0x000fe20003f66270 */
[C---:B------:R-:W-:Y:S01]  /*4830*/  FFMA.FTZ R47, R66.reuse, UR6, R32 ;  /* 0x00000006422f7c23 */ /* 0x040fe20008010020 */
[----:B------:R-:W-:Y:S01]  /*4840*/  FFMA.FTZ R34, R66, UR6, R34 ;  /* 0x0000000642227c23 */ /* 0x000fe20008010022 */
[----:B------:R-:W-:Y:S01]  /*4850*/  ISETP.GE.AND P1, PT, R82, R3, PT ;  /* 0x000000035200720c */ /* 0x000fe20003f26270 */
[----:B------:R-:W-:Y:S01]  /*4860*/  FFMA.FTZ R38, R66, UR6, R38 ;  /* 0x0000000642267c23 */ /* 0x000fe20008010026 */
[----:B------:R-:W-:Y:S01]  /*4870*/  FSEL R32, R83, -INF , !P0 ;  /* 0xff80000053207808 */ /* 0x000fe20004000000 */
[----:B------:R-:W-:Y:S01]  /*4880*/  HMMA.16816.F32.BF16 R24, R140, R48, R24 ;  /* 0x000000308c18723c */ /* 0x000fe20000041818 */
[----:B------:R-:W-:Y:S01]  /*4890*/  FSEL R47, R47, -INF , !P3 ;  /* 0xff8000002f2f7808 */ /* 0x000fe20005800000 */
[----:B------:R-:W-:Y:S01]  /*48a0*/  VIADD R49, R136, 0xffffffe0 ;  /* 0xffffffe088317836 */ /* 0x000fe20000000000 */
[----:B------:R-:W-:Y:S01]  /*48b0*/  FSEL R34, R34, -INF , !P1 ;  /* 0xff80000022227808 */ /* 0x000fe20004800000 */
[----:B------:R-:W-:Y:S01]  /*48c0*/  FFMA.FTZ R48, R66, UR6, R36 ;  /* 0x0000000642307c23 */ /* 0x000fe20008010024 */
[C---:B------:R-:W-:Y:S01]  /*48d0*/  ISETP.GE.AND P2, PT, R67.reuse, R135, PT ;  /* 0x000000874300720c */ /* 0x040fe20003f46270 */
[----:B------:R-:W-:Y:S01]  /*48e0*/  VIADD R66, R136, 0xffffffe1 ;  /* 0xffffffe188427836 */ /* 0x000fe20000000000 */
[C---:B------:R-:W-:Y:S01]  /*48f0*/  ISETP.GE.AND P0, PT, R67.reuse, R3, PT ;  /* 0x000000034300720c */ /* 0x040fe20003f06270 */
[----:B------:R-:W-:Y:S01]  /*4900*/  HMMA.16816.F32.BF16 R16, R144, R50, R16 ;  /* 0x000000329010723c */ /* 0x000fe20000041810 */
[----:B------:R-:W-:-:S02]  /*4910*/  ISETP.GE.AND P3, PT, R67, R2, PT ;  /* 0x000000024300720c */ /* 0x000fc40003f66270 */
[-C--:B------:R-:W-:Y:S02]  /*4920*/  ISETP.GE.AND P1, PT, R67, R138.reuse, PT ;  /* 0x0000008a4300720c */ /* 0x080fe40003f26270 */
[----:B------:R-:W-:Y:S02]  /*4930*/  I2FP.F32.U32 R67, R67 ;  /* 0x0000004300437245 */ /* 0x000fe40000201000 */
[----:B------:R-:W-:Y:S01]  /*4940*/  FSEL R41, R99, -INF , !P4 ;  /* 0xff80000063297808 */ /* 0x000fe20006000000 */
[----:B------:R-:W-:Y:S01]  /*4950*/  HMMA.16816.F32.BF16 R20, R140, R50, R20 ;  /* 0x000000328c14723c */ /* 0x000fe20000041814 */
[C---:B------:R-:W-:Y:S01]  /*4960*/  ISETP.GE.AND P4, PT, R82.reuse, R138, PT ;  /* 0x0000008a5200720c */ /* 0x040fe20003f86270 */
[----:B------:R-:W-:Y:S01]  /*4970*/  FFMA.FTZ R36, R67, UR6, R35 ;  /* 0x0000000643247c23 */ /* 0x000fe20008010023 */
[----:B------:R-:W-:Y:S01]  /*4980*/  FSEL R45, R45, -INF , !P5 ;  /* 0xff8000002d2d7808 */ /* 0x000fe20006800000 */
[C---:B------:R-:W-:Y:S01]  /*4990*/  FFMA.FTZ R37, R67.reuse, UR6, R37 ;  /* 0x0000000643257c23 */ /* 0x040fe20008010025 */
[----:B------:R-:W-:Y:S01]  /*49a0*/  ISETP.GE.AND P5, PT, R82, R2, PT ;  /* 0x000000025200720c */ /* 0x000fe20003fa6270 */
[C---:B------:R-:W-:Y:S01]  /*49b0*/  FFMA.FTZ R82, R67.reuse, UR6, R33 ;  /* 0x0000000643527c23 */ /* 0x040fe20008010021 */
[----:B------:R-:W-:Y:S01]  /*49c0*/  FSEL R33, R38, -INF , !P4 ;  /* 0xff80000026217808 */ /* 0x000fe20006000000 */
[----:B------:R-:W-:Y:S01]  /*49d0*/  FFMA.FTZ R39, R67, UR6, R39 ;  /* 0x0000000643277c23 */ /* 0x000fe20008010027 */
[----:B------:R-:W-:-:S02]  /*49e0*/  I2FP.F32.U32 R38, R49 ;  /* 0x0000003100267245 */ /* 0x000fc40000201000 */
[----:B------:R-:W-:Y:S02]  /*49f0*/  FSEL R35, R48, -INF , !P5 ;  /* 0xff80000030237808 */ /* 0x000fe40006800000 */
[C---:B------:R-:W-:Y:S01]  /*4a00*/  ISETP.GE.AND P5, PT, R49.reuse, R135, PT ;  /* 0x000000873100720c */ /* 0x040fe20003fa6270 */
[----:B------:R-:W-:Y:S01]  /*4a10*/  FFMA.FTZ R28, R38, UR6, R28 ;  /* 0x00000006261c7c23 */ /* 0x000fe2000801001c */
[----:B------:R-:W-:Y:S01]  /*4a20*/  FSEL R48, R82, -INF , !P2 ;  /* 0xff80000052307808 */ /* 0x000fe20005000000 */
        /* <DEDUP_REMOVED lines=8> */
[----:B------:R-:W-:Y:S02]  /*4ab0*/  FSEL R49, R28, -INF , !P5 ;  /* 0xff8000001c317808 */ /* 0x000fe40006800000 */
[----:B------:R-:W-:Y:S02]  /*4ac0*/  I2FP.F32.U32 R28, R66 ;  /* 0x00000042001c7245 */ /* 0x000fe40000201000 */
[----:B------:R-:W-:Y:S02]  /*4ad0*/  FSEL R37, R37, -INF , !P3 ;  /* 0xff80000025257808 */ /* 0x000fe40005800000 */
[----:B------:R-:W-:Y:S01]  /*4ae0*/  ISETP.GE.AND P3, PT, R66, R135, PT ;  /* 0x000000874200720c */ /* 0x000fe20003f66270 */
[C---:B------:R-:W-:Y:S01]  /*4af0*/  FFMA.FTZ R29, R28.reuse, UR6, R29 ;  /* 0x000000061c1d7c23 */ /* 0x040fe2000801001d */
[----:B------:R-:W-:Y:S01]  /*4b00*/  FSEL R30, R39, -INF , !P1 ;  /* 0xff800000271e7808 */ /* 0x000fe20004800000 */
[----:B------:R-:W-:Y:S01]  /*4b10*/  FFMA.FTZ R31, R28, UR6, R31 ;  /* 0x000000061c1f7c23 */ /* 0x000fe2000801001f */
[----:B------:R-:W-:Y:S01]  /*4b20*/  ISETP.GE.AND P1, PT, R66, R3, PT ;  /* 0x000000034200720c */ /* 0x000fe20003f26270 */
[C---:B------:R-:W-:Y:S01]  /*4b30*/  FFMA.FTZ R25, R28.reuse, UR6, R25 ;  /* 0x000000061c197c23 */ /* 0x040fe20008010019 */
[----:B------:R-:W-:Y:S01]  /*4b40*/  FSEL R83, R29, -INF , !P3 ;  /* 0xff8000001d537808 */ /* 0x000fe20005800000 */
[----:B------:R-:W-:Y:S01]  /*4b50*/  FFMA.FTZ R28, R28, UR6, R27 ;  /* 0x000000061c1c7c23 */ /* 0x000fe2000801001b */
[----:B------:R-:W-:-:S02]  /*4b60*/  I2FP.F32.U32 R29, R38 ;  /* 0x00000026001d7245 */ /* 0x000fc40000201000 */
[----:B------:R-:W-:Y:S02]  /*4b70*/  FSEL R26, R24, -INF , !P2 ;  /* 0xff800000181a7808 */ /* 0x000fe40005000000 */
[----:B------:R-:W-:Y:S01]  /*4b80*/  FSEL R51, R31, -INF , !P1 ;  /* 0xff8000001f337808 */ /* 0x000fe20004800000 */
[C---:B------:R-:W-:Y:S01]  /*4b90*/  FFMA.FTZ R16, R29.reuse, UR6, R16 ;  /* 0x000000061d107c23 */ /* 0x040fe20008010010 */
[----:B------:R-:W-:Y:S01]  /*4ba0*/  ISETP.GE.AND P2, PT, R38, R135, PT ;  /* 0x000000872600720c */ /* 0x000fe20003f46270 */
[----:B------:R-:W-:Y:S01]  /*4bb0*/  VIADD R31, R136, 0xffffffe9 ;  /* 0xffffffe9881f7836 */ /* 0x000fe20000000000 */
[----:B------:R-:W-:Y:S01]  /*4bc0*/  FSEL R24, R50, -INF , !P0 ;  /* 0xff80000032187808 */ /* 0x000fe20004000000 */
[C---:B------:R-:W-:Y:S01]  /*4bd0*/  FFMA.FTZ R18, R29.reuse, UR6, R18 ;  /* 0x000000061d127c23 */ /* 0x040fe20008010012 */
[----:B------:R-:W-:Y:S01]  /*4be0*/  FSEL R113, R16, -INF , !P2 ;  /* 0xff80000010717808 */ /* 0x000fe20005000000 */
[C---:B------:R-:W-:Y:S01]  /*4bf0*/  FFMA.FTZ R20, R29.reuse, UR6, R20 ;  /* 0x000000061d147c23 */ /* 0x040fe20008010014 */
[----:B------:R-:W-:Y:S01]  /*4c00*/  I2FP.F32.U32 R16, R31 ;  /* 0x0000001f00107245 */ /* 0x000fe20000201000 */
[----:B------:R-:W-:Y:S01]  /*4c10*/  FFMA.FTZ R22, R29, UR6, R22 ;  /* 0x000000061d167c23 */ /* 0x000fe20008010016 */
[----:B------:R-:W-:-:S02]  /*4c20*/  ISETP.GE.AND P5, PT, R66, R2, PT ;  /* 0x000000024200720c */ /* 0x000fc40003fa6270 */
[----:B------:R-:W-:Y:S01]  /*4c30*/  ISETP.GE.AND P0, PT, R38, R3, PT ;  /* 0x000000032600720c */ /* 0x000fe20003f06270 */
[C---:B------:R-:W-:Y:S01]  /*4c40*/  FFMA.FTZ R17, R16.reuse, UR6, R17 ;  /* 0x0000000610117c23 */ /* 0x040fe20008010011 */
[----:B------:R-:W-:Y:S01]  /*4c50*/  FSEL R27, R25, -INF , !P5 ;  /* 0xff800000191b7808 */ /* 0x000fe20006800000 */
[----:B------:R-:W-:Y:S01]  /*4c60*/  FFMA.FTZ R19, R16, UR6, R19 ;  /* 0x0000000610137c23 */ /* 0x000fe20008010013 */
[----:B------:R-:W-:Y:S01]  /*4c70*/  FSEL R109, R18, -INF , !P0 ;  /* 0xff800000126d7808 */ /* 0x000fe20004000000 */
[----:B------:R-:W-:Y:S01]  /*4c80*/  VIADD R18, R136, 0xfffffff0 ;  /* 0xfffffff088127836 */ /* 0x000fe20000000000 */
[----:B------:R-:W-:Y:S01]  /*4c90*/  ISETP.GE.AND P5, PT, R31, R135, PT ;  /* 0x000000871f00720c */ /* 0x000fe20003fa6270 */
[----:B------:R-:W-:Y:S01]  /*4ca0*/  FFMA.FTZ R21, R16, UR6, R21 ;  /* 0x0000000610157c23 */ /* 0x000fe20008010015 */
[----:B------:R-:W-:Y:S01]  /*4cb0*/  ISETP.GE.AND P3, PT, R38, R2, PT ;  /* 0x000000022600720c */ /* 0x000fe20003f66270 */
[----:B------:R-:W-:Y:S01]  /*4cc0*/  FFMA.FTZ R23, R16, UR6, R23 ;  /* 0x0000000610177c23 */ /* 0x000fe20008010017 */
[----:B------:R-:W-:Y:S01]  /*4cd0*/  FSEL R146, R17, -INF , !P5 ;  /* 0xff80000011927808 */ /* 0x000fe20006800000 */
[----:B------:R-:W-:Y:S01]  /*4ce0*/  VIADD R16, R136, 0xfffffff1 ;  /* 0xfffffff188107836 */ /* 0x000fe20000000000 */
[----:B------:R-:W-:-:S02]  /*4cf0*/  I2FP.F32.U32 R17, R18 ;  /* 0x0000001200117245 */ /* 0x000fc40000201000 */
[----:B------:R-:W-:Y:S02]  /*4d00*/  FSEL R124, R20, -INF , !P3 ;  /* 0xff800000147c7808 */ /* 0x000fe40005800000 */
[----:B------:R-:W-:Y:S01]  /*4d10*/  FSEL R39, R67, -INF , !P4 ;  /* 0xff80000043277808 */ /* 0x000fe20006000000 */
[C---:B------:R-:W-:Y:S01]  /*4d20*/  FFMA.FTZ R12, R17.reuse, UR6, R12 ;  /* 0x00000006110c7c23 */ /* 0x040fe2000801000c */
[----:B------:R-:W-:Y:S01]  /*4d30*/  ISETP.GE.AND P3, PT, R18, R135, PT ;  /* 0x000000871200720c */ /* 0x000fe20003f66270 */
[C---:B------:R-:W-:Y:S01]  /*4d40*/  FFMA.FTZ R8, R17.reuse, UR6, R8 ;  /* 0x0000000611087c23 */ /* 0x040fe20008010008 */
[----:B------:R-:W-:Y:S01]  /*4d50*/  ISETP.GE.AND P4, PT, R66, R138, PT ;  /* 0x0000008a4200720c */ /* 0x000fe20003f86270 */
[C---:B------:R-:W-:Y:S01]  /*4d60*/  FFMA.FTZ R115, R17.reuse, UR6, R10 ;  /* 0x0000000611737c23 */ /* 0x040fe2000801000a */
[----:B------:R-:W-:Y:S01]  /*4d70*/  FSEL R157, R12, -INF , !P3 ;  /* 0xff8000000c9d7808 */ /* 0x000fe20005800000 */
[----:B------:R-:W-:Y:S01]  /*4d80*/  VIADD R10, R136, 0xfffffff9 ;  /* 0xfffffff9880a7836 */ /* 0x000fe20000000000 */
[----:B------:R-:W-:Y:S01]  /*4d90*/  FSEL R25, R28, -INF , !P4 ;  /* 0xff8000001c197808 */ /* 0x000fe20006000000 */
[----:B------:R-:W-:Y:S01]  /*4da0*/  FFMA.FTZ R14, R17, UR6, R14 ;  /* 0x00000006110e7c23 */ /* 0x000fe2000801000e */
[----:B------:R-:W-:-:S02]  /*4db0*/  ISETP.GE.AND P5, PT, R18, R2, PT ;  /* 0x000000021200720c */ /* 0x000fc40003fa6270 */
[----:B------:R-:W-:Y:S02]  /*4dc0*/  I2FP.F32.U32 R12, R16 ;  /* 0x00000010000c7245 */ /* 0x000fe40000201000 */
[----:B------:R-:W-:Y:S02]  /*4dd0*/  ISETP.GE.AND P1, PT, R38, R138, PT ;  /* 0x0000008a2600720c */ /* 0x000fe40003f26270 */
[C---:B------:R-:W-:Y:S01]  /*4de0*/  ISETP.GE.AND P4, PT, R31.reuse, R3, PT ;  /* 0x000000031f00720c */ /* 0x040fe20003f86270 */
[C---:B------:R-:W-:Y:S01]  /*4df0*/  FFMA.FTZ R13, R12.reuse, UR6, R13 ;  /* 0x000000060c0d7c23 */ /* 0x040fe2000801000d */
[C---:B------:R-:W-:Y:S01]  /*4e00*/  ISETP.GE.AND P2, PT, R31.reuse, R2, PT ;  /* 0x000000021f00720c */ /* 0x040fe20003f46270 */
[C---:B------:R-:W-:Y:S01]  /*4e10*/  FFMA.FTZ R15, R12.reuse, UR6, R15 ;  /* 0x000000060c0f7c23 */ /* 0x040fe2000801000f */
[----:B------:R-:W-:Y:S01]  /*4e20*/  ISETP.GE.AND P0, PT, R31, R138, PT ;  /* 0x0000008a1f00720c */ /* 0x000fe20003f06270 */
[----:B------:R-:W-:Y:S01]  /*4e30*/  FFMA.FTZ R9, R12, UR6, R9 ;  /* 0x000000060c097c23 */ /* 0x000fe20008010009 */
[----:B------:R-:W-:Y:S01]  /*4e40*/  FSEL R144, R8, -INF , !P5 ;  /* 0xff80000008907808 */ /* 0x000fe20006800000 */
[----:B------:R-:W-:Y:S01]  /*4e50*/  FFMA.FTZ R11, R12, UR6, R11 ;  /* 0x000000060c0b7c23 */ /* 0x000fe2000801000b */
[----:B------:R-:W-:-:S02]  /*4e60*/  FSEL R112, R22, -INF , !P1 ;  /* 0xff80000016707808 */ /* 0x000fc40004800000 */
[----:B------:R-:W-:Y:S02]  /*4e70*/  FSEL R125, R19, -INF , !P4 ;  /* 0xff800000137d7808 */ /* 0x000fe40006000000 */
[----:B------:R-:W-:Y:S02]  /*4e80*/  FSEL R140, R21, -INF , !P2 ;  /* 0xff800000158c7808 */ /* 0x000fe40005000000 */
[----:B------:R-:W-:Y:S02]  /*4e90*/  FSEL R114, R23, -INF , !P0 ;  /* 0xff80000017727808 */ /* 0x000fe40004000000 */
[----:B------:R-:W-:Y:S02]  /*4ea0*/  I2FP.F32.U32 R8, R10 ;  /* 0x0000000a00087245 */ /* 0x000fe40000201000 */
[C---:B------:R-:W-:Y:S02]  /*4eb0*/  ISETP.GE.AND P1, PT, R18.reuse, R3, PT ;  /* 0x000000031200720c */ /* 0x040fe40003f26270 */
[----:B------:R-:W-:Y:S01]  /*4ec0*/  ISETP.GE.AND P4, PT, R18, R138, PT ;  /* 0x0000008a1200720c */ /* 0x000fe20003f86270 */
[----:B------:R-:W-:Y:S01]  /*4ed0*/  FFMA.FTZ R149, R8, UR6, R149 ;  /* 0x0000000608957c23 */ /* 0x000fe20008010095 */
[----:B------:R-:W-:Y:S01]  /*4ee0*/  ISETP.GE.AND P2, PT, R16, R135, PT ;  /* 0x000000871000720c */ /* 0x000fe20003f46270 */
[----:B------:R-:W-:Y:S01]  /*4ef0*/  FFMA.FTZ R151, R8, UR6, R151 ;  /* 0x0000000608977c23 */ /* 0x000fe20008010097 */
[----:B------:R-:W-:Y:S01]  /*4f00*/  ISETP.GE.AND P0, PT, R16, R3, PT ;  /* 0x000000031000720c */ /* 0x000fe20003f06270 */
[----:B------:R-:W-:Y:S01]  /*4f10*/  FFMA.FTZ R5, R8, UR6, R5 ;  /* 0x0000000608057c23 */ /* 0x000fe20008010005 */
[----:B------:R-:W-:Y:S01]  /*4f20*/  FSEL R141, R14, -INF , !P1 ;  /* 0xff8000000e8d7808 */ /* 0x000fe20004800000 */
[----:B------:R-:W-:Y:S01]  /*4f30*/  FFMA.FTZ R7, R8, UR6, R7 ;  /* 0x0000000608077c23 */ /* 0x000fe20008010007 */
[----:B------:R-:W-:-:S02]  /*4f40*/  FSEL R115, R115, -INF , !P4 ;  /* 0xff80000073737808 */ /* 0x000fc40006000000 */
[----:B------:R-:W-:Y:S02]  /*4f50*/  FSEL R169, R13, -INF , !P2 ;  /* 0xff8000000da97808 */ /* 0x000fe40005000000 */
[----:B------:R-:W-:Y:S02]  /*4f60*/  FSEL R145, R15, -INF , !P0 ;  /* 0xff8000000f917808 */ /* 0x000fe40004000000 */
[C---:B------:R-:W-:Y:S02]  /*4f70*/  ISETP.GE.AND P3, PT, R16.reuse, R2, PT ;  /* 0x000000021000720c */ /* 0x040fe40003f66270 */
[----:B------:R-:W-:Y:S02]  /*4f80*/  ISETP.GE.AND P1, PT, R16, R138, PT ;  /* 0x0000008a1000720c */ /* 0x000fe40003f26270 */
[C---:B------:R-:W-:Y:S02]  /*4f90*/  ISETP.GE.AND P5, PT, R10.reuse, R135, PT ;  /* 0x000000870a00720c */ /* 0x040fe40003fa6270 */
[----:B------:R-:W-:-:S02]  /*4fa0*/  ISETP.GE.AND P4, PT, R10, R3, PT ;  /* 0x000000030a00720c */ /* 0x000fc40003f86270 */
[C---:B------:R-:W-:Y:S02]  /*4fb0*/  ISETP.GE.AND P2, PT, R10.reuse, R2, PT ;  /* 0x000000020a00720c */ /* 0x040fe40003f46270 */
[----:B------:R-:W-:Y:S02]  /*4fc0*/  ISETP.GE.AND P0, PT, R10, R138, PT ;  /* 0x0000008a0a00720c */ /* 0x000fe40003f06270 */
[----:B------:R-:W-:Y:S02]  /*4fd0*/  FSEL R159, R9, -INF , !P3 ;  /* 0xff800000099f7808 */ /* 0x000fe40005800000 */
[----:B------:R-:W-:Y:S02]  /*4fe0*/  FSEL R143, R11, -INF , !P1 ;  /* 0xff8000000b8f7808 */ /* 0x000fe40004800000 */
[----:B------:R-:W-:Y:S02]  /*4ff0*/  FSEL R171, R149, -INF , !P5 ;  /* 0xff80000095ab7808 */ /* 0x000fe40006800000 */
[----:B------:R-:W-:-:S02]  /*5000*/  FSEL R163, R151, -INF , !P4 ;  /* 0xff80000097a37808 */ /* 0x000fc40006000000 */
[----:B------:R-:W-:Y:S02]  /*5010*/  FSEL R158, R5, -INF , !P2 ;  /* 0xff800000059e7808 */ /* 0x000fe40005000000 */
[----:B------:R-:W-:Y:S01]  /*5020*/  FSEL R142, R7, -INF , !P0 ;  /* 0xff800000078e7808 */ /* 0x000fe20004000000 */
[----:B------:R-:W-:Y:S06]  /*5030*/  BRA.U !UP0, `(.L_x_424) ;  /* 0x0000000108e87547 */ /* 0x000fec000b800000 */
[----:B------:R-:W1:Y:S01]  /*5040*/  LDCU UR5, c[0x0][0x440] ;  /* 0x00008800ff0577ac */ /* 0x000e620008000800 */
[----:B------:R-:W-:Y:S01]  /*5050*/  IMAD.U32 R11, RZ, RZ, UR10 ;  /* 0x0000000aff0b7e24 */ /* 0x000fe2000f8e00ff */
[----:B------:R-:W-:Y:S01]  /*5060*/  BSSY.RECONVERGENT B0, `(.L_x_425) ;  /* 0x0000036000007945 */ /* 0x000fe20003800200 */
[----:B------:R-:W-:Y:S01]  /*5070*/  IMAD.U32 R9, RZ, RZ, UR10 ;  /* 0x0000000aff097e24 */ /* 0x000fe2000f8e00ff */
[----:B------:R-:W-:Y:S01]  /*5080*/  UIADD3 UR13, UPT, UPT, UR19, -0x2, URZ ;  /* 0xfffffffe130d7890 */ /* 0x000fe2000fffe0ff */
[----:B------:R-:W-:Y:S02]  /*5090*/  IMAD.U32 R5, RZ, RZ, UR10 ;  /* 0x0000000aff057e24 */ /* 0x000fe4000f8e00ff */
[----:B------:R-:W-:Y:S01]  /*50a0*/  IMAD.U32 R10, RZ, RZ, UR11 ;  /* 0x0000000bff0a7e24 */ /* 0x000fe2000f8e00ff */
[----:B------:R-:W-:Y:S01]  /*50b0*/  UIMAD.WIDE.U32 UR14, UR13, UR10, URZ ;  /* 0x0000000a0d0e72a5 */ /* 0x000fe2000f8e00ff */
[----:B------:R-:W-:Y:S02]  /*50c0*/  IMAD.U32 R12, RZ, RZ, UR10 ;  /* 0x0000000aff0c7e24 */ /* 0x000fe4000f8e00ff */
[----:B------:R-:W-:Y:S01]  /*50d0*/  IMAD.U32 R8, RZ, RZ, UR11 ;  /* 0x0000000bff087e24 */ /* 0x000fe2000f8e00ff */
[----:B------:R-:W-:-:S02]  /*50e0*/  UIMAD UR13, UR13, UR11, UR15 ;  /* 0x0000000b0d0d72a4 */ /* 0x000fc4000f8e020f */
[----:B------:R-:W-:Y:S02]  /*50f0*/  USHF.L.U32 UR12, UR14, 0x7, URZ ;  /* 0x000000070e0c7899 */ /* 0x000fe400080006ff */
[----:B------:R-:W-:Y:S01]  /*5100*/  USHF.L.U64.HI UR13, UR14, 0x7, UR13 ;  /* 0x000000070e0d7899 */ /* 0x000fe2000801020d */
[C---:B-1----:R-:W-:Y:S02]  /*5110*/  ISETP.GE.AND P0, PT, R177.reuse, UR5, PT ;  /* 0x00000005b1007c0c */ /* 0x042fe4000bf06270 */
[----:B------:R-:W-:Y:S01]  /*5120*/  ISETP.GE.AND P1, PT, R177, UR5, PT ;  /* 0x00000005b1007c0c */ /* 0x000fe2000bf26270 */
[----:B------:R-:W-:-:S10]  /*5130*/  IMAD.U32 R7, RZ, RZ, UR12 ;  /* 0x0000000cff077e24 */ /* 0x000fd4000f8e00ff */
[----:B------:R-:W-:Y:S02]  /*5140*/  @!P0 LEA R11, P2, R11, UR12, 0x6 ;  /* 0x0000000c0b0b8c11 */ /* 0x000fe4000f8430ff */
[----:B------:R-:W-:Y:S02]  /*5150*/  @!P0 LEA R9, P3, R9, UR12, 0x5 ;  /* 0x0000000c09098c11 */ /* 0x000fe4000f8628ff */
[----:B------:R-:W-:Y:S01]  /*5160*/  @!P0 LEA.HI.X R10, R5, UR13, R10, 0x6, P2 ;  /* 0x0000000d050a8c11 */ /* 0x000fe200090f340a */
[----:B------:R-:W-:Y:S01]  /*5170*/  IMAD.U32 R5, RZ, RZ, UR13 ;  /* 0x0000000dff057e24 */ /* 0x000fe2000f8e00ff */
[-C--:B------:R-:W-:Y:S02]  /*5180*/  @!P1 LEA R16, P4, R7, R225.reuse, 0x1 ;  /* 0x000000e107109211 */ /* 0x080fe400078808ff */
[----:B------:R-:W-:Y:S02]  /*5190*/  @!P0 LEA.HI.X R8, R12, UR13, R8, 0x5, P3 ;  /* 0x0000000d0c088c11 */ /* 0x000fe400098f2c08 */
[----:B------:R-:W-:-:S02]  /*51a0*/  @!P0 LEA R14, P3, R9, R225, 0x1 ;  /* 0x000000e1090e8211 */ /* 0x000fc400078608ff */
        /* <DEDUP_REMOVED lines=21> */
[----:B------:R-:W-:Y:S02]  /*5300*/  UIMAD UR5, UR11, 0x60, URZ ;  /* 0x000000600b0578a4 */ /* 0x000fe4000f8e02ff */
[----:B------:R-:W-:-:S04]  /*5310*/  UIMAD.WIDE.U32 UR14, UR10, 0x60, UR12 ;  /* 0x000000600a0e78a5 */ /* 0x000fc8000f8e000c */
[----:B------:R-:W-:Y:S02]  /*5320*/  UIADD3 UR5, UPT, UPT, UR5, UR15, URZ ;  /* 0x0000000f05057290 */ /* 0x000fe4000fffe0ff */
[----:B------:R-:W-:Y:S01]  /*5330*/  IMAD.U32 R8, RZ, RZ, UR14 ;  /* 0x0000000eff087e24 */ /* 0x000fe2000f8e00ff */
        /* <DEDUP_REMOVED lines=8> */
.L_x_426:
[----:B------:R-:W-:Y:S05]  /*53c0*/  BSYNC.RECONVERGENT B0 ;  /* 0x0000000000007941 */ /* 0x000fea0003800200 */
.L_x_425:
[----:B------:R-:W0:Y:S02]  /*53d0*/  LDGDEPBAR ;  /* 0x00000000000079af */ /* 0x000e240000000000 */
.L_x_424:
[----:B------:R-:W-:Y:S01]  /*53e0*/  FMNMX3.FTZ R9, R129, R6, R131, !PT ;  /* 0x0000000681097276 */ /* 0x000fe20007810083 */
[----:B------:R-:W-:Y:S01]  /*53f0*/  USHF.L.U32 UR27, UR19, 0x2, URZ ;  /* 0x00000002131b7899 */ /* 0x000fe200080006ff */
[----:B--2---:R-:W-:Y:S01]  /*5400*/  FMNMX3.FTZ R11, R139, R4, R150, !PT ;  /* 0x000000048b0b7276 */ /* 0x004fe20007810096 */
[----:B------:R-:W-:Y:S01]  /*5410*/  IMAD.WIDE.U32 R234, R160, -0x2daee0ad, RZ ;  /* 0xd2511f53a0ea7825 */ /* 0x000fe200078e00ff */
[----:B------:R-:W-:Y:S01]  /*5420*/  FMNMX3.FTZ R9, R9, R152, R119, !PT ;  /* 0x0000009809097276 */ /* 0x000fe20007810077 */
[----:B------:R-:W-:Y:S01]  /*5430*/  UIADD3 UR13, UPT, UPT, UR27, -0x4, URZ ;  /* 0xfffffffc1b0d7890 */ /* 0x000fe2000fffe0ff */
[----:B------:R-:W-:Y:S01]  /*5440*/  FMNMX3.FTZ R11, R11, R117, R111, !PT ;  /* 0x000000750b0b7276 */ /* 0x000fe2000781006f */
[----:B------:R-:W-:Y:S01]  /*5450*/  IMAD.U32 R166, RZ, RZ, UR22 ;  /* 0x00000016ffa67e24 */ /* 0x000fe2000f8e00ff */
[----:B------:R-:W-:Y:S01]  /*5460*/  FMNMX3.FTZ R9, R9, R156, R182, !PT ;  /* 0x0000009c09097276 */ /* 0x000fe200078100b6 */
[----:B------:R-:W-:Y:S01]  /*5470*/  UIADD3 UR16, UPT, UPT, UR20, -0x61c88647, URZ ;  /* 0x9e3779b914107890 */ /* 0x000fe2000fffe0ff */
[----:B------:R-:W-:Y:S01]  /*5480*/  SHF.R.U32.HI R5, RZ, 0x5, R132 ;  /* 0x00000005ff057819 */ /* 0x000fe20000011684 */
[----:B------:R-:W-:Y:S01]  /*5490*/  IMAD.U32 R20, RZ, RZ, UR13 ;  /* 0x0000000dff147e24 */ /* 0x000fe2000f8e00ff */
[----:B------:R-:W-:Y:S01]  /*54a0*/  FMNMX3.FTZ R9, R9, R183, R184, !PT ;  /* 0x000000b709097276 */ /* 0x000fe200078100b8 */
[----:B------:R-:W-:Y:S01]  /*54b0*/  UIADD3 UR5, UPT, UPT, UR27, -0x2, URZ ;  /* 0xfffffffe1b057890 */ /* 0x000fe2000fffe0ff */
[----:B------:R-:W-:Y:S01]  /*54c0*/  FMNMX3.FTZ R11, R11, R155, R173, !PT ;  /* 0x0000009b0b0b7276 */ /* 0x000fe200078100ad */
[----:B------:R-:W-:Y:S01]  /*54d0*/  IMAD R166, R166, 0x8, R5 ;  /* 0x00000008a6a67824 */ /* 0x000fe200078e0205 */
[----:B------:R-:W-:Y:S01]  /*54e0*/  FMNMX3.FTZ R9, R9, R185, R170, !PT ;  /* 0x000000b909097276 */ /* 0x000fe200078100aa */
[----:B------:R-:W-:Y:S01]  /*54f0*/  UIADD3 UR7, UPT, UPT, UR27, -0x3, URZ ;  /* 0xfffffffd1b077890 */ /* 0x000fe2000fffe0ff */
[----:B------:R-:W-:Y:S01]  /*5500*/  LOP3.LUT R20, R20, UR21, R235, 0x96, !PT ;  /* 0x0000001514147c12 */ /* 0x000fe2000f8e96eb */
[C---:B------:R-:W-:Y:S01]  /*5510*/  VIADD R164, R166.reuse, 0x4 ;  /* 0x00000004a6a47836 */ /* 0x040fe20000000000 */
[----:B------:R-:W-:Y:S01]  /*5520*/  FMNMX3.FTZ R9, R9, R102, R78, !PT ;  /* 0x0000006609097276 */ /* 0x000fe2000781004e */
[----:B------:R-:W-:Y:S01]  /*5530*/  IMAD.WIDE.U32 R166, R166, -0x326172a9, RZ ;  /* 0xcd9e8d57a6a67825 */ /* 0x000fe200078e00ff */
[----:B------:R-:W-:Y:S01]  /*5540*/  FMNMX3.FTZ R11, R11, R172, R95, !PT ;  /* 0x000000ac0b0b7276 */ /* 0x000fe2000781005f */
[----:B------:R-:W-:Y:S01]  /*5550*/  UIADD3 UR12, UPT, UPT, UR21, -0x4498517b, URZ ;  /* 0xbb67ae85150c7890 */ /* 0x000fe2000fffe0ff */
[----:B------:R-:W-:Y:S01]  /*5560*/  FMNMX3.FTZ R9, R9, R74, R75, !PT ;  /* 0x0000004a09097276 */ /* 0x000fe2000781004b */
[----:B------:R-:W-:Y:S01]  /*5570*/  IMAD.WIDE.U32 R20, R20, -0x326172a9, RZ ;  /* 0xcd9e8d5714147825 */ /* 0x000fe200078e00ff */
[----:B------:R-:W-:Y:S01]  /*5580*/  FMNMX3.FTZ R11, R11, R92, R101, !PT ;  /* 0x0000005c0b0b7276 */ /* 0x000fe20007810065 */
[----:B------:R-:W-:Y:S01]  /*5590*/  UIADD3 UR26, UPT, UPT, UR21, 0x76cf5d0a, URZ ;  /* 0x76cf5d0a151a7890 */ /* 0x000fe2000fffe0ff */
[----:B------:R-:W-:Y:S01]  /*55a0*/  FMNMX3.FTZ R9, R9, R68, R62, !PT ;  /* 0x0000004409097276 */ /* 0x000fe2000781003e */
[----:B------:R-:W-:Y:S01]  /*55b0*/  IMAD.WIDE.U32 R164, R164, -0x326172a9, RZ ;  /* 0xcd9e8d57a4a47825 */ /* 0x000fe200078e00ff */
[----:B------:R-:W-:Y:S01]  /*55c0*/  FMNMX3.FTZ R11, R11, R97, R87, !PT ;  /* 0x000000610b0b7276 */ /* 0x000fe20007810057 */
[----:B------:R-:W-:Y:S01]  /*55d0*/  UIADD3 UR15, UPT, UPT, UR20, 0x3c6ef372, URZ ;  /* 0x3c6ef372140f7890 */ /* 0x000fe2000fffe0ff */
[----:B------:R-:W-:Y:S01]  /*55e0*/  FMNMX3.FTZ R9, R9, R70, R71, !PT ;  /* 0x0000004609097276 */ /* 0x000fe20007810047 */
[----:B------:R-:W-:Y:S01]  /*55f0*/  IMAD.U32 R186, RZ, RZ, UR5 ;  /* 0x00000005ffba7e24 */ /* 0x000fe2000f8e00ff */
[----:B------:R-:W-:Y:S01]  /*5600*/  LOP3.LUT R8, R166, UR16, R21, 0x96, !PT ;  /* 0x00000010a6087c12 */ /* 0x000fe2000f8e9615 */
[----:B------:R-:W2:Y:S01]  /*5610*/  LDCU UR5, c[0x0][0x45c] ;  /* 0x00008b80ff0577ac */ /* 0x000ea20008000800 */
[----:B------:R-:W-:Y:S01]  /*5620*/  FMNMX3.FTZ R9, R9, R64, R65, !PT ;  /* 0x0000004009097276 */ /* 0x000fe20007810041 */
[----:B------:R-:W-:Y:S01]  /*5630*/  IMAD.U32 R7, RZ, RZ, UR7 ;  /* 0x00000007ff077e24 */ /* 0x000fe2000f8e00ff */
[----:B------:R-:W-:Y:S01]  /*5640*/  FMNMX3.FTZ R11, R11, R86, R98, !PT ;  /* 0x000000560b0b7276 */ /* 0x000fe20007810062 */
[----:B------:R-:W-:Y:S01]  /*5650*/  IMAD.WIDE.U32 R22, R8, -0x2daee0ad, RZ ;  /* 0xd2511f5308167825 */ /* 0x000fe200078e00ff */
[----:B------:R-:W-:Y:S01]  /*5660*/  FMNMX3.FTZ R9, R9, R45, R47, !PT ;  /* 0x0000002d09097276 */ /* 0x000fe2000781002f */
[----:B------:R-:W-:Y:S01]  /*5670*/  UIADD3 UR7, UPT, UPT, UR20, -0x255992d5, URZ ;  /* 0xdaa66d2b14077890 */ /* 0x000fe2000fffe0ff */
[----:B------:R-:W-:Y:S01]  /*5680*/  FMNMX3.FTZ R8, R11, R96, R58, !PT ;  /* 0x000000600b087276 */ /* 0x000fe2000781003a */
[----:B------:R-:W-:Y:S01]  /*5690*/  IMAD.IADD R227, R162, 0x1, R161 ;  /* 0x00000001a2e37824 */ /* 0x000fe200078e02a1 */
[----:B------:R-:W-:Y:S01]  /*56a0*/  FMNMX3.FTZ R9, R9, R48, R49, !PT ;  /* 0x0000003009097276 */ /* 0x000fe20007810031 */
[----:B------:R-:W-:Y:S01]  /*56b0*/  UIADD3 UR25, UPT, UPT, UR21, 0x32370b8f, URZ ;  /* 0x32370b8f15197890 */ /* 0x000fe2000fffe0ff */
[C---:B------:R-:W-:Y:S01]  /*56c0*/  LOP3.LUT R232, R134.reuse, UR20, R167, 0x96, !PT ;  /* 0x0000001486e87c12 */ /* 0x040fe2000f8e96a7 */
[----:B------:R-:W-:Y:S01]  /*56d0*/  UIADD3 UR23, UPT, UPT, UR21, -0x126145ec, URZ ;  /* 0xed9eba1415177890 */ /* 0x000fe2000fffe0ff */
[----:B------:R-:W-:Y:S01]  /*56e0*/  FMNMX3.FTZ R9, R9, R83, R113, !PT ;  /* 0x0000005309097276 */ /* 0x000fe20007810071 */
[----:B------:R-:W-:Y:S01]  /*56f0*/  UIADD3 UR14, UPT, UPT, UR20, 0x78dde6e4, URZ ;  /* 0x78dde6e4140e7890 */ /* 0x000fe2000fffe0ff */
[----:B------:R-:W-:Y:S01]  /*5700*/  LOP3.LUT R230, R134, UR20, R165, 0x96, !PT ;  /* 0x0000001486e67c12 */ /* 0x000fe2000f8e96a5 */
        /* <DEDUP_REMOVED lines=8> */
[----:B------:R-:W-:Y:S01]  /*5790*/  UIADD3 UR17, UPT, UPT, UR21, 0x646e171e, URZ ;  /* 0x646e171e15117890 */ /* 0x000fe2000fffe0ff */
[----:B------:R-:W-:Y:S01]  /*57a0*/  FMNMX.FTZ R9, R171, R9, !PT ;  /* 0x00000009ab097209 */ /* 0x000fe20007810000 */
[----:B------:R-:W-:Y:S01]  /*57b0*/  UIADD3 UR27, UPT, UPT, UR27, -0x1, URZ ;  /* 0xffffffff1b1b7890 */ /* 0x000fe2000fffe0ff */
[----:B------:R-:W-:Y:S01]  /*57c0*/  FMNMX3.FTZ R8, R8, R43, R35, !PT ;  /* 0x0000002b08087276 */ /* 0x000fe20007810023 */
[----:B------:R-:W-:Y:S01]  /*57d0*/  STL.64 [R1], R2 ;  /* 0x0000000201007387 */ /* 0x000fe20000100a00 */
[----:B------:R-:W-:-:S02]  /*57e0*/  LOP3.LUT R180, R234, UR12, R233, 0x96, !PT ;  /* 0x0000000ceab47c12 */ /* 0x000fc4000f8e96e9 */
[----:B------:R-:W-:Y:S01]  /*57f0*/  FMNMX3.FTZ R8, R8, R37, R26, !PT ;  /* 0x0000002508087276 */ /* 0x000fe2000781001a */
[----:B------:R-:W3:Y:S01]  /*5800*/  SHFL.BFLY PT, R10, R9, 0x2, 0x1f ;  /* 0x0c401f00090a7f89 */ /* 0x000ee200000e0000 */
[----:B------:R-:W-:Y:S01]  /*5810*/  LOP3.LUT R7, R7, UR21, R235, 0x96, !PT ;  /* 0x0000001507077c12 */ /* 0x000fe2000f8e96eb */
[----:B------:R-:W-:Y:S01]  /*5820*/  IMAD.WIDE.U32 R180, R180, -0x326172a9, RZ ;  /* 0xcd9e8d57b4b47825 */ /* 0x000fe200078e00ff */
[----:B------:R-:W-:Y:S02]  /*5830*/  FMNMX3.FTZ R8, R8, R27, R124, !PT ;  /* 0x0000001b08087276 */ /* 0x000fe4000781007c */
[----:B------:R-:W-:Y:S01]  /*5840*/  LOP3.LUT R160, R232, UR26, R23, 0x96, !PT ;  /* 0x0000001ae8a07c12 */ /* 0x000fe2000f8e9617 */
[----:B------:R-:W-:Y:S01]  /*5850*/  IMAD.WIDE.U32 R28, R7, -0x326172a9, RZ ;  /* 0xcd9e8d57071c7825 */ /* 0x000fe200078e00ff */
[----:B------:R-:W-:Y:S02]  /*5860*/  FMNMX3.FTZ R8, R8, R140, R144, !PT ;  /* 0x0000008c08087276 */ /* 0x000fe40007810090 */
[----:B------:R-:W-:Y:S01]  /*5870*/  LOP3.LUT R5, R164, UR16, R21, 0x96, !PT ;  /* 0x00000010a4057c12 */ /* 0x000fe2000f8e9615 */
[----:B------:R-:W-:Y:S01]  /*5880*/  IMAD.WIDE.U32 R160, R160, -0x326172a9, RZ ;  /* 0xcd9e8d57a0a07825 */ /* 0x000fe200078e00ff */
[----:B------:R-:W-:-:S02]  /*5890*/  FMNMX3.FTZ R8, R8, R159, R127, !PT ;  /* 0x0000009f08087276 */ /* 0x000fc4000781007f */
[----:B------:R-:W-:Y:S01]  /*58a0*/  LOP3.LUT R236, R28, UR15, R181, 0x96, !PT ;  /* 0x0000000f1cec7c12 */ /* 0x000fe2000f8e96b5 */
[----:B------:R-:W-:Y:S01]  /*58b0*/  IMAD.WIDE.U32 R192, R5, -0x2daee0ad, RZ ;  /* 0xd2511f5305c07825 */ /* 0x000fe200078e00ff */
[----:B------:R-:W-:Y:S02]  /*58c0*/  FMNMX.FTZ R8, R158, R8, !PT ;  /* 0x000000089e087209 */ /* 0x000fe40007810000 */
[----:B------:R-:W-:Y:S01]  /*58d0*/  LOP3.LUT R7, R164, UR16, R29, 0x96, !PT ;  /* 0x00000010a4077c12 */ /* 0x000fe2000f8e961d */
[----:B------:R-:W-:Y:S01]  /*58e0*/  IMAD.WIDE.U32 R236, R236, -0x2daee0ad, RZ ;  /* 0xd2511f53ecec7825 */ /* 0x000fe200078e00ff */
[----:B------:R-:W-:Y:S02]  /*58f0*/  LOP3.LUT R66, R180, UR7, R161, 0x96, !PT ;  /* 0x00000007b4427c12 */ /* 0x000fe4000f8e96a1 */
[----:B-1----:R-:W-:Y:S01]  /*5900*/  FMNMX3.FTZ R12, R148, R130, R118, !PT ;  /* 0x00000082940c7276 */ /* 0x002fe20007810076 */
[----:B------:R-:W-:Y:S01]  /*5910*/  IMAD.WIDE.U32 R238, R7, -0x2daee0ad, RZ ;  /* 0xd2511f5307ee7825 */ /* 0x000fe200078e00ff */
[----:B------:R-:W-:Y:S01]  /*5920*/  LOP3.LUT R174, R234, UR12, R231, 0x96, !PT ;  /* 0x0000000ceaae7c12 */ /* 0x000fe2000f8e96e7 */
[----:B------:R-:W-:Y:S01]  /*5930*/  UIADD3 UR12, UPT, UPT, UR20, -0x4ab325aa, URZ ;  /* 0xb54cda56140c7890 */ /* 0x000fe2000fffe0ff */
[----:B---3--:R-:W-:Y:S01]  /*5940*/  FMNMX.FTZ R9, R9, R10, !PT ;  /* 0x0000000a09097209 */ /* 0x008fe20007810000 */
[----:B------:R-:W-:Y:S01]  /*5950*/  IMAD.WIDE.U32 R66, R66, -0x2daee0ad, RZ ;  /* 0xd2511f5342427825 */ /* 0x000fe200078e00ff */
[----:B------:R-:W-:-:S02]  /*5960*/  LOP3.LUT R10, R166, UR16, R29, 0x96, !PT ;  /* 0x00000010a60a7c12 */ /* 0x000fc4000f8e961d */
[----:B------:R-:W-:Y:S01]  /*5970*/  LOP3.LUT R16, R20, UR15, R181, 0x96, !PT ;  /* 0x0000000f14107c12 */ /* 0x000fe2000f8e96b5 */
[----:B------:R-:W1:Y:S01]  /*5980*/  SHFL.BFLY PT, R134, R9, 0x1, 0x1f ;  /* 0x0c201f0009867f89 */ /* 0x000e6200000e0000 */
[----:B------:R-:W-:Y:S01]  /*5990*/  FMNMX3.FTZ R12, R12, R110, R106, !PT ;  /* 0x0000006e0c0c7276 */ /* 0x000fe2000781006a */
[----:B------:R-:W-:Y:S01]  /*59a0*/  IMAD.WIDE.U32 R10, R10, -0x2daee0ad, RZ ;  /* 0xd2511f530a0a7825 */ /* 0x000fe200078e00ff */
[----:B------:R-:W-:Y:S02]  /*59b0*/  LOP3.LUT R14, R230, UR26, R239, 0x96, !PT ;  /* 0x0000001ae60e7c12 */ /* 0x000fe4000f8e96ef */
[----:B------:R-:W-:Y:S01]  /*59c0*/  LEA R227, R227, UR4, 0x1 ;  /* 0x00000004e3e37c11 */ /* 0x000fe2000f8e08ff */
[----:B------:R-:W-:Y:S01]  /*59d0*/  IMAD.WIDE.U32 R174, R174, -0x326172a9, RZ ;  /* 0xcd9e8d57aeae7825 */ /* 0x000fe200078e00ff */
[----:B------:R-:W-:Y:S02]  /*59e0*/  LOP3.LUT R188, R10, UR25, R237, 0x96, !PT ;  /* 0x000000190abc7c12 */ /* 0x000fe4000f8e96ed */
[----:B------:R-:W-:Y:S01]  /*59f0*/  LOP3.LUT R10, R230, UR26, R193, 0x96, !PT ;  /* 0x0000001ae60a7c12 */ /* 0x000fe2000f8e96c1 */
[----:B------:R-:W-:Y:S01]  /*5a00*/  IMAD.WIDE.U32 R16, R16, -0x2daee0ad, RZ ;  /* 0xd2511f5310107825 */ /* 0x000fe200078e00ff */
[----:B------:R-:W-:Y:S01]  /*5a10*/  LOP3.LUT R5, R232, UR26, R11, 0x96, !PT ;  /* 0x0000001ae8057c12 */ /* 0x000fe2000f8e960b */
[----:B------:R-:W-:Y:S01]  /*5a20*/  LDSM.16.MT88.4 R216, [R227+0x4000] ;  /* 0x00400000e3d8783b */ /* 0x000fe20000004200 */
[----:B------:R-:W-:Y:S01]  /*5a30*/  LOP3.LUT R28, R28, UR15, R175, 0x96, !PT ;  /* 0x0000000f1c1c7c12 */ /* 0x000fe2000f8e96af */
[----:B------:R-:W-:Y:S01]  /*5a40*/  IMAD.WIDE.U32 R10, R10, -0x326172a9, RZ ;  /* 0xcd9e8d570a0a7825 */ /* 0x000fe200078e00ff */
[----:B------:R-:W-:-:S02]  /*5a50*/  LOP3.LUT R7, R16, UR23, R67, 0x96, !PT ;  /* 0x0000001710077c12 */ /* 0x000fc4000f8e9643 */
[----:B------:R-:W-:Y:S01]  /*5a60*/  LOP3.LUT R22, R22, UR25, R17, 0x96, !PT ;  /* 0x0000001916167c12 */ /* 0x000fe2000f8e9611 */
[----:B------:R-:W-:Y:S01]  /*5a70*/  IMAD.WIDE.U32 R14, R14, -0x326172a9, RZ ;  /* 0xcd9e8d570e0e7825 */ /* 0x000fe200078e00ff */
[----:B------:R-:W-:Y:S02]  /*5a80*/  LOP3.LUT R18, R174, UR7, R11, 0x96, !PT ;  /* 0x00000007ae127c12 */ /* 0x000fe4000f8e960b */
[----:B------:R-:W-:Y:S01]  /*5a90*/  LOP3.LUT R20, R20, UR15, R175, 0x96, !PT ;  /* 0x0000000f14147c12 */ /* 0x000fe2000f8e96af */
[----:B------:R-:W-:Y:S01]  /*5aa0*/  IMAD.WIDE.U32 R28, R28, -0x2daee0ad, RZ ;  /* 0xd2511f531c1c7825 */ /* 0x000fe200078e00ff */
[----:B------:R-:W-:Y:S02]  /*5ab0*/  LOP3.LUT R16, R174, UR7, R15, 0x96, !PT ;  /* 0x00000007ae107c12 */ /* 0x000fe4000f8e960f */
[----:B-1----:R-:W-:Y:S01]  /*5ac0*/  FMNMX.FTZ R134, R9, R134, !PT ;  /* 0x0000008609867209 */ /* 0x002fe20007810000 */
[----:B------:R-:W-:Y:S01]  /*5ad0*/  IMAD.WIDE.U32 R22, R22, -0x326172a9, RZ ;  /* 0xcd9e8d5716167825 */ /* 0x000fe200078e00ff */
[----:B------:R-:W-:-:S02]  /*5ae0*/  LOP3.LUT R238, R238, UR25, R29, 0x96, !PT ;  /* 0x00000019eeee7c12 */ /* 0x000fc4000f8e961d */
[C---:B------:R-:W-:Y:S01]  /*5af0*/  FSETP.NEU.FTZ.AND P0, PT, R134.reuse, -INF , PT ;  /* 0xff8000008600780b */ /* 0x040fe20003f1d000 */
[----:B--2---:R-:W-:Y:S01]  /*5b00*/  FMUL.FTZ R9, R134, UR5 ;  /* 0x0000000586097c20 */ /* 0x004fe20008410000 */
[----:B------:R-:W-:Y:S01]  /*5b10*/  IMAD.WIDE.U32 R16, R16, -0x2daee0ad, RZ ;  /* 0xd2511f5310107825 */ /* 0x000fe200078e00ff */
[----:B------:R-:W-:-:S03]  /*5b20*/  LOP3.LUT R186, R186, UR21, R235, 0x96, !PT ;  /* 0x00000015baba7c12 */ /* 0x000fc6000f8e96eb */
[----:B------:R-:W-:Y:S01]  /*5b30*/  FSEL R161, R9, RZ, P0 ;  /* 0x000000ff09a17208 */ /* 0x000fe20000000000 */
[----:B------:R-:W-:Y:S01]  /*5b40*/  IMAD.WIDE.U32 R238, R238, -0x326172a9, RZ ;  /* 0xcd9e8d57eeee7825 */ /* 0x000fe200078e00ff */
[----:B------:R-:W1:Y:S01]  /*5b50*/  SHFL.BFLY PT, R9, R8, 0x2, 0x1f ;  /* 0x0c401f0008097f89 */ /* 0x000e6200000e0000 */
[----:B------:R-:W-:Y:S02]  /*5b60*/  LOP3.LUT R226, R28, UR23, R17, 0x96, !PT ;  /* 0x000000171ce27c12 */ /* 0x000fe4000f8e9611 */
[----:B------:R-:W-:Y:S01]  /*5b70*/  FFMA.FTZ R151, R6, UR5, -R161 ;  /* 0x0000000506977c23 */ /* 0x000fe200080108a1 */
[----:B------:R-:W-:Y:S01]  /*5b80*/  FMNMX3.FTZ R6, R12, R107, R153, !PT ;  /* 0x0000006b0c067276 */ /* 0x000fe20007810099 */
[----:B------:R-:W-:-:S04]  /*5b90*/  IMAD.WIDE.U32 R28, R5, -0x326172a9, RZ ;  /* 0xcd9e8d57051c7825 */ /* 0x000fc800078e00ff */
[----:B------:R-:W-:Y:S01]  /*5ba0*/  FFMA.FTZ R82, R182, UR5, -R161 ;  /* 0x00000005b6527c23 */ /* 0x000fe200080108a1 */
[----:B------:R-:W-:Y:S01]  /*5bb0*/  LOP3.LUT R182, R14, UR14, R239, 0x96, !PT ;  /* 0x0000000e0eb67c12 */ /* 0x000fe2000f8e96ef */
[----:B------:R-:W-:Y:S01]  /*5bc0*/  FFMA.FTZ R31, R184, UR5, -R161 ;  /* 0x00000005b81f7c23 */ /* 0x000fe200080108a1 */
[----:B------:R-:W-:Y:S01]  /*5bd0*/  FMNMX3.FTZ R11, R6, R154, R90, !PT ;  /* 0x0000009a060b7276 */ /* 0x000fe2000781005a */
[----:B------:R-:W-:Y:S01]  /*5be0*/  IMAD.WIDE.U32 R210, R7, -0x326172a9, RZ ;  /* 0xcd9e8d5707d27825 */ /* 0x000fe200078e00ff */
[----:B------:R-:W-:-:S03]  /*5bf0*/  LOP3.LUT R12, R160, UR14, R23, 0x96, !PT ;  /* 0x0000000ea00c7c12 */ /* 0x000fc6000f8e9617 */
        /* <DEDUP_REMOVED lines=8> */
[--C-:B------:R-:W-:Y:S01]  /*5c80*/  FFMA.FTZ R149, R129, UR5, -R161.reuse ;  /* 0x0000000581957c23 */ /* 0x100fe200080108a1 */
[----:B------:R-:W-:Y:S01]  /*5c90*/  FFMA.FTZ R129, R131, UR5, -R161 ;  /* 0x0000000583817c23 */ /* 0x000fe200080108a1 */
[----:B------:R-:W-:-:S04]  /*5ca0*/  IMAD.WIDE.U32 R188, R188, -0x326172a9, RZ ;  /* 0xcd9e8d57bcbc7825 */ /* 0x000fc800078e00ff */
[----:B------:R-:W-:Y:S01]  /*5cb0*/  FFMA.FTZ R131, R152, UR5, -R161 ;  /* 0x0000000598837c23 */ /* 0x000fe200080108a1 */
[----:B-1----:R-:W-:Y:S01]  /*5cc0*/  FMNMX.FTZ R6, R8, R9, !PT ;  /* 0x0000000908067209 */ /* 0x002fe20007810000 */
[----:B------:R-:W-:Y:S01]  /*5cd0*/  MUFU.EX2 R151, R151 ;  /* 0x0000009700977308 */ /* 0x000fe20000000800 */
[----:B------:R-:W-:Y:S01]  /*5ce0*/  FMNMX3.FTZ R8, R11, R79, R80, !PT ;  /* 0x0000004f0b087276 */ /* 0x000fe20007810050 */
[----:B------:R-:W-:Y:S01]  /*5cf0*/  IMAD.WIDE.U32 R18, R18, -0x2daee0ad, RZ ;  /* 0xd2511f5312127825 */ /* 0x000fe200078e00ff */
[----:B------:R-:W-:Y:S01]  /*5d00*/  FMNMX3.FTZ R9, R128, R121, R123, !PT ;  /* 0x0000007980097276 */ /* 0x000fe2000781007b */
[----:B------:R-:W1:Y:S01]  /*5d10*/  SHFL.BFLY PT, R5, R6, 0x1, 0x1f ;  /* 0x0c201f0006057f89 */ /* 0x000e6200000e0000 */
[----:B------:R-:W-:Y:S01]  /*5d20*/  FMNMX3.FTZ R8, R8, R81, R56, !PT ;  /* 0x0000005108087276 */ /* 0x000fe20007810038 */
[----:B------:R-:W-:Y:S01]  /*5d30*/  IMAD.WIDE.U32 R192, R192, -0x326172a9, RZ ;  /* 0xcd9e8d57c0c07825 */ /* 0x000fe200078e00ff */
[----:B------:R-:W-:Y:S01]  /*5d40*/  FMNMX3.FTZ R9, R9, R116, R108, !PT ;  /* 0x0000007409097276 */ /* 0x000fe2000781006c */
[----:B------:R-:W-:Y:S01]  /*5d50*/  MUFU.EX2 R129, R129 ;  /* 0x0000008100817308 */ /* 0x000fe20000000800 */
[----:B------:R-:W-:Y:S01]  /*5d60*/  FMNMX3.FTZ R8, R8, R61, R52, !PT ;  /* 0x0000003d08087276 */ /* 0x000fe20007810034 */
[----:B------:R-:W-:Y:S01]  /*5d70*/  IMAD.WIDE.U32 R182, R182, -0x2daee0ad, RZ ;  /* 0xd2511f53b6b67825 */ /* 0x000fe200078e00ff */
[----:B------:R-:W-:-:S03]  /*5d80*/  FMNMX3.FTZ R9, R9, R104, R105, !PT ;  /* 0x0000006809097276 */ /* 0x000fc60007810069 */
[----:B------:R-:W-:Y:S01]  /*5d90*/  FFMA.FTZ R119, R119, UR5, -R161 ;  /* 0x0000000577777c23 */ /* 0x000fe200080108a1 */
[----:B------:R-:W-:Y:S01]  /*5da0*/  FMNMX3.FTZ R8, R8, R44, R40, !PT ;  /* 0x0000002c08087276 */ /* 0x000fe20007810028 */
[----:B------:R-:W-:Y:S01]  /*5db0*/  IMAD.WIDE.U32 R240, R226, -0x326172a9, RZ ;  /* 0xcd9e8d57e2f07825 */ /* 0x000fe200078e00ff */
[----:B------:R-:W-:Y:S01]  /*5dc0*/  FMNMX3.FTZ R9, R9, R100, R94, !PT ;  /* 0x0000006409097276 */ /* 0x000fe2000781005e */
[----:B------:R-:W-:Y:S01]  /*5dd0*/  MUFU.EX2 R131, R131 ;  /* 0x0000008300837308 */ /* 0x000fe20000000800 */
[----:B------:R-:W-:Y:S01]  /*5de0*/  FMNMX3.FTZ R8, R8, R32, R33, !PT ;  /* 0x0000002008087276 */ /* 0x000fe20007810021 */
[----:B------:R-:W-:Y:S01]  /*5df0*/  IMAD.WIDE.U32 R186, R186, -0x326172a9, RZ ;  /* 0xcd9e8d57baba7825 */ /* 0x000fe200078e00ff */
[----:B------:R-:W-:Y:S02]  /*5e00*/  FMNMX3.FTZ R9, R9, R88, R89, !PT ;  /* 0x0000005809097276 */ /* 0x000fe40007810059 */
[----:B------:R-:W-:Y:S02]  /*5e10*/  FMNMX3.FTZ R8, R8, R30, R24, !PT ;  /* 0x0000001e08087276 */ /* 0x000fe40007810018 */
[----:B------:R-:W-:Y:S01]  /*5e20*/  LOP3.LUT R189, R28, UR14, R189, 0x96, !PT ;  /* 0x0000000e1cbd7c12 */ /* 0x000fe2000f8e96bd */
[----:B------:R-:W-:Y:S01]  /*5e30*/  FFMA.FTZ R28, R185, UR5, -R161 ;  /* 0x00000005b91c7c23 */ /* 0x000fe200080108a1 */
[----:B------:R-:W-:Y:S01]  /*5e40*/  FMNMX3.FTZ R8, R8, R25, R112, !PT ;  /* 0x0000001908087276 */ /* 0x000fe20007810070 */
[----:B------:R-:W-:Y:S01]  /*5e50*/  MUFU.EX2 R149, R149 ;  /* 0x0000009500957308 */ /* 0x000fe20000000800 */
[----:B------:R-:W-:-:S02]  /*5e60*/  LOP3.LUT R20, R20, UR23, R19, 0x96, !PT ;  /* 0x0000001714147c12 */ /* 0x000fc4000f8e9613 */
[----:B-1----:R-:W-:Y:S02]  /*5e70*/  FMNMX.FTZ R5, R6, R5, !PT ;  /* 0x0000000506057209 */ /* 0x002fe40007810000 */
[----:B------:R-:W-:Y:S01]  /*5e80*/  FMNMX3.FTZ R6, R9, R84, R76, !PT ;  /* 0x0000005409067276 */ /* 0x000fe2000781004c */
[----:B------:R-:W-:Y:S01]  /*5e90*/  IMAD.WIDE.U32 R20, R20, -0x326172a9, RZ ;  /* 0xcd9e8d5714147825 */ /* 0x000fe200078e00ff */
[----:B------:R-:W-:-:S03]  /*5ea0*/  FMNMX3.FTZ R14, R8, R114, R115, !PT ;  /* 0x00000072080e7276 */ /* 0x000fc60007810073 */
[----:B------:R-:W-:Y:S01]  /*5eb0*/  FMUL.FTZ R160, R5, UR5 ;  /* 0x0000000505a07c20 */ /* 0x000fe20008410000 */
[----:B------:R-:W-:Y:S01]  /*5ec0*/  FMNMX3.FTZ R6, R6, R72, R73, !PT ;  /* 0x0000004806067276 */ /* 0x000fe20007810049 */
[----:B------:R-:W-:Y:S01]  /*5ed0*/  MUFU.EX2 R119, R119 ;  /* 0x0000007700777308 */ /* 0x000fe20000000800 */
[----:B------:R-:W-:Y:S02]  /*5ee0*/  FMNMX3.FTZ R14, R14, R143, R122, !PT ;  /* 0x0000008f0e0e7276 */ /* 0x000fe4000781007a */
[----:B------:R-:W-:Y:S02]  /*5ef0*/  FMNMX3.FTZ R6, R6, R69, R60, !PT ;  /* 0x0000004506067276 */ /* 0x000fe4000781003c */
[----:B------:R-:W-:Y:S02]  /*5f00*/  FMNMX.FTZ R14, R142, R14, !PT ;  /* 0x0000000e8e0e7209 */ /* 0x000fe40007810000 */
[----:B------:R-:W-:Y:S01]  /*5f10*/  LOP3.LUT R9, R66, UR22, R13, 0x96, !PT ;  /* 0x0000001642097c12 */ /* 0x000fe2000f8e960d */
[----:B------:R-:W-:Y:S01]  /*5f20*/  MUFU.EX2 R103, R103 ;  /* 0x0000006700677308 */ /* 0x000fe20000000800 */
[----:B------:R-:W-:Y:S01]  /*5f30*/  FMNMX3.FTZ R13, R6, R57, R63, !PT ;  /* 0x00000039060d7276 */ /* 0x000fe2000781003f */
[----:B------:R-:W1:Y:S01]  /*5f40*/  SHFL.BFLY PT, R8, R14, 0x2, 0x1f ;  /* 0x0c401f000e087f89 */ /* 0x000e6200000e0000 */
[----:B------:R-:W-:Y:S01]  /*5f50*/  LOP3.LUT R10, R10, UR14, R193, 0x96, !PT ;  /* 0x0000000e0a0a7c12 */ /* 0x000fe2000f8e96c1 */
[----:B------:R-:W-:Y:S01]  /*5f60*/  IMAD.WIDE.U32 R22, R9, -0x326172a9, RZ ;  /* 0xcd9e8d5709167825 */ /* 0x000fe200078e00ff */
[----:B------:R-:W-:-:S02]  /*5f70*/  FMNMX3.FTZ R13, R13, R53, R46, !PT ;  /* 0x000000350d0d7276 */ /* 0x000fc4000781002e */
[----:B------:R-:W-:Y:S01]  /*5f80*/  FSETP.NEU.FTZ.AND P0, PT, R5, -INF , PT ;  /* 0xff8000000500780b */ /* 0x000fe20003f1d000 */
[----:B------:R-:W-:Y:S01]  /*5f90*/  IMAD.WIDE.U32 R10, R10, -0x2daee0ad, RZ ;  /* 0xd2511f530a0a7825 */ /* 0x000fe200078e00ff */
[----:B------:R-:W-:Y:S01]  /*5fa0*/  FMNMX3.FTZ R13, R13, R41, R34, !PT ;  /* 0x000000290d0d7276 */ /* 0x000fe20007810022 */
[----:B------:R-:W-:Y:S01]  /*5fb0*/  MUFU.EX2 R82, R82 ;  /* 0x0000005200527308 */ /* 0x000fe20000000800 */
[----:B------:R-:W-:Y:S01]  /*5fc0*/  FSEL R160, R160, RZ, P0 ;  /* 0x000000ffa0a07208 */ /* 0x000fe20000000000 */
[----:B------:R-:W-:Y:S01]  /*5fd0*/  IMAD.MOV.U32 R200, RZ, RZ, R22 ;  /* 0x000000ffffc87224 */ /* 0x000fe200078e0016 */
[----:B------:R-:W-:Y:S02]  /*5fe0*/  FMNMX3.FTZ R9, R13, R36, R39, !PT ;  /* 0x000000240d097276 */ /* 0x000fe40007810027 */
[----:B------:R-:W-:Y:S01]  /*5ff0*/  LOP3.LUT R6, R192, UR13, R21, 0x96, !PT ;  /* 0x0000000dc0067c12 */ /* 0x000fe2000f8e9615 */
[--C-:B------:R-:W-:Y:S01]  /*6000*/  FFMA.FTZ R156, R4, UR5, -R160.reuse ;  /* 0x00000005049c7c23 */ /* 0x100fe200080108a0 */
[----:B------:R-:W-:Y:S01]  /*6010*/  FMNMX3.FTZ R9, R9, R51, R109, !PT ;  /* 0x0000003309097276 */ /* 0x000fe2000781006d */
[----:B------:R-:W-:Y:S01]  /*6020*/  FFMA.FTZ R152, R139, UR5, -R160 ;  /* 0x000000058b987c23 */ /* 0x000fe200080108a0 */
[----:B------:R-:W-:Y:S01]  /*6030*/  LOP3.LUT R4, R18, UR22, R11, 0x96, !PT ;  /* 0x0000001612047c12 */ /* 0x000fe2000f8e960b */
[----:B------:R-:W-:Y:S01]  /*6040*/  IMAD.WIDE.U32 R18, R6, -0x2daee0ad, RZ ;  /* 0xd2511f5306127825 */ /* 0x000fe200078e00ff */
[----:B------:R-:W-:-:S03]  /*6050*/  FMNMX3.FTZ R15, R9, R125, R141, !PT ;  /* 0x0000007d090f7276 */ /* 0x000fc6000781008d */
[----:B------:R-:W-:Y:S01]  /*6060*/  FFMA.FTZ R139, R117, UR5, -R160 ;  /* 0x00000005758b7c23 */ /* 0x000fe200080108a0 */
[----:B------:R-:W-:Y:S01]  /*6070*/  LOP3.LUT R183, R16, UR22, R183, 0x96, !PT ;  /* 0x0000001610b77c12 */ /* 0x000fe2000f8e96b7 */
[----:B------:R-:W-:Y:S01]  /*6080*/  IMAD.MOV.U32 R6, RZ, RZ, R18 ;  /* 0x000000ffff067224 */ /* 0x000fe200078e0012 */
[----:B------:R-:W-:Y:S01]  /*6090*/  FMNMX3.FTZ R15, R15, R145, R120, !PT ;  /* 0x000000910f0f7276 */ /* 0x000fe20007810078 */
[----:B------:R-:W-:Y:S01]  /*60a0*/  FFMA.FTZ R117, R111, UR5, -R160 ;  /* 0x000000056f757c23 */ /* 0x000fe200080108a0 */
[----:B-1----:R-:W-:Y:S01]  /*60b0*/  FMNMX.FTZ R14, R14, R8, !PT ;  /* 0x000000080e0e7209 */ /* 0x002fe20007810000 */
[----:B------:R-:W-:Y:S01]  /*60c0*/  IMAD.WIDE.U32 R8, R7, -0x2daee0ad, RZ ;  /* 0xd2511f5307087825 */ /* 0x000fe200078e00ff */
[----:B------:R-:W-:-:S03]  /*60d0*/  FMNMX.FTZ R15, R163, R15, !PT ;  /* 0x0000000fa30f7209 */ /* 0x000fc60007810000 */
[----:B------:R-:W-:Y:S01]  /*60e0*/  FFMA.FTZ R111, R155, UR5, -R160 ;  /* 0x000000059b6f7c23 */ /* 0x000fe200080108a0 */
[----:B------:R-:W-:Y:S01]  /*60f0*/  LOP3.LUT R10, R10, UR17, R19, 0x96, !PT ;  /* 0x000000110a0a7c12 */ /* 0x000fe2000f8e9613 */
[----:B------:R-:W-:Y:S01]  /*6100*/  IMAD.MOV.U32 R185, RZ, RZ, R8 ;  /* 0x000000ffffb97224 */ /* 0x000fe200078e0008 */
[----:B------:R-:W-:Y:S01]  /*6110*/  LOP3.LUT R66, R12, UR17, R9, 0x96, !PT ;  /* 0x000000110c427c12 */ /* 0x000fe2000f8e9609 */
[----:B------:R-:W1:Y:S01]  /*6120*/  SHFL.BFLY PT, R17, R14, 0x1, 0x1f ;  /* 0x0c201f000e117f89 */ /* 0x000e6200000e0000 */
[C---:B------:R-:W-:Y:S01]  /*6130*/  PRMT R184, R8.reuse, 0x7771, RZ ;  /* 0x0000777108b87816 */ /* 0x040fe200000000ff */
[--C-:B------:R-:W-:Y:S01]  /*6140*/  FFMA.FTZ R99, R173, UR5, -R160.reuse ;  /* 0x00000005ad637c23 */ /* 0x100fe200080108a0 */
[----:B------:R-:W-:Y:S01]  /*6150*/  PRMT R12, R8, 0x7773, RZ ;  /* 0x00007773080c7816 */ /* 0x000fe200000000ff */
[--C-:B------:R-:W-:Y:S01]  /*6160*/  FFMA.FTZ R147, R150, UR5, -R160.reuse ;  /* 0x0000000596937c23 */ /* 0x100fe200080108a0 */
[----:B------:R-:W-:Y:S01]  /*6170*/  PRMT R7, R8, 0x7772, RZ ;  /* 0x0000777208077816 */ /* 0x000fe200000000ff */
[----:B------:R-:W-:Y:S01]  /*6180*/  MUFU.EX2 R152, R152 ;  /* 0x0000009800987308 */ /* 0x000fe20000000800 */
[----:B------:R-:W2:Y:S01]  /*6190*/  SHFL.BFLY PT, R8, R15, 0x2, 0x1f ;  /* 0x0c401f000f087f89 */ /* 0x000ea200000e0000 */
[----:B------:R-:W-:Y:S01]  /*61a0*/  PRMT R9, R18, 0x7771, RZ ;  /* 0x0000777112097816 */ /* 0x000fe200000000ff */
[--C-:B------:R-:W-:Y:S01]  /*61b0*/  FFMA.FTZ R50, R172, UR5, -R160.reuse ;  /* 0x00000005ac327c23 */ /* 0x100fe200080108a0 */
[C---:B------:R-:W-:Y:S01]  /*61c0*/  PRMT R16, R18.reuse, 0x7773, RZ ;  /* 0x0000777312107816 */ /* 0x040fe200000000ff */
[--C-:B------:R-:W-:Y:S01]  /*61d0*/  FFMA.FTZ R95, R95, UR5, -R160.reuse ;  /* 0x000000055f5f7c23 */ /* 0x100fe200080108a0 */
[----:B------:R-:W-:Y:S01]  /*61e0*/  PRMT R11, R18, 0x7772, RZ ;  /* 0x00007772120b7816 */ /* 0x000fe200000000ff */
[----:B------:R-:W-:Y:S01]  /*61f0*/  IMAD.WIDE.U32 R18, R4, -0x326172a9, RZ ;  /* 0xcd9e8d5704127825 */ /* 0x000fe200078e00ff */
[C---:B------:R-:W-:Y:S01]  /*6200*/  PRMT R13, R22.reuse, 0x7773, RZ ;  /* 0x00007773160d7816 */ /* 0x040fe200000000ff */
[----:B------:R-:W3:Y:S01]  /*6210*/  MUFU.EX2 R156, R156 ;  /* 0x0000009c009c7308 */ /* 0x000ee20000000800 */
[----:B------:R-:W-:Y:S01]  /*6220*/  PRMT R209, R22, 0x7772, RZ ;  /* 0x0000777216d17816 */ /* 0x000fe200000000ff */
[----:B------:R-:W-:Y:S01]  /*6230*/  FFMA.FTZ R87, R87, UR5, -R160 ;  /* 0x0000000557577c23 */ /* 0x000fe200080108a0 */
[----:B------:R-:W-:-:S02]  /*6240*/  PRMT R173, R7, 0x5410, R12 ;  /* 0x0000541007ad7816 */ /* 0x000fc4000000000c */
[----:B------:R-:W-:Y:S02]  /*6250*/  PRMT R209, R209, 0x5410, R13 ;  /* 0x00005410d1d17816 */ /* 0x000fe4000000000d */
[----:B------:R-:W-:Y:S01]  /*6260*/  PRMT R13, R18, 0x7771, RZ ;  /* 0x00007771120d7816 */ /* 0x000fe200000000ff */
[----:B------:R-:W-:Y:S01]  /*6270*/  MUFU.EX2 R117, R117 ;  /* 0x0000007500757308 */ /* 0x000fe20000000800 */
[----:B-1----:R-:W-:Y:S01]  /*6280*/  FMNMX.FTZ R4, R14, R17, !PT ;  /* 0x000000110e047209 */ /* 0x002fe20007810000 */
[----:B------:R-:W-:Y:S01]  /*6290*/  IMAD.MOV.U32 R17, RZ, RZ, R18 ;  /* 0x000000ffff117224 */ /* 0x000fe200078e0012 */
[----:B------:R-:W-:Y:S02]  /*62a0*/  LOP3.LUT R14, R20, UR12, R19, 0x96, !PT ;  /* 0x0000000c140e7c12 */ /* 0x000fe4000f8e9613 */
[C---:B------:R-:W-:Y:S01]  /*62b0*/  FSETP.NEU.FTZ.AND P0, PT, R4.reuse, -INF , PT ;  /* 0xff8000000400780b */ /* 0x040fe20003f1d000 */
[----:B------:R-:W-:Y:S01]  /*62c0*/  FMUL.FTZ R155, R4, UR5 ;  /* 0x00000005049b7c20 */ /* 0x000fe20008410000 */
[----:B------:R-:W-:Y:S01]  /*62d0*/  LOP3.LUT R17, R17, 0xff, RZ, 0xc0, !PT ;  /* 0x000000ff11117812 */ /* 0x000fe200078ec0ff */
[----:B------:R-:W-:Y:S01]  /*62e0*/  MUFU.EX2 R111, R111 ;  /* 0x0000006f006f7308 */ /* 0x000fe20000000800 */
[----:B--2---:R-:W-:-:S02]  /*62f0*/  FMNMX.FTZ R15, R15, R8, !PT ;  /* 0x000000080f0f7209 */ /* 0x004fc40007810000 */
[----:B------:R-:W-:Y:S02]  /*6300*/  LOP3.LUT R8, R6, 0xff, RZ, 0xc0, !PT ;  /* 0x000000ff06087812 */ /* 0x000fe400078ec0ff */
[----:B------:R-:W1:Y:S01]  /*6310*/  LDC R6, c[0x0][0x4f8] ;  /* 0x00013e00ff067b82 */ /* 0x000e620000000800 */
[----:B------:R-:W-:Y:S02]  /*6320*/  FSEL R155, R155, RZ, P0 ;  /* 0x000000ff9b9b7208 */ /* 0x000fe40000000000 */
[C---:B------:R-:W-:Y:S01]  /*6330*/  PRMT R7, R18.reuse, 0x7773, RZ ;  /* 0x0000777312077816 */ /* 0x040fe200000000ff */
[----:B------:R-:W-:Y:S01]  /*6340*/  MUFU.EX2 R147, R147 ;  /* 0x0000009300937308 */ /* 0x000fe20000000800 */
[----:B------:R-:W-:Y:S01]  /*6350*/  PRMT R12, R18, 0x7772, RZ ;  /* 0x00007772120c7816 */ /* 0x000fe200000000ff */
[--C-:B------:R-:W-:Y:S01]  /*6360*/  FFMA.FTZ R150, R130, UR5, -R155.reuse ;  /* 0x0000000582967c23 */ /* 0x100fe2000801089b */
[----:B------:R-:W-:Y:S01]  /*6370*/  PRMT R11, R11, 0x5410, R16 ;  /* 0x000054100b0b7816 */ /* 0x000fe20000000010 */
[----:B------:R-:W-:Y:S01]  /*6380*/  FFMA.FTZ R130, R118, UR5, -R155 ;  /* 0x0000000576827c23 */ /* 0x000fe2000801089b */
[----:B------:R-:W-:Y:S01]  /*6390*/  PRMT R13, R17, 0x5410, R13 ;  /* 0x00005410110d7816 */ /* 0x000fe2000000000d */
[----:B------:R-:W2:Y:S01]  /*63a0*/  SHFL.BFLY PT, R16, R15, 0x1, 0x1f ;  /* 0x0c201f000f107f89 */ /* 0x000ea200000e0000 */
[----:B------:R-:W-:Y:S01]  /*63b0*/  LOP3.LUT R17, R14, 0xffff, RZ, 0xc0, !PT ;  /* 0x0000ffff0e117812 */ /* 0x000fe200078ec0ff */
[----:B------:R-:W-:Y:S01]  /*63c0*/  FFMA.FTZ R118, R110, UR5, -R155 ;  /* 0x000000056e767c23 */ /* 0x000fe2000801089b */
[----:B------:R-:W-:Y:S01]  /*63d0*/  PRMT R12, R12, 0x5410, R7 ;  /* 0x000054100c0c7816 */ /* 0x000fe20000000007 */
[----:B------:R-:W-:Y:S01]  /*63e0*/  FFMA.FTZ R148, R148, UR5, -R155 ;  /* 0x0000000594947c23 */ /* 0x000fe2000801089b */
[----:B------:R-:W-:Y:S01]  /*63f0*/  LOP3.LUT R7, R14, 0xff, RZ, 0xc0, !PT ;  /* 0x000000ff0e077812 */ /* 0x000fe200078ec0ff */
[----:B------:R-:W-:Y:S01]  /*6400*/  MUFU.EX2 R130, R130 ;  /* 0x0000008200827308 */ /* 0x000fe20000000800 */
[----:B------:R-:W-:Y:S01]  /*6410*/  SHF.R.U32.HI R17, RZ, 0x8, R17 ;  /* 0x00000008ff117819 */ /* 0x000fe20000011611 */
[--C-:B------:R-:W-:Y:S01]  /*6420*/  FFMA.FTZ R110, R106, UR5, -R155.reuse ;  /* 0x000000056a6e7c23 */ /* 0x100fe2000801089b */
[----:B------:R-:W-:Y:S01]  /*6430*/  PRMT R18, R10, 0x7632, R18 ;  /* 0x000076320a127816 */ /* 0x000fe20000000012 */
[----:B------:R-:W-:Y:S01]  /*6440*/  FFMA.FTZ R107, R107, UR5, -R155 ;  /* 0x000000056b6b7c23 */ /* 0x000fe2000801089b */
[----:B------:R-:W-:Y:S01]  /*6450*/  PRMT R17, R7, 0x5410, R17 ;  /* 0x0000541007117816 */ /* 0x000fe20000000011 */
[----:B------:R-:W-:Y:S01]  /*6460*/  IMAD.IADD R7, R133, 0x1, R227 ;  /* 0x0000000185077824 */ /* 0x000fe200078e02e3 */
[----:B------:R-:W-:Y:S01]  /*6470*/  PRMT R9, R8, 0x5410, R9 ;  /* 0x0000541008097816 */ /* 0x000fe20000000009 */
[----:B------:R-:W4:Y:S01]  /*6480*/  MUFU.EX2 R118, R118 ;  /* 0x0000007600767308 */ /* 0x000f220000000800 */
[C---:B------:R-:W-:Y:S01]  /*6490*/  LOP3.LUT R8, R10.reuse, 0xffff, RZ, 0xc0, !PT ;  /* 0x0000ffff0a087812 */ /* 0x040fe200078ec0ff */
[--C-:B------:R-:W-:Y:S01]  /*64a0*/  FFMA.FTZ R106, R153, UR5, -R155.reuse ;  /* 0x00000005996a7c23 */ /* 0x100fe2000801089b */
[----:B------:R-:W-:Y:S01]  /*64b0*/  LOP3.LUT R19, R10, 0xff, RZ, 0xc0, !PT ;  /* 0x000000ff0a137812 */ /* 0x000fe200078ec0ff */
[--C-:B------:R-:W-:Y:S01]  /*64c0*/  FFMA.FTZ R38, R154, UR5, -R155.reuse ;  /* 0x000000059a267c23 */ /* 0x100fe2000801089b */
[----:B------:R-:W-:Y:S01]  /*64d0*/  SHF.R.U32.HI R10, RZ, 0x18, R10 ;  /* 0x00000018ff0a7819 */ /* 0x000fe2000001160a */
[----:B------:R-:W-:Y:S01]  /*64e0*/  FFMA.FTZ R79, R79, UR5, -R155 ;  /* 0x000000054f4f7c23 */ /* 0x000fe2000801089b */
[----:B------:R-:W-:Y:S01]  /*64f0*/  LOP3.LUT R18, R18, 0xff, RZ, 0xc0, !PT ;  /* 0x000000ff12127812 */ /* 0x000fe200078ec0ff */
[----:B------:R-:W-:Y:S01]  /*6500*/  MUFU.EX2 R139, R139 ;  /* 0x0000008b008b7308 */ /* 0x000fe20000000800 */
[----:B------:R-:W-:-:S02]  /*6510*/  LOP3.LUT R210, R210, UR12, R23, 0x96, !PT ;  /* 0x0000000cd2d27c12 */ /* 0x000fc4000f8e9617 */
[----:B------:R-:W-:Y:S02]  /*6520*/  PRMT R208, R22, 0x7771, RZ ;  /* 0x0000777116d07816 */ /* 0x000fe400000000ff */
[----:B-1----:R-:W-:Y:S01]  /*6530*/  LOP3.LUT R6, R6, 0xff, RZ, 0xc0, !PT ;  /* 0x000000ff06067812 */ /* 0x002fe200078ec0ff */
[----:B------:R-:W1:Y:S01]  /*6540*/  LDSM.16.MT88.4 R20, [R7+0x4000] ;  /* 0x004000000714783b */ /* 0x000e620000004200 */
[----:B------:R-:W-:Y:S01]  /*6550*/  PRMT R10, R18, 0x5410, R10 ;  /* 0x00005410120a7816 */ /* 0x000fe2000000000a */
[----:B------:R-:W-:Y:S01]  /*6560*/  MUFU.EX2 R148, R148 ;  /* 0x0000009400947308 */ /* 0x000fe20000000800 */
[----:B------:R-:W-:Y:S01]  /*6570*/  PRMT R18, R14, 0x7632, R18 ;  /* 0x000076320e127816 */ /* 0x000fe20000000012 */
[----:B------:R-:W-:Y:S01]  /*6580*/  IMAD R6, R6, 0x10000, R6 ;  /* 0x0001000006067824 */ /* 0x000fe200078e0206 */
[----:B------:R-:W-:Y:S02]  /*6590*/  SHF.R.U32.HI R8, RZ, 0x8, R8 ;  /* 0x00000008ff087819 */ /* 0x000fe40000011608 */
[----:B------:R-:W-:-:S02]  /*65a0*/  SHF.R.U32.HI R14, RZ, 0x18, R14 ;  /* 0x00000018ff0e7819 */ /* 0x000fc4000001160e */
[----:B------:R-:W-:Y:S01]  /*65b0*/  LOP3.LUT R18, R18, 0xff, RZ, 0xc0, !PT ;  /* 0x000000ff12127812 */ /* 0x000fe200078ec0ff */
[----:B------:R-:W4:Y:S01]  /*65c0*/  MUFU.EX2 R150, R150 ;  /* 0x0000009600967308 */ /* 0x000f220000000800 */
[----:B------:R-:W-:Y:S02]  /*65d0*/  HSET2.LE.AND R17, R17, R6, PT ;  /* 0x0000000611117233 */ /* 0x000fe40003803000 */
[----:B------:R-:W-:Y:S02]  /*65e0*/  PRMT R8, R19, 0x5410, R8 ;  /* 0x0000541013087816 */ /* 0x000fe40000000008 */
[----:B---3--:R-:W-:Y:S02]  /*65f0*/  F2FP.BF16.F32.PACK_AB R192, R156, R152 ;  /* 0x000000989cc0723e */ /* 0x008fe400000010ff */
[----:B--2---:R-:W-:Y:S01]  /*6600*/  FMNMX.FTZ R133, R15, R16, !PT ;  /* 0x000000100f857209 */ /* 0x004fe20007810000 */
[----:B------:R-:W-:Y:S01]  /*6610*/  MUFU.EX2 R99, R99 ;  /* 0x0000006300637308 */ /* 0x000fe20000000800 */
[----:B------:R-:W-:-:S02]  /*6620*/  PRMT R14, R18, 0x5410, R14 ;  /* 0x00005410120e7816 */ /* 0x000fc4000000000e */
[----:B------:R-:W-:Y:S01]  /*6630*/  LOP3.LUT R195, R12, 0xff00ff, RZ, 0xc0, !PT ;  /* 0x00ff00ff0cc37812 */ /* 0x000fe200078ec0ff */
[----:B------:R-:W-:Y:S01]  /*6640*/  FMUL.FTZ R154, R133, UR5 ;  /* 0x00000005859a7c20 */ /* 0x000fe20008410000 */
[----:B------:R-:W-:Y:S02]  /*6650*/  LOP3.LUT R192, R192, R17, RZ, 0xc0, !PT ;  /* 0x00000011c0c07212 */ /* 0x000fe400078ec0ff */
[--C-:B------:R-:W-:Y:S01]  /*6660*/  HSET2.LE.AND R13, R13, R6.reuse, PT ;  /* 0x000000060d0d7233 */ /* 0x100fe20003803000 */
[----:B------:R-:W2:Y:S01]  /*6670*/  MUFU.EX2 R50, R50 ;  /* 0x0000003200327308 */ /* 0x000ea20000000800 */
[--C-:B------:R-:W-:Y:S02]  /*6680*/  HSET2.LE.AND R14, R14, R6.reuse, PT ;  /* 0x000000060e0e7233 */ /* 0x100fe40003803000 */
[--C-:B------:R-:W-:Y:S02]  /*6690*/  HSET2.LE.AND R195, R195, R6.reuse, PT ;  /* 0x00000006c3c37233 */ /* 0x100fe40003803000 */
[----:B------:R-:W-:-:S02]  /*66a0*/  HSET2.LE.AND R8, R8, R6, PT ;  /* 0x0000000608087233 */ /* 0x000fc40003803000 */
[----:B----4-:R-:W-:Y:S01]  /*66b0*/  F2FP.BF16.F32.PACK_AB R17, R118, R130 ;  /* 0x000000827611723e */ /* 0x010fe200000010ff */
[----:B------:R-:W-:Y:S01]  /*66c0*/  MUFU.EX2 R110, R110 ;  /* 0x0000006e006e7308 */ /* 0x000fe20000000800 */
[----:B------:R-:W-:Y:S02]  /*66d0*/  F2FP.BF16.F32.PACK_AB R16, R111, R117 ;  /* 0x000000756f10723e */ /* 0x000fe400000010ff */
[----:B------:R-:W-:Y:S02]  /*66e0*/  F2FP.BF16.F32.PACK_AB R193, R150, R148 ;  /* 0x0000009496c1723e */ /* 0x000fe400000010ff */
[----:B------:R-:W-:Y:S02]  /*66f0*/  F2FP.BF16.F32.PACK_AB R194, R139, R147 ;  /* 0x000000938bc2723e */ /* 0x000fe400000010ff */
[----:B------:R-:W-:Y:S01]  /*6700*/  FSETP.NEU.FTZ.AND P0, PT, R133, -INF , PT ;  /* 0xff8000008500780b */ /* 0x000fe20003f1d000 */
[----:B------:R-:W3:Y:S01]  /*6710*/  MUFU.EX2 R107, R107 ;  /* 0x0000006b006b7308 */ /* 0x000ee20000000800 */
[----:B------:R-:W-:-:S02]  /*6720*/  LOP3.LUT R193, R193, R14, RZ, 0xc0, !PT ;  /* 0x0000000ec1c17212 */ /* 0x000fc400078ec0ff */
[----:B------:R-:W-:Y:S02]  /*6730*/  LOP3.LUT R194, R194, R13, RZ, 0xc0, !PT ;  /* 0x0000000dc2c27212 */ /* 0x000fe400078ec0ff */
[----:B------:R-:W-:Y:S01]  /*6740*/  LOP3.LUT R195, R17, R195, RZ, 0xc0, !PT ;  /* 0x000000c311c37212 */ /* 0x000fe200078ec0ff */
[----:B------:R-:W4:Y:S01]  /*6750*/  LDSM.16.MT88.4 R12, [R227+0x4400] ;  /* 0x00440000e30c783b */ /* 0x000f220000004200 */
[----:B------:R-:W-:Y:S01]  /*6760*/  FSEL R154, R154, RZ, P0 ;  /* 0x000000ff9a9a7208 */ /* 0x000fe20000000000 */
[----:B------:R-:W-:Y:S01]  /*6770*/  MUFU.EX2 R106, R106 ;  /* 0x0000006a006a7308 */ /* 0x000fe20000000800 */
[----:B------:R-:W-:Y:S02]  /*6780*/  LOP3.LUT R8, R16, R8, RZ, 0xc0, !PT ;  /* 0x0000000810087212 */ /* 0x000fe400078ec0ff */
[----:B------:R-:W4:Y:S01]  /*6790*/  LDSM.16.MT88.4 R16, [R7+0x4400] ;  /* 0x004400000710783b */ /* 0x000f220000004200 */
[--C-:B------:R-:W-:Y:S01]  /*67a0*/  HSET2.LE.AND R153, R9, R6.reuse, PT ;  /* 0x0000000609997233 */ /* 0x100fe20003803000 */
[--C-:B------:R-:W-:Y:S01]  /*67b0*/  FFMA.FTZ R123, R123, UR5, -R154.reuse ;  /* 0x000000057b7b7c23 */ /* 0x100fe2000801089a */
[--C-:B------:R-:W-:Y:S01]  /*67c0*/  HSET2.LE.AND R9, R10, R6.reuse, PT ;  /* 0x000000060a097233 */ /* 0x100fe20003803000 */
[--C-:B------:R-:W-:Y:S01]  /*67d0*/  FFMA.FTZ R116, R116, UR5, -R154.reuse ;  /* 0x0000000574747c23 */ /* 0x100fe2000801089a */
[----:B------:R-:W1:Y:S01]  /*67e0*/  MUFU.EX2 R38, R38 ;  /* 0x0000002600267308 */ /* 0x000e620000000800 */
[----:B--2---:R-:W-:Y:S01]  /*67f0*/  F2FP.BF16.F32.PACK_AB R10, R50, R99 ;  /* 0x00000063320a723e */ /* 0x004fe200000010ff */
[--C-:B------:R-:W-:Y:S01]  /*6800*/  FFMA.FTZ R128, R128, UR5, -R154.reuse ;  /* 0x0000000580807c23 */ /* 0x100fe2000801089a */
[----:B------:R-:W-:Y:S01]  /*6810*/  LOP3.LUT R11, R11, 0xff00ff, RZ, 0xc0, !PT ;  /* 0x00ff00ff0b0b7812 */ /* 0x000fe200078ec0ff */
[--C-:B------:R-:W-:Y:S01]  /*6820*/  FFMA.FTZ R121, R121, UR5, -R154.reuse ;  /* 0x0000000579797c23 */ /* 0x100fe2000801089a */
[----:B------:R-:W-:Y:S01]  /*6830*/  LOP3.LUT R10, R10, R153, RZ, 0xc0, !PT ;  /* 0x000000990a0a7212 */ /* 0x000fe200078ec0ff */
[C---:B------:R-:W-:Y:S01]  /*6840*/  HMMA.16816.F32.BF16 R204, R192.reuse, R216, RZ ;  /* 0x000000d8c0cc723c */ /* 0x040fe200000418ff */
[----:B------:R-:W-:Y:S01]  /*6850*/  LOP3.LUT R153, R200, 0xff, RZ, 0xc0, !PT ;  /* 0x000000ffc8997812 */ /* 0x000fe200078ec0ff */
[----:B------:R-:W-:Y:S01]  /*6860*/  MUFU.EX2 R123, R123 ;  /* 0x0000007b007b7308 */ /* 0x000fe20000000800 */
[----:B------:R-:W-:Y:S01]  /*6870*/  LOP3.LUT R229, R180, UR7, R29, 0x96, !PT ;  /* 0x00000007b4e57c12 */ /* 0x000fe2000f8e961d */
[----:B------:R-:W-:Y:S01]  /*6880*/  FFMA.FTZ R29, R170, UR5, -R161 ;  /* 0x00000005aa1d7c23 */ /* 0x000fe200080108a1 */
[----:B------:R-:W-:Y:S01]  /*6890*/  HSET2.LE.AND R11, R11, R6, PT ;  /* 0x000000060b0b7233 */ /* 0x000fe20003803000 */
[----:B------:R-:W-:Y:S01]  /*68a0*/  FFMA.FTZ R104, R104, UR5, -R154 ;  /* 0x0000000568687c23 */ /* 0x000fe2000801089a */
[----:B---3--:R-:W-:Y:S01]  /*68b0*/  F2FP.BF16.F32.PACK_AB R172, R107, R110 ;  /* 0x0000006e6bac723e */ /* 0x008fe200000010ff */
[C---:B-1----:R-:W-:Y:S01]  /*68c0*/  HMMA.16816.F32.BF16 R196, R192.reuse, R20, RZ ;  /* 0x00000014c0c4723c */ /* 0x042fe200000418ff */
[----:B------:R-:W-:Y:S01]  /*68d0*/  PRMT R208, R153, 0x5410, R208 ;  /* 0x0000541099d07816 */ /* 0x000fe200000000d0 */
[----:B------:R-:W1:Y:S01]  /*68e0*/  MUFU.EX2 R116, R116 ;  /* 0x0000007400747308 */ /* 0x000e620000000800 */
[----:B------:R-:W-:Y:S01]  /*68f0*/  F2FP.BF16.F32.PACK_AB R170, R38, R106 ;  /* 0x0000006a26aa723e */ /* 0x000fe200000010ff */
[--C-:B------:R-:W-:Y:S01]  /*6900*/  FFMA.FTZ R105, R105, UR5, -R154.reuse ;  /* 0x0000000569697c23 */ /* 0x100fe2000801089a */
[----:B------:R-:W-:Y:S01]  /*6910*/  LOP3.LUT R212, R210, 0xffff, RZ, 0xc0, !PT ;  /* 0x0000ffffd2d47812 */ /* 0x000fe200078ec0ff */
[--C-:B------:R-:W-:Y:S01]  /*6920*/  FFMA.FTZ R94, R94, UR5, -R154.reuse ;  /* 0x000000055e5e7c23 */ /* 0x100fe2000801089a */
[----:B------:R-:W-:Y:S01]  /*6930*/  LOP3.LUT R9, R172, R9, RZ, 0xc0, !PT ;  /* 0x00000009ac097212 */ /* 0x000fe200078ec0ff */
[----:B------:R-:W-:Y:S01]  /*6940*/  HMMA.16816.F32.BF16 R200, R192, R218, RZ ;  /* 0x000000dac0c8723c */ /* 0x000fe200000418ff */
[----:B------:R-:W-:Y:S01]  /*6950*/  LOP3.LUT R11, R170, R11, RZ, 0xc0, !PT ;  /* 0x0000000baa0b7212 */ /* 0x000fe200078ec0ff */
[----:B------:R-:W-:Y:S01]  /*6960*/  MUFU.EX2 R128, R128 ;  /* 0x0000008000807308 */ /* 0x000fe20000000800 */
[C---:B------:R-:W-:Y:S01]  /*6970*/  LOP3.LUT R211, R210.reuse, 0xff, RZ, 0xc0, !PT ;  /* 0x000000ffd2d37812 */ /* 0x040fe200078ec0ff */
[----:B------:R-:W-:Y:S01]  /*6980*/  FFMA.FTZ R89, R89, UR5, -R154 ;  /* 0x0000000559597c23 */ /* 0x000fe2000801089a */
[----:B------:R-:W-:-:S02]  /*6990*/  PRMT R172, R210, 0x7632, R172 ;  /* 0x00007632d2ac7816 */ /* 0x000fc400000000ac */
[----:B------:R-:W-:Y:S01]  /*69a0*/  SHF.R.U32.HI R170, RZ, 0x18, R210 ;  /* 0x00000018ffaa7819 */ /* 0x000fe200000116d2 */
[----:B------:R-:W-:Y:S01]  /*69b0*/  HMMA.16816.F32.BF16 R192, R192, R22, RZ ;  /* 0x00000016c0c0723c */ /* 0x000fe200000418ff */
[----:B------:R-:W-:Y:S01]  /*69c0*/  SHF.R.U32.HI R210, RZ, 0x8, R212 ;  /* 0x00000008ffd27819 */ /* 0x000fe200000116d4 */
[----:B------:R2:W3:Y:S01]  /*69d0*/  MUFU.EX2 R153, R121 ;  /* 0x0000007900997308 */ /* 0x0004e20000000800 */
[----:B------:R-:W-:Y:S02]  /*69e0*/  LOP3.LUT R209, R209, 0xff00ff, RZ, 0xc0, !PT ;  /* 0x00ff00ffd1d17812 */ /* 0x000fe400078ec0ff */
[----:B------:R-:W-:Y:S02]  /*69f0*/  LOP3.LUT R172, R172, 0xff, RZ, 0xc0, !PT ;  /* 0x000000ffacac7812 */ /* 0x000fe400078ec0ff */
[----:B------:R-:W-:Y:S01]  /*6a00*/  PRMT R210, R211, 0x5410, R210 ;  /* 0x00005410d3d27816 */ /* 0x000fe200000000d2 */
[----:B----4-:R-:W-:Y:S01]  /*6a10*/  HMMA.16816.F32.BF16 R204, R8, R12, R204 ;  /* 0x0000000c08cc723c */ /* 0x010fe200000418cc */
[----:B------:R-:W-:Y:S01]  /*6a20*/  PRMT R170, R172, 0x5410, R170 ;  /* 0x00005410acaa7816 */ /* 0x000fe200000000aa */
[----:B------:R-:W-:Y:S01]  /*6a30*/  MUFU.EX2 R104, R104 ;  /* 0x0000006800687308 */ /* 0x000fe20000000800 */
[----:B------:R-:W-:-:S02]  /*6a40*/  HSET2.LE.AND R209, R209, R6, PT ;  /* 0x00000006d1d17233 */ /* 0x000fc40003803000 */
[----:B-1----:R-:W-:Y:S02]  /*6a50*/  F2FP.BF16.F32.PACK_AB R211, R116, R123 ;  /* 0x0000007b74d3723e */ /* 0x002fe400000010ff */
[--C-:B------:R-:W-:Y:S01]  /*6a60*/  HSET2.LE.AND R208, R208, R6.reuse, PT ;  /* 0x00000006d0d07233 */ /* 0x100fe20003803000 */
[C---:B------:R-:W-:Y:S01]  /*6a70*/  HMMA.16816.F32.BF16 R196, R8.reuse, R16, R196 ;  /* 0x0000001008c4723c */ /* 0x040fe200000418c4 */
[----:B------:R-:W-:Y:S01]  /*6a80*/  F2FP.BF16.F32.PACK_AB R172, R151, R149 ;  /* 0x0000009597ac723e */ /* 0x000fe200000010ff */
[----:B------:R-:W-:Y:S01]  /*6a90*/  MUFU.EX2 R67, R67 ;  /* 0x0000004300437308 */ /* 0x000fe20000000800 */
[----:B--2---:R-:W-:Y:S01]  /*6aa0*/  FFMA.FTZ R121, R108, UR5, -R154 ;  /* 0x000000056c797c23 */ /* 0x004fe2000801089a */
[--C-:B------:R-:W-:Y:S02]  /*6ab0*/  HSET2.LE.AND R108, R210, R6.reuse, PT ;  /* 0x00000006d26c7233 */ /* 0x100fe40003803000 */
[----:B------:R-:W-:Y:S02]  /*6ac0*/  F2FP.BF16.F32.PACK_AB R210, R131, R129 ;  /* 0x0000008183d2723e */ /* 0x000fe400000010ff */
[----:B------:R-:W-:Y:S01]  /*6ad0*/  LOP3.LUT R211, R211, R209, RZ, 0xc0, !PT ;  /* 0x000000d1d3d37212 */ /* 0x000fe200078ec0ff */
[----:B------:R-:W-:Y:S01]  /*6ae0*/  HMMA.16816.F32.BF16 R200, R8, R14, R200 ;  /* 0x0000000e08c8723c */ /* 0x000fe200000418c8 */
[----:B------:R-:W-:Y:S01]  /*6af0*/  HSET2.LE.AND R170, R170, R6, PT ;  /* 0x00000006aaaa7233 */ /* 0x000fe20003803000 */
[----:B------:R-:W1:Y:S01]  /*6b00*/  MUFU.EX2 R121, R121 ;  /* 0x0000007900797308 */ /* 0x000e620000000800 */
[----:B---3--:R-:W-:-:S02]  /*6b10*/  F2FP.BF16.F32.PACK_AB R209, R153, R128 ;  /* 0x0000008099d1723e */ /* 0x008fc400000010ff */
[----:B------:R-:W-:Y:S02]  /*6b20*/  LOP3.LUT R210, R210, R208, RZ, 0xc0, !PT ;  /* 0x000000d0d2d27212 */ /* 0x000fe400078ec0ff */
[----:B------:R-:W-:Y:S01]  /*6b30*/  LOP3.LUT R208, R172, R108, RZ, 0xc0, !PT ;  /* 0x0000006cacd07212 */ /* 0x000fe200078ec0ff */
[----:B------:R-:W-:Y:S01]  /*6b40*/  FFMA.FTZ R108, R100, UR5, -R154 ;  /* 0x00000005646c7c23 */ /* 0x000fe2000801089a */
[----:B------:R-:W-:Y:S01]  /*6b50*/  LOP3.LUT R209, R209, R170, RZ, 0xc0, !PT ;  /* 0x000000aad1d17212 */ /* 0x000fe200078ec0ff */
[----:B------:R-:W-:Y:S01]  /*6b60*/  HMMA.16816.F32.BF16 R192, R8, R18, R192 ;  /* 0x0000001208c0723c */ /* 0x000fe200000418c0 */
[C---:B------:R-:W-:Y:S01]  /*6b70*/  LOP3.LUT R172, R66.reuse, 0xffff, RZ, 0xc0, !PT ;  /* 0x0000ffff42ac7812 */ /* 0x040fe200078ec0ff */
[----:B------:R-:W-:Y:S01]  /*6b80*/  MUFU.EX2 R105, R105 ;  /* 0x0000006900697308 */ /* 0x000fe20000000800 */
[C---:B------:R-:W-:Y:S02]  /*6b90*/  PRMT R170, R66.reuse, 0x7632, R170 ;  /* 0x0000763242aa7816 */ /* 0x040fe400000000aa */
[----:B------:R-:W-:-:S02]  /*6ba0*/  LOP3.LUT R100, R66, 0xff, RZ, 0xc0, !PT ;  /* 0x000000ff42647812 */ /* 0x000fc400078ec0ff */
[----:B------:R-:W-:Y:S01]  /*6bb0*/  SHF.R.U32.HI R172, RZ, 0x8, R172 ;  /* 0x00000008ffac7819 */ /* 0x000fe200000116ac */
[C---:B------:R-:W-:Y:S01]  /*6bc0*/  HMMA.16816.F32.BF16 R212, R208.reuse, R20, RZ ;  /* 0x00000014d0d4723c */ /* 0x040fe200000418ff */
[----:B------:R-:W-:Y:S01]  /*6bd0*/  SHF.R.U32.HI R9, RZ, 0x18, R66 ;  /* 0x00000018ff097819 */ /* 0x000fe20000011642 */
[----:B------:R-:W2:Y:S01]  /*6be0*/  MUFU.EX2 R108, R108 ;  /* 0x0000006c006c7308 */ /* 0x000ea20000000800 */
[----:B------:R-:W-:Y:S01]  /*6bf0*/  LOP3.LUT R170, R170, 0xff, RZ, 0xc0, !PT ;  /* 0x000000ffaaaa7812 */ /* 0x000fe200078ec0ff */
[----:B------:R-:W-:Y:S01]  /*6c00*/  FFMA.FTZ R66, R102, UR5, -R161 ;  /* 0x0000000566427c23 */ /* 0x000fe200080108a1 */
[----:B------:R-:W-:Y:S02]  /*6c10*/  PRMT R8, R100, 0x5410, R172 ;  /* 0x0000541064087816 */ /* 0x000fe400000000ac */
[----:B------:R-:W-:Y:S01]  /*6c20*/  PRMT R9, R170, 0x5410, R9 ;  /* 0x00005410aa097816 */ /* 0x000fe20000000009 */
[----:B------:R-:W-:Y:S01]  /*6c30*/  HMMA.16816.F32.BF16 R220, R208, R216, RZ ;  /* 0x000000d8d0dc723c */ /* 0x000fe200000418ff */
[----:B------:R-:W-:Y:S01]  /*6c40*/  LOP3.LUT R185, R185, 0xff, RZ, 0xc0, !PT ;  /* 0x000000ffb9b97812 */ /* 0x000fe200078ec0ff */
[----:B------:R-:W-:Y:S01]  /*6c50*/  MUFU.EX2 R95, R95 ;  /* 0x0000005f005f7308 */ /* 0x000fe20000000800 */
[----:B------:R-:W-:-:S02]  /*6c60*/  HSET2.LE.AND R8, R8, R6, PT ;  /* 0x0000000608087233 */ /* 0x000fc40003803000 */
[--C-:B------:R-:W-:Y:S02]  /*6c70*/  HSET2.LE.AND R9, R9, R6.reuse, PT ;  /* 0x0000000609097233 */ /* 0x100fe40003803000 */
[----:B------:R-:W-:Y:S01]  /*6c80*/  F2FP.BF16.F32.PACK_AB R21, R103, R119 ;  /* 0x000000776715723e */ /* 0x000fe200000010ff */
[C---:B------:R-:W-:Y:S01]  /*6c90*/  HMMA.16816.F32.BF16 R216, R208.reuse, R218, RZ ;  /* 0x000000dad0d8723c */ /* 0x040fe200000418ff */
[----:B-1----:R-:W-:Y:S01]  /*6ca0*/  F2FP.BF16.F32.PACK_AB R20, R104, R121 ;  /* 0x000000796814723e */ /* 0x002fe200000010ff */
[----:B------:R-:W-:Y:S01]  /*6cb0*/  MUFU.EX2 R29, R29 ;  /* 0x0000001d001d7308 */ /* 0x000fe20000000800 */
[----:B------:R-:W-:Y:S02]  /*6cc0*/  PRMT R10, R185, 0x5410, R184 ;  /* 0x00005410b90a7816 */ /* 0x000fe400000000b8 */
[----:B------:R-:W-:Y:S01]  /*6cd0*/  LOP3.LUT R11, R173, 0xff00ff, RZ, 0xc0, !PT ;  /* 0x00ff00ffad0b7812 */ /* 0x000fe200078ec0ff */
[----:B------:R-:W-:Y:S01]  /*6ce0*/  IMAD.WIDE.U32 R172, R189, -0x2daee0ad, RZ ;  /* 0xd2511f53bdac7825 */ /* 0x000fe200078e00ff */
[----:B------:R-:W-:Y:S01]  /*6cf0*/  LOP3.LUT R8, R21, R8, RZ, 0xc0, !PT ;  /* 0x0000000815087212 */ /* 0x000fe200078ec0ff */
[----:B------:R-:W-:Y:S01]  /*6d00*/  HMMA.16816.F32.BF16 R208, R208, R22, RZ ;  /* 0x00000016d0d0723c */ /* 0x000fe200000418ff */
[----:B------:R-:W-:Y:S01]  /*6d10*/  LOP3.LUT R9, R20, R9, RZ, 0xc0, !PT ;  /* 0x0000000914097212 */ /* 0x000fe200078ec0ff */
[----:B------:R-:W-:Y:S01]  /*6d20*/  IMAD.WIDE.U32 R20, R229, -0x2daee0ad, RZ ;  /* 0xd2511f53e5147825 */ /* 0x000fe200078e00ff */
[--C-:B------:R-:W-:Y:S01]  /*6d30*/  HSET2.LE.AND R10, R10, R6.reuse, PT ;  /* 0x000000060a0a7233 */ /* 0x100fe20003803000 */
[----:B------:R-:W-:Y:S01]  /*6d40*/  MUFU.EX2 R66, R66 ;  /* 0x0000004200427308 */ /* 0x000fe20000000800 */
[----:B------:R-:W-:Y:S01]  /*6d50*/  HSET2.LE.AND R11, R11, R6, PT ;  /* 0x000000060b0b7233 */ /* 0x000fe20003803000 */
[----:B------:R-:W-:Y:S01]  /*6d60*/  IMAD.WIDE.U32 R22, R183, -0x326172a9, RZ ;  /* 0xcd9e8d57b7167825 */ /* 0x000fe200078e00ff */
[----:B------:R-:W-:-:S02]  /*6d70*/  F2FP.BF16.F32.PACK_AB R102, R67, R82 ;  /* 0x000000524366723e */ /* 0x000fc400000010ff */
[----:B--2---:R-:W-:Y:S01]  /*6d80*/  F2FP.BF16.F32.PACK_AB R100, R108, R105 ;  /* 0x000000696c64723e */ /* 0x004fe200000010ff */
[----:B------:R-:W-:Y:S01]  /*6d90*/  IMAD.MOV.U32 R189, RZ, RZ, R22 ;  /* 0x000000ffffbd7224 */ /* 0x000fe200078e0016 */
[----:B------:R-:W-:Y:S01]  /*6da0*/  LOP3.LUT R20, R20, UR22, R173, 0x96, !PT ;  /* 0x0000001614147c12 */ /* 0x000fe2000f8e96ad */
[----:B------:R-:W-:Y:S01]  /*6db0*/  MUFU.EX2 R31, R31 ;  /* 0x0000001f001f7308 */ /* 0x000fe20000000800 */
[----:B------:R-:W-:Y:S01]  /*6dc0*/  LOP3.LUT R10, R102, R10, RZ, 0xc0, !PT ;  /* 0x0000000a660a7212 */ /* 0x000fe200078ec0ff */
[--C-:B------:R-:W-:Y:S01]  /*6dd0*/  FFMA.FTZ R102, R92, UR5, -R160.reuse ;  /* 0x000000055c667c23 */ /* 0x100fe200080108a0 */
[----:B------:R-:W-:Y:S01]  /*6de0*/  LOP3.LUT R11, R100, R11, RZ, 0xc0, !PT ;  /* 0x0000000b640b7212 */ /* 0x000fe200078ec0ff */
[----:B------:R-:W-:Y:S01]  /*6df0*/  FFMA.FTZ R92, R101, UR5, -R160 ;  /* 0x00000005655c7c23 */ /* 0x000fe200080108a0 */
[----:B------:R-:W-:Y:S01]  /*6e00*/  LOP3.LUT R184, R236, UR23, R21, 0x96, !PT ;  /* 0x00000017ecb87c12 */ /* 0x000fe2000f8e9615 */
[----:B------:R-:W-:Y:S01]  /*6e10*/  IMAD.WIDE.U32 R20, R20, -0x326172a9, RZ ;  /* 0xcd9e8d5714147825 */ /* 0x000fe200078e00ff */
[----:B------:R-:W-:Y:S01]  /*6e20*/  LOP3.LUT R170, R240, UR12, R23, 0x96, !PT ;  /* 0x0000000cf0aa7c12 */ /* 0x000fe2000f8e9617 */
[----:B------:R1:W-:Y:S02]  /*6e30*/  MUFU.EX2 R100, R94 ;  /* 0x0000005e00647308 */ /* 0x0003e40000000800 */
[----:B------:R-:W-:Y:S01]  /*6e40*/  FFMA.FTZ R101, R91, UR5, -R155 ;  /* 0x000000055b657c23 */ /* 0x000fe2000801089b */
[----:B------:R-:W-:Y:S01]  /*6e50*/  HMMA.16816.F32.BF16 R212, R8, R16, R212 ;  /* 0x0000001008d4723c */ /* 0x000fe200000418d4 */
[----:B------:R-:W-:-:S02]  /*6e60*/  IMAD.MOV.U32 R16, RZ, RZ, R20 ;  /* 0x000000ffff107224 */ /* 0x000fc400078e0014 */
[--C-:B------:R-:W-:Y:S01]  /*6e70*/  FFMA.FTZ R91, R93, UR5, -R155.reuse ;  /* 0x000000055d5b7c23 */ /* 0x100fe2000801089b */
[----:B------:R-:W-:Y:S01]  /*6e80*/  PRMT R173, R20, 0x7773, RZ ;  /* 0x0000777314ad7816 */ /* 0x000fe200000000ff */
[----:B------:R-:W-:Y:S01]  /*6e90*/  IMAD.WIDE.U32 R184, R184, -0x326172a9, RZ ;  /* 0xcd9e8d57b8b87825 */ /* 0x000fe200078e00ff */
[C---:B------:R-:W-:Y:S01]  /*6ea0*/  PRMT R17, R20.reuse, 0x7772, RZ ;  /* 0x0000777214117816 */ /* 0x040fe200000000ff */
[----:B------:R-:W2:Y:S01]  /*6eb0*/  MUFU.EX2 R102, R102 ;  /* 0x0000006600667308 */ /* 0x000ea20000000800 */
[----:B------:R-:W-:Y:S01]  /*6ec0*/  PRMT R226, R20, 0x7771, RZ ;  /* 0x0000777114e27816 */ /* 0x000fe200000000ff */
[C---:B------:R-:W-:Y:S01]  /*6ed0*/  HMMA.16816.F32.BF16 R216, R8.reuse, R14, R216 ;  /* 0x0000000e08d8723c */ /* 0x040fe200000418d8 */
[----:B------:R-:W-:Y:S01]  /*6ee0*/  LOP3.LUT R15, R170, 0xffff, RZ, 0xc0, !PT ;  /* 0x0000ffffaa0f7812 */ /* 0x000fe200078ec0ff */
[--C-:B------:R-:W-:Y:S01]  /*6ef0*/  FFMA.FTZ R93, R88, UR5, -R154.reuse ;  /* 0x00000005585d7c23 */ /* 0x100fe2000801089a */
[----:B------:R-:W-:Y:S01]  /*6f00*/  LOP3.LUT R14, R16, 0xff, RZ, 0xc0, !PT ;  /* 0x000000ff100e7812 */ /* 0x000fe200078ec0ff */
[----:B------:R-:W-:Y:S01]  /*6f10*/  FFMA.FTZ R88, R84, UR5, -R154 ;  /* 0x0000000554587c23 */ /* 0x000fe2000801089a */
[----:B------:R-:W-:Y:S01]  /*6f20*/  LOP3.LUT R20, R170, 0xff, RZ, 0xc0, !PT ;  /* 0x000000ffaa147812 */ /* 0x000fe200078ec0ff */
[----:B------:R-:W-:Y:S01]  /*6f30*/  MUFU.EX2 R101, R101 ;  /* 0x0000006500657308 */ /* 0x000fe20000000800 */
[--C-:B-1----:R-:W-:Y:S01]  /*6f40*/  FFMA.FTZ R94, R97, UR5, -R160.reuse ;  /* 0x00000005615e7c23 */ /* 0x102fe200080108a0 */
[--C-:B------:R-:W-:Y:S01]  /*6f50*/  FFMA.FTZ R97, R90, UR5, -R155.reuse ;  /* 0x000000055a617c23 */ /* 0x100fe2000801089b */
[----:B------:R-:W-:Y:S01]  /*6f60*/  FFMA.FTZ R90, R85, UR5, -R155 ;  /* 0x00000005555a7c23 */ /* 0x000fe2000801089b */
[----:B------:R-:W-:Y:S01]  /*6f70*/  SHF.R.U32.HI R16, RZ, 0x8, R15 ;  /* 0x00000008ff107819 */ /* 0x000fe2000001160f */
[----:B------:R-:W-:Y:S01]  /*6f80*/  HMMA.16816.F32.BF16 R220, R8, R12, R220 ;  /* 0x0000000c08dc723c */ /* 0x000fe200000418dc */
[----:B------:R-:W-:Y:S01]  /*6f90*/  PRMT R13, R22, 0x7773, RZ ;  /* 0x00007773160d7816 */ /* 0x000fe200000000ff */
[----:B------:R-:W-:Y:S01]  /*6fa0*/  FFMA.FTZ R85, R98, UR5, -R160 ;  /* 0x0000000562557c23 */ /* 0x000fe200080108a0 */
[----:B------:R-:W1:Y:S01]  /*6fb0*/  MUFU.EX2 R97, R97 ;  /* 0x0000006100617308 */ /* 0x000e620000000800 */
[----:B------:R-:W-:-:S02]  /*6fc0*/  PRMT R16, R20, 0x5410, R16 ;  /* 0x0000541014107816 */ /* 0x000fc40000000010 */
[----:B------:R-:W-:Y:S02]  /*6fd0*/  PRMT R12, R22, 0x7772, RZ ;  /* 0x00007772160c7816 */ /* 0x000fe400000000ff */
[----:B------:R-:W-:Y:S01]  /*6fe0*/  HMMA.16816.F32.BF16 R208, R8, R18, R208 ;  /* 0x0000001208d0723c */ /* 0x000fe200000418d0 */
[----:B------:R-:W-:Y:S02]  /*6ff0*/  PRMT R8, R170, 0x7632, R8 ;  /* 0x00007632aa087816 */ /* 0x000fe40000000008 */
[----:B------:R-:W-:Y:S01]  /*7000*/  MUFU.EX2 R91, R91 ;  /* 0x0000005b005b7308 */ /* 0x000fe20000000800 */
[----:B------:R-:W-:Y:S02]  /*7010*/  SHF.R.U32.HI R170, RZ, 0x18, R170 ;  /* 0x00000018ffaa7819 */ /* 0x000fe400000116aa */
[----:B------:R-:W-:Y:S02]  /*7020*/  LOP3.LUT R8, R8, 0xff, RZ, 0xc0, !PT ;  /* 0x000000ff08087812 */ /* 0x000fe400078ec0ff */
[----:B------:R-:W-:-:S02]  /*7030*/  PRMT R173, R17, 0x5410, R173 ;  /* 0x0000541011ad7816 */ /* 0x000fc400000000ad */
[----:B------:R-:W-:Y:S01]  /*7040*/  HSET2.LE.AND R16, R16, R6, PT ;  /* 0x0000000610107233 */ /* 0x000fe20003803000 */
[----:B------:R-:W3:Y:S01]  /*7050*/  MUFU.EX2 R90, R90 ;  /* 0x0000005a005a7308 */ /* 0x000ee20000000800 */
[----:B------:R-:W-:Y:S02]  /*7060*/  PRMT R17, R12, 0x5410, R13 ;  /* 0x000054100c117816 */ /* 0x000fe4000000000d */
[----:B------:R-:W-:Y:S02]  /*7070*/  PRMT R226, R14, 0x5410, R226 ;  /* 0x000054100ee27816 */ /* 0x000fe400000000e2 */
[----:B--2---:R-:W-:Y:S01]  /*7080*/  F2FP.BF16.F32.PACK_AB R9, R102, R95 ;  /* 0x0000005f6609723e */ /* 0x004fe200000010ff */
[----:B------:R-:W2:Y:S01]  /*7090*/  LDSM.16.MT88.4 R12, [R227+0x4800] ;  /* 0x00480000e30c783b */ /* 0x000ea20000004200 */
[----:B------:R-:W-:Y:S01]  /*70a0*/  PRMT R8, R8, 0x5410, R170 ;  /* 0x0000541008087816 */ /* 0x000fe200000000aa */
[----:B------:R-:W-:Y:S01]  /*70b0*/  MUFU.EX2 R92, R92 ;  /* 0x0000005c005c7308 */ /* 0x000fe20000000800 */
[----:B------:R-:W-:-:S02]  /*70c0*/  LOP3.LUT R16, R9, R16, RZ, 0xc0, !PT ;  /* 0x0000001009107212 */ /* 0x000fc400078ec0ff */
[----:B------:R-:W-:Y:S02]  /*70d0*/  LOP3.LUT R19, R17, 0xff00ff, RZ, 0xc0, !PT ;  /* 0x00ff00ff11137812 */ /* 0x000fe400078ec0ff */
[----:B------:R-:W-:Y:S02]  /*70e0*/  HSET2.LE.AND R9, R8, R6, PT ;  /* 0x0000000608097233 */ /* 0x000fe40003803000 */
[----:B------:R-:W-:Y:S01]  /*70f0*/  PRMT R183, R22, 0x7771, RZ ;  /* 0x0000777116b77816 */ /* 0x000fe200000000ff */
[----:B------:R-:W4:Y:S01]  /*7100*/  MUFU.EX2 R94, R94 ;  /* 0x0000005e005e7308 */ /* 0x000f220000000800 */
[----:B------:R-:W-:Y:S02]  /*7110*/  LOP3.LUT R184, R184, UR12, R21, 0x96, !PT ;  /* 0x0000000cb8b87c12 */ /* 0x000fe4000f8e9615 */
[----:B-1----:R-:W-:Y:S01]  /*7120*/  F2FP.BF16.F32.PACK_AB R10, R101, R97 ;  /* 0x00000061650a723e */ /* 0x002fe200000010ff */
[----:B------:R-:W1:Y:S01]  /*7130*/  LDSM.16.MT88.4 R20, [R7+0x4800] ;  /* 0x004800000714783b */ /* 0x000e620000004200 */
[----:B------:R-:W-:-:S02]  /*7140*/  LOP3.LUT R189, R189, 0xff, RZ, 0xc0, !PT ;  /* 0x000000ffbdbd7812 */ /* 0x000fc400078ec0ff */
[----:B------:R-:W-:Y:S01]  /*7150*/  LOP3.LUT R17, R10, R9, RZ, 0xc0, !PT ;  /* 0x000000090a117212 */ /* 0x000fe200078ec0ff */
[----:B------:R-:W-:Y:S01]  /*7160*/  MUFU.EX2 R28, R28 ;  /* 0x0000001c001c7308 */ /* 0x000fe20000000800 */
[----:B------:R-:W-:Y:S02]  /*7170*/  HSET2.LE.AND R19, R19, R6, PT ;  /* 0x0000000613137233 */ /* 0x000fe40003803000 */
[----:B---3--:R-:W-:Y:S02]  /*7180*/  F2FP.BF16.F32.PACK_AB R9, R90, R91 ;  /* 0x0000005b5a09723e */ /* 0x008fe400000010ff */
[----:B------:R-:W-:Y:S02]  /*7190*/  PRMT R183, R189, 0x5410, R183 ;  /* 0x00005410bdb77816 */ /* 0x000fe400000000b7 */
[----:B------:R-:W-:Y:S01]  /*71a0*/  LOP3.LUT R8, R184, 0xffff, RZ, 0xc0, !PT ;  /* 0x0000ffffb8087812 */ /* 0x000fe200078ec0ff */
[----:B------:R-:W-:Y:S01]  /*71b0*/  MUFU.EX2 R93, R93 ;  /* 0x0000005d005d7308 */ /* 0x000fe20000000800 */
[----:B------:R-:W-:-:S02]  /*71c0*/  LOP3.LUT R19, R9, R19, RZ, 0xc0, !PT ;  /* 0x0000001309137212 */ /* 0x000fc400078ec0ff */
[C---:B------:R-:W-:Y:S02]  /*71d0*/  PRMT R9, R184.reuse, 0x7632, R9 ;  /* 0x00007632b8097816 */ /* 0x040fe40000000009 */
[----:B------:R-:W-:Y:S02]  /*71e0*/  SHF.R.U32.HI R8, RZ, 0x8, R8 ;  /* 0x00000008ff087819 */ /* 0x000fe40000011608 */
[----:B------:R-:W-:Y:S01]  /*71f0*/  HSET2.LE.AND R18, R183, R6, PT ;  /* 0x00000006b7127233 */ /* 0x000fe20003803000 */
[----:B------:R-:W-:Y:S01]  /*7200*/  MUFU.EX2 R89, R89 ;  /* 0x0000005900597308 */ /* 0x000fe20000000800 */
[----:B------:R-:W-:Y:S02]  /*7210*/  LOP3.LUT R10, R184, 0xff, RZ, 0xc0, !PT ;  /* 0x000000ffb80a7812 */ /* 0x000fe400078ec0ff */
[----:B----4-:R-:W-:Y:S02]  /*7220*/  F2FP.BF16.F32.PACK_AB R11, R94, R92 ;  /* 0x0000005c5e0b723e */ /* 0x010fe400000010ff */
[----:B------:R-:W-:-:S02]  /*7230*/  SHF.R.U32.HI R184, RZ, 0x18, R184 ;  /* 0x00000018ffb87819 */ /* 0x000fc400000116b8 */
[----:B------:R-:W-:Y:S01]  /*7240*/  LOP3.LUT R9, R9, 0xff, RZ, 0xc0, !PT ;  /* 0x000000ff09097812 */ /* 0x000fe200078ec0ff */
[----:B------:R-:W3:Y:S01]  /*7250*/  MUFU.EX2 R88, R88 ;  /* 0x0000005800587308 */ /* 0x000ee20000000800 */
[----:B------:R-:W-:Y:S02]  /*7260*/  PRMT R8, R10, 0x5410, R8 ;  /* 0x000054100a087816 */ /* 0x000fe40000000008 */
[----:B------:R-:W-:Y:S02]  /*7270*/  LOP3.LUT R18, R11, R18, RZ, 0xc0, !PT ;  /* 0x000000120b127212 */ /* 0x000fe400078ec0ff */
[----:B------:R-:W-:Y:S02]  /*7280*/  HSET2.LE.AND R10, R226, R6, PT ;  /* 0x00000006e20a7233 */ /* 0x000fe40003803000 */
[----:B------:R-:W-:Y:S01]  /*7290*/  F2FP.BF16.F32.PACK_AB R84, R66, R29 ;  /* 0x0000001d4254723e */ /* 0x000fe200000010ff */
[----:B------:R-:W-:Y:S01]  /*72a0*/  MUFU.EX2 R85, R85 ;  /* 0x0000005500557308 */ /* 0x000fe20000000800 */
[----:B------:R-:W-:Y:S01]  /*72b0*/  LOP3.LUT R11, R173, 0xff00ff, RZ, 0xc0, !PT ;  /* 0x00ff00ffad0b7812 */ /* 0x000fe200078ec0ff */
[----:B--2---:R-:W-:Y:S01]  /*72c0*/  HMMA.16816.F32.BF16 R204, R16, R12, R204 ;  /* 0x0000000c10cc723c */ /* 0x004fe200000418cc */
[----:B------:R-:W-:-:S02]  /*72d0*/  PRMT R9, R9, 0x5410, R184 ;  /* 0x0000541009097816 */ /* 0x000fc400000000b8 */
[----:B------:R-:W-:Y:S01]  /*72e0*/  LOP3.LUT R10, R84, R10, RZ, 0xc0, !PT ;  /* 0x0000000a540a7212 */ /* 0x000fe200078ec0ff */
[----:B------:R-:W-:Y:S01]  /*72f0*/  FFMA.FTZ R84, R86, UR5, -R160 ;  /* 0x0000000556547c23 */ /* 0x000fe200080108a0 */
[--C-:B------:R-:W-:Y:S01]  /*7300*/  HSET2.LE.AND R11, R11, R6.reuse, PT ;  /* 0x000000060b0b7233 */ /* 0x100fe20003803000 */
[----:B------:R-:W-:Y:S01]  /*7310*/  MUFU.EX2 R79, R79 ;  /* 0x0000004f004f7308 */ /* 0x000fe20000000800 */
[--C-:B------:R-:W-:Y:S01]  /*7320*/  HSET2.LE.AND R8, R8, R6.reuse, PT ;  /* 0x0000000608087233 */ /* 0x100fe20003803000 */
[C---:B------:R-:W-:Y:S01]  /*7330*/  HMMA.16816.F32.BF16 R200, R16.reuse, R14, R200 ;  /* 0x0000000e10c8723c */ /* 0x040fe200000418c8 */
[----:B------:R-:W-:Y:S02]  /*7340*/  HSET2.LE.AND R9, R9, R6, PT ;  /* 0x0000000609097233 */ /* 0x000fe40003803000 */
[----:B---3--:R-:W-:Y:S02]  /*7350*/  F2FP.BF16.F32.PACK_AB R98, R88, R89 ;  /* 0x000000595862723e */ /* 0x008fe400000010ff */
[----:B------:R-:W-:Y:S01]  /*7360*/  F2FP.BF16.F32.PACK_AB R86, R28, R31 ;  /* 0x0000001f1c56723e */ /* 0x000fe200000010ff */
[----:B------:R-:W-:Y:S01]  /*7370*/  MUFU.EX2 R87, R87 ;  /* 0x0000005700577308 */ /* 0x000fe20000000800 */
[----:B------:R-:W-:Y:S01]  /*7380*/  F2FP.BF16.F32.PACK_AB R170, R93, R100 ;  /* 0x000000645daa723e */ /* 0x000fe200000010ff */
[----:B-1----:R-:W-:Y:S01]  /*7390*/  HMMA.16816.F32.BF16 R196, R16, R20, R196 ;  /* 0x0000001410c4723c */ /* 0x002fe200000418c4 */
[----:B------:R-:W-:-:S02]  /*73a0*/  LOP3.LUT R238, R238, UR13, R241, 0x96, !PT ;  /* 0x0000000deeee7c12 */ /* 0x000fc4000f8e96f1 */
[----:B------:R-:W-:Y:S02]  /*73b0*/  LOP3.LUT R11, R98, R11, RZ, 0xc0, !PT ;  /* 0x0000000b620b7212 */ /* 0x000fe400078ec0ff */
[----:B------:R-:W-:Y:S01]  /*73c0*/  LOP3.LUT R8, R86, R8, RZ, 0xc0, !PT ;  /* 0x0000000856087212 */ /* 0x000fe200078ec0ff */
[----:B------:R-:W-:Y:S01]  /*73d0*/  IMAD.WIDE.U32 R238, R238, -0x2daee0ad, RZ ;  /* 0xd2511f53eeee7825 */ /* 0x000fe200078e00ff */
[----:B------:R-:W-:Y:S01]  /*73e0*/  LOP3.LUT R9, R170, R9, RZ, 0xc0, !PT ;  /* 0x00000009aa097212 */ /* 0x000fe200078ec0ff */
[----:B------:R-:W-:Y:S01]  /*73f0*/  HMMA.16816.F32.BF16 R192, R16, R22, R192 ;  /* 0x0000001610c0723c */ /* 0x000fe200000418c0 */
[--C-:B------:R-:W-:Y:S01]  /*7400*/  LOP3.LUT R176, R166, UR16, R187.reuse, 0x96, !PT ;  /* 0x00000010a6b07c12 */ /* 0x100fe2000f8e96bb */
[----:B------:R-:W-:Y:S01]  /*7410*/  FFMA.FTZ R86, R96, UR5, -R160 ;  /* 0x0000000560567c23 */ /* 0x000fe200080108a0 */
[----:B------:R-:W-:Y:S01]  /*7420*/  LOP3.LUT R187, R164, UR16, R187, 0x96, !PT ;  /* 0x00000010a4bb7c12 */ /* 0x000fe2000f8e96bb */
[----:B------:R-:W-:Y:S01]  /*7430*/  FFMA.FTZ R96, R77, UR5, -R155 ;  /* 0x000000054d607c23 */ /* 0x000fe2000801089b */
[----:B------:R-:W-:Y:S01]  /*7440*/  LOP3.LUT R162, R186, UR15, R181, 0x96, !PT ;  /* 0x0000000fbaa27c12 */ /* 0x000fe2000f8e96b5 */
[----:B------:R-:W-:Y:S01]  /*7450*/  FFMA.FTZ R77, R80, UR5, -R155 ;  /* 0x00000005504d7c23 */ /* 0x000fe2000801089b */
[----:B------:R-:W-:Y:S01]  /*7460*/  LOP3.LUT R186, R186, UR15, R175, 0x96, !PT ;  /* 0x0000000fbaba7c12 */ /* 0x000fe2000f8e96af */
[----:B------:R-:W-:Y:S01]  /*7470*/  HMMA.16816.F32.BF16 R220, R8, R12, R220 ;  /* 0x0000000c08dc723c */ /* 0x000fe200000418dc */
[----:B------:R-:W-:Y:S01]  /*7480*/  LOP3.LUT R182, R182, UR17, R239, 0x96, !PT ;  /* 0x00000011b6b67c12 */ /* 0x000fe2000f8e96ef */
[----:B------:R-:W-:Y:S01]  /*7490*/  IMAD.WIDE.U32 R236, R187, -0x2daee0ad, RZ ;  /* 0xd2511f53bbec7825 */ /* 0x000fe200078e00ff */
[----:B------:R-:W-:-:S03]  /*74a0*/  PRMT R16, R238, 0x7773, RZ ;  /* 0x00007773ee107816 */ /* 0x000fc600000000ff */
[----:B------:R-:W-:Y:S01]  /*74b0*/  FFMA.FTZ R80, R81, UR5, -R155 ;  /* 0x0000000551507c23 */ /* 0x000fe2000801089b */
[----:B------:R-:W-:Y:S01]  /*74c0*/  LOP3.LUT R183, R182, 0xffff, RZ, 0xc0, !PT ;  /* 0x0000ffffb6b77812 */ /* 0x000fe200078ec0ff */
[----:B------:R-:W-:Y:S01]  /*74d0*/  IMAD.MOV.U32 R13, RZ, RZ, R238 ;  /* 0x000000ffff0d7224 */ /* 0x000fe200078e00ee */
[----:B------:R-:W-:Y:S01]  /*74e0*/  LOP3.LUT R170, R230, UR26, R237, 0x96, !PT ;  /* 0x0000001ae6aa7c12 */ /* 0x000fe2000f8e96ed */
[----:B------:R-:W-:Y:S01]  /*74f0*/  IMAD.WIDE.U32 R186, R186, -0x2daee0ad, RZ ;  /* 0xd2511f53baba7825 */ /* 0x000fe200078e00ff */
[----:B------:R-:W-:Y:S01]  /*7500*/  HMMA.16816.F32.BF16 R216, R8, R14, R216 ;  /* 0x0000000e08d8723c */ /* 0x000fe200000418d8 */
[----:B------:R-:W-:Y:S01]  /*7510*/  PRMT R12, R238, 0x7771, RZ ;  /* 0x00007771ee0c7816 */ /* 0x000fe200000000ff */
[----:B------:R-:W-:Y:S01]  /*7520*/  MUFU.EX2 R86, R86 ;  /* 0x0000005600567308 */ /* 0x000fe20000000800 */
[----:B------:R-:W-:Y:S02]  /*7530*/  LOP3.LUT R14, R13, 0xff, RZ, 0xc0, !PT ;  /* 0x000000ff0d0e7812 */ /* 0x000fe400078ec0ff */
[----:B------:R-:W-:-:S02]  /*7540*/  LOP3.LUT R13, R182, 0xff, RZ, 0xc0, !PT ;  /* 0x000000ffb60d7812 */ /* 0x000fc400078ec0ff */
[----:B------:R-:W-:Y:S01]  /*7550*/  PRMT R173, R238, 0x7772, RZ ;  /* 0x00007772eead7816 */ /* 0x000fe200000000ff */
[C---:B------:R-:W-:Y:S01]  /*7560*/  HMMA.16816.F32.BF16 R212, R8.reuse, R20, R212 ;  /* 0x0000001408d4723c */ /* 0x040fe200000418d4 */
[----:B------:R-:W-:Y:S01]  /*7570*/  SHF.R.U32.HI R183, RZ, 0x8, R183 ;  /* 0x00000008ffb77819 */ /* 0x000fe200000116b7 */
[----:B------:R-:W1:Y:S01]  /*7580*/  MUFU.EX2 R96, R96 ;  /* 0x0000006000607308 */ /* 0x000e620000000800 */
[----:B------:R-:W-:Y:S01]  /*7590*/  LOP3.LUT R98, R236, UR25, R187, 0x96, !PT ;  /* 0x00000019ec627c12 */ /* 0x000fe2000f8e96bb */
[----:B------:R-:W-:Y:S01]  /*75a0*/  IMAD.WIDE.U32 R236, R170, -0x326172a9, RZ ;  /* 0xcd9e8d57aaec7825 */ /* 0x000fe200078e00ff */
[----:B------:R-:W-:Y:S02]  /*75b0*/  PRMT R173, R173, 0x5410, R16 ;  /* 0x00005410adad7816 */ /* 0x000fe40000000010 */
[----:B------:R-:W-:Y:S01]  /*75c0*/  PRMT R170, R14, 0x5410, R12 ;  /* 0x000054100eaa7816 */ /* 0x000fe2000000000c */
[----:B------:R-:W2:Y:S01]  /*75d0*/  LDSM.16.MT88.4 R16, [R227+0x4c00] ;  /* 0x004c0000e310783b */ /* 0x000ea20000004200 */
[----:B------:R-:W-:Y:S01]  /*75e0*/  PRMT R183, R13, 0x5410, R183 ;  /* 0x000054100db77816 */ /* 0x000fe200000000b7 */
[----:B------:R-:W-:Y:S01]  /*75f0*/  MUFU.EX2 R77, R77 ;  /* 0x0000004d004d7308 */ /* 0x000fe20000000800 */
[----:B------:R-:W-:Y:S01]  /*7600*/  PRMT R81, R182, 0x7632, R81 ;  /* 0x00007632b6517816 */ /* 0x000fe20000000051 */
[----:B------:R-:W3:Y:S01]  /*7610*/  LDSM.16.MT88.4 R12, [R7+0x4c00] ;  /* 0x004c0000070c783b */ /* 0x000ee20000004200 */
[----:B------:R-:W-:Y:S01]  /*7620*/  LOP3.LUT R184, R188, UR13, R185, 0x96, !PT ;  /* 0x0000000dbcb87c12 */ /* 0x000fe2000f8e96b9 */
[----:B------:R-:W-:Y:S01]  /*7630*/  IMAD.U32 R20, RZ, RZ, UR27 ;  /* 0x0000001bff147e24 */ /* 0x000fe2000f8e00ff */
[----:B------:R-:W-:Y:S01]  /*7640*/  LOP3.LUT R188, R174, UR7, R237, 0x96, !PT ;  /* 0x00000007aebc7c12 */ /* 0x000fe2000f8e96ed */
[----:B------:R-:W-:Y:S01]  /*7650*/  IMAD.WIDE.U32 R238, R98, -0x326172a9, RZ ;  /* 0xcd9e8d5762ee7825 */ /* 0x000fe200078e00ff */
[----:B------:R-:W-:Y:S01]  /*7660*/  SHF.R.U32.HI R21, RZ, 0x18, R182 ;  /* 0x00000018ff157819 */ /* 0x000fe200000116b6 */
[----:B------:R-:W4:Y:S01]  /*7670*/  MUFU.EX2 R80, R80 ;  /* 0x0000005000507308 */ /* 0x000f220000000800 */
[----:B------:R-:W-:Y:S01]  /*7680*/  LOP3.LUT R81, R81, 0xff, RZ, 0xc0, !PT ;  /* 0x000000ff51517812 */ /* 0x000fe200078ec0ff */
[----:B------:R-:W-:Y:S01]  /*7690*/  IMAD.WIDE.U32 R188, R188, -0x2daee0ad, RZ ;  /* 0xd2511f53bcbc7825 */ /* 0x000fe200078e00ff */
[----:B------:R-:W-:Y:S01]  /*76a0*/  LOP3.LUT R20, R20, UR21, R235, 0x96, !PT ;  /* 0x0000001514147c12 */ /* 0x000fe2000f8e96eb */
[----:B------:R-:W-:Y:S01]  /*76b0*/  HMMA.16816.F32.BF16 R208, R8, R22, R208 ;  /* 0x0000001608d0723c */ /* 0x000fe200000418d0 */
[----:B------:R-:W-:Y:S01]  /*76c0*/  LOP3.LUT R173, R173, 0xff00ff, RZ, 0xc0, !PT ;  /* 0x00ff00ffadad7812 */ /* 0x000fe200078ec0ff */
[----:B------:R-:W-:Y:S01]  /*76d0*/  IMAD.WIDE.U32 R184, R184, -0x2daee0ad, RZ ;  /* 0xd2511f53b8b87825 */ /* 0x000fe200078e00ff */
[----:B------:R-:W-:Y:S01]  /*76e0*/  PRMT R21, R81, 0x5410, R21 ;  /* 0x0000541051157816 */ /* 0x000fe20000000015 */
[----:B------:R-:W2:Y:S01]  /*76f0*/  MUFU.EX2 R84, R84 ;  /* 0x0000005400547308 */ /* 0x000ea20000000800 */
[----:B------:R-:W-:Y:S01]  /*7700*/  LOP3.LUT R182, R186, UR23, R189, 0x96, !PT ;  /* 0x00000017bab67c12 */ /* 0x000fe2000f8e96bd */
[----:B------:R-:W-:Y:S01]  /*7710*/  IMAD.WIDE.U32 R186, R20, -0x326172a9, RZ ;  /* 0xcd9e8d5714ba7825 */ /* 0x000fe200078e00ff */
[----:B------:R-:W-:-:S03]  /*7720*/  HSET2.LE.AND R10, R170, R6, PT ;  /* 0x00000006aa0a7233 */ /* 0x000fc60003803000 */
[--C-:B------:R-:W-:Y:S01]  /*7730*/  FFMA.FTZ R81, R78, UR5, -R161.reuse ;  /* 0x000000054e517c23 */ /* 0x100fe200080108a1 */
[--C-:B------:R-:W-:Y:S01]  /*7740*/  HSET2.LE.AND R11, R173, R6.reuse, PT ;  /* 0x00000006ad0b7233 */ /* 0x100fe20003803000 */
[----:B------:R-:W-:Y:S01]  /*7750*/  IMAD.MOV.U32 R173, RZ, RZ, R184 ;  /* 0x000000ffffad7224 */ /* 0x000fe200078e00b8 */
[----:B------:R-:W-:Y:S01]  /*7760*/  HSET2.LE.AND R9, R21, R6, PT ;  /* 0x0000000615097233 */ /* 0x000fe20003803000 */
[----:B------:R-:W-:Y:S01]  /*7770*/  FFMA.FTZ R170, R68, UR5, -R161 ;  /* 0x0000000544aa7c23 */ /* 0x000fe200080108a1 */
[----:B-1----:R-:W-:Y:S02]  /*7780*/  F2FP.BF16.F32.PACK_AB R22, R79, R96 ;  /* 0x000000604f16723e */ /* 0x002fe400000010ff */
[----:B------:R-:W-:Y:S02]  /*7790*/  F2FP.BF16.F32.PACK_AB R21, R86, R85 ;  /* 0x000000555615723e */ /* 0x000fe400000010ff */
[----:B----4-:R-:W-:Y:S01]  /*77a0*/  F2FP.BF16.F32.PACK_AB R20, R80, R77 ;  /* 0x0000004d5014723e */ /* 0x010fe200000010ff */
[----:B------:R-:W-:Y:S01]  /*77b0*/  MUFU.EX2 R170, R170 ;  /* 0x000000aa00aa7308 */ /* 0x000fe20000000800 */
[----:B------:R-:W-:-:S02]  /*77c0*/  LOP3.LUT R236, R236, UR14, R239, 0x96, !PT ;  /* 0x0000000eecec7c12 */ /* 0x000fc4000f8e96ef */
[----:B------:R-:W-:Y:S02]  /*77d0*/  LOP3.LUT R9, R22, R9, RZ, 0xc0, !PT ;  /* 0x0000000916097212 */ /* 0x000fe400078ec0ff */
[----:B------:R-:W-:Y:S02]  /*77e0*/  LOP3.LUT R10, R21, R10, RZ, 0xc0, !PT ;  /* 0x0000000a150a7212 */ /* 0x000fe400078ec0ff */
[----:B------:R-:W-:Y:S02]  /*77f0*/  LOP3.LUT R11, R20, R11, RZ, 0xc0, !PT ;  /* 0x0000000b140b7212 */ /* 0x000fe400078ec0ff */
[----:B------:R-:W-:Y:S01]  /*7800*/  HSET2.LE.AND R8, R183, R6, PT ;  /* 0x00000006b7087233 */ /* 0x000fe20003803000 */
[----:B------:R-:W-:Y:S01]  /*7810*/  IMAD.WIDE.U32 R182, R182, -0x326172a9, RZ ;  /* 0xcd9e8d57b6b67825 */ /* 0x000fe200078e00ff */
[--C-:B------:R-:W-:Y:S02]  /*7820*/  LOP3.LUT R22, R166, UR16, R187.reuse, 0x96, !PT ;  /* 0x00000010a6167c12 */ /* 0x100fe4000f8e96bb */
[----:B------:R-:W-:-:S02]  /*7830*/  LOP3.LUT R20, R164, UR16, R187, 0x96, !PT ;  /* 0x00000010a4147c12 */ /* 0x000fc4000f8e96bb */
[C---:B------:R-:W-:Y:S02]  /*7840*/  LOP3.LUT R21, R186.reuse, UR15, R181, 0x96, !PT ;  /* 0x0000000fba157c12 */ /* 0x040fe4000f8e96b5 */
[----:B------:R-:W-:Y:S01]  /*7850*/  LOP3.LUT R98, R186, UR15, R175, 0x96, !PT ;  /* 0x0000000fba627c12 */ /* 0x000fe2000f8e96af */
[----:B------:R-:W-:Y:S01]  /*7860*/  IMAD.WIDE.U32 R186, R236, -0x2daee0ad, RZ ;  /* 0xd2511f53ecba7825 */ /* 0x000fe200078e00ff */
[----:B--2---:R-:W-:-:S03]  /*7870*/  F2FP.BF16.F32.PACK_AB R23, R84, R87 ;  /* 0x000000575417723e */ /* 0x004fc600000010ff */
[----:B------:R-:W-:Y:S01]  /*7880*/  FFMA.FTZ R175, R74, UR5, -R161 ;  /* 0x000000054aaf7c23 */ /* 0x000fe200080108a1 */
[----:B------:R-:W-:Y:S01]  /*7890*/  LOP3.LUT R78, R238, UR13, R183, 0x96, !PT ;  /* 0x0000000dee4e7c12 */ /* 0x000fe2000f8e96b7 */
[----:B------:R-:W-:Y:S01]  /*78a0*/  IMAD.WIDE.U32 R236, R176, -0x2daee0ad, RZ ;  /* 0xd2511f53b0ec7825 */ /* 0x000fe200078e00ff */
[----:B------:R-:W-:-:S03]  /*78b0*/  LOP3.LUT R74, R188, UR22, R187, 0x96, !PT ;  /* 0x00000016bc4a7c12 */ /* 0x000fc6000f8e96bb */
[----:B------:R-:W-:Y:S01]  /*78c0*/  FFMA.FTZ R183, R76, UR5, -R154 ;  /* 0x000000054cb77c23 */ /* 0x000fe2000801089a */
[----:B------:R-:W-:Y:S01]  /*78d0*/  LOP3.LUT R8, R23, R8, RZ, 0xc0, !PT ;  /* 0x0000000817087212 */ /* 0x000fe200078ec0ff */
[----:B------:R-:W-:Y:S01]  /*78e0*/  IMAD.WIDE.U32 R238, R78, -0x2daee0ad, RZ ;  /* 0xd2511f534eee7825 */ /* 0x000fe200078e00ff */
[----:B------:R-:W-:Y:S01]  /*78f0*/  LOP3.LUT R188, R232, UR26, R237, 0x96, !PT ;  /* 0x0000001ae8bc7c12 */ /* 0x000fe2000f8e96ed */
[----:B------:R-:W-:Y:S01]  /*7900*/  MUFU.EX2 R175, R175 ;  /* 0x000000af00af7308 */ /* 0x000fe20000000800 */
[----:B------:R-:W-:Y:S01]  /*7910*/  LOP3.LUT R23, R172, UR17, R185, 0x96, !PT ;  /* 0x00000011ac177c12 */ /* 0x000fe2000f8e96b9 */
[----:B------:R-:W-:Y:S01]  /*7920*/  IMAD.MOV.U32 R68, RZ, RZ, R238 ;  /* 0x000000ffff447224 */ /* 0x000fe200078e00ee */
[----:B------:R-:W-:Y:S01]  /*7930*/  PRMT R181, R184, 0x7771, RZ ;  /* 0x00007771b8b57816 */ /* 0x000fe200000000ff */
[----:B------:R-:W-:Y:S01]  /*7940*/  IMAD.WIDE.U32 R188, R188, -0x326172a9, RZ ;  /* 0xcd9e8d57bcbc7825 */ /* 0x000fe200078e00ff */
[----:B------:R-:W-:Y:S01]  /*7950*/  HMMA.16816.F32.BF16 R204, R8, R16, R204 ;  /* 0x0000001008cc723c */ /* 0x000fe200000418cc */
[----:B------:R-:W-:-:S02]  /*7960*/  PRMT R229, R238, 0x7771, RZ ;  /* 0x00007771eee57816 */ /* 0x000fc400000000ff */
[----:B------:R1:W-:Y:S01]  /*7970*/  MUFU.EX2 R172, R81 ;  /* 0x0000005100ac7308 */ /* 0x0003e20000000800 */
[----:B------:R-:W-:Y:S01]  /*7980*/  PRMT R78, R238, 0x7773, RZ ;  /* 0x00007773ee4e7816 */ /* 0x000fe200000000ff */
[----:B------:R-:W-:Y:S01]  /*7990*/  IMAD.WIDE.U32 R240, R21, -0x2daee0ad, RZ ;  /* 0xd2511f5315f07825 */ /* 0x000fe200078e00ff */
[----:B------:R-:W-:Y:S02]  /*79a0*/  LOP3.LUT R186, R186, UR17, R239, 0x96, !PT ;  /* 0x00000011baba7c12 */ /* 0x000fe4000f8e96ef */
[C---:B------:R-:W-:Y:S01]  /*79b0*/  HMMA.16816.F32.BF16 R200, R8.reuse, R18, R200 ;  /* 0x0000001208c8723c */ /* 0x040fe200000418c8 */
[----:B------:R-:W-:Y:S01]  /*79c0*/  PRMT R185, R184, 0x7773, RZ ;  /* 0x00007773b8b97816 */ /* 0x000fe200000000ff */
[----:B------:R-:W-:Y:S01]  /*79d0*/  IMAD.WIDE.U32 R248, R20, -0x2daee0ad, RZ ;  /* 0xd2511f5314f87825 */ /* 0x000fe200078e00ff */
[----:B------:R-:W-:Y:S01]  /*79e0*/  PRMT R184, R184, 0x7772, RZ ;  /* 0x00007772b8b87816 */ /* 0x000fe200000000ff */
[----:B------:R-:W-:Y:S02]  /*79f0*/  MUFU.EX2 R183, R183 ;  /* 0x000000b700b77308 */ /* 0x000fe40000000800 */
[----:B------:R-:W-:Y:S01]  /*7a00*/  IMAD.WIDE.U32 R250, R98, -0x2daee0ad, RZ ;  /* 0xd2511f5362fa7825 */ /* 0x000fe200078e00ff */
[----:B------:R-:W-:Y:S01]  /*7a10*/  PRMT R184, R184, 0x5410, R185 ;  /* 0x00005410b8b87816 */ /* 0x000fe200000000b9 */
[----:B---3--:R-:W-:Y:S03]  /*7a20*/  HMMA.16816.F32.BF16 R196, R8, R12, R196 ;  /* 0x0000000c08c4723c */ /* 0x008fe600000418c4 */
[----:B------:R-:W-:Y:S01]  /*7a30*/  LOP3.LUT R184, R184, 0xff00ff, RZ, 0xc0, !PT ;  /* 0x00ff00ffb8b87812 */ /* 0x000fe200078ec0ff */
[----:B-1----:R-:W-:Y:S01]  /*7a40*/  FFMA.FTZ R81, R75, UR5, -R161 ;  /* 0x000000054b517c23 */ /* 0x002fe200080108a1 */
[----:B------:R-:W-:-:S02]  /*7a50*/  PRMT R75, R238, 0x7772, RZ ;  /* 0x00007772ee4b7816 */ /* 0x000fc400000000ff */
[----:B------:R-:W-:Y:S01]  /*7a60*/  LOP3.LUT R238, R180, UR7, R189, 0x96, !PT ;  /* 0x00000007b4ee7c12 */ /* 0x000fe2000f8e96bd */
[----:B------:R-:W-:Y:S01]  /*7a70*/  HMMA.16816.F32.BF16 R192, R8, R14, R192 ;  /* 0x0000000e08c0723c */ /* 0x000fe200000418c0 */
[----:B------:R-:W-:Y:S01]  /*7a80*/  IMAD.WIDE.U32 R10, R162, -0x2daee0ad, RZ ;  /* 0xd2511f53a20a7825 */ /* 0x000fe200078e00ff */
[----:B------:R-:W-:-:S03]  /*7a90*/  LOP3.LUT R9, R173, 0xff, RZ, 0xc0, !PT ;  /* 0x000000ffad097812 */ /* 0x000fc600078ec0ff */
[--C-:B------:R-:W-:Y:S01]  /*7aa0*/  FFMA.FTZ R162, R69, UR5, -R154.reuse ;  /* 0x0000000545a27c23 */ /* 0x100fe2000801089a */
[--C-:B------:R-:W-:Y:S01]  /*7ab0*/  FFMA.FTZ R8, R73, UR5, -R154.reuse ;  /* 0x0000000549087c23 */ /* 0x100fe2000801089a */
[----:B------:R-:W-:Y:S01]  /*7ac0*/  MUFU.EX2 R81, R81 ;  /* 0x0000005100517308 */ /* 0x000fe20000000800 */
[----:B------:R-:W-:Y:S01]  /*7ad0*/  PRMT R9, R9, 0x5410, R181 ;  /* 0x0000541009097816 */ /* 0x000fe200000000b5 */
[----:B------:R-:W-:Y:S01]  /*7ae0*/  FFMA.FTZ R181, R72, UR5, -R154 ;  /* 0x0000000548b57c23 */ /* 0x000fe2000801089a */
[----:B------:R-:W-:Y:S01]  /*7af0*/  IMAD.WIDE.U32 R238, R238, -0x2daee0ad, RZ ;  /* 0xd2511f53eeee7825 */ /* 0x000fe200078e00ff */
[--C-:B------:R-:W-:Y:S02]  /*7b00*/  LOP3.LUT R236, R236, UR25, R11.reuse, 0x96, !PT ;  /* 0x00000019ecec7c12 */ /* 0x100fe4000f8e960b */
[C---:B------:R-:W-:Y:S02]  /*7b10*/  PRMT R11, R23.reuse, 0x7632, R11 ;  /* 0x00007632170b7816 */ /* 0x040fe4000000000b */
[----:B------:R1:W-:Y:S01]  /*7b20*/  MUFU.EX2 R173, R8 ;  /* 0x0000000800ad7308 */ /* 0x0003e20000000800 */
[----:B------:R-:W-:Y:S01]  /*7b30*/  LOP3.LUT R73, R10, UR23, R239, 0x96, !PT ;  /* 0x000000170a497c12 */ /* 0x000fe2000f8e96ef */
[----:B------:R-:W-:Y:S01]  /*7b40*/  IMAD.WIDE.U32 R236, R236, -0x326172a9, RZ ;  /* 0xcd9e8d57ecec7825 */ /* 0x000fe200078e00ff */
[----:B------:R-:W-:-:S02]  /*7b50*/  LOP3.LUT R10, R23, 0xff, RZ, 0xc0, !PT ;  /* 0x000000ff170a7812 */ /* 0x000fc400078ec0ff */
[----:B------:R-:W-:Y:S02]  /*7b60*/  LOP3.LUT R11, R11, 0xff, RZ, 0xc0, !PT ;  /* 0x000000ff0b0b7812 */ /* 0x000fe400078ec0ff */
[----:B------:R-:W-:Y:S01]  /*7b70*/  HSET2.LE.AND R9, R9, R6, PT ;  /* 0x0000000609097233 */ /* 0x000fe20003803000 */
[----:B------:R-:W2:Y:S01]  /*7b80*/  MUFU.EX2 R162, R162 ;  /* 0x000000a200a27308 */ /* 0x000ea20000000800 */
[----:B------:R-:W-:-:S05]  /*7b90*/  LOP3.LUT R188, R188, UR14, R237, 0x96, !PT ;  /* 0x0000000ebcbc7c12 */ /* 0x000fca000f8e96ed */
[----:B------:R-:W-:Y:S02]  /*7ba0*/  IMAD.WIDE.U32 R188, R188, -0x2daee0ad, RZ ;  /* 0xd2511f53bcbc7825 */ /* 0x000fe400078e00ff */
[----:B------:R-:W3:Y:S01]  /*7bb0*/  MUFU.EX2 R181, R181 ;  /* 0x000000b500b57308 */ /* 0x000ee20000000800 */
[----:B-1----:R-:W-:-:S04]  /*7bc0*/  LOP3.LUT R8, R23, 0xffff, RZ, 0xc0, !PT ;  /* 0x0000ffff17087812 */ /* 0x002fc800078ec0ff */
[----:B------:R-:W-:-:S04]  /*7bd0*/  SHF.R.U32.HI R8, RZ, 0x8, R8 ;  /* 0x00000008ff087819 */ /* 0x000fc80000011608 */
[----:B------:R-:W-:Y:S02]  /*7be0*/  PRMT R8, R10, 0x5410, R8 ;  /* 0x000054100a087816 */ /* 0x000fe40000000008 */
[----:B------:R-:W-:Y:S02]  /*7bf0*/  SHF.R.U32.HI R10, RZ, 0x18, R23 ;  /* 0x00000018ff0a7819 */ /* 0x000fe40000011617 */
[----:B--2---:R-:W-:Y:S02]  /*7c00*/  F2FP.BF16.F32.PACK_AB R72, R162, R173 ;  /* 0x000000ada248723e */ /* 0x004fe400000010ff */
[----:B------:R-:W-:Y:S02]  /*7c10*/  PRMT R69, R11, 0x5410, R10 ;  /* 0x000054100b457816 */ /* 0x000fe4000000000a */
[----:B------:R-:W-:Y:S01]  /*7c20*/  HSET2.LE.AND R11, R184, R6, PT ;  /* 0x00000006b80b7233 */ /* 0x000fe20003803000 */
[----:B------:R-:W-:Y:S01]  /*7c30*/  IMAD.WIDE.U32 R184, R73, -0x326172a9, RZ ;  /* 0xcd9e8d5749b87825 */ /* 0x000fe200078e00ff */
[----:B------:R-:W-:-:S02]  /*7c40*/  F2FP.BF16.F32.PACK_AB R10, R170, R81 ;  /* 0x00000051aa0a723e */ /* 0x000fc400000010ff */
[--C-:B------:R-:W-:Y:S02]  /*7c50*/  HSET2.LE.AND R8, R8, R6.reuse, PT ;  /* 0x0000000608087233 */ /* 0x100fe40003803000 */
[----:B------:R-:W-:Y:S02]  /*7c60*/  LOP3.LUT R10, R10, R9, RZ, 0xc0, !PT ;  /* 0x000000090a0a7212 */ /* 0x000fe400078ec0ff */
[----:B------:R-:W-:Y:S02]  /*7c70*/  LOP3.LUT R11, R72, R11, RZ, 0xc0, !PT ;  /* 0x0000000b480b7212 */ /* 0x000fe400078ec0ff */
[----:B------:R-:W-:Y:S02]  /*7c80*/  HSET2.LE.AND R9, R69, R6, PT ;  /* 0x0000000645097233 */ /* 0x000fe40003803000 */
[----:B------:R-:W-:Y:S02]  /*7c90*/  F2FP.BF16.F32.PACK_AB R72, R175, R172 ;  /* 0x000000acaf48723e */ /* 0x000fe400000010ff */
[----:B---3--:R-:W-:-:S02]  /*7ca0*/  F2FP.BF16.F32.PACK_AB R69, R181, R183 ;  /* 0x000000b7b545723e */ /* 0x008fc400000010ff */
[----:B------:R-:W-:Y:S02]  /*7cb0*/  LOP3.LUT R8, R72, R8, RZ, 0xc0, !PT ;  /* 0x0000000848087212 */ /* 0x000fe400078ec0ff */
[----:B------:R-:W-:Y:S02]  /*7cc0*/  LOP3.LUT R9, R69, R9, RZ, 0xc0, !PT ;  /* 0x0000000945097212 */ /* 0x000fe400078ec0ff */
[----:B------:R-:W-:Y:S02]  /*7cd0*/  LOP3.LUT R23, R238, UR22, R189, 0x96, !PT ;  /* 0x00000016ee177c12 */ /* 0x000fe4000f8e96bd */
[----:B------:R-:W-:-:S03]  /*7ce0*/  LOP3.LUT R69, R236, UR13, R185, 0x96, !PT ;  /* 0x0000000dec457c12 */ /* 0x000fc6000f8e96b9 */
[----:B------:R-:W-:Y:S01]  /*7cf0*/  HMMA.16816.F32.BF16 R220, R8, R16, R220 ;  /* 0x0000001008dc723c */ /* 0x000fe200000418dc */
[----:B------:R-:W-:-:S04]  /*7d00*/  IMAD.WIDE.U32 R16, R22, -0x2daee0ad, RZ ;  /* 0xd2511f5316107825 */ /* 0x000fc800078e00ff */
[----:B------:R-:W-:Y:S01]  /*7d10*/  IMAD.WIDE.U32 R72, R23, -0x326172a9, RZ ;  /* 0xcd9e8d5717487825 */ /* 0x000fe200078e00ff */
[----:B------:R-:W-:Y:S02]  /*7d20*/  LOP3.LUT R17, R232, UR26, R17, 0x96, !PT ;  /* 0x0000001ae8117c12 */ /* 0x000fe4000f8e9611 */
        /* <DEDUP_REMOVED lines=17> */
[----:B------:R-:W-:Y:S01]  /*7e40*/  IMAD.WIDE.U32 R242, R16, -0x326172a9, RZ ;  /* 0xcd9e8d5710f27825 */ /* 0x000fe200078e00ff */
[C---:B------:R-:W-:Y:S02]  /*7e50*/  PRMT R188, R240.reuse, 0x7771, RZ ;  /* 0x00007771f0bc7816 */ /* 0x040fe400000000ff */
        /* <DEDUP_REMOVED lines=18> */
[----:B------:R-:W-:Y:S01]  /*7f80*/  IMAD.WIDE.U32 R2, R17, -0x2daee0ad, RZ ;  /* 0xd2511f5311027825 */ /* 0x000fe200078e00ff */
[----:B------:R-:W-:Y:S02]  /*7f90*/  LOP3.LUT R241, R236, UR17, R241, 0x96, !PT ;  /* 0x00000011ecf17c12 */ /* 0x000fe4000f8e96f1 */
[----:B------:R-:W-:Y:S01]  /*7fa0*/  PRMT R236, R240, 0x7771, RZ ;  /* 0x00007771f0ec7816 */ /* 0x000fe200000000ff */
[----:B------:R-:W-:Y:S01]  /*7fb0*/  IMAD.WIDE.U32 R250, R250, -0x326172a9, RZ ;  /* 0xcd9e8d57fafa7825 */ /* 0x000fe200078e00ff */
[----:B------:R-:W-:Y:S02]  /*7fc0*/  PRMT R249, R240, 0x7773, RZ ;  /* 0x00007773f0f97816 */ /* 0x000fe400000000ff */
[----:B------:R-:W-:Y:S01]  /*7fd0*/  LOP3.LUT R243, R20, UR22, R3, 0x96, !PT ;  /* 0x0000001614f37c12 */ /* 0x000fe2000f8e9603 */
[----:B------:R-:W-:Y:S01]  /*7fe0*/  IMAD.MOV.U32 R238, RZ, RZ, R240 ;  /* 0x000000ffffee7224 */ /* 0x000fe200078e00f0 */
[----:B------:R-:W-:Y:S02]  /*7ff0*/  LOP3.LUT R16, R248, UR13, R251, 0x96, !PT ;  /* 0x0000000df8107c12 */ /* 0x000fe4000f8e96fb */
[----:B------:R-:W-:-:S03]  /*8000*/  PRMT R248, R240, 0x7772, RZ ;  /* 0x00007772f0f87816 */ /* 0x000fc600000000ff */
[----:B------:R-:W-:-:S05]  /*8010*/  IMAD.WIDE.U32 R16, R16, -0x2daee0ad, RZ ;  /* 0xd2511f5310107825 */ /* 0x000fca00078e00ff */
[----:B------:R-:W-:Y:S02]  /*8020*/  LOP3.LUT R240, R2, UR17, R17, 0x96, !PT ;  /* 0x0000001102f07c12 */ /* 0x000fe4000f8e9611 */
[----:B------:R1:W5:Y:S01]  /*8030*/  LDL.LU.64 R2, [R1] ;  /* 0x0000000001027983 */ /* 0x0003620000300a00 */
[----:B------:R-:W-:Y:S01]  /*8040*/  LOP3.LUT R237, R237, 0xff, RZ, 0xc0, !PT ;  /* 0x000000ffeded7812 */ /* 0x000fe200078ec0ff */
[----:B------:R-:W-:Y:S01]  /*8050*/  IMAD.WIDE.U32 R20, R74, -0x326172a9, RZ ;  /* 0xcd9e8d574a147825 */ /* 0x000fe200078e00ff */
[----:B------:R-:W-:-:S03]  /*8060*/  PRMT R176, R176, 0x5410, R73 ;  /* 0x00005410b0b07816 */ /* 0x000fc60000000049 */
[--C-:B------:R-:W-:Y:S01]  /*8070*/  FFMA.FTZ R73, R64, UR5, -R161.reuse ;  /* 0x0000000540497c23 */ /* 0x100fe200080108a1 */
[----:B------:R-:W-:Y:S01]  /*8080*/  PRMT R188, R237, 0x5410, R188 ;  /* 0x00005410edbc7816 */ /* 0x000fe200000000bc */
[----:B------:R-:W-:Y:S01]  /*8090*/  FFMA.FTZ R74, R65, UR5, -R161 ;  /* 0x00000005414a7c23 */ /* 0x000fe200080108a1 */
[----:B------:R-:W-:Y:S01]  /*80a0*/  LOP3.LUT R237, R186, 0xffff, RZ, 0xc0, !PT ;  /* 0x0000ffffbaed7812 */ /* 0x000fe200078ec0ff */
[----:B------:R-:W-:Y:S01]  /*80b0*/  IMAD.WIDE.U32 R64, R243, -0x326172a9, RZ ;  /* 0xcd9e8d57f3407825 */ /* 0x000fe200078e00ff */
[----:B------:R-:W-:Y:S01]  /*80c0*/  LOP3.LUT R187, R182, UR12, R21, 0x96, !PT ;  /* 0x0000000cb6bb7c12 */ /* 0x000fe2000f8e9615 */
[C---:B------:R-:W-:Y:S01]  /*80d0*/  HMMA.16816.F32.BF16 R212, R8.reuse, R12, R212 ;  /* 0x0000000c08d4723c */ /* 0x040fe200000418d4 */
[C---:B------:R-:W-:Y:S01]  /*80e0*/  PRMT R76, R16.reuse, 0x7771, RZ ;  /* 0x00007771104c7816 */ /* 0x040fe200000000ff */
[----:B------:R-:W-:Y:S01]  /*80f0*/  IMAD.MOV.U32 R17, RZ, RZ, R16 ;  /* 0x000000ffff117224 */ /* 0x000fe200078e0010 */
[----:B------:R-:W-:Y:S01]  /*8100*/  PRMT R69, R16, 0x7773, RZ ;  /* 0x0000777310457816 */ /* 0x000fe200000000ff */
[----:B------:R-:W-:Y:S01]  /*8110*/  IMAD.MOV.U32 R226, RZ, RZ, R20 ;  /* 0x000000ffffe27224 */ /* 0x000fe200078e0014 */
[----:B------:R-:W-:Y:S01]  /*8120*/  PRMT R182, R20, 0x7771, RZ ;  /* 0x0000777114b67816 */ /* 0x000fe200000000ff */
[--C-:B------:R-:W-:Y:S01]  /*8130*/  FFMA.FTZ R174, R62, UR5, -R161.reuse ;  /* 0x000000053eae7c23 */ /* 0x100fe200080108a1 */
[----:B------:R-:W-:Y:S01]  /*8140*/  PRMT R246, R20, 0x7773, RZ ;  /* 0x0000777314f67816 */ /* 0x000fe200000000ff */
[--C-:B------:R-:W-:Y:S01]  /*8150*/  FFMA.FTZ R48, R48, UR5, -R161.reuse ;  /* 0x0000000530307c23 */ /* 0x100fe200080108a1 */
[----:B------:R-:W-:Y:S01]  /*8160*/  PRMT R245, R20, 0x7772, RZ ;  /* 0x0000777214f57816 */ /* 0x000fe200000000ff */
[C---:B------:R-:W-:Y:S01]  /*8170*/  HMMA.16816.F32.BF16 R216, R8.reuse, R18, R216 ;  /* 0x0000001208d8723c */ /* 0x040fe200000418d8 */
[----:B------:R-:W-:Y:S01]  /*8180*/  PRMT R16, R16, 0x7772, RZ ;  /* 0x0000777210107816 */ /* 0x000fe200000000ff */
[--C-:B------:R-:W-:Y:S01]  /*8190*/  FFMA.FTZ R146, R146, UR5, -R161.reuse ;  /* 0x0000000592927c23 */ /* 0x100fe200080108a1 */
[----:B------:R-:W-:Y:S01]  /*81a0*/  PRMT R20, R75, 0x5410, R78 ;  /* 0x000054104b147816 */ /* 0x000fe2000000004e */
[--C-:B------:R-:W-:Y:S01]  /*81b0*/  FFMA.FTZ R78, R71, UR5, -R161.reuse ;  /* 0x00000005474e7c23 */ /* 0x100fe200080108a1 */
[----:B------:R-:W-:Y:S01]  /*81c0*/  LOP3.LUT R12, R186, 0xff, RZ, 0xc0, !PT ;  /* 0x000000ffba0c7812 */ /* 0x000fe200078ec0ff */
[----:B------:R-:W-:Y:S01]  /*81d0*/  FFMA.FTZ R71, R45, UR5, -R161 ;  /* 0x000000052d477c23 */ /* 0x000fe200080108a1 */
[----:B------:R-:W-:Y:S01]  /*81e0*/  SHF.R.U32.HI R237, RZ, 0x8, R237 ;  /* 0x00000008ffed7819 */ /* 0x000fe200000116ed */
[--C-:B------:R-:W-:Y:S01]  /*81f0*/  FFMA.FTZ R126, R126, UR5, -R161.reuse ;  /* 0x000000057e7e7c23 */ /* 0x100fe200080108a1 */
[----:B------:R-:W-:Y:S01]  /*8200*/  LOP3.LUT R184, R184, 0xff, RZ, 0xc0, !PT ;  /* 0x000000ffb8b87812 */ /* 0x000fe200078ec0ff */
[----:B------:R-:W-:Y:S01]  /*8210*/  FFMA.FTZ R98, R70, UR5, -R161 ;  /* 0x0000000546627c23 */ /* 0x000fe200080108a1 */
[----:B------:R-:W-:Y:S01]  /*8220*/  PRMT R62, R64, 0x7773, RZ ;  /* 0x00007773403e7816 */ /* 0x000fe200000000ff */
[----:B------:R-:W-:Y:S01]  /*8230*/  FFMA.FTZ R56, R56, UR5, -R155 ;  /* 0x0000000538387c23 */ /* 0x000fe2000801089b */
[----:B------:R-:W-:Y:S01]  /*8240*/  PRMT R45, R64, 0x7772, RZ ;  /* 0x00007772402d7816 */ /* 0x000fe200000000ff */
[--C-:B------:R-:W-:Y:S01]  /*8250*/  FFMA.FTZ R125, R125, UR5, -R154.reuse ;  /* 0x000000057d7d7c23 */ /* 0x100fe2000801089a */
[----:B------:R-:W-:Y:S01]  /*8260*/  PRMT R75, R16, 0x5410, R69 ;  /* 0x00005410104b7816 */ /* 0x000fe20000000045 */
[----:B------:R-:W-:Y:S01]  /*8270*/  FFMA.FTZ R69, R47, UR5, -R161 ;  /* 0x000000052f457c23 */ /* 0x000fe200080108a1 */
[----:B------:R-:W-:Y:S01]  /*8280*/  PRMT R237, R12, 0x5410, R237 ;  /* 0x000054100ced7816 */ /* 0x000fe200000000ed */
[--C-:B------:R-:W-:Y:S01]  /*8290*/  FFMA.FTZ R141, R141, UR5, -R154.reuse ;  /* 0x000000058d8d7c23 */ /* 0x100fe2000801089a */
[----:B------:R-:W-:Y:S01]  /*82a0*/  PRMT R21, R185, 0x5410, R239 ;  /* 0x00005410b9157816 */ /* 0x000fe200000000ef */
[--C-:B------:R-:W-:Y:S01]  /*82b0*/  FFMA.FTZ R145, R145, UR5, -R154.reuse ;  /* 0x0000000591917c23 */ /* 0x100fe2000801089a */
[----:B------:R-:W-:Y:S01]  /*82c0*/  LOP3.LUT R12, R242, 0xffff, RZ, 0xc0, !PT ;  /* 0x0000fffff20c7812 */ /* 0x000fe200078ec0ff */
[----:B------:R-:W-:Y:S01]  /*82d0*/  FFMA.FTZ R120, R120, UR5, -R154 ;  /* 0x0000000578787c23 */ /* 0x000fe2000801089a */
[----:B------:R-:W-:Y:S01]  /*82e0*/  LOP3.LUT R239, R250, UR12, R65, 0x96, !PT ;  /* 0x0000000cfaef7c12 */ /* 0x000fe2000f8e9641 */
[--C-:B------:R-:W-:Y:S01]  /*82f0*/  FFMA.FTZ R65, R83, UR5, -R161.reuse ;  /* 0x0000000553417c23 */ /* 0x100fe200080108a1 */
[----:B------:R-:W-:Y:S01]  /*8300*/  PRMT R22, R184, 0x5410, R22 ;  /* 0x00005410b8167816 */ /* 0x000fe20000000016 */
[--C-:B------:R-:W-:Y:S01]  /*8310*/  FFMA.FTZ R54, R54, UR5, -R160.reuse ;  /* 0x0000000536367c23 */ /* 0x100fe200080108a0 */
[----:B------:R-:W-:Y:S01]  /*8320*/  LOP3.LUT R47, R72, 0xff, RZ, 0xc0, !PT ;  /* 0x000000ff482f7812 */ /* 0x000fe200078ec0ff */
[----:B------:R-:W-:Y:S01]  /*8330*/  FFMA.FTZ R43, R43, UR5, -R160 ;  /* 0x000000052b2b7c23 */ /* 0x000fe200080108a0 */
[----:B------:R-:W-:Y:S01]  /*8340*/  PRMT R184, R45, 0x5410, R62 ;  /* 0x000054102db87816 */ /* 0x000fe2000000003e */
[----:B------:R-:W-:Y:S01]  /*8350*/  FFMA.FTZ R45, R169, UR5, -R161 ;  /* 0x00000005a92d7c23 */ /* 0x000fe200080108a1 */
[----:B------:R-:W-:Y:S01]  /*8360*/  PRMT R83, R23, 0x7632, R83 ;  /* 0x0000763217537816 */ /* 0x000fe20000000053 */
[----:B------:R-:W-:Y:S01]  /*8370*/  MUFU.EX2 R62, R146 ;  /* 0x00000092003e7308 */ /* 0x000fe20000000800 */
[----:B------:R-:W-:Y:S01]  /*8380*/  LOP3.LUT R169, R242, 0xff, RZ, 0xc0, !PT ;  /* 0x000000fff2a97812 */ /* 0x000fe200078ec0ff */
[----:B------:R-:W-:Y:S01]  /*8390*/  FFMA.FTZ R140, R140, UR5, -R160 ;  /* 0x000000058c8c7c23 */ /* 0x000fe200080108a0 */
[----:B------:R-:W-:Y:S01]  /*83a0*/  SHF.R.U32.HI R12, RZ, 0x8, R12 ;  /* 0x00000008ff0c7819 */ /* 0x000fe2000001160c */
[--C-:B------:R-:W-:Y:S01]  /*83b0*/  FFMA.FTZ R144, R144, UR5, -R160.reuse ;  /* 0x0000000590907c23 */ /* 0x100fe200080108a0 */
[----:B------:R-:W-:Y:S01]  /*83c0*/  LOP3.LUT R72, R238, 0xff, RZ, 0xc0, !PT ;  /* 0x000000ffee487812 */ /* 0x000fe200078ec0ff */
[----:B------:R-:W-:Y:S01]  /*83d0*/  FFMA.FTZ R159, R159, UR5, -R160 ;  /* 0x000000059f9f7c23 */ /* 0x000fe200080108a0 */
[----:B------:R-:W-:Y:S01]  /*83e0*/  PRMT R180, R47, 0x5410, R180 ;  /* 0x000054102fb47816 */ /* 0x000fe200000000b4 */
[--C-:B------:R-:W-:Y:S01]  /*83f0*/  FFMA.FTZ R127, R127, UR5, -R160.reuse ;  /* 0x000000057f7f7c23 */ /* 0x100fe200080108a0 */
[C---:B------:R-:W-:Y:S01]  /*8400*/  LOP3.LUT R47, R23.reuse, 0xffff, RZ, 0xc0, !PT ;  /* 0x0000ffff172f7812 */ /* 0x040fe200078ec0ff */
[----:B------:R-:W-:Y:S01]  /*8410*/  FFMA.FTZ R158, R158, UR5, -R160 ;  /* 0x000000059e9e7c23 */ /* 0x000fe200080108a0 */
[----:B------:R-:W-:Y:S01]  /*8420*/  LOP3.LUT R238, R23, 0xff, RZ, 0xc0, !PT ;  /* 0x000000ff17ee7812 */ /* 0x000fe200078ec0ff */
[----:B------:R-:W-:Y:S01]  /*8430*/  HMMA.16816.F32.BF16 R208, R8, R14, R208 ;  /* 0x0000000e08d0723c */ /* 0x000fe200000418d0 */
[----:B------:R-:W-:Y:S01]  /*8440*/  SHF.R.U32.HI R23, RZ, 0x18, R23 ;  /* 0x00000018ff177819 */ /* 0x000fe20000011617 */
[--C-:B------:R-:W-:Y:S01]  /*8450*/  FFMA.FTZ R9, R44, UR5, -R155.reuse ;  /* 0x000000052c097c23 */ /* 0x100fe2000801089b */
[----:B------:R-:W-:Y:S01]  /*8460*/  LOP3.LUT R83, R83, 0xff, RZ, 0xc0, !PT ;  /* 0x000000ff53537812 */ /* 0x000fe200078ec0ff */
[----:B------:R-:W-:Y:S01]  /*8470*/  FFMA.FTZ R44, R33, UR5, -R155 ;  /* 0x00000005212c7c23 */ /* 0x000fe2000801089b */
[----:B------:R-:W-:Y:S01]  /*8480*/  PRMT R169, R169, 0x5410, R12 ;  /* 0x00005410a9a97816 */ /* 0x000fe2000000000c */
[----:B------:R-:W-:Y:S01]  /*8490*/  MUFU.EX2 R54, R54 ;  /* 0x0000003600367308 */ /* 0x000fe20000000800 */
[----:B------:R-:W-:Y:S01]  /*84a0*/  LOP3.LUT R12, R241, 0xffff, RZ, 0xc0, !PT ;  /* 0x0000fffff10c7812 */ /* 0x000fe200078ec0ff */
[----:B------:R-:W-:Y:S01]  /*84b0*/  FADD.FTZ R128, R128, R153 ;  /* 0x0000009980807221 */ /* 0x000fe20000010000 */
[----:B------:R-:W-:Y:S01]  /*84c0*/  PRMT R13, R186, 0x7632, R13 ;  /* 0x00007632ba0d7816 */ /* 0x000fe2000000000d */
[----:B------:R-:W-:Y:S01]  /*84d0*/  FFMA.FTZ R8, R40, UR5, -R155 ;  /* 0x0000000528087c23 */ /* 0x000fe2000801089b */
[----:B------:R-:W-:Y:S01]  /*84e0*/  PRMT R23, R83, 0x5410, R23 ;  /* 0x0000541053177816 */ /* 0x000fe20000000017 */
[----:B------:R-:W-:Y:S01]  /*84f0*/  FFMA.FTZ R83, R53, UR5, -R154 ;  /* 0x0000000535537c23 */ /* 0x000fe2000801089a */
[----:B------:R-:W-:Y:S01]  /*8500*/  LOP3.LUT R17, R17, 0xff, RZ, 0xc0, !PT ;  /* 0x000000ff11117812 */ /* 0x000fe200078ec0ff */
[----:B------:R-:W-:Y:S01]  /*8510*/  MUFU.EX2 R33, R9 ;  /* 0x0000000900217308 */ /* 0x000fe20000000800 */
[----:B------:R-:W-:Y:S01]  /*8520*/  LOP3.LUT R68, R68, 0xff, RZ, 0xc0, !PT ;  /* 0x000000ff44447812 */ /* 0x000fe200078ec0ff */
[----:B------:R-:W-:Y:S01]  /*8530*/  FADD.FTZ R128, R123, R128 ;  /* 0x000000807b807221 */ /* 0x000fe20000010000 */
[----:B------:R-:W-:Y:S01]  /*8540*/  PRMT R72, R72, 0x5410, R236 ;  /* 0x0000541048487816 */ /* 0x000fe200000000ec */
[----:B------:R-:W-:Y:S01]  /*8550*/  FADD.FTZ R149, R149, R151 ;  /* 0x0000009795957221 */ /* 0x000fe20000010000 */
[----:B------:R-:W-:Y:S01]  /*8560*/  SHF.R.U32.HI R12, RZ, 0x8, R12 ;  /* 0x00000008ff0c7819 */ /* 0x000fe2000001160c */
[----:B------:R-:W-:Y:S01]  /*8570*/  FADD.FTZ R128, R116, R128 ;  /* 0x0000008074807221 */ /* 0x000fe20000010000 */
[----:B------:R-:W-:Y:S01]  /*8580*/  LOP3.LUT R53, R241, 0xff, RZ, 0xc0, !PT ;  /* 0x000000fff1357812 */ /* 0x000fe200078ec0ff */
[----:B------:R-:W-:Y:S01]  /*8590*/  MUFU.EX2 R174, R174 ;  /* 0x000000ae00ae7308 */ /* 0x000fe20000000800 */
[----:B------:R-:W-:Y:S01]  /*85a0*/  SHF.R.U32.HI R236, RZ, 0x18, R186 ;  /* 0x00000018ffec7819 */ /* 0x000fe200000116ba */
[----:B------:R-:W-:Y:S01]  /*85b0*/  FADD.FTZ R149, R129, R149 ;  /* 0x0000009581957221 */ /* 0x000fe20000010000 */
[----:B------:R-:W-:Y:S01]  /*85c0*/  LOP3.LUT R13, R13, 0xff, RZ, 0xc0, !PT ;  /* 0x000000ff0d0d7812 */ /* 0x000fe200078ec0ff */
[----:B------:R-:W-:Y:S01]  /*85d0*/  FADD.FTZ R152, R152, R156 ;  /* 0x0000009c98987221 */ /* 0x000fe20000010000 */
[----:B------:R-:W-:Y:S01]  /*85e0*/  PRMT R76, R17, 0x5410, R76 ;  /* 0x00005410114c7816 */ /* 0x000fe2000000004c */
[----:B------:R-:W-:Y:S01]  /*85f0*/  FADD.FTZ R148, R148, R150 ;  /* 0x0000009694947221 */ /* 0x000fe20000010000 */
[----:B------:R-:W-:Y:S01]  /*8600*/  LOP3.LUT R17, R226, 0xff, RZ, 0xc0, !PT ;  /* 0x000000ffe2117812 */ /* 0x000fe200078ec0ff */
[----:B------:R-:W-:Y:S01]  /*8610*/  MUFU.EX2 R98, R98 ;  /* 0x0000006200627308 */ /* 0x000fe20000000800 */
[----:B------:R-:W-:Y:S01]  /*8620*/  PRMT R53, R53, 0x5410, R12 ;  /* 0x0000541035357816 */ /* 0x000fe2000000000c */
[----:B------:R-:W-:Y:S01]  /*8630*/  FADD.FTZ R149, R131, R149 ;  /* 0x0000009583957221 */ /* 0x000fe20000010000 */
[----:B------:R-:W-:Y:S01]  /*8640*/  PRMT R229, R68, 0x5410, R229 ;  /* 0x0000541044e57816 */ /* 0x000fe200000000e5 */
[----:B------:R-:W-:Y:S01]  /*8650*/  FADD.FTZ R152, R147, R152 ;  /* 0x0000009893987221 */ /* 0x000fe20000010000 */
[----:B------:R-:W-:Y:S01]  /*8660*/  PRMT R236, R13, 0x5410, R236 ;  /* 0x000054100dec7816 */ /* 0x000fe200000000ec */
[----:B------:R-:W-:Y:S01]  /*8670*/  FADD.FTZ R148, R130, R148 ;  /* 0x0000009482947221 */ /* 0x000fe20000010000 */
[----:B------:R-:W-:Y:S01]  /*8680*/  PRMT R12, R241, 0x7632, R12 ;  /* 0x00007632f10c7816 */ /* 0x000fe2000000000c */
[----:B------:R2:W-:Y:S01]  /*8690*/  MUFU.EX2 R68, R48 ;  /* 0x0000003000447308 */ /* 0x0005e20000000800 */
[----:B------:R-:W-:Y:S01]  /*86a0*/  PRMT R13, R242, 0x7632, R13 ;  /* 0x00007632f20d7816 */ /* 0x000fe2000000000d */
[----:B------:R-:W-:Y:S01]  /*86b0*/  FADD.FTZ R119, R119, R149 ;  /* 0x0000009577777221 */ /* 0x000fe20000010000 */
[----:B------:R-:W-:Y:S01]  /*86c0*/  PRMT R17, R17, 0x5410, R182 ;  /* 0x0000541011117816 */ /* 0x000fe200000000b6 */
[----:B------:R-:W-:Y:S01]  /*86d0*/  FFMA.FTZ R182, R171, UR5, -R161 ;  /* 0x00000005abb67c23 */ /* 0x000fe200080108a1 */
[----:B------:R-:W-:Y:S01]  /*86e0*/  LOP3.LUT R18, R189, 0xffff, RZ, 0xc0, !PT ;  /* 0x0000ffffbd127812 */ /* 0x000fe200078ec0ff */
        /* <DEDUP_REMOVED lines=11> */
[----:B--2---:R-:W-:Y:S01]  /*87a0*/  FFMA.FTZ R48, R157, UR5, -R161 ;  /* 0x000000059d307c23 */ /* 0x004fe200080108a1 */
[----:B------:R-:W-:Y:S01]  /*87b0*/  FFMA.FTZ R157, R57, UR5, -R154 ;  /* 0x00000005399d7c23 */ /* 0x000fe2000801089a */
[----:B------:R-:W-:Y:S01]  /*87c0*/  SHF.R.U32.HI R57, RZ, 0x18, R241 ;  /* 0x00000018ff397819 */ /* 0x000fe200000116f1 */
[----:B------:R-:W-:Y:S01]  /*87d0*/  FFMA.FTZ R241, R42, UR5, -R160 ;  /* 0x000000052af17c23 */ /* 0x000fe200080108a0 */
[----:B------:R-:W-:Y:S01]  /*87e0*/  SHF.R.U32.HI R18, RZ, 0x8, R18 ;  /* 0x00000008ff127819 */ /* 0x000fe20000011612 */
[----:B------:R-:W-:Y:S01]  /*87f0*/  FFMA.FTZ R42, R52, UR5, -R155 ;  /* 0x00000005342a7c23 */ /* 0x000fe2000801089b */
[----:B------:R-:W-:Y:S01]  /*8800*/  PRMT R57, R12, 0x5410, R57 ;  /* 0x000054100c397816 */ /* 0x000fe20000000039 */
[----:B------:R-:W-:Y:S01]  /*8810*/  MUFU.EX2 R157, R157 ;  /* 0x0000009d009d7308 */ /* 0x000fe20000000800 */
[----:B------:R-:W-:Y:S01]  /*8820*/  PRMT R171, R13, 0x5410, R171 ;  /* 0x000054100dab7816 */ /* 0x000fe200000000ab */
[----:B------:R-:W-:Y:S01]  /*8830*/  FFMA.FTZ R52, R30, UR5, -R155 ;  /* 0x000000051e347c23 */ /* 0x000fe2000801089b */
[----:B------:R-:W-:Y:S01]  /*8840*/  LOP3.LUT R12, R240, 0xffff, RZ, 0xc0, !PT ;  /* 0x0000fffff00c7812 */ /* 0x000fe200078ec0ff */
[----:B------:R-:W-:Y:S01]  /*8850*/  FADD.FTZ R117, R117, R152 ;  /* 0x0000009875757221 */ /* 0x000fe20000010000 */
[----:B------:R-:W-:Y:S01]  /*8860*/  PRMT R185, R244, 0x5410, R247 ;  /* 0x00005410f4b97816 */ /* 0x000fe200000000f7 */
[----:B------:R-:W-:Y:S01]  /*8870*/  IMAD.MOV.U32 R244, RZ, RZ, R64 ;  /* 0x000000fffff47224 */ /* 0x000fe200078e0040 */
[----:B------:R-:W-:Y:S01]  /*8880*/  SHF.R.U32.HI R189, RZ, 0x18, R189 ;  /* 0x00000018ffbd7819 */ /* 0x000fe200000116bd */
[----:B------:R-:W-:Y:S01]  /*8890*/  MUFU.EX2 R42, R42 ;  /* 0x0000002a002a7308 */ /* 0x000fe20000000800 */
[----:B------:R-:W-:Y:S01]  /*88a0*/  LOP3.LUT R19, R19, 0xff, RZ, 0xc0, !PT ;  /* 0x000000ff13137812 */ /* 0x000fe200078ec0ff */
[----:B------:R-:W-:Y:S01]  /*88b0*/  FADD.FTZ R118, R110, R118 ;  /* 0x000000766e767221 */ /* 0x000fe20000010000 */
[----:B------:R-:W-:Y:S01]  /*88c0*/  PRMT R13, R240, 0x7632, R13 ;  /* 0x00007632f00d7816 */ /* 0x000fe2000000000d */
[----:B------:R-:W-:Y:S01]  /*88d0*/  FADD.FTZ R82, R82, R119 ;  /* 0x0000007752527221 */ /* 0x000fe20000010000 */
[----:B------:R-:W-:Y:S01]  /*88e0*/  PRMT R243, R64, 0x7771, RZ ;  /* 0x0000777140f37816 */ /* 0x000fe200000000ff */
[--C-:B------:R-:W-:Y:S01]  /*88f0*/  FFMA.FTZ R64, R49, UR5, -R161.reuse ;  /* 0x0000000531407c23 */ /* 0x100fe200080108a1 */
[----:B------:R-:W-:Y:S01]  /*8900*/  PRMT R226, R226, 0x5410, R18 ;  /* 0x00005410e2e27816 */ /* 0x000fe20000000012 */
[----:B------:R-:W-:Y:S01]  /*8910*/  FFMA.FTZ R49, R113, UR5, -R161 ;  /* 0x0000000571317c23 */ /* 0x000fe200080108a1 */
[----:B------:R-:W-:Y:S01]  /*8920*/  SHF.R.U32.HI R18, RZ, 0x8, R12 ;  /* 0x00000008ff127819 */ /* 0x000fe2000001160c */
[--C-:B------:R-:W-:Y:S01]  /*8930*/  FFMA.FTZ R161, R63, UR5, -R154.reuse ;  /* 0x000000053fa17c23 */ /* 0x100fe2000801089a */
[----:B------:R-:W-:Y:S01]  /*8940*/  PRMT R189, R19, 0x5410, R189 ;  /* 0x0000541013bd7816 */ /* 0x000fe200000000bd */
[----:B------:R-:W-:Y:S01]  /*8950*/  FFMA.FTZ R63, R41, UR5, -R154 ;  /* 0x00000005293f7c23 */ /* 0x000fe2000801089a */
[----:B------:R-:W-:Y:S01]  /*8960*/  SHF.R.U32.HI R113, RZ, 0x18, R240 ;  /* 0x00000018ff717819 */ /* 0x000fe200000116f0 */
[--C-:B------:R-:W-:Y:S01]  /*8970*/  FFMA.FTZ R41, R34, UR5, -R154.reuse ;  /* 0x0000000522297c23 */ /* 0x100fe2000801089a */
[----:B------:R-:W-:Y:S01]  /*8980*/  LOP3.LUT R12, R13, 0xff, RZ, 0xc0, !PT ;  /* 0x000000ff0d0c7812 */ /* 0x000fe200078ec0ff */
[----:B------:R-:W-:Y:S01]  /*8990*/  FFMA.FTZ R34, R109, UR5, -R154 ;  /* 0x000000056d227c23 */ /* 0x000fe2000801089a */
[----:B------:R-:W-:Y:S01]  /*89a0*/  LOP3.LUT R19, R187, 0xffff, RZ, 0xc0, !PT ;  /* 0x0000ffffbb137812 */ /* 0x000fe200078ec0ff */
[--C-:B------:R-:W-:Y:S01]  /*89b0*/  FFMA.FTZ R109, R58, UR5, -R160.reuse ;  /* 0x000000053a6d7c23 */ /* 0x100fe200080108a0 */
[----:B------:R-:W-:Y:S01]  /*89c0*/  PRMT R113, R12, 0x5410, R113 ;  /* 0x000054100c717816 */ /* 0x000fe20000000071 */
[--C-:B------:R-:W-:Y:S01]  /*89d0*/  FFMA.FTZ R58, R59, UR5, -R160.reuse ;  /* 0x000000053b3a7c23 */ /* 0x100fe200080108a0 */
[----:B------:R-:W-:Y:S01]  /*89e0*/  SHF.R.U32.HI R19, RZ, 0x8, R19 ;  /* 0x00000008ff137819 */ /* 0x000fe20000011613 */
[----:B------:R-:W-:Y:S01]  /*89f0*/  MUFU.EX2 R161, R161 ;  /* 0x000000a100a17308 */ /* 0x000fe20000000800 */
[----:B------:R-:W-:Y:S01]  /*8a00*/  LOP3.LUT R12, R187, 0xff, RZ, 0xc0, !PT ;  /* 0x000000ffbb0c7812 */ /* 0x000fe200078ec0ff */
[----:B------:R-:W-:Y:S01]  /*8a10*/  FFMA.FTZ R112, R112, UR5, -R155 ;  /* 0x0000000570707c23 */ /* 0x000fe2000801089b */
[----:B------:R-:W-:Y:S01]  /*8a20*/  LOP3.LUT R146, R240, 0xff, RZ, 0xc0, !PT ;  /* 0x000000fff0927812 */ /* 0x000fe200078ec0ff */
[----:B------:R-:W-:Y:S01]  /*8a30*/  FFMA.FTZ R240, R35, UR5, -R160 ;  /* 0x0000000523f07c23 */ /* 0x000fe200080108a0 */
[----:B------:R-:W-:Y:S01]  /*8a40*/  PRMT R19, R12, 0x5410, R19 ;  /* 0x000054100c137816 */ /* 0x000fe20000000013 */
[----:B------:R-:W-:Y:S01]  /*8a50*/  FFMA.FTZ R114, R114, UR5, -R155 ;  /* 0x0000000572727c23 */ /* 0x000fe2000801089b */
[----:B------:R-:W-:Y:S01]  /*8a60*/  PRMT R12, R187, 0x7632, R12 ;  /* 0x00007632bb0c7816 */ /* 0x000fe2000000000c */
[----:B------:R2:W-:Y:S01]  /*8a70*/  MUFU.EX2 R35, R56 ;  /* 0x0000003800237308 */ /* 0x0005e20000000800 */
[----:B------:R-:W-:Y:S01]  /*8a80*/  SHF.R.U32.HI R47, RZ, 0x8, R47 ;  /* 0x00000008ff2f7819 */ /* 0x000fe2000001162f */
[----:B------:R-:W-:Y:S01]  /*8a90*/  FADD.FTZ R121, R104, R121 ;  /* 0x0000007968797221 */ /* 0x000fe20000010000 */
[----:B------:R-:W-:Y:S01]  /*8aa0*/  PRMT R146, R146, 0x5410, R18 ;  /* 0x0000541092927816 */ /* 0x000fe20000000012 */
[----:B------:R-:W-:Y:S01]  /*8ab0*/  FADD.FTZ R117, R111, R117 ;  /* 0x000000756f757221 */ /* 0x000fe20000010000 */
[----:B------:R-:W-:Y:S01]  /*8ac0*/  SHF.R.U32.HI R18, RZ, 0x18, R187 ;  /* 0x00000018ff127819 */ /* 0x000fe200000116bb */
[----:B------:R-:W-:Y:S01]  /*8ad0*/  FADD.FTZ R118, R107, R118 ;  /* 0x000000766b767221 */ /* 0x000fe20000010000 */
[----:B------:R-:W-:Y:S01]  /*8ae0*/  LOP3.LUT R12, R12, 0xff, RZ, 0xc0, !PT ;  /* 0x000000ff0c0c7812 */ /* 0x000fe200078ec0ff */
[----:B------:R-:W-:Y:S01]  /*8af0*/  MUFU.EX2 R109, R109 ;  /* 0x0000006d006d7308 */ /* 0x000fe20000000800 */
[----:B------:R-:W-:Y:S01]  /*8b00*/  PRMT R238, R238, 0x5410, R47 ;  /* 0x00005410eeee7816 */ /* 0x000fe2000000002f */
[----:B------:R-:W-:Y:S01]  /*8b10*/  FADD.FTZ R82, R67, R82 ;  /* 0x0000005243527221 */ /* 0x000fe20000010000 */
[----:B------:R-:W-:Y:S01]  /*8b20*/  PRMT R18, R12, 0x5410, R18 ;  /* 0x000054100c127816 */ /* 0x000fe20000000012 */
[----:B------:R-:W-:Y:S01]  /*8b30*/  FADD.FTZ R121, R105, R121 ;  /* 0x0000007969797221 */ /* 0x000fe20000010000 */
[----:B------:R-:W-:Y:S01]  /*8b40*/  LOP3.LUT R12, R239, 0xffff, RZ, 0xc0, !PT ;  /* 0x0000ffffef0c7812 */ /* 0x000fe200078ec0ff */
[----:B------:R-:W-:Y:S01]  /*8b50*/  FADD.FTZ R99, R99, R117 ;  /* 0x0000007563637221 */ /* 0x000fe20000010000 */
[C---:B------:R-:W-:Y:S01]  /*8b60*/  PRMT R13, R239.reuse, 0x7632, R13 ;  /* 0x00007632ef0d7816 */ /* 0x040fe2000000000d */
[----:B------:R3:W-:Y:S01]  /*8b70*/  MUFU.EX2 R47, R126 ;  /* 0x0000007e002f7308 */ /* 0x0007e20000000800 */
[----:B------:R-:W-:Y:S01]  /*8b80*/  LOP3.LUT R187, R239, 0xff, RZ, 0xc0, !PT ;  /* 0x000000ffefbb7812 */ /* 0x000fe200078ec0ff */
[--C-:B--2---:R-:W-:Y:S01]  /*8b90*/  FFMA.FTZ R56, R26, UR5, -R160.reuse ;  /* 0x000000051a387c23 */ /* 0x104fe200080108a0 */
[----:B------:R-:W-:Y:S01]  /*8ba0*/  SHF.R.U32.HI R59, RZ, 0x18, R239 ;  /* 0x00000018ff3b7819 */ /* 0x000fe200000116ef */
[----:B------:R-:W-:Y:S01]  /*8bb0*/  FFMA.FTZ R239, R27, UR5, -R160 ;  /* 0x000000051bef7c23 */ /* 0x000fe200080108a0 */
[----:B------:R-:W-:Y:S01]  /*8bc0*/  PRMT R16, R245, 0x5410, R246 ;  /* 0x00005410f5107816 */ /* 0x000fe200000000f6 */
[----:B------:R-:W-:Y:S01]  /*8bd0*/  FADD.FTZ R106, R106, R118 ;  /* 0x000000766a6a7221 */ /* 0x000fe20000010000 */
[--C-:B------:R-:W-:Y:S01]  /*8be0*/  HSET2.LE.AND R19, R19, R6.reuse, PT ;  /* 0x0000000613137233 */ /* 0x100fe20003803000 */
[----:B------:R-:W2:Y:S01]  /*8bf0*/  MUFU.EX2 R58, R58 ;  /* 0x0000003a003a7308 */ /* 0x000ea20000000800 */
[----:B------:R-:W-:Y:S01]  /*8c00*/  LOP3.LUT R9, R16, 0xff00ff, RZ, 0xc0, !PT ;  /* 0x00ff00ff10097812 */ /* 0x000fe200078ec0ff */
[----:B------:R-:W-:Y:S01]  /*8c10*/  FADD.FTZ R82, R31, R82 ;  /* 0x000000521f527221 */ /* 0x000fe20000010000 */
[----:B------:R-:W-:Y:S01]  /*8c20*/  LOP3.LUT R21, R21, 0xff00ff, RZ, 0xc0, !PT ;  /* 0x00ff00ff15157812 */ /* 0x000fe200078ec0ff */
[----:B------:R-:W-:Y:S01]  /*8c30*/  FADD.FTZ R108, R108, R121 ;  /* 0x000000796c6c7221 */ /* 0x000fe20000010000 */
[----:B------:R-:W-:Y:S01]  /*8c40*/  LOP3.LUT R185, R185, 0xff00ff, RZ, 0xc0, !PT ;  /* 0x00ff00ffb9b97812 */ /* 0x000fe200078ec0ff */
[----:B------:R-:W-:Y:S01]  /*8c50*/  FADD.FTZ R99, R50, R99 ;  /* 0x0000006332637221 */ /* 0x000fe20000010000 */
[--C-:B------:R-:W-:Y:S01]  /*8c60*/  HSET2.LE.AND R9, R9, R6.reuse, PT ;  /* 0x0000000609097233 */ /* 0x100fe20003803000 */
[----:B------:R-:W4:Y:S01]  /*8c70*/  MUFU.EX2 R83, R83 ;  /* 0x0000005300537308 */ /* 0x000f220000000800 */
[--C-:B---3--:R-:W-:Y:S01]  /*8c80*/  FFMA.FTZ R126, R60, UR5, -R154.reuse ;  /* 0x000000053c7e7c23 */ /* 0x108fe2000801089a */
[--C-:B------:R-:W-:Y:S01]  /*8c90*/  FFMA.FTZ R60, R46, UR5, -R154.reuse ;  /* 0x000000052e3c7c23 */ /* 0x100fe2000801089a */
[--C-:B------:R-:W-:Y:S01]  /*8ca0*/  FFMA.FTZ R46, R36, UR5, -R154.reuse ;  /* 0x00000005242e7c23 */ /* 0x100fe2000801089a */
[--C-:B------:R-:W-:Y:S01]  /*8cb0*/  FFMA.FTZ R36, R39, UR5, -R154.reuse ;  /* 0x0000000527247c23 */ /* 0x100fe2000801089a */
[----:B------:R-:W-:Y:S01]  /*8cc0*/  FFMA.FTZ R39, R51, UR5, -R154 ;  /* 0x0000000533277c23 */ /* 0x000fe2000801089a */
[----:B------:R-:W-:Y:S01]  /*8cd0*/  SHF.R.U32.HI R51, RZ, 0x8, R12 ;  /* 0x00000008ff337819 */ /* 0x000fe2000001160c */
[----:B------:R-:W-:Y:S01]  /*8ce0*/  FFMA.FTZ R154, R163, UR5, -R154 ;  /* 0x00000005a39a7c23 */ /* 0x000fe2000801089a */
[----:B------:R-:W-:Y:S01]  /*8cf0*/  LOP3.LUT R12, R13, 0xff, RZ, 0xc0, !PT ;  /* 0x000000ff0d0c7812 */ /* 0x000fe200078ec0ff */
[--C-:B------:R-:W-:Y:S01]  /*8d00*/  FFMA.FTZ R163, R124, UR5, -R160.reuse ;  /* 0x000000057ca37c23 */ /* 0x100fe200080108a0 */
[----:B------:R-:W-:Y:S01]  /*8d10*/  PRMT R187, R187, 0x5410, R51 ;  /* 0x00005410bbbb7816 */ /* 0x000fe20000000033 */
[--C-:B------:R-:W-:Y:S01]  /*8d20*/  FFMA.FTZ R51, R55, UR5, -R160.reuse ;  /* 0x0000000537337c23 */ /* 0x100fe200080108a0 */
[----:B------:R-:W-:Y:S01]  /*8d30*/  PRMT R59, R12, 0x5410, R59 ;  /* 0x000054100c3b7816 */ /* 0x000fe2000000003b */
[----:B------:R-:W-:Y:S01]  /*8d40*/  FFMA.FTZ R55, R37, UR5, -R160 ;  /* 0x0000000525377c23 */ /* 0x000fe200080108a0 */
[--C-:B------:R-:W-:Y:S01]  /*8d50*/  FFMA.FTZ R37, R61, UR5, -R155.reuse ;  /* 0x000000053d257c23 */ /* 0x100fe2000801089b */
[----:B------:R-:W3:Y:S01]  /*8d60*/  LDSM.16.MT88.4 R12, [R227+0x5000] ;  /* 0x00500000e30c783b */ /* 0x000ee20000004200 */
[--C-:B------:R-:W-:Y:S01]  /*8d70*/  FFMA.FTZ R160, R24, UR5, -R155.reuse ;  /* 0x0000000518a07c23 */ /* 0x100fe2000801089b */
[--C-:B------:R-:W-:Y:S01]  /*8d80*/  FFMA.FTZ R124, R25, UR5, -R155.reuse ;  /* 0x00000005197c7c23 */ /* 0x100fe2000801089b */
[----:B------:R-:W1:Y:S01]  /*8d90*/  MUFU.EX2 R51, R51 ;  /* 0x0000003300337308 */ /* 0x000e620000000800 */
[----:B------:R-:W3:Y:S01]  /*8da0*/  LDSM.16.MT88.4 R24, [R7+0x5000] ;  /* 0x005000000718783b */ /* 0x000ee20000004200 */
[----:B--2---:R-:W-:Y:S01]  /*8db0*/  F2FP.BF16.F32.PACK_AB R10, R58, R109 ;  /* 0x0000006d3a0a723e */ /* 0x004fe200000010ff */
[----:B------:R-:W-:Y:S01]  /*8dc0*/  FFMA.FTZ R61, R32, UR5, -R155 ;  /* 0x00000005203d7c23 */ /* 0x000fe2000801089b */
[----:B----4-:R-:W-:Y:S01]  /*8dd0*/  F2FP.BF16.F32.PACK_AB R116, R83, R161 ;  /* 0x000000a15374723e */ /* 0x010fe200000010ff */
[----:B------:R-:W-:Y:S01]  /*8de0*/  FADD.FTZ R106, R38, R106 ;  /* 0x0000006a266a7221 */ /* 0x000fe20000010000 */
[----:B------:R-:W-:Y:S01]  /*8df0*/  LOP3.LUT R16, R10, R19, RZ, 0xc0, !PT ;  /* 0x000000130a107212 */ /* 0x000fe200078ec0ff */
[----:B------:R-:W-:Y:S01]  /*8e00*/  FADD.FTZ R82, R28, R82 ;  /* 0x000000521c527221 */ /* 0x000fe20000010000 */
[----:B------:R-:W2:Y:S01]  /*8e10*/  MUFU.EX2 R37, R37 ;  /* 0x0000002500257308 */ /* 0x000ea20000000800 */
[--C-:B------:R-:W-:Y:S01]  /*8e20*/  HSET2.LE.AND R10, R17, R6.reuse, PT ;  /* 0x00000006110a7233 */ /* 0x100fe20003803000 */
[----:B------:R-:W-:Y:S01]  /*8e30*/  FADD.FTZ R108, R100, R108 ;  /* 0x0000006c646c7221 */ /* 0x000fe20000010000 */
[--C-:B------:R-:W-:Y:S01]  /*8e40*/  HSET2.LE.AND R17, R18, R6.reuse, PT ;  /* 0x0000000612117233 */ /* 0x100fe20003803000 */
[----:B------:R-:W-:Y:S01]  /*8e50*/  FADD.FTZ R99, R95, R99 ;  /* 0x000000635f637221 */ /* 0x000fe20000010000 */
[----:B------:R-:W-:Y:S01]  /*8e60*/  F2FP.BF16.F32.PACK_AB R19, R33, R42 ;  /* 0x0000002a2113723e */ /* 0x000fe200000010ff */
[----:B------:R-:W-:Y:S01]  /*8e70*/  FADD.FTZ R106, R97, R106 ;  /* 0x0000006a616a7221 */ /* 0x000fe20000010000 */
[----:B------:R-:W-:Y:S01]  /*8e80*/  LOP3.LUT R186, R244, 0xff, RZ, 0xc0, !PT ;  /* 0x000000fff4ba7812 */ /* 0x000fe200078ec0ff */
[----:B------:R-:W4:Y:S01]  /*8e90*/  MUFU.EX2 R126, R126 ;  /* 0x0000007e007e7308 */ /* 0x000f220000000800 */
[----:B-1----:R-:W-:Y:S01]  /*8ea0*/  F2FP.BF16.F32.PACK_AB R18, R51, R54 ;  /* 0x000000363312723e */ /* 0x002fe200000010ff */
[----:B------:R-:W-:Y:S01]  /*8eb0*/  FADD.FTZ R108, R93, R108 ;  /* 0x0000006c5d6c7221 */ /* 0x000fe20000010000 */
[----:B------:R-:W-:Y:S01]  /*8ec0*/  LOP3.LUT R19, R19, R9, RZ, 0xc0, !PT ;  /* 0x0000000913137212 */ /* 0x000fe200078ec0ff */
[----:B------:R-:W-:Y:S01]  /*8ed0*/  FADD.FTZ R102, R102, R99 ;  /* 0x0000006366667221 */ /* 0x000fe20000010000 */
[----:B------:R-:W-:Y:S01]  /*8ee0*/  LOP3.LUT R18, R18, R10, RZ, 0xc0, !PT ;  /* 0x0000000a12127212 */ /* 0x000fe200078ec0ff */
[----:B------:R-:W-:Y:S01]  /*8ef0*/  FADD.FTZ R101, R101, R106 ;  /* 0x0000006a65657221 */ /* 0x000fe20000010000 */
[--C-:B------:R-:W-:Y:S01]  /*8f00*/  HSET2.LE.AND R10, R22, R6.reuse, PT ;  /* 0x00000006160a7233 */ /* 0x100fe20003803000 */
[----:B------:R-:W-:Y:S01]  /*8f10*/  MUFU.EX2 R32, R55 ;  /* 0x0000003700207308 */ /* 0x000fe20000000800 */
[----:B--2---:R-:W-:Y:S01]  /*8f20*/  F2FP.BF16.F32.PACK_AB R11, R37, R35 ;  /* 0x00000023250b723e */ /* 0x004fe200000010ff */
[----:B------:R-:W-:Y:S01]  /*8f30*/  FADD.FTZ R29, R29, R82 ;  /* 0x000000521d1d7221 */ /* 0x000fe20000010000 */
[--C-:B------:R-:W-:Y:S01]  /*8f40*/  HSET2.LE.AND R9, R23, R6.reuse, PT ;  /* 0x0000000617097233 */ /* 0x100fe20003803000 */
[----:B------:R-:W-:Y:S01]  /*8f50*/  FADD.FTZ R89, R89, R108 ;  /* 0x0000006c59597221 */ /* 0x000fe20000010000 */
[----:B------:R-:W-:Y:S01]  /*8f60*/  LOP3.LUT R17, R11, R17, RZ, 0xc0, !PT ;  /* 0x000000110b117212 */ /* 0x000fe200078ec0ff */
[----:B------:R-:W-:Y:S01]  /*8f70*/  FADD.FTZ R102, R92, R102 ;  /* 0x000000665c667221 */ /* 0x000fe20000010000 */
[--C-:B------:R-:W-:Y:S01]  /*8f80*/  HSET2.LE.AND R11, R21, R6.reuse, PT ;  /* 0x00000006150b7233 */ /* 0x100fe20003803000 */
[----:B------:R1:W-:Y:S01]  /*8f90*/  MUFU.EX2 R55, R8 ;  /* 0x0000000800377308 */ /* 0x0003e20000000800 */
[----:B------:R-:W-:Y:S01]  /*8fa0*/  F2FP.BF16.F32.PACK_AB R21, R73, R78 ;  /* 0x0000004e4915723e */ /* 0x000fe200000010ff */
[----:B------:R-:W-:Y:S01]  /*8fb0*/  FADD.FTZ R101, R91, R101 ;  /* 0x000000655b657221 */ /* 0x000fe20000010000 */
[----:B------:R-:W-:Y:S01]  /*8fc0*/  F2FP.BF16.F32.PACK_AB R23, R98, R174 ;  /* 0x000000ae6217723e */ /* 0x000fe200000010ff */
[----:B------:R-:W-:Y:S01]  /*8fd0*/  FADD.FTZ R29, R66, R29 ;  /* 0x0000001d421d7221 */ /* 0x000fe20000010000 */
[----:B----4-:R-:W-:Y:S01]  /*8fe0*/  F2FP.BF16.F32.PACK_AB R22, R157, R126 ;  /* 0x0000007e9d16723e */ /* 0x010fe200000010ff */
[C---:B---3--:R-:W-:Y:S01]  /*8ff0*/  HMMA.16816.F32.BF16 R200, R16.reuse, R14, R200 ;  /* 0x0000000e10c8723c */ /* 0x048fe200000418c8 */
[----:B------:R-:W-:Y:S01]  /*9000*/  LOP3.LUT R10, R21, R10, RZ, 0xc0, !PT ;  /* 0x0000000a150a7212 */ /* 0x000fe200078ec0ff */
[----:B------:R-:W2:Y:S01]  /*9010*/  MUFU.EX2 R30, R240 ;  /* 0x000000f0001e7308 */ /* 0x000ea20000000800 */
[----:B------:R-:W-:Y:S01]  /*9020*/  LOP3.LUT R11, R116, R11, RZ, 0xc0, !PT ;  /* 0x0000000b740b7212 */ /* 0x000fe200078ec0ff */
[----:B------:R-:W-:Y:S01]  /*9030*/  FADD.FTZ R89, R88, R89 ;  /* 0x0000005958597221 */ /* 0x000fe20000010000 */
[----:B------:R-:W-:Y:S01]  /*9040*/  LOP3.LUT R9, R22, R9, RZ, 0xc0, !PT ;  /* 0x0000000916097212 */ /* 0x000fe200078ec0ff */
[----:B------:R-:W-:Y:S01]  /*9050*/  FADD.FTZ R102, R94, R102 ;  /* 0x000000665e667221 */ /* 0x000fe20000010000 */
[----:B------:R-:W-:Y:S01]  /*9060*/  PRMT R186, R186, 0x5410, R243 ;  /* 0x00005410baba7816 */ /* 0x000fe200000000f3 */
[C---:B------:R-:W-:Y:S01]  /*9070*/  HMMA.16816.F32.BF16 R204, R16.reuse, R12, R204 ;  /* 0x0000000c10cc723c */ /* 0x040fe200000418cc */
[----:B------:R-:W-:Y:S01]  /*9080*/  LOP3.LUT R176, R176, 0xff00ff, RZ, 0xc0, !PT ;  /* 0x00ff00ffb0b07812 */ /* 0x000fe200078ec0ff */
[----:B------:R-:W-:Y:S01]  /*9090*/  MUFU.EX2 R44, R44 ;  /* 0x0000002c002c7308 */ /* 0x000fe20000000800 */
[--C-:B-1----:R-:W-:Y:S01]  /*90a0*/  HSET2.LE.AND R8, R238, R6.reuse, PT ;  /* 0x00000006ee087233 */ /* 0x102fe20003803000 */
[----:B------:R-:W-:Y:S01]  /*90b0*/  FADD.FTZ R101, R90, R101 ;  /* 0x000000655a657221 */ /* 0x000fe20000010000 */
[----:B------:R-:W-:Y:S01]  /*90c0*/  FADD.FTZ R29, R172, R29 ;  /* 0x0000001dac1d7221 */ /* 0x000fe20000010000 */
[----:B------:R-:W-:Y:S01]  /*90d0*/  FADD.FTZ R89, R183, R89 ;  /* 0x00000059b7597221 */ /* 0x000fe20000010000 */
[----:B------:R-:W-:Y:S01]  /*90e0*/  FADD.FTZ R87, R87, R102 ;  /* 0x0000006657577221 */ /* 0x000fe20000010000 */
[----:B------:R-:W-:Y:S01]  /*90f0*/  LOP3.LUT R8, R23, R8, RZ, 0xc0, !PT ;  /* 0x0000000817087212 */ /* 0x000fe200078ec0ff */
[----:B------:R-:W-:Y:S01]  /*9100*/  HMMA.16816.F32.BF16 R196, R16, R24, R196 ;  /* 0x0000001810c4723c */ /* 0x000fe200000418c4 */
[----:B------:R-:W1:Y:S01]  /*9110*/  MUFU.EX2 R52, R52 ;  /* 0x0000003400347308 */ /* 0x000e620000000800 */
[----:B------:R-:W-:Y:S01]  /*9120*/  FADD.FTZ R96, R96, R101 ;  /* 0x0000006560607221 */ /* 0x000fe20000010000 */
[----:B------:R-:W-:Y:S01]  /*9130*/  FADD.FTZ R175, R175, R29 ;  /* 0x0000001dafaf7221 */ /* 0x000fe20000010000 */
[----:B------:R-:W-:Y:S01]  /*9140*/  FADD.FTZ R181, R181, R89 ;  /* 0x00000059b5b57221 */ /* 0x000fe20000010000 */
[----:B------:R-:W-:Y:S01]  /*9150*/  FADD.FTZ R87, R84, R87 ;  /* 0x0000005754577221 */ /* 0x000fe20000010000 */
[----:B------:R-:W-:Y:S01]  /*9160*/  FADD.FTZ R96, R79, R96 ;  /* 0x000000604f607221 */ /* 0x000fe20000010000 */
[----:B------:R-:W-:Y:S01]  /*9170*/  FADD.FTZ R175, R81, R175 ;  /* 0x000000af51af7221 */ /* 0x000fe20000010000 */
[----:B------:R-:W-:Y:S01]  /*9180*/  HMMA.16816.F32.BF16 R216, R8, R14, R216 ;  /* 0x0000000e08d8723c */ /* 0x000fe200000418d8 */
[----:B------:R-:W-:Y:S01]  /*9190*/  LOP3.LUT R15, R20, 0xff00ff, RZ, 0xc0, !PT ;  /* 0x00ff00ff140f7812 */ /* 0x000fe200078ec0ff */
[----:B------:R-:W-:Y:S01]  /*91a0*/  MUFU.EX2 R40, R241 ;  /* 0x000000f100287308 */ /* 0x000fe20000000800 */
[----:B------:R-:W3:Y:S01]  /*91b0*/  LDSM.16.MT88.4 R20, [R7+0x5400] ;  /* 0x005400000714783b */ /* 0x000ee20000004200 */
[--C-:B------:R-:W-:Y:S01]  /*91c0*/  HSET2.LE.AND R14, R229, R6.reuse, PT ;  /* 0x00000006e50e7233 */ /* 0x100fe20003803000 */
[----:B------:R-:W-:Y:S01]  /*91d0*/  FADD.FTZ R181, R173, R181 ;  /* 0x000000b5adb57221 */ /* 0x000fe20000010000 */
[--C-:B------:R-:W-:Y:S01]  /*91e0*/  HSET2.LE.AND R15, R15, R6.reuse, PT ;  /* 0x000000060f0f7233 */ /* 0x100fe20003803000 */
[----:B------:R-:W-:Y:S01]  /*91f0*/  FADD.FTZ R87, R85, R87 ;  /* 0x0000005755577221 */ /* 0x000fe20000010000 */
[----:B------:R-:W-:Y:S01]  /*9200*/  HMMA.16816.F32.BF16 R192, R16, R26, R192 ;  /* 0x0000001a10c0723c */ /* 0x000fe200000418c0 */
[----:B------:R-:W4:Y:S01]  /*9210*/  LDSM.16.MT88.4 R16, [R227+0x5400] ;  /* 0x00540000e310783b */ /* 0x000f220000004200 */
[----:B------:R-:W1:Y:S01]  /*9220*/  MUFU.EX2 R43, R43 ;  /* 0x0000002b002b7308 */ /* 0x000e620000000800 */
[----:B------:R-:W-:Y:S01]  /*9230*/  FADD.FTZ R96, R77, R96 ;  /* 0x000000604d607221 */ /* 0x000fe20000010000 */
[----:B------:R-:W-:Y:S01]  /*9240*/  FADD.FTZ R175, R170, R175 ;  /* 0x000000afaaaf7221 */ /* 0x000fe20000010000 */
[----:B------:R-:W-:Y:S01]  /*9250*/  FADD.FTZ R162, R162, R181 ;  /* 0x000000b5a2a27221 */ /* 0x000fe20000010000 */
[----:B------:R-:W-:Y:S01]  /*9260*/  FADD.FTZ R86, R86, R87 ;  /* 0x0000005756567221 */ /* 0x000fe20000010000 */
[----:B------:R-:W-:Y:S01]  /*9270*/  FADD.FTZ R80, R80, R96 ;  /* 0x0000006050507221 */ /* 0x000fe20000010000 */
[C---:B------:R-:W-:Y:S01]  /*9280*/  HMMA.16816.F32.BF16 R220, R8.reuse, R12, R220 ;  /* 0x0000000c08dc723c */ /* 0x040fe200000418dc */
[----:B--2---:R-:W-:Y:S01]  /*9290*/  F2FP.BF16.F32.PACK_AB R13, R32, R30 ;  /* 0x0000001e200d723e */ /* 0x004fe200000010ff */
[----:B------:R-:W2:Y:S01]  /*92a0*/  MUFU.EX2 R61, R61 ;  /* 0x0000003d003d7308 */ /* 0x000ea20000000800 */
[----:B-1----:R-:W-:Y:S01]  /*92b0*/  F2FP.BF16.F32.PACK_AB R12, R52, R44 ;  /* 0x0000002c340c723e */ /* 0x002fe200000010ff */
[--C-:B------:R-:W-:Y:S01]  /*92c0*/  FFMA.FTZ R122, R122, UR5, -R155.reuse ;  /* 0x000000057a7a7c23 */ /* 0x100fe2000801089b */
[----:B------:R-:W-:Y:S01]  /*92d0*/  LOP3.LUT R14, R13, R14, RZ, 0xc0, !PT ;  /* 0x0000000e0d0e7212 */ /* 0x000fe200078ec0ff */
[----:B------:R-:W-:Y:S01]  /*92e0*/  FFMA.FTZ R142, R142, UR5, -R155 ;  /* 0x000000058e8e7c23 */ /* 0x000fe2000801089b */
[----:B------:R-:W-:Y:S01]  /*92f0*/  LOP3.LUT R15, R12, R15, RZ, 0xc0, !PT ;  /* 0x0000000f0c0f7212 */ /* 0x000fe200078ec0ff */
[C---:B------:R-:W-:Y:S01]  /*9300*/  HMMA.16816.F32.BF16 R212, R8.reuse, R24, R212 ;  /* 0x0000001808d4723c */ /* 0x040fe200000418d4 */
[--C-:B------:R-:W-:Y:S01]  /*9310*/  HSET2.LE.AND R12, R237, R6.reuse, PT ;  /* 0x00000006ed0c7233 */ /* 0x100fe20003803000 */
[----:B------:R-:W-:Y:S01]  /*9320*/  MUFU.EX2 R74, R74 ;  /* 0x0000004a004a7308 */ /* 0x000fe20000000800 */
[--C-:B------:R-:W-:Y:S01]  /*9330*/  HSET2.LE.AND R13, R236, R6.reuse, PT ;  /* 0x00000006ec0d7233 */ /* 0x100fe20003803000 */
[----:B------:R-:W-:Y:S01]  /*9340*/  FADD.FTZ R174, R174, R175 ;  /* 0x000000afaeae7221 */ /* 0x000fe20000010000 */
[----:B------:R-:W-:Y:S01]  /*9350*/  F2FP.BF16.F32.PACK_AB R25, R43, R40 ;  /* 0x000000282b19723e */ /* 0x000fe200000010ff */
[----:B------:R-:W-:Y:S01]  /*9360*/  FADD.FTZ R162, R126, R162 ;  /* 0x000000a27ea27221 */ /* 0x000fe20000010000 */
[----:B------:R-:W-:Y:S01]  /*9370*/  FADD.FTZ R86, R109, R86 ;  /* 0x000000566d567221 */ /* 0x000fe20000010000 */
[----:B------:R-:W-:Y:S01]  /*9380*/  HMMA.16816.F32.BF16 R208, R8, R26, R208 ;  /* 0x0000001a08d0723c */ /* 0x000fe200000418d0 */
[----:B------:R-:W-:Y:S01]  /*9390*/  LOP3.LUT R12, R25, R12, RZ, 0xc0, !PT ;  /* 0x0000000c190c7212 */ /* 0x000fe200078ec0ff */
[----:B------:R-:W1:Y:S01]  /*93a0*/  MUFU.EX2 R71, R71 ;  /* 0x0000004700477308 */ /* 0x000e620000000800 */
[----:B--2---:R-:W-:Y:S01]  /*93b0*/  F2FP.BF16.F32.PACK_AB R24, R61, R55 ;  /* 0x000000373d18723e */ /* 0x004fe200000010ff */
[----:B------:R-:W-:Y:S01]  /*93c0*/  FADD.FTZ R80, R35, R80 ;  /* 0x0000005023507221 */ /* 0x000fe20000010000 */
[--C-:B------:R-:W-:Y:S01]  /*93d0*/  HSET2.LE.AND R10, R188, R6.reuse, PT ;  /* 0x00000006bc0a7233 */ /* 0x100fe20003803000 */
[--C-:B------:R-:W-:Y:S01]  /*93e0*/  FFMA.FTZ R115, R115, UR5, -R155.reuse ;  /* 0x0000000573737c23 */ /* 0x100fe2000801089b */
[----:B------:R-:W-:Y:S01]  /*93f0*/  LOP3.LUT R13, R24, R13, RZ, 0xc0, !PT ;  /* 0x0000000d180d7212 */ /* 0x000fe200078ec0ff */
[----:B------:R-:W-:Y:S01]  /*9400*/  FFMA.FTZ R143, R143, UR5, -R155 ;  /* 0x000000058f8f7c23 */ /* 0x000fe2000801089b */
[--C-:B------:R-:W-:Y:S01]  /*9410*/  HSET2.LE.AND R11, R185, R6.reuse, PT ;  /* 0x00000006b90b7233 */ /* 0x100fe20003803000 */
[----:B------:R-:W2:Y:S01]  /*9420*/  MUFU.EX2 R69, R69 ;  /* 0x0000004500457308 */ /* 0x000ea20000000800 */
[--C-:B------:R-:W-:Y:S01]  /*9430*/  HSET2.LE.AND R8, R226, R6.reuse, PT ;  /* 0x00000006e2087233 */ /* 0x100fe20003803000 */
[----:B------:R-:W-:Y:S01]  /*9440*/  FADD.FTZ R174, R98, R174 ;  /* 0x000000ae62ae7221 */ /* 0x000fe20000010000 */
[----:B------:R-:W-:Y:S01]  /*9450*/  HSET2.LE.AND R9, R189, R6, PT ;  /* 0x00000006bd097233 */ /* 0x000fe20003803000 */
[C---:B---3--:R-:W-:Y:S01]  /*9460*/  HMMA.16816.F32.BF16 R196, R12.reuse, R20, R196 ;  /* 0x000000140cc4723c */ /* 0x048fe200000418c4 */
[----:B------:R-:W-:Y:S01]  /*9470*/  FADD.FTZ R162, R157, R162 ;  /* 0x000000a29da27221 */ /* 0x000fe20000010000 */
[----:B------:R-:W-:Y:S01]  /*9480*/  FADD.FTZ R86, R58, R86 ;  /* 0x000000563a567221 */ /* 0x000fe20000010000 */
[----:B------:R-:W-:Y:S01]  /*9490*/  FADD.FTZ R80, R37, R80 ;  /* 0x0000005025507221 */ /* 0x000fe20000010000 */
[----:B------:R-:W3:Y:S01]  /*94a0*/  MUFU.EX2 R60, R60 ;  /* 0x0000003c003c7308 */ /* 0x000ee20000000800 */
[----:B-1----:R-:W-:Y:S01]  /*94b0*/  F2FP.BF16.F32.PACK_AB R26, R71, R74 ;  /* 0x0000004a471a723e */ /* 0x002fe200000010ff */
[----:B------:R-:W-:Y:S01]  /*94c0*/  FADD.FTZ R78, R78, R174 ;  /* 0x000000ae4e4e7221 */ /* 0x000fe20000010000 */
[----:B------:R-:W-:Y:S01]  /*94d0*/  FADD.FTZ R161, R161, R162 ;  /* 0x000000a2a1a17221 */ /* 0x000fe20000010000 */
[C---:B----4-:R-:W-:Y:S01]  /*94e0*/  HMMA.16816.F32.BF16 R204, R12.reuse, R16, R204 ;  /* 0x000000100ccc723c */ /* 0x050fe200000418cc */
[----:B------:R-:W-:Y:S01]  /*94f0*/  LOP3.LUT R8, R26, R8, RZ, 0xc0, !PT ;  /* 0x000000081a087212 */ /* 0x000fe200078ec0ff */
[----:B------:R-:W-:Y:S01]  /*9500*/  FADD.FTZ R54, R54, R86 ;  /* 0x0000005636367221 */ /* 0x000fe20000010000 */
[----:B------:R-:W-:Y:S01]  /*9510*/  FADD.FTZ R42, R42, R80 ;  /* 0x000000502a2a7221 */ /* 0x000fe20000010000 */
[----:B------:R-:W1:Y:S01]  /*9520*/  MUFU.EX2 R63, R63 ;  /* 0x0000003f003f7308 */ /* 0x000e620000000800 */
[----:B--2---:R-:W-:Y:S01]  /*9530*/  F2FP.BF16.F32.PACK_AB R24, R68, R69 ;  /* 0x000000454418723e */ /* 0x004fe200000010ff */
[----:B------:R-:W-:Y:S01]  /*9540*/  FADD.FTZ R78, R73, R78 ;  /* 0x0000004e494e7221 */ /* 0x000fe20000010000 */
[----:B------:R-:W-:Y:S01]  /*9550*/  FADD.FTZ R161, R83, R161 ;  /* 0x000000a153a17221 */ /* 0x000fe20000010000 */
[C---:B------:R-:W-:Y:S01]  /*9560*/  HMMA.16816.F32.BF16 R200, R12.reuse, R18, R200 ;  /* 0x000000120cc8723c */ /* 0x040fe200000418c8 */
[----:B------:R-:W-:Y:S01]  /*9570*/  LOP3.LUT R10, R24, R10, RZ, 0xc0, !PT ;  /* 0x0000000a180a7212 */ /* 0x000fe200078ec0ff */
[----:B------:R-:W-:Y:S01]  /*9580*/  FADD.FTZ R54, R51, R54 ;  /* 0x0000003633367221 */ /* 0x000fe20000010000 */
[----:B------:R-:W-:Y:S01]  /*9590*/  FADD.FTZ R42, R33, R42 ;  /* 0x0000002a212a7221 */ /* 0x000fe20000010000 */
[----:B------:R-:W2:Y:S01]  /*95a0*/  MUFU.EX2 R41, R41 ;  /* 0x0000002900297308 */ /* 0x000ea20000000800 */
[----:B------:R-:W-:Y:S01]  /*95b0*/  LOP3.LUT R75, R75, 0xff00ff, RZ, 0xc0, !PT ;  /* 0x00ff00ff4b4b7812 */ /* 0x000fe200078ec0ff */
[----:B------:R-:W-:Y:S01]  /*95c0*/  FADD.FTZ R78, R74, R78 ;  /* 0x0000004e4a4e7221 */ /* 0x000fe20000010000 */
[----:B---3--:R-:W-:Y:S01]  /*95d0*/  FADD.FTZ R161, R60, R161 ;  /* 0x000000a13ca17221 */ /* 0x008fe20000010000 */
[----:B------:R-:W-:Y:S01]  /*95e0*/  HMMA.16816.F32.BF16 R192, R12, R22, R192 ;  /* 0x000000160cc0723c */ /* 0x000fe200000418c0 */
[----:B------:R-:W3:Y:S01]  /*95f0*/  LDSM.16.MT88.4 R12, [R227+0x5800] ;  /* 0x00580000e30c783b */ /* 0x000ee20000004200 */
[----:B------:R-:W-:Y:S01]  /*9600*/  FADD.FTZ R54, R40, R54 ;  /* 0x0000003628367221 */ /* 0x000fe20000010000 */
[----:B------:R-:W-:Y:S01]  /*9610*/  FADD.FTZ R42, R55, R42 ;  /* 0x0000002a372a7221 */ /* 0x000fe20000010000 */
[----:B------:R-:W4:Y:S01]  /*9620*/  MUFU.EX2 R46, R46 ;  /* 0x0000002e002e7308 */ /* 0x000f220000000800 */
[----:B-1----:R-:W-:Y:S01]  /*9630*/  F2FP.BF16.F32.PACK_AB R25, R63, R60 ;  /* 0x0000003c3f19723e */ /* 0x002fe200000010ff */
[----:B------:R-:W-:Y:S01]  /*9640*/  FADD.FTZ R78, R71, R78 ;  /* 0x0000004e474e7221 */ /* 0x000fe20000010000 */
[----:B------:R-:W-:Y:S01]  /*9650*/  FADD.FTZ R63, R63, R161 ;  /* 0x000000a13f3f7221 */ /* 0x000fe20000010000 */
[----:B------:R-:W-:Y:S01]  /*9660*/  FADD.FTZ R54, R43, R54 ;  /* 0x000000362b367221 */ /* 0x000fe20000010000 */
[----:B------:R-:W-:Y:S01]  /*9670*/  LOP3.LUT R9, R25, R9, RZ, 0xc0, !PT ;  /* 0x0000000919097212 */ /* 0x000fe200078ec0ff */
[----:B------:R-:W-:Y:S01]  /*9680*/  FADD.FTZ R42, R61, R42 ;  /* 0x0000002a3d2a7221 */ /* 0x000fe20000010000 */
[----:B------:R-:W-:Y:S01]  /*9690*/  PRMT R70, R248, 0x5410, R249 ;  /* 0x00005410f8467816 */ /* 0x000fe200000000f9 */
[----:B------:R-:W-:Y:S01]  /*96a0*/  MUFU.EX2 R67, R163 ;  /* 0x000000a300437308 */ /* 0x000fe20000000800 */
[----:B------:R-:W-:Y:S01]  /*96b0*/  FADD.FTZ R78, R69, R78 ;  /* 0x0000004e454e7221 */ /* 0x000fe20000010000 */
[----:B--2---:R-:W-:Y:S01]  /*96c0*/  FADD.FTZ R63, R41, R63 ;  /* 0x0000003f293f7221 */ /* 0x004fe20000010000 */
[----:B------:R-:W-:Y:S01]  /*96d0*/  FADD.FTZ R54, R30, R54 ;  /* 0x000000361e367221 */ /* 0x000fe20000010000 */
[----:B------:R-:W-:Y:S01]  /*96e0*/  FADD.FTZ R42, R44, R42 ;  /* 0x0000002a2c2a7221 */ /* 0x000fe20000010000 */
[----:B------:R-:W-:Y:S01]  /*96f0*/  LOP3.LUT R70, R70, 0xff00ff, RZ, 0xc0, !PT ;  /* 0x00ff00ff46467812 */ /* 0x000fe200078ec0ff */
[----:B------:R-:W-:Y:S01]  /*9700*/  FADD.FTZ R78, R68, R78 ;  /* 0x0000004e444e7221 */ /* 0x000fe20000010000 */
[----:B------:R-:W-:Y:S01]  /*9710*/  FADD.FTZ R54, R32, R54 ;  /* 0x0000003620367221 */ /* 0x000fe20000010000 */
[----:B------:R-:W1:Y:S01]  /*9720*/  MUFU.EX2 R31, R140 ;  /* 0x0000008c001f7308 */ /* 0x000e620000000800 */
[C---:B----4-:R-:W-:Y:S01]  /*9730*/  F2FP.BF16.F32.PACK_AB R27, R46.reuse, R41 ;  /* 0x000000292e1b723e */ /* 0x050fe200000010ff */
[----:B------:R-:W-:Y:S01]  /*9740*/  FADD.FTZ R63, R46, R63 ;  /* 0x0000003f2e3f7221 */ /* 0x000fe20000010000 */
[----:B------:R-:W-:Y:S01]  /*9750*/  FADD.FTZ R42, R52, R42 ;  /* 0x0000002a342a7221 */ /* 0x000fe20000010000 */
[----:B------:R-:W-:Y:S01]  /*9760*/  VIADD R226, R227, 0x4000 ;  /* 0x00004000e3e27836 */ /* 0x000fe20000000000 */
[----:B------:R-:W-:Y:S01]  /*9770*/  LOP3.LUT R11, R27, R11, RZ, 0xc0, !PT ;  /* 0x0000000b1b0b7212 */ /* 0x000fe200078ec0ff */
[----:B------:R-:W-:Y:S01]  /*9780*/  UMOV UR7, 0xffffffff ;  /* 0xffffffff00077882 */ /* 0x000fe20000000000 */
[----:B------:R-:W2:Y:S01]  /*9790*/  LDSM.16.MT88.4 R24, [R7+0x5800] ;  /* 0x005800000718783b */ /* 0x000ea20000004200 */
[----:B------:R-:W-:Y:S04]  /*97a0*/  MUFU.EX2 R112, R112 ;  /* 0x0000007000707308 */ /* 0x000fe80000000800 */
[----:B------:R-:W-:Y:S01]  /*97b0*/  HMMA.16816.F32.BF16 R216, R8, R18, R216 ;  /* 0x0000001208d8723c */ /* 0x000fe200000418d8 */
[----:B------:R-:W-:-:S02]  /*97c0*/  LOP3.LUT R19, R184, 0xff00ff, RZ, 0xc0, !PT ;  /* 0x00ff00ffb8137812 */ /* 0x000fc400078ec0ff */
[--C-:B------:R-:W-:Y:S01]  /*97d0*/  HSET2.LE.AND R18, R186, R6.reuse, PT ;  /* 0x00000006ba127233 */ /* 0x100fe20003803000 */
[----:B------:R-:W4:Y:S02]  /*97e0*/  MUFU.EX2 R114, R114 ;  /* 0x0000007200727308 */ /* 0x000f240000000800 */
[----:B------:R-:W-:Y:S02]  /*97f0*/  HSET2.LE.AND R19, R19, R6, PT ;  /* 0x0000000613137233 */ /* 0x000fe40003803000 */
[----:B------:R-:W-:Y:S01]  /*9800*/  HMMA.16816.F32.BF16 R220, R8, R16, R220 ;  /* 0x0000001008dc723c */ /* 0x000fe200000418dc */
[----:B-1----:R-:W-:-:S03]  /*9810*/  F2FP.BF16.F32.PACK_AB R17, R31, R67 ;  /* 0x000000431f11723e */ /* 0x002fc600000010ff */
[----:B------:R-:W1:Y:S01]  /*9820*/  MUFU.EX2 R49, R49 ;  /* 0x0000003100317308 */ /* 0x000e620000000800 */
[----:B------:R-:W-:Y:S02]  /*9830*/  LOP3.LUT R18, R17, R18, RZ, 0xc0, !PT ;  /* 0x0000001211127212 */ /* 0x000fe400078ec0ff */
[----:B------:R-:W-:Y:S01]  /*9840*/  HSET2.LE.AND R17, R59, R6, PT ;  /* 0x000000063b117233 */ /* 0x000fe20003803000 */
[----:B------:R-:W-:Y:S04]  /*9850*/  HMMA.16816.F32.BF16 R212, R8, R20, R212 ;  /* 0x0000001408d4723c */ /* 0x000fe800000418d4 */
[----:B------:R-:W-:Y:S01]  /*9860*/  MUFU.EX2 R34, R34 ;  /* 0x0000002200227308 */ /* 0x000fe20000000800 */
[----:B----4-:R-:W-:-:S03]  /*9870*/  F2FP.BF16.F32.PACK_AB R16, R114, R112 ;  /* 0x000000707210723e */ /* 0x010fc600000010ff */
[----:B------:R-:W-:Y:S01]  /*9880*/  HMMA.16816.F32.BF16 R208, R8, R22, R208 ;  /* 0x0000001608d0723c */ /* 0x000fe200000418d0 */
[----:B------:R-:W-:Y:S02]  /*9890*/  LOP3.LUT R19, R16, R19, RZ, 0xc0, !PT ;  /* 0x0000001310137212 */ /* 0x000fe400078ec0ff */
[--C-:B------:R-:W-:Y:S01]  /*98a0*/  HSET2.LE.AND R10, R180, R6.reuse, PT ;  /* 0x00000006b40a7233 */ /* 0x100fe20003803000 */
[----:B------:R-:W4:Y:S01]  /*98b0*/  MUFU.EX2 R125, R125 ;  /* 0x0000007d007d7308 */ /* 0x000f220000000800 */
[--C-:B------:R-:W-:Y:S02]  /*98c0*/  HSET2.LE.AND R11, R176, R6.reuse, PT ;  /* 0x00000006b00b7233 */ /* 0x100fe40003803000 */
[--C-:B------:R-:W-:Y:S02]  /*98d0*/  HSET2.LE.AND R16, R187, R6.reuse, PT ;  /* 0x00000006bb107233 */ /* 0x100fe40003803000 */
[----:B-1----:R-:W-:Y:S02]  /*98e0*/  F2FP.BF16.F32.PACK_AB R9, R62, R49 ;  /* 0x000000313e09723e */ /* 0x002fe400000010ff */
[----:B------:R-:W-:Y:S01]  /*98f0*/  HSET2.LE.AND R23, R75, R6, PT ;  /* 0x000000064b177233 */ /* 0x000fe20003803000 */
[----:B------:R-:W1:Y:S01]  /*9900*/  MUFU.EX2 R56, R56 ;  /* 0x0000003800387308 */ /* 0x000e620000000800 */
[----:B------:R-:W-:-:S02]  /*9910*/  LOP3.LUT R10, R9, R10, RZ, 0xc0, !PT ;  /* 0x0000000a090a7212 */ /* 0x000fc400078ec0ff */
[--C-:B------:R-:W-:Y:S02]  /*9920*/  HSET2.LE.AND R9, R171, R6.reuse, PT ;  /* 0x00000006ab097233 */ /* 0x100fe40003803000 */
[----:B------:R-:W-:-:S03]  /*9930*/  HSET2.LE.AND R22, R76, R6, PT ;  /* 0x000000064c167233 */ /* 0x000fc60003803000 */
[----:B------:R-:W3:Y:S01]  /*9940*/  MUFU.EX2 R50, R239 ;  /* 0x000000ef00327308 */ /* 0x000ee20000000800 */
[----:B----4-:R-:W-:-:S04]  /*9950*/  F2FP.BF16.F32.PACK_AB R8, R125, R34 ;  /* 0x000000227d08723e */ /* 0x010fc800000010ff */
[----:B------:R-:W-:Y:S02]  /*9960*/  LOP3.LUT R11, R8, R11, RZ, 0xc0, !PT ;  /* 0x0000000b080b7212 */ /* 0x000fe400078ec0ff */
[----:B------:R-:W-:Y:S01]  /*9970*/  HSET2.LE.AND R8, R169, R6, PT ;  /* 0x00000006a9087233 */ /* 0x000fe20003803000 */
[----:B------:R-:W4:Y:S01]  /*9980*/  MUFU.EX2 R28, R160 ;  /* 0x000000a0001c7308 */ /* 0x000f220000000800 */
[----:B-1----:R-:W-:-:S07]  /*9990*/  FADD.FTZ R54, R56, R54 ;  /* 0x0000003638367221 */ /* 0x002fce0000010000 */
[----:B------:R-:W1:Y:S01]  /*99a0*/  MUFU.EX2 R124, R124 ;  /* 0x0000007c007c7308 */ /* 0x000e620000000800 */
[C---:B---3--:R-:W-:Y:S01]  /*99b0*/  F2FP.BF16.F32.PACK_AB R21, R50.reuse, R56 ;  /* 0x000000383215723e */ /* 0x048fe200000010ff */
[----:B------:R-:W-:-:S03]  /*99c0*/  FADD.FTZ R54, R50, R54 ;  /* 0x0000003632367221 */ /* 0x000fc60000010000 */
[----:B------:R-:W-:Y:S01]  /*99d0*/  LOP3.LUT R16, R21, R16, RZ, 0xc0, !PT ;  /* 0x0000001015107212 */ /* 0x000fe200078ec0ff */
[----:B------:R-:W-:Y:S02]  /*99e0*/  FADD.FTZ R54, R67, R54 ;  /* 0x0000003643367221 */ /* 0x000fe40000010000 */
[----:B------:R-:W3:Y:S01]  /*99f0*/  MUFU.EX2 R64, R64 ;  /* 0x0000004000407308 */ /* 0x000ee20000000800 */
[----:B----4-:R-:W-:Y:S01]  /*9a00*/  FADD.FTZ R42, R28, R42 ;  /* 0x0000002a1c2a7221 */ /* 0x010fe20000010000 */
[----:B------:R-:W-:-:S06]  /*9a10*/  FADD.FTZ R54, R31, R54 ;  /* 0x000000361f367221 */ /* 0x000fcc0000010000 */
[----:B------:R-:W4:Y:S01]  /*9a20*/  MUFU.EX2 R65, R65 ;  /* 0x0000004100417308 */ /* 0x000f220000000800 */
[C---:B-1----:R-:W-:Y:S01]  /*9a30*/  F2FP.BF16.F32.PACK_AB R20, R124.reuse, R28 ;  /* 0x0000001c7c14723e */ /* 0x042fe200000010ff */
[----:B------:R-:W-:-:S03]  /*9a40*/  FADD.FTZ R42, R124, R42 ;  /* 0x0000002a7c2a7221 */ /* 0x000fc60000010000 */
[----:B------:R-:W-:Y:S01]  /*9a50*/  LOP3.LUT R17, R20, R17, RZ, 0xc0, !PT ;  /* 0x0000001114117212 */ /* 0x000fe200078ec0ff */
[----:B------:R-:W-:Y:S02]  /*9a60*/  FADD.FTZ R42, R112, R42 ;  /* 0x0000002a702a7221 */ /* 0x000fe40000010000 */
[----:B------:R-:W1:Y:S01]  /*9a70*/  MUFU.EX2 R36, R36 ;  /* 0x0000002400247308 */ /* 0x000e620000000800 */
[----:B---3--:R-:W-:Y:S01]  /*9a80*/  FADD.FTZ R78, R64, R78 ;  /* 0x0000004e404e7221 */ /* 0x008fe20000010000 */
[----:B------:R-:W-:Y:S02]  /*9a90*/  FADD.FTZ R42, R114, R42 ;  /* 0x0000002a722a7221 */ /* 0x000fe40000010000 */
[----:B------:R-:W-:Y:S04]  /*9aa0*/  HMMA.16816.F32.BF16 R204, R16, R12, R204 ;  /* 0x0000000c10cc723c */ /* 0x000fe800000418cc */
[----:B------:R-:W3:Y:S01]  /*9ab0*/  MUFU.EX2 R39, R39 ;  /* 0x0000002700277308 */ /* 0x000ee20000000800 */
[C---:B----4-:R-:W-:Y:S01]  /*9ac0*/  F2FP.BF16.F32.PACK_AB R21, R65.reuse, R64 ;  /* 0x000000404115723e */ /* 0x050fe200000010ff */
[----:B------:R-:W-:-:S02]  /*9ad0*/  FADD.FTZ R78, R65, R78 ;  /* 0x0000004e414e7221 */ /* 0x000fc40000010000 */
[C---:B------:R-:W-:Y:S01]  /*9ae0*/  HMMA.16816.F32.BF16 R200, R16.reuse, R14, R200 ;  /* 0x0000000e10c8723c */ /* 0x040fe200000418c8 */
[----:B------:R-:W-:Y:S01]  /*9af0*/  LOP3.LUT R8, R21, R8, RZ, 0xc0, !PT ;  /* 0x0000000815087212 */ /* 0x000fe200078ec0ff */
[----:B------:R-:W-:Y:S01]  /*9b00*/  FADD.FTZ R78, R49, R78 ;  /* 0x0000004e314e7221 */ /* 0x000fe20000010000 */
[----:B------:R-:W-:Y:S01]  /*9b10*/  HSET2.LE.AND R21, R113, R6, PT ;  /* 0x0000000671157233 */ /* 0x000fe20003803000 */
[----:B------:R-:W4:Y:S01]  /*9b20*/  MUFU.EX2 R144, R144 ;  /* 0x0000009000907308 */ /* 0x000f220000000800 */
[----:B-1----:R-:W-:Y:S01]  /*9b30*/  FADD.FTZ R63, R36, R63 ;  /* 0x0000003f243f7221 */ /* 0x002fe20000010000 */
[----:B------:R-:W-:Y:S02]  /*9b40*/  FADD.FTZ R78, R62, R78 ;  /* 0x0000004e3e4e7221 */ /* 0x000fe40000010000 */
[----:B--2---:R-:W-:Y:S04]  /*9b50*/  HMMA.16816.F32.BF16 R196, R16, R24, R196 ;  /* 0x0000001810c4723c */ /* 0x004fe800000418c4 */
[----:B------:R-:W1:Y:S01]  /*9b60*/  MUFU.EX2 R159, R159 ;  /* 0x0000009f009f7308 */ /* 0x000e620000000800 */
[C---:B---3--:R-:W-:Y:S01]  /*9b70*/  F2FP.BF16.F32.PACK_AB R20, R39.reuse, R36 ;  /* 0x000000242714723e */ /* 0x048fe200000010ff */
[----:B------:R-:W-:-:S02]  /*9b80*/  FADD.FTZ R63, R39, R63 ;  /* 0x0000003f273f7221 */ /* 0x000fc40000010000 */
[----:B------:R-:W-:Y:S01]  /*9b90*/  HMMA.16816.F32.BF16 R192, R16, R26, R192 ;  /* 0x0000001a10c0723c */ /* 0x000fe200000418c0 */
[----:B------:R-:W-:Y:S01]  /*9ba0*/  LOP3.LUT R9, R20, R9, RZ, 0xc0, !PT ;  /* 0x0000000914097212 */ /* 0x000fe200078ec0ff */
[----:B------:R-:W2:Y:S01]  /*9bb0*/  LDSM.16.MT88.4 R16, [R227+0x5c00] ;  /* 0x005c0000e310783b */ /* 0x000ea20000004200 */
[----:B------:R-:W-:Y:S01]  /*9bc0*/  HSET2.LE.AND R20, R146, R6, PT ;  /* 0x0000000692147233 */ /* 0x000fe20003803000 */
[----:B------:R-:W-:Y:S01]  /*9bd0*/  MUFU.EX2 R122, R122 ;  /* 0x0000007a007a7308 */ /* 0x000fe20000000800 */
[----:B------:R-:W-:Y:S01]  /*9be0*/  FADD.FTZ R63, R34, R63 ;  /* 0x0000003f223f7221 */ /* 0x000fe20000010000 */
[----:B----4-:R-:W-:Y:S02]  /*9bf0*/  FADD.FTZ R54, R144, R54 ;  /* 0x0000003690367221 */ /* 0x010fe40000010000 */
[----:B------:R-:W-:Y:S01]  /*9c00*/  HMMA.16816.F32.BF16 R220, R8, R12, R220 ;  /* 0x0000000c08dc723c */ /* 0x000fe200000418dc */
[----:B------:R-:W-:-:S03]  /*9c10*/  FADD.FTZ R63, R125, R63 ;  /* 0x0000003f7d3f7221 */ /* 0x000fc60000010000 */
[----:B------:R-:W-:Y:S01]  /*9c20*/  MUFU.EX2 R142, R142 ;  /* 0x0000008e008e7308 */ /* 0x000fe20000000800 */
[----:B-1----:R-:W-:-:S03]  /*9c30*/  FADD.FTZ R54, R159, R54 ;  /* 0x000000369f367221 */ /* 0x002fc60000010000 */
[C---:B------:R-:W-:Y:S01]  /*9c40*/  HMMA.16816.F32.BF16 R216, R8.reuse, R14, R216 ;  /* 0x0000000e08d8723c */ /* 0x040fe200000418d8 */
[----:B------:R1:W3:Y:S03]  /*9c50*/  LDSM.16.MT88.4 R12, [R7+0x5c00] ;  /* 0x005c0000070c783b */ /* 0x0002e60000004200 */
[----:B------:R-:W-:Y:S04]  /*9c60*/  MUFU.EX2 R182, R182 ;  /* 0x000000b600b67308 */ /* 0x000fe80000000800 */
[C---:B------:R-:W-:Y:S04]  /*9c70*/  HMMA.16816.F32.BF16 R212, R8.reuse, R24, R212 ;  /* 0x0000001808d4723c */ /* 0x040fe800000418d4 */
[----:B------:R-:W4:Y:S04]  /*9c80*/  MUFU.EX2 R127, R127 ;  /* 0x0000007f007f7308 */ /* 0x000f280000000800 */
[----:B------:R-:W-:Y:S01]  /*9c90*/  HMMA.16816.F32.BF16 R208, R8, R26, R208 ;  /* 0x0000001a08d0723c */ /* 0x000fe200000418d0 */
[----:B------:R-:W-:-:S02]  /*9ca0*/  HSET2.LE.AND R10, R72, R6, PT ;  /* 0x00000006480a7233 */ /* 0x000fc40003803000 */
[--C-:B------:R-:W-:Y:S01]  /*9cb0*/  HSET2.LE.AND R11, R70, R6.reuse, PT ;  /* 0x00000006460b7233 */ /* 0x100fe20003803000 */
[----:B------:R-:W2:Y:S01]  /*9cc0*/  MUFU.EX2 R158, R158 ;  /* 0x0000009e009e7308 */ /* 0x000ea20000000800 */
[--C-:B------:R-:W-:Y:S02]  /*9cd0*/  HSET2.LE.AND R8, R53, R6.reuse, PT ;  /* 0x0000000635087233 */ /* 0x100fe40003803000 */
[----:B------:R-:W-:Y:S02]  /*9ce0*/  HSET2.LE.AND R9, R57, R6, PT ;  /* 0x0000000639097233 */ /* 0x000fe40003803000 */
[----:B-1----:R-:W-:-:S03]  /*9cf0*/  F2FP.BF16.F32.PACK_AB R7, R159, R144 ;  /* 0x000000909f07723e */ /* 0x002fc600000010ff */
[----:B------:R-:W1:Y:S01]  /*9d00*/  MUFU.EX2 R115, R115 ;  /* 0x0000007300737308 */ /* 0x000e620000000800 */
[----:B------:R-:W-:Y:S01]  /*9d10*/  LOP3.LUT R20, R7, R20, RZ, 0xc0, !PT ;  /* 0x0000001407147212 */ /* 0x000fe200078ec0ff */
[----:B----4-:R-:W-:Y:S01]  /*9d20*/  FADD.FTZ R54, R127, R54 ;  /* 0x000000367f367221 */ /* 0x010fe20000010000 */
[----:B------:R-:W-:-:S04]  /*9d30*/  F2FP.BF16.F32.PACK_AB R7, R142, R122 ;  /* 0x0000007a8e07723e */ /* 0x000fc800000010ff */
[----:B------:R-:W-:Y:S01]  /*9d40*/  LOP3.LUT R23, R7, R23, RZ, 0xc0, !PT ;  /* 0x0000001707177212 */ /* 0x000fe200078ec0ff */
[----:B------:R-:W4:Y:S01]  /*9d50*/  MUFU.EX2 R143, R143 ;  /* 0x0000008f008f7308 */ /* 0x000f220000000800 */
[C---:B--2---:R-:W-:Y:S01]  /*9d60*/  F2FP.BF16.F32.PACK_AB R24, R158.reuse, R127 ;  /* 0x0000007f9e18723e */ /* 0x044fe200000010ff */
[----:B------:R-:W-:Y:S01]  /*9d70*/  FADD.FTZ R184, R158, R54 ;  /* 0x000000369eb87221 */ /* 0x000fe20000010000 */
[----:B------:R-:W-:Y:S02]  /*9d80*/  F2FP.BF16.F32.PACK_AB R7, R182, R47 ;  /* 0x0000002fb607723e */ /* 0x000fe400000010ff */
[----:B------:R-:W-:Y:S02]  /*9d90*/  LOP3.LUT R22, R24, R22, RZ, 0xc0, !PT ;  /* 0x0000001618167212 */ /* 0x000fe400078ec0ff */
[----:B------:R-:W-:Y:S01]  /*9da0*/  LOP3.LUT R10, R7, R10, RZ, 0xc0, !PT ;  /* 0x0000000a070a7212 */ /* 0x000fe200078ec0ff */
[----:B------:R-:W2:Y:S01]  /*9db0*/  MUFU.EX2 R48, R48 ;  /* 0x0000003000307308 */ /* 0x000ea20000000800 */
[----:B-1----:R-:W-:-:S07]  /*9dc0*/  FADD.FTZ R42, R115, R42 ;  /* 0x0000002a732a7221 */ /* 0x002fce0000010000 */
[----:B------:R-:W1:Y:S01]  /*9dd0*/  MUFU.EX2 R45, R45 ;  /* 0x0000002d002d7308 */ /* 0x000e620000000800 */
[C---:B----4-:R-:W-:Y:S01]  /*9de0*/  F2FP.BF16.F32.PACK_AB R25, R143.reuse, R115 ;  /* 0x000000738f19723e */ /* 0x050fe200000010ff */
[----:B------:R-:W-:-:S03]  /*9df0*/  FADD.FTZ R42, R143, R42 ;  /* 0x0000002a8f2a7221 */ /* 0x000fc60000010000 */
[----:B------:R-:W-:Y:S01]  /*9e00*/  LOP3.LUT R21, R25, R21, RZ, 0xc0, !PT ;  /* 0x0000001519157212 */ /* 0x000fe200078ec0ff */
[----:B------:R-:W-:Y:S02]  /*9e10*/  FADD.FTZ R42, R122, R42 ;  /* 0x0000002a7a2a7221 */ /* 0x000fe40000010000 */
[----:B------:R-:W4:Y:S01]  /*9e20*/  MUFU.EX2 R141, R141 ;  /* 0x0000008d008d7308 */ /* 0x000f220000000800 */
[----:B--2---:R-:W-:Y:S01]  /*9e30*/  FADD.FTZ R78, R48, R78 ;  /* 0x0000004e304e7221 */ /* 0x004fe20000010000 */
[----:B------:R-:W-:Y:S02]  /*9e40*/  FADD.FTZ R185, R142, R42 ;  /* 0x0000002a8eb97221 */ /* 0x000fe40000010000 */
[----:B------:R-:W-:Y:S04]  /*9e50*/  HMMA.16816.F32.BF16 R204, R20, R16, R204 ;  /* 0x0000001014cc723c */ /* 0x000fe800000418cc */
[----:B------:R-:W-:Y:S01]  /*9e60*/  MUFU.EX2 R120, R120 ;  /* 0x0000007800787308 */ /* 0x000fe20000000800 */
[C---:B-1----:R-:W-:Y:S01]  /*9e70*/  F2FP.BF16.F32.PACK_AB R24, R45.reuse, R48 ;  /* 0x000000302d18723e */ /* 0x042fe200000010ff */
[----:B------:R-:W-:-:S02]  /*9e80*/  FADD.FTZ R78, R45, R78 ;  /* 0x0000004e2d4e7221 */ /* 0x000fc40000010000 */
[C---:B------:R-:W-:Y:S01]  /*9e90*/  HMMA.16816.F32.BF16 R200, R20.reuse, R18, R200 ;  /* 0x0000001214c8723c */ /* 0x040fe200000418c8 */
[----:B------:R-:W-:Y:S01]  /*9ea0*/  LOP3.LUT R8, R24, R8, RZ, 0xc0, !PT ;  /* 0x0000000818087212 */ /* 0x000fe200078ec0ff */
[----:B------:R-:W-:Y:S02]  /*9eb0*/  FADD.FTZ R78, R47, R78 ;  /* 0x0000004e2f4e7221 */ /* 0x000fe40000010000 */
[----:B------:R-:W1:Y:S01]  /*9ec0*/  MUFU.EX2 R154, R154 ;  /* 0x0000009a009a7308 */ /* 0x000e620000000800 */
[----:B----4-:R-:W-:Y:S01]  /*9ed0*/  FADD.FTZ R63, R141, R63 ;  /* 0x0000003f8d3f7221 */ /* 0x010fe20000010000 */
[----:B------:R-:W-:Y:S02]  /*9ee0*/  FADD.FTZ R182, R182, R78 ;  /* 0x0000004eb6b67221 */ /* 0x000fe40000010000 */
[C---:B---3--:R-:W-:Y:S04]  /*9ef0*/  HMMA.16816.F32.BF16 R196, R20.reuse, R12, R196 ;  /* 0x0000000c14c4723c */ /* 0x048fe800000418c4 */
[----:B------:R-:W2:Y:S04]  /*9f00*/  MUFU.EX2 R145, R145 ;  /* 0x0000009100917308 */ /* 0x000ea80000000800 */
[----:B------:R-:W-:Y:S01]  /*9f10*/  HMMA.16816.F32.BF16 R192, R20, R14, R192 ;  /* 0x0000000e14c0723c */ /* 0x000fe200000418c0 */
[----:B-1----:R-:W-:-:S04]  /*9f20*/  F2FP.BF16.F32.PACK_AB R25, R154, R120 ;  /* 0x000000789a19723e */ /* 0x002fc800000010ff */
[----:B------:R-:W-:Y:S02]  /*9f30*/  LOP3.LUT R11, R25, R11, RZ, 0xc0, !PT ;  /* 0x0000000b190b7212 */ /* 0x000fe400078ec0ff */
[C---:B--2---:R-:W-:Y:S01]  /*9f40*/  F2FP.BF16.F32.PACK_AB R7, R145.reuse, R141 ;  /* 0x0000008d9107723e */ /* 0x044fe200000010ff */
[----:B------:R-:W-:-:S03]  /*9f50*/  FADD.FTZ R63, R145, R63 ;  /* 0x0000003f913f7221 */ /* 0x000fc60000010000 */
[----:B------:R-:W-:Y:S01]  /*9f60*/  LOP3.LUT R9, R7, R9, RZ, 0xc0, !PT ;  /* 0x0000000907097212 */ /* 0x000fe200078ec0ff */
[----:B------:R-:W-:-:S04]  /*9f70*/  FADD.FTZ R63, R120, R63 ;  /* 0x0000003f783f7221 */ /* 0x000fc80000010000 */
[----:B------:R-:W-:Y:S02]  /*9f80*/  FADD.FTZ R183, R154, R63 ;  /* 0x0000003f9ab77221 */ /* 0x000fe40000010000 */
[C---:B------:R-:W-:Y:S08]  /*9f90*/  HMMA.16816.F32.BF16 R220, R8.reuse, R16, R220 ;  /* 0x0000001008dc723c */ /* 0x040ff000000418dc */
[C---:B------:R-:W-:Y:S08]  /*9fa0*/  HMMA.16816.F32.BF16 R216, R8.reuse, R18, R216 ;  /* 0x0000001208d8723c */ /* 0x040ff000000418d8 */
[C---:B------:R-:W-:Y:S08]  /*9fb0*/  HMMA.16816.F32.BF16 R212, R8.reuse, R12, R212 ;  /* 0x0000000c08d4723c */ /* 0x040ff000000418d4 */
[----:B------:R-:W-:Y:S01]  /*9fc0*/  HMMA.16816.F32.BF16 R208, R8, R14, R208 ;  /* 0x0000000e08d0723c */ /* 0x000fe200000418d0 */
[----:B------:R-:W-:-:S04]  /*9fd0*/  NOP ;  /* 0x0000000000007918 */ /* 0x000fc80000000000 */
[----:B------:R-:W-:-:S15]  /*9fe0*/  BRA.U !UP0, `(.L_x_427) ;  /* 0x0000007908247547 */ /* 0x000fde000b800000 */
[----:B------:R-:W1:Y:S01]  /*9ff0*/  LDCU UR7, c[0x0][0x440] ;  /* 0x00008800ff0777ac */ /* 0x000e620008000800 */
[----:B------:R-:W-:-:S04]  /*a000*/  DEPBAR.LE SB0, 0x0 ;  /* 0x000080000000791a */ /* 0x000fc80000000000 */
[----:B------:R-:W-:Y:S01]  /*a010*/  UIADD3 UR4, UPT, UPT, UR19, -0x2, URZ ;  /* 0xfffffffe13047890 */ /* 0x000fe2000fffe0ff */
[----:B------:R-:W-:Y:S01]  /*a020*/  IMAD.U32 R14, RZ, RZ, UR8 ;  /* 0x00000008ff0e7e24 */ /* 0x000fe2000f8e00ff */
[----:B------:R-:W-:Y:S01]  /*a030*/  UISETP.GE.U32.AND UP0, UPT, UR19, 0x3, UPT ;  /* 0x000000031300788c */ /* 0x000fe2000bf06070 */
[----:B------:R-:W-:Y:S01]  /*a040*/  IMAD.U32 R13, RZ, RZ, UR8 ;  /* 0x00000008ff0d7e24 */ /* 0x000fe2000f8e00ff */
[----:B------:R-:W-:Y:S01]  /*a050*/  UIMAD.WIDE.U32 UR16, UR4, UR8, URZ ;  /* 0x00000008041072a5 */ /* 0x000fe2000f8e00ff */
[----:B------:R-:W-:Y:S02]  /*a060*/  IMAD.U32 R8, RZ, RZ, UR8 ;  /* 0x00000008ff087e24 */ /* 0x000fe4000f8e00ff */
[----:B------:R-:W-:Y:S02]  /*a070*/  IMAD.U32 R7, RZ, RZ, UR9 ;  /* 0x00000009ff077e24 */ /* 0x000fe4000f8e00ff */
[----:B------:R-:W-:Y:S02]  /*a080*/  IMAD.U32 R10, RZ, RZ, UR8 ;  /* 0x00000008ff0a7e24 */ /* 0x000fe4000f8e00ff */
[----:B------:R-:W-:Y:S01]  /*a090*/  IMAD.U32 R9, RZ, RZ, UR9 ;  /* 0x00000009ff097e24 */ /* 0x000fe2000f8e00ff */
[----:B------:R-:W-:Y:S01]  /*a0a0*/  BAR.SYNC.DEFER_BLOCKING 0x0 ;  /* 0x0000000000007b1d */ /* 0x000fe20000010000 */
[----:B-1----:R-:W-:Y:S01]  /*a0b0*/  ISETP.GE.AND P0, PT, R177, UR7, PT ;  /* 0x00000007b1007c0c */ /* 0x002fe2000bf06270 */
[----:B------:R-:W-:Y:S01]  /*a0c0*/  UIMAD UR7, UR4, UR9, UR17 ;  /* 0x00000009040772a4 */ /* 0x000fe2000f8e0211 */
[----:B------:R-:W-:Y:S01]  /*a0d0*/  VIADD R139, R136, 0xffffff38 ;  /* 0xffffff38888b7836 */ /* 0x000fe20000000000 */
[----:B------:R-:W-:-:S02]  /*a0e0*/  USHF.L.U32 UR4, UR16, 0x7, URZ ;  /* 0x0000000710047899 */ /* 0x000fc400080006ff */
[----:B------:R-:W-:Y:S02]  /*a0f0*/  USHF.L.U64.HI UR7, UR16, 0x7, UR7 ;  /* 0x0000000710077899 */ /* 0x000fe40008010207 */
[----:B------:R-:W-:Y:S02]  /*a100*/  ISETP.GE.AND P5, PT, R139, R138, PT ;  /* 0x0000008a8b00720c */ /* 0x000fe40003fa6270 */
[----:B------:R-:W-:Y:S02]  /*a110*/  IMAD.U32 R12, RZ, RZ, UR4 ;  /* 0x00000004ff0c7e24 */ /* 0x000fe4000f8e00ff */
[----:B------:R-:W-:Y:S02]  /*a120*/  IMAD.U32 R11, RZ, RZ, UR7 ;  /* 0x00000007ff0b7e24 */ /* 0x000fe4000f8e00ff */
[----:B------:R-:W-:Y:S01]  /*a130*/  @!P0 LEA R14, P1, R14, UR4, 0x6 ;  /* 0x000000040e0e8c11 */ /* 0x000fe2000f8230ff */
[----:B------:R-:W-:Y:S01]  /*a140*/  IMAD.U32 R20, RZ, RZ, UR4 ;  /* 0x00000004ff147e24 */ /* 0x000fe2000f8e00ff */
[----:B------:R-:W-:Y:S01]  /*a150*/  @!P0 LEA R13, P2, R13, UR4, 0x5 ;  /* 0x000000040d0d8c11 */ /* 0x000fe2000f8428ff */
[----:B------:R-:W-:Y:S01]  /*a160*/  IMAD.U32 R21, RZ, RZ, UR7 ;  /* 0x00000007ff157e24 */ /* 0x000fe2000f8e00ff */
[----:B------:R-:W-:-:S02]  /*a170*/  @!P0 LEA R16, P3, R12, R191, 0x1 ;  /* 0x000000bf0c108211 */ /* 0x000fc400078608ff */
[----:B------:R-:W-:Y:S01]  /*a180*/  @!P0 LEA.HI.X R7, R8, UR7, R7, 0x6, P1 ;  /* 0x0000000708078c11 */ /* 0x000fe200088f3407 */
[----:B------:R-:W-:Y:S01]  /*a190*/  IMAD.U32 R8, RZ, RZ, UR9 ;  /* 0x00000009ff087e24 */ /* 0x000fe2000f8e00ff */
[----:B------:R-:W-:Y:S02]  /*a1a0*/  @!P0 LEA.HI.X R9, R10, UR7, R9, 0x5, P2 ;  /* 0x000000070a098c11 */ /* 0x000fe400090f2c09 */
[-C--:B------:R-:W-:Y:S01]  /*a1b0*/  @!P0 LEA.HI.X R17, R12, R190.reuse, R11, 0x1, P3 ;  /* 0x000000be0c118211 */ /* 0x080fe200018f0c0b */
[----:B------:R-:W-:Y:S01]  /*a1c0*/  @!P0 IMAD.WIDE.U32 R10, R10, 0x60, R20 ;  /* 0x000000600a0a8825 */ /* 0x000fe200078e0014 */
[CC--:B------:R-:W-:Y:S01]  /*a1d0*/  @!P0 LEA R18, P2, R13.reuse, R191.reuse, 0x1 ;  /* 0x000000bf0d128211 */ /* 0x0c0fe200078408ff */
[----:B------:R-:W-:Y:S01]  /*a1e0*/  @P0 STS.128 [R228+0x4000], RZ ;  /* 0x004000ffe4000388 */ /* 0x000fe20000000c00 */
[-C--:B------:R-:W-:Y:S01]  /*a1f0*/  @!P0 LEA R12, P1, R14, R191.reuse, 0x1 ;  /* 0x000000bf0e0c8211 */ /* 0x080fe200078208ff */
[----:B------:R-:W-:Y:S01]  /*a200*/  @!P0 IMAD R8, R8, 0x60, RZ ;  /* 0x0000006008088824 */ /* 0x000fe200078e02ff */
[-C--:B------:R-:W-:Y:S01]  /*a210*/  @!P0 LEA.HI.X R19, R13, R190.reuse, R9, 0x1, P2 ;  /* 0x000000be0d138211 */ /* 0x080fe200010f0c09 */
[----:B------:R-:W-:Y:S01]  /*a220*/  @!PT LDS RZ, [RZ] ;  /* 0x00000000fffff984 */ /* 0x000fe20000000800 */
[----:B------:R-:W-:Y:S01]  /*a230*/  @!PT LDS RZ, [RZ] ;  /* 0x00000000fffff984 */ /* 0x000fe20000000800 */
[----:B------:R-:W-:Y:S01]  /*a240*/  @!PT LDS RZ, [RZ] ;  /* 0x00000000fffff984 */ /* 0x000fe20000000800 */
[----:B------:R-:W-:Y:S01]  /*a250*/  @!P0 LDGSTS.E.BYPASS.LTC128B.128 [R228+0x4000], desc[UR28][R16.64] ;  /* 0x0400000010e48fae */ /* 0x000fe2000b981a1c */
[----:B------:R-:W-:Y:S01]  /*a260*/  @!P0 LEA.HI.X R13, R14, R190, R7, 0x1, P1 ;  /* 0x000000be0e0d8211 */ /* 0x000fe200008f0c07 */
[----:B------:R-:W-:Y:S01]  /*a270*/  @!P0 IMAD.IADD R8, R8, 0x1, R11 ;  /* 0x0000000108088824 */ /* 0x000fe200078e020b */
[----:B------:R-:W-:Y:S01]  /*a280*/  @!P0 LEA R14, P1, R10, R191, 0x1 ;  /* 0x000000bf0a0e8211 */ /* 0x000fe200078208ff */
[----:B------:R-:W-:Y:S01]  /*a290*/  @P0 STS.128 [R228+0x4800], RZ ;  /* 0x004800ffe4000388 */ /* 0x000fe20000000c00 */
[----:B------:R-:W-:Y:S01]  /*a2a0*/  VIADD R7, R136, 0xffffff00 ;  /* 0xffffff0088077836 */ /* 0x000fe20000000000 */
[----:B------:R-:W-:-:S02]  /*a2b0*/  ISETP.GE.AND P3, PT, R139, R135, PT ;  /* 0x000000878b00720c */ /* 0x000fc40003f66270 */
[----:B------:R-:W-:Y:S01]  /*a2c0*/  @!P0 LEA.HI.X R15, R10, R190, R8, 0x1, P1 ;  /* 0x000000be0a0f8211 */ /* 0x000fe200008f0c08 */
[----:B------:R-:W-:Y:S01]  /*a2d0*/  @!PT LDS RZ, [RZ] ;  /* 0x00000000fffff984 */ /* 0x000fe20000000800 */
[----:B------:R-:W-:Y:S01]  /*a2e0*/  @!PT LDS RZ, [RZ] ;  /* 0x00000000fffff984 */ /* 0x000fe20000000800 */
[----:B------:R-:W-:Y:S01]  /*a2f0*/  @!PT LDS RZ, [RZ] ;  /* 0x00000000fffff984 */ /* 0x000fe20000000800 */
[----:B------:R-:W-:Y:S01]  /*a300*/  @!P0 LDGSTS.E.BYPASS.LTC128B.128 [R228+0x4800], desc[UR28][R18.64] ;  /* 0x0480000012e48fae */ /* 0x000fe2000b981a1c */
[C---:B-----5:R-:W-:Y:S02]  /*a310*/  ISETP.GE.AND P2, PT, R139.reuse, R3, PT ;  /* 0x000000038b00720c */ /* 0x060fe40003f46270 */
[----:B------:R-:W-:Y:S01]  /*a320*/  ISETP.GE.AND P1, PT, R139, R2, PT ;  /* 0x000000028b00720c */ /* 0x000fe20003f26270 */
[----:B------:R-:W-:Y:S01]  /*a330*/  @P0 STS.128 [R228+0x5000], RZ ;  /* 0x005000ffe4000388 */ /* 0x000fe20000000c00 */
[----:B------:R-:W-:-:S03]  /*a340*/  ISETP.GE.AND P4, PT, R7, R135, PT ;  /* 0x000000870700720c */ /* 0x000fc60003f86270 */
        /* <DEDUP_REMOVED lines=9> */
[----:B------:R-:W-:Y:S04]  /*a3e0*/  LDSM.16.M88.4 R156, [R179] ;  /* 0x00000000b39c783b */ /* 0x000fe80000000200 */
[----:B------:R-:W2:Y:S04]  /*a3f0*/  LDSM.16.M88.4 R80, [R178+0x2c00] ;  /* 0x002c0000b250783b */ /* 0x000ea80000000200 */
[----:B------:R-:W3:Y:S04]  /*a400*/  LDSM.16.M88.4 R8, [R179+0x1000] ;  /* 0x00100000b308783b */ /* 0x000ee80000000200 */
[----:B------:R-:W4:Y:S04]  /*a410*/  LDSM.16.M88.4 R116, [R178+0x2000] ;  /* 0x00200000b274783b */ /* 0x000f280000000200 */
[----:B------:R-:W-:Y:S04]  /*a420*/  LDSM.16.M88.4 R140, [R0+0x2c00] ;  /* 0x002c0000008c783b */ /* 0x000fe80000000200 */
[----:B------:R-:W1:Y:S04]  /*a430*/  LDSM.16.M88.4 R152, [R168] ;  /* 0x00000000a898783b */ /* 0x000e680000000200 */
[----:B------:R-:W1:Y:S04]  /*a440*/  LDSM.16.M88.4 R148, [R168+0x1000] ;  /* 0x00100000a894783b */ /* 0x000e680000000200 */
[----:B------:R-:W1:Y:S04]  /*a450*/  LDSM.16.M88.4 R144, [R0+0x2000] ;  /* 0x002000000090783b */ /* 0x000e680000000200 */
[----:B------:R-:W1:Y:S04]  /*a460*/  LDSM.16.M88.4 R100, [R178+0x2400] ;  /* 0x00240000b264783b */ /* 0x000e680000000200 */
[----:B------:R-:W1:Y:S04]  /*a470*/  LDSM.16.M88.4 R84, [R178+0x2800] ;  /* 0x00280000b254783b */ /* 0x000e680000000200 */
[----:B------:R-:W1:Y:S01]  /*a480*/  LDSM.16.M88.4 R52, [R178+0x3000] ;  /* 0x00300000b234783b */ /* 0x000e620000000200 */
[-C--:B--2---:R-:W-:Y:S03]  /*a490*/  HMMA.16816.F32.BF16 R68, R156, R82.reuse, RZ ;  /* 0x000000529c44723c */ /* 0x084fe600000418ff */
[----:B------:R-:W2:Y:S04]  /*a4a0*/  LDSM.16.M88.4 R36, [R178+0x3400] ;  /* 0x00340000b224783b */ /* 0x000ea80000000200 */
[----:B------:R-:W2:Y:S01]  /*a4b0*/  LDSM.16.M88.4 R20, [R178+0x3800] ;  /* 0x00380000b214783b */ /* 0x000ea20000000200 */
[----:B---3--:R-:W-:Y:S03]  /*a4c0*/  HMMA.16816.F32.BF16 R72, R8, R82, RZ ;  /* 0x000000520848723c */ /* 0x008fe600000418ff */
[----:B------:R-:W3:Y:S04]  /*a4d0*/  LDSM.16.M88.4 R160, [R178+0x3c00] ;  /* 0x003c0000b2a0783b */ /* 0x000ee80000000200 */
[----:B------:R-:W0:Y:S01]  /*a4e0*/  LDGDEPBAR ;  /* 0x00000000000079af */ /* 0x000e220000000000 */
[-C--:B----4-:R-:W-:Y:S08]  /*a4f0*/  HMMA.16816.F32.BF16 R128, R156, R116.reuse, RZ ;  /* 0x000000749c80723c */ /* 0x090ff000000418ff */
[----:B------:R-:W-:Y:S08]  /*a500*/  HMMA.16816.F32.BF16 R124, R8, R116, RZ ;  /* 0x00000074087c723c */ /* 0x000ff000000418ff */
[-C--:B-1----:R-:W-:Y:S08]  /*a510*/  HMMA.16816.F32.BF16 R68, R152, R142.reuse, R68 ;  /* 0x0000008e9844723c */ /* 0x082ff00000041844 */
[----:B------:R-:W-:Y:S01]  /*a520*/  HMMA.16816.F32.BF16 R72, R148, R142, R72 ;  /* 0x0000008e9448723c */ /* 0x000fe20000041848 */
[----:B------:R-:W-:-:S02]  /*a530*/  I2FP.F32.U32 R143, R139 ;  /* 0x0000008b008f7245 */ /* 0x000fc40000201000 */
[----:B------:R-:W-:-:S05]  /*a540*/  I2FP.F32.U32 R142, R139 ;  /* 0x0000008b008e7245 */ /* 0x000fca0000201000 */
[----:B------:R-:W-:Y:S03]  /*a550*/  HMMA.16816.F32.BF16 R128, R152, R144, R128 ;  /* 0x000000909880723c */ /* 0x000fe60000041880 */
[----:B------:R-:W-:-:S05]  /*a560*/  FFMA.FTZ R143, R143, UR6, R68 ;  /* 0x000000068f8f7c23 */ /* 0x000fca0008010044 */
[----:B------:R-:W-:Y:S03]  /*a570*/  HMMA.16816.F32.BF16 R120, R8, R118, RZ ;  /* 0x000000760878723c */ /* 0x000fe600000418ff */
[----:B------:R-:W-:-:S05]  /*a580*/  FFMA.FTZ R142, R142, UR6, R74 ;  /* 0x000000068e8e7c23 */ /* 0x000fca000801004a */
[----:B------:R-:W-:Y:S08]  /*a590*/  HMMA.16816.F32.BF16 R116, R156, R118, RZ ;  /* 0x000000769c74723c */ /* 0x000ff000000418ff */
[----:B------:R-:W-:Y:S01]  /*a5a0*/  HMMA.16816.F32.BF16 R124, R148, R144, R124 ;  /* 0x00000090947c723c */ /* 0x000fe2000004187c */
[----:B------:R-:W-:Y:S02]  /*a5b0*/  I2FP.F32.U32 R144, R139 ;  /* 0x0000008b00907245 */ /* 0x000fe40000201000 */
[----:B------:R-:W-:-:S03]  /*a5c0*/  I2FP.F32.U32 R139, R7 ;  /* 0x00000007008b7245 */ /* 0x000fc60000201000 */
[C---:B------:R-:W-:Y:S01]  /*a5d0*/  FFMA.FTZ R68, R144.reuse, UR6, R70 ;  /* 0x0000000690447c23 */ /* 0x040fe20008010046 */
[----:B------:R-:W-:Y:S01]  /*a5e0*/  FFMA.FTZ R72, R144, UR6, R72 ;  /* 0x0000000690487c23 */ /* 0x000fe20008010048 */
[C---:B------:R-:W-:Y:S01]  /*a5f0*/  HMMA.16816.F32.BF16 R108, R8.reuse, R100, RZ ;  /* 0x00000064086c723c */ /* 0x040fe200000418ff */
[----:B------:R-:W-:Y:S01]  /*a600*/  FFMA.FTZ R139, R139, UR6, R128 ;  /* 0x000000068b8b7c23 */ /* 0x000fe20008010080 */
[----:B------:R-:W-:Y:S01]  /*a610*/  VIADD R70, R136, 0xffffff01 ;  /* 0xffffff0188467836 */ /* 0x000fe20000000000 */
[----:B------:R-:W-:Y:S02]  /*a620*/  FSEL R74, R68, -INF , !P2 ;  /* 0xff800000444a7808 */ /* 0x000fe40005000000 */
[----:B------:R-:W-:Y:S02]  /*a630*/  I2FP.F32.U32 R68, R7 ;  /* 0x0000000700447245 */ /* 0x000fe40000201000 */
[----:B------:R-:W-:Y:S01]  /*a640*/  FSEL R128, R143, -INF , !P3 ;  /* 0xff8000008f807808 */ /* 0x000fe20005800000 */
[----:B------:R-:W-:Y:S01]  /*a650*/  HMMA.16816.F32.BF16 R92, R8, R84, RZ ;  /* 0x00000054085c723c */ /* 0x000fe200000418ff */
[----:B------:R-:W-:Y:S01]  /*a660*/  FSEL R72, R72, -INF , !P1 ;  /* 0xff80000048487808 */ /* 0x000fe20004800000 */
[C---:B------:R-:W-:Y:S01]  /*a670*/  FFMA.FTZ R143, R68.reuse, UR6, R130 ;  /* 0x00000006448f7c23 */ /* 0x040fe20008010082 */
[C---:B------:R-:W-:Y:S01]  /*a680*/  ISETP.GE.AND P3, PT, R7.reuse, R3, PT ;  /* 0x000000030700720c */ /* 0x040fe20003f66270 */
[----:B------:R-:W-:Y:S01]  /*a690*/  FFMA.FTZ R126, R68, UR6, R126 ;  /* 0x00000006447e7c23 */ /* 0x000fe2000801007e */
[----:B------:R-:W-:-:S02]  /*a6a0*/  ISETP.GE.AND P2, PT, R7, R2, PT ;  /* 0x000000020700720c */ /* 0x000fc40003f46270 */
[----:B------:R-:W-:Y:S01]  /*a6b0*/  ISETP.GE.AND P1, PT, R7, R138, PT ;  /* 0x0000008a0700720c */ /* 0x000fe20003f26270 */
[C---:B------:R-:W-:Y:S01]  /*a6c0*/  HMMA.16816.F32.BF16 R76, R8.reuse, R80, RZ ;  /* 0x00000050084c723c */ /* 0x040fe200000418ff */
[----:B------:R-:W-:Y:S01]  /*a6d0*/  FSEL R7, R142, -INF , !P5 ;  /* 0xff8000008e077808 */ /* 0x000fe20006800000 */
[----:B------:R-:W-:Y:S01]  /*a6e0*/  FFMA.FTZ R142, R68, UR6, R124 ;  /* 0x00000006448e7c23 */ /* 0x000fe2000801007c */
[----:B------:R-:W-:Y:S02]  /*a6f0*/  FSEL R130, R139, -INF , !P4 ;  /* 0xff8000008b827808 */ /* 0x000fe40006000000 */
[-C--:B------:R-:W-:Y:S02]  /*a700*/  I2FP.F32.U32 R139, R70.reuse ;  /* 0x00000046008b7245 */ /* 0x080fe40000201000 */
[----:B------:R-:W-:Y:S01]  /*a710*/  I2FP.F32.U32 R124, R70 ;  /* 0x00000046007c7245 */ /* 0x000fe20000201000 */
[C---:B------:R-:W-:Y:S01]  /*a720*/  HMMA.16816.F32.BF16 R60, R8.reuse, R52, RZ ;  /* 0x00000034083c723c */ /* 0x040fe200000418ff */
[----:B------:R-:W-:Y:S01]  /*a730*/  FSEL R143, R143, -INF , !P3 ;  /* 0xff8000008f8f7808 */ /* 0x000fe20005800000 */
[----:B------:R-:W-:Y:S01]  /*a740*/  FFMA.FTZ R129, R139, UR6, R129 ;  /* 0x000000068b817c23 */ /* 0x000fe20008010081 */
[----:B------:R-:W-:Y:S01]  /*a750*/  FSEL R142, R142, -INF , !P2 ;  /* 0xff8000008e8e7808 */ /* 0x000fe20005000000 */
[----:B------:R-:W-:Y:S01]  /*a760*/  FFMA.FTZ R131, R124, UR6, R131 ;  /* 0x000000067c837c23 */ /* 0x000fe20008010083 */
[----:B------:R-:W-:Y:S01]  /*a770*/  ISETP.GE.AND P5, PT, R70, R135, PT ;  /* 0x000000874600720c */ /* 0x000fe20003fa6270 */
[----:B------:R-:W-:Y:S01]  /*a780*/  FFMA.FTZ R125, R124, UR6, R125 ;  /* 0x000000067c7d7c23 */ /* 0x000fe2000801007d */
[C---:B------:R-:W-:Y:S01]  /*a790*/  ISETP.GE.AND P4, PT, R70.reuse, R3, PT ;  /* 0x000000034600720c */ /* 0x040fe20003f86270 */
[----:B--2---:R-:W-:Y:S01]  /*a7a0*/  HMMA.16816.F32.BF16 R44, R8, R36, RZ ;  /* 0x00000024082c723c */ /* 0x004fe200000418ff */
[----:B------:R-:W-:Y:S01]  /*a7b0*/  ISETP.GE.AND P3, PT, R70, R2, PT ;  /* 0x000000024600720c */ /* 0x000fe20003f66270 */
[----:B------:R-:W-:Y:S01]  /*a7c0*/  FFMA.FTZ R127, R124, UR6, R127 ;  /* 0x000000067c7f7c23 */ /* 0x000fe2000801007f */
[----:B------:R-:W-:Y:S01]  /*a7d0*/  ISETP.GE.AND P2, PT, R70, R138, PT ;  /* 0x0000008a4600720c */ /* 0x000fe20003f46270 */
[----:B------:R-:W-:Y:S01]  /*a7e0*/  VIADD R70, R136, 0xffffff08 ;  /* 0xffffff0888467836 */ /* 0x000fe20000000000 */
[----:B------:R-:W-:-:S02]  /*a7f0*/  FSEL R229, R126, -INF , !P1 ;  /* 0xff8000007ee57808 */ /* 0x000fc40004800000 */
[----:B------:R-:W-:Y:S01]  /*a800*/  FSEL R187, R129, -INF , !P5 ;  /* 0xff80000081bb7808 */ /* 0x000fe20006800000 */
[C---:B------:R-:W-:Y:S01]  /*a810*/  HMMA.16816.F32.BF16 R28, R8.reuse, R20, RZ ;  /* 0x00000014081c723c */ /* 0x040fe200000418ff */
[----:B------:R-:W-:Y:S02]  /*a820*/  FSEL R144, R131, -INF , !P4 ;  /* 0xff80000083907808 */ /* 0x000fe40006000000 */
[----:B------:R-:W-:Y:S02]  /*a830*/  FSEL R239, R125, -INF , !P3 ;  /* 0xff8000007def7808 */ /* 0x000fe40005800000 */
[C---:B------:R-:W-:Y:S02]  /*a840*/  ISETP.GE.AND P1, PT, R70.reuse, R135, PT ;  /* 0x000000874600720c */ /* 0x040fe40003f26270 */
[----:B------:R-:W-:Y:S01]  /*a850*/  ISETP.GE.AND P5, PT, R70, R3, PT ;  /* 0x000000034600720c */ /* 0x000fe20003fa6270 */
[----:B------:R-:W-:Y:S01]  /*a860*/  HMMA.16816.F32.BF16 R104, R8, R102, RZ ;  /* 0x000000660868723c */ /* 0x000fe200000418ff */
[----:B------:R-:W-:-:S02]  /*a870*/  I2FP.F32.U32 R68, R70 ;  /* 0x0000004600447245 */ /* 0x000fc40000201000 */
[C---:B------:R-:W-:Y:S02]  /*a880*/  ISETP.GE.AND P4, PT, R70.reuse, R2, PT ;  /* 0x000000024600720c */ /* 0x040fe40003f86270 */
[----:B------:R-:W-:Y:S02]  /*a890*/  ISETP.GE.AND P3, PT, R70, R138, PT ;  /* 0x0000008a4600720c */ /* 0x000fe40003f66270 */
[----:B------:R-:W-:Y:S01]  /*a8a0*/  I2FP.F32.U32 R70, R70 ;  /* 0x0000004600467245 */ /* 0x000fe20000201000 */
[----:B------:R-:W-:Y:S01]  /*a8b0*/  HMMA.16816.F32.BF16 R88, R8, R86, RZ ;  /* 0x000000560858723c */ /* 0x000fe200000418ff */
[----:B------:R-:W-:-:S07]  /*a8c0*/  FSEL R238, R127, -INF , !P2 ;  /* 0xff8000007fee7808 */ /* 0x000fce0005000000 */
[C---:B------:R-:W-:Y:S08]  /*a8d0*/  HMMA.16816.F32.BF16 R56, R8.reuse, R54, RZ ;  /* 0x000000360838723c */ /* 0x040ff000000418ff */
[C---:B------:R-:W-:Y:S08]  /*a8e0*/  HMMA.16816.F32.BF16 R40, R8.reuse, R38, RZ ;  /* 0x000000260828723c */ /* 0x040ff000000418ff */
[----:B------:R-:W-:Y:S08]  /*a8f0*/  HMMA.16816.F32.BF16 R24, R8, R22, RZ ;  /* 0x000000160818723c */ /* 0x000ff000000418ff */
[C---:B------:R-:W-:Y:S08]  /*a900*/  HMMA.16816.F32.BF16 R112, R156.reuse, R100, RZ ;  /* 0x000000649c70723c */ /* 0x040ff000000418ff */
[C---:B------:R-:W-:Y:S08]  /*a910*/  HMMA.16816.F32.BF16 R96, R156.reuse, R84, RZ ;  /* 0x000000549c60723c */ /* 0x040ff000000418ff */
[C---:B------:R-:W-:Y:S08]  /*a920*/  HMMA.16816.F32.BF16 R64, R156.reuse, R52, RZ ;  /* 0x000000349c40723c */ /* 0x040ff000000418ff */
[C---:B------:R-:W-:Y:S08]  /*a930*/  HMMA.16816.F32.BF16 R48, R156.reuse, R36, RZ ;  /* 0x000000249c30723c */ /* 0x040ff000000418ff */
[----:B------:R-:W-:Y:S08]  /*a940*/  HMMA.16816.F32.BF16 R32, R156, R20, RZ ;  /* 0x000000149c20723c */ /* 0x000ff000000418ff */
[----:B---3--:R-:W-:Y:S08]  /*a950*/  HMMA.16816.F32.BF16 R12, R8, R160, RZ ;  /* 0x000000a0080c723c */ /* 0x008ff000000418ff */
[C---:B------:R-:W-:Y:S08]  /*a960*/  HMMA.16816.F32.BF16 R100, R156.reuse, R102, RZ ;  /* 0x000000669c64723c */ /* 0x040ff000000418ff */
[C---:B------:R-:W-:Y:S08]  /*a970*/  HMMA.16816.F32.BF16 R84, R156.reuse, R86, RZ ;  /* 0x000000569c54723c */ /* 0x040ff000000418ff */
[C---:B------:R-:W-:Y:S08]  /*a980*/  HMMA.16816.F32.BF16 R80, R156.reuse, R80, RZ ;  /* 0x000000509c50723c */ /* 0x040ff000000418ff */
[C---:B------:R-:W-:Y:S08]  /*a990*/  HMMA.16816.F32.BF16 R52, R156.reuse, R54, RZ ;  /* 0x000000369c34723c */ /* 0x040ff000000418ff */
[C---:B------:R-:W-:Y:S08]  /*a9a0*/  HMMA.16816.F32.BF16 R36, R156.reuse, R38, RZ ;  /* 0x000000269c24723c */ /* 0x040ff000000418ff */
[C---:B------:R-:W-:Y:S08]  /*a9b0*/  HMMA.16816.F32.BF16 R20, R156.reuse, R22, RZ ;  /* 0x000000169c14723c */ /* 0x040ff000000418ff */
[----:B------:R-:W-:Y:S08]  /*a9c0*/  HMMA.16816.F32.BF16 R16, R156, R160, RZ ;  /* 0x000000a09c10723c */ /* 0x000ff000000418ff */
[-C--:B------:R-:W-:Y:S08]  /*a9d0*/  HMMA.16816.F32.BF16 R8, R8, R162.reuse, RZ ;  /* 0x000000a20808723c */ /* 0x080ff000000418ff */
[----:B------:R-:W-:Y:S01]  /*a9e0*/  HMMA.16816.F32.BF16 R156, R156, R162, RZ ;  /* 0x000000a29c9c723c */ /* 0x000fe200000418ff */
[----:B------:R-:W1:Y:S07]  /*a9f0*/  LDSM.16.M88.4 R160, [R0+0x2400] ;  /* 0x0024000000a0783b */ /* 0x000e6e0000000200 */
[-C--:B------:R-:W-:Y:S08]  /*aa00*/  HMMA.16816.F32.BF16 R116, R152, R146.reuse, R116 ;  /* 0x000000929874723c */ /* 0x080ff00000041874 */
[----:B------:R-:W-:Y:S08]  /*aa10*/  HMMA.16816.F32.BF16 R120, R148, R146, R120 ;  /* 0x000000929478723c */ /* 0x000ff00000041878 */
[----:B------:R-:W-:Y:S03]  /*aa20*/  HMMA.16816.F32.BF16 R80, R152, R140, R80 ;  /* 0x0000008c9850723c */ /* 0x000fe60000041850 */
[----:B------:R-:W-:Y:S01]  /*aa30*/  FFMA.FTZ R125, R68, UR6, R116 ;  /* 0x00000006447d7c23 */ /* 0x000fe20008010074 */
[----:B------:R-:W-:Y:S01]  /*aa40*/  FFMA.FTZ R118, R70, UR6, R118 ;  /* 0x0000000646767c23 */ /* 0x000fe20008010076 */
[----:B------:R-:W-:-:S02]  /*aa50*/  VIADD R116, R136, 0xffffff09 ;  /* 0xffffff0988747836 */ /* 0x000fc40000000000 */
[----:B------:R-:W-:Y:S01]  /*aa60*/  VIADD R68, R136, 0xffffff10 ;  /* 0xffffff1088447836 */ /* 0x000fe20000000000 */
[----:B------:R-:W-:Y:S01]  /*aa70*/  FSEL R125, R125, -INF , !P1 ;  /* 0xff8000007d7d7808 */ /* 0x000fe20004800000 */
[----:B------:R-:W-:Y:S01]  /*aa80*/  HMMA.16816.F32.BF16 R76, R148, R140, R76 ;  /* 0x0000008c944c723c */ /* 0x000fe2000004184c */
[----:B------:R-:W-:Y:S01]  /*aa90*/  FSEL R124, R118, -INF , !P5 ;  /* 0xff800000767c7808 */ /* 0x000fe20006800000 */
[----:B------:R-:W-:Y:S01]  /*aaa0*/  FFMA.FTZ R120, R70, UR6, R120 ;  /* 0x0000000646787c23 */ /* 0x000fe20008010078 */
[----:B------:R-:W-:Y:S01]  /*aab0*/  ISETP.GE.AND P2, PT, R116, R135, PT ;  /* 0x000000877400720c */ /* 0x000fe20003f46270 */
[----:B------:R-:W-:Y:S01]  /*aac0*/  FFMA.FTZ R241, R70, UR6, R122 ;  /* 0x0000000646f17c23 */ /* 0x000fe2000801007a */
[----:B------:R-:W-:Y:S02]  /*aad0*/  ISETP.GE.AND P1, PT, R116, R3, PT ;  /* 0x000000037400720c */ /* 0x000fe40003f26270 */
[----:B------:R-:W-:Y:S01]  /*aae0*/  FSEL R120, R120, -INF , !P4 ;  /* 0xff80000078787808 */ /* 0x000fe20006000000 */
[----:B-1----:R-:W-:Y:S01]  /*aaf0*/  HMMA.16816.F32.BF16 R112, R152, R160, R112 ;  /* 0x000000a09870723c */ /* 0x002fe20000041870 */
[----:B------:R-:W-:-:S02]  /*ab00*/  ISETP.GE.AND P5, PT, R116, R2, PT ;  /* 0x000000027400720c */ /* 0x000fc40003fa6270 */
[----:B------:R-:W-:Y:S02]  /*ab10*/  ISETP.GE.AND P4, PT, R116, R138, PT ;  /* 0x0000008a7400720c */ /* 0x000fe40003f86270 */
[-C--:B------:R-:W-:Y:S02]  /*ab20*/  I2FP.F32.U32 R118, R116.reuse ;  /* 0x0000007400767245 */ /* 0x080fe40000201000 */
[----:B------:R-:W-:Y:S01]  /*ab30*/  I2FP.F32.U32 R116, R116 ;  /* 0x0000007400747245 */ /* 0x000fe20000201000 */
[----:B------:R-:W-:Y:S01]  /*ab40*/  HMMA.16816.F32.BF16 R108, R148, R160, R108 ;  /* 0x000000a0946c723c */ /* 0x000fe2000004186c */
[-C--:B------:R-:W-:Y:S01]  /*ab50*/  I2FP.F32.U32 R147, R68.reuse ;  /* 0x0000004400937245 */ /* 0x080fe20000201000 */
[----:B------:R-:W-:Y:S01]  /*ab60*/  FFMA.FTZ R122, R118, UR6, R117 ;  /* 0x00000006767a7c23 */ /* 0x000fe20008010075 */
[----:B------:R-:W-:Y:S01]  /*ab70*/  FSEL R241, R241, -INF , !P3 ;  /* 0xff800000f1f17808 */ /* 0x000fe20005800000 */
[C---:B------:R-:W-:Y:S01]  /*ab80*/  FFMA.FTZ R70, R116.reuse, UR6, R119 ;  /* 0x0000000674467c23 */ /* 0x040fe20008010077 */
[C---:B------:R-:W-:Y:S01]  /*ab90*/  FFMA.FTZ R242, R116.reuse, UR6, R121 ;  /* 0x0000000674f27c23 */ /* 0x040fe20008010079 */
[----:B------:R-:W-:Y:S01]  /*aba0*/  FFMA.FTZ R123, R116, UR6, R123 ;  /* 0x00000006747b7c23 */ /* 0x000fe2000801007b */
[----:B------:R-:W-:Y:S01]  /*abb0*/  FSEL R122, R122, -INF , !P2 ;  /* 0xff8000007a7a7808 */ /* 0x000fe20005000000 */
[----:B------:R-:W1:Y:S01]  /*abc0*/  LDSM.16.M88.4 R116, [R0+0x2800] ;  /* 0x002800000074783b */ /* 0x000e620000000200 */
[----:B------:R-:W-:Y:S01]  /*abd0*/  FSEL R121, R70, -INF , !P1 ;  /* 0xff80000046797808 */ /* 0x000fe20004800000 */
[----:B------:R-:W-:Y:S01]  /*abe0*/  HMMA.16816.F32.BF16 R100, R152, R162, R100 ;  /* 0x000000a29864723c */ /* 0x000fe20000041864 */
[----:B------:R-:W-:Y:S01]  /*abf0*/  I2FP.F32.U32 R70, R68 ;  /* 0x0000004400467245 */ /* 0x000fe20000201000 */
[----:B------:R-:W-:Y:S01]  /*ac00*/  FFMA.FTZ R147, R147, UR6, R112 ;  /* 0x0000000693937c23 */ /* 0x000fe20008010070 */
[----:B------:R-:W-:Y:S01]  /*ac10*/  VIADD R112, R136, 0xffffff11 ;  /* 0xffffff1188707836 */ /* 0x000fe20000000000 */
[----:B------:R-:W-:-:S02]  /*ac20*/  ISETP.GE.AND P2, PT, R68, R3, PT ;  /* 0x000000034400720c */ /* 0x000fc40003f46270 */
[----:B------:R-:W-:Y:S01]  /*ac30*/  FFMA.FTZ R114, R70, UR6, R114 ;  /* 0x0000000646727c23 */ /* 0x000fe20008010072 */
[----:B------:R-:W-:Y:S01]  /*ac40*/  FSEL R242, R242, -INF , !P5 ;  /* 0xff800000f2f27808 */ /* 0x000fe20006800000 */
[----:B------:R-:W-:Y:S01]  /*ac50*/  HMMA.16816.F32.BF16 R104, R148, R162, R104 ;  /* 0x000000a29468723c */ /* 0x000fe20000041868 */
[----:B------:R-:W-:Y:S01]  /*ac60*/  FFMA.FTZ R146, R70, UR6, R108 ;  /* 0x0000000646927c23 */ /* 0x000fe2000801006c */
[----:B------:R-:W-:Y:S01]  /*ac70*/  ISETP.GE.AND P3, PT, R68, R135, PT ;  /* 0x000000874400720c */ /* 0x000fe20003f66270 */
[----:B------:R-:W-:Y:S01]  /*ac80*/  FFMA.FTZ R110, R70, UR6, R110 ;  /* 0x00000006466e7c23 */ /* 0x000fe2000801006e */
[----:B------:R-:W-:Y:S01]  /*ac90*/  ISETP.GE.AND P1, PT, R68, R2, PT ;  /* 0x000000024400720c */ /* 0x000fe20003f26270 */
[----:B------:R-:W-:Y:S01]  /*aca0*/  VIADD R70, R136, 0xffffff18 ;  /* 0xffffff1888467836 */ /* 0x000fe20000000000 */
[----:B------:R-:W-:Y:S02]  /*acb0*/  ISETP.GE.AND P5, PT, R68, R138, PT ;  /* 0x0000008a4400720c */ /* 0x000fe40003fa6270 */
[----:B------:R-:W-:-:S02]  /*acc0*/  FSEL R108, R114, -INF , !P2 ;  /* 0xff800000726c7808 */ /* 0x000fc40005000000 */
[-C--:B------:R-:W-:Y:S02]  /*acd0*/  I2FP.F32.U32 R114, R112.reuse ;  /* 0x0000007000727245 */ /* 0x080fe40000201000 */
[----:B------:R-:W-:Y:S02]  /*ace0*/  I2FP.F32.U32 R68, R112 ;  /* 0x0000007000447245 */ /* 0x000fe40000201000 */
[----:B------:R-:W-:Y:S01]  /*acf0*/  FSEL R240, R123, -INF , !P4 ;  /* 0xff8000007bf07808 */ /* 0x000fe20006000000 */
[----:B------:R-:W-:Y:S01]  /*ad00*/  FFMA.FTZ R113, R114, UR6, R113 ;  /* 0x0000000672717c23 */ /* 0x000fe20008010071 */
[----:B------:R-:W-:Y:S01]  /*ad10*/  FSEL R147, R147, -INF , !P3 ;  /* 0xff80000093937808 */ /* 0x000fe20005800000 */
[C---:B------:R-:W-:Y:S01]  /*ad20*/  FFMA.FTZ R115, R68.reuse, UR6, R115 ;  /* 0x0000000644737c23 */ /* 0x040fe20008010073 */
[----:B------:R-:W-:Y:S01]  /*ad30*/  FFMA.FTZ R176, R68, UR6, R109 ;  /* 0x0000000644b07c23 */ /* 0x000fe2000801006d */
[----:B------:R-:W-:Y:S01]  /*ad40*/  ISETP.GE.AND P4, PT, R112, R135, PT ;  /* 0x000000877000720c */ /* 0x000fe20003f86270 */
[----:B------:R-:W-:Y:S01]  /*ad50*/  FFMA.FTZ R172, R68, UR6, R111 ;  /* 0x0000000644ac7c23 */ /* 0x000fe2000801006f */
[----:B------:R-:W-:Y:S01]  /*ad60*/  ISETP.GE.AND P3, PT, R112, R3, PT ;  /* 0x000000037000720c */ /* 0x000fe20003f66270 */
[----:B------:R-:W-:Y:S01]  /*ad70*/  VIADD R111, R136, 0xffffff19 ;  /* 0xffffff19886f7836 */ /* 0x000fe20000000000 */
[----:B------:R-:W-:-:S02]  /*ad80*/  ISETP.GE.AND P2, PT, R112, R2, PT ;  /* 0x000000027000720c */ /* 0x000fc40003f46270 */
[----:B------:R-:W-:Y:S02]  /*ad90*/  FSEL R171, R110, -INF , !P5 ;  /* 0xff8000006eab7808 */ /* 0x000fe40006800000 */
[----:B------:R-:W-:Y:S02]  /*ada0*/  FSEL R110, R113, -INF , !P4 ;  /* 0xff800000716e7808 */ /* 0x000fe40006000000 */
[----:B------:R-:W-:Y:S01]  /*adb0*/  FSEL R109, R115, -INF , !P3 ;  /* 0xff800000736d7808 */ /* 0x000fe20005800000 */
[----:B-1----:R-:W-:Y:S01]  /*adc0*/  HMMA.16816.F32.BF16 R96, R152, R116, R96 ;  /* 0x000000749860723c */ /* 0x002fe20000041860 */
[----:B------:R-:W-:Y:S02]  /*add0*/  FSEL R176, R176, -INF , !P2 ;  /* 0xff800000b0b07808 */ /* 0x000fe40005000000 */
[C---:B------:R-:W-:Y:S02]  /*ade0*/  ISETP.GE.AND P5, PT, R70.reuse, R135, PT ;  /* 0x000000874600720c */ /* 0x040fe40003fa6270 */
[----:B------:R-:W-:-:S02]  /*adf0*/  ISETP.GE.AND P4, PT, R70, R3, PT ;  /* 0x000000034600720c */ /* 0x000fc40003f86270 */
[----:B------:R-:W-:Y:S01]  /*ae00*/  I2FP.F32.U32 R68, R70 ;  /* 0x0000004600447245 */ /* 0x000fe20000201000 */
[----:B------:R-:W-:Y:S01]  /*ae10*/  HMMA.16816.F32.BF16 R92, R148, R116, R92 ;  /* 0x00000074945c723c */ /* 0x000fe2000004185c */
[C---:B------:R-:W-:Y:S02]  /*ae20*/  ISETP.GE.AND P3, PT, R70.reuse, R2, PT ;  /* 0x000000024600720c */ /* 0x040fe40003f66270 */
[----:B------:R-:W-:Y:S01]  /*ae30*/  ISETP.GE.AND P2, PT, R70, R138, PT ;  /* 0x0000008a4600720c */ /* 0x000fe20003f46270 */
[----:B------:R-:W-:Y:S01]  /*ae40*/  FFMA.FTZ R100, R68, UR6, R100 ;  /* 0x0000000644647c23 */ /* 0x000fe20008010064 */
[----:B------:R-:W-:Y:S01]  /*ae50*/  I2FP.F32.U32 R70, R70 ;  /* 0x0000004600467245 */ /* 0x000fe20000201000 */
[----:B------:R-:W-:Y:S01]  /*ae60*/  VIADD R68, R136, 0xffffff20 ;  /* 0xffffff2088447836 */ /* 0x000fe20000000000 */
[----:B------:R-:W-:Y:S01]  /*ae70*/  FSEL R146, R146, -INF , !P1 ;  /* 0xff80000092927808 */ /* 0x000fe20004800000 */
[----:B------:R-:W-:Y:S01]  /*ae80*/  HMMA.16816.F32.BF16 R84, R152, R118, R84 ;  /* 0x000000769854723c */ /* 0x000fe20000041854 */
[----:B------:R-:W-:Y:S01]  /*ae90*/  ISETP.GE.AND P1, PT, R112, R138, PT ;  /* 0x0000008a7000720c */ /* 0x000fe20003f26270 */
[C---:B------:R-:W-:Y:S01]  /*aea0*/  FFMA.FTZ R112, R70.reuse, UR6, R102 ;  /* 0x0000000646707c23 */ /* 0x040fe20008010066 */
[----:B------:R-:W-:Y:S01]  /*aeb0*/  FFMA.FTZ R104, R70, UR6, R104 ;  /* 0x0000000646687c23 */ /* 0x000fe20008010068 */
[----:B------:R-:W-:Y:S01]  /*aec0*/  FSEL R102, R100, -INF , !P5 ;  /* 0xff80000064667808 */ /* 0x000fe20006800000 */
[----:B------:R-:W-:Y:S01]  /*aed0*/  FFMA.FTZ R106, R70, UR6, R106 ;  /* 0x00000006466a7c23 */ /* 0x000fe2000801006a */
[----:B------:R-:W-:-:S02]  /*aee0*/  FSEL R172, R172, -INF , !P1 ;  /* 0xff800000acac7808 */ /* 0x000fc40004800000 */
[----:B------:R-:W-:Y:S01]  /*aef0*/  FSEL R100, R112, -INF , !P4 ;  /* 0xff80000070647808 */ /* 0x000fe20006000000 */
[----:B------:R-:W-:Y:S01]  /*af00*/  HMMA.16816.F32.BF16 R88, R148, R118, R88 ;  /* 0x000000769458723c */ /* 0x000fe20000041858 */
[----:B------:R-:W-:Y:S02]  /*af10*/  FSEL R181, R104, -INF , !P3 ;  /* 0xff80000068b57808 */ /* 0x000fe40005800000 */
[C---:B------:R-:W-:Y:S02]  /*af20*/  ISETP.GE.AND P1, PT, R111.reuse, R135, PT ;  /* 0x000000876f00720c */ /* 0x040fe40003f26270 */
[C---:B------:R-:W-:Y:S02]  /*af30*/  ISETP.GE.AND P5, PT, R111.reuse, R3, PT ;  /* 0x000000036f00720c */ /* 0x040fe40003fa6270 */
[C---:B------:R-:W-:Y:S02]  /*af40*/  ISETP.GE.AND P4, PT, R111.reuse, R2, PT ;  /* 0x000000026f00720c */ /* 0x040fe40003f86270 */
[----:B------:R-:W-:-:S02]  /*af50*/  ISETP.GE.AND P3, PT, R111, R138, PT ;  /* 0x0000008a6f00720c */ /* 0x000fc40003f66270 */
[-C--:B------:R-:W-:Y:S02]  /*af60*/  I2FP.F32.U32 R104, R111.reuse ;  /* 0x0000006f00687245 */ /* 0x080fe40000201000 */
[----:B------:R-:W-:Y:S02]  /*af70*/  I2FP.F32.U32 R111, R111 ;  /* 0x0000006f006f7245 */ /* 0x000fe40000201000 */
[----:B------:R-:W-:Y:S01]  /*af80*/  I2FP.F32.U32 R70, R68 ;  /* 0x0000004400467245 */ /* 0x000fe20000201000 */
[----:B------:R-:W-:Y:S01]  /*af90*/  FFMA.FTZ R160, R104, UR6, R101 ;  /* 0x0000000668a07c23 */ /* 0x000fe20008010065 */
[----:B------:R-:W-:Y:S02]  /*afa0*/  VIADD R104, R136, 0xffffff21 ;  /* 0xffffff2188687836 */ /* 0x000fe40000000000 */
[C---:B------:R-:W-:Y:S01]  /*afb0*/  FFMA.FTZ R103, R111.reuse, UR6, R103 ;  /* 0x000000066f677c23 */ /* 0x040fe20008010067 */
[C---:B------:R-:W-:Y:S01]  /*afc0*/  FFMA.FTZ R105, R111.reuse, UR6, R105 ;  /* 0x000000066f697c23 */ /* 0x040fe20008010069 */
[----:B------:R-:W-:Y:S01]  /*afd0*/  FFMA.FTZ R101, R70, UR6, R96 ;  /* 0x0000000646657c23 */ /* 0x000fe20008010060 */
[----:B------:R-:W-:Y:S01]  /*afe0*/  FSEL R180, R106, -INF , !P2 ;  /* 0xff8000006ab47808 */ /* 0x000fe20005000000 */
[----:B------:R-:W-:Y:S01]  /*aff0*/  FFMA.FTZ R107, R111, UR6, R107 ;  /* 0x000000066f6b7c23 */ /* 0x000fe2000801006b */
[----:B------:R-:W-:Y:S01]  /*b000*/  FSEL R96, R103, -INF , !P5 ;  /* 0xff80000067607808 */ /* 0x000fe20006800000 */
[C---:B------:R-:W-:Y:S01]  /*b010*/  FFMA.FTZ R103, R70.reuse, UR6, R98 ;  /* 0x0000000646677c23 */ /* 0x040fe20008010062 */
[----:B------:R-:W-:Y:S01]  /*b020*/  I2FP.F32.U32 R106, R104 ;  /* 0x00000068006a7245 */ /* 0x000fe20000201000 */
[----:B------:R-:W-:Y:S01]  /*b030*/  FFMA.FTZ R92, R70, UR6, R92 ;  /* 0x00000006465c7c23 */ /* 0x000fe2000801005c */
[----:B------:R-:W-:Y:S01]  /*b040*/  ISETP.GE.AND P2, PT, R68, R135, PT ;  /* 0x000000874400720c */ /* 0x000fe20003f46270 */
[----:B------:R-:W-:Y:S01]  /*b050*/  FFMA.FTZ R94, R70, UR6, R94 ;  /* 0x00000006465e7c23 */ /* 0x000fe2000801005e */
[----:B------:R-:W-:Y:S01]  /*b060*/  FSEL R160, R160, -INF , !P1 ;  /* 0xff800000a0a07808 */ /* 0x000fe20004800000 */
[----:B------:R-:W-:Y:S01]  /*b070*/  FFMA.FTZ R99, R106, UR6, R99 ;  /* 0x000000066a637c23 */ /* 0x000fe20008010063 */
[----:B------:R-:W-:Y:S01]  /*b080*/  ISETP.GE.AND P1, PT, R68, R3, PT ;  /* 0x000000034400720c */ /* 0x000fe20003f26270 */
[C---:B------:R-:W-:Y:S01]  /*b090*/  FFMA.FTZ R93, R106.reuse, UR6, R93 ;  /* 0x000000066a5d7c23 */ /* 0x040fe2000801005d */
[----:B------:R-:W-:Y:S01]  /*b0a0*/  FSEL R186, R105, -INF , !P4 ;  /* 0xff80000069ba7808 */ /* 0x000fe20006000000 */
[----:B------:R-:W-:Y:S01]  /*b0b0*/  FFMA.FTZ R106, R106, UR6, R95 ;  /* 0x000000066a6a7c23 */ /* 0x000fe2000801005f */
[----:B------:R-:W-:Y:S01]  /*b0c0*/  ISETP.GE.AND P5, PT, R68, R2, PT ;  /* 0x000000024400720c */ /* 0x000fe20003fa6270 */
[----:B------:R-:W-:Y:S01]  /*b0d0*/  VIADD R70, R136, 0xffffff28 ;  /* 0xffffff2888467836 */ /* 0x000fe20000000000 */
[----:B------:R-:W-:Y:S01]  /*b0e0*/  ISETP.GE.AND P4, PT, R68, R138, PT ;  /* 0x0000008a4400720c */ /* 0x000fe20003f86270 */
[----:B------:R-:W-:Y:S01]  /*b0f0*/  VIADD R105, R136, 0xffffff29 ;  /* 0xffffff2988697836 */ /* 0x000fe20000000000 */
[----:B------:R-:W-:-:S02]  /*b100*/  FSEL R98, R101, -INF , !P2 ;  /* 0xff80000065627808 */ /* 0x000fc40005000000 */
[----:B------:R-:W-:Y:S02]  /*b110*/  I2FP.F32.U32 R68, R104 ;  /* 0x0000006800447245 */ /* 0x000fe40000201000 */
[----:B------:R-:W-:Y:S02]  /*b120*/  ISETP.GE.AND P2, PT, R104, R3, PT ;  /* 0x000000036800720c */ /* 0x000fe40003f46270 */
[----:B------:R-:W-:Y:S01]  /*b130*/  FSEL R103, R103, -INF , !P1 ;  /* 0xff80000067677808 */ /* 0x000fe20004800000 */
[----:B------:R-:W-:Y:S01]  /*b140*/  FFMA.FTZ R68, R68, UR6, R97 ;  /* 0x0000000644447c23 */ /* 0x000fe20008010061 */
[----:B------:R-:W-:Y:S02]  /*b150*/  ISETP.GE.AND P1, PT, R104, R2, PT ;  /* 0x000000026800720c */ /* 0x000fe40003f26270 */
[----:B------:R-:W-:Y:S02]  /*b160*/  FSEL R174, R107, -INF , !P3 ;  /* 0xff8000006bae7808 */ /* 0x000fe40005800000 */
[----:B------:R-:W-:-:S02]  /*b170*/  FSEL R101, R92, -INF , !P5 ;  /* 0xff8000005c657808 */ /* 0x000fc40006800000 */
[CC--:B------:R-:W-:Y:S02]  /*b180*/  ISETP.GE.AND P3, PT, R104.reuse, R135.reuse, PT ;  /* 0x000000876800720c */ /* 0x0c0fe40003f66270 */
[----:B------:R-:W-:Y:S02]  /*b190*/  ISETP.GE.AND P5, PT, R104, R138, PT ;  /* 0x0000008a6800720c */ /* 0x000fe40003fa6270 */
[----:B------:R-:W-:Y:S02]  /*b1a0*/  FSEL R104, R99, -INF , !P2 ;  /* 0xff80000063687808 */ /* 0x000fe40005000000 */
[----:B------:R-:W-:Y:S02]  /*b1b0*/  FSEL R97, R94, -INF , !P4 ;  /* 0xff8000005e617808 */ /* 0x000fe40006000000 */
[----:B------:R-:W-:Y:S02]  /*b1c0*/  FSEL R99, R93, -INF , !P1 ;  /* 0xff8000005d637808 */ /* 0x000fe40004800000 */
[----:B------:R-:W1:Y:S01]  /*b1d0*/  LDSM.16.M88.4 R92, [R0+0x3000] ;  /* 0x00300000005c783b */ /* 0x000e620000000200 */
[----:B------:R-:W-:Y:S01]  /*b1e0*/  FSEL R161, R68, -INF , !P3 ;  /* 0xff80000044a17808 */ /* 0x000fe20005800000 */
[----:B------:R-:W-:Y:S01]  /*b1f0*/  VIADD R68, R136, 0xffffff30 ;  /* 0xffffff3088447836 */ /* 0x000fe20000000000 */
[----:B------:R-:W-:-:S02]  /*b200*/  ISETP.GE.AND P4, PT, R70, R135, PT ;  /* 0x000000874600720c */ /* 0x000fc40003f86270 */
[C---:B------:R-:W-:Y:S02]  /*b210*/  ISETP.GE.AND P3, PT, R70.reuse, R3, PT ;  /* 0x000000034600720c */ /* 0x040fe40003f66270 */
[C---:B------:R-:W-:Y:S02]  /*b220*/  ISETP.GE.AND P2, PT, R70.reuse, R2, PT ;  /* 0x000000024600720c */ /* 0x040fe40003f46270 */
[----:B------:R-:W-:Y:S02]  /*b230*/  I2FP.F32.U32 R163, R70 ;  /* 0x0000004600a37245 */ /* 0x000fe40000201000 */
[----:B------:R-:W-:Y:S02]  /*b240*/  ISETP.GE.AND P1, PT, R70, R138, PT ;  /* 0x0000008a4600720c */ /* 0x000fe40003f26270 */
[----:B------:R-:W-:Y:S01]  /*b250*/  I2FP.F32.U32 R70, R70 ;  /* 0x0000004600467245 */ /* 0x000fe20000201000 */
[----:B------:R-:W-:Y:S01]  /*b260*/  FFMA.FTZ R163, R163, UR6, R84 ;  /* 0x00000006a3a37c23 */ /* 0x000fe20008010054 */
[----:B------:R-:W-:-:S02]  /*b270*/  FSEL R84, R106, -INF , !P5 ;  /* 0xff8000006a547808 */ /* 0x000fc40006800000 */
[----:B------:R-:W-:Y:S01]  /*b280*/  ISETP.GE.AND P5, PT, R105, R135, PT ;  /* 0x000000876900720c */ /* 0x000fe20003fa6270 */
[C---:B------:R-:W-:Y:S01]  /*b290*/  FFMA.FTZ R86, R70.reuse, UR6, R86 ;  /* 0x0000000646567c23 */ /* 0x040fe20008010056 */
[C---:B------:R-:W-:Y:S01]  /*b2a0*/  FFMA.FTZ R106, R70.reuse, UR6, R88 ;  /* 0x00000006466a7c23 */ /* 0x040fe20008010058 */
[----:B------:R-:W-:Y:S01]  /*b2b0*/  FSEL R163, R163, -INF , !P4 ;  /* 0xff800000a3a37808 */ /* 0x000fe20006000000 */
[----:B------:R-:W-:Y:S01]  /*b2c0*/  FFMA.FTZ R90, R70, UR6, R90 ;  /* 0x00000006465a7c23 */ /* 0x000fe2000801005a */
[C---:B------:R-:W-:Y:S02]  /*b2d0*/  ISETP.GE.AND P4, PT, R105.reuse, R3, PT ;  /* 0x000000036900720c */ /* 0x040fe40003f86270 */
[----:B------:R-:W-:Y:S02]  /*b2e0*/  FSEL R88, R86, -INF , !P3 ;  /* 0xff80000056587808 */ /* 0x000fe40005800000 */
[----:B------:R-:W-:Y:S02]  /*b2f0*/  FSEL R86, R106, -INF , !P2 ;  /* 0xff8000006a567808 */ /* 0x000fe40005000000 */
[----:B------:R-:W-:-:S02]  /*b300*/  ISETP.GE.AND P3, PT, R105, R2, PT ;  /* 0x000000026900720c */ /* 0x000fc40003f66270 */
[----:B------:R-:W-:Y:S02]  /*b310*/  ISETP.GE.AND P2, PT, R105, R138, PT ;  /* 0x0000008a6900720c */ /* 0x000fe40003f46270 */
[-C--:B------:R-:W-:Y:S02]  /*b320*/  I2FP.F32.U32 R106, R105.reuse ;  /* 0x00000069006a7245 */ /* 0x080fe40000201000 */
[----:B------:R-:W-:Y:S02]  /*b330*/  I2FP.F32.U32 R105, R105 ;  /* 0x0000006900697245 */ /* 0x000fe40000201000 */
[-C--:B------:R-:W-:Y:S01]  /*b340*/  I2FP.F32.U32 R168, R68.reuse ;  /* 0x0000004400a87245 */ /* 0x080fe20000201000 */
[----:B------:R-:W-:Y:S01]  /*b350*/  FFMA.FTZ R106, R106, UR6, R85 ;  /* 0x000000066a6a7c23 */ /* 0x000fe20008010055 */
[----:B------:R-:W-:Y:S01]  /*b360*/  I2FP.F32.U32 R70, R68 ;  /* 0x0000004400467245 */ /* 0x000fe20000201000 */
[C---:B------:R-:W-:Y:S01]  /*b370*/  FFMA.FTZ R145, R105.reuse, UR6, R89 ;  /* 0x0000000669917c23 */ /* 0x040fe20008010059 */
[C---:B------:R-:W-:Y:S01]  /*b380*/  FFMA.FTZ R87, R105.reuse, UR6, R87 ;  /* 0x0000000669577c23 */ /* 0x040fe20008010057 */
[----:B------:R-:W-:Y:S01]  /*b390*/  VIADD R89, R136, 0xffffff31 ;  /* 0xffffff3188597836 */ /* 0x000fe20000000000 */
[-C--:B-1----:R-:W-:Y:S01]  /*b3a0*/  HMMA.16816.F32.BF16 R64, R152, R92.reuse, R64 ;  /* 0x0000005c9840723c */ /* 0x082fe20000041840 */
[----:B------:R-:W-:Y:S01]  /*b3b0*/  FSEL R85, R90, -INF , !P1 ;  /* 0xff8000005a557808 */ /* 0x000fe20004800000 */
[----:B------:R-:W-:Y:S01]  /*b3c0*/  FFMA.FTZ R91, R105, UR6, R91 ;  /* 0x00000006695b7c23 */ /* 0x000fe2000801005b */
[----:B------:R-:W-:Y:S01]  /*b3d0*/  FSEL R173, R106, -INF , !P5 ;  /* 0xff8000006aad7808 */ /* 0x000fe20006800000 */
[----:B------:R-:W-:Y:S01]  /*b3e0*/  FFMA.FTZ R168, R168, UR6, R80 ;  /* 0x00000006a8a87c23 */ /* 0x000fe20008010050 */
[----:B------:R-:W-:Y:S01]  /*b3f0*/  FSEL R87, R87, -INF , !P4 ;  /* 0xff80000057577808 */ /* 0x000fe20006000000 */
[----:B------:R-:W-:Y:S01]  /*b400*/  FFMA.FTZ R82, R70, UR6, R82 ;  /* 0x0000000646527c23 */ /* 0x000fe20008010052 */
[----:B------:R-:W-:Y:S01]  /*b410*/  FSEL R145, R145, -INF , !P3 ;  /* 0xff80000091917808 */ /* 0x000fe20005800000 */
[----:B------:R-:W-:Y:S01]  /*b420*/  HMMA.16816.F32.BF16 R60, R148, R92, R60 ;  /* 0x0000005c943c723c */ /* 0x000fe2000004183c */
[----:B------:R-:W-:Y:S01]  /*b430*/  VIADD R92, R136, 0xffffff39 ;  /* 0xffffff39885c7836 */ /* 0x000fe20000000000 */
[----:B------:R-:W-:Y:S01]  /*b440*/  I2FP.F32.U32 R90, R89 ;  /* 0x00000059005a7245 */ /* 0x000fe20000201000 */
[----:B------:R-:W-:Y:S01]  /*b450*/  FFMA.FTZ R76, R70, UR6, R76 ;  /* 0x00000006464c7c23 */ /* 0x000fe2000801004c */
[----:B------:R-:W-:Y:S01]  /*b460*/  ISETP.GE.AND P1, PT, R68, R135, PT ;  /* 0x000000874400720c */ /* 0x000fe20003f26270 */
[----:B------:R-:W-:Y:S01]  /*b470*/  FFMA.FTZ R78, R70, UR6, R78 ;  /* 0x00000006464e7c23 */ /* 0x000fe2000801004e */
[----:B------:R-:W-:Y:S01]  /*b480*/  ISETP.GE.AND P5, PT, R68, R3, PT ;  /* 0x000000034400720c */ /* 0x000fe20003fa6270 */
[----:B------:R-:W-:Y:S01]  /*b490*/  FFMA.FTZ R81, R90, UR6, R81 ;  /* 0x000000065a517c23 */ /* 0x000fe20008010051 */
[C---:B------:R-:W-:Y:S01]  /*b4a0*/  ISETP.GE.AND P4, PT, R68.reuse, R2, PT ;  /* 0x000000024400720c */ /* 0x040fe20003f86270 */
[----:B------:R-:W-:Y:S01]  /*b4b0*/  HMMA.16816.F32.BF16 R52, R152, R94, R52 ;  /* 0x0000005e9834723c */ /* 0x000fe20000041834 */
[----:B------:R-:W-:-:S02]  /*b4c0*/  ISETP.GE.AND P3, PT, R68, R138, PT ;  /* 0x0000008a4400720c */ /* 0x000fc40003f66270 */
[----:B------:R-:W-:Y:S02]  /*b4d0*/  I2FP.F32.U32 R68, R89 ;  /* 0x0000005900447245 */ /* 0x000fe40000201000 */
[----:B------:R-:W-:Y:S02]  /*b4e0*/  I2FP.F32.U32 R93, R92 ;  /* 0x0000005c005d7245 */ /* 0x000fe40000201000 */
[----:B------:R-:W-:Y:S01]  /*b4f0*/  FSEL R80, R91, -INF , !P2 ;  /* 0xff8000005b507808 */ /* 0x000fe20005000000 */
[C---:B------:R-:W-:Y:S01]  /*b500*/  FFMA.FTZ R83, R68.reuse, UR6, R83 ;  /* 0x0000000644537c23 */ /* 0x040fe20008010053 */
[C---:B------:R-:W-:Y:S01]  /*b510*/  ISETP.GE.AND P2, PT, R89.reuse, R135, PT ;  /* 0x000000875900720c */ /* 0x040fe20003f46270 */
        /* <DEDUP_REMOVED lines=8> */
[----:B------:R-:W-:Y:S01]  /*b5a0*/  HMMA.16816.F32.BF16 R56, R148, R94, R56 ;  /* 0x0000005e9438723c */ /* 0x000fe20000041838 */
[----:B------:R-:W-:-:S02]  /*b5b0*/  FSEL R77, R78, -INF , !P3 ;  /* 0xff8000004e4d7808 */ /* 0x000fc40005800000 */
[C---:B------:R-:W-:Y:S02]  /*b5c0*/  ISETP.GE.AND P5, PT, R89.reuse, R2, PT ;  /* 0x000000025900720c */ /* 0x040fe40003fa6270 */
[----:B------:R-:W-:Y:S01]  /*b5d0*/  ISETP.GE.AND P4, PT, R89, R138, PT ;  /* 0x0000008a5900720c */ /* 0x000fe20003f86270 */
[----:B------:R-:W-:Y:S01]  /*b5e0*/  VIADD R89, R136, 0xffffff40 ;  /* 0xffffff4088597836 */ /* 0x000fe20000000000 */
[----:B------:R-:W-:Y:S02]  /*b5f0*/  ISETP.GE.AND P3, PT, R92, R135, PT ;  /* 0x000000875c00720c */ /* 0x000fe40003f66270 */
[----:B------:R-:W-:Y:S01]  /*b600*/  FSEL R175, R81, -INF , !P2 ;  /* 0xff80000051af7808 */ /* 0x000fe20005000000 */
[----:B------:R-:W-:Y:S01]  /*b610*/  FFMA.FTZ R81, R93, UR6, R71 ;  /* 0x000000065d517c23 */ /* 0x000fe20008010047 */
[----:B------:R-:W-:Y:S01]  /*b620*/  FSEL R79, R83, -INF , !P1 ;  /* 0xff800000534f7808 */ /* 0x000fe20004800000 */
[----:B------:R-:W-:Y:S01]  /*b630*/  FFMA.FTZ R93, R93, UR6, R73 ;  /* 0x000000065d5d7c23 */ /* 0x000fe20008010049 */
[----:B------:R-:W-:-:S02]  /*b640*/  FSEL R78, R70, -INF , !P5 ;  /* 0xff800000464e7808 */ /* 0x000fc40006800000 */
[----:B------:R-:W-:Y:S02]  /*b650*/  FSEL R73, R68, -INF , !P4 ;  /* 0xff80000044497808 */ /* 0x000fe40006000000 */
[----:B------:R-:W-:Y:S02]  /*b660*/  FSEL R83, R69, -INF , !P3 ;  /* 0xff80000045537808 */ /* 0x000fe40005800000 */
[----:B------:R-:W1:Y:S01]  /*b670*/  LDSM.16.M88.4 R68, [R0+0x3400] ;  /* 0x003400000044783b */ /* 0x000e620000000200 */
[C---:B------:R-:W-:Y:S02]  /*b680*/  ISETP.GE.AND P2, PT, R92.reuse, R3, PT ;  /* 0x000000035c00720c */ /* 0x040fe40003f46270 */
[C---:B------:R-:W-:Y:S02]  /*b690*/  ISETP.GE.AND P1, PT, R92.reuse, R2, PT ;  /* 0x000000025c00720c */ /* 0x040fe40003f26270 */
[----:B------:R-:W-:Y:S02]  /*b6a0*/  ISETP.GE.AND P5, PT, R92, R138, PT ;  /* 0x0000008a5c00720c */ /* 0x000fe40003fa6270 */
[----:B------:R-:W-:-:S02]  /*b6b0*/  I2FP.F32.U32 R92, R92 ;  /* 0x0000005c005c7245 */ /* 0x000fc40000201000 */
[----:B------:R-:W-:Y:S02]  /*b6c0*/  I2FP.F32.U32 R90, R89 ;  /* 0x00000059005a7245 */ /* 0x000fe40000201000 */
[----:B------:R-:W-:Y:S01]  /*b6d0*/  FSEL R81, R81, -INF , !P2 ;  /* 0xff80000051517808 */ /* 0x000fe20005000000 */
[----:B------:R-:W-:Y:S01]  /*b6e0*/  FFMA.FTZ R92, R92, UR6, R75 ;  /* 0x000000065c5c7c23 */ /* 0x000fe2000801004b */
[----:B------:R-:W-:Y:S01]  /*b6f0*/  FSEL R75, R93, -INF , !P1 ;  /* 0xff8000005d4b7808 */ /* 0x000fe20004800000 */
[C---:B------:R-:W-:Y:S01]  /*b700*/  FFMA.FTZ R66, R90.reuse, UR6, R66 ;  /* 0x000000065a427c23 */ /* 0x040fe20008010042 */
[C---:B------:R-:W-:Y:S01]  /*b710*/  ISETP.GE.AND P4, PT, R89.reuse, R135, PT ;  /* 0x000000875900720c */ /* 0x040fe20003f86270 */
[C---:B------:R-:W-:Y:S01]  /*b720*/  FFMA.FTZ R60, R90.reuse, UR6, R60 ;  /* 0x000000065a3c7c23 */ /* 0x040fe2000801003c */
[C---:B------:R-:W-:Y:S01]  /*b730*/  ISETP.GE.AND P3, PT, R89.reuse, R3, PT ;  /* 0x000000035900720c */ /* 0x040fe20003f66270 */
[----:B------:R-:W-:Y:S01]  /*b740*/  FFMA.FTZ R94, R90, UR6, R62 ;  /* 0x000000065a5e7c23 */ /* 0x000fe2000801003e */
[C---:B------:R-:W-:Y:S01]  /*b750*/  ISETP.GE.AND P2, PT, R89.reuse, R2, PT ;  /* 0x000000025900720c */ /* 0x040fe20003f46270 */
[----:B------:R-:W-:Y:S01]  /*b760*/  VIADD R93, R136, 0xffffff49 ;  /* 0xffffff49885d7836 */ /* 0x000fe20000000000 */
[----:B------:R-:W-:Y:S01]  /*b770*/  ISETP.GE.AND P1, PT, R89, R138, PT ;  /* 0x0000008a5900720c */ /* 0x000fe20003f26270 */
[----:B------:R-:W-:Y:S01]  /*b780*/  FFMA.FTZ R89, R90, UR6, R64 ;  /* 0x000000065a597c23 */ /* 0x000fe20008010040 */
[----:B------:R-:W-:-:S02]  /*b790*/  FSEL R64, R92, -INF , !P5 ;  /* 0xff8000005c407808 */ /* 0x000fc40006800000 */
[----:B------:R-:W-:Y:S02]  /*b7a0*/  I2FP.F32.U32 R92, R91 ;  /* 0x0000005b005c7245 */ /* 0x000fe40000201000 */
[----:B------:R-:W-:Y:S02]  /*b7b0*/  FSEL R89, R89, -INF , !P4 ;  /* 0xff80000059597808 */ /* 0x000fe40006000000 */
[----:B------:R-:W-:Y:S01]  /*b7c0*/  FSEL R66, R66, -INF , !P3 ;  /* 0xff80000042427808 */ /* 0x000fe20005800000 */
[----:B------:R-:W-:Y:S01]  /*b7d0*/  FFMA.FTZ R65, R92, UR6, R65 ;  /* 0x000000065c417c23 */ /* 0x000fe20008010041 */
[----:B------:R-:W-:Y:S01]  /*b7e0*/  FSEL R60, R60, -INF , !P2 ;  /* 0xff8000003c3c7808 */ /* 0x000fe20005000000 */
[C---:B------:R-:W-:Y:S01]  /*b7f0*/  FFMA.FTZ R62, R92.reuse, UR6, R61 ;  /* 0x000000065c3e7c23 */ /* 0x040fe2000801003d */
[C---:B------:R-:W-:Y:S01]  /*b800*/  ISETP.GE.AND P5, PT, R91.reuse, R135, PT ;  /* 0x000000875b00720c */ /* 0x040fe20003fa6270 */
[----:B------:R-:W-:Y:S01]  /*b810*/  FFMA.FTZ R90, R92, UR6, R63 ;  /* 0x000000065c5a7c23 */ /* 0x000fe2000801003f */
[----:B------:R-:W-:-:S02]  /*b820*/  ISETP.GE.AND P4, PT, R91, R3, PT ;  /* 0x000000035b00720c */ /* 0x000fc40003f86270 */
[C---:B------:R-:W-:Y:S02]  /*b830*/  ISETP.GE.AND P3, PT, R91.reuse, R2, PT ;  /* 0x000000025b00720c */ /* 0x040fe40003f66270 */
[----:B------:R-:W-:Y:S01]  /*b840*/  ISETP.GE.AND P2, PT, R91, R138, PT ;  /* 0x0000008a5b00720c */ /* 0x000fe20003f46270 */
[----:B------:R-:W-:Y:S01]  /*b850*/  FFMA.FTZ R91, R92, UR6, R67 ;  /* 0x000000065c5b7c23 */ /* 0x000fe20008010043 */
[----:B------:R-:W-:Y:S01]  /*b860*/  VIADD R67, R136, 0xffffff48 ;  /* 0xffffff4888437836 */ /* 0x000fe20000000000 */
[----:B------:R-:W-:Y:S01]  /*b870*/  FSEL R61, R94, -INF , !P1 ;  /* 0xff8000005e3d7808 */ /* 0x000fe20004800000 */
[----:B-1----:R-:W-:Y:S01]  /*b880*/  HMMA.16816.F32.BF16 R48, R152, R68, R48 ;  /* 0x000000449830723c */ /* 0x002fe20000041830 */
[----:B------:R-:W-:Y:S02]  /*b890*/  FSEL R65, R65, -INF , !P5 ;  /* 0xff80000041417808 */ /* 0x000fe40006800000 */
[----:B------:R-:W-:Y:S02]  /*b8a0*/  I2FP.F32.U32 R92, R67 ;  /* 0x00000043005c7245 */ /* 0x000fe40000201000 */
[----:B------:R-:W-:-:S02]  /*b8b0*/  ISETP.GE.AND P1, PT, R67, R135, PT ;  /* 0x000000874300720c */ /* 0x000fc40003f26270 */
[----:B------:R-:W-:Y:S01]  /*b8c0*/  FSEL R63, R91, -INF , !P4 ;  /* 0xff8000005b3f7808 */ /* 0x000fe20006000000 */
[----:B------:R-:W-:Y:S01]  /*b8d0*/  FFMA.FTZ R52, R92, UR6, R52 ;  /* 0x000000065c347c23 */ /* 0x000fe20008010034 */
[----:B------:R-:W-:Y:S01]  /*b8e0*/  FSEL R62, R62, -INF , !P3 ;  /* 0xff8000003e3e7808 */ /* 0x000fe20005800000 */
[----:B------:R-:W-:Y:S01]  /*b8f0*/  HMMA.16816.F32.BF16 R44, R148, R68, R44 ;  /* 0x00000044942c723c */ /* 0x000fe2000004182c */
[C---:B------:R-:W-:Y:S01]  /*b900*/  ISETP.GE.AND P5, PT, R67.reuse, R3, PT ;  /* 0x000000034300720c */ /* 0x040fe20003fa6270 */
[----:B------:R-:W-:Y:S01]  /*b910*/  FFMA.FTZ R54, R92, UR6, R54 ;  /* 0x000000065c367c23 */ /* 0x000fe20008010036 */
[----:B------:R-:W-:Y:S01]  /*b920*/  FSEL R91, R52, -INF , !P1 ;  /* 0xff800000345b7808 */ /* 0x000fe20004800000 */
[C---:B------:R-:W-:Y:S01]  /*b930*/  FFMA.FTZ R56, R92.reuse, UR6, R56 ;  /* 0x000000065c387c23 */ /* 0x040fe20008010038 */
[----:B------:R-:W-:Y:S01]  /*b940*/  I2FP.F32.U32 R52, R93 ;  /* 0x0000005d00347245 */ /* 0x000fe20000201000 */
[----:B------:R-:W-:Y:S01]  /*b950*/  FFMA.FTZ R92, R92, UR6, R58 ;  /* 0x000000065c5c7c23 */ /* 0x000fe2000801003a */
[C---:B------:R-:W-:Y:S01]  /*b960*/  ISETP.GE.AND P4, PT, R67.reuse, R2, PT ;  /* 0x000000024300720c */ /* 0x040fe20003f86270 */
[----:B------:R-:W-:Y:S01]  /*b970*/  VIADD R69, R136, 0xffffff50 ;  /* 0xffffff5088457836 */ /* 0x000fe20000000000 */
[----:B------:R-:W-:Y:S01]  /*b980*/  ISETP.GE.AND P3, PT, R67, R138, PT ;  /* 0x0000008a4300720c */ /* 0x000fe20003f66270 */
[----:B------:R-:W-:Y:S01]  /*b990*/  FFMA.FTZ R53, R52, UR6, R53 ;  /* 0x0000000634357c23 */ /* 0x000fe20008010035 */
[----:B------:R-:W-:Y:S01]  /*b9a0*/  FSEL R67, R90, -INF , !P2 ;  /* 0xff8000005a437808 */ /* 0x000fe20005000000 */
[C---:B------:R-:W-:Y:S01]  /*b9b0*/  FFMA.FTZ R95, R52.reuse, UR6, R55 ;  /* 0x00000006345f7c23 */ /* 0x040fe20008010037 */
[C---:B------:R-:W-:Y:S01]  /*b9c0*/  ISETP.GE.AND P2, PT, R93.reuse, R135, PT ;  /* 0x000000875d00720c */ /* 0x040fe20003f46270 */
[----:B------:R-:W-:Y:S01]  /*b9d0*/  FFMA.FTZ R58, R52, UR6, R57 ;  /* 0x00000006343a7c23 */ /* 0x000fe20008010039 */
[----:B------:R-:W-:Y:S01]  /*b9e0*/  FSEL R90, R54, -INF , !P5 ;  /* 0xff800000365a7808 */ /* 0x000fe20006800000 */
[----:B------:R-:W-:Y:S01]  /*b9f0*/  FFMA.FTZ R94, R52, UR6, R59 ;  /* 0x00000006345e7c23 */ /* 0x000fe2000801003b */
[C---:B------:R-:W-:Y:S01]  /*ba00*/  ISETP.GE.AND P1, PT, R93.reuse, R3, PT ;  /* 0x000000035d00720c */ /* 0x040fe20003f26270 */
[----:B------:R-:W-:Y:S01]  /*ba10*/  HMMA.16816.F32.BF16 R36, R152, R70, R36 ;  /* 0x000000469824723c */ /* 0x000fe20000041824 */
[----:B------:R-:W-:-:S02]  /*ba20*/  ISETP.GE.AND P5, PT, R93, R2, PT ;  /* 0x000000025d00720c */ /* 0x000fc40003fa6270 */
[----:B------:R-:W-:Y:S02]  /*ba30*/  FSEL R57, R92, -INF , !P3 ;  /* 0xff8000005c397808 */ /* 0x000fe40005800000 */
[----:B------:R-:W-:Y:S02]  /*ba40*/  FSEL R68, R53, -INF , !P2 ;  /* 0xff80000035447808 */ /* 0x000fe40005000000 */
[----:B------:R-:W-:Y:S01]  /*ba50*/  FSEL R56, R56, -INF , !P4 ;  /* 0xff80000038387808 */ /* 0x000fe20006000000 */
[----:B------:R-:W1:Y:S01]  /*ba60*/  LDSM.16.M88.4 R52, [R0+0x3800] ;  /* 0x003800000034783b */ /* 0x000e620000000200 */
[----:B------:R-:W-:Y:S01]  /*ba70*/  I2FP.F32.U32 R92, R69 ;  /* 0x00000045005c7245 */ /* 0x000fe20000201000 */
[----:B------:R-:W-:Y:S01]  /*ba80*/  HMMA.16816.F32.BF16 R40, R148, R70, R40 ;  /* 0x000000469428723c */ /* 0x000fe20000041828 */
[----:B------:R-:W-:Y:S01]  /*ba90*/  ISETP.GE.AND P4, PT, R93, R138, PT ;  /* 0x0000008a5d00720c */ /* 0x000fe20003f86270 */
[----:B------:R-:W-:Y:S01]  /*baa0*/  VIADD R93, R136, 0xffffff51 ;  /* 0xffffff51885d7836 */ /* 0x000fe20000000000 */
[----:B------:R-:W-:Y:S01]  /*bab0*/  FSEL R59, R95, -INF , !P1 ;  /* 0xff8000005f3b7808 */ /* 0x000fe20004800000 */
[----:B------:R-:W-:Y:S01]  /*bac0*/  FFMA.FTZ R50, R92, UR6, R50 ;  /* 0x000000065c327c23 */ /* 0x000fe20008010032 */
[----:B------:R-:W-:Y:S01]  /*bad0*/  FSEL R58, R58, -INF , !P5 ;  /* 0xff8000003a3a7808 */ /* 0x000fe20006800000 */
[----:B------:R-:W-:Y:S01]  /*bae0*/  FFMA.FTZ R44, R92, UR6, R44 ;  /* 0x000000065c2c7c23 */ /* 0x000fe2000801002c */
[----:B------:R-:W-:-:S02]  /*baf0*/  ISETP.GE.AND P3, PT, R69, R135, PT ;  /* 0x000000874500720c */ /* 0x000fc40003f66270 */
[C---:B------:R-:W-:Y:S02]  /*bb00*/  ISETP.GE.AND P2, PT, R69.reuse, R3, PT ;  /* 0x000000034500720c */ /* 0x040fe40003f46270 */
[C---:B------:R-:W-:Y:S02]  /*bb10*/  ISETP.GE.AND P1, PT, R69.reuse, R2, PT ;  /* 0x000000024500720c */ /* 0x040fe40003f26270 */
[----:B------:R-:W-:Y:S01]  /*bb20*/  ISETP.GE.AND P5, PT, R69, R138, PT ;  /* 0x0000008a4500720c */ /* 0x000fe20003fa6270 */
[----:B------:R-:W-:Y:S01]  /*bb30*/  FFMA.FTZ R69, R92, UR6, R48 ;  /* 0x000000065c457c23 */ /* 0x000fe20008010030 */
[----:B------:R-:W-:Y:S01]  /*bb40*/  FSEL R48, R94, -INF , !P4 ;  /* 0xff8000005e307808 */ /* 0x000fe20006000000 */
[----:B------:R-:W-:Y:S01]  /*bb50*/  FFMA.FTZ R92, R92, UR6, R46 ;  /* 0x000000065c5c7c23 */ /* 0x000fe2000801002e */
[----:B------:R-:W-:Y:S02]  /*bb60*/  I2FP.F32.U32 R94, R93 ;  /* 0x0000005d005e7245 */ /* 0x000fe40000201000 */
[----:B------:R-:W-:-:S02]  /*bb70*/  FSEL R69, R69, -INF , !P3 ;  /* 0xff80000045457808 */ /* 0x000fc40005800000 */
[----:B------:R-:W-:Y:S01]  /*bb80*/  FSEL R50, R50, -INF , !P2 ;  /* 0xff80000032327808 */ /* 0x000fe20005000000 */
[----:B------:R-:W-:Y:S01]  /*bb90*/  FFMA.FTZ R70, R94, UR6, R51 ;  /* 0x000000065e467c23 */ /* 0x000fe20008010033 */
[----:B------:R-:W-:Y:S02]  /*bba0*/  VIADD R51, R136, 0xffffff58 ;  /* 0xffffff5888337836 */ /* 0x000fe40000000000 */
[----:B------:R-:W-:Y:S01]  /*bbb0*/  FFMA.FTZ R46, R94, UR6, R45 ;  /* 0x000000065e2e7c23 */ /* 0x000fe2000801002d */
[----:B------:R-:W-:Y:S01]  /*bbc0*/  FSEL R45, R92, -INF , !P5 ;  /* 0xff8000005c2d7808 */ /* 0x000fe20006800000 */
[----:B------:R-:W-:Y:S01]  /*bbd0*/  FFMA.FTZ R49, R94, UR6, R49 ;  /* 0x000000065e317c23 */ /* 0x000fe20008010031 */
[----:B------:R-:W-:Y:S01]  /*bbe0*/  FSEL R44, R44, -INF , !P1 ;  /* 0xff8000002c2c7808 */ /* 0x000fe20004800000 */
[----:B------:R-:W-:Y:S01]  /*bbf0*/  FFMA.FTZ R94, R94, UR6, R47 ;  /* 0x000000065e5e7c23 */ /* 0x000fe2000801002f */
[----:B------:R-:W-:Y:S02]  /*bc00*/  I2FP.F32.U32 R92, R51 ;  /* 0x00000033005c7245 */ /* 0x000fe40000201000 */
[----:B------:R-:W-:-:S02]  /*bc10*/  ISETP.GE.AND P4, PT, R93, R135, PT ;  /* 0x000000875d00720c */ /* 0x000fc40003f86270 */
[C---:B------:R-:W-:Y:S01]  /*bc20*/  ISETP.GE.AND P3, PT, R93.reuse, R3, PT ;  /* 0x000000035d00720c */ /* 0x040fe20003f66270 */
[C---:B------:R-:W-:Y:S01]  /*bc30*/  FFMA.FTZ R36, R92.reuse, UR6, R36 ;  /* 0x000000065c247c23 */ /* 0x040fe20008010024 */
[C---:B------:R-:W-:Y:S01]  /*bc40*/  ISETP.GE.AND P2, PT, R93.reuse, R2, PT ;  /* 0x000000025d00720c */ /* 0x040fe20003f46270 */
[----:B------:R-:W-:Y:S01]  /*bc50*/  FFMA.FTZ R38, R92, UR6, R38 ;  /* 0x000000065c267c23 */ /* 0x000fe20008010026 */
[----:B------:R-:W-:Y:S01]  /*bc60*/  ISETP.GE.AND P1, PT, R93, R138, PT ;  /* 0x0000008a5d00720c */ /* 0x000fe20003f26270 */
[----:B------:R-:W-:Y:S01]  /*bc70*/  VIADD R93, R136, 0xffffff59 ;  /* 0xffffff59885d7836 */ /* 0x000fe20000000000 */
[----:B------:R-:W-:Y:S01]  /*bc80*/  ISETP.GE.AND P5, PT, R51, R135, PT ;  /* 0x000000873300720c */ /* 0x000fe20003fa6270 */
[C---:B------:R-:W-:Y:S01]  /*bc90*/  FFMA.FTZ R40, R92.reuse, UR6, R40 ;  /* 0x000000065c287c23 */ /* 0x040fe20008010028 */
[----:B------:R-:W-:Y:S01]  /*bca0*/  FSEL R49, R49, -INF , !P4 ;  /* 0xff80000031317808 */ /* 0x000fe20006000000 */
[----:B------:R-:W-:Y:S01]  /*bcb0*/  FFMA.FTZ R42, R92, UR6, R42 ;  /* 0x000000065c2a7c23 */ /* 0x000fe2000801002a */
[----:B------:R-:W-:Y:S01]  /*bcc0*/  FSEL R71, R36, -INF , !P5 ;  /* 0xff80000024477808 */ /* 0x000fe20006800000 */
[----:B-1----:R-:W-:Y:S01]  /*bcd0*/  HMMA.16816.F32.BF16 R32, R152, R52, R32 ;  /* 0x000000349820723c */ /* 0x002fe20000041820 */
[----:B------:R-:W-:Y:S01]  /*bce0*/  I2FP.F32.U32 R36, R93 ;  /* 0x0000005d00247245 */ /* 0x000fe20000201000 */
[----:B------:R-:W-:Y:S01]  /*bcf0*/  VIADD R92, R136, 0xffffff61 ;  /* 0xffffff61885c7836 */ /* 0x000fe20000000000 */
[----:B------:R-:W-:-:S02]  /*bd00*/  FSEL R47, R70, -INF , !P3 ;  /* 0xff800000462f7808 */ /* 0x000fc40005800000 */
[----:B------:R-:W-:Y:S01]  /*bd10*/  FSEL R46, R46, -INF , !P2 ;  /* 0xff8000002e2e7808 */ /* 0x000fe20005000000 */
[C---:B------:R-:W-:Y:S01]  /*bd20*/  FFMA.FTZ R37, R36.reuse, UR6, R37 ;  /* 0x0000000624257c23 */ /* 0x040fe20008010025 */
[C---:B------:R-:W-:Y:S01]  /*bd30*/  ISETP.GE.AND P4, PT, R51.reuse, R3, PT ;  /* 0x000000033300720c */ /* 0x040fe20003f86270 */
[----:B------:R-:W-:Y:S01]  /*bd40*/  FFMA.FTZ R95, R36, UR6, R39 ;  /* 0x00000006245f7c23 */ /* 0x000fe20008010027 */
[C---:B------:R-:W-:Y:S01]  /*bd50*/  ISETP.GE.AND P3, PT, R51.reuse, R2, PT ;  /* 0x000000023300720c */ /* 0x040fe20003f66270 */
[----:B------:R-:W-:Y:S01]  /*bd60*/  HMMA.16816.F32.BF16 R28, R148, R52, R28 ;  /* 0x00000034941c723c */ /* 0x000fe2000004181c */
[----:B------:R-:W-:Y:S01]  /*bd70*/  ISETP.GE.AND P2, PT, R51, R138, PT ;  /* 0x0000008a3300720c */ /* 0x000fe20003f46270 */
[----:B------:R-:W-:Y:S01]  /*bd80*/  VIADD R52, R136, 0xffffff60 ;  /* 0xffffff6088347836 */ /* 0x000fe20000000000 */
[----:B------:R-:W-:Y:S01]  /*bd90*/  FSEL R51, R94, -INF , !P1 ;  /* 0xff8000005e337808 */ /* 0x000fe20004800000 */
[----:B------:R-:W-:Y:S01]  /*bda0*/  FFMA.FTZ R94, R36, UR6, R41 ;  /* 0x00000006245e7c23 */ /* 0x000fe20008010029 */
[----:B------:R-:W-:-:S02]  /*bdb0*/  ISETP.GE.AND P1, PT, R93, R135, PT ;  /* 0x000000875d00720c */ /* 0x000fc40003f26270 */
[----:B------:R-:W-:Y:S01]  /*bdc0*/  FSEL R70, R38, -INF , !P4 ;  /* 0xff80000026467808 */ /* 0x000fe20006000000 */
[-C--:B------:R-:W-:Y:S01]  /*bdd0*/  HMMA.16816.F32.BF16 R20, R152, R54.reuse, R20 ;  /* 0x000000369814723c */ /* 0x080fe20000041814 */
[----:B------:R-:W-:Y:S02]  /*bde0*/  FSEL R40, R40, -INF , !P3 ;  /* 0xff80000028287808 */ /* 0x000fe40005800000 */
[C---:B------:R-:W-:Y:S02]  /*bdf0*/  ISETP.GE.AND P5, PT, R93.reuse, R3, PT ;  /* 0x000000035d00720c */ /* 0x040fe40003fa6270 */
[C---:B------:R-:W-:Y:S02]  /*be00*/  ISETP.GE.AND P4, PT, R93.reuse, R2, PT ;  /* 0x000000025d00720c */ /* 0x040fe40003f86270 */
[----:B------:R-:W-:Y:S01]  /*be10*/  ISETP.GE.AND P3, PT, R93, R138, PT ;  /* 0x0000008a5d00720c */ /* 0x000fe20003f66270 */
[----:B------:R-:W-:Y:S01]  /*be20*/  FFMA.FTZ R93, R36, UR6, R43 ;  /* 0x00000006245d7c23 */ /* 0x000fe2000801002b */
[----:B------:R-:W-:Y:S01]  /*be30*/  FSEL R41, R42, -INF , !P2 ;  /* 0xff8000002a297808 */ /* 0x000fe20005000000 */
[----:B------:R-:W-:Y:S01]  /*be40*/  HMMA.16816.F32.BF16 R24, R148, R54, R24 ;  /* 0x000000369418723c */ /* 0x000fe20000041818 */
[----:B------:R-:W-:-:S02]  /*be50*/  FSEL R42, R37, -INF , !P1 ;  /* 0xff800000252a7808 */ /* 0x000fc40004800000 */
[----:B------:R1:W2:Y:S01]  /*be60*/  LDSM.16.M88.4 R36, [R0+0x3c00] ;  /* 0x003c00000024783b */ /* 0x0002a20000000200 */
[----:B------:R-:W-:Y:S01]  /*be70*/  I2FP.F32.U32 R53, R52 ;  /* 0x0000003400357245 */ /* 0x000fe20000201000 */
[----:B------:R-:W-:-:S04]  /*be80*/  DEPBAR.LE SB0, 0x0 ;  /* 0x000080000000791a */ /* 0x000fc80000000000 */
[----:B------:R-:W-:Y:S01]  /*be90*/  FSEL R43, R95, -INF , !P5 ;  /* 0xff8000005f2b7808 */ /* 0x000fe20006800000 */
[C---:B------:R-:W-:Y:S01]  /*bea0*/  FFMA.FTZ R34, R53.reuse, UR6, R34 ;  /* 0x0000000635227c23 */ /* 0x040fe20008010022 */
[C---:B------:R-:W-:Y:S01]  /*beb0*/  ISETP.GE.AND P2, PT, R52.reuse, R135, PT ;  /* 0x000000873400720c */ /* 0x040fe20003f46270 */
[C---:B------:R-:W-:Y:S01]  /*bec0*/  FFMA.FTZ R28, R53.reuse, UR6, R28 ;  /* 0x00000006351c7c23 */ /* 0x040fe2000801001c */
[C---:B------:R-:W-:Y:S01]  /*bed0*/  ISETP.GE.AND P1, PT, R52.reuse, R3, PT ;  /* 0x000000033400720c */ /* 0x040fe20003f26270 */
[----:B------:R-:W-:Y:S01]  /*bee0*/  FFMA.FTZ R55, R53, UR6, R30 ;  /* 0x0000000635377c23 */ /* 0x000fe2000801001e */
[----:B------:R-:W-:Y:S01]  /*bef0*/  BAR.SYNC.DEFER_BLOCKING 0x0 ;  /* 0x0000000000007b1d */ /* 0x000fe20000010000 */
[----:B------:R-:W-:Y:S02]  /*bf00*/  ISETP.GE.AND P5, PT, R52, R2, PT ;  /* 0x000000023400720c */ /* 0x000fe40003fa6270 */
[----:B------:R-:W-:Y:S02]  /*bf10*/  FSEL R34, R34, -INF , !P1 ;  /* 0xff80000022227808 */ /* 0x000fe40004800000 */
[----:B------:R-:W-:-:S02]  /*bf20*/  FSEL R28, R28, -INF , !P5 ;  /* 0xff8000001c1c7808 */ /* 0x000fc40006800000 */
[C---:B------:R-:W-:Y:S02]  /*bf30*/  ISETP.GE.AND P1, PT, R92.reuse, R2, PT ;  /* 0x000000025c00720c */ /* 0x040fe40003f26270 */
[-C--:B------:R-:W-:Y:S02]  /*bf40*/  ISETP.GE.AND P5, PT, R92, R138.reuse, PT ;  /* 0x0000008a5c00720c */ /* 0x080fe40003fa6270 */
[----:B-1----:R-:W-:Y:S02]  /*bf50*/  FSEL R0, R94, -INF , !P4 ;  /* 0xff8000005e007808 */ /* 0x002fe40006000000 */
[----:B------:R-:W-:Y:S01]  /*bf60*/  ISETP.GE.AND P4, PT, R52, R138, PT ;  /* 0x0000008a3400720c */ /* 0x000fe20003f86270 */
[----:B------:R-:W-:Y:S01]  /*bf70*/  FFMA.FTZ R52, R53, UR6, R32 ;  /* 0x0000000635347c23 */ /* 0x000fe20008010020 */
[----:B------:R-:W-:Y:S02]  /*bf80*/  FSEL R32, R93, -INF , !P3 ;  /* 0xff8000005d207808 */ /* 0x000fe40005800000 */
[----:B------:R-:W-:-:S02]  /*bf90*/  I2FP.F32.U32 R93, R92 ;  /* 0x0000005c005d7245 */ /* 0x000fc40000201000 */
[----:B------:R-:W-:Y:S02]  /*bfa0*/  FSEL R52, R52, -INF , !P2 ;  /* 0xff80000034347808 */ /* 0x000fe40005000000 */
[----:B------:R-:W-:Y:S01]  /*bfb0*/  ISETP.GE.AND P3, PT, R92, R135, PT ;  /* 0x000000875c00720c */ /* 0x000fe20003f66270 */
[C---:B------:R-:W-:Y:S01]  /*bfc0*/  FFMA.FTZ R54, R93.reuse, UR6, R35 ;  /* 0x000000065d367c23 */ /* 0x040fe20008010023 */
[----:B------:R-:W-:Y:S02]  /*bfd0*/  VIADD R35, R136, 0xffffff68 ;  /* 0xffffff6888237836 */ /* 0x000fe40000000000 */
[C---:B------:R-:W-:Y:S01]  /*bfe0*/  FFMA.FTZ R33, R93.reuse, UR6, R33 ;  /* 0x000000065d217c23 */ /* 0x040fe20008010021 */
[C---:B------:R-:W-:Y:S01]  /*bff0*/  FFMA.FTZ R30, R93.reuse, UR6, R29 ;  /* 0x000000065d1e7c23 */ /* 0x040fe2000801001d */
[----:B------:R-:W-:Y:S01]  /*c000*/  FFMA.FTZ R53, R93, UR6, R31 ;  /* 0x000000065d357c23 */ /* 0x000fe2000801001f */
[----:B------:R-:W-:Y:S01]  /*c010*/  ISETP.GE.AND P2, PT, R92, R3, PT ;  /* 0x000000035c00720c */ /* 0x000fe20003f46270 */
[----:B------:R-:W-:Y:S01]  /*c020*/  VIADD R92, R136, 0xffffff69 ;  /* 0xffffff69885c7836 */ /* 0x000fe20000000000 */
[----:B------:R-:W-:Y:S01]  /*c030*/  I2FP.F32.U32 R93, R35 ;  /* 0x00000023005d7245 */ /* 0x000fe20000201000 */
[----:B--2---:R-:W-:Y:S01]  /*c040*/  HMMA.16816.F32.BF16 R12, R148, R36, R12 ;  /* 0x00000024940c723c */ /* 0x004fe2000004180c */
[----:B------:R-:W-:-:S02]  /*c050*/  FSEL R29, R55, -INF , !P4 ;  /* 0xff800000371d7808 */ /* 0x000fc40006000000 */
[----:B------:R-:W-:Y:S01]  /*c060*/  ISETP.GE.AND P4, PT, R35, R135, PT ;  /* 0x000000872300720c */ /* 0x000fe20003f86270 */
[----:B------:R-:W-:Y:S01]  /*c070*/  FFMA.FTZ R20, R93, UR6, R20 ;  /* 0x000000065d147c23 */ /* 0x000fe20008010014 */
[----:B------:R-:W-:Y:S01]  /*c080*/  FSEL R33, R33, -INF , !P3 ;  /* 0xff80000021217808 */ /* 0x000fe20005800000 */
[----:B------:R-:W-:Y:S01]  /*c090*/  FFMA.FTZ R22, R93, UR6, R22 ;  /* 0x000000065d167c23 */ /* 0x000fe20008010016 */
[----:B------:R-:W-:Y:S01]  /*c0a0*/  ISETP.GE.AND P3, PT, R35, R3, PT ;  /* 0x000000032300720c */ /* 0x000fe20003f66270 */
[----:B------:R-:W-:Y:S01]  /*c0b0*/  HMMA.16816.F32.BF16 R16, R152, R36, R16 ;  /* 0x000000249810723c */ /* 0x000fe20000041810 */
[----:B------:R-:W-:Y:S01]  /*c0c0*/  FSEL R55, R20, -INF , !P4 ;  /* 0xff80000014377808 */ /* 0x000fe20006000000 */
[C---:B------:R-:W-:Y:S01]  /*c0d0*/  FFMA.FTZ R24, R93.reuse, UR6, R24 ;  /* 0x000000065d187c23 */ /* 0x040fe20008010018 */
[----:B------:R-:W-:Y:S01]  /*c0e0*/  I2FP.F32.U32 R20, R92 ;  /* 0x0000005c00147245 */ /* 0x000fe20000201000 */
[----:B------:R-:W-:Y:S01]  /*c0f0*/  FFMA.FTZ R26, R93, UR6, R26 ;  /* 0x000000065d1a7c23 */ /* 0x000fe2000801001a */
[----:B------:R-:W-:-:S02]  /*c100*/  FSEL R31, R54, -INF , !P2 ;  /* 0xff800000361f7808 */ /* 0x000fc40005000000 */
[----:B------:R-:W-:Y:S01]  /*c110*/  FSEL R30, R30, -INF , !P1 ;  /* 0xff8000001e1e7808 */ /* 0x000fe20004800000 */
[C---:B------:R-:W-:Y:S01]  /*c120*/  FFMA.FTZ R21, R20.reuse, UR6, R21 ;  /* 0x0000000614157c23 */ /* 0x040fe20008010015 */
[C---:B------:R-:W-:Y:S01]  /*c130*/  ISETP.GE.AND P2, PT, R35.reuse, R2, PT ;  /* 0x000000022300720c */ /* 0x040fe20003f46270 */
[C---:B------:R-:W-:Y:S01]  /*c140*/  FFMA.FTZ R23, R20.reuse, UR6, R23 ;  /* 0x0000000614177c23 */ /* 0x040fe20008010017 */
[----:B------:R-:W-:Y:S01]  /*c150*/  ISETP.GE.AND P1, PT, R35, R138, PT ;  /* 0x0000008a2300720c */ /* 0x000fe20003f26270 */
[----:B------:R-:W-:Y:S01]  /*c160*/  FFMA.FTZ R25, R20, UR6, R25 ;  /* 0x0000000614197c23 */ /* 0x000fe20008010019 */
[----:B------:R-:W-:Y:S01]  /*c170*/  FSEL R35, R53, -INF , !P5 ;  /* 0xff80000035237808 */ /* 0x000fe20006800000 */
[-C--:B------:R-:W-:Y:S01]  /*c180*/  HMMA.16816.F32.BF16 R156, R152, R38.reuse, R156 ;  /* 0x00000026989c723c */ /* 0x080fe2000004189c */
[----:B------:R-:W-:Y:S01]  /*c190*/  FSEL R54, R22, -INF , !P3 ;  /* 0xff80000016367808 */ /* 0x000fe20005800000 */
[----:B------:R-:W-:Y:S01]  /*c1a0*/  VIADD R22, R136, 0xffffff70 ;  /* 0xffffff7088167836 */ /* 0x000fe20000000000 */
[----:B------:R-:W-:Y:S01]  /*c1b0*/  ISETP.GE.AND P5, PT, R92, R135, PT ;  /* 0x000000875c00720c */ /* 0x000fe20003fa6270 */
[----:B------:R-:W-:Y:S01]  /*c1c0*/  FFMA.FTZ R27, R20, UR6, R27 ;  /* 0x00000006141b7c23 */ /* 0x000fe2000801001b */
[----:B------:R-:W-:Y:S01]  /*c1d0*/  ISETP.GE.AND P4, PT, R92, R3, PT ;  /* 0x000000035c00720c */ /* 0x000fe20003f86270 */
[----:B------:R-:W-:Y:S01]  /*c1e0*/  VIADD R20, R136, 0xffffff78 ;  /* 0xffffff7888147836 */ /* 0x000fe20000000000 */
[----:B------:R-:W-:Y:S01]  /*c1f0*/  ISETP.GE.AND P3, PT, R92, R2, PT ;  /* 0x000000025c00720c */ /* 0x000fe20003f66270 */
[----:B------:R-:W-:Y:S01]  /*c200*/  HMMA.16816.F32.BF16 R8, R148, R38, R8 ;  /* 0x000000269408723c */ /* 0x000fe20000041808 */
[----:B------:R-:W-:-:S02]  /*c210*/  FSEL R53, R24, -INF , !P2 ;  /* 0xff80000018357808 */ /* 0x000fc40005000000 */
[----:B------:R-:W-:Y:S02]  /*c220*/  ISETP.GE.AND P2, PT, R92, R138, PT ;  /* 0x0000008a5c00720c */ /* 0x000fe40003f46270 */
[----:B------:R-:W-:Y:S02]  /*c230*/  FSEL R36, R26, -INF , !P1 ;  /* 0xff8000001a247808 */ /* 0x000fe40004800000 */
[----:B------:R-:W-:Y:S02]  /*c240*/  FSEL R93, R21, -INF , !P5 ;  /* 0xff800000155d7808 */ /* 0x000fe40006800000 */
[----:B------:R-:W-:Y:S02]  /*c250*/  FSEL R92, R23, -INF , !P4 ;  /* 0xff800000175c7808 */ /* 0x000fe40006000000 */
[----:B------:R-:W-:Y:S02]  /*c260*/  FSEL R37, R25, -INF , !P3 ;  /* 0xff80000019257808 */ /* 0x000fe40005800000 */
[----:B------:R-:W-:-:S02]  /*c270*/  ISETP.GE.AND P1, PT, R22, R135, PT ;  /* 0x000000871600720c */ /* 0x000fc40003f26270 */
[C---:B------:R-:W-:Y:S02]  /*c280*/  ISETP.GE.AND P5, PT, R22.reuse, R3, PT ;  /* 0x000000031600720c */ /* 0x040fe40003fa6270 */
[C---:B------:R-:W-:Y:S02]  /*c290*/  ISETP.GE.AND P4, PT, R22.reuse, R2, PT ;  /* 0x000000021600720c */ /* 0x040fe40003f86270 */
[----:B------:R-:W-:Y:S02]  /*c2a0*/  ISETP.GE.AND P3, PT, R22, R138, PT ;  /* 0x0000008a1600720c */ /* 0x000fe40003f66270 */
[----:B------:R-:W-:Y:S01]  /*c2b0*/  I2FP.F32.U32 R21, R22 ;  /* 0x0000001600157245 */ /* 0x000fe20000201000 */
[C---:B------:R-:W-:Y:S01]  /*c2c0*/  VIADD R22, R136.reuse, 0xffffff71 ;  /* 0xffffff7188167836 */ /* 0x040fe20000000000 */
[----:B------:R-:W-:Y:S01]  /*c2d0*/  FSEL R94, R27, -INF , !P2 ;  /* 0xff8000001b5e7808 */ /* 0x000fe20005000000 */
[----:B------:R-:W-:Y:S02]  /*c2e0*/  VIADD R136, R136, 0xffffff79 ;  /* 0xffffff7988887836 */ /* 0x000fe40000000000 */
[C---:B------:R-:W-:Y:S01]  /*c2f0*/  FFMA.FTZ R39, R21.reuse, UR6, R14 ;  /* 0x0000000615277c23 */ /* 0x040fe2000801000e */
[----:B------:R-:W-:Y:S01]  /*c300*/  I2FP.F32.U32 R14, R22 ;  /* 0x00000016000e7245 */ /* 0x000fe20000201000 */
[C---:B------:R-:W-:Y:S01]  /*c310*/  FFMA.FTZ R16, R21.reuse, UR6, R16 ;  /* 0x0000000615107c23 */ /* 0x040fe20008010010 */
[C---:B------:R-:W-:Y:S01]  /*c320*/  FFMA.FTZ R12, R21.reuse, UR6, R12 ;  /* 0x00000006150c7c23 */ /* 0x040fe2000801000c */
[----:B------:R-:W-:Y:S01]  /*c330*/  ISETP.GE.AND P2, PT, R22, R135, PT ;  /* 0x000000871600720c */ /* 0x000fe20003f46270 */
[----:B------:R-:W-:Y:S01]  /*c340*/  FFMA.FTZ R18, R21, UR6, R18 ;  /* 0x0000000615127c23 */ /* 0x000fe20008010012 */
[----:B------:R-:W-:Y:S01]  /*c350*/  FFMA.FTZ R17, R14, UR6, R17 ;  /* 0x000000060e117c23 */ /* 0x000fe20008010011 */
[----:B------:R-:W-:Y:S01]  /*c360*/  FSEL R162, R16, -INF , !P1 ;  /* 0xff80000010a27808 */ /* 0x000fe20004800000 */
[----:B------:R-:W-:Y:S01]  /*c370*/  FFMA.FTZ R19, R14, UR6, R19 ;  /* 0x000000060e137c23 */ /* 0x000fe20008010013 */
[----:B------:R-:W-:Y:S01]  /*c380*/  FSEL R38, R12, -INF , !P4 ;  /* 0xff8000000c267808 */ /* 0x000fe20006000000 */
[C---:B------:R-:W-:Y:S01]  /*c390*/  FFMA.FTZ R13, R14.reuse, UR6, R13 ;  /* 0x000000060e0d7c23 */ /* 0x040fe2000801000d */
[----:B------:R-:W-:Y:S01]  /*c3a0*/  I2FP.F32.U32 R16, R20 ;  /* 0x0000001400107245 */ /* 0x000fe20000201000 */
[----:B------:R-:W-:Y:S01]  /*c3b0*/  FFMA.FTZ R15, R14, UR6, R15 ;  /* 0x000000060e0f7c23 */ /* 0x000fe2000801000f */
[----:B------:R-:W-:-:S02]  /*c3c0*/  I2FP.F32.U32 R12, R136 ;  /* 0x00000088000c7245 */ /* 0x000fc40000201000 */
[----:B------:R-:W-:Y:S01]  /*c3d0*/  FSEL R39, R39, -INF , !P3 ;  /* 0xff80000027277808 */ /* 0x000fe20005800000 */
[----:B------:R-:W-:Y:S01]  /*c3e0*/  FFMA.FTZ R156, R16, UR6, R156 ;  /* 0x00000006109c7c23 */ /* 0x000fe2000801009c */
[----:B------:R-:W-:Y:S01]  /*c3f0*/  FSEL R169, R17, -INF , !P2 ;  /* 0xff80000011a97808 */ /* 0x000fe20005000000 */
[----:B------:R-:W-:Y:S01]  /*c400*/  FFMA.FTZ R105, R12, UR6, R157 ;  /* 0x000000060c697c23 */ /* 0x000fe2000801009d */
[-C--:B------:R-:W-:Y:S01]  /*c410*/  ISETP.GE.AND P4, PT, R20, R3.reuse, PT ;  /* 0x000000031400720c */ /* 0x080fe20003f86270 */
[----:B------:R-:W-:Y:S01]  /*c420*/  FFMA.FTZ R106, R12, UR6, R159 ;  /* 0x000000060c6a7c23 */ /* 0x000fe2000801009f */
[-C--:B------:R-:W-:Y:S01]  /*c430*/  ISETP.GE.AND P3, PT, R22, R3.reuse, PT ;  /* 0x000000031600720c */ /* 0x080fe20003f66270 */
[----:B------:R-:W-:Y:S01]  /*c440*/  FFMA.FTZ R9, R12, UR6, R9 ;  /* 0x000000060c097c23 */ /* 0x000fe20008010009 */
[----:B------:R-:W-:Y:S01]  /*c450*/  ISETP.GE.AND P2, PT, R136, R3, PT ;  /* 0x000000038800720c */ /* 0x000fe20003f46270 */
[----:B------:R-:W-:Y:S01]  /*c460*/  FFMA.FTZ R3, R16, UR6, R158 ;  /* 0x0000000610037c23 */ /* 0x000fe2000801009e */
[----:B------:R-:W-:Y:S01]  /*c470*/  FSEL R95, R18, -INF , !P5 ;  /* 0xff800000125f7808 */ /* 0x000fe20006800000 */
[----:B------:R-:W-:Y:S01]  /*c480*/  FFMA.FTZ R11, R12, UR6, R11 ;  /* 0x000000060c0b7c23 */ /* 0x000fe2000801000b */
[----:B------:R-:W-:-:S02]  /*c490*/  ISETP.GE.AND P1, PT, R20, R135, PT ;  /* 0x000000871400720c */ /* 0x000fc40003f26270 */
[----:B------:R-:W-:Y:S02]  /*c4a0*/  ISETP.GE.AND P5, PT, R136, R135, PT ;  /* 0x000000878800720c */ /* 0x000fe40003fa6270 */
[----:B------:R-:W-:Y:S02]  /*c4b0*/  FSEL R170, R156, -INF , !P1 ;  /* 0xff8000009caa7808 */ /* 0x000fe40004800000 */
[----:B------:R-:W-:Y:S02]  /*c4c0*/  FSEL R105, R105, -INF , !P5 ;  /* 0xff80000069697808 */ /* 0x000fe40006800000 */
[----:B------:R-:W-:Y:S02]  /*c4d0*/  FSEL R3, R3, -INF , !P4 ;  /* 0xff80000003037808 */ /* 0x000fe40006000000 */
[----:B------:R-:W-:Y:S02]  /*c4e0*/  FSEL R106, R106, -INF , !P2 ;  /* 0xff8000006a6a7808 */ /* 0x000fe40005000000 */
[----:B------:R-:W-:-:S02]  /*c4f0*/  ISETP.GE.AND P1, PT, R20, R2, PT ;  /* 0x000000021400720c */ /* 0x000fc40003f26270 */
[-C--:B------:R-:W-:Y:S02]  /*c500*/  ISETP.GE.AND P5, PT, R22, R2.reuse, PT ;  /* 0x000000021600720c */ /* 0x080fe40003fa6270 */
[----:B------:R-:W-:Y:S01]  /*c510*/  ISETP.GE.AND P4, PT, R136, R2, PT ;  /* 0x000000028800720c */ /* 0x000fe20003f86270 */
[----:B------:R-:W-:Y:S01]  /*c520*/  FFMA.FTZ R2, R16, UR6, R8 ;  /* 0x0000000610027c23 */ /* 0x000fe20008010008 */
[----:B------:R-:W-:Y:S02]  /*c530*/  ISETP.GE.AND P2, PT, R20, R138, PT ;  /* 0x0000008a1400720c */ /* 0x000fe40003f46270 */
[----:B------:R-:W-:Y:S02]  /*c540*/  I2FP.F32.U32 R20, R20 ;  /* 0x0000001400147245 */ /* 0x000fe40000201000 */
[----:B------:R-:W-:Y:S02]  /*c550*/  FSEL R107, R19, -INF , !P3 ;  /* 0xff800000136b7808 */ /* 0x000fe40005800000 */
        /* <DEDUP_REMOVED lines=8> */
[----:B------:R-:W-:Y:S01]  /*c5e0*/  FSEL R111, R11, -INF , !P1 ;  /* 0xff8000000b6f7808 */ /* 0x000fe20004800000 */
[----:B------:R-:W-:Y:S06]  /*c5f0*/  BRA.U !UP0, `(.L_x_428) ;  /* 0x0000000508187547 */ /* 0x000fec000b800000 */
[----:B------:R-:W-:Y:S01]  /*c600*/  IMAD.U32 R13, RZ, RZ, UR19 ;  /* 0x00000013ff0d7e24 */ /* 0x000fe2000f8e00ff */
[----:B------:R-:W1:Y:S01]  /*c610*/  LDCU.64 UR8, c[0x0][0x358] ;  /* 0x00006b00ff0877ac */ /* 0x000e620008000a00 */
[----:B------:R-:W-:Y:S01]  /*c620*/  IMAD.U32 R12, RZ, RZ, UR19 ;  /* 0x00000013ff0c7e24 */ /* 0x000fe2000f8e00ff */
[----:B------:R-:W-:Y:S01]  /*c630*/  MOV R14, UR10 ;  /* 0x0000000a000e7c02 */ /* 0x000fe20008000f00 */
[----:B------:R-:W-:Y:S01]  /*c640*/  IMAD.U32 R16, RZ, RZ, UR19 ;  /* 0x00000013ff107e24 */ /* 0x000fe2000f8e00ff */
[----:B------:R-:W-:Y:S01]  /*c650*/  @!P0 IADD3 R13, PT, PT, R13, -0x3, RZ ;  /* 0xfffffffd0d0d8810 */ /* 0x000fe20007ffe0ff */
[----:B------:R-:W-:Y:S01]  /*c660*/  @!P0 VIADD R12, R12, 0xfffffffd ;  /* 0xfffffffd0c0c8836 */ /* 0x000fe20000000000 */
[----:B------:R2:W-:Y:S01]  /*c670*/  @P0 STS.128 [R228+0x2000], RZ ;  /* 0x002000ffe4000388 */ /* 0x0005e20000000c00 */
[----:B------:R-:W-:Y:S01]  /*c680*/  @!P0 VIADD R16, R16, 0xfffffffd ;  /* 0xfffffffd10108836 */ /* 0x000fe20000000000 */
[----:B------:R-:W-:Y:S01]  /*c690*/  BSSY.RECONVERGENT B0, `(.L_x_429) ;  /* 0x000003b000007945 */ /* 0x000fe20003800200 */
[----:B------:R-:W-:-:S04]  /*c6a0*/  @!P0 IMAD.WIDE.U32 R8, R13, UR10, RZ ;  /* 0x0000000a0d088c25 */ /* 0x000fc8000f8e00ff */
[----:B------:R-:W-:-:S04]  /*c6b0*/  @!P0 IMAD.WIDE.U32 R10, R12, UR10, RZ ;  /* 0x0000000a0c0a8c25 */ /* 0x000fc8000f8e00ff */
[----:B------:R-:W-:Y:S02]  /*c6c0*/  @!P0 IMAD R13, R13, UR11, R9 ;  /* 0x0000000b0d0d8c24 */ /* 0x000fe4000f8e0209 */
[----:B------:R-:W-:Y:S02]  /*c6d0*/  @!P0 IMAD R12, R12, UR11, R11 ;  /* 0x0000000b0c0c8c24 */ /* 0x000fe4000f8e020b */
[C---:B------:R-:W-:Y:S01]  /*c6e0*/  @!P0 IMAD.SHL.U32 R9, R8.reuse, 0x80, RZ ;  /* 0x0000008008098824 */ /* 0x040fe200078e00ff */
[----:B------:R-:W-:Y:S01]  /*c6f0*/  @!P0 SHF.L.U64.HI R13, R8, 0x7, R13 ;  /* 0x00000007080d8819 */ /* 0x000fe2000001020d */
[----:B------:R-:W-:Y:S01]  /*c700*/  IMAD.U32 R15, RZ, RZ, UR10 ;  /* 0x0000000aff0f7e24 */ /* 0x000fe2000f8e00ff */
[----:B------:R-:W-:Y:S01]  /*c710*/  @!P0 SHF.L.U32 R8, R10, 0x7, RZ ;  /* 0x000000070a088819 */ /* 0x000fe200000006ff */
[----:B------:R-:W-:Y:S01]  /*c720*/  @!P0 IMAD.WIDE.U32 R18, R16, UR10, RZ ;  /* 0x0000000a10128c25 */ /* 0x000fe2000f8e00ff */
[----:B------:R-:W-:Y:S02]  /*c730*/  @!P0 SHF.L.U64.HI R12, R10, 0x7, R12 ;  /* 0x000000070a0c8819 */ /* 0x000fe4000001020c */
[----:B------:R-:W-:Y:S01]  /*c740*/  @!P0 LEA R14, P2, R14, R9, 0x5 ;  /* 0x000000090e0e8211 */ /* 0x000fe200078428ff */
[----:B------:R-:W-:Y:S01]  /*c750*/  IMAD.U32 R11, RZ, RZ, UR10 ;  /* 0x0000000aff0b7e24 */ /* 0x000fe2000f8e00ff */
[----:B------:R-:W-:Y:S01]  /*c760*/  MOV R10, UR11 ;  /* 0x0000000b000a7c02 */ /* 0x000fe20008000f00 */
[----:B------:R-:W-:Y:S01]  /*c770*/  IMAD.U32 R9, RZ, RZ, UR10 ;  /* 0x0000000aff097e24 */ /* 0x000fe2000f8e00ff */
[----:B------:R-:W-:Y:S01]  /*c780*/  @!P0 LEA R15, P1, R15, R8, 0x6 ;  /* 0x000000080f0f8211 */ /* 0x000fe200078230ff */
[----:B------:R-:W-:Y:S01]  /*c790*/  @!P0 IMAD R16, R16, UR11, R19 ;  /* 0x0000000b10108c24 */ /* 0x000fe2000f8e0213 */
[----:B------:R-:W-:-:S02]  /*c7a0*/  MOV R8, UR11 ;  /* 0x0000000b00087c02 */ /* 0x000fc40008000f00 */
[----:B------:R-:W-:Y:S02]  /*c7b0*/  @!P0 LEA R20, P3, R18, R225, 0x8 ;  /* 0x000000e112148211 */ /* 0x000fe400078640ff */
[----:B------:R-:W-:Y:S02]  /*c7c0*/  @!P0 LEA.HI.X R10, R11, R13, R10, 0x5, P2 ;  /* 0x0000000d0b0a8211 */ /* 0x000fe400010f2c0a */
[-C--:B------:R-:W-:Y:S02]  /*c7d0*/  @!P0 LEA R22, P2, R14, R225.reuse, 0x1 ;  /* 0x000000e10e168211 */ /* 0x080fe400078408ff */
[----:B------:R-:W-:Y:S02]  /*c7e0*/  @!P0 LEA.HI.X R8, R9, R12, R8, 0x6, P1 ;  /* 0x0000000c09088211 */ /* 0x000fe400008f3408 */
[----:B------:R-:W-:Y:S02]  /*c7f0*/  @!P0 LEA R12, P1, R15, R225, 0x1 ;  /* 0x000000e10f0c8211 */ /* 0x000fe400078208ff */
[----:B------:R-:W-:-:S02]  /*c800*/  @!P0 LEA.HI.X R21, R18, R224, R16, 0x8, P3 ;  /* 0x000000e012158211 */ /* 0x000fc400018f4410 */
        /* <DEDUP_REMOVED lines=18> */
[----:B------:R-:W-:-:S04]  /*c930*/  UIADD3 UR4, UPT, UPT, UR19, -0x3, URZ ;  /* 0xfffffffd13047890 */ /* 0x000fc8000fffe0ff */
[----:B------:R-:W-:-:S04]  /*c940*/  UIMAD.WIDE.U32 UR16, UR4, UR10, URZ ;  /* 0x0000000a041072a5 */ /* 0x000fc8000f8e00ff */
[----:B------:R-:W-:Y:S02]  /*c950*/  UIMAD UR4, UR4, UR11, UR17 ;  /* 0x0000000b040472a4 */ /* 0x000fe4000f8e0211 */
[----:B------:R-:W-:Y:S02]  /*c960*/  USHF.L.U32 UR22, UR16, 0x7, URZ ;  /* 0x0000000710167899 */ /* 0x000fe400080006ff */
[----:B------:R-:W-:Y:S02]  /*c970*/  USHF.L.U64.HI UR23, UR16, 0x7, UR4 ;  /* 0x0000000710177899 */ /* 0x000fe40008010204 */
[----:B------:R-:W-:Y:S02]  /*c980*/  UIMAD UR4, UR11, 0x60, URZ ;  /* 0x000000600b0478a4 */ /* 0x000fe4000f8e02ff */
[----:B------:R-:W-:-:S04]  /*c990*/  UIMAD.WIDE.U32 UR22, UR10, 0x60, UR22 ;  /* 0x000000600a1678a5 */ /* 0x000fc8000f8e0016 */
[----:B------:R-:W-:Y:S02]  /*c9a0*/  UIADD3 UR4, UPT, UPT, UR4, UR23, URZ ;  /* 0x0000001704047290 */ /* 0x000fe4000fffe0ff */
[----:B------:R-:W-:Y:S01]  /*c9b0*/  IMAD.U32 R8, RZ, RZ, UR22 ;  /* 0x00000016ff087e24 */ /* 0x000fe2000f8e00ff */
[----:B------:R-:W-:-:S04]  /*c9c0*/  MOV R9, UR22 ;  /* 0x0000001600097c02 */ /* 0x000fc80008000f00 */
[----:B------:R-:W-:Y:S01]  /*c9d0*/  LEA R10, P0, R8, R225, 0x1 ;  /* 0x000000e1080a7211 */ /* 0x000fe200078008ff */
[----:B------:R-:W-:-:S05]  /*c9e0*/  IMAD.U32 R8, RZ, RZ, UR4 ;  /* 0x00000004ff087e24 */ /* 0x000fca000f8e00ff */
[----:B------:R-:W-:-:S05]  /*c9f0*/  LEA.HI.X R11, R9, R224, R8, 0x1, P0 ;  /* 0x000000e0090b7211 */ /* 0x000fca00000f0c08 */
[----:B------:R-:W-:Y:S01]  /*ca00*/  @!PT LDS RZ, [RZ] ;  /* 0x00000000fffff984 */ /* 0x000fe20000000800 */
[----:B------:R-:W-:Y:S01]  /*ca10*/  @!PT LDS RZ, [RZ] ;  /* 0x00000000fffff984 */ /* 0x000fe20000000800 */
[----:B------:R-:W-:Y:S01]  /*ca20*/  @!PT LDS RZ, [RZ] ;  /* 0x00000000fffff984 */ /* 0x000fe20000000800 */
[----:B------:R1:W-:Y:S02]  /*ca30*/  LDGSTS.E.BYPASS.LTC128B.128 [R228+0x3800], desc[UR8][R10.64] ;  /* 0x038000000ae47fae */ /* 0x0003e4000b981a08 */
.L_x_430:
[----:B------:R-:W-:Y:S05]  /*ca40*/  BSYNC.RECONVERGENT B0 ;  /* 0x0000000000007941 */ /* 0x000fea0003800200 */
.L_x_429:
[----:B------:R-:W0:Y:S02]  /*ca50*/  LDGDEPBAR ;  /* 0x00000000000079af */ /* 0x000e240000000000 */
.L_x_428:
[----:B-1----:R-:W-:Y:S01]  /*ca60*/  FMNMX3.FTZ R10, R134, R130, R187, !PT ;  /* 0x00000082860a7276 */ /* 0x002fe200078100bb */
[----:B------:R-:W-:Y:S01]  /*ca70*/  USHF.L.U32 UR8, UR19, 0x2, URZ ;  /* 0x0000000213087899 */ /* 0x000fe200080006ff */
[----:B------:R-:W-:Y:S01]  /*ca80*/  FMNMX3.FTZ R11, R133, R143, R144, !PT ;  /* 0x0000008f850b7276 */ /* 0x000fe20007810090 */
[----:B------:R-:W-:Y:S01]  /*ca90*/  UIADD3 UR11, UPT, UPT, UR20, -0x61c88647, URZ ;  /* 0x9e3779b9140b7890 */ /* 0x000fe2000fffe0ff */
[----:B------:R-:W-:Y:S01]  /*caa0*/  FMNMX3.FTZ R10, R10, R125, R122, !PT ;  /* 0x0000007d0a0a7276 */ /* 0x000fe2000781007a */
[----:B------:R-:W-:Y:S01]  /*cab0*/  UIADD3 UR7, UPT, UPT, UR8, -0x8, URZ ;  /* 0xfffffff808077890 */ /* 0x000fe2000fffe0ff */
[----:B------:R-:W-:Y:S01]  /*cac0*/  FMNMX3.FTZ R11, R11, R124, R121, !PT ;  /* 0x0000007c0b0b7276 */ /* 0x000fe20007810079 */
[----:B------:R-:W-:Y:S01]  /*cad0*/  UIADD3 UR17, UPT, UPT, UR21, 0x76cf5d0a, URZ ;  /* 0x76cf5d0a15117890 */ /* 0x000fe2000fffe0ff */
[----:B------:R-:W-:Y:S01]  /*cae0*/  FMNMX3.FTZ R10, R10, R147, R110, !PT ;  /* 0x000000930a0a7276 */ /* 0x000fe2000781006e */
[----:B------:R-:W-:Y:S01]  /*caf0*/  UIADD3 UR4, UPT, UPT, UR21, -0x4498517b, URZ ;  /* 0xbb67ae8515047890 */ /* 0x000fe2000fffe0ff */
[----:B------:R-:W-:Y:S01]  /*cb00*/  FMNMX3.FTZ R11, R11, R108, R109, !PT ;  /* 0x0000006c0b0b7276 */ /* 0x000fe2000781006d */
[----:B------:R-:W-:Y:S01]  /*cb10*/  IMAD.U32 R156, RZ, RZ, UR7 ;  /* 0x00000007ff9c7e24 */ /* 0x000fe2000f8e00ff */
[----:B------:R-:W-:Y:S01]  /*cb20*/  FMNMX3.FTZ R10, R10, R102, R160, !PT ;  /* 0x000000660a0a7276 */ /* 0x000fe200078100a0 */
[----:B------:R-:W-:Y:S01]  /*cb30*/  UIADD3 UR9, UPT, UPT, UR20, 0x3c6ef372, URZ ;  /* 0x3c6ef37214097890 */ /* 0x000fe2000fffe0ff */
[----:B------:R-:W-:Y:S01]  /*cb40*/  FMNMX3.FTZ R9, R5, R142, R239, !PT ;  /* 0x0000008e05097276 */ /* 0x000fe200078100ef */
[----:B------:R-:W-:Y:S01]  /*cb50*/  UIADD3 UR16, UPT, UPT, UR21, 0x32370b8f, URZ ;  /* 0x32370b8f15107890 */ /* 0x000fe2000fffe0ff */
[----:B------:R-:W-:Y:S01]  /*cb60*/  FMNMX3.FTZ R10, R10, R98, R161, !PT ;  /* 0x000000620a0a7276 */ /* 0x000fe200078100a1 */
[----:B------:R-:W-:Y:S01]  /*cb70*/  UIADD3 UR15, UPT, UPT, UR21, -0x126145ec, URZ ;  /* 0xed9eba14150f7890 */ /* 0x000fe2000fffe0ff */
        /* <DEDUP_REMOVED lines=44> */
[----:B-1----:R-:W-:Y:S02]  /*ce40*/  FMNMX.FTZ R8, R10, R8, !PT ;  /* 0x000000080a087209 */ /* 0x002fe40007810000 */
        /* <DEDUP_REMOVED lines=8> */
[----:B------:R-:W-:Y:S02]  /*ced0*/  LOP3.LUT R156, R156, UR21, R235, 0x96, !PT ;  /* 0x000000159c9c7c12 */ /* 0x000fe4000f8e96eb */
[----:B------:R-:W-:Y:S01]  /*cee0*/  FMNMX3.FTZ R9, R9, R53, R37, !PT ;  /* 0x0000003509097276 */ /* 0x000fe20007810025 */
[----:B------:R-:W3:Y:S01]  /*cef0*/  SHFL.BFLY PT, R10, R11, 0x2, 0x1f ;  /* 0x0c401f000b0a7f89 */ /* 0x000ee200000e0000 */
[----:B------:R-:W-:Y:S01]  /*cf00*/  FMNMX3.FTZ R136, R136, R45, R51, !PT ;  /* 0x0000002d88887276 */ /* 0x000fe20007810033 */
[----:B------:R-:W-:Y:S01]  /*cf10*/  IMAD.WIDE.U32 R156, R156, -0x326172a9, RZ ;  /* 0xcd9e8d579c9c7825 */ /* 0x000fe200078e00ff */
[----:B------:R-:W-:Y:S02]  /*cf20*/  FMNMX3.FTZ R9, R9, R38, R115, !PT ;  /* 0x0000002609097276 */ /* 0x000fe40007810073 */
[----:B------:R-:W-:Y:S02]  /*cf30*/  FMNMX3.FTZ R136, R136, R41, R32, !PT ;  /* 0x0000002988887276 */ /* 0x000fe40007810020 */
[----:B------:R-:W-:-:S02]  /*cf40*/  FMNMX3.FTZ R9, R9, R2, R114, !PT ;  /* 0x0000000209097276 */ /* 0x000fc40007810072 */
[----:B------:R-:W-:Y:S02]  /*cf50*/  FMNMX3.FTZ R136, R136, R29, R35, !PT ;  /* 0x0000001d88887276 */ /* 0x000fe40007810023 */
[----:B------:R-:W-:Y:S01]  /*cf60*/  LOP3.LUT R158, R166, UR11, R157, 0x96, !PT ;  /* 0x0000000ba69e7c12 */ /* 0x000fe2000f8e969d */
[----:B------:R-:W4:Y:S01]  /*cf70*/  SHFL.BFLY PT, R138, R9, 0x2, 0x1f ;  /* 0x0c401f00098a7f89 */ /* 0x000f2200000e0000 */
[----:B------:R-:W-:Y:S02]  /*cf80*/  FMNMX3.FTZ R136, R136, R36, R94, !PT ;  /* 0x0000002488887276 */ /* 0x000fe4000781005e */
[----:B-1----:R-:W-:Y:S01]  /*cf90*/  FMNMX.FTZ R140, R8, R140, !PT ;  /* 0x0000008c088c7209 */ /* 0x002fe20007810000 */
[----:B------:R-:W-:Y:S01]  /*cfa0*/  IMAD.WIDE.U32 R158, R158, -0x2daee0ad, RZ ;  /* 0xd2511f539e9e7825 */ /* 0x000fe200078e00ff */
[----:B------:R-:W-:Y:S02]  /*cfb0*/  FMNMX3.FTZ R136, R136, R39, R113, !PT ;  /* 0x0000002788887276 */ /* 0x000fe40007810071 */
[----:B------:R-:W-:Y:S01]  /*cfc0*/  LOP3.LUT R188, R234, UR4, R231, 0x96, !PT ;  /* 0x00000004eabc7c12 */ /* 0x000fe2000f8e96e7 */
[----:B------:R-:W-:Y:S01]  /*cfd0*/  FMUL.FTZ R135, R140, UR5 ;  /* 0x000000058c877c20 */ /* 0x000fe20008410000 */
[----:B------:R-:W-:-:S02]  /*cfe0*/  LOP3.LUT R8, R232, UR17, R159, 0x96, !PT ;  /* 0x00000011e8087c12 */ /* 0x000fc4000f8e969f */
[----:B------:R-:W-:Y:S01]  /*cff0*/  FMNMX3.FTZ R136, R136, R112, R111, !PT ;  /* 0x0000007088887276 */ /* 0x000fe2000781006f */
[----:B------:R-:W-:Y:S01]  /*d000*/  IMAD.WIDE.U32 R188, R188, -0x326172a9, RZ ;  /* 0xcd9e8d57bcbc7825 */ /* 0x000fe200078e00ff */
[----:B------:R-:W-:Y:S01]  /*d010*/  LOP3.LUT R236, R234, UR4, R233, 0x96, !PT ;  /* 0x00000004eaec7c12 */ /* 0x000fe2000f8e96e9 */
[----:B------:R-:W-:Y:S01]  /*d020*/  UIADD3 UR4, UPT, UPT, UR20, -0x255992d5, URZ ;  /* 0xdaa66d2b14047890 */ /* 0x000fe2000fffe0ff */
[----:B---3--:R-:W-:Y:S01]  /*d030*/  FMNMX.FTZ R10, R11, R10, !PT ;  /* 0x0000000a0b0a7209 */ /* 0x008fe20007810000 */
[----:B------:R-:W-:Y:S01]  /*d040*/  IMAD.WIDE.U32 R244, R8, -0x326172a9, RZ ;  /* 0xcd9e8d5708f47825 */ /* 0x000fe200078e00ff */
[----:B------:R-:W-:Y:S01]  /*d050*/  LOP3.LUT R26, R164, UR11, R157, 0x96, !PT ;  /* 0x0000000ba41a7c12 */ /* 0x000fe2000f8e969d */
[----:B------:R-:W1:Y:S01]  /*d060*/  SHFL.BFLY PT, R8, R136, 0x2, 0x1f ;  /* 0x0c401f0088087f89 */ /* 0x000e6200000e0000 */
[----:B------:R-:W-:Y:S01]  /*d070*/  LOP3.LUT R148, R156, UR9, R189, 0x96, !PT ;  /* 0x000000099c947c12 */ /* 0x000fe2000f8e96bd */
[----:B------:R-:W-:Y:S01]  /*d080*/  IMAD.WIDE.U32 R236, R236, -0x326172a9, RZ ;  /* 0xcd9e8d57ecec7825 */ /* 0x000fe200078e00ff */
[----:B------:R-:W-:Y:S01]  /*d090*/  FSETP.NEU.FTZ.AND P3, PT, R140, -INF , PT ;  /* 0xff8000008c00780b */ /* 0x000fe20003f7d000 */
[----:B------:R-:W3:Y:S01]  /*d0a0*/  SHFL.BFLY PT, R139, R10, 0x1, 0x1f ;  /* 0x0c201f000a8b7f89 */ /* 0x000ee200000e0000 */
[----:B----4-:R-:W-:Y:S01]  /*d0b0*/  FMNMX.FTZ R138, R9, R138, !PT ;  /* 0x0000008a098a7209 */ /* 0x010fe20007810000 */
[----:B------:R-:W-:Y:S01]  /*d0c0*/  IMAD.WIDE.U32 R26, R26, -0x2daee0ad, RZ ;  /* 0xd2511f531a1a7825 */ /* 0x000fe200078e00ff */
[----:B------:R-:W-:-:S02]  /*d0d0*/  LOP3.LUT R156, R156, UR9, R237, 0x96, !PT ;  /* 0x000000099c9c7c12 */ /* 0x000fc4000f8e96ed */
[----:B------:R-:W-:Y:S01]  /*d0e0*/  FSEL R135, R135, RZ, P3 ;  /* 0x000000ff87877208 */ /* 0x000fe20001800000 */
[----:B------:R-:W-:Y:S01]  /*d0f0*/  IMAD.WIDE.U32 R148, R148, -0x2daee0ad, RZ ;  /* 0xd2511f5394947825 */ /* 0x000fe200078e00ff */
[----:B------:R-:W4:Y:S01]  /*d100*/  SHFL.BFLY PT, R9, R138, 0x1, 0x1f ;  /* 0x0c201f008a097f89 */ /* 0x000f2200000e0000 */
[----:B------:R-:W-:Y:S02]  /*d110*/  LOP3.LUT R11, R230, UR17, R27, 0x96, !PT ;  /* 0x00000011e60b7c12 */ /* 0x000fe4000f8e961b */
[----:B------:R-:W-:Y:S01]  /*d120*/  IMAD.WIDE.U32 R156, R156, -0x2daee0ad, RZ ;  /* 0xd2511f539c9c7825 */ /* 0x000fe200078e00ff */
[----:B------:R-:W-:-:S03]  /*d130*/  LOP3.LUT R26, R26, UR16, R149, 0x96, !PT ;  /* 0x000000101a1a7c12 */ /* 0x000fc6000f8e9695 */
[--C-:B------:R-:W-:Y:S01]  /*d140*/  FFMA.FTZ R131, R130, UR5, -R135.reuse ;  /* 0x0000000582837c23 */ /* 0x100fe20008010887 */
[----:B------:R-:W-:Y:S01]  /*d150*/  FFMA.FTZ R130, R125, UR5, -R135 ;  /* 0x000000057d827c23 */ /* 0x000fe20008010887 */
[----:B------:R-:W-:Y:S01]  /*d160*/  IMAD.WIDE.U32 R24, R11, -0x326172a9, RZ ;  /* 0xcd9e8d570b187825 */ /* 0x000fe200078e00ff */
[----:B------:R-:W-:-:S03]  /*d170*/  LOP3.LUT R158, R158, UR16, R157, 0x96, !PT ;  /* 0x000000109e9e7c12 */ /* 0x000fc6000f8e969d */
[--C-:B------:R-:W-:Y:S01]  /*d180*/  FFMA.FTZ R129, R122, UR5, -R135.reuse ;  /* 0x000000057a817c23 */ /* 0x100fe20008010887 */
[----:B------:R-:W-:Y:S01]  /*d190*/  FFMA.FTZ R102, R102, UR5, -R135 ;  /* 0x0000000566667c23 */ /* 0x000fe20008010887 */
[----:B------:R-:W-:Y:S01]  /*d1a0*/  IMAD.WIDE.U32 R26, R26, -0x326172a9, RZ ;  /* 0xcd9e8d571a1a7825 */ /* 0x000fe200078e00ff */
[----:B-1----:R-:W-:Y:S01]  /*d1b0*/  FMNMX.FTZ R136, R136, R8, !PT ;  /* 0x0000000888887209 */ /* 0x002fe20007810000 */
[----:B------:R-:W-:Y:S01]  /*d1c0*/  MUFU.EX2 R130, R130 ;  /* 0x0000008200827308 */ /* 0x000fe20000000800 */
[----:B------:R-:W-:Y:S01]  /*d1d0*/  LOP3.LUT R11, R188, UR4, R25, 0x96, !PT ;  /* 0x00000004bc0b7c12 */ /* 0x000fe2000f8e9619 */
[----:B------:R-:W-:Y:S01]  /*d1e0*/  IMAD.WIDE.U32 R158, R158, -0x326172a9, RZ ;  /* 0xcd9e8d579e9e7825 */ /* 0x000fe200078e00ff */
[----:B------:R-:W-:Y:S01]  /*d1f0*/  LOP3.LUT R24, R24, UR14, R27, 0x96, !PT ;  /* 0x0000000e18187c12 */ /* 0x000fe2000f8e961b */
[----:B------:R-:W1:Y:S01]  /*d200*/  SHFL.BFLY PT, R8, R136, 0x1, 0x1f ;  /* 0x0c201f0088087f89 */ /* 0x000e6200000e0000 */
[----:B---3--:R-:W-:Y:S01]  /*d210*/  FMNMX.FTZ R139, R10, R139, !PT ;  /* 0x0000008b0a8b7209 */ /* 0x008fe20007810000 */
[----:B------:R-:W-:Y:S01]  /*d220*/  IMAD.WIDE.U32 R14, R11, -0x2daee0ad, RZ ;  /* 0xd2511f530b0e7825 */ /* 0x000fe200078e00ff */
[----:B------:R-:W-:Y:S01]  /*d230*/  LOP3.LUT R10, R236, UR4, R245, 0x96, !PT ;  /* 0x00000004ec0a7c12 */ /* 0x000fe2000f8e96f5 */
[----:B------:R-:W-:Y:S01]  /*d240*/  MUFU.EX2 R129, R129 ;  /* 0x0000008100817308 */ /* 0x000fe20000000800 */
[----:B------:R-:W-:Y:S01]  /*d250*/  LOP3.LUT R244, R244, UR14, R159, 0x96, !PT ;  /* 0x0000000ef4f47c12 */ /* 0x000fe2000f8e969f */
[----:B------:R-:W-:Y:S01]  /*d260*/  IMAD.WIDE.U32 R24, R24, -0x2daee0ad, RZ ;  /* 0xd2511f5318187825 */ /* 0x000fe200078e00ff */
[----:B------:R-:W-:-:S03]  /*d270*/  LOP3.LUT R148, R148, UR15, R15, 0x96, !PT ;  /* 0x0000000f94947c12 */ /* 0x000fc6000f8e960f */
[C---:B------:R-:W-:Y:S01]  /*d280*/  FMUL.FTZ R127, R139.reuse, UR5 ;  /* 0x000000058b7f7c20 */ /* 0x040fe20008410000 */
[----:B----4-:R-:W-:Y:S01]  /*d290*/  FMNMX.FTZ R138, R138, R9, !PT ;  /* 0x000000098a8a7209 */ /* 0x010fe20007810000 */
[----:B--2---:R-:W-:Y:S01]  /*d2a0*/  IMAD.WIDE.U32 R12, R10, -0x2daee0ad, RZ ;  /* 0xd2511f530a0c7825 */ /* 0x004fe200078e00ff */
[----:B------:R-:W-:Y:S01]  /*d2b0*/  LOP3.LUT R10, R14, UR10, R25, 0x96, !PT ;  /* 0x0000000a0e0a7c12 */ /* 0x000fe2000f8e9619 */
[----:B------:R-:W-:Y:S01]  /*d2c0*/  MUFU.EX2 R131, R131 ;  /* 0x0000008300837308 */ /* 0x000fe20000000800 */
[----:B------:R-:W-:Y:S01]  /*d2d0*/  FSETP.NEU.FTZ.AND P2, PT, R139, -INF , PT ;  /* 0xff8000008b00780b */ /* 0x000fe20003f5d000 */
[----:B------:R-:W-:Y:S01]  /*d2e0*/  IMAD.WIDE.U32 R244, R244, -0x2daee0ad, RZ ;  /* 0xd2511f53f4f47825 */ /* 0x000fe200078e00ff */
[----:B------:R-:W-:-:S03]  /*d2f0*/  LOP3.LUT R156, R156, UR15, R13, 0x96, !PT ;  /* 0x0000000f9c9c7c12 */ /* 0x000fc6000f8e960d */
[C---:B------:R-:W-:Y:S01]  /*d300*/  FMUL.FTZ R125, R138.reuse, UR5 ;  /* 0x000000058a7d7c20 */ /* 0x040fe20008410000 */
[----:B------:R-:W-:Y:S01]  /*d310*/  FSETP.NEU.FTZ.AND P1, PT, R138, -INF , PT ;  /* 0xff8000008a00780b */ /* 0x000fe20003f3d000 */
[----:B------:R-:W-:Y:S01]  /*d320*/  IMAD.WIDE.U32 R148, R148, -0x326172a9, RZ ;  /* 0xcd9e8d5794947825 */ /* 0x000fe200078e00ff */
[----:B------:R-:W-:-:S03]  /*d330*/  LOP3.LUT R9, R12, UR10, R245, 0x96, !PT ;  /* 0x0000000a0c097c12 */ /* 0x000fc6000f8e96f5 */
[----:B------:R-:W-:Y:S01]  /*d340*/  FFMA.FTZ R160, R160, UR5, -R135 ;  /* 0x00000005a0a07c23 */ /* 0x000fe20008010887 */
[----:B------:R-:W-:Y:S01]  /*d350*/  FSEL R127, R127, RZ, P2 ;  /* 0x000000ff7f7f7208 */ /* 0x000fe20001000000 */
[----:B------:R-:W-:Y:S01]  /*d360*/  IMAD.WIDE.U32 R14, R10, -0x326172a9, RZ ;  /* 0xcd9e8d570a0e7825 */ /* 0x000fe200078e00ff */
[----:B------:R-:W-:-:S03]  /*d370*/  FSEL R125, R125, RZ, P1 ;  /* 0x000000ff7d7d7208 */ /* 0x000fc60000800000 */
[----:B------:R-:W-:Y:S01]  /*d380*/  FFMA.FTZ R159, R110, UR5, -R135 ;  /* 0x000000056e9f7c23 */ /* 0x000fe20008010887 */
[----:B-1----:R-:W-:Y:S01]  /*d390*/  FMNMX.FTZ R136, R136, R8, !PT ;  /* 0x0000000888887209 */ /* 0x002fe20007810000 */
[----:B------:R-:W-:Y:S01]  /*d3a0*/  IMAD.WIDE.U32 R12, R9, -0x326172a9, RZ ;  /* 0xcd9e8d57090c7825 */ /* 0x000fe200078e00ff */
[----:B------:R-:W-:-:S03]  /*d3b0*/  LOP3.LUT R10, R148, UR12, R15, 0x96, !PT ;  /* 0x0000000c940a7c12 */ /* 0x000fc6000f8e960f */
[----:B------:R-:W-:Y:S01]  /*d3c0*/  FFMA.FTZ R126, R124, UR5, -R127 ;  /* 0x000000057c7e7c23 */ /* 0x000fe2000801087f */
[C---:B------:R-:W-:Y:S01]  /*d3d0*/  PRMT R11, R14.reuse, 0x7771, RZ ;  /* 0x000077710e0b7816 */ /* 0x040fe200000000ff */
[----:B------:R-:W-:Y:S01]  /*d3e0*/  IMAD.MOV.U32 R17, RZ, RZ, R14 ;  /* 0x000000ffff117224 */ /* 0x000fe200078e000e */
[C---:B------:R-:W-:Y:S01]  /*d3f0*/  PRMT R15, R14.reuse, 0x7773, RZ ;  /* 0x000077730e0f7816 */ /* 0x040fe200000000ff */
[----:B------:R-:W-:Y:S01]  /*d400*/  IMAD.MOV.U32 R16, RZ, RZ, R12 ;  /* 0x000000ffff107224 */ /* 0x000fe200078e000c */
[----:B------:R-:W-:Y:S01]  /*d410*/  PRMT R9, R14, 0x7772, RZ ;  /* 0x000077720e097816 */ /* 0x000fe200000000ff */
[----:B------:R-:W-:Y:S01]  /*d420*/  IMAD.WIDE.U32 R156, R156, -0x326172a9, RZ ;  /* 0xcd9e8d579c9c7825 */ /* 0x000fe200078e00ff */
[----:B------:R-:W-:-:S03]  /*d430*/  PRMT R22, R12, 0x7771, RZ ;  /* 0x000077710c167816 */ /* 0x000fc600000000ff */
[----:B------:R-:W-:Y:S01]  /*d440*/  FMUL.FTZ R119, R136, UR5 ;  /* 0x0000000588777c20 */ /* 0x000fe20008410000 */
[C---:B------:R-:W-:Y:S01]  /*d450*/  PRMT R14, R12.reuse, 0x7773, RZ ;  /* 0x000077730c0e7816 */ /* 0x040fe200000000ff */
[----:B------:R-:W-:Y:S01]  /*d460*/  FFMA.FTZ R124, R121, UR5, -R127 ;  /* 0x00000005797c7c23 */ /* 0x000fe2000801087f */
[----:B------:R-:W-:Y:S01]  /*d470*/  PRMT R12, R12, 0x7772, RZ ;  /* 0x000077720c0c7816 */ /* 0x000fe200000000ff */
[----:B------:R-:W-:Y:S01]  /*d480*/  FFMA.FTZ R121, R120, UR5, -R125 ;  /* 0x0000000578797c23 */ /* 0x000fe2000801087d */
[----:B------:R-:W-:Y:S01]  /*d490*/  PRMT R9, R9, 0x5410, R15 ;  /* 0x0000541009097816 */ /* 0x000fe2000000000f */
[--C-:B------:R-:W-:Y:S01]  /*d4a0*/  FFMA.FTZ R123, R142, UR5, -R125.reuse ;  /* 0x000000058e7b7c23 */ /* 0x100fe2000801087d */
[--C-:B------:R-:W-:Y:S01]  /*d4b0*/  PRMT R8, R12, 0x5410, R14.reuse ;  /* 0x000054100c087816 */ /* 0x100fe2000000000e */
[--C-:B------:R-:W-:Y:S01]  /*d4c0*/  FFMA.FTZ R122, R239, UR5, -R125.reuse ;  /* 0x00000005ef7a7c23 */ /* 0x100fe2000801087d */
[----:B------:R-:W-:Y:S01]  /*d4d0*/  LOP3.LUT R15, R10, 0xffff, RZ, 0xc0, !PT ;  /* 0x0000ffff0a0f7812 */ /* 0x000fe200078ec0ff */
[----:B------:R-:W-:Y:S01]  /*d4e0*/  FFMA.FTZ R120, R242, UR5, -R125 ;  /* 0x00000005f2787c23 */ /* 0x000fe2000801087d */
[----:B------:R-:W-:Y:S01]  /*d4f0*/  PRMT R14, R10, 0x7632, R14 ;  /* 0x000076320a0e7816 */ /* 0x000fe2000000000e */
[----:B------:R-:W-:Y:S01]  /*d500*/  MUFU.EX2 R123, R123 ;  /* 0x0000007b007b7308 */ /* 0x000fe20000000800 */
[----:B------:R-:W-:Y:S01]  /*d510*/  FSETP.NEU.FTZ.AND P0, PT, R136, -INF , PT ;  /* 0xff8000008800780b */ /* 0x000fe20003f1d000 */
[----:B------:R-:W-:Y:S01]  /*d520*/  VIADD R142, R227, 0x4020 ;  /* 0x00004020e38e7836 */ /* 0x000fe20000000000 */
[----:B------:R-:W-:Y:S01]  /*d530*/  LOP3.LUT R12, R10, 0xff, RZ, 0xc0, !PT ;  /* 0x000000ff0a0c7812 */ /* 0x000fe200078ec0ff */
[----:B------:R-:W-:Y:S01]  /*d540*/  @P6 VIADD R142, R226, 0xffffffe0 ;  /* 0xffffffe0e28e6836 */ /* 0x000fe20000000000 */
[----:B------:R-:W-:Y:S01]  /*d550*/  SHF.R.U32.HI R10, RZ, 0x18, R10 ;  /* 0x00000018ff0a7819 */ /* 0x000fe2000001160a */
[----:B------:R-:W-:Y:S01]  /*d560*/  FFMA.FTZ R148, R143, UR5, -R127 ;  /* 0x000000058f947c23 */ /* 0x000fe2000801087f */
[----:B------:R-:W-:Y:S01]  /*d570*/  SHF.R.U32.HI R15, RZ, 0x8, R15 ;  /* 0x00000008ff0f7819 */ /* 0x000fe2000001160f */
[----:B------:R-:W1:Y:S01]  /*d580*/  MUFU.EX2 R122, R122 ;  /* 0x0000007a007a7308 */ /* 0x000e620000000800 */
[----:B------:R-:W-:Y:S01]  /*d590*/  LOP3.LUT R14, R14, 0xff, RZ, 0xc0, !PT ;  /* 0x000000ff0e0e7812 */ /* 0x000fe200078ec0ff */
[----:B------:R-:W-:Y:S01]  /*d5a0*/  FFMA.FTZ R151, R146, UR5, -R125 ;  /* 0x0000000592977c23 */ /* 0x000fe2000801087d */
[----:B------:R-:W-:Y:S01]  /*d5b0*/  LOP3.LUT R13, R156, UR12, R13, 0x96, !PT ;  /* 0x0000000c9c0d7c12 */ /* 0x000fe2000f8e960d */
[--C-:B------:R-:W-:Y:S01]  /*d5c0*/  FFMA.FTZ R146, R176, UR5, -R125.reuse ;  /* 0x00000005b0927c23 */ /* 0x100fe2000801087d */
[----:B------:R-:W-:Y:S01]  /*d5d0*/  FSEL R119, R119, RZ, P0 ;  /* 0x000000ff77777208 */ /* 0x000fe20000000000 */
[----:B------:R-:W-:Y:S01]  /*d5e0*/  FFMA.FTZ R150, R181, UR5, -R125 ;  /* 0x00000005b5967c23 */ /* 0x000fe2000801087d */
[----:B------:R-:W-:Y:S01]  /*d5f0*/  PRMT R12, R12, 0x5410, R15 ;  /* 0x000054100c0c7816 */ /* 0x000fe2000000000f */
[----:B------:R-:W-:Y:S01]  /*d600*/  MUFU.EX2 R121, R121 ;  /* 0x0000007900797308 */ /* 0x000fe20000000800 */
[----:B------:R-:W-:Y:S01]  /*d610*/  PRMT R10, R14, 0x5410, R10 ;  /* 0x000054100e0a7816 */ /* 0x000fe2000000000a */
[--C-:B------:R-:W-:Y:S01]  /*d620*/  FFMA.FTZ R118, R229, UR5, -R119.reuse ;  /* 0x00000005e5767c23 */ /* 0x100fe20008010877 */
[C---:B------:R-:W-:Y:S01]  /*d630*/  LOP3.LUT R15, R13.reuse, 0xffff, RZ, 0xc0, !PT ;  /* 0x0000ffff0d0f7812 */ /* 0x040fe200078ec0ff */
[--C-:B------:R-:W-:Y:S01]  /*d640*/  FFMA.FTZ R117, R238, UR5, -R119.reuse ;  /* 0x00000005ee757c23 */ /* 0x100fe20008010877 */
[----:B------:R-:W-:Y:S01]  /*d650*/  LOP3.LUT R20, R13, 0xff, RZ, 0xc0, !PT ;  /* 0x000000ff0d147812 */ /* 0x000fe200078ec0ff */
[----:B------:R-:W-:Y:S01]  /*d660*/  FFMA.FTZ R116, R241, UR5, -R119 ;  /* 0x00000005f1747c23 */ /* 0x000fe20008010877 */
[----:B------:R-:W-:Y:S01]  /*d670*/  PRMT R14, R13, 0x7632, R14 ;  /* 0x000076320d0e7816 */ /* 0x000fe2000000000e */
[----:B------:R-:W-:Y:S01]  /*d680*/  MUFU.EX2 R120, R120 ;  /* 0x0000007800787308 */ /* 0x000fe20000000800 */
[----:B------:R-:W-:Y:S01]  /*d690*/  SHF.R.U32.HI R21, RZ, 0x18, R13 ;  /* 0x00000018ff157819 */ /* 0x000fe2000001160d */
[--C-:B------:R-:W-:Y:S01]  /*d6a0*/  FFMA.FTZ R155, R171, UR5, -R119.reuse ;  /* 0x00000005ab9b7c23 */ /* 0x100fe20008010877 */
[----:B------:R-:W-:Y:S01]  /*d6b0*/  FSEL R13, R138, RZ, P1 ;  /* 0x000000ff8a0d7208 */ /* 0x000fe20000800000 */
[--C-:B------:R-:W-:Y:S01]  /*d6c0*/  FFMA.FTZ R153, R172, UR5, -R119.reuse ;  /* 0x00000005ac997c23 */ /* 0x100fe20008010877 */
[----:B------:R-:W-:Y:S01]  /*d6d0*/  LOP3.LUT R17, R17, 0xff, RZ, 0xc0, !PT ;  /* 0x000000ff11117812 */ /* 0x000fe200078ec0ff */
[----:B------:R-:W-:Y:S01]  /*d6e0*/  FFMA.FTZ R152, R180, UR5, -R119 ;  /* 0x00000005b4987c23 */ /* 0x000fe20008010877 */
[----:B------:R-:W-:Y:S01]  /*d6f0*/  FSEL R27, R140, RZ, P3 ;  /* 0x000000ff8c1b7208 */ /* 0x000fe20001800000 */
[----:B------:R-:W-:Y:S01]  /*d700*/  FADD.FTZ R13, R5, -R13 ;  /* 0x8000000d050d7221 */ /* 0x000fe20000010000 */
[----:B------:R-:W-:Y:S01]  /*d710*/  MUFU.EX2 R118, R118 ;  /* 0x0000007600767308 */ /* 0x000fe20000000800 */
[----:B------:R-:W-:Y:S01]  /*d720*/  FFMA.FTZ R5, R240, UR5, -R119 ;  /* 0x00000005f0057c23 */ /* 0x000fe20008010877 */
[----:B------:R-:W-:Y:S01]  /*d730*/  PRMT R11, R17, 0x5410, R11 ;  /* 0x00005410110b7816 */ /* 0x000fe2000000000b */
[----:B------:R-:W-:Y:S01]  /*d740*/  FADD.FTZ R27, R134, -R27 ;  /* 0x8000001b861b7221 */ /* 0x000fe20000010000 */
[----:B------:R-:W-:Y:S01]  /*d750*/  LOP3.LUT R16, R16, 0xff, RZ, 0xc0, !PT ;  /* 0x000000ff10107812 */ /* 0x000fe200078ec0ff */
[----:B------:R-:W-:Y:S01]  /*d760*/  FMUL.FTZ R141, R13, UR5 ;  /* 0x000000050d8d7c20 */ /* 0x000fe20008410000 */
[----:B------:R-:W-:Y:S01]  /*d770*/  SHF.R.U32.HI R15, RZ, 0x8, R15 ;  /* 0x00000008ff0f7819 */ /* 0x000fe2000001160f */
[----:B------:R-:W-:Y:S01]  /*d780*/  FMUL.FTZ R27, R27, UR5 ;  /* 0x000000051b1b7c20 */ /* 0x000fe20008410000 */
[----:B------:R-:W2:Y:S01]  /*d790*/  MUFU.EX2 R117, R117 ;  /* 0x0000007500757308 */ /* 0x000ea20000000800 */
[----:B------:R-:W-:Y:S01]  /*d7a0*/  PRMT R22, R16, 0x5410, R22 ;  /* 0x0000541010167816 */ /* 0x000fe20000000016 */
[----:B------:R-:W-:Y:S01]  /*d7b0*/  FFMA.FTZ R154, R174, UR5, -R119 ;  /* 0x00000005ae9a7c23 */ /* 0x000fe20008010877 */
[----:B------:R-:W-:Y:S01]  /*d7c0*/  LOP3.LUT R14, R14, 0xff, RZ, 0xc0, !PT ;  /* 0x000000ff0e0e7812 */ /* 0x000fe200078ec0ff */
[--C-:B------:R-:W-:Y:S01]  /*d7d0*/  FFMA.FTZ R110, R161, UR5, -R135.reuse ;  /* 0x00000005a16e7c23 */ /* 0x100fe20008010887 */
[--C-:B------:R-:W-:Y:S01]  /*d7e0*/  HSET2.LE.AND R12, R12, R6.reuse, PT ;  /* 0x000000060c0c7233 */ /* 0x100fe20003803000 */
[--C-:B------:R-:W-:Y:S01]  /*d7f0*/  FFMA.FTZ R147, R147, UR5, -R135.reuse ;  /* 0x0000000593937c23 */ /* 0x100fe20008010887 */
[--C-:B------:R-:W-:Y:S01]  /*d800*/  HSET2.LE.AND R11, R11, R6.reuse, PT ;  /* 0x000000060b0b7233 */ /* 0x100fe20003803000 */
[----:B------:R-:W-:Y:S01]  /*d810*/  MUFU.EX2 R126, R126 ;  /* 0x0000007e007e7308 */ /* 0x000fe20000000800 */
[--C-:B------:R-:W-:Y:S01]  /*d820*/  HSET2.LE.AND R10, R10, R6.reuse, PT ;  /* 0x000000060a0a7233 */ /* 0x100fe20003803000 */
[--C-:B------:R-:W-:Y:S01]  /*d830*/  FFMA.FTZ R128, R128, UR5, -R135.reuse ;  /* 0x0000000580807c23 */ /* 0x100fe20008010887 */
[----:B------:R-:W-:Y:S01]  /*d840*/  LOP3.LUT R9, R9, 0xff00ff, RZ, 0xc0, !PT ;  /* 0x00ff00ff09097812 */ /* 0x000fe200078ec0ff */
[----:B------:R-:W-:Y:S01]  /*d850*/  FFMA.FTZ R175, R175, UR5, -R135 ;  /* 0x00000005afaf7c23 */ /* 0x000fe20008010887 */
[----:B------:R-:W-:Y:S01]  /*d860*/  FSEL R134, R136, RZ, P0 ;  /* 0x000000ff88867208 */ /* 0x000fe20000000000 */
[--C-:B------:R-:W-:Y:S01]  /*d870*/  FFMA.FTZ R101, R101, UR5, -R125.reuse ;  /* 0x0000000565657c23 */ /* 0x100fe2000801087d */
[----:B-1----:R-:W-:Y:S01]  /*d880*/  F2FP.BF16.F32.PACK_AB R16, R122, R123 ;  /* 0x0000007b7a10723e */ /* 0x002fe200000010ff */
[----:B------:R-:W1:Y:S01]  /*d890*/  MUFU.EX2 R124, R124 ;  /* 0x0000007c007c7308 */ /* 0x000e620000000800 */
[----:B--2---:R-:W-:Y:S01]  /*d8a0*/  F2FP.BF16.F32.PACK_AB R17, R117, R118 ;  /* 0x000000767511723e */ /* 0x004fe200000010ff */
[----:B------:R-:W-:Y:S01]  /*d8b0*/  FADD.FTZ R134, R4, -R134 ;  /* 0x8000008604867221 */ /* 0x000fe20000010000 */
[----:B------:R-:W-:Y:S01]  /*d8c0*/  F2FP.BF16.F32.PACK_AB R18, R120, R121 ;  /* 0x000000797812723e */ /* 0x000fe200000010ff */
[----:B------:R-:W-:Y:S01]  /*d8d0*/  FFMA.FTZ R99, R99, UR5, -R125 ;  /* 0x0000000563637c23 */ /* 0x000fe2000801087d */
[----:B------:R-:W-:Y:S01]  /*d8e0*/  LOP3.LUT R23, R8, 0xff00ff, RZ, 0xc0, !PT ;  /* 0x00ff00ff08177812 */ /* 0x000fe200078ec0ff */
[----:B------:R-:W-:Y:S01]  /*d8f0*/  FMUL.FTZ R134, R134, UR5 ;  /* 0x0000000586867c20 */ /* 0x000fe20008410000 */
[----:B------:R-:W-:Y:S01]  /*d900*/  FSEL R25, R139, RZ, P2 ;  /* 0x000000ff8b197208 */ /* 0x000fe20001000000 */
[----:B------:R-:W-:Y:S01]  /*d910*/  MUFU.EX2 R116, R116 ;  /* 0x0000007400747308 */ /* 0x000fe20000000800 */
[----:B------:R-:W-:Y:S01]  /*d920*/  PRMT R20, R20, 0x5410, R15 ;  /* 0x0000541014147816 */ /* 0x000fe2000000000f */
[----:B------:R-:W-:Y:S01]  /*d930*/  FFMA.FTZ R173, R173, UR5, -R135 ;  /* 0x00000005adad7c23 */ /* 0x000fe20008010887 */
[----:B------:R-:W-:Y:S01]  /*d940*/  PRMT R21, R14, 0x5410, R21 ;  /* 0x000054100e157816 */ /* 0x000fe20000000015 */
[----:B------:R-:W-:Y:S01]  /*d950*/  FADD.FTZ R25, R133, -R25 ;  /* 0x8000001985197221 */ /* 0x000fe20000010000 */
[----:B------:R-:W-:Y:S01]  /*d960*/  LOP3.LUT R16, R16, R12, RZ, 0xc0, !PT ;  /* 0x0000000c10107212 */ /* 0x000fe200078ec0ff */
[----:B------:R-:W-:Y:S01]  /*d970*/  FFMA.FTZ R133, R187, UR5, -R135 ;  /* 0x00000005bb857c23 */ /* 0x000fe20008010887 */
[----:B------:R-:W-:Y:S01]  /*d980*/  LOP3.LUT R17, R17, R10, RZ, 0xc0, !PT ;  /* 0x0000000a11117212 */ /* 0x000fe200078ec0ff */
[----:B------:R-:W2:Y:S01]  /*d990*/  MUFU.EX2 R5, R5 ;  /* 0x0000000500057308 */ /* 0x000ea20000000800 */
[----:B------:R-:W-:Y:S01]  /*d9a0*/  LOP3.LUT R18, R18, R11, RZ, 0xc0, !PT ;  /* 0x0000000b12127212 */ /* 0x000fe200078ec0ff */
[----:B------:R-:W3:Y:S01]  /*d9b0*/  LDSM.16.MT88.4 R12, [R227+0x4000] ;  /* 0x00400000e30c783b */ /* 0x000ee20000004200 */
[--C-:B------:R-:W-:Y:S01]  /*d9c0*/  HSET2.LE.AND R19, R9, R6.reuse, PT ;  /* 0x0000000609137233 */ /* 0x100fe20003803000 */
[----:B------:R-:W-:Y:S01]  /*d9d0*/  FMUL.FTZ R25, R25, UR5 ;  /* 0x0000000519197c20 */ /* 0x000fe20008410000 */
[--C-:B------:R-:W-:Y:S01]  /*d9e0*/  HSET2.LE.AND R23, R23, R6.reuse, PT ;  /* 0x0000000617177233 */ /* 0x100fe20003803000 */
[----:B------:R-:W4:Y:S01]  /*d9f0*/  LDSM.16.MT88.4 R8, [R142] ;  /* 0x000000008e08783b */ /* 0x000f220000004200 */
[----:B-1----:R-:W-:Y:S01]  /*da00*/  F2FP.BF16.F32.PACK_AB R143, R124, R126 ;  /* 0x0000007e7c8f723e */ /* 0x002fe200000010ff */
[----:B------:R-:W-:Y:S01]  /*da10*/  MUFU.EX2 R133, R133 ;  /* 0x0000008500857308 */ /* 0x000fe20000000800 */
[--C-:B------:R-:W-:Y:S01]  /*da20*/  HSET2.LE.AND R22, R22, R6.reuse, PT ;  /* 0x0000000616167233 */ /* 0x100fe20003803000 */
[----:B------:R-:W-:Y:S01]  /*da30*/  FFMA.FTZ R97, R97, UR5, -R119 ;  /* 0x0000000561617c23 */ /* 0x000fe20008010877 */
[----:B------:R-:W-:Y:S01]  /*da40*/  LOP3.LUT R23, R143, R23, RZ, 0xc0, !PT ;  /* 0x000000178f177212 */ /* 0x000fe200078ec0ff */
[----:B------:R-:W-:Y:S01]  /*da50*/  FFMA.FTZ R143, R144, UR5, -R127 ;  /* 0x00000005908f7c23 */ /* 0x000fe2000801087f */
[--C-:B------:R-:W-:Y:S01]  /*da60*/  HSET2.LE.AND R20, R20, R6.reuse, PT ;  /* 0x0000000614147233 */ /* 0x100fe20003803000 */
[----:B------:R-:W-:Y:S01]  /*da70*/  FFMA.FTZ R84, R84, UR5, -R119 ;  /* 0x0000000554547c23 */ /* 0x000fe20008010877 */
[--C-:B------:R-:W-:Y:S01]  /*da80*/  HSET2.LE.AND R21, R21, R6.reuse, PT ;  /* 0x0000000615157233 */ /* 0x100fe20003803000 */
[----:B------:R-:W1:Y:S01]  /*da90*/  MUFU.EX2 R141, R141 ;  /* 0x0000008d008d7308 */ /* 0x000e620000000800 */
[----:B--2---:R-:W-:Y:S01]  /*daa0*/  F2FP.BF16.F32.PACK_AB R4, R5, R116 ;  /* 0x000000740504723e */ /* 0x004fe200000010ff */
[----:B------:R-:W-:Y:S01]  /*dab0*/  FFMA.FTZ R86, R86, UR5, -R125 ;  /* 0x0000000556567c23 */ /* 0x000fe2000801087d */
[----:B------:R-:W-:Y:S01]  /*dac0*/  LOP3.LUT R26, R26, UR13, R149, 0x96, !PT ;  /* 0x0000000d1a1a7c12 */ /* 0x000fe2000f8e9695 */
[----:B------:R-:W-:Y:S01]  /*dad0*/  FFMA.FTZ R149, R186, UR5, -R125 ;  /* 0x00000005ba957c23 */ /* 0x000fe2000801087d */
[----:B------:R-:W-:Y:S01]  /*dae0*/  LOP3.LUT R19, R4, R19, RZ, 0xc0, !PT ;  /* 0x0000001304137212 */ /* 0x000fe200078ec0ff */
[----:B------:R-:W-:Y:S01]  /*daf0*/  FFMA.FTZ R85, R85, UR5, -R119 ;  /* 0x0000000555557c23 */ /* 0x000fe20008010877 */
[----:B------:R-:W-:Y:S01]  /*db00*/  F2FP.BF16.F32.PACK_AB R4, R129, R130 ;  /* 0x000000828104723e */ /* 0x000fe200000010ff */
[----:B------:R-:W-:Y:S01]  /*db10*/  MUFU.EX2 R143, R143 ;  /* 0x0000008f008f7308 */ /* 0x000fe20000000800 */
[----:B------:R-:W-:Y:S01]  /*db20*/  LOP3.LUT R158, R158, UR13, R157, 0x96, !PT ;  /* 0x0000000d9e9e7c12 */ /* 0x000fe2000f8e969d */
[----:B------:R-:W-:Y:S01]  /*db30*/  FFMA.FTZ R157, R163, UR5, -R135 ;  /* 0x00000005a39d7c23 */ /* 0x000fe20008010887 */
[----:B------:R-:W-:Y:S01]  /*db40*/  LOP3.LUT R22, R4, R22, RZ, 0xc0, !PT ;  /* 0x0000001604167212 */ /* 0x000fe200078ec0ff */
[----:B------:R-:W-:Y:S01]  /*db50*/  FFMA.FTZ R163, R109, UR5, -R127 ;  /* 0x000000056da37c23 */ /* 0x000fe2000801087f */
[----:B------:R-:W-:Y:S01]  /*db60*/  FFMA.FTZ R80, R80, UR5, -R119 ;  /* 0x0000000550507c23 */ /* 0x000fe20008010877 */
[--C-:B------:R-:W-:Y:S01]  /*db70*/  FFMA.FTZ R88, R88, UR5, -R127.reuse ;  /* 0x0000000558587c23 */ /* 0x100fe2000801087f */
[----:B------:R-:W-:Y:S01]  /*db80*/  FFMA.FTZ R87, R87, UR5, -R127 ;  /* 0x0000000557577c23 */ /* 0x000fe2000801087f */
[----:B------:R-:W-:Y:S01]  /*db90*/  MUFU.EX2 R4, R148 ;  /* 0x0000009400047308 */ /* 0x000fe20000000800 */
[-C--:B-1----:R-:W-:Y:S01]  /*dba0*/  FMUL.FTZ R204, R204, R141.reuse ;  /* 0x0000008dcccc7220 */ /* 0x082fe20000410000 */
[-C--:B------:R-:W-:Y:S01]  /*dbb0*/  FMUL.FTZ R205, R205, R141.reuse ;  /* 0x0000008dcdcd7220 */ /* 0x080fe20000410000 */
[-C--:B------:R-:W-:Y:S01]  /*dbc0*/  FMUL.FTZ R200, R200, R141.reuse ;  /* 0x0000008dc8c87220 */ /* 0x080fe20000410000 */
[-C--:B------:R-:W-:Y:S01]  /*dbd0*/  FMUL.FTZ R201, R201, R141.reuse ;  /* 0x0000008dc9c97220 */ /* 0x080fe20000410000 */
[-C--:B------:R-:W-:Y:S01]  /*dbe0*/  FMUL.FTZ R196, R196, R141.reuse ;  /* 0x0000008dc4c47220 */ /* 0x080fe20000410000 */
[-C--:B------:R-:W-:Y:S01]  /*dbf0*/  FMUL.FTZ R197, R197, R141.reuse ;  /* 0x0000008dc5c57220 */ /* 0x080fe20000410000 */
[-C--:B------:R-:W-:Y:S01]  /*dc00*/  FMUL.FTZ R192, R192, R141.reuse ;  /* 0x0000008dc0c07220 */ /* 0x080fe20000410000 */
[----:B------:R-:W1:Y:S01]  /*dc10*/  MUFU.EX2 R134, R134 ;  /* 0x0000008600867308 */ /* 0x000e620000000800 */
[----:B------:R-:W-:Y:S01]  /*dc20*/  FMUL.FTZ R193, R193, R141 ;  /* 0x0000008dc1c17220 */ /* 0x000fe20000410000 */
[----:B------:R-:W-:Y:S01]  /*dc30*/  FFMA.FTZ R98, R98, UR5, -R135 ;  /* 0x0000000562627c23 */ /* 0x000fe20008010887 */
[--C-:B------:R-:W-:Y:S01]  /*dc40*/  FFMA.FTZ R103, R103, UR5, -R127.reuse ;  /* 0x0000000567677c23 */ /* 0x100fe2000801087f */
[----:B------:R-:W-:Y:S01]  /*dc50*/  FFMA.FTZ R104, R104, UR5, -R127 ;  /* 0x0000000568687c23 */ /* 0x000fe2000801087f */
[--C-:B------:R-:W-:Y:S01]  /*dc60*/  FFMA.FTZ R76, R76, UR5, -R125.reuse ;  /* 0x000000054c4c7c23 */ /* 0x100fe2000801087d */
[----:B------:R-:W-:Y:S01]  /*dc70*/  FFMA.FTZ R78, R78, UR5, -R125 ;  /* 0x000000054e4e7c23 */ /* 0x000fe2000801087d */
[----:B------:R-:W-:Y:S01]  /*dc80*/  FFMA.FTZ R64, R64, UR5, -R119 ;  /* 0x0000000540407c23 */ /* 0x000fe20008010877 */
[----:B------:R2:W5:Y:S01]  /*dc90*/  MUFU.EX2 R144, R27 ;  /* 0x0000001b00907308 */ /* 0x0005620000000800 */
[--C-:B------:R-:W-:Y:S01]  /*dca0*/  FFMA.FTZ R72, R72, UR5, -R125.reuse ;  /* 0x0000000548487c23 */ /* 0x100fe2000801087d */
[----:B------:R-:W-:Y:S01]  /*dcb0*/  FFMA.FTZ R75, R75, UR5, -R125 ;  /* 0x000000054b4b7c23 */ /* 0x000fe2000801087d */
[--C-:B------:R-:W-:Y:S01]  /*dcc0*/  FFMA.FTZ R77, R77, UR5, -R119.reuse ;  /* 0x000000054d4d7c23 */ /* 0x100fe20008010877 */
[----:B------:R-:W-:Y:S01]  /*dcd0*/  FFMA.FTZ R73, R73, UR5, -R119 ;  /* 0x0000000549497c23 */ /* 0x000fe20008010877 */
[----:B------:R-:W-:Y:S01]  /*dce0*/  FFMA.FTZ R83, R83, UR5, -R135 ;  /* 0x0000000553537c23 */ /* 0x000fe20008010887 */
[--C-:B------:R-:W-:Y:S01]  /*dcf0*/  FFMA.FTZ R82, R82, UR5, -R127.reuse ;  /* 0x0000000552527c23 */ /* 0x100fe2000801087f */
[----:B------:R-:W-:Y:S01]  /*dd00*/  FFMA.FTZ R74, R74, UR5, -R127 ;  /* 0x000000054a4a7c23 */ /* 0x000fe2000801087f */
[----:B------:R4:W4:Y:S01]  /*dd10*/  MUFU.EX2 R148, R25 ;  /* 0x0000001900947308 */ /* 0x0009220000000800 */
        /* <DEDUP_REMOVED lines=8> */
[----:B--2---:R-:W-:Y:S01]  /*dda0*/  F2FP.BF16.F32.PACK_AB R27, R143, R4 ;  /* 0x000000048f1b723e */ /* 0x004fe200000010ff */
[-C--:B-----5:R-:W-:Y:S01]  /*ddb0*/  FMUL.FTZ R220, R220, R144.reuse ;  /* 0x00000090dcdc7220 */ /* 0x0a0fe20000410000 */
[-C--:B------:R-:W-:Y:S01]  /*ddc0*/  FMUL.FTZ R221, R221, R144.reuse ;  /* 0x00000090dddd7220 */ /* 0x080fe20000410000 */
[C---:B---3--:R-:W-:Y:S01]  /*ddd0*/  HMMA.16816.F32.BF16 R204, R16.reuse, R12, R204 ;  /* 0x0000000c10cc723c */ /* 0x048fe200000418cc */
[----:B------:R-:W-:Y:S01]  /*dde0*/  LOP3.LUT R21, R27, R21, RZ, 0xc0, !PT ;  /* 0x000000151b157212 */ /* 0x000fe200078ec0ff */
[----:B------:R-:W-:Y:S01]  /*ddf0*/  IMAD.WIDE.U32 R26, R26, -0x2daee0ad, RZ ;  /* 0xd2511f531a1a7825 */ /* 0x000fe200078e00ff */
[----:B------:R-:W-:Y:S03]  /*de00*/  MUFU.EX2 R151, R151 ;  /* 0x0000009700977308 */ /* 0x000fe60000000800 */
[----:B------:R-:W-:Y:S01]  /*de10*/  FMUL.FTZ R212, R212, R144 ;  /* 0x00000090d4d47220 */ /* 0x000fe20000410000 */
[----:B----4-:R-:W-:Y:S01]  /*de20*/  F2FP.BF16.F32.PACK_AB R25, R133, R131 ;  /* 0x000000838519723e */ /* 0x010fe200000010ff */
[-C--:B------:R-:W-:Y:S01]  /*de30*/  FMUL.FTZ R222, R222, R148.reuse ;  /* 0x00000094dede7220 */ /* 0x080fe20000410000 */
[----:B------:R-:W-:Y:S01]  /*de40*/  FMUL.FTZ R223, R223, R148 ;  /* 0x00000094dfdf7220 */ /* 0x000fe20000410000 */
[C---:B------:R-:W-:Y:S01]  /*de50*/  HMMA.16816.F32.BF16 R200, R16.reuse, R14, R200 ;  /* 0x0000000e10c8723c */ /* 0x040fe200000418c8 */
[----:B------:R-:W-:Y:S01]  /*de60*/  LOP3.LUT R20, R25, R20, RZ, 0xc0, !PT ;  /* 0x0000001419147212 */ /* 0x000fe200078ec0ff */
[----:B------:R-:W-:Y:S01]  /*de70*/  IMAD.U32 R25, RZ, RZ, UR7 ;  /* 0x00000007ff197e24 */ /* 0x000fe2000f8e00ff */
[----:B------:R-:W-:Y:S01]  /*de80*/  UIADD3 UR7, UPT, UPT, UR21, 0x646e171e, URZ ;  /* 0x646e171e15077890 */ /* 0x000fe2000fffe0ff */
[----:B------:R-:W1:Y:S01]  /*de90*/  MUFU.EX2 R146, R146 ;  /* 0x0000009200927308 */ /* 0x000e620000000800 */
[----:B------:R-:W-:Y:S01]  /*dea0*/  FMUL.FTZ R213, R213, R144 ;  /* 0x00000090d5d57220 */ /* 0x000fe20000410000 */
[-C--:B------:R-:W-:Y:S01]  /*deb0*/  FMUL.FTZ R214, R214, R148.reuse ;  /* 0x00000094d6d67220 */ /* 0x080fe20000410000 */
[----:B------:R-:W-:Y:S01]  /*dec0*/  LOP3.LUT R25, R25, UR21, R235, 0x96, !PT ;  /* 0x0000001519197c12 */ /* 0x000fe2000f8e96eb */
[C---:B------:R-:W-:Y:S01]  /*ded0*/  HMMA.16816.F32.BF16 R196, R16.reuse, R8, R196 ;  /* 0x0000000810c4723c */ /* 0x040fe200000418c4 */
[----:B------:R-:W-:Y:S01]  /*dee0*/  LOP3.LUT R24, R24, UR7, R27, 0x96, !PT ;  /* 0x0000000718187c12 */ /* 0x000fe2000f8e961b */
[----:B------:R-:W-:Y:S01]  /*def0*/  FMUL.FTZ R215, R215, R148 ;  /* 0x00000094d7d77220 */ /* 0x000fe20000410000 */
[----:B------:R-:W-:Y:S01]  /*df00*/  PRMT R156, R26, 0x7771, RZ ;  /* 0x000077711a9c7816 */ /* 0x000fe200000000ff */
[----:B------:R-:W-:Y:S01]  /*df10*/  MUFU.EX2 R152, R152 ;  /* 0x0000009800987308 */ /* 0x000fe20000000800 */
[----:B------:R-:W-:Y:S01]  /*df20*/  SHF.R.U32.HI R172, RZ, 0x18, R24 ;  /* 0x00000018ffac7819 */ /* 0x000fe20000011618 */
[-C--:B------:R-:W-:Y:S01]  /*df30*/  FMUL.FTZ R216, R216, R144.reuse ;  /* 0x00000090d8d87220 */ /* 0x080fe20000410000 */
[----:B------:R-:W-:Y:S01]  /*df40*/  FMUL.FTZ R217, R217, R144 ;  /* 0x00000090d9d97220 */ /* 0x000fe20000410000 */
[----:B------:R-:W-:Y:S01]  /*df50*/  HMMA.16816.F32.BF16 R192, R16, R10, R192 ;  /* 0x0000000a10c0723c */ /* 0x000fe200000418c0 */
[----:B------:R-:W-:Y:S01]  /*df60*/  PRMT R16, R26, 0x7773, RZ ;  /* 0x000077731a107816 */ /* 0x000fe200000000ff */
[----:B------:R-:W-:Y:S01]  /*df70*/  IMAD.WIDE.U32 R18, R25, -0x326172a9, RZ ;  /* 0xcd9e8d5719127825 */ /* 0x000fe200078e00ff */
[C---:B------:R-:W-:Y:S01]  /*df80*/  LOP3.LUT R17, R24.reuse, 0xffff, RZ, 0xc0, !PT ;  /* 0x0000ffff18117812 */ /* 0x040fe200078ec0ff */
[----:B------:R-:W2:Y:S01]  /*df90*/  MUFU.EX2 R154, R154 ;  /* 0x0000009a009a7308 */ /* 0x000ea20000000800 */
[----:B------:R-:W-:Y:S01]  /*dfa0*/  PRMT R25, R24, 0x7632, R25 ;  /* 0x0000763218197816 */ /* 0x000fe20000000019 */
[-C--:B------:R-:W-:Y:S01]  /*dfb0*/  FMUL.FTZ R218, R218, R148.reuse ;  /* 0x00000094dada7220 */ /* 0x080fe20000410000 */
[----:B------:R-:W-:Y:S01]  /*dfc0*/  LOP3.LUT R229, R166, UR11, R19, 0x96, !PT ;  /* 0x0000000ba6e57c12 */ /* 0x000fe2000f8e9613 */
[C---:B------:R-:W-:Y:S01]  /*dfd0*/  HMMA.16816.F32.BF16 R220, R20.reuse, R12, R220 ;  /* 0x0000000c14dc723c */ /* 0x040fe200000418dc */
[----:B------:R-:W-:Y:S01]  /*dfe0*/  PRMT R13, R26, 0x7772, RZ ;  /* 0x000077721a0d7816 */ /* 0x000fe200000000ff */
[----:B------:R-:W-:Y:S01]  /*dff0*/  IMAD.MOV.U32 R12, RZ, RZ, R26 ;  /* 0x000000ffff0c7224 */ /* 0x000fe200078e001a */
[----:B------:R-:W-:Y:S01]  /*e000*/  LOP3.LUT R25, R25, 0xff, RZ, 0xc0, !PT ;  /* 0x000000ff19197812 */ /* 0x000fe200078ec0ff */
[----:B------:R-:W-:Y:S01]  /*e010*/  MUFU.EX2 R155, R155 ;  /* 0x0000009b009b7308 */ /* 0x000fe20000000800 */
[----:B------:R-:W-:Y:S01]  /*e020*/  PRMT R171, R13, 0x5410, R16 ;  /* 0x000054100dab7816 */ /* 0x000fe20000000010 */
[----:B------:R-:W-:Y:S01]  /*e030*/  FMUL.FTZ R219, R219, R148 ;  /* 0x00000094dbdb7220 */ /* 0x000fe20000410000 */
[----:B------:R-:W-:Y:S01]  /*e040*/  LOP3.LUT R16, R24, 0xff, RZ, 0xc0, !PT ;  /* 0x000000ff18107812 */ /* 0x000fe200078ec0ff */
[C---:B------:R-:W-:Y:S01]  /*e050*/  HMMA.16816.F32.BF16 R212, R20.reuse, R8, R212 ;  /* 0x0000000814d4723c */ /* 0x040fe200000418d4 */
[----:B------:R-:W-:Y:S01]  /*e060*/  SHF.R.U32.HI R24, RZ, 0x8, R17 ;  /* 0x00000008ff187819 */ /* 0x000fe20000011611 */
[----:B------:R-:W-:Y:S01]  /*e070*/  IMAD.U32 R9, RZ, RZ, UR22 ;  /* 0x00000016ff097e24 */ /* 0x000fe2000f8e00ff */
[----:B------:R-:W-:Y:S01]  /*e080*/  LOP3.LUT R187, R18, UR9, R237, 0x96, !PT ;  /* 0x0000000912bb7c12 */ /* 0x000fe2000f8e96ed */
[----:B------:R-:W-:Y:S01]  /*e090*/  MUFU.EX2 R153, R153 ;  /* 0x0000009900997308 */ /* 0x000fe20000000800 */
[----:B------:R-:W-:Y:S01]  /*e0a0*/  PRMT R24, R16, 0x5410, R24 ;  /* 0x0000541010187816 */ /* 0x000fe20000000018 */
[-C--:B------:R-:W-:Y:S01]  /*e0b0*/  FMUL.FTZ R208, R208, R144.reuse ;  /* 0x00000090d0d07220 */ /* 0x080fe20000410000 */
[----:B------:R-:W-:Y:S01]  /*e0c0*/  LOP3.LUT R181, R164, UR11, R19, 0x96, !PT ;  /* 0x0000000ba4b57c12 */ /* 0x000fe2000f8e9613 */
[----:B------:R-:W-:Y:S01]  /*e0d0*/  FMUL.FTZ R209, R209, R144 ;  /* 0x00000090d1d17220 */ /* 0x000fe20000410000 */
[----:B------:R-:W-:Y:S01]  /*e0e0*/  LOP3.LUT R186, R18, UR9, R189, 0x96, !PT ;  /* 0x0000000912ba7c12 */ /* 0x000fe2000f8e96bd */
[-C--:B------:R-:W-:Y:S01]  /*e0f0*/  FMUL.FTZ R210, R210, R148.reuse ;  /* 0x00000094d2d27220 */ /* 0x080fe20000410000 */
[--C-:B------:R-:W-:Y:S01]  /*e100*/  HSET2.LE.AND R8, R24, R6.reuse, PT ;  /* 0x0000000618087233 */ /* 0x100fe20003803000 */
[----:B------:R-:W3:Y:S01]  /*e110*/  LDSM.16.MT88.4 R16, [R227+0x4400] ;  /* 0x00440000e310783b */ /* 0x000ee20000004200 */
[----:B-1----:R-:W-:Y:S01]  /*e120*/  F2FP.BF16.F32.PACK_AB R24, R146, R151 ;  /* 0x000000979218723e */ /* 0x002fe200000010ff */
[----:B------:R-:W-:Y:S01]  /*e130*/  FMUL.FTZ R211, R211, R148 ;  /* 0x00000094d3d37220 */ /* 0x000fe20000410000 */
[----:B------:R-:W-:Y:S01]  /*e140*/  PRMT R172, R25, 0x5410, R172 ;  /* 0x0000541019ac7816 */ /* 0x000fe200000000ac */
[----:B------:R-:W-:Y:S01]  /*e150*/  MUFU.EX2 R150, R150 ;  /* 0x0000009600967308 */ /* 0x000fe20000000800 */
[----:B------:R-:W-:Y:S01]  /*e160*/  LOP3.LUT R8, R24, R8, RZ, 0xc0, !PT ;  /* 0x0000000818087212 */ /* 0x000fe200078ec0ff */
[----:B------:R-:W-:Y:S01]  /*e170*/  FFMA.FTZ R81, R81, UR5, -R127 ;  /* 0x0000000551517c23 */ /* 0x000fe2000801087f */
[----:B------:R-:W1:Y:S01]  /*e180*/  LDSM.16.MT88.4 R24, [R142+0x400] ;  /* 0x000400008e18783b */ /* 0x000e620000004200 */
[----:B------:R-:W-:Y:S01]  /*e190*/  LOP3.LUT R12, R12, 0xff, RZ, 0xc0, !PT ;  /* 0x000000ff0c0c7812 */ /* 0x000fe200078ec0ff */
[C---:B------:R-:W-:Y:S01]  /*e1a0*/  HMMA.16816.F32.BF16 R208, R20.reuse, R10, R208 ;  /* 0x0000000a14d0723c */ /* 0x040fe200000418d0 */
[----:B------:R-:W-:Y:S01]  /*e1b0*/  LOP3.LUT R9, R9, UR21, R235, 0x96, !PT ;  /* 0x0000001509097c12 */ /* 0x000fe2000f8e96eb */
[----:B------:R-:W-:Y:S01]  /*e1c0*/  FFMA.FTZ R79, R79, UR5, -R127 ;  /* 0x000000054f4f7c23 */ /* 0x000fe2000801087f */
[----:B------:R-:W4:Y:S01]  /*e1d0*/  MUFU.EX2 R149, R149 ;  /* 0x0000009500957308 */ /* 0x000f220000000800 */
[----:B------:R-:W-:Y:S01]  /*e1e0*/  PRMT R156, R12, 0x5410, R156 ;  /* 0x000054100c9c7816 */ /* 0x000fe2000000009c */
[--C-:B------:R-:W-:Y:S01]  /*e1f0*/  FFMA.FTZ R60, R60, UR5, -R125.reuse ;  /* 0x000000053c3c7c23 */ /* 0x100fe2000801087d */
[----:B------:R-:W-:Y:S01]  /*e200*/  LOP3.LUT R171, R171, 0xff00ff, RZ, 0xc0, !PT ;  /* 0x00ff00ffabab7812 */ /* 0x000fe200078ec0ff */
[----:B------:R-:W-:Y:S01]  /*e210*/  FFMA.FTZ R62, R62, UR5, -R125 ;  /* 0x000000053e3e7c23 */ /* 0x000fe2000801087d */
[----:B------:R-:W-:Y:S01]  /*e220*/  HMMA.16816.F32.BF16 R12, R20, R14, R216 ;  /* 0x0000000e140c723c */ /* 0x000fe200000418d8 */
[----:B------:R-:W-:Y:S01]  /*e230*/  IMAD.WIDE.U32 R22, R9, -0x326172a9, RZ ;  /* 0xcd9e8d5709167825 */ /* 0x000fe200078e00ff */
[--C-:B------:R-:W-:Y:S01]  /*e240*/  HSET2.LE.AND R9, R172, R6.reuse, PT ;  /* 0x00000006ac097233 */ /* 0x100fe20003803000 */
[----:B------:R-:W-:Y:S01]  /*e250*/  MUFU.EX2 R147, R147 ;  /* 0x0000009300937308 */ /* 0x000fe20000000800 */
[----:B------:R-:W-:Y:S01]  /*e260*/  HSET2.LE.AND R11, R171, R6, PT ;  /* 0x00000006ab0b7233 */ /* 0x000fe20003803000 */
[----:B------:R-:W-:Y:S01]  /*e270*/  IMAD.WIDE.U32 R216, R186, -0x2daee0ad, RZ ;  /* 0xd2511f53bad87825 */ /* 0x000fe200078e00ff */
[----:B------:R-:W-:-:S03]  /*e280*/  LOP3.LUT R171, R166, UR11, R23, 0x96, !PT ;  /* 0x0000000ba6ab7c12 */ /* 0x000fc6000f8e9617 */
[----:B------:R-:W-:Y:S01]  /*e290*/  FFMA.FTZ R61, R61, UR5, -R119 ;  /* 0x000000053d3d7c23 */ /* 0x000fe20008010877 */
[----:B------:R-:W-:Y:S01]  /*e2a0*/  LOP3.LUT R172, R22, UR9, R237, 0x96, !PT ;  /* 0x0000000916ac7c12 */ /* 0x000fe2000f8e96ed */
[----:B------:R-:W-:Y:S01]  /*e2b0*/  IMAD.WIDE.U32 R218, R158, -0x2daee0ad, RZ ;  /* 0xd2511f539eda7825 */ /* 0x000fe200078e00ff */
[----:B------:R-:W-:Y:S01]  /*e2c0*/  LOP3.LUT R176, R164, UR11, R23, 0x96, !PT ;  /* 0x0000000ba4b07c12 */ /* 0x000fe2000f8e9617 */
[----:B------:R-:W-:Y:S01]  /*e2d0*/  MUFU.EX2 R159, R159 ;  /* 0x0000009f009f7308 */ /* 0x000fe20000000800 */
[----:B------:R-:W-:Y:S01]  /*e2e0*/  LOP3.LUT R174, R22, UR9, R189, 0x96, !PT ;  /* 0x0000000916ae7c12 */ /* 0x000fe2000f8e96bd */
[----:B------:R-:W-:Y:S01]  /*e2f0*/  IMAD.WIDE.U32 R22, R181, -0x2daee0ad, RZ ;  /* 0xd2511f53b5167825 */ /* 0x000fe200078e00ff */
[----:B------:R-:W-:-:S03]  /*e300*/  HSET2.LE.AND R10, R156, R6, PT ;  /* 0x000000069c0a7233 */ /* 0x000fc60003803000 */
[----:B------:R-:W-:Y:S01]  /*e310*/  FFMA.FTZ R67, R67, UR5, -R119 ;  /* 0x0000000543437c23 */ /* 0x000fe20008010877 */
[----:B--2---:R-:W-:Y:S01]  /*e320*/  F2FP.BF16.F32.PACK_AB R20, R154, R152 ;  /* 0x000000989a14723e */ /* 0x004fe200000010ff */
[----:B------:R-:W-:Y:S01]  /*e330*/  IMAD.WIDE.U32 R180, R187, -0x2daee0ad, RZ ;  /* 0xd2511f53bbb47825 */ /* 0x000fe200078e00ff */
[----:B----4-:R-:W-:Y:S01]  /*e340*/  F2FP.BF16.F32.PACK_AB R21, R149, R150 ;  /* 0x000000969515723e */ /* 0x010fe200000010ff */
[----:B------:R2:W-:Y:S01]  /*e350*/  MUFU.EX2 R156, R102 ;  /* 0x00000066009c7308 */ /* 0x0005e20000000800 */
[----:B------:R-:W-:Y:S01]  /*e360*/  LOP3.LUT R11, R20, R11, RZ, 0xc0, !PT ;  /* 0x0000000b140b7212 */ /* 0x000fe200078ec0ff */
[----:B------:R-:W-:Y:S01]  /*e370*/  FFMA.FTZ R56, R56, UR5, -R125 ;  /* 0x0000000538387c23 */ /* 0x000fe2000801087d */
[----:B------:R-:W-:Y:S01]  /*e380*/  LOP3.LUT R20, R230, UR17, R23, 0x96, !PT ;  /* 0x00000011e6147c12 */ /* 0x000fe2000f8e9617 */
[----:B------:R-:W-:Y:S01]  /*e390*/  FFMA.FTZ R58, R58, UR5, -R125 ;  /* 0x000000053a3a7c23 */ /* 0x000fe2000801087d */
[----:B------:R-:W-:Y:S01]  /*e3a0*/  LOP3.LUT R10, R21, R10, RZ, 0xc0, !PT ;  /* 0x0000000a150a7212 */ /* 0x000fe200078ec0ff */
[----:B------:R-:W-:Y:S01]  /*e3b0*/  FFMA.FTZ R57, R57, UR5, -R119 ;  /* 0x0000000539397c23 */ /* 0x000fe20008010877 */
[----:B------:R-:W-:Y:S01]  /*e3c0*/  LOP3.LUT R21, R22, UR16, R217, 0x96, !PT ;  /* 0x0000001016157c12 */ /* 0x000fe2000f8e96d9 */
[----:B------:R-:W-:Y:S01]  /*e3d0*/  IMAD.WIDE.U32 R186, R20, -0x326172a9, RZ ;  /* 0xcd9e8d5714ba7825 */ /* 0x000fe200078e00ff */
[----:B------:R-:W-:Y:S01]  /*e3e0*/  LOP3.LUT R244, R244, UR7, R219, 0x96, !PT ;  /* 0x00000007f4f47c12 */ /* 0x000fe2000f8e96db */
[----:B------:R-:W-:Y:S02]  /*e3f0*/  MUFU.EX2 R163, R163 ;  /* 0x000000a300a37308 */ /* 0x000fe40000000800 */
[----:B------:R-:W-:Y:S01]  /*e400*/  FFMA.FTZ R48, R48, UR5, -R119 ;  /* 0x0000000530307c23 */ /* 0x000fe20008010877 */
[----:B------:R-:W-:-:S04]  /*e410*/  IMAD.WIDE.U32 R20, R21, -0x326172a9, RZ ;  /* 0xcd9e8d5715147825 */ /* 0x000fc800078e00ff */
[--C-:B------:R-:W-:Y:S01]  /*e420*/  FFMA.FTZ R91, R91, UR5, -R135.reuse ;  /* 0x000000055b5b7c23 */ /* 0x100fe20008010887 */
[----:B------:R-:W-:Y:S01]  /*e430*/  FFMA.FTZ R68, R68, UR5, -R135 ;  /* 0x0000000544447c23 */ /* 0x000fe20008010887 */
[--C-:B------:R-:W-:Y:S01]  /*e440*/  FFMA.FTZ R90, R90, UR5, -R127.reuse ;  /* 0x000000055a5a7c23 */ /* 0x100fe2000801087f */
[----:B------:R-:W-:Y:S01]  /*e450*/  FFMA.FTZ R59, R59, UR5, -R127 ;  /* 0x000000053b3b7c23 */ /* 0x000fe2000801087f */
[----:B--2---:R-:W-:Y:S01]  /*e460*/  F2FP.BF16.F32.PACK_AB R102, R153, R155 ;  /* 0x0000009b9966723e */ /* 0x004fe200000010ff */
[----:B------:R-:W-:Y:S01]  /*e470*/  MUFU.EX2 R158, R173 ;  /* 0x000000ad009e7308 */ /* 0x000fe20000000800 */
[----:B------:R-:W-:Y:S01]  /*e480*/  LOP3.LUT R186, R186, UR14, R21, 0x96, !PT ;  /* 0x0000000ebaba7c12 */ /* 0x000fe2000f8e9615 */
[--C-:B------:R-:W-:Y:S01]  /*e490*/  FFMA.FTZ R89, R89, UR5, -R135.reuse ;  /* 0x0000000559597c23 */ /* 0x100fe20008010887 */
[----:B------:R-:W-:Y:S01]  /*e4a0*/  LOP3.LUT R9, R102, R9, RZ, 0xc0, !PT ;  /* 0x0000000966097212 */ /* 0x000fe200078ec0ff */
[----:B------:R-:W-:Y:S01]  /*e4b0*/  FFMA.FTZ R65, R65, UR5, -R135 ;  /* 0x0000000541417c23 */ /* 0x000fe20008010887 */
[--C-:B------:R-:W-:Y:S01]  /*e4c0*/  FFMA.FTZ R66, R66, UR5, -R127.reuse ;  /* 0x0000000542427c23 */ /* 0x100fe2000801087f */
[----:B------:R-:W-:Y:S01]  /*e4d0*/  FFMA.FTZ R63, R63, UR5, -R127 ;  /* 0x000000053f3f7c23 */ /* 0x000fe2000801087f */
[--C-:B------:R-:W-:Y:S01]  /*e4e0*/  FFMA.FTZ R40, R40, UR5, -R125.reuse ;  /* 0x0000000528287c23 */ /* 0x100fe2000801087d */
[----:B------:R2:W4:Y:S01]  /*e4f0*/  MUFU.EX2 R102, R160 ;  /* 0x000000a000667308 */ /* 0x0005220000000800 */
[--C-:B------:R-:W-:Y:S01]  /*e500*/  FFMA.FTZ R0, R0, UR5, -R125.reuse ;  /* 0x0000000500007c23 */ /* 0x100fe2000801087d */
[C---:B---3--:R-:W-:Y:S01]  /*e510*/  HMMA.16816.F32.BF16 R204, R8.reuse, R16, R204 ;  /* 0x0000001008cc723c */ /* 0x048fe200000418cc */
[--C-:B------:R-:W-:Y:S01]  /*e520*/  FFMA.FTZ R44, R44, UR5, -R125.reuse ;  /* 0x000000052c2c7c23 */ /* 0x100fe2000801087d */
[----:B------:R-:W-:Y:S01]  /*e530*/  FFMA.FTZ R46, R46, UR5, -R125 ;  /* 0x000000052e2e7c23 */ /* 0x000fe2000801087d */
[--C-:B------:R-:W-:Y:S01]  /*e540*/  FFMA.FTZ R45, R45, UR5, -R119.reuse ;  /* 0x000000052d2d7c23 */ /* 0x100fe20008010877 */
[--C-:B------:R-:W-:Y:S01]  /*e550*/  FFMA.FTZ R51, R51, UR5, -R119.reuse ;  /* 0x0000000533337c23 */ /* 0x100fe20008010877 */
[--C-:B------:R-:W-:Y:S01]  /*e560*/  FFMA.FTZ R41, R41, UR5, -R119.reuse ;  /* 0x0000000529297c23 */ /* 0x100fe20008010877 */
[----:B------:R-:W-:Y:S01]  /*e570*/  MUFU.EX2 R101, R101 ;  /* 0x0000006500657308 */ /* 0x000fe20000000800 */
[----:B------:R-:W-:Y:S01]  /*e580*/  FFMA.FTZ R32, R32, UR5, -R119 ;  /* 0x0000000520207c23 */ /* 0x000fe20008010877 */
[C---:B------:R-:W-:Y:S01]  /*e590*/  HMMA.16816.F32.BF16 R200, R8.reuse, R18, R200 ;  /* 0x0000001208c8723c */ /* 0x040fe200000418c8 */
[--C-:B------:R-:W-:Y:S01]  /*e5a0*/  FFMA.FTZ R69, R69, UR5, -R135.reuse ;  /* 0x0000000545457c23 */ /* 0x100fe20008010887 */
[--C-:B------:R-:W-:Y:S01]  /*e5b0*/  FFMA.FTZ R49, R49, UR5, -R135.reuse ;  /* 0x0000000531317c23 */ /* 0x100fe20008010887 */
[--C-:B------:R-:W-:Y:S01]  /*e5c0*/  FFMA.FTZ R71, R71, UR5, -R135.reuse ;  /* 0x0000000547477c23 */ /* 0x100fe20008010887 */
[----:B------:R-:W-:Y:S01]  /*e5d0*/  FFMA.FTZ R42, R42, UR5, -R135 ;  /* 0x000000052a2a7c23 */ /* 0x000fe20008010887 */
[--C-:B------:R-:W-:Y:S01]  /*e5e0*/  FFMA.FTZ R50, R50, UR5, -R127.reuse ;  /* 0x0000000532327c23 */ /* 0x100fe2000801087f */
[----:B------:R-:W-:Y:S01]  /*e5f0*/  MUFU.EX2 R99, R99 ;  /* 0x0000006300637308 */ /* 0x000fe20000000800 */
[----:B--2---:R-:W-:Y:S01]  /*e600*/  IMAD.WIDE.U32 R160, R229, -0x2daee0ad, RZ ;  /* 0xd2511f53e5a07825 */ /* 0x004fe200078e00ff */
[C---:B-1----:R-:W-:Y:S03]  /*e610*/  HMMA.16816.F32.BF16 R196, R8.reuse, R24, R196 ;  /* 0x0000001808c4723c */ /* 0x042fe600000418c4 */
[--C-:B------:R-:W-:Y:S01]  /*e620*/  FFMA.FTZ R47, R47, UR5, -R127.reuse ;  /* 0x000000052f2f7c23 */ /* 0x100fe2000801087f */
[--C-:B------:R-:W-:Y:S01]  /*e630*/  FFMA.FTZ R70, R70, UR5, -R127.reuse ;  /* 0x0000000546467c23 */ /* 0x100fe2000801087f */
[----:B------:R-:W-:Y:S01]  /*e640*/  FFMA.FTZ R43, R43, UR5, -R127 ;  /* 0x000000052b2b7c23 */ /* 0x000fe2000801087f */
[----:B------:R-:W-:Y:S01]  /*e650*/  LOP3.LUT R23, R232, UR17, R161, 0x96, !PT ;  /* 0x00000011e8177c12 */ /* 0x000fe2000f8e96a1 */
[----:B------:R-:W-:Y:S01]  /*e660*/  FFMA.FTZ R31, R31, UR5, -R127 ;  /* 0x000000051f1f7c23 */ /* 0x000fe2000801087f */
[----:B------:R-:W-:Y:S01]  /*e670*/  LOP3.LUT R22, R160, UR16, R181, 0x96, !PT ;  /* 0x00000010a0167c12 */ /* 0x000fe2000f8e96b5 */
[----:B------:R-:W-:Y:S01]  /*e680*/  FFMA.FTZ R160, R168, UR5, -R135 ;  /* 0x00000005a8a07c23 */ /* 0x000fe20008010887 */
[----:B------:R-:W-:Y:S01]  /*e690*/  LOP3.LUT R161, R188, UR4, R187, 0x96, !PT ;  /* 0x00000004bca17c12 */ /* 0x000fe2000f8e96bb */
[----:B------:R-:W-:Y:S01]  /*e6a0*/  HMMA.16816.F32.BF16 R192, R8, R26, R192 ;  /* 0x0000001a08c0723c */ /* 0x000fe200000418c0 */
[----:B------:R-:W-:Y:S01]  /*e6b0*/  IMAD.MOV.U32 R11, RZ, RZ, R218 ;  /* 0x000000ffff0b7224 */ /* 0x000fe200078e00da */
[C---:B------:R-:W-:Y:S01]  /*e6c0*/  PRMT R10, R218.reuse, 0x7771, RZ ;  /* 0x00007771da0a7816 */ /* 0x040fe200000000ff */
[----:B------:R-:W-:Y:S01]  /*e6d0*/  IMAD.WIDE.U32 R238, R23, -0x326172a9, RZ ;  /* 0xcd9e8d5717ee7825 */ /* 0x000fe200078e00ff */
[----:B------:R-:W-:-:S03]  /*e6e0*/  PRMT R9, R218, 0x7773, RZ ;  /* 0x00007773da097816 */ /* 0x000fc600000000ff */
[----:B------:R-:W-:Y:S01]  /*e6f0*/  FFMA.FTZ R168, R108, UR5, -R127 ;  /* 0x000000056ca87c23 */ /* 0x000fe2000801087f */
[----:B------:R-:W-:Y:S01]  /*e700*/  PRMT R8, R218, 0x7772, RZ ;  /* 0x00007772da087816 */ /* 0x000fe200000000ff */
[----:B------:R-:W-:-:S04]  /*e710*/  IMAD.WIDE.U32 R218, R22, -0x326172a9, RZ ;  /* 0xcd9e8d5716da7825 */ /* 0x000fc800078e00ff */
[----:B------:R-:W-:Y:S01]  /*e720*/  FFMA.FTZ R108, R100, UR5, -R127 ;  /* 0x00000005646c7c23 */ /* 0x000fe2000801087f */
[----:B------:R-:W-:Y:S01]  /*e730*/  LOP3.LUT R11, R11, 0xff, RZ, 0xc0, !PT ;  /* 0x000000ff0b0b7812 */ /* 0x000fe200078ec0ff */
[----:B------:R-:W-:Y:S01]  /*e740*/  MUFU.EX2 R97, R97 ;  /* 0x0000006100617308 */ /* 0x000fe20000000800 */
[----:B------:R-:W-:-:S04]  /*e750*/  IMAD.WIDE.U32 R22, R161, -0x2daee0ad, RZ ;  /* 0xd2511f53a1167825 */ /* 0x000fc800078e00ff */
[----:B------:R-:W-:Y:S01]  /*e760*/  FFMA.FTZ R161, R96, UR5, -R127 ;  /* 0x0000000560a17c23 */ /* 0x000fe2000801087f */
[----:B------:R-:W-:Y:S01]  /*e770*/  PRMT R8, R8, 0x5410, R9 ;  /* 0x0000541008087816 */ /* 0x000fe20000000009 */
[----:B------:R-:W-:Y:S01]  /*e780*/  FFMA.FTZ R131, R182, R144, R131 ;  /* 0x00000090b6837223 */ /* 0x000fe20000010083 */
[----:B------:R-:W-:Y:S01]  /*e790*/  LOP3.LUT R9, R244, 0xffff, RZ, 0xc0, !PT ;  /* 0x0000fffff4097812 */ /* 0x000fe200078ec0ff */
[----:B------:R-:W-:Y:S01]  /*e7a0*/  IMAD.WIDE.U32 R186, R186, -0x2daee0ad, RZ ;  /* 0xd2511f53baba7825 */ /* 0x000fe200078e00ff */
[----:B------:R-:W-:Y:S01]  /*e7b0*/  PRMT R10, R11, 0x5410, R10 ;  /* 0x000054100b0a7816 */ /* 0x000fe2000000000a */
[----:B------:R-:W-:Y:S01]  /*e7c0*/  MUFU.EX2 R108, R108 ;  /* 0x0000006c006c7308 */ /* 0x000fe20000000800 */
[----:B------:R-:W-:Y:S01]  /*e7d0*/  SHF.R.U32.HI R9, RZ, 0x8, R9 ;  /* 0x00000008ff097819 */ /* 0x000fe20000011609 */
[----:B------:R-:W-:Y:S01]  /*e7e0*/  FFMA.FTZ R4, R183, R148, R4 ;  /* 0x00000094b7047223 */ /* 0x000fe20000010004 */
[----:B------:R-:W-:Y:S01]  /*e7f0*/  LOP3.LUT R11, R244, 0xff, RZ, 0xc0, !PT ;  /* 0x000000fff40b7812 */ /* 0x000fe200078ec0ff */
[----:B------:R-:W-:Y:S01]  /*e800*/  FFMA.FTZ R123, R184, R141, R123 ;  /* 0x0000008db87b7223 */ /* 0x000fe2000001007b */
[----:B------:R-:W-:Y:S01]  /*e810*/  PRMT R96, R244, 0x7632, R96 ;  /* 0x00007632f4607816 */ /* 0x000fe20000000060 */
[----:B------:R-:W-:Y:S01]  /*e820*/  FFMA.FTZ R118, R185, R134, R118 ;  /* 0x00000086b9767223 */ /* 0x000fe20000010076 */
[----:B------:R-:W-:Y:S01]  /*e830*/  PRMT R9, R11, 0x5410, R9 ;  /* 0x000054100b097816 */ /* 0x000fe20000000009 */
[----:B------:R-:W1:Y:S01]  /*e840*/  MUFU.EX2 R161, R161 ;  /* 0x000000a100a17308 */ /* 0x000e620000000800 */
[----:B------:R-:W-:Y:S01]  /*e850*/  LOP3.LUT R21, R236, UR4, R239, 0x96, !PT ;  /* 0x00000004ec157c12 */ /* 0x000fe2000f8e96ef */
[----:B------:R-:W-:Y:S01]  /*e860*/  FADD.FTZ R131, R133, R131 ;  /* 0x0000008385837221 */ /* 0x000fe20000010000 */
[----:B------:R-:W-:Y:S01]  /*e870*/  LOP3.LUT R11, R8, 0xff00ff, RZ, 0xc0, !PT ;  /* 0x00ff00ff080b7812 */ /* 0x000fe200078ec0ff */
[----:B------:R-:W-:Y:S01]  /*e880*/  FADD.FTZ R143, R143, R4 ;  /* 0x000000048f8f7221 */ /* 0x000fe20000010000 */
[----:B------:R-:W-:Y:S01]  /*e890*/  SHF.R.U32.HI R244, RZ, 0x18, R244 ;  /* 0x00000018fff47819 */ /* 0x000fe200000116f4 */
[----:B------:R-:W-:Y:S01]  /*e8a0*/  FADD.FTZ R123, R122, R123 ;  /* 0x0000007b7a7b7221 */ /* 0x000fe20000010000 */
[----:B------:R-:W-:Y:S01]  /*e8b0*/  LOP3.LUT R96, R96, 0xff, RZ, 0xc0, !PT ;  /* 0x000000ff60607812 */ /* 0x000fe200078ec0ff */
[----:B------:R-:W2:Y:S01]  /*e8c0*/  MUFU.EX2 R168, R168 ;  /* 0x000000a800a87308 */ /* 0x000ea20000000800 */
[----:B------:R-:W-:Y:S01]  /*e8d0*/  LOP3.LUT R181, R238, UR14, R219, 0x96, !PT ;  /* 0x0000000eeeb57c12 */ /* 0x000fe2000f8e96db */
[----:B------:R-:W-:Y:S01]  /*e8e0*/  IMAD.WIDE.U32 R238, R21, -0x2daee0ad, RZ ;  /* 0xd2511f5315ee7825 */ /* 0x000fe200078e00ff */
[----:B------:R-:W-:-:S03]  /*e8f0*/  HSET2.LE.AND R11, R11, R6, PT ;  /* 0x000000060b0b7233 */ /* 0x000fc60003803000 */
[----:B------:R-:W-:Y:S01]  /*e900*/  FADD.FTZ R118, R117, R118 ;  /* 0x0000007675767221 */ /* 0x000fe20000010000 */
[--C-:B------:R-:W-:Y:S01]  /*e910*/  HSET2.LE.AND R10, R10, R6.reuse, PT ;  /* 0x000000060a0a7233 */ /* 0x100fe20003803000 */
[----:B------:R-:W-:Y:S01]  /*e920*/  FADD.FTZ R131, R130, R131 ;  /* 0x0000008382837221 */ /* 0x000fe20000010000 */
[----:B----4-:R-:W-:Y:S01]  /*e930*/  F2FP.BF16.F32.PACK_AB R100, R102, R156 ;  /* 0x0000009c6664723e */ /* 0x010fe200000010ff */
[----:B------:R-:W3:Y:S01]  /*e940*/  MUFU.EX2 R84, R84 ;  /* 0x0000005400547308 */ /* 0x000ee20000000800 */
[----:B-1----:R-:W-:Y:S01]  /*e950*/  F2FP.BF16.F32.PACK_AB R109, R161, R108 ;  /* 0x0000006ca16d723e */ /* 0x002fe200000010ff */
[----:B------:R-:W-:Y:S01]  /*e960*/  FADD.FTZ R143, R126, R143 ;  /* 0x0000008f7e8f7221 */ /* 0x000fe20000010000 */
[----:B------:R-:W-:Y:S01]  /*e970*/  PRMT R8, R96, 0x5410, R244 ;  /* 0x0000541060087816 */ /* 0x000fe200000000f4 */
[----:B------:R-:W-:Y:S01]  /*e980*/  FADD.FTZ R121, R121, R123 ;  /* 0x0000007b79797221 */ /* 0x000fe20000010000 */
[----:B------:R-:W-:Y:S01]  /*e990*/  LOP3.LUT R21, R180, UR15, R239, 0x96, !PT ;  /* 0x0000000fb4157c12 */ /* 0x000fe2000f8e96ef */
[----:B------:R-:W-:Y:S01]  /*e9a0*/  IMAD.WIDE.U32 R180, R181, -0x2daee0ad, RZ ;  /* 0xd2511f53b5b47825 */ /* 0x000fe200078e00ff */
[----:B------:R-:W-:Y:S01]  /*e9b0*/  LOP3.LUT R11, R109, R11, RZ, 0xc0, !PT ;  /* 0x0000000b6d0b7212 */ /* 0x000fe200078ec0ff */
[----:B------:R1:W-:Y:S01]  /*e9c0*/  MUFU.EX2 R96, R175 ;  /* 0x000000af00607308 */ /* 0x0003e20000000800 */
[----:B------:R-:W-:Y:S01]  /*e9d0*/  LOP3.LUT R10, R100, R10, RZ, 0xc0, !PT ;  /* 0x0000000a640a7212 */ /* 0x000fe200078ec0ff */
[----:B------:R-:W-:Y:S01]  /*e9e0*/  FADD.FTZ R116, R116, R118 ;  /* 0x0000007674747221 */ /* 0x000fe20000010000 */
[--C-:B------:R-:W-:Y:S01]  /*e9f0*/  HSET2.LE.AND R109, R9, R6.reuse, PT ;  /* 0x00000006096d7233 */ /* 0x100fe20003803000 */
[----:B------:R-:W-:Y:S01]  /*ea00*/  FADD.FTZ R129, R129, R131 ;  /* 0x0000008381817221 */ /* 0x000fe20000010000 */
[----:B------:R-:W-:Y:S01]  /*ea10*/  LOP3.LUT R216, R216, UR15, R23, 0x96, !PT ;  /* 0x0000000fd8d87c12 */ /* 0x000fe2000f8e9617 */
[----:B------:R-:W-:Y:S01]  /*ea20*/  FADD.FTZ R124, R124, R143 ;  /* 0x0000008f7c7c7221 */ /* 0x000fe20000010000 */
[----:B------:R-:W-:Y:S01]  /*ea30*/  HSET2.LE.AND R9, R8, R6, PT ;  /* 0x0000000608097233 */ /* 0x000fe20003803000 */
[----:B------:R2:W-:Y:S01]  /*ea40*/  MUFU.EX2 R100, R128 ;  /* 0x0000008000647308 */ /* 0x0005e20000000800 */
[----:B------:R-:W-:Y:S01]  /*ea50*/  LOP3.LUT R23, R22, UR10, R187, 0x96, !PT ;  /* 0x0000000a16177c12 */ /* 0x000fe2000f8e96bb */
[----:B------:R-:W-:Y:S01]  /*ea60*/  FADD.FTZ R121, R120, R121 ;  /* 0x0000007978797221 */ /* 0x000fe20000010000 */
[----:B------:R-:W-:Y:S01]  /*ea70*/  F2FP.BF16.F32.PACK_AB R8, R159, R147 ;  /* 0x000000939f08723e */ /* 0x000fe200000010ff */
[----:B------:R-:W-:Y:S01]  /*ea80*/  FADD.FTZ R116, R5, R116 ;  /* 0x0000007405747221 */ /* 0x000fe20000010000 */
[----:B------:R-:W-:Y:S01]  /*ea90*/  LOP3.LUT R22, R238, UR10, R181, 0x96, !PT ;  /* 0x0000000aee167c12 */ /* 0x000fe2000f8e96b5 */
[----:B------:R-:W-:Y:S01]  /*eaa0*/  IMAD.WIDE.U32 R238, R216, -0x326172a9, RZ ;  /* 0xcd9e8d57d8ee7825 */ /* 0x000fe200078e00ff */
[----:B------:R-:W-:-:S03]  /*eab0*/  LOP3.LUT R8, R8, R109, RZ, 0xc0, !PT ;  /* 0x0000006d08087212 */ /* 0x000fc600078ec0ff */
[----:B------:R-:W-:Y:S01]  /*eac0*/  FFMA.FTZ R109, R145, UR5, -R125 ;  /* 0x00000005916d7c23 */ /* 0x000fe2000801087d */
[----:B------:R-:W-:Y:S01]  /*ead0*/  MUFU.EX2 R86, R86 ;  /* 0x0000005600567308 */ /* 0x000fe20000000800 */
[----:B------:R-:W-:-:S04]  /*eae0*/  IMAD.WIDE.U32 R216, R23, -0x326172a9, RZ ;  /* 0xcd9e8d5717d87825 */ /* 0x000fc800078e00ff */
[--C-:B------:R-:W-:Y:S01]  /*eaf0*/  FFMA.FTZ R35, R35, UR5, -R119.reuse ;  /* 0x0000000523237c23 */ /* 0x100fe20008010877 */
[----:B------:R-:W-:Y:S01]  /*eb00*/  FFMA.FTZ R36, R36, UR5, -R119 ;  /* 0x0000000524247c23 */ /* 0x000fe20008010877 */
[----:B------:R-:W-:Y:S01]  /*eb10*/  FADD.FTZ R129, R147, R129 ;  /* 0x0000008193817221 */ /* 0x000fe20000010000 */
[----:B-1----:R-:W-:Y:S01]  /*eb20*/  IMAD.MOV.U32 R175, RZ, RZ, R216 ;  /* 0x000000ffffaf7224 */ /* 0x002fe200078e00d8 */
[----:B------:R-:W-:Y:S01]  /*eb30*/  PRMT R173, R216, 0x7772, RZ ;  /* 0x00007772d8ad7816 */ /* 0x000fe200000000ff */
[----:B------:R-:W-:Y:S01]  /*eb40*/  IMAD.WIDE.U32 R22, R22, -0x326172a9, RZ ;  /* 0xcd9e8d5716167825 */ /* 0x000fe200078e00ff */
[----:B--2---:R-:W-:Y:S01]  /*eb50*/  F2FP.BF16.F32.PACK_AB R128, R163, R168 ;  /* 0x000000a8a380723e */ /* 0x004fe200000010ff */
[----:B------:R-:W1:Y:S02]  /*eb60*/  MUFU.EX2 R109, R109 ;  /* 0x0000006d006d7308 */ /* 0x000e640000000800 */
[----:B------:R-:W-:Y:S01]  /*eb70*/  FADD.FTZ R124, R168, R124 ;  /* 0x0000007ca87c7221 */ /* 0x000fe20000010000 */
[----:B------:R-:W-:Y:S01]  /*eb80*/  FADD.FTZ R151, R151, R121 ;  /* 0x0000007997977221 */ /* 0x000fe20000010000 */
[----:B------:R-:W-:Y:S01]  /*eb90*/  LOP3.LUT R9, R128, R9, RZ, 0xc0, !PT ;  /* 0x0000000980097212 */ /* 0x000fe200078ec0ff */
[----:B------:R-:W-:Y:S01]  /*eba0*/  FADD.FTZ R155, R155, R116 ;  /* 0x000000749b9b7221 */ /* 0x000fe20000010000 */
[----:B------:R-:W-:Y:S01]  /*ebb0*/  LOP3.LUT R128, R20, UR13, R239, 0x96, !PT ;  /* 0x0000000d14807c12 */ /* 0x000fe2000f8e96ef */
[----:B------:R-:W-:Y:S01]  /*ebc0*/  FFMA.FTZ R29, R29, UR5, -R119 ;  /* 0x000000051d1d7c23 */ /* 0x000fe20008010877 */
[----:B------:R-:W-:Y:S01]  /*ebd0*/  LOP3.LUT R20, R238, UR12, R217, 0x96, !PT ;  /* 0x0000000cee147c12 */ /* 0x000fe2000f8e96d9 */
[----:B------:R-:W-:Y:S01]  /*ebe0*/  MUFU.EX2 R85, R85 ;  /* 0x0000005500557308 */ /* 0x000fe20000000800 */
[----:B------:R-:W-:Y:S01]  /*ebf0*/  PRMT R145, R22, 0x7772, RZ ;  /* 0x0000777216917816 */ /* 0x000fe200000000ff */
[C---:B------:R-:W-:Y:S01]  /*ec00*/  HMMA.16816.F32.BF16 R220, R8.reuse, R16, R220 ;  /* 0x0000001008dc723c */ /* 0x040fe200000418dc */
[----:B------:R-:W-:Y:S01]  /*ec10*/  PRMT R16, R216, 0x7771, RZ ;  /* 0x00007771d8107816 */ /* 0x000fe200000000ff */
[----:B------:R-:W-:Y:S01]  /*ec20*/  FFMA.FTZ R94, R94, UR5, -R119 ;  /* 0x000000055e5e7c23 */ /* 0x000fe20008010877 */
[----:B------:R-:W-:Y:S01]  /*ec30*/  PRMT R17, R216, 0x7773, RZ ;  /* 0x00007773d8117816 */ /* 0x000fe200000000ff */
[----:B------:R-:W-:Y:S01]  /*ec40*/  IMAD.WIDE.U32 R216, R21, -0x326172a9, RZ ;  /* 0xcd9e8d5715d87825 */ /* 0x000fe200078e00ff */
[----:B------:R-:W-:Y:S01]  /*ec50*/  LOP3.LUT R21, R175, 0xff, RZ, 0xc0, !PT ;  /* 0x000000ffaf157812 */ /* 0x000fe200078ec0ff */
[----:B------:R-:W-:Y:S01]  /*ec60*/  MUFU.EX2 R80, R80 ;  /* 0x0000005000507308 */ /* 0x000fe20000000800 */
[C---:B------:R-:W-:Y:S01]  /*ec70*/  LOP3.LUT R187, R20.reuse, 0xffff, RZ, 0xc0, !PT ;  /* 0x0000ffff14bb7812 */ /* 0x040fe200078ec0ff */
[C---:B------:R-:W-:Y:S01]  /*ec80*/  HMMA.16816.F32.BF16 R12, R8.reuse, R18, R12 ;  /* 0x00000012080c723c */ /* 0x040fe2000004180c */
[----:B------:R-:W-:Y:S01]  /*ec90*/  IMAD.MOV.U32 R18, RZ, RZ, R22 ;  /* 0x000000ffff127224 */ /* 0x000fe200078e0016 */
[----:B------:R-:W-:Y:S01]  /*eca0*/  PRMT R175, R20, 0x7632, R175 ;  /* 0x0000763214af7816 */ /* 0x000fe200000000af */
[--C-:B------:R-:W-:Y:S01]  /*ecb0*/  FFMA.FTZ R34, R34, UR5, -R127.reuse ;  /* 0x0000000522227c23 */ /* 0x100fe2000801087f */
[C---:B------:R-:W-:Y:S01]  /*ecc0*/  PRMT R19, R22.reuse, 0x7773, RZ ;  /* 0x0000777316137816 */ /* 0x040fe200000000ff */
[--C-:B------:R-:W-:Y:S01]  /*ecd0*/  FFMA.FTZ R95, R95, UR5, -R127.reuse ;  /* 0x000000055f5f7c23 */ /* 0x100fe2000801087f */
[----:B------:R-:W-:Y:S01]  /*ece0*/  PRMT R22, R22, 0x7771, RZ ;  /* 0x0000777116167816 */ /* 0x000fe200000000ff */
[----:B------:R-:W-:Y:S01]  /*ecf0*/  MUFU.EX2 R157, R157 ;  /* 0x0000009d009d7308 */ /* 0x000fe20000000800 */
[C---:B------:R-:W-:Y:S01]  /*ed00*/  HMMA.16816.F32.BF16 R212, R8.reuse, R24, R212 ;  /* 0x0000001808d4723c */ /* 0x040fe200000418d4 */
[----:B------:R-:W-:Y:S01]  /*ed10*/  LOP3.LUT R25, R20, 0xff, RZ, 0xc0, !PT ;  /* 0x000000ff14197812 */ /* 0x000fe200078ec0ff */
[--C-:B------:R-:W-:Y:S01]  /*ed20*/  FFMA.FTZ R107, R107, UR5, -R127.reuse ;  /* 0x000000056b6b7c23 */ /* 0x100fe2000801087f */
[----:B------:R-:W-:Y:S01]  /*ed30*/  LOP3.LUT R24, R18, 0xff, RZ, 0xc0, !PT ;  /* 0x000000ff12187812 */ /* 0x000fe200078ec0ff */
[----:B------:R-:W-:Y:S01]  /*ed40*/  FFMA.FTZ R106, R106, UR5, -R127 ;  /* 0x000000056a6a7c23 */ /* 0x000fe2000801087f */
[----:B------:R-:W-:Y:S01]  /*ed50*/  SHF.R.U32.HI R20, RZ, 0x18, R20 ;  /* 0x00000018ff147819 */ /* 0x000fe20000011614 */
[----:B------:R-:W-:Y:S01]  /*ed60*/  FADD.FTZ R159, R159, R129 ;  /* 0x000000819f9f7221 */ /* 0x000fe20000010000 */
[----:B------:R-:W-:Y:S01]  /*ed70*/  SHF.R.U32.HI R187, RZ, 0x8, R187 ;  /* 0x00000008ffbb7819 */ /* 0x000fe200000116bb */
[----:B------:R-:W-:Y:S01]  /*ed80*/  HMMA.16816.F32.BF16 R208, R8, R26, R208 ;  /* 0x0000001a08d0723c */ /* 0x000fe200000418d0 */
[----:B------:R-:W-:Y:S01]  /*ed90*/  LOP3.LUT R175, R175, 0xff, RZ, 0xc0, !PT ;  /* 0x000000ffafaf7812 */ /* 0x000fe200078ec0ff */
[----:B------:R-:W-:Y:S01]  /*eda0*/  LDSM.16.MT88.4 R8, [R142+0x800] ;  /* 0x000800008e08783b */ /* 0x000fe20000004200 */
[----:B------:R-:W-:Y:S01]  /*edb0*/  PRMT R21, R21, 0x5410, R16 ;  /* 0x0000541015157816 */ /* 0x000fe20000000010 */
        /* <DEDUP_REMOVED lines=8> */
[----:B------:R-:W2:Y:S01]  /*ee40*/  LDSM.16.MT88.4 R16, [R227+0x4800] ;  /* 0x00480000e310783b */ /* 0x000ea20000004200 */
[----:B------:R-:W-:Y:S01]  /*ee50*/  PRMT R20, R175, 0x5410, R20 ;  /* 0x00005410af147816 */ /* 0x000fe20000000014 */
        /* <DEDUP_REMOVED lines=8> */
[----:B------:R-:W4:Y:S01]  /*eee0*/  MUFU.EX2 R98, R98 ;  /* 0x0000006200627308 */ /* 0x000f220000000800 */
[----:B---3--:R-:W-:Y:S01]  /*eef0*/  F2FP.BF16.F32.PACK_AB R27, R84, R97 ;  /* 0x00000061541b723e */ /* 0x008fe200000010ff */
[----:B------:R-:W-:Y:S01]  /*ef00*/  FADD.FTZ R155, R152, R155 ;  /* 0x0000009b989b7221 */ /* 0x000fe20000010000 */
[----:B------:R-:W-:Y:S01]  /*ef10*/  LOP3.LUT R23, R216, UR12, R23, 0x96, !PT ;  /* 0x0000000cd8177c12 */ /* 0x000fe2000f8e9617 */
[----:B------:R-:W-:Y:S01]  /*ef20*/  FADD.FTZ R159, R102, R159 ;  /* 0x0000009f669f7221 */ /* 0x000fe20000010000 */
[----:B------:R-:W-:Y:S01]  /*ef30*/  LOP3.LUT R20, R20, R21, RZ, 0xc0, !PT ;  /* 0x0000001514147212 */ /* 0x000fe200078ec0ff */
[----:B------:R-:W-:Y:S01]  /*ef40*/  FADD.FTZ R163, R161, R163 ;  /* 0x000000a3a1a37221 */ /* 0x000fe20000010000 */
[----:B-1----:R-:W-:Y:S01]  /*ef50*/  F2FP.BF16.F32.PACK_AB R22, R109, R86 ;  /* 0x000000566d16723e */ /* 0x002fe200000010ff */
[----:B------:R-:W-:Y:S01]  /*ef60*/  MUFU.EX2 R110, R110 ;  /* 0x0000006e006e7308 */ /* 0x000fe20000000800 */
[----:B------:R-:W-:Y:S01]  /*ef70*/  LOP3.LUT R21, R27, R26, RZ, 0xc0, !PT ;  /* 0x0000001a1b157212 */ /* 0x000fe200078ec0ff */
[----:B------:R-:W-:Y:S01]  /*ef80*/  FADD.FTZ R151, R149, R151 ;  /* 0x0000009795977221 */ /* 0x000fe20000010000 */
[----:B------:R-:W-:Y:S01]  /*ef90*/  PRMT R27, R23, 0x7632, R27 ;  /* 0x00007632171b7816 */ /* 0x000fe2000000001b */
[----:B------:R-:W-:Y:S01]  /*efa0*/  FADD.FTZ R155, R154, R155 ;  /* 0x0000009b9a9b7221 */ /* 0x000fe20000010000 */
[----:B------:R-:W-:Y:S01]  /*efb0*/  LOP3.LUT R22, R22, R25, RZ, 0xc0, !PT ;  /* 0x0000001916167212 */ /* 0x000fe200078ec0ff */
[----:B------:R-:W-:Y:S01]  /*efc0*/  FFMA.FTZ R52, R52, UR5, -R135 ;  /* 0x0000000534347c23 */ /* 0x000fe20008010887 */
[----:B------:R-:W-:Y:S01]  /*efd0*/  LOP3.LUT R175, R173, 0xff00ff, RZ, 0xc0, !PT ;  /* 0x00ff00ffadaf7812 */ /* 0x000fe200078ec0ff */
[----:B------:R-:W1:Y:S01]  /*efe0*/  MUFU.EX2 R103, R103 ;  /* 0x0000006700677308 */ /* 0x000e620000000800 */
[----:B------:R-:W-:Y:S01]  /*eff0*/  SHF.R.U32.HI R25, RZ, 0x18, R23 ;  /* 0x00000018ff197819 */ /* 0x000fe20000011617 */
[--C-:B------:R-:W-:Y:S01]  /*f000*/  FFMA.FTZ R33, R33, UR5, -R135.reuse ;  /* 0x0000000521217c23 */ /* 0x100fe20008010887 */
[----:B------:R-:W-:Y:S01]  /*f010*/  LOP3.LUT R27, R27, 0xff, RZ, 0xc0, !PT ;  /* 0x000000ff1b1b7812 */ /* 0x000fe200078ec0ff */
[--C-:B------:R-:W-:Y:S01]  /*f020*/  FFMA.FTZ R55, R55, UR5, -R135.reuse ;  /* 0x0000000537377c23 */ /* 0x100fe20008010887 */
[----:B------:R-:W-:Y:S01]  /*f030*/  LOP3.LUT R26, R23, 0xffff, RZ, 0xc0, !PT ;  /* 0x0000ffff171a7812 */ /* 0x000fe200078ec0ff */
[----:B------:R-:W-:Y:S01]  /*f040*/  FFMA.FTZ R93, R93, UR5, -R135 ;  /* 0x000000055d5d7c23 */ /* 0x000fe20008010887 */
[----:B------:R-:W-:Y:S01]  /*f050*/  LOP3.LUT R173, R23, 0xff, RZ, 0xc0, !PT ;  /* 0x000000ff17ad7812 */ /* 0x000fe200078ec0ff */
[----:B------:R-:W3:Y:S01]  /*f060*/  MUFU.EX2 R104, R104 ;  /* 0x0000006800687308 */ /* 0x000ee20000000800 */
[----:B------:R-:W-:Y:S01]  /*f070*/  PRMT R25, R27, 0x5410, R25 ;  /* 0x000054101b197816 */ /* 0x000fe20000000019 */
[--C-:B------:R-:W-:Y:S01]  /*f080*/  FFMA.FTZ R53, R53, UR5, -R125.reuse ;  /* 0x0000000535357c23 */ /* 0x100fe2000801087d */
[--C-:B------:R-:W-:Y:S01]  /*f090*/  HSET2.LE.AND R23, R175, R6.reuse, PT ;  /* 0x00000006af177233 */ /* 0x100fe20003803000 */
[----:B------:R-:W-:Y:S01]  /*f0a0*/  FFMA.FTZ R37, R37, UR5, -R125 ;  /* 0x0000000525257c23 */ /* 0x000fe2000801087d */
[----:B------:R-:W-:Y:S01]  /*f0b0*/  SHF.R.U32.HI R26, RZ, 0x8, R26 ;  /* 0x00000008ff1a7819 */ /* 0x000fe2000001161a */
[----:B----4-:R-:W-:Y:S01]  /*f0c0*/  FADD.FTZ R159, R98, R159 ;  /* 0x0000009f629f7221 */ /* 0x010fe20000010000 */
[----:B------:R-:W-:Y:S01]  /*f0d0*/  LOP3.LUT R27, R145, 0xff00ff, RZ, 0xc0, !PT ;  /* 0x00ff00ff911b7812 */ /* 0x000fe200078ec0ff */
[----:B------:R-:W-:Y:S01]  /*f0e0*/  IMAD.U32 R145, RZ, RZ, UR8 ;  /* 0x00000008ff917e24 */ /* 0x000fe2000f8e00ff */
[----:B------:R-:W-:Y:S01]  /*f0f0*/  F2FP.BF16.F32.PACK_AB R175, R80, R85 ;  /* 0x0000005550af723e */ /* 0x000fe200000010ff */
[----:B------:R-:W4:Y:S01]  /*f100*/  MUFU.EX2 R76, R76 ;  /* 0x0000004c004c7308 */ /* 0x000f220000000800 */
[----:B------:R-:W-:Y:S01]  /*f110*/  PRMT R173, R173, 0x5410, R26 ;  /* 0x00005410adad7816 */ /* 0x000fe2000000001a */
[----:B-1----:R-:W-:Y:S01]  /*f120*/  FADD.FTZ R163, R103, R163 ;  /* 0x000000a367a37221 */ /* 0x002fe20000010000 */
[--C-:B------:R-:W-:Y:S01]  /*f130*/  HSET2.LE.AND R24, R24, R6.reuse, PT ;  /* 0x0000000618187233 */ /* 0x100fe20003803000 */
[----:B------:R-:W-:Y:S01]  /*f140*/  FADD.FTZ R151, R101, R151 ;  /* 0x0000009765977221 */ /* 0x000fe20000010000 */
[----:B------:R-:W-:Y:S01]  /*f150*/  LOP3.LUT R23, R175, R23, RZ, 0xc0, !PT ;  /* 0x00000017af177212 */ /* 0x000fe200078ec0ff */
[----:B------:R-:W-:Y:S01]  /*f160*/  FADD.FTZ R155, R97, R155 ;  /* 0x0000009b619b7221 */ /* 0x000fe20000010000 */
[--C-:B------:R-:W-:Y:S01]  /*f170*/  HSET2.LE.AND R27, R27, R6.reuse, PT ;  /* 0x000000061b1b7233 */ /* 0x100fe20003803000 */
[----:B------:R-:W1:Y:S01]  /*f180*/  MUFU.EX2 R78, R78 ;  /* 0x0000004e004e7308 */ /* 0x000e620000000800 */
[----:B------:R-:W-:Y:S01]  /*f190*/  F2FP.BF16.F32.PACK_AB R26, R158, R157 ;  /* 0x0000009d9e1a723e */ /* 0x000fe200000010ff */
[----:B------:R-:W-:Y:S01]  /*f1a0*/  FADD.FTZ R159, R110, R159 ;  /* 0x0000009f6e9f7221 */ /* 0x000fe20000010000 */
[----:B------:R-:W-:Y:S01]  /*f1b0*/  F2FP.BF16.F32.PACK_AB R175, R87, R88 ;  /* 0x0000005857af723e */ /* 0x000fe200000010ff */
[C---:B--2---:R-:W-:Y:S01]  /*f1c0*/  HMMA.16816.F32.BF16 R204, R20.reuse, R16, R204 ;  /* 0x0000001014cc723c */ /* 0x044fe200000418cc */
[----:B------:R-:W-:Y:S01]  /*f1d0*/  LOP3.LUT R26, R26, R24, RZ, 0xc0, !PT ;  /* 0x000000181a1a7212 */ /* 0x000fe200078ec0ff */
[----:B---3--:R-:W-:Y:S01]  /*f1e0*/  FADD.FTZ R163, R104, R163 ;  /* 0x000000a368a37221 */ /* 0x008fe20000010000 */
[----:B------:R-:W-:Y:S01]  /*f1f0*/  LOP3.LUT R27, R175, R27, RZ, 0xc0, !PT ;  /* 0x0000001baf1b7212 */ /* 0x000fe200078ec0ff */
[----:B------:R-:W-:Y:S01]  /*f200*/  MUFU.EX2 R64, R64 ;  /* 0x0000004000407308 */ /* 0x000fe20000000800 */
[--C-:B------:R-:W-:Y:S01]  /*f210*/  HSET2.LE.AND R24, R173, R6.reuse, PT ;  /* 0x00000006ad187233 */ /* 0x100fe20003803000 */
[----:B------:R-:W-:Y:S01]  /*f220*/  FADD.FTZ R151, R99, R151 ;  /* 0x0000009763977221 */ /* 0x000fe20000010000 */
[--C-:B------:R-:W-:Y:S01]  /*f230*/  HSET2.LE.AND R25, R25, R6.reuse, PT ;  /* 0x0000000619197233 */ /* 0x100fe20003803000 */
[C---:B------:R-:W-:Y:S01]  /*f240*/  HMMA.16816.F32.BF16 R200, R20.reuse, R18, R200 ;  /* 0x0000001214c8723c */ /* 0x040fe200000418c8 */
[----:B------:R-:W-:Y:S01]  /*f250*/  F2FP.BF16.F32.PACK_AB R175, R110, R98 ;  /* 0x000000626eaf723e */ /* 0x000fe200000010ff */
[----:B------:R-:W-:Y:S01]  /*f260*/  FADD.FTZ R155, R84, R155 ;  /* 0x0000009b549b7221 */ /* 0x000fe20000010000 */
[----:B------:R-:W-:Y:S01]  /*f270*/  F2FP.BF16.F32.PACK_AB R173, R104, R103 ;  /* 0x0000006768ad723e */ /* 0x000fe200000010ff */
[----:B------:R-:W-:Y:S01]  /*f280*/  MUFU.EX2 R72, R72 ;  /* 0x0000004800487308 */ /* 0x000fe20000000800 */
[----:B------:R-:W-:Y:S01]  /*f290*/  LOP3.LUT R181, R218, UR13, R217, 0x96, !PT ;  /* 0x0000000ddab57c12 */ /* 0x000fe2000f8e96d9 */
[----:B------:R-:W-:Y:S01]  /*f2a0*/  IMAD.WIDE.U32 R218, R128, -0x2daee0ad, RZ ;  /* 0xd2511f5380da7825 */ /* 0x000fe200078e00ff */
[----:B------:R-:W-:Y:S01]  /*f2b0*/  LOP3.LUT R24, R175, R24, RZ, 0xc0, !PT ;  /* 0x00000018af187212 */ /* 0x000fe200078ec0ff */
[C---:B------:R-:W-:Y:S01]  /*f2c0*/  HMMA.16816.F32.BF16 R196, R20.reuse, R8, R196 ;  /* 0x0000000814c4723c */ /* 0x040fe200000418c4 */
[----:B------:R-:W-:Y:S01]  /*f2d0*/  LOP3.LUT R25, R173, R25, RZ, 0xc0, !PT ;  /* 0x00000019ad197212 */ /* 0x000fe200078ec0ff */
[----:B------:R-:W-:Y:S01]  /*f2e0*/  FFMA.FTZ R128, R7, UR5, -R119 ;  /* 0x0000000507807c23 */ /* 0x000fe20008010877 */
[----:B------:R-:W-:Y:S01]  /*f2f0*/  LOP3.LUT R145, R145, UR21, R235, 0x96, !PT ;  /* 0x0000001591917c12 */ /* 0x000fe2000f8e96eb */
[----:B------:R-:W-:Y:S01]  /*f300*/  MUFU.EX2 R75, R75 ;  /* 0x0000004b004b7308 */ /* 0x000fe20000000800 */
[----:B------:R-:W-:Y:S01]  /*f310*/  FADD.FTZ R159, R157, R159 ;  /* 0x0000009f9d9f7221 */ /* 0x000fe20000010000 */
[----:B------:R-:W-:Y:S01]  /*f320*/  FADD.FTZ R163, R88, R163 ;  /* 0x000000a358a37221 */ /* 0x000fe20000010000 */
[----:B------:R-:W-:Y:S01]  /*f330*/  FADD.FTZ R151, R86, R151 ;  /* 0x0000009756977221 */ /* 0x000fe20000010000 */
[----:B------:R-:W-:Y:S01]  /*f340*/  HMMA.16816.F32.BF16 R192, R20, R10, R192 ;  /* 0x0000000a14c0723c */ /* 0x000fe200000418c0 */
[----:B------:R-:W-:Y:S01]  /*f350*/  LOP3.LUT R20, R186, UR7, R219, 0x96, !PT ;  /* 0x00000007ba147c12 */ /* 0x000fe2000f8e96db */
[----:B------:R-:W-:Y:S01]  /*f360*/  IMAD.WIDE.U32 R216, R145, -0x326172a9, RZ ;  /* 0xcd9e8d5791d87825 */ /* 0x000fe200078e00ff */
[C---:B------:R-:W-:Y:S01]  /*f370*/  PRMT R22, R218.reuse, 0x7771, RZ ;  /* 0x00007771da167816 */ /* 0x040fe200000000ff */
[----:B------:R-:W-:Y:S01]  /*f380*/  MUFU.EX2 R128, R128 ;  /* 0x0000008000807308 */ /* 0x000fe20000000800 */
[----:B------:R-:W-:Y:S01]  /*f390*/  PRMT R23, R218, 0x7772, RZ ;  /* 0x00007772da177816 */ /* 0x000fe200000000ff */
[----:B------:R-:W-:Y:S01]  /*f3a0*/  FADD.FTZ R155, R85, R155 ;  /* 0x0000009b559b7221 */ /* 0x000fe20000010000 */
[----:B------:R-:W-:Y:S01]  /*f3b0*/  LOP3.LUT R175, R166, UR11, R217, 0x96, !PT ;  /* 0x0000000ba6af7c12 */ /* 0x000fe2000f8e96d9 */
[C---:B------:R-:W-:Y:S01]  /*f3c0*/  HMMA.16816.F32.BF16 R220, R24.reuse, R16, R220 ;  /* 0x0000001018dc723c */ /* 0x040fe200000418dc */
[----:B------:R-:W-:Y:S01]  /*f3d0*/  IMAD.MOV.U32 R17, RZ, RZ, R218 ;  /* 0x000000ffff117224 */ /* 0x000fe200078e00da */
[----:B------:R-:W-:Y:S01]  /*f3e0*/  PRMT R16, R218, 0x7773, RZ ;  /* 0x00007773da107816 */ /* 0x000fe200000000ff */
[----:B------:R-:W-:Y:S01]  /*f3f0*/  IMAD.WIDE.U32 R218, R176, -0x2daee0ad, RZ ;  /* 0xd2511f53b0da7825 */ /* 0x000fe200078e00ff */
[----:B------:R-:W-:Y:S01]  /*f400*/  LOP3.LUT R176, R20, 0xffff, RZ, 0xc0, !PT ;  /* 0x0000ffff14b07812 */ /* 0x000fe200078ec0ff */
[----:B------:R-:W2:Y:S01]  /*f410*/  MUFU.EX2 R77, R77 ;  /* 0x0000004d004d7308 */ /* 0x000ea20000000800 */
[----:B------:R-:W-:Y:S01]  /*f420*/  LOP3.LUT R187, R216, UR9, R237, 0x96, !PT ;  /* 0x00000009d8bb7c12 */ /* 0x000fe2000f8e96ed */
[----:B------:R-:W-:Y:S01]  /*f430*/  FADD.FTZ R159, R158, R159 ;  /* 0x0000009f9e9f7221 */ /* 0x000fe20000010000 */
[----:B------:R-:W-:Y:S01]  /*f440*/  LOP3.LUT R173, R164, UR11, R217, 0x96, !PT ;  /* 0x0000000ba4ad7c12 */ /* 0x000fe2000f8e96d9 */
[C---:B------:R-:W-:Y:S01]  /*f450*/  HMMA.16816.F32.BF16 R212, R24.reuse, R8, R212 ;  /* 0x0000000818d4723c */ /* 0x040fe200000418d4 */
[----:B------:R-:W-:Y:S01]  /*f460*/  LOP3.LUT R145, R216, UR9, R189, 0x96, !PT ;  /* 0x00000009d8917c12 */ /* 0x000fe2000f8e96bd */
[----:B------:R-:W-:Y:S01]  /*f470*/  IMAD.WIDE.U32 R216, R181, -0x2daee0ad, RZ ;  /* 0xd2511f53b5d87825 */ /* 0x000fe200078e00ff */
[----:B------:R-:W-:Y:S01]  /*f480*/  LOP3.LUT R8, R20, 0xff, RZ, 0xc0, !PT ;  /* 0x000000ff14087812 */ /* 0x000fe200078ec0ff */
[----:B------:R-:W-:Y:S01]  /*f490*/  MUFU.EX2 R73, R73 ;  /* 0x0000004900497308 */ /* 0x000fe20000000800 */
[----:B------:R-:W-:Y:S01]  /*f4a0*/  SHF.R.U32.HI R176, RZ, 0x8, R176 ;  /* 0x00000008ffb07819 */ /* 0x000fe200000116b0 */
[----:B------:R-:W-:Y:S01]  /*f4b0*/  IMAD.MOV.U32 R21, RZ, RZ, R216 ;  /* 0x000000ffff157224 */ /* 0x000fe200078e00d8 */
[----:B------:R-:W-:Y:S01]  /*f4c0*/  LOP3.LUT R17, R17, 0xff, RZ, 0xc0, !PT ;  /* 0x000000ff11117812 */ /* 0x000fe200078ec0ff */
[C---:B------:R-:W-:Y:S01]  /*f4d0*/  HMMA.16816.F32.BF16 R12, R24.reuse, R18, R12 ;  /* 0x00000012180c723c */ /* 0x040fe2000004180c */
[----:B------:R-:W-:Y:S01]  /*f4e0*/  PRMT R176, R8, 0x5410, R176 ;  /* 0x0000541008b07816 */ /* 0x000fe200000000b0 */
[----:B------:R-:W-:Y:S01]  /*f4f0*/  IMAD.WIDE.U32 R242, R173, -0x2daee0ad, RZ ;  /* 0xd2511f53adf27825 */ /* 0x000fe200078e00ff */
[----:B------:R-:W-:Y:S01]  /*f500*/  PRMT R18, R216, 0x7773, RZ ;  /* 0x00007773d8127816 */ /* 0x000fe200000000ff */
[----:B------:R-:W-:Y:S01]  /*f510*/  MUFU.EX2 R83, R83 ;  /* 0x0000005300537308 */ /* 0x000fe20000000800 */
[----:B------:R-:W-:Y:S01]  /*f520*/  PRMT R8, R20, 0x7632, R8 ;  /* 0x0000763214087816 */ /* 0x000fe20000000008 */
[----:B------:R-:W-:Y:S01]  /*f530*/  FADD.FTZ R163, R87, R163 ;  /* 0x000000a357a37221 */ /* 0x000fe20000010000 */
[----:B------:R-:W-:Y:S01]  /*f540*/  PRMT R189, R216, 0x7772, RZ ;  /* 0x00007772d8bd7816 */ /* 0x000fe200000000ff */
[----:B------:R-:W-:Y:S01]  /*f550*/  HMMA.16816.F32.BF16 R208, R24, R10, R208 ;  /* 0x0000000a18d0723c */ /* 0x000fe200000418d0 */
[----:B------:R-:W-:Y:S01]  /*f560*/  PRMT R23, R23, 0x5410, R16 ;  /* 0x0000541017177816 */ /* 0x000fe20000000010 */
[----:B------:R-:W-:Y:S01]  /*f570*/  FADD.FTZ R151, R109, R151 ;  /* 0x000000976d977221 */ /* 0x000fe20000010000 */
[----:B------:R-:W-:Y:S01]  /*f580*/  PRMT R189, R189, 0x5410, R18 ;  /* 0x00005410bdbd7816 */ /* 0x000fe20000000012 */
[----:B------:R-:W3:Y:S01]  /*f590*/  MUFU.EX2 R160, R160 ;  /* 0x000000a000a07308 */ /* 0x000ee20000000800 */
[----:B------:R-:W-:Y:S01]  /*f5a0*/  PRMT R22, R17, 0x5410, R22 ;  /* 0x0000541011167816 */ /* 0x000fe20000000016 */
[----:B------:R-:W-:Y:S01]  /*f5b0*/  FADD.FTZ R155, R80, R155 ;  /* 0x0000009b509b7221 */ /* 0x000fe20000010000 */
[----:B------:R-:W-:Y:S01]  /*f5c0*/  LOP3.LUT R26, R8, 0xff, RZ, 0xc0, !PT ;  /* 0x000000ff081a7812 */ /* 0x000fe200078ec0ff */
[----:B------:R-:W5:Y:S01]  /*f5d0*/  LDSM.16.MT88.4 R16, [R227+0x4c00] ;  /* 0x004c0000e310783b */ /* 0x000f620000004200 */
[----:B------:R-:W-:Y:S01]  /*f5e0*/  SHF.R.U32.HI R25, RZ, 0x18, R20 ;  /* 0x00000018ff197819 */ /* 0x000fe20000011614 */
[----:B----4-:R-:W-:Y:S01]  /*f5f0*/  FADD.FTZ R151, R76, R151 ;  /* 0x000000974c977221 */ /* 0x010fe20000010000 */
[--C-:B------:R-:W-:Y:S01]  /*f600*/  HSET2.LE.AND R20, R176, R6.reuse, PT ;  /* 0x00000006b0147233 */ /* 0x100fe20003803000 */
[----:B------:R-:W4:Y:S01]  /*f610*/  LDSM.16.MT88.4 R8, [R142+0xc00] ;  /* 0x000c00008e08783b */ /* 0x000f220000004200 */
[----:B-1----:R-:W-:Y:S01]  /*f620*/  F2FP.BF16.F32.PACK_AB R24, R78, R76 ;  /* 0x0000004c4e18723e */ /* 0x002fe200000010ff */
[----:B------:R-:W1:Y:S01]  /*f630*/  MUFU.EX2 R82, R82 ;  /* 0x0000005200527308 */ /* 0x000e620000000800 */
[----:B------:R-:W-:Y:S01]  /*f640*/  PRMT R25, R26, 0x5410, R25 ;  /* 0x000054101a197816 */ /* 0x000fe20000000019 */
[----:B--2---:R-:W-:Y:S01]  /*f650*/  FADD.FTZ R155, R77, R155 ;  /* 0x0000009b4d9b7221 */ /* 0x004fe20000010000 */
[----:B------:R-:W-:Y:S01]  /*f660*/  LOP3.LUT R23, R23, 0xff00ff, RZ, 0xc0, !PT ;  /* 0x00ff00ff17177812 */ /* 0x000fe200078ec0ff */
[----:B------:R-:W-:Y:S01]  /*f670*/  FFMA.FTZ R114, R114, UR5, -R125 ;  /* 0x0000000572727c23 */ /* 0x000fe2000801087d */
[----:B------:R-:W-:Y:S01]  /*f680*/  LOP3.LUT R20, R24, R20, RZ, 0xc0, !PT ;  /* 0x0000001418147212 */ /* 0x000fe200078ec0ff */
[----:B------:R-:W-:Y:S01]  /*f690*/  FADD.FTZ R151, R78, R151 ;  /* 0x000000974e977221 */ /* 0x000fe20000010000 */
[----:B------:R-:W-:Y:S01]  /*f6a0*/  LOP3.LUT R24, R21, 0xff, RZ, 0xc0, !PT ;  /* 0x000000ff15187812 */ /* 0x000fe200078ec0ff */
[----:B------:R-:W-:Y:S01]  /*f6b0*/  MUFU.EX2 R74, R74 ;  /* 0x0000004a004a7308 */ /* 0x000fe20000000800 */
[--C-:B------:R-:W-:Y:S01]  /*f6c0*/  HSET2.LE.AND R23, R23, R6.reuse, PT ;  /* 0x0000000617177233 */ /* 0x100fe20003803000 */
[----:B---3--:R-:W-:Y:S01]  /*f6d0*/  FADD.FTZ R159, R160, R159 ;  /* 0x0000009fa09f7221 */ /* 0x008fe20000010000 */
[--C-:B------:R-:W-:Y:S01]  /*f6e0*/  HSET2.LE.AND R21, R25, R6.reuse, PT ;  /* 0x0000000619157233 */ /* 0x100fe20003803000 */
[----:B------:R-:W-:Y:S01]  /*f6f0*/  FADD.FTZ R155, R73, R155 ;  /* 0x0000009b499b7221 */ /* 0x000fe20000010000 */
[----:B------:R-:W-:Y:S01]  /*f700*/  HSET2.LE.AND R22, R22, R6, PT ;  /* 0x0000000616167233 */ /* 0x000fe20003803000 */
[----:B------:R-:W-:Y:S01]  /*f710*/  FADD.FTZ R159, R96, R159 ;  /* 0x0000009f609f7221 */ /* 0x000fe20000010000 */
[----:B------:R-:W-:Y:S01]  /*f720*/  F2FP.BF16.F32.PACK_AB R25, R64, R128 ;  /* 0x000000804019723e */ /* 0x000fe200000010ff */
[----:B------:R-:W-:Y:S01]  /*f730*/  MUFU.EX2 R81, R81 ;  /* 0x0000005100517308 */ /* 0x000fe20000000800 */
[----:B------:R-:W-:Y:S01]  /*f740*/  LOP3.LUT R186, R180, UR7, R217, 0x96, !PT ;  /* 0x00000007b4ba7c12 */ /* 0x000fe2000f8e96d9 */
[----:B------:R-:W-:Y:S01]  /*f750*/  IMAD.WIDE.U32 R180, R174, -0x2daee0ad, RZ ;  /* 0xd2511f53aeb47825 */ /* 0x000fe200078e00ff */
[----:B------:R-:W-:-:S03]  /*f760*/  F2FP.BF16.F32.PACK_AB R26, R75, R72 ;  /* 0x000000484b1a723e */ /* 0x000fc600000010ff */
[----:B-1----:R-:W-:Y:S01]  /*f770*/  FADD.FTZ R163, R82, R163 ;  /* 0x000000a352a37221 */ /* 0x002fe20000010000 */
[----:B------:R-:W-:Y:S01]  /*f780*/  PRMT R216, R216, 0x7771, RZ ;  /* 0x00007771d8d87816 */ /* 0x000fe200000000ff */
[----:B------:R-:W-:Y:S01]  /*f790*/  FADD.FTZ R159, R100, R159 ;  /* 0x0000009f649f7221 */ /* 0x000fe20000010000 */
[----:B------:R-:W-:Y:S01]  /*f7a0*/  LOP3.LUT R23, R25, R23, RZ, 0xc0, !PT ;  /* 0x0000001719177212 */ /* 0x000fe200078ec0ff */
[----:B------:R-:W1:Y:S01]  /*f7b0*/  MUFU.EX2 R79, R79 ;  /* 0x0000004f004f7308 */ /* 0x000e620000000800 */
[----:B------:R-:W-:Y:S01]  /*f7c0*/  LOP3.LUT R22, R26, R22, RZ, 0xc0, !PT ;  /* 0x000000161a167212 */ /* 0x000fe200078ec0ff */
[----:B------:R-:W-:Y:S01]  /*f7d0*/  FADD.FTZ R151, R72, R151 ;  /* 0x0000009748977221 */ /* 0x000fe20000010000 */
[----:B------:R-:W-:Y:S01]  /*f7e0*/  LOP3.LUT R25, R186, 0xffff, RZ, 0xc0, !PT ;  /* 0x0000ffffba197812 */ /* 0x000fe200078ec0ff */
[----:B------:R-:W-:Y:S01]  /*f7f0*/  FADD.FTZ R155, R128, R155 ;  /* 0x0000009b809b7221 */ /* 0x000fe20000010000 */
[----:B------:R-:W-:Y:S01]  /*f800*/  PRMT R26, R186, 0x7632, R26 ;  /* 0x00007632ba1a7816 */ /* 0x000fe2000000001a */
[----:B------:R-:W-:Y:S01]  /*f810*/  FADD.FTZ R159, R83, R159 ;  /* 0x0000009f539f7221 */ /* 0x000fe20000010000 */
[----:B------:R-:W-:Y:S01]  /*f820*/  PRMT R216, R24, 0x5410, R216 ;  /* 0x0000541018d87816 */ /* 0x000fe200000000d8 */
[----:B------:R-:W2:Y:S01]  /*f830*/  MUFU.EX2 R60, R60 ;  /* 0x0000003c003c7308 */ /* 0x000ea20000000800 */
[----:B------:R-:W-:Y:S01]  /*f840*/  F2FP.BF16.F32.PACK_AB R27, R73, R77 ;  /* 0x0000004d491b723e */ /* 0x000fe200000010ff */
[----:B------:R-:W-:Y:S01]  /*f850*/  FADD.FTZ R151, R75, R151 ;  /* 0x000000974b977221 */ /* 0x000fe20000010000 */
[----:B------:R-:W-:Y:S01]  /*f860*/  LOP3.LUT R24, R186, 0xff, RZ, 0xc0, !PT ;  /* 0x000000ffba187812 */ /* 0x000fe200078ec0ff */
[----:B------:R-:W-:Y:S01]  /*f870*/  FADD.FTZ R155, R64, R155 ;  /* 0x0000009b409b7221 */ /* 0x000fe20000010000 */
[----:B------:R-:W-:Y:S01]  /*f880*/  SHF.R.U32.HI R25, RZ, 0x8, R25 ;  /* 0x00000008ff197819 */ /* 0x000fe20000011619 */
[----:B------:R-:W-:Y:S01]  /*f890*/  FFMA.FTZ R38, R38, UR5, -R125 ;  /* 0x0000000526267c23 */ /* 0x000fe2000801087d */
[----:B------:R-:W-:Y:S01]  /*f8a0*/  SHF.R.U32.HI R186, RZ, 0x18, R186 ;  /* 0x00000018ffba7819 */ /* 0x000fe200000116ba */
[----:B------:R-:W3:Y:S01]  /*f8b0*/  MUFU.EX2 R62, R62 ;  /* 0x0000003e003e7308 */ /* 0x000ee20000000800 */
[----:B------:R-:W-:Y:S01]  /*f8c0*/  LOP3.LUT R26, R26, 0xff, RZ, 0xc0, !PT ;  /* 0x000000ff1a1a7812 */ /* 0x000fe200078ec0ff */
[----:B-1----:R-:W-:Y:S01]  /*f8d0*/  FADD.FTZ R163, R79, R163 ;  /* 0x000000a34fa37221 */ /* 0x002fe20000010000 */
[----:B------:R-:W-:Y:S01]  /*f8e0*/  LOP3.LUT R21, R27, R21, RZ, 0xc0, !PT ;  /* 0x000000151b157212 */ /* 0x000fe200078ec0ff */
[----:B------:R-:W-:Y:S01]  /*f8f0*/  FFMA.FTZ R111, R111, UR5, -R119 ;  /* 0x000000056f6f7c23 */ /* 0x000fe20008010877 */
[--C-:B------:R-:W-:Y:S01]  /*f900*/  HSET2.LE.AND R216, R216, R6.reuse, PT ;  /* 0x00000006d8d87233 */ /* 0x100fe20003803000 */
[----:B------:R-:W-:Y:S01]  /*f910*/  FADD.FTZ R163, R74, R163 ;  /* 0x000000a34aa37221 */ /* 0x000fe20000010000 */
[----:B------:R-:W-:Y:S01]  /*f920*/  PRMT R24, R24, 0x5410, R25 ;  /* 0x0000541018187816 */ /* 0x000fe20000000019 */
[----:B------:R-:W1:Y:S01]  /*f930*/  MUFU.EX2 R61, R61 ;  /* 0x0000003d003d7308 */ /* 0x000e620000000800 */
[----:B------:R-:W-:Y:S01]  /*f940*/  LOP3.LUT R189, R189, 0xff00ff, RZ, 0xc0, !PT ;  /* 0x00ff00ffbdbd7812 */ /* 0x000fe200078ec0ff */
[C---:B-----5:R-:W-:Y:S01]  /*f950*/  HMMA.16816.F32.BF16 R204, R20.reuse, R16, R204 ;  /* 0x0000001014cc723c */ /* 0x060fe200000418cc */
[----:B------:R-:W-:Y:S01]  /*f960*/  F2FP.BF16.F32.PACK_AB R27, R83, R100 ;  /* 0x00000064531b723e */ /* 0x000fe200000010ff */
[----:B------:R-:W-:Y:S01]  /*f970*/  FADD.FTZ R163, R81, R163 ;  /* 0x000000a351a37221 */ /* 0x000fe20000010000 */
[----:B------:R-:W-:Y:S01]  /*f980*/  PRMT R25, R26, 0x5410, R186 ;  /* 0x000054101a197816 */ /* 0x000fe200000000ba */
[----:B--2---:R-:W-:Y:S01]  /*f990*/  FADD.FTZ R151, R60, R151 ;  /* 0x000000973c977221 */ /* 0x004fe20000010000 */
[----:B------:R-:W-:Y:S01]  /*f9a0*/  LOP3.LUT R26, R27, R216, RZ, 0xc0, !PT ;  /* 0x000000d81b1a7212 */ /* 0x000fe200078ec0ff */
[----:B------:R-:W-:Y:S01]  /*f9b0*/  IMAD.WIDE.U32 R216, R172, -0x2daee0ad, RZ ;  /* 0xd2511f53acd87825 */ /* 0x000fe200078e00ff */
[----:B------:R-:W-:Y:S01]  /*f9c0*/  LOP3.LUT R7, R218, UR16, R181, 0x96, !PT ;  /* 0x00000010da077c12 */ /* 0x000fe2000f8e96b5 */
[----:B------:R-:W-:Y:S01]  /*f9d0*/  HMMA.16816.F32.BF16 R200, R20, R18, R200 ;  /* 0x0000001214c8723c */ /* 0x000fe200000418c8 */
[--C-:B------:R-:W-:Y:S01]  /*f9e0*/  HSET2.LE.AND R27, R189, R6.reuse, PT ;  /* 0x00000006bd1b7233 */ /* 0x100fe20003803000 */
[----:B------:R-:W2:Y:S01]  /*f9f0*/  MUFU.EX2 R67, R67 ;  /* 0x0000004300437308 */ /* 0x000ea20000000800 */
[--C-:B------:R-:W-:Y:S01]  /*fa00*/  HSET2.LE.AND R24, R24, R6.reuse, PT ;  /* 0x0000000618187233 */ /* 0x100fe20003803000 */
[----:B------:R-:W-:Y:S01]  /*fa10*/  IMAD.WIDE.U32 R238, R7, -0x326172a9, RZ ;  /* 0xcd9e8d5707ee7825 */ /* 0x000fe200078e00ff */
[----:B------:R-:W-:-:S03]  /*fa20*/  HSET2.LE.AND R25, R25, R6, PT ;  /* 0x0000000619197233 */ /* 0x000fc60003803000 */
[----:B---3--:R-:W-:Y:S01]  /*fa30*/  FADD.FTZ R151, R62, R151 ;  /* 0x000000973e977221 */ /* 0x008fe20000010000 */
[----:B------:R-:W-:Y:S01]  /*fa40*/  F2FP.BF16.F32.PACK_AB R176, R81, R74 ;  /* 0x0000004a51b0723e */ /* 0x000fe200000010ff */
[C---:B----4-:R-:W-:Y:S01]  /*fa50*/  HMMA.16816.F32.BF16 R196, R20.reuse, R8, R196 ;  /* 0x0000000814c4723c */ /* 0x050fe200000418c4 */
[----:B------:R-:W-:Y:S01]  /*fa60*/  F2FP.BF16.F32.PACK_AB R186, R96, R160 ;  /* 0x000000a060ba723e */ /* 0x000fe200000010ff */
[----:B------:R-:W3:Y:S01]  /*fa70*/  MUFU.EX2 R56, R56 ;  /* 0x0000003800387308 */ /* 0x000ee20000000800 */
[----:B------:R-:W-:Y:S01]  /*fa80*/  F2FP.BF16.F32.PACK_AB R181, R79, R82 ;  /* 0x000000524fb5723e */ /* 0x000fe200000010ff */
[----:B-1----:R-:W-:Y:S01]  /*fa90*/  FADD.FTZ R155, R61, R155 ;  /* 0x0000009b3d9b7221 */ /* 0x002fe20000010000 */
[----:B------:R-:W-:Y:S01]  /*faa0*/  LOP3.LUT R174, R230, UR17, R219, 0x96, !PT ;  /* 0x00000011e6ae7c12 */ /* 0x000fe2000f8e96db */
[----:B------:R-:W-:Y:S01]  /*fab0*/  IMAD.WIDE.U32 R218, R175, -0x2daee0ad, RZ ;  /* 0xd2511f53afda7825 */ /* 0x000fe200078e00ff */
[----:B------:R-:W-:Y:S01]  /*fac0*/  LOP3.LUT R27, R176, R27, RZ, 0xc0, !PT ;  /* 0x0000001bb01b7212 */ /* 0x000fe200078ec0ff */
[----:B------:R-:W-:Y:S01]  /*fad0*/  HMMA.16816.F32.BF16 R192, R20, R10, R192 ;  /* 0x0000000a14c0723c */ /* 0x000fe200000418c0 */
[----:B------:R-:W-:Y:S01]  /*fae0*/  LOP3.LUT R24, R186, R24, RZ, 0xc0, !PT ;  /* 0x00000018ba187212 */ /* 0x000fe200078ec0ff */
[----:B------:R-:W-:Y:S01]  /*faf0*/  IMAD.WIDE.U32 R22, R174, -0x326172a9, RZ ;  /* 0xcd9e8d57ae167825 */ /* 0x000fe200078e00ff */
[----:B------:R-:W-:Y:S01]  /*fb00*/  LOP3.LUT R25, R181, R25, RZ, 0xc0, !PT ;  /* 0x00000019b5197212 */ /* 0x000fe200078ec0ff */
[----:B------:R-:W-:Y:S02]  /*fb10*/  MUFU.EX2 R58, R58 ;  /* 0x0000003a003a7308 */ /* 0x000fe40000000800 */
[----:B--2---:R-:W-:Y:S01]  /*fb20*/  FADD.FTZ R155, R67, R155 ;  /* 0x0000009b439b7221 */ /* 0x004fe20000010000 */
[----:B------:R-:W-:Y:S01]  /*fb30*/  IMAD.WIDE.U32 R20, R171, -0x2daee0ad, RZ ;  /* 0xd2511f53ab147825 */ /* 0x000fe200078e00ff */
[----:B------:R-:W-:-:S03]  /*fb40*/  LOP3.LUT R172, R22, UR14, R239, 0x96, !PT ;  /* 0x0000000e16ac7c12 */ /* 0x000fc6000f8e96ef */
[----:B------:R-:W-:Y:S01]  /*fb50*/  FFMA.FTZ R113, R113, UR5, -R119 ;  /* 0x0000000571717c23 */ /* 0x000fe20008010877 */
[----:B------:R-:W-:Y:S01]  /*fb60*/  FFMA.FTZ R105, R105, UR5, -R135 ;  /* 0x0000000569697c23 */ /* 0x000fe20008010887 */
[C---:B------:R-:W-:Y:S01]  /*fb70*/  HMMA.16816.F32.BF16 R220, R24.reuse, R16, R220 ;  /* 0x0000001018dc723c */ /* 0x040fe200000418dc */
[----:B------:R-:W-:Y:S01]  /*fb80*/  LOP3.LUT R16, R188, UR4, R23, 0x96, !PT ;  /* 0x00000004bc107c12 */ /* 0x000fe2000f8e9617 */
[----:B------:R-:W-:Y:S01]  /*fb90*/  IMAD.WIDE.U32 R172, R172, -0x2daee0ad, RZ ;  /* 0xd2511f53acac7825 */ /* 0x000fe200078e00ff */
[----:B------:R-:W-:Y:S01]  /*fba0*/  LOP3.LUT R21, R232, UR17, R21, 0x96, !PT ;  /* 0x00000011e8157c12 */ /* 0x000fe2000f8e9615 */
[----:B------:R-:W1:Y:S01]  /*fbb0*/  MUFU.EX2 R57, R57 ;  /* 0x0000003900397308 */ /* 0x000e620000000800 */
[----:B------:R-:W-:Y:S01]  /*fbc0*/  LOP3.LUT R181, R20, UR16, R217, 0x96, !PT ;  /* 0x0000001014b57c12 */ /* 0x000fe2000f8e96d9 */
[----:B------:R-:W-:Y:S01]  /*fbd0*/  IMAD.WIDE.U32 R240, R16, -0x2daee0ad, RZ ;  /* 0xd2511f5310f07825 */ /* 0x000fe200078e00ff */
[----:B------:R-:W-:Y:S01]  /*fbe0*/  LOP3.LUT R16, R230, UR17, R243, 0x96, !PT ;  /* 0x00000011e6107c12 */ /* 0x000fe2000f8e96f3 */
[C---:B------:R-:W-:Y:S01]  /*fbf0*/  HMMA.16816.F32.BF16 R12, R24.reuse, R18, R12 ;  /* 0x00000012180c723c */ /* 0x040fe2000004180c */
[----:B------:R-:W-:Y:S01]  /*fc00*/  LOP3.LUT R20, R232, UR17, R219, 0x96, !PT ;  /* 0x00000011e8147c12 */ /* 0x000fe2000f8e96db */
[----:B------:R-:W-:Y:S01]  /*fc10*/  IMAD.WIDE.U32 R174, R145, -0x2daee0ad, RZ ;  /* 0xd2511f5391ae7825 */ /* 0x000fe200078e00ff */
[----:B------:R-:W-:Y:S01]  /*fc20*/  LOP3.LUT R7, R180, UR15, R241, 0x96, !PT ;  /* 0x0000000fb4077c12 */ /* 0x000fe2000f8e96f1 */
[----:B------:R-:W2:Y:S01]  /*fc30*/  MUFU.EX2 R48, R48 ;  /* 0x0000003000307308 */ /* 0x000ea20000000800 */
[----:B------:R-:W-:Y:S01]  /*fc40*/  LOP3.LUT R17, R240, UR10, R173, 0x96, !PT ;  /* 0x0000000af0117c12 */ /* 0x000fe2000f8e96ad */
[----:B------:R-:W-:Y:S01]  /*fc50*/  IMAD.WIDE.U32 R18, R21, -0x326172a9, RZ ;  /* 0xcd9e8d5715127825 */ /* 0x000fe200078e00ff */
[----:B------:R-:W-:Y:S01]  /*fc60*/  LOP3.LUT R145, R242, UR16, R175, 0x96, !PT ;  /* 0x00000010f2917c12 */ /* 0x000fe2000f8e96af */
[C---:B------:R-:W-:Y:S02]  /*fc70*/  HMMA.16816.F32.BF16 R212, R24.reuse, R8, R212 ;  /* 0x0000000818d4723c */ /* 0x040fe400000418d4 */
[----:B---3--:R-:W-:Y:S01]  /*fc80*/  FADD.FTZ R151, R56, R151 ;  /* 0x0000009738977221 */ /* 0x008fe20000010000 */
[----:B------:R-:W-:Y:S01]  /*fc90*/  IMAD.WIDE.U32 R180, R181, -0x326172a9, RZ ;  /* 0xcd9e8d57b5b47825 */ /* 0x000fe200078e00ff */
[----:B------:R-:W-:Y:S01]  /*fca0*/  LOP3.LUT R175, R236, UR4, R19, 0x96, !PT ;  /* 0x00000004ecaf7c12 */ /* 0x000fe2000f8e9613 */
[----:B------:R-:W-:Y:S02]  /*fcb0*/  MUFU.EX2 R91, R91 ;  /* 0x0000005b005b7308 */ /* 0x000fe40000000800 */
[----:B-1----:R-:W-:Y:S01]  /*fcc0*/  FADD.FTZ R155, R57, R155 ;  /* 0x0000009b399b7221 */ /* 0x002fe20000010000 */
[----:B------:R-:W-:Y:S01]  /*fcd0*/  IMAD.WIDE.U32 R240, R17, -0x326172a9, RZ ;  /* 0xcd9e8d5711f07825 */ /* 0x000fe200078e00ff */
[----:B------:R-:W-:Y:S01]  /*fce0*/  LOP3.LUT R171, R18, UR14, R181, 0x96, !PT ;  /* 0x0000000e12ab7c12 */ /* 0x000fe2000f8e96b5 */
[----:B------:R-:W-:Y:S01]  /*fcf0*/  HMMA.16816.F32.BF16 R208, R24, R10, R208 ;  /* 0x0000000a18d0723c */ /* 0x000fe200000418d0 */
[----:B------:R-:W-:Y:S01]  /*fd00*/  F2FP.BF16.F32.PACK_AB R24, R67, R61 ;  /* 0x0000003d4318723e */ /* 0x000fe200000010ff */
[----:B------:R-:W-:Y:S01]  /*fd10*/  IMAD.WIDE.U32 R18, R7, -0x326172a9, RZ ;  /* 0xcd9e8d5707127825 */ /* 0x000fe200078e00ff */
[----:B------:R-:W-:Y:S01]  /*fd20*/  PRMT R8, R240, 0x7773, RZ ;  /* 0x00007773f0087816 */ /* 0x000fe200000000ff */
[----:B------:R-:W-:Y:S01]  /*fd30*/  MUFU.EX2 R68, R68 ;  /* 0x0000004400447308 */ /* 0x000fe20000000800 */
[----:B------:R-:W-:Y:S01]  /*fd40*/  F2FP.BF16.F32.PACK_AB R25, R58, R56 ;  /* 0x000000383a19723e */ /* 0x000fe200000010ff */
[----:B------:R-:W-:Y:S01]  /*fd50*/  IMAD.WIDE.U32 R186, R187, -0x2daee0ad, RZ ;  /* 0xd2511f53bbba7825 */ /* 0x000fe200078e00ff */
[----:B------:R-:W-:-:S03]  /*fd60*/  LOP3.LUT R17, R18, UR12, R241, 0x96, !PT ;  /* 0x0000000c12117c12 */ /* 0x000fc6000f8e96f1 */
[----:B------:R-:W-:Y:S01]  /*fd70*/  FADD.FTZ R151, R58, R151 ;  /* 0x000000973a977221 */ /* 0x000fe20000010000 */
[----:B------:R-:W-:Y:S01]  /*fd80*/  PRMT R18, R240, 0x7772, RZ ;  /* 0x00007772f0127816 */ /* 0x000fe200000000ff */
[----:B------:R-:W-:Y:S01]  /*fd90*/  IMAD.WIDE.U32 R22, R20, -0x326172a9, RZ ;  /* 0xcd9e8d5714167825 */ /* 0x000fe200078e00ff */
[----:B------:R-:W-:Y:S01]  /*fda0*/  LOP3.LUT R7, R238, UR13, R19, 0x96, !PT ;  /* 0x0000000dee077c12 */ /* 0x000fe2000f8e9613 */
[----:B------:R-:W-:Y:S01]  /*fdb0*/  MUFU.EX2 R90, R90 ;  /* 0x0000005a005a7308 */ /* 0x000fe20000000800 */
[----:B------:R-:W-:Y:S01]  /*fdc0*/  PRMT R18, R18, 0x5410, R8 ;  /* 0x0000541012127816 */ /* 0x000fe20000000008 */
[----:B------:R-:W-:Y:S01]  /*fdd0*/  IMAD.WIDE.U32 R238, R16, -0x326172a9, RZ ;  /* 0xcd9e8d5710ee7825 */ /* 0x000fe200078e00ff */
[----:B------:R-:W-:-:S03]  /*fde0*/  LOP3.LUT R8, R17, 0xffff, RZ, 0xc0, !PT ;  /* 0x0000ffff11087812 */ /* 0x000fc600078ec0ff */
[----:B--2---:R-:W-:Y:S01]  /*fdf0*/  FADD.FTZ R155, R48, R155 ;  /* 0x0000009b309b7221 */ /* 0x004fe20000010000 */
[----:B------:R-:W-:Y:S01]  /*fe00*/  LOP3.LUT R21, R17, 0xff, RZ, 0xc0, !PT ;  /* 0x000000ff11157812 */ /* 0x000fe200078ec0ff */
[----:B------:R-:W-:Y:S01]  /*fe10*/  IMAD.MOV.U32 R20, RZ, RZ, R240 ;  /* 0x000000ffff147224 */ /* 0x000fe200078e00f0 */
[----:B------:R-:W-:Y:S01]  /*fe20*/  SHF.R.U32.HI R16, RZ, 0x8, R8 ;  /* 0x00000008ff107819 */ /* 0x000fe20000011608 */
[----:B------:R-:W-:Y:S01]  /*fe30*/  IMAD.WIDE.U32 R26, R145, -0x326172a9, RZ ;  /* 0xcd9e8d57911a7825 */ /* 0x000fe200078e00ff */
[----:B------:R-:W-:Y:S01]  /*fe40*/  LOP3.LUT R218, R218, UR16, R187, 0x96, !PT ;  /* 0x00000010dada7c12 */ /* 0x000fe2000f8e96bb */
[----:B------:R-:W1:Y:S01]  /*fe50*/  LDSM.16.MT88.4 R8, [R227+0x5000] ;  /* 0x00500000e308783b */ /* 0x000e620000004200 */
[----:B------:R-:W-:Y:S01]  /*fe60*/  PRMT R16, R21, 0x5410, R16 ;  /* 0x0000541015107816 */ /* 0x000fe20000000010 */
[----:B------:R-:W-:Y:S01]  /*fe70*/  MUFU.EX2 R59, R59 ;  /* 0x0000003b003b7308 */ /* 0x000fe20000000800 */
[----:B------:R-:W-:Y:S01]  /*fe80*/  PRMT R21, R17, 0x7632, R21 ;  /* 0x0000763211157816 */ /* 0x000fe20000000015 */
[----:B------:R-:W-:Y:S01]  /*fe90*/  IMAD.WIDE.U32 R218, R218, -0x326172a9, RZ ;  /* 0xcd9e8d57dada7825 */ /* 0x000fe200078e00ff */
[----:B------:R-:W-:-:S03]  /*fea0*/  LOP3.LUT R236, R236, UR4, R23, 0x96, !PT ;  /* 0x00000004ecec7c12 */ /* 0x000fc6000f8e9617 */
[--C-:B------:R-:W-:Y:S01]  /*feb0*/  FFMA.FTZ R145, R162, UR5, -R135.reuse ;  /* 0x00000005a2917c23 */ /* 0x100fe20008010887 */
[----:B------:R-:W-:Y:S01]  /*fec0*/  PRMT R19, R240, 0x7771, RZ ;  /* 0x00007771f0137816 */ /* 0x000fe200000000ff */
[----:B------:R-:W-:Y:S01]  /*fed0*/  IMAD.WIDE.U32 R240, R175, -0x2daee0ad, RZ ;  /* 0xd2511f53aff07825 */ /* 0x000fe200078e00ff */
[----:B------:R-:W-:Y:S01]  /*fee0*/  LOP3.LUT R20, R20, 0xff, RZ, 0xc0, !PT ;  /* 0x000000ff14147812 */ /* 0x000fe200078ec0ff */
[----:B------:R-:W2:Y:S01]  /*fef0*/  MUFU.EX2 R89, R89 ;  /* 0x0000005900597308 */ /* 0x000ea20000000800 */
[----:B------:R-:W-:Y:S01]  /*ff00*/  HSET2.LE.AND R16, R16, R6, PT ;  /* 0x0000000610107233 */ /* 0x000fe20003803000 */
[----:B------:R-:W-:Y:S01]  /*ff10*/  FFMA.FTZ R162, R169, UR5, -R135 ;  /* 0x00000005a9a27c23 */ /* 0x000fe20008010887 */
[----:B------:R-:W-:Y:S01]  /*ff20*/  SHF.R.U32.HI R17, RZ, 0x18, R17 ;  /* 0x00000018ff117819 */ /* 0x000fe20000011611 */
[----:B------:R-:W-:Y:S01]  /*ff30*/  FFMA.FTZ R169, R170, UR5, -R135 ;  /* 0x00000005aaa97c23 */ /* 0x000fe20008010887 */
[----:B------:R-:W-:Y:S01]  /*ff40*/  F2FP.BF16.F32.PACK_AB R23, R62, R60 ;  /* 0x0000003c3e17723e */ /* 0x000fe200000010ff */
[----:B------:R-:W-:Y:S01]  /*ff50*/  IMAD.MOV.U32 R133, RZ, RZ, R139 ;  /* 0x000000ffff857224 */ /* 0x000fe200078e008b */
[----:B------:R-:W-:Y:S01]  /*ff60*/  LOP3.LUT R21, R21, 0xff, RZ, 0xc0, !PT ;  /* 0x000000ff15157812 */ /* 0x000fe200078ec0ff */
[----:B------:R-:W3:Y:S01]  /*ff70*/  MUFU.EX2 R65, R65 ;  /* 0x0000004100417308 */ /* 0x000ee20000000800 */
[----:B------:R-:W-:Y:S01]  /*ff80*/  LOP3.LUT R189, R22, UR14, R219, 0x96, !PT ;  /* 0x0000000e16bd7c12 */ /* 0x000fe2000f8e96db */
[----:B------:R-:W-:Y:S01]  /*ff90*/  IMAD.MOV.U32 R134, RZ, RZ, R140 ;  /* 0x000000ffff867224 */ /* 0x000fe200078e008c */
[----:B------:R-:W-:-:S02]  /*ffa0*/  PRMT R22, R20, 0x5410, R19 ;  /* 0x0000541014167816 */ /* 0x000fc40000000013 */
[----:B------:R-:W-:Y:S02]  /*ffb0*/  LOP3.LUT R20, R23, R16, RZ, 0xc0, !PT ;  /* 0x0000001017147212 */ /* 0x000fe400078ec0ff */
[----:B------:R-:W-:Y:S01]  /*ffc0*/  PRMT R21, R21, 0x5410, R17 ;  /* 0x0000541015157816 */ /* 0x000fe20000000011 */
[----:B------:R-:W4:Y:S01]  /*ffd0*/  MUFU.EX2 R66, R66 ;  /* 0x0000004200427308 */ /* 0x000f220000000800 */
[----:B------:R-:W-:Y:S01]  /*ffe0*/  LOP3.LUT R23, R18, 0xff00ff, RZ, 0xc0, !PT ;  /* 0x00ff00ff12177812 */ /* 0x000fe200078ec0ff */
[----:B--2---:R-:W-:Y:S01]  /*fff0*/  FADD.FTZ R159, R89, R159 ;  /* 0x0000009f599f7221 */ /* 0x004fe20000010000 */
[----:B------:R-:W2:Y:S01]  /*10000*/  LDSM.16.MT88.4 R16, [R142+0x1000] ;  /* 0x001000008e10783b */ /* 0x000ea20000004200 */
[--C-:B------:R-:W-:Y:S02]  /*10010*/  HSET2.LE.AND R21, R21, R6.reuse, PT ;  /* 0x0000000615157233 */ /* 0x100fe40003803000 */
[--C-:B------:R-:W-:Y:S02]  /*10020*/  HSET2.LE.AND R22, R22, R6.reuse, PT ;  /* 0x0000000616167233 */ /* 0x100fe40003803000 */
[----:B------:R-:W-:Y:S01]  /*10030*/  HSET2.LE.AND R23, R23, R6, PT ;  /* 0x0000000617177233 */ /* 0x000fe20003803000 */
[----:B------:R-:W5:Y:S01]  /*10040*/  MUFU.EX2 R63, R63 ;  /* 0x0000003f003f7308 */ /* 0x000f620000000800 */
[----:B------:R-:W-:Y:S01]  /*10050*/  LOP3.LUT R21, R24, R21, RZ, 0xc0, !PT ;  /* 0x0000001518157212 */ /* 0x000fe200078ec0ff */
[----:B---3--:R-:W-:Y:S01]  /*10060*/  FADD.FTZ R159, R65, R159 ;  /* 0x0000009f419f7221 */ /* 0x008fe20000010000 */
[----:B------:R-:W-:-:S02]  /*10070*/  F2FP.BF16.F32.PACK_AB R24, R48, R57 ;  /* 0x000000393018723e */ /* 0x000fc400000010ff */
[----:B------:R-:W-:Y:S01]  /*10080*/  LOP3.LUT R22, R25, R22, RZ, 0xc0, !PT ;  /* 0x0000001619167212 */ /* 0x000fe200078ec0ff */
[----:B------:R-:W-:Y:S01]  /*10090*/  FADD.FTZ R159, R91, R159 ;  /* 0x0000009f5b9f7221 */ /* 0x000fe20000010000 */
[----:B------:R-:W-:Y:S01]  /*100a0*/  LOP3.LUT R23, R24, R23, RZ, 0xc0, !PT ;  /* 0x0000001718177212 */ /* 0x000fe200078ec0ff */
[----:B------:R-:W-:Y:S01]  /*100b0*/  IMAD.WIDE.U32 R24, R171, -0x2daee0ad, RZ ;  /* 0xd2511f53ab187825 */ /* 0x000fe200078e00ff */
[----:B------:R-:W-:Y:S01]  /*100c0*/  LOP3.LUT R173, R188, UR4, R239, 0x96, !PT ;  /* 0x00000004bcad7c12 */ /* 0x000fe2000f8e96ef */
[----:B------:R-:W-:Y:S01]  /*100d0*/  MUFU.EX2 R40, R40 ;  /* 0x0000002800287308 */ /* 0x000fe20000000800 */
[----:B------:R-:W-:Y:S01]  /*100e0*/  LOP3.LUT R217, R238, UR14, R27, 0x96, !PT ;  /* 0x0000000eeed97c12 */ /* 0x000fe2000f8e961b */
[----:B------:R-:W-:Y:S01]  /*100f0*/  IMAD.WIDE.U32 R238, R236, -0x2daee0ad, RZ ;  /* 0xd2511f53ecee7825 */ /* 0x000fe200078e00ff */
[----:B------:R-:W-:Y:S01]  /*10100*/  LOP3.LUT R27, R240, UR10, R25, 0x96, !PT ;  /* 0x0000000af01b7c12 */ /* 0x000fe2000f8e9619 */
[C---:B-1----:R-:W-:Y:S01]  /*10110*/  HMMA.16816.F32.BF16 R204, R20.reuse, R8, R204 ;  /* 0x0000000814cc723c */ /* 0x042fe200000418cc */
[----:B------:R-:W-:Y:S01]  /*10120*/  LOP3.LUT R216, R216, UR15, R241, 0x96, !PT ;  /* 0x0000000fd8d87c12 */ /* 0x000fe2000f8e96f1 */
[----:B------:R-:W-:Y:S01]  /*10130*/  IMAD.WIDE.U32 R188, R189, -0x2daee0ad, RZ ;  /* 0xd2511f53bdbc7825 */ /* 0x000fe200078e00ff */
[----:B------:R-:W-:Y:S01]  /*10140*/  LOP3.LUT R186, R186, UR15, R239, 0x96, !PT ;  /* 0x0000000fbaba7c12 */ /* 0x000fe2000f8e96ef */
[----:B------:R-:W-:Y:S02]  /*10150*/  MUFU.EX2 R0, R0 ;  /* 0x0000000000007308 */ /* 0x000fe40000000800 */
[----:B----4-:R-:W-:Y:S01]  /*10160*/  FADD.FTZ R163, R66, R163 ;  /* 0x000000a342a37221 */ /* 0x010fe20000010000 */
[----:B------:R-:W-:Y:S01]  /*10170*/  IMAD.WIDE.U32 R240, R216, -0x326172a9, RZ ;  /* 0xcd9e8d57d8f07825 */ /* 0x000fe200078e00ff */
[----:B------:R-:W-:Y:S01]  /*10180*/  LOP3.LUT R25, R238, UR10, R189, 0x96, !PT ;  /* 0x0000000aee197c12 */ /* 0x000fe2000f8e96bd */
[----:B------:R-:W-:Y:S02]  /*10190*/  HMMA.16816.F32.BF16 R200, R20, R10, R200 ;  /* 0x0000000a14c8723c */ /* 0x000fe400000418c8 */
[----:B-----5:R-:W-:Y:S01]  /*101a0*/  FADD.FTZ R163, R63, R163 ;  /* 0x000000a33fa37221 */ /* 0x020fe20000010000 */
[----:B------:R-:W-:Y:S01]  /*101b0*/  IMAD.WIDE.U32 R238, R27, -0x326172a9, RZ ;  /* 0xcd9e8d571bee7825 */ /* 0x000fe200078e00ff */
[----:B------:R-:W-:Y:S01]  /*101c0*/  LOP3.LUT R181, R180, UR13, R241, 0x96, !PT ;  /* 0x0000000db4b57c12 */ /* 0x000fe2000f8e96f1 */
[----:B------:R-:W1:Y:S02]  /*101d0*/  MUFU.EX2 R44, R44 ;  /* 0x0000002c002c7308 */ /* 0x000e640000000800 */
[----:B------:R-:W-:Y:S01]  /*101e0*/  FADD.FTZ R163, R90, R163 ;  /* 0x000000a35aa37221 */ /* 0x000fe20000010000 */
[----:B------:R-:W-:Y:S01]  /*101f0*/  IMAD.WIDE.U32 R236, R173, -0x2daee0ad, RZ ;  /* 0xd2511f53adec7825 */ /* 0x000fe200078e00ff */
[----:B------:R-:W-:-:S03]  /*10200*/  LOP3.LUT R27, R240, UR12, R239, 0x96, !PT ;  /* 0x0000000cf01b7c12 */ /* 0x000fc6000f8e96ef */
[----:B------:R-:W-:Y:S01]  /*10210*/  FADD.FTZ R159, R68, R159 ;  /* 0x0000009f449f7221 */ /* 0x000fe20000010000 */
[----:B------:R-:W-:Y:S01]  /*10220*/  FADD.FTZ R163, R59, R163 ;  /* 0x000000a33ba37221 */ /* 0x000fe20000010000 */
[----:B------:R-:W-:Y:S01]  /*10230*/  IMAD.WIDE.U32 R216, R217, -0x2daee0ad, RZ ;  /* 0xd2511f53d9d87825 */ /* 0x000fe200078e00ff */
[----:B------:R-:W-:Y:S01]  /*10240*/  LOP3.LUT R175, R174, UR15, R237, 0x96, !PT ;  /* 0x0000000faeaf7c12 */ /* 0x000fe2000f8e96ed */
[----:B--2---:R-:W-:Y:S01]  /*10250*/  HMMA.16816.F32.BF16 R196, R20, R16, R196 ;  /* 0x0000001014c4723c */ /* 0x004fe200000418c4 */
[----:B------:R-:W2:Y:S02]  /*10260*/  MUFU.EX2 R46, R46 ;  /* 0x0000002e002e7308 */ /* 0x000ea40000000800 */
[----:B------:R-:W-:-:S05]  /*10270*/  LOP3.LUT R236, R236, UR10, R217, 0x96, !PT ;  /* 0x0000000aecec7c12 */ /* 0x000fca000f8e96d9 */
[----:B------:R-:W-:Y:S01]  /*10280*/  HMMA.16816.F32.BF16 R192, R20, R18, R192 ;  /* 0x0000001214c0723c */ /* 0x000fe200000418c0 */
[----:B------:R-:W-:Y:S01]  /*10290*/  IMAD.MOV.U32 R21, RZ, RZ, R238 ;  /* 0x000000ffff157224 */ /* 0x000fe200078e00ee */
[----:B------:R-:W-:Y:S01]  /*102a0*/  PRMT R23, R238, 0x7773, RZ ;  /* 0x00007773ee177816 */ /* 0x000fe200000000ff */
[----:B------:R-:W-:Y:S01]  /*102b0*/  IMAD.WIDE.U32 R236, R236, -0x326172a9, RZ ;  /* 0xcd9e8d57ecec7825 */ /* 0x000fe200078e00ff */
[C---:B------:R-:W-:Y:S01]  /*102c0*/  PRMT R22, R238.reuse, 0x7772, RZ ;  /* 0x00007772ee167816 */ /* 0x040fe200000000ff */
[----:B------:R-:W3:Y:S01]  /*102d0*/  MUFU.EX2 R45, R45 ;  /* 0x0000002d002d7308 */ /* 0x000ee20000000800 */
[----:B------:R-:W-:Y:S01]  /*102e0*/  PRMT R20, R238, 0x7771, RZ ;  /* 0x00007771ee147816 */ /* 0x000fe200000000ff */
[----:B------:R-:W-:Y:S01]  /*102f0*/  IMAD.WIDE.U32 R238, R186, -0x326172a9, RZ ;  /* 0xcd9e8d57baee7825 */ /* 0x000fe200078e00ff */
[----:B------:R-:W-:-:S03]  /*10300*/  PRMT R22, R22, 0x5410, R23 ;  /* 0x0000541016167816 */ /* 0x000fc60000000017 */
[----:B-1----:R-:W-:Y:S01]  /*10310*/  FADD.FTZ R151, R44, R151 ;  /* 0x000000972c977221 */ /* 0x002fe20000010000 */
[----:B------:R-:W-:Y:S01]  /*10320*/  LOP3.LUT R23, R21, 0xff, RZ, 0xc0, !PT ;  /* 0x000000ff15177812 */ /* 0x000fe200078ec0ff */
[----:B------:R-:W-:Y:S01]  /*10330*/  IMAD.WIDE.U32 R186, R25, -0x326172a9, RZ ;  /* 0xcd9e8d5719ba7825 */ /* 0x000fe200078e00ff */
[----:B------:R-:W-:Y:S01]  /*10340*/  LOP3.LUT R21, R27, 0xffff, RZ, 0xc0, !PT ;  /* 0x0000ffff1b157812 */ /* 0x000fe200078ec0ff */
[----:B------:R-:W1:Y:S01]  /*10350*/  MUFU.EX2 R51, R51 ;  /* 0x0000003300337308 */ /* 0x000e620000000800 */
[----:B------:R-:W-:Y:S01]  /*10360*/  PRMT R23, R23, 0x5410, R20 ;  /* 0x0000541017177816 */ /* 0x000fe20000000014 */
[----:B------:R-:W-:Y:S01]  /*10370*/  IMAD.MOV.U32 R173, RZ, RZ, R186 ;  /* 0x000000ffffad7224 */ /* 0x000fe200078e00ba */
[----:B------:R-:W-:Y:S01]  /*10380*/  SHF.R.U32.HI R20, RZ, 0x8, R21 ;  /* 0x00000008ff147819 */ /* 0x000fe20000011615 */
[----:B------:R-:W-:Y:S01]  /*10390*/  IMAD.MOV.U32 R171, RZ, RZ, R236 ;  /* 0x000000ffffab7224 */ /* 0x000fe200078e00ec */
[----:B------:R-:W-:Y:S01]  /*103a0*/  LOP3.LUT R21, R27, 0xff, RZ, 0xc0, !PT ;  /* 0x000000ff1b157812 */ /* 0x000fe200078ec0ff */
[----:B--2---:R-:W-:Y:S01]  /*103b0*/  FADD.FTZ R151, R46, R151 ;  /* 0x000000972e977221 */ /* 0x004fe20000010000 */
[----:B------:R-:W-:Y:S01]  /*103c0*/  LOP3.LUT R218, R218, UR13, R239, 0x96, !PT ;  /* 0x0000000ddada7c12 */ /* 0x000fe2000f8e96ef */
[----:B------:R-:W2:Y:S01]  /*103d0*/  MUFU.EX2 R41, R41 ;  /* 0x0000002900297308 */ /* 0x000ea20000000800 */
[----:B------:R-:W-:Y:S01]  /*103e0*/  PRMT R20, R21, 0x5410, R20 ;  /* 0x0000541015147816 */ /* 0x000fe20000000014 */
[----:B---3--:R-:W-:Y:S01]  /*103f0*/  FADD.FTZ R155, R45, R155 ;  /* 0x0000009b2d9b7221 */ /* 0x008fe20000010000 */
[----:B------:R-:W-:Y:S01]  /*10400*/  PRMT R21, R27, 0x7632, R21 ;  /* 0x000076321b157816 */ /* 0x000fe20000000015 */
[----:B------:R-:W-:Y:S01]  /*10410*/  FADD.FTZ R151, R40, R151 ;  /* 0x0000009728977221 */ /* 0x000fe20000010000 */
[----:B------:R-:W-:-:S02]  /*10420*/  SHF.R.U32.HI R27, RZ, 0x18, R27 ;  /* 0x00000018ff1b7819 */ /* 0x000fc4000001161b */
[----:B------:R-:W-:Y:S01]  /*10430*/  LOP3.LUT R21, R21, 0xff, RZ, 0xc0, !PT ;  /* 0x000000ff15157812 */ /* 0x000fe200078ec0ff */
[----:B------:R-:W3:Y:S01]  /*10440*/  MUFU.EX2 R32, R32 ;  /* 0x0000002000207308 */ /* 0x000ee20000000800 */
[--C-:B------:R-:W-:Y:S01]  /*10450*/  HSET2.LE.AND R20, R20, R6.reuse, PT ;  /* 0x0000000614147233 */ /* 0x100fe20003803000 */
[----:B-1----:R-:W-:Y:S01]  /*10460*/  FADD.FTZ R155, R51, R155 ;  /* 0x0000009b339b7221 */ /* 0x002fe20000010000 */
[----:B------:R-:W-:Y:S01]  /*10470*/  PRMT R21, R21, 0x5410, R27 ;  /* 0x0000541015157816 */ /* 0x000fe2000000001b */
[----:B------:R-:W-:Y:S01]  /*10480*/  FADD.FTZ R151, R0, R151 ;  /* 0x0000009700977221 */ /* 0x000fe20000010000 */
[----:B------:R-:W-:Y:S02]  /*10490*/  LOP3.LUT R27, R22, 0xff00ff, RZ, 0xc0, !PT ;  /* 0x00ff00ff161b7812 */ /* 0x000fe400078ec0ff */
[--C-:B------:R-:W-:Y:S01]  /*104a0*/  HSET2.LE.AND R22, R23, R6.reuse, PT ;  /* 0x0000000617167233 */ /* 0x100fe20003803000 */
[----:B------:R-:W1:Y:S01]  /*104b0*/  MUFU.EX2 R69, R69 ;  /* 0x0000004500457308 */ /* 0x000e620000000800 */
[----:B------:R-:W-:Y:S01]  /*104c0*/  F2FP.BF16.F32.PACK_AB R23, R68, R91 ;  /* 0x0000005b4417723e */ /* 0x000fe200000010ff */
[----:B--2---:R-:W-:Y:S01]  /*104d0*/  FADD.FTZ R155, R41, R155 ;  /* 0x0000009b299b7221 */ /* 0x004fe20000010000 */
[----:B------:R-:W-:-:S02]  /*104e0*/  HSET2.LE.AND R21, R21, R6, PT ;  /* 0x0000000615157233 */ /* 0x000fc40003803000 */
[----:B------:R-:W-:Y:S02]  /*104f0*/  LOP3.LUT R22, R23, R22, RZ, 0xc0, !PT ;  /* 0x0000001617167212 */ /* 0x000fe400078ec0ff */
[----:B------:R-:W-:Y:S01]  /*10500*/  HSET2.LE.AND R23, R27, R6, PT ;  /* 0x000000061b177233 */ /* 0x000fe20003803000 */
[----:B------:R-:W2:Y:S01]  /*10510*/  MUFU.EX2 R49, R49 ;  /* 0x0000003100317308 */ /* 0x000ea20000000800 */
[----:B------:R-:W-:Y:S01]  /*10520*/  F2FP.BF16.F32.PACK_AB R27, R59, R90 ;  /* 0x0000005a3b1b723e */ /* 0x000fe200000010ff */
[----:B---3--:R-:W-:Y:S01]  /*10530*/  FADD.FTZ R155, R32, R155 ;  /* 0x0000009b209b7221 */ /* 0x008fe20000010000 */
[----:B------:R-:W-:Y:S01]  /*10540*/  LOP3.LUT R180, R238, UR12, R187, 0x96, !PT ;  /* 0x0000000ceeb47c12 */ /* 0x000fe2000f8e96bb */
[----:B------:R-:W-:Y:S01]  /*10550*/  IMAD.WIDE.U32 R238, R175, -0x326172a9, RZ ;  /* 0xcd9e8d57afee7825 */ /* 0x000fe200078e00ff */
[----:B------:R-:W-:Y:S02]  /*10560*/  LOP3.LUT R23, R27, R23, RZ, 0xc0, !PT ;  /* 0x000000171b177212 */ /* 0x000fe400078ec0ff */
[----:B------:R-:W-:Y:S01]  /*10570*/  F2FP.BF16.F32.PACK_AB R27, R65, R89 ;  /* 0x00000059411b723e */ /* 0x000fe200000010ff */
[----:B------:R-:W3:Y:S01]  /*10580*/  MUFU.EX2 R71, R71 ;  /* 0x0000004700477308 */ /* 0x000ee20000000800 */
[----:B------:R-:W-:Y:S01]  /*10590*/  PRMT R174, R186, 0x7771, RZ ;  /* 0x00007771baae7816 */ /* 0x000fe200000000ff */
[----:B-1----:R-:W-:Y:S01]  /*105a0*/  FADD.FTZ R159, R69, R159 ;  /* 0x0000009f459f7221 */ /* 0x002fe20000010000 */
[----:B------:R-:W-:-:S02]  /*105b0*/  LOP3.LUT R20, R27, R20, RZ, 0xc0, !PT ;  /* 0x000000141b147212 */ /* 0x000fc400078ec0ff */
[----:B------:R-:W-:Y:S02]  /*105c0*/  F2FP.BF16.F32.PACK_AB R27, R63, R66 ;  /* 0x000000423f1b723e */ /* 0x000fe400000010ff */
[C---:B------:R-:W-:Y:S01]  /*105d0*/  PRMT R187, R186.reuse, 0x7773, RZ ;  /* 0x00007773babb7816 */ /* 0x040fe200000000ff */
[----:B------:R-:W-:Y:S01]  /*105e0*/  MUFU.EX2 R42, R42 ;  /* 0x0000002a002a7308 */ /* 0x000fe20000000800 */
[----:B------:R-:W-:Y:S01]  /*105f0*/  LOP3.LUT R21, R27, R21, RZ, 0xc0, !PT ;  /* 0x000000151b157212 */ /* 0x000fe200078ec0ff */
[----:B--2---:R-:W-:Y:S01]  /*10600*/  FADD.FTZ R159, R49, R159 ;  /* 0x0000009f319f7221 */ /* 0x004fe20000010000 */
[----:B------:R-:W-:Y:S02]  /*10610*/  PRMT R176, R186, 0x7772, RZ ;  /* 0x00007772bab07816 */ /* 0x000fe400000000ff */
[----:B------:R-:W-:Y:S02]  /*10620*/  LOP3.LUT R175, R26, UR13, R239, 0x96, !PT ;  /* 0x0000000d1aaf7c12 */ /* 0x000fe4000f8e96ef */
[----:B------:R-:W-:Y:S01]  /*10630*/  LOP3.LUT R25, R238, UR12, R237, 0x96, !PT ;  /* 0x0000000cee197c12 */ /* 0x000fe2000f8e96ed */
[C---:B------:R-:W-:Y:S01]  /*10640*/  HMMA.16816.F32.BF16 R220, R20.reuse, R8, R220 ;  /* 0x0000000814dc723c */ /* 0x040fe200000418dc */
[C---:B------:R-:W-:Y:S01]  /*10650*/  PRMT R189, R236.reuse, 0x7771, RZ ;  /* 0x00007771ecbd7816 */ /* 0x040fe200000000ff */
[----:B------:R-:W-:Y:S01]  /*10660*/  IMAD.WIDE.U32 R238, R181, -0x2daee0ad, RZ ;  /* 0xd2511f53b5ee7825 */ /* 0x000fe200078e00ff */
[C---:B------:R-:W-:Y:S01]  /*10670*/  PRMT R26, R236.reuse, 0x7773, RZ ;  /* 0x00007773ec1a7816 */ /* 0x040fe200000000ff */
[----:B------:R-:W1:Y:S01]  /*10680*/  MUFU.EX2 R50, R50 ;  /* 0x0000003200327308 */ /* 0x000e620000000800 */
[----:B------:R-:W-:Y:S01]  /*10690*/  PRMT R186, R236, 0x7772, RZ ;  /* 0x00007772ecba7816 */ /* 0x000fe200000000ff */
[----:B------:R-:W-:Y:S01]  /*106a0*/  IMAD.WIDE.U32 R236, R7, -0x2daee0ad, RZ ;  /* 0xd2511f5307ec7825 */ /* 0x000fe200078e00ff */
[----:B------:R-:W-:Y:S01]  /*106b0*/  LOP3.LUT R171, R171, 0xff, RZ, 0xc0, !PT ;  /* 0x000000ffabab7812 */ /* 0x000fe200078ec0ff */
[C---:B------:R-:W-:Y:S01]  /*106c0*/  HMMA.16816.F32.BF16 R212, R20.reuse, R16, R212 ;  /* 0x0000001014d4723c */ /* 0x040fe200000418d4 */
[----:B------:R-:W-:Y:S01]  /*106d0*/  LOP3.LUT R24, R24, UR7, R239, 0x96, !PT ;  /* 0x0000000718187c12 */ /* 0x000fe2000f8e96ef */
[----:B------:R-:W-:Y:S01]  /*106e0*/  IMAD.MOV.U32 R8, RZ, RZ, R236 ;  /* 0x000000ffff087224 */ /* 0x000fe200078e00ec */
[C---:B------:R-:W-:Y:S01]  /*106f0*/  PRMT R9, R236.reuse, 0x7772, RZ ;  /* 0x00007772ec097816 */ /* 0x040fe200000000ff */
[----:B------:R-:W-:Y:S01]  /*10700*/  IMAD.MOV.U32 R27, RZ, RZ, R238 ;  /* 0x000000ffff1b7224 */ /* 0x000fe200078e00ee */
[----:B------:R-:W-:Y:S01]  /*10710*/  PRMT R170, R236, 0x7771, RZ ;  /* 0x00007771ecaa7816 */ /* 0x000fe200000000ff */
[----:B------:R-:W2:Y:S01]  /*10720*/  MUFU.EX2 R47, R47 ;  /* 0x0000002f002f7308 */ /* 0x000ea20000000800 */
[----:B------:R-:W-:Y:S01]  /*10730*/  LOP3.LUT R16, R8, 0xff, RZ, 0xc0, !PT ;  /* 0x000000ff08107812 */ /* 0x000fe200078ec0ff */
[----:B------:R-:W-:Y:S01]  /*10740*/  HMMA.16816.F32.BF16 R12, R20, R10, R12 ;  /* 0x0000000a140c723c */ /* 0x000fe2000004180c */
[----:B------:R-:W-:Y:S01]  /*10750*/  PRMT R217, R236, 0x7773, RZ ;  /* 0x00007773ecd97816 */ /* 0x000fe200000000ff */
[----:B---3--:R-:W-:Y:S01]  /*10760*/  FADD.FTZ R159, R71, R159 ;  /* 0x0000009f479f7221 */ /* 0x008fe20000010000 */
[----:B------:R-:W-:-:S02]  /*10770*/  PRMT R170, R16, 0x5410, R170 ;  /* 0x0000541010aa7816 */ /* 0x000fc400000000aa */
[----:B------:R-:W-:Y:S01]  /*10780*/  PRMT R217, R9, 0x5410, R217 ;  /* 0x0000541009d97816 */ /* 0x000fe200000000d9 */
[----:B------:R-:W3:Y:S01]  /*10790*/  MUFU.EX2 R70, R70 ;  /* 0x0000004600467308 */ /* 0x000ee20000000800 */
[----:B------:R-:W4:Y:S01]  /*107a0*/  LDSM.16.MT88.4 R8, [R227+0x5400] ;  /* 0x00540000e308783b */ /* 0x000f220000004200 */
[----:B------:R-:W-:Y:S01]  /*107b0*/  HMMA.16816.F32.BF16 R208, R20, R18, R208 ;  /* 0x0000001214d0723c */ /* 0x000fe200000418d0 */
[----:B------:R-:W-:Y:S01]  /*107c0*/  LOP3.LUT R172, R172, UR7, R237, 0x96, !PT ;  /* 0x00000007acac7c12 */ /* 0x000fe2000f8e96ed */
[----:B------:R-:W-:Y:S01]  /*107d0*/  IMAD.WIDE.U32 R236, R218, -0x2daee0ad, RZ ;  /* 0xd2511f53daec7825 */ /* 0x000fe200078e00ff */
[----:B------:R-:W5:Y:S01]  /*107e0*/  LDSM.16.MT88.4 R16, [R142+0x1400] ;  /* 0x001400008e10783b */ /* 0x000f620000004200 */
[----:B------:R-:W-:Y:S02]  /*107f0*/  HSET2.LE.AND R170, R170, R6, PT ;  /* 0x00000006aaaa7233 */ /* 0x000fe40003803000 */
[----:B-1----:R-:W-:Y:S01]  /*10800*/  FADD.FTZ R163, R50, R163 ;  /* 0x000000a332a37221 */ /* 0x002fe20000010000 */
[C---:B------:R-:W-:Y:S01]  /*10810*/  LOP3.LUT R20, R172.reuse, 0xffff, RZ, 0xc0, !PT ;  /* 0x0000ffffac147812 */ /* 0x040fe200078ec0ff */
[----:B------:R-:W1:Y:S01]  /*10820*/  MUFU.EX2 R43, R43 ;  /* 0x0000002b002b7308 */ /* 0x000e620000000800 */
[C---:B------:R-:W-:Y:S01]  /*10830*/  PRMT R21, R172.reuse, 0x7632, R21 ;  /* 0x00007632ac157816 */ /* 0x040fe20000000015 */
[----:B--2---:R-:W-:Y:S01]  /*10840*/  FADD.FTZ R163, R47, R163 ;  /* 0x000000a32fa37221 */ /* 0x004fe20000010000 */
[----:B------:R-:W-:Y:S01]  /*10850*/  LOP3.LUT R22, R172, 0xff, RZ, 0xc0, !PT ;  /* 0x000000ffac167812 */ /* 0x000fe200078ec0ff */
[----:B------:R-:W-:Y:S01]  /*10860*/  FADD.FTZ R159, R42, R159 ;  /* 0x0000009f2a9f7221 */ /* 0x000fe20000010000 */
[----:B------:R-:W-:-:S02]  /*10870*/  SHF.R.U32.HI R20, RZ, 0x8, R20 ;  /* 0x00000008ff147819 */ /* 0x000fc40000011614 */
[----:B------:R-:W-:Y:S01]  /*10880*/  SHF.R.U32.HI R172, RZ, 0x18, R172 ;  /* 0x00000018ffac7819 */ /* 0x000fe200000116ac */
[----:B------:R-:W-:Y:S01]  /*10890*/  MUFU.EX2 R35, R35 ;  /* 0x0000002300237308 */ /* 0x000fe20000000800 */
[----:B------:R-:W-:Y:S01]  /*108a0*/  LOP3.LUT R21, R21, 0xff, RZ, 0xc0, !PT ;  /* 0x000000ff15157812 */ /* 0x000fe200078ec0ff */
[----:B---3--:R-:W-:Y:S01]  /*108b0*/  FADD.FTZ R163, R70, R163 ;  /* 0x000000a346a37221 */ /* 0x008fe20000010000 */
[----:B------:R-:W-:Y:S02]  /*108c0*/  PRMT R20, R22, 0x5410, R20 ;  /* 0x0000541016147816 */ /* 0x000fe40000000014 */
[----:B------:R-:W-:Y:S02]  /*108d0*/  LOP3.LUT R217, R217, 0xff00ff, RZ, 0xc0, !PT ;  /* 0x00ff00ffd9d97812 */ /* 0x000fe400078ec0ff */
[----:B------:R-:W-:Y:S01]  /*108e0*/  F2FP.BF16.F32.PACK_AB R23, R0, R40 ;  /* 0x000000280017723e */ /* 0x000fe200000010ff */
[----:B------:R-:W-:Y:S01]  /*108f0*/  MUFU.EX2 R36, R36 ;  /* 0x0000002400247308 */ /* 0x000fe20000000800 */
[----:B------:R-:W-:Y:S01]  /*10900*/  PRMT R21, R21, 0x5410, R172 ;  /* 0x0000541015157816 */ /* 0x000fe200000000ac */
[----:B-1----:R-:W-:Y:S01]  /*10910*/  FADD.FTZ R163, R43, R163 ;  /* 0x000000a32ba37221 */ /* 0x002fe20000010000 */
[----:B------:R-:W-:-:S02]  /*10920*/  PRMT R189, R171, 0x5410, R189 ;  /* 0x00005410abbd7816 */ /* 0x000fc400000000bd */
[--C-:B------:R-:W-:Y:S02]  /*10930*/  HSET2.LE.AND R20, R20, R6.reuse, PT ;  /* 0x0000000614147233 */ /* 0x100fe40003803000 */
[----:B------:R-:W-:Y:S01]  /*10940*/  F2FP.BF16.F32.PACK_AB R171, R46, R44 ;  /* 0x0000002c2eab723e */ /* 0x000fe200000010ff */
[----:B------:R-:W1:Y:S01]  /*10950*/  MUFU.EX2 R52, R52 ;  /* 0x0000003400347308 */ /* 0x000e620000000800 */
[----:B------:R-:W-:Y:S02]  /*10960*/  LOP3.LUT R22, R23, R170, RZ, 0xc0, !PT ;  /* 0x000000aa17167212 */ /* 0x000fe400078ec0ff */
[--C-:B------:R-:W-:Y:S02]  /*10970*/  HSET2.LE.AND R23, R217, R6.reuse, PT ;  /* 0x00000006d9177233 */ /* 0x100fe40003803000 */
[----:B------:R-:W-:Y:S02]  /*10980*/  HSET2.LE.AND R21, R21, R6, PT ;  /* 0x0000000615157233 */ /* 0x000fe40003803000 */
[----:B------:R-:W-:Y:S01]  /*10990*/  F2FP.BF16.F32.PACK_AB R170, R51, R45 ;  /* 0x0000002d33aa723e */ /* 0x000fe200000010ff */
[----:B------:R-:W2:Y:S01]  /*109a0*/  MUFU.EX2 R33, R33 ;  /* 0x0000002100217308 */ /* 0x000ea20000000800 */
[----:B------:R-:W-:-:S02]  /*109b0*/  F2FP.BF16.F32.PACK_AB R172, R32, R41 ;  /* 0x0000002920ac723e */ /* 0x000fc400000010ff */
[----:B------:R-:W-:Y:S02]  /*109c0*/  LOP3.LUT R20, R171, R20, RZ, 0xc0, !PT ;  /* 0x00000014ab147212 */ /* 0x000fe400078ec0ff */
[----:B------:R-:W-:Y:S02]  /*109d0*/  LOP3.LUT R171, R27, 0xff, RZ, 0xc0, !PT ;  /* 0x000000ff1bab7812 */ /* 0x000fe400078ec0ff */
[----:B------:R-:W-:Y:S01]  /*109e0*/  LOP3.LUT R217, R24, 0xffff, RZ, 0xc0, !PT ;  /* 0x0000ffff18d97812 */ /* 0x000fe200078ec0ff */
[----:B------:R-:W3:Y:S01]  /*109f0*/  MUFU.EX2 R55, R55 ;  /* 0x0000003700377308 */ /* 0x000ee20000000800 */
[----:B------:R-:W-:Y:S01]  /*10a00*/  PRMT R229, R238, 0x7773, RZ ;  /* 0x00007773eee57816 */ /* 0x000fe200000000ff */
[----:B-1----:R-:W-:Y:S01]  /*10a10*/  FADD.FTZ R159, R52, R159 ;  /* 0x0000009f349f7221 */ /* 0x002fe20000010000 */
[----:B------:R-:W-:Y:S02]  /*10a20*/  PRMT R219, R238, 0x7772, RZ ;  /* 0x00007772eedb7816 */ /* 0x000fe400000000ff */
[----:B------:R-:W-:-:S02]  /*10a30*/  PRMT R27, R24, 0x7632, R27 ;  /* 0x00007632181b7816 */ /* 0x000fc4000000001b */
[----:B------:R-:W-:Y:S01]  /*10a40*/  LOP3.LUT R23, R172, R23, RZ, 0xc0, !PT ;  /* 0x00000017ac177212 */ /* 0x000fe200078ec0ff */
[----:B------:R-:W-:Y:S01]  /*10a50*/  FFMA.FTZ R172, R28, UR5, -R125 ;  /* 0x000000051cac7c23 */ /* 0x000fe2000801087d */
[----:B------:R-:W-:Y:S01]  /*10a60*/  LOP3.LUT R21, R170, R21, RZ, 0xc0, !PT ;  /* 0x00000015aa157212 */ /* 0x000fe200078ec0ff */
[----:B------:R-:W1:Y:S01]  /*10a70*/  MUFU.EX2 R93, R93 ;  /* 0x0000005d005d7308 */ /* 0x000e620000000800 */
[----:B------:R-:W-:Y:S01]  /*10a80*/  PRMT R186, R186, 0x5410, R26 ;  /* 0x00005410baba7816 */ /* 0x000fe2000000001a */
[----:B--2---:R-:W-:Y:S01]  /*10a90*/  FADD.FTZ R159, R33, R159 ;  /* 0x0000009f219f7221 */ /* 0x004fe20000010000 */
[----:B------:R-:W-:Y:S02]  /*10aa0*/  SHF.R.U32.HI R28, RZ, 0x8, R217 ;  /* 0x00000008ff1c7819 */ /* 0x000fe400000116d9 */
[----:B------:R-:W-:Y:S01]  /*10ab0*/  PRMT R26, R238, 0x7771, RZ ;  /* 0x00007771ee1a7816 */ /* 0x000fe200000000ff */
[----:B----4-:R-:W-:Y:S01]  /*10ac0*/  HMMA.16816.F32.BF16 R204, R20, R8, R204 ;  /* 0x0000000814cc723c */ /* 0x010fe200000418cc */
[----:B------:R-:W-:Y:S01]  /*10ad0*/  PRMT R219, R219, 0x5410, R229 ;  /* 0x00005410dbdb7816 */ /* 0x000fe200000000e5 */
[----:B------:R2:W-:Y:S01]  /*10ae0*/  MUFU.EX2 R170, R31 ;  /* 0x0000001f00aa7308 */ /* 0x0005e20000000800 */
[----:B------:R-:W-:Y:S01]  /*10af0*/  LOP3.LUT R27, R27, 0xff, RZ, 0xc0, !PT ;  /* 0x000000ff1b1b7812 */ /* 0x000fe200078ec0ff */
[----:B---3--:R-:W-:Y:S01]  /*10b00*/  FADD.FTZ R159, R55, R159 ;  /* 0x0000009f379f7221 */ /* 0x008fe20000010000 */
[----:B------:R-:W-:-:S02]  /*10b10*/  PRMT R26, R171, 0x5410, R26 ;  /* 0x00005410ab1a7816 */ /* 0x000fc4000000001a */
[----:B------:R-:W-:Y:S01]  /*10b20*/  LOP3.LUT R219, R219, 0xff00ff, RZ, 0xc0, !PT ;  /* 0x00ff00ffdbdb7812 */ /* 0x000fe200078ec0ff */
[C---:B------:R-:W-:Y:S01]  /*10b30*/  HMMA.16816.F32.BF16 R200, R20.reuse, R10, R200 ;  /* 0x0000000a14c8723c */ /* 0x040fe200000418c8 */
[----:B------:R-:W-:Y:S01]  /*10b40*/  F2FP.BF16.F32.PACK_AB R217, R43, R70 ;  /* 0x000000462bd9723e */ /* 0x000fe200000010ff */
[----:B------:R3:W4:Y:S01]  /*10b50*/  MUFU.EX2 R171, R172 ;  /* 0x000000ac00ab7308 */ /* 0x0007220000000800 */
[----:B------:R-:W-:Y:S01]  /*10b60*/  HSET2.LE.AND R26, R26, R6, PT ;  /* 0x000000061a1a7233 */ /* 0x000fe20003803000 */
[----:B-1----:R-:W-:Y:S01]  /*10b70*/  FADD.FTZ R159, R93, R159 ;  /* 0x0000009f5d9f7221 */ /* 0x002fe20000010000 */
[----:B------:R-:W-:Y:S02]  /*10b80*/  PRMT R176, R176, 0x5410, R187 ;  /* 0x00005410b0b07816 */ /* 0x000fe400000000bb */
[----:B------:R-:W-:Y:S01]  /*10b90*/  LOP3.LUT R173, R173, 0xff, RZ, 0xc0, !PT ;  /* 0x000000ffadad7812 */ /* 0x000fe200078ec0ff */
[----:B-----5:R-:W-:Y:S01]  /*10ba0*/  HMMA.16816.F32.BF16 R196, R20, R16, R196 ;  /* 0x0000001014c4723c */ /* 0x020fe200000418c4 */
[----:B------:R-:W-:Y:S01]  /*10bb0*/  LOP3.LUT R176, R176, 0xff00ff, RZ, 0xc0, !PT ;  /* 0x00ff00ffb0b07812 */ /* 0x000fe200078ec0ff */
[----:B------:R-:W1:Y:S01]  /*10bc0*/  MUFU.EX2 R34, R34 ;  /* 0x0000002200227308 */ /* 0x000e620000000800 */
[----:B--2---:R-:W-:-:S02]  /*10bd0*/  LOP3.LUT R31, R24, 0xff, RZ, 0xc0, !PT ;  /* 0x000000ff181f7812 */ /* 0x004fc400078ec0ff */
[----:B------:R-:W-:Y:S02]  /*10be0*/  SHF.R.U32.HI R24, RZ, 0x18, R24 ;  /* 0x00000018ff187819 */ /* 0x000fe40000011618 */
[----:B------:R-:W-:Y:S01]  /*10bf0*/  PRMT R31, R31, 0x5410, R28 ;  /* 0x000054101f1f7816 */ /* 0x000fe2000000001c */
[----:B------:R-:W-:Y:S01]  /*10c00*/  HMMA.16816.F32.BF16 R192, R20, R18, R192 ;  /* 0x0000001214c0723c */ /* 0x000fe200000418c0 */
[----:B------:R-:W-:Y:S01]  /*10c10*/  PRMT R28, R27, 0x5410, R24 ;  /* 0x000054101b1c7816 */ /* 0x000fe20000000018 */
[----:B------:R-:W-:Y:S01]  /*10c20*/  MUFU.EX2 R53, R53 ;  /* 0x0000003500357308 */ /* 0x000fe20000000800 */
[C---:B------:R-:W-:Y:S01]  /*10c30*/  PRMT R23, R25.reuse, 0x7632, R23 ;  /* 0x0000763219177816 */ /* 0x040fe20000000017 */
[----:B---3--:R-:W-:Y:S01]  /*10c40*/  FFMA.FTZ R172, R30, UR5, -R125 ;  /* 0x000000051eac7c23 */ /* 0x008fe2000801087d */
[----:B------:R-:W-:Y:S01]  /*10c50*/  LOP3.LUT R22, R25, 0xffff, RZ, 0xc0, !PT ;  /* 0x0000ffff19167812 */ /* 0x000fe200078ec0ff */
[----:B----4-:R-:W-:Y:S01]  /*10c60*/  FADD.FTZ R151, R171, R151 ;  /* 0x00000097ab977221 */ /* 0x010fe20000010000 */
[----:B------:R-:W-:-:S02]  /*10c70*/  LOP3.LUT R20, R25, 0xff, RZ, 0xc0, !PT ;  /* 0x000000ff19147812 */ /* 0x000fc400078ec0ff */
[----:B------:R-:W-:Y:S01]  /*10c80*/  SHF.R.U32.HI R21, RZ, 0x18, R25 ;  /* 0x00000018ff157819 */ /* 0x000fe20000011619 */
[----:B------:R-:W2:Y:S01]  /*10c90*/  MUFU.EX2 R172, R172 ;  /* 0x000000ac00ac7308 */ /* 0x000ea20000000800 */
[--C-:B------:R-:W-:Y:S01]  /*10ca0*/  HSET2.LE.AND R27, R219, R6.reuse, PT ;  /* 0x00000006db1b7233 */ /* 0x100fe20003803000 */
[----:B------:R-:W-:Y:S01]  /*10cb0*/  IMAD.WIDE.U32 R218, R175, -0x2daee0ad, RZ ;  /* 0xd2511f53afda7825 */ /* 0x000fe200078e00ff */
[----:B------:R-:W-:-:S03]  /*10cc0*/  HSET2.LE.AND R24, R31, R6, PT ;  /* 0x000000061f187233 */ /* 0x000fc60003803000 */
[----:B-1----:R-:W-:Y:S01]  /*10cd0*/  FADD.FTZ R163, R34, R163 ;  /* 0x000000a322a37221 */ /* 0x002fe20000010000 */
[----:B------:R-:W-:Y:S02]  /*10ce0*/  HSET2.LE.AND R25, R28, R6, PT ;  /* 0x000000061c197233 */ /* 0x000fe40003803000 */
[----:B------:R-:W-:Y:S01]  /*10cf0*/  F2FP.BF16.F32.PACK_AB R30, R42, R71 ;  /* 0x000000472a1e723e */ /* 0x000fe200000010ff */
[----:B------:R-:W1:Y:S01]  /*10d00*/  MUFU.EX2 R175, R29 ;  /* 0x0000001d00af7308 */ /* 0x000e620000000800 */
[----:B------:R-:W-:Y:S01]  /*10d10*/  F2FP.BF16.F32.PACK_AB R31, R49, R69 ;  /* 0x00000045311f723e */ /* 0x000fe200000010ff */
[----:B------:R-:W-:Y:S01]  /*10d20*/  FADD.FTZ R163, R170, R163 ;  /* 0x000000a3aaa37221 */ /* 0x000fe20000010000 */
[----:B------:R-:W-:Y:S02]  /*10d30*/  F2FP.BF16.F32.PACK_AB R28, R47, R50 ;  /* 0x000000322f1c723e */ /* 0x000fe400000010ff */
[----:B------:R-:W-:Y:S02]  /*10d40*/  LOP3.LUT R23, R23, 0xff, RZ, 0xc0, !PT ;  /* 0x000000ff17177812 */ /* 0x000fe400078ec0ff */
[----:B------:R-:W-:Y:S01]  /*10d50*/  SHF.R.U32.HI R22, RZ, 0x8, R22 ;  /* 0x00000008ff167819 */ /* 0x000fe20000011616 */
[----:B------:R-:W-:Y:S01]  /*10d60*/  MUFU.EX2 R37, R37 ;  /* 0x0000002500257308 */ /* 0x000fe20000000800 */
[----:B------:R-:W-:Y:S01]  /*10d70*/  LOP3.LUT R26, R30, R26, RZ, 0xc0, !PT ;  /* 0x0000001a1e1a7212 */ /* 0x000fe200078ec0ff */
[----:B--2---:R-:W-:Y:S01]  /*10d80*/  FADD.FTZ R151, R172, R151 ;  /* 0x00000097ac977221 */ /* 0x004fe20000010000 */
[----:B------:R-:W-:-:S02]  /*10d90*/  LOP3.LUT R27, R217, R27, RZ, 0xc0, !PT ;  /* 0x0000001bd91b7212 */ /* 0x000fc400078ec0ff */
[----:B------:R-:W-:Y:S01]  /*10da0*/  LOP3.LUT R24, R31, R24, RZ, 0xc0, !PT ;  /* 0x000000181f187212 */ /* 0x000fe200078ec0ff */
[----:B------:R-:W-:Y:S01]  /*10db0*/  FADD.FTZ R151, R53, R151 ;  /* 0x0000009735977221 */ /* 0x000fe20000010000 */
[----:B------:R-:W-:Y:S01]  /*10dc0*/  LOP3.LUT R25, R28, R25, RZ, 0xc0, !PT ;  /* 0x000000191c197212 */ /* 0x000fe200078ec0ff */
[----:B------:R-:W-:Y:S01]  /*10dd0*/  MUFU.EX2 R184, R114 ;  /* 0x0000007200b87308 */ /* 0x000fe20000000800 */
[----:B------:R-:W-:Y:S01]  /*10de0*/  PRMT R21, R23, 0x5410, R21 ;  /* 0x0000541017157816 */ /* 0x000fe20000000015 */
[--C-:B------:R-:W-:Y:S01]  /*10df0*/  FFMA.FTZ R23, R54, UR5, -R127.reuse ;  /* 0x0000000536177c23 */ /* 0x100fe2000801087f */
[----:B------:R-:W-:Y:S01]  /*10e00*/  PRMT R20, R20, 0x5410, R22 ;  /* 0x0000541014147816 */ /* 0x000fe20000000016 */
[--C-:B------:R-:W-:Y:S01]  /*10e10*/  FFMA.FTZ R22, R92, UR5, -R127.reuse ;  /* 0x000000055c167c23 */ /* 0x100fe2000801087f */
[----:B------:R-:W-:Y:S01]  /*10e20*/  FFMA.FTZ R54, R3, UR5, -R127 ;  /* 0x0000000503367c23 */ /* 0x000fe2000801087f */
[--C-:B------:R-:W-:Y:S01]  /*10e30*/  FFMA.FTZ R127, R115, UR5, -R125.reuse ;  /* 0x00000005737f7c23 */ /* 0x100fe2000801087d */
[----:B------:R-:W-:Y:S01]  /*10e40*/  FFMA.FTZ R115, R2, UR5, -R125 ;  /* 0x0000000502737c23 */ /* 0x000fe2000801087d */
[C---:B------:R-:W-:Y:S01]  /*10e50*/  HMMA.16816.F32.BF16 R220, R24.reuse, R8, R220 ;  /* 0x0000000818dc723c */ /* 0x040fe200000418dc */
[----:B------:R2:W3:Y:S01]  /*10e60*/  MUFU.EX2 R2, R94 ;  /* 0x0000005e00027308 */ /* 0x0004e20000000800 */
[--C-:B------:R-:W-:Y:S01]  /*10e70*/  HSET2.LE.AND R20, R20, R6.reuse, PT ;  /* 0x0000000614147233 */ /* 0x100fe20003803000 */
[----:B------:R-:W-:Y:S01]  /*10e80*/  FFMA.FTZ R92, R112, UR5, -R119 ;  /* 0x00000005705c7c23 */ /* 0x000fe20008010877 */
[----:B------:R-:W-:Y:S01]  /*10e90*/  F2FP.BF16.F32.PACK_AB R28, R172, R171 ;  /* 0x000000abac1c723e */ /* 0x000fe200000010ff */
[----:B------:R-:W-:Y:S01]  /*10ea0*/  IMAD.MOV.U32 R125, RZ, RZ, R218 ;  /* 0x000000ffff7d7224 */ /* 0x000fe200078e00da */
[--C-:B------:R-:W-:Y:S01]  /*10eb0*/  HSET2.LE.AND R21, R21, R6.reuse, PT ;  /* 0x0000000615157233 */ /* 0x100fe20003803000 */
[----:B-1----:R-:W-:Y:S01]  /*10ec0*/  FADD.FTZ R155, R175, R155 ;  /* 0x0000009baf9b7221 */ /* 0x002fe20000010000 */
[C---:B------:R-:W-:Y:S01]  /*10ed0*/  HMMA.16816.F32.BF16 R12, R24.reuse, R10, R12 ;  /* 0x0000000a180c723c */ /* 0x040fe2000004180c */
[----:B------:R-:W1:Y:S01]  /*10ee0*/  LDSM.16.MT88.4 R8, [R227+0x5800] ;  /* 0x00580000e308783b */ /* 0x000e620000004200 */
[----:B------:R4:W5:Y:S01]  /*10ef0*/  MUFU.EX2 R3, R23 ;  /* 0x0000001700037308 */ /* 0x0009620000000800 */
[----:B------:R-:W-:Y:S01]  /*10f00*/  LOP3.LUT R20, R28, R20, RZ, 0xc0, !PT ;  /* 0x000000141c147212 */ /* 0x000fe200078ec0ff */
[----:B------:R-:W-:Y:S01]  /*10f10*/  FADD.FTZ R155, R35, R155 ;  /* 0x0000009b239b7221 */ /* 0x000fe20000010000 */
[----:B------:R-:W1:Y:S01]  /*10f20*/  LDSM.16.MT88.4 R28, [R142+0x1800] ;  /* 0x001800008e1c783b */ /* 0x000e620000004200 */
[----:B------:R-:W-:Y:S01]  /*10f30*/  PRMT R181, R173, 0x5410, R174 ;  /* 0x00005410adb57816 */ /* 0x000fe200000000ae */
[----:B------:R-:W-:Y:S01]  /*10f40*/  IMAD.MOV.U32 R174, RZ, RZ, R236 ;  /* 0x000000ffffae7224 */ /* 0x000fe200078e00ec */
[C---:B------:R-:W-:Y:S01]  /*10f50*/  HMMA.16816.F32.BF16 R212, R24.reuse, R16, R212 ;  /* 0x0000001018d4723c */ /* 0x040fe200000418d4 */
[----:B------:R-:W-:Y:S01]  /*10f60*/  F2FP.BF16.F32.PACK_AB R17, R35, R175 ;  /* 0x000000af2311723e */ /* 0x000fe200000010ff */
[----:B--2---:R-:W-:Y:S01]  /*10f70*/  FFMA.FTZ R94, R39, UR5, -R119 ;  /* 0x00000005275e7c23 */ /* 0x004fe20008010877 */
[----:B---3--:R-:W-:Y:S01]  /*10f80*/  F2FP.BF16.F32.PACK_AB R16, R2, R36 ;  /* 0x000000240210723e */ /* 0x008fe200000010ff */
[----:B------:R-:W2:Y:S01]  /*10f90*/  MUFU.EX2 R39, R22 ;  /* 0x0000001600277308 */ /* 0x000ea20000000800 */
[----:B------:R-:W-:Y:S01]  /*10fa0*/  LOP3.LUT R21, R17, R21, RZ, 0xc0, !PT ;  /* 0x0000001511157212 */ /* 0x000fe200078ec0ff */
[----:B------:R-:W-:Y:S01]  /*10fb0*/  FADD.FTZ R155, R36, R155 ;  /* 0x0000009b249b7221 */ /* 0x000fe20000010000 */
[----:B------:R-:W-:Y:S01]  /*10fc0*/  SHF.R.U32.HI R17, RZ, 0x18, R180 ;  /* 0x00000018ff117819 */ /* 0x000fe200000116b4 */
[----:B------:R-:W-:Y:S01]  /*10fd0*/  HMMA.16816.F32.BF16 R208, R24, R18, R208 ;  /* 0x0000001218d0723c */ /* 0x000fe200000418d0 */
[----:B------:R-:W-:Y:S01]  /*10fe0*/  LOP3.LUT R25, R180, 0xffff, RZ, 0xc0, !PT ;  /* 0x0000ffffb4197812 */ /* 0x000fe200078ec0ff */
[----:B------:R-:W-:Y:S01]  /*10ff0*/  FADD.FTZ R151, R37, R151 ;  /* 0x0000009725977221 */ /* 0x000fe20000010000 */
[----:B----4-:R-:W-:Y:S01]  /*11000*/  LOP3.LUT R23, R186, 0xff00ff, RZ, 0xc0, !PT ;  /* 0x00ff00ffba177812 */ /* 0x010fe200078ec0ff */
[----:B------:R-:W3:Y:S01]  /*11010*/  MUFU.EX2 R26, R94 ;  /* 0x0000005e001a7308 */ /* 0x000ee20000000800 */
[----:B------:R-:W-:Y:S01]  /*11020*/  PRMT R19, R180, 0x7632, R19 ;  /* 0x00007632b4137816 */ /* 0x000fe20000000013 */
[----:B-----5:R-:W-:Y:S01]  /*11030*/  FADD.FTZ R163, R3, R163 ;  /* 0x000000a303a37221 */ /* 0x020fe20000010000 */
[----:B------:R-:W-:Y:S01]  /*11040*/  SHF.R.U32.HI R25, RZ, 0x8, R25 ;  /* 0x00000008ff197819 */ /* 0x000fe20000011619 */
[----:B------:R-:W-:Y:S01]  /*11050*/  FADD.FTZ R155, R2, R155 ;  /* 0x0000009b029b7221 */ /* 0x000fe20000010000 */
[----:B------:R-:W-:-:S02]  /*11060*/  HSET2.LE.AND R23, R23, R6, PT ;  /* 0x0000000617177233 */ /* 0x000fc40003803000 */
[----:B------:R-:W-:Y:S01]  /*11070*/  LOP3.LUT R19, R19, 0xff, RZ, 0xc0, !PT ;  /* 0x000000ff13137812 */ /* 0x000fe200078ec0ff */
[----:B------:R-:W4:Y:S01]  /*11080*/  MUFU.EX2 R38, R38 ;  /* 0x0000002600267308 */ /* 0x000f220000000800 */
[----:B------:R-:W-:Y:S01]  /*11090*/  PRMT R112, R218, 0x7773, RZ ;  /* 0x00007773da707816 */ /* 0x000fe200000000ff */
[----:B--2---:R-:W-:Y:S01]  /*110a0*/  FADD.FTZ R163, R39, R163 ;  /* 0x000000a327a37221 */ /* 0x004fe20000010000 */
[----:B------:R-:W-:Y:S02]  /*110b0*/  LOP3.LUT R23, R16, R23, RZ, 0xc0, !PT ;  /* 0x0000001710177212 */ /* 0x000fe400078ec0ff */
[----:B------:R-:W-:Y:S02]  /*110c0*/  LOP3.LUT R16, R180, 0xff, RZ, 0xc0, !PT ;  /* 0x000000ffb4107812 */ /* 0x000fe400078ec0ff */
[----:B------:R-:W-:Y:S01]  /*110d0*/  PRMT R18, R218, 0x7772, RZ ;  /* 0x00007772da127816 */ /* 0x000fe200000000ff */
[----:B------:R-:W2:Y:S01]  /*110e0*/  MUFU.EX2 R24, R127 ;  /* 0x0000007f00187308 */ /* 0x000ea20000000800 */
[----:B------:R-:W-:Y:S01]  /*110f0*/  PRMT R16, R16, 0x5410, R25 ;  /* 0x0000541010107816 */ /* 0x000fe20000000019 */
[----:B---3--:R-:W-:Y:S01]  /*11100*/  FADD.FTZ R155, R26, R155 ;  /* 0x0000009b1a9b7221 */ /* 0x008fe20000010000 */
[----:B------:R-:W-:-:S02]  /*11110*/  PRMT R17, R19, 0x5410, R17 ;  /* 0x0000541013117816 */ /* 0x000fc40000000011 */
[----:B------:R-:W-:Y:S02]  /*11120*/  PRMT R112, R18, 0x5410, R112 ;  /* 0x0000541012707816 */ /* 0x000fe40000000070 */
[--C-:B------:R-:W-:Y:S01]  /*11130*/  HSET2.LE.AND R189, R189, R6.reuse, PT ;  /* 0x00000006bdbd7233 */ /* 0x100fe20003803000 */
[----:B------:R-:W3:Y:S01]  /*11140*/  MUFU.EX2 R25, R115 ;  /* 0x0000007300197308 */ /* 0x000ee20000000800 */
[--C-:B------:R-:W-:Y:S01]  /*11150*/  HSET2.LE.AND R18, R181, R6.reuse, PT ;  /* 0x00000006b5127233 */ /* 0x100fe20003803000 */
[----:B----4-:R-:W-:Y:S01]  /*11160*/  FADD.FTZ R151, R38, R151 ;  /* 0x0000009726977221 */ /* 0x010fe20000010000 */
[--C-:B------:R-:W-:Y:S02]  /*11170*/  HSET2.LE.AND R19, R176, R6.reuse, PT ;  /* 0x00000006b0137233 */ /* 0x100fe40003803000 */
[--C-:B------:R-:W-:Y:S02]  /*11180*/  HSET2.LE.AND R16, R16, R6.reuse, PT ;  /* 0x0000000610107233 */ /* 0x100fe40003803000 */
[----:B------:R-:W-:Y:S01]  /*11190*/  HSET2.LE.AND R17, R17, R6, PT ;  /* 0x0000000611117233 */ /* 0x000fe20003803000 */
[----:B------:R-:W-:Y:S01]  /*111a0*/  MUFU.EX2 R92, R92 ;  /* 0x0000005c005c7308 */ /* 0x000fe20000000800 */
[----:B------:R-:W-:Y:S01]  /*111b0*/  F2FP.BF16.F32.PACK_AB R22, R37, R53 ;  /* 0x000000352516723e */ /* 0x000fe200000010ff */
[----:B--2---:R-:W-:Y:S01]  /*111c0*/  FADD.FTZ R151, R24, R151 ;  /* 0x0000009718977221 */ /* 0x004fe20000010000 */
[----:B------:R-:W-:-:S02]  /*111d0*/  F2FP.BF16.F32.PACK_AB R4, R93, R55 ;  /* 0x000000375d04723e */ /* 0x000fc400000010ff */
[----:B------:R-:W-:Y:S02]  /*111e0*/  F2FP.BF16.F32.PACK_AB R114, R39, R3 ;  /* 0x000000032772723e */ /* 0x000fe400000010ff */
[----:B------:R-:W-:Y:S01]  /*111f0*/  F2FP.BF16.F32.PACK_AB R94, R33, R52 ;  /* 0x00000034215e723e */ /* 0x000fe200000010ff */
[----:B------:R-:W-:Y:S01]  /*11200*/  MUFU.EX2 R111, R111 ;  /* 0x0000006f006f7308 */ /* 0x000fe20000000800 */
[----:B------:R-:W-:Y:S01]  /*11210*/  F2FP.BF16.F32.PACK_AB R27, R170, R34 ;  /* 0x00000022aa1b723e */ /* 0x000fe200000010ff */
[----:B---3--:R-:W-:Y:S01]  /*11220*/  FADD.FTZ R151, R25, R151 ;  /* 0x0000009719977221 */ /* 0x008fe20000010000 */
[----:B------:R-:W-:Y:S02]  /*11230*/  LOP3.LUT R22, R22, R189, RZ, 0xc0, !PT ;  /* 0x000000bd16167212 */ /* 0x000fe400078ec0ff */
[----:B------:R-:W-:Y:S02]  /*11240*/  LOP3.LUT R18, R4, R18, RZ, 0xc0, !PT ;  /* 0x0000001204127212 */ /* 0x000fe400078ec0ff */
[----:B------:R-:W-:Y:S01]  /*11250*/  LOP3.LUT R19, R114, R19, RZ, 0xc0, !PT ;  /* 0x0000001372137212 */ /* 0x000fe200078ec0ff */
[----:B------:R-:W2:Y:S01]  /*11260*/  MUFU.EX2 R145, R145 ;  /* 0x0000009100917308 */ /* 0x000ea20000000800 */
[----:B------:R-:W-:Y:S01]  /*11270*/  LOP3.LUT R16, R94, R16, RZ, 0xc0, !PT ;  /* 0x000000105e107212 */ /* 0x000fe200078ec0ff */
[----:B-1----:R-:W-:Y:S01]  /*11280*/  HMMA.16816.F32.BF16 R204, R20, R8, R204 ;  /* 0x0000000814cc723c */ /* 0x002fe200000418cc */
[----:B------:R-:W-:-:S02]  /*11290*/  LOP3.LUT R17, R27, R17, RZ, 0xc0, !PT ;  /* 0x000000111b117212 */ /* 0x000fc400078ec0ff */
[----:B------:R-:W-:Y:S02]  /*112a0*/  LOP3.LUT R216, R216, UR7, R219, 0x96, !PT ;  /* 0x00000007d8d87c12 */ /* 0x000fe4000f8e96db */
[----:B------:R-:W-:Y:S01]  /*112b0*/  PRMT R119, R218, 0x7771, RZ ;  /* 0x00007771da777816 */ /* 0x000fe200000000ff */
[----:B------:R-:W1:Y:S01]  /*112c0*/  MUFU.EX2 R27, R113 ;  /* 0x00000071001b7308 */ /* 0x000e620000000800 */
[----:B------:R-:W-:Y:S01]  /*112d0*/  SHF.R.U32.HI R4, RZ, 0x18, R216 ;  /* 0x00000018ff047819 */ /* 0x000fe200000116d8 */
[----:B------:R-:W-:Y:S01]  /*112e0*/  HMMA.16816.F32.BF16 R200, R20, R10, R200 ;  /* 0x0000000a14c8723c */ /* 0x000fe200000418c8 */
[----:B------:R-:W-:Y:S02]  /*112f0*/  LOP3.LUT R125, R125, 0xff, RZ, 0xc0, !PT ;  /* 0x000000ff7d7d7812 */ /* 0x000fe400078ec0ff */
[----:B------:R-:W-:Y:S02]  /*11300*/  LOP3.LUT R112, R112, 0xff00ff, RZ, 0xc0, !PT ;  /* 0x00ff00ff70707812 */ /* 0x000fe400078ec0ff */
[----:B------:R-:W-:Y:S01]  /*11310*/  PRMT R119, R125, 0x5410, R119 ;  /* 0x000054107d777816 */ /* 0x000fe20000000077 */
[----:B------:R-:W3:Y:S01]  /*11320*/  MUFU.EX2 R162, R162 ;  /* 0x000000a200a27308 */ /* 0x000ee20000000800 */
[----:B------:R-:W-:Y:S01]  /*11330*/  LOP3.LUT R7, R188, UR7, R237, 0x96, !PT ;  /* 0x00000007bc077c12 */ /* 0x000fe2000f8e96ed */
[C---:B------:R-:W-:Y:S01]  /*11340*/  HMMA.16816.F32.BF16 R220, R16.reuse, R8, R220 ;  /* 0x0000000810dc723c */ /* 0x040fe200000418dc */
[----:B------:R-:W-:Y:S01]  /*11350*/  F2FP.BF16.F32.PACK_AB R94, R24, R38 ;  /* 0x00000026185e723e */ /* 0x000fe200000010ff */
[----:B--2---:R-:W-:Y:S01]  /*11360*/  FADD.FTZ R159, R145, R159 ;  /* 0x0000009f919f7221 */ /* 0x004fe20000010000 */
[C---:B------:R-:W-:Y:S01]  /*11370*/  PRMT R188, R236.reuse, 0x7773, RZ ;  /* 0x00007773ecbc7816 */ /* 0x040fe200000000ff */
[----:B------:R-:W-:Y:S01]  /*11380*/  UIADD3 UR7, UPT, UPT, UR19, -0x3, URZ ;  /* 0xfffffffd13077890 */ /* 0x000fe2000fffe0ff */
[C---:B------:R-:W-:Y:S01]  /*11390*/  PRMT R187, R236.reuse, 0x7772, RZ ;  /* 0x00007772ecbb7816 */ /* 0x040fe200000000ff */
[----:B------:R-:W2:Y:S01]  /*113a0*/  MUFU.EX2 R169, R169 ;  /* 0x000000a900a97308 */ /* 0x000ea20000000800 */
[----:B------:R-:W-:Y:S01]  /*113b0*/  PRMT R173, R236, 0x7771, RZ ;  /* 0x00007771ecad7816 */ /* 0x000fe200000000ff */
[----:B------:R-:W-:Y:S01]  /*113c0*/  HMMA.16816.F32.BF16 R12, R16, R10, R12 ;  /* 0x0000000a100c723c */ /* 0x000fe2000004180c */
[----:B------:R-:W4:Y:S01]  /*113d0*/  LDSM.16.MT88.4 R8, [R142+0x1c00] ;  /* 0x001c00008e08783b */ /* 0x000f220000004200 */
[----:B------:R-:W-:Y:S01]  /*113e0*/  PRMT R187, R187, 0x5410, R188 ;  /* 0x00005410bbbb7816 */ /* 0x000fe200000000bc */
[----:B-1----:R-:W-:-:S03]  /*113f0*/  FADD.FTZ R155, R27, R155 ;  /* 0x0000009b1b9b7221 */ /* 0x002fc60000010000 */
[----:B------:R-:W1:Y:S01]  /*11400*/  MUFU.EX2 R105, R105 ;  /* 0x0000006900697308 */ /* 0x000e620000000800 */
[----:B------:R-:W-:Y:S01]  /*11410*/  LOP3.LUT R187, R187, 0xff00ff, RZ, 0xc0, !PT ;  /* 0x00ff00ffbbbb7812 */ /* 0x000fe200078ec0ff */
[----:B------:R-:W-:Y:S01]  /*11420*/  HMMA.16816.F32.BF16 R196, R20, R28, R196 ;  /* 0x0000001c14c4723c */ /* 0x000fe200000418c4 */
[----:B---3--:R-:W-:Y:S01]  /*11430*/  FADD.FTZ R159, R162, R159 ;  /* 0x0000009fa29f7221 */ /* 0x008fe20000010000 */
[----:B------:R-:W-:-:S04]  /*11440*/  FADD.FTZ R155, R92, R155 ;  /* 0x0000009b5c9b7221 */ /* 0x000fc80000010000 */
[----:B------:R-:W3:Y:S01]  /*11450*/  MUFU.EX2 R95, R95 ;  /* 0x0000005f005f7308 */ /* 0x000ee20000000800 */
[----:B--2---:R-:W-:Y:S01]  /*11460*/  FADD.FTZ R159, R169, R159 ;  /* 0x0000009fa99f7221 */ /* 0x004fe20000010000 */
[----:B------:R-:W-:Y:S01]  /*11470*/  HMMA.16816.F32.BF16 R192, R20, R30, R192 ;  /* 0x0000001e14c0723c */ /* 0x000fe200000418c0 */
[C---:B------:R-:W-:Y:S01]  /*11480*/  LOP3.LUT R22, R216.reuse, 0xffff, RZ, 0xc0, !PT ;  /* 0x0000ffffd8167812 */ /* 0x040fe200078ec0ff */
[----:B------:R-:W-:Y:S01]  /*11490*/  FADD.FTZ R185, R111, R155 ;  /* 0x0000009b6fb97221 */ /* 0x000fe20000010000 */
[C---:B------:R-:W-:Y:S02]  /*114a0*/  PRMT R21, R216.reuse, 0x7632, R21 ;  /* 0x00007632d8157816 */ /* 0x040fe40000000015 */
[----:B------:R-:W-:Y:S01]  /*114b0*/  LOP3.LUT R20, R216, 0xff, RZ, 0xc0, !PT ;  /* 0x000000ffd8147812 */ /* 0x000fe200078ec0ff */
[----:B------:R-:W-:Y:S01]  /*114c0*/  MUFU.EX2 R54, R54 ;  /* 0x0000003600367308 */ /* 0x000fe20000000800 */
[----:B------:R-:W2:Y:S01]  /*114d0*/  LDSM.16.MT88.4 R216, [R227+0x5c00] ;  /* 0x005c0000e3d8783b */ /* 0x000ea20000004200 */
[----:B------:R-:W-:Y:S01]  /*114e0*/  SHF.R.U32.HI R22, RZ, 0x8, R22 ;  /* 0x00000008ff167819 */ /* 0x000fe20000011616 */
[----:B------:R-:W-:Y:S01]  /*114f0*/  HMMA.16816.F32.BF16 R212, R16, R28, R212 ;  /* 0x0000001c10d4723c */ /* 0x000fe200000418d4 */
[----:B------:R-:W-:Y:S01]  /*11500*/  LOP3.LUT R21, R21, 0xff, RZ, 0xc0, !PT ;  /* 0x000000ff15157812 */ /* 0x000fe200078ec0ff */
[----:B-1----:R-:W-:Y:S01]  /*11510*/  FADD.FTZ R182, R105, R159 ;  /* 0x0000009f69b67221 */ /* 0x002fe20000010000 */
[----:B------:R-:W-:-:S02]  /*11520*/  PRMT R20, R20, 0x5410, R22 ;  /* 0x0000541014147816 */ /* 0x000fc40000000016 */
[----:B------:R-:W-:Y:S01]  /*11530*/  PRMT R4, R21, 0x5410, R4 ;  /* 0x0000541015047816 */ /* 0x000fe20000000004 */
[----:B------:R-:W-:Y:S01]  /*11540*/  MUFU.EX2 R106, R106 ;  /* 0x0000006a006a7308 */ /* 0x000fe20000000800 */
[--C-:B------:R-:W-:Y:S01]  /*11550*/  HSET2.LE.AND R22, R119, R6.reuse, PT ;  /* 0x0000000677167233 */ /* 0x100fe20003803000 */
[----:B------:R-:W-:Y:S01]  /*11560*/  HMMA.16816.F32.BF16 R208, R16, R30, R208 ;  /* 0x0000001e10d0723c */ /* 0x000fe200000418d0 */
[--C-:B------:R-:W-:Y:S01]  /*11570*/  HSET2.LE.AND R23, R112, R6.reuse, PT ;  /* 0x0000000670177233 */ /* 0x100fe20003803000 */
[----:B---3--:R-:W-:Y:S01]  /*11580*/  FADD.FTZ R163, R95, R163 ;  /* 0x000000a35fa37221 */ /* 0x008fe20000010000 */
[--C-:B------:R-:W-:Y:S02]  /*11590*/  HSET2.LE.AND R20, R20, R6.reuse, PT ;  /* 0x0000000614147233 */ /* 0x100fe40003803000 */
[----:B------:R-:W-:Y:S01]  /*115a0*/  HSET2.LE.AND R21, R4, R6, PT ;  /* 0x0000000604157233 */ /* 0x000fe20003803000 */
[----:B------:R-:W1:Y:S01]  /*115b0*/  MUFU.EX2 R107, R107 ;  /* 0x0000006b006b7308 */ /* 0x000e620000000800 */
[----:B------:R-:W-:-:S02]  /*115c0*/  F2FP.BF16.F32.PACK_AB R29, R27, R26 ;  /* 0x0000001a1b1d723e */ /* 0x000fc400000010ff */
[C---:B------:R-:W-:Y:S01]  /*115d0*/  F2FP.BF16.F32.PACK_AB R28, R184.reuse, R25 ;  /* 0x00000019b81c723e */ /* 0x040fe200000010ff */
[----:B------:R-:W-:Y:S01]  /*115e0*/  FADD.FTZ R184, R184, R151 ;  /* 0x00000097b8b87221 */ /* 0x000fe20000010000 */
[----:B------:R-:W-:Y:S02]  /*115f0*/  F2FP.BF16.F32.PACK_AB R4, R111, R92 ;  /* 0x0000005c6f04723e */ /* 0x000fe400000010ff */
[C---:B------:R-:W-:Y:S02]  /*11600*/  LOP3.LUT R18, R7.reuse, 0xffff, RZ, 0xc0, !PT ;  /* 0x0000ffff07127812 */ /* 0x040fe400078ec0ff */
[----:B------:R-:W-:Y:S02]  /*11610*/  PRMT R16, R7, 0x7632, R16 ;  /* 0x0000763207107816 */ /* 0x000fe40000000010 */
[----:B------:R-:W-:Y:S02]  /*11620*/  LOP3.LUT R20, R94, R20, RZ, 0xc0, !PT ;  /* 0x000000145e147212 */ /* 0x000fe400078ec0ff */
[----:B------:R-:W-:-:S02]  /*11630*/  LOP3.LUT R21, R29, R21, RZ, 0xc0, !PT ;  /* 0x000000151d157212 */ /* 0x000fc400078ec0ff */
[----:B------:R-:W-:Y:S02]  /*11640*/  LOP3.LUT R22, R28, R22, RZ, 0xc0, !PT ;  /* 0x000000161c167212 */ /* 0x000fe400078ec0ff */
[----:B------:R-:W-:Y:S01]  /*11650*/  LOP3.LUT R23, R4, R23, RZ, 0xc0, !PT ;  /* 0x0000001704177212 */ /* 0x000fe200078ec0ff */
[----:B-1----:R-:W-:Y:S01]  /*11660*/  FADD.FTZ R163, R107, R163 ;  /* 0x000000a36ba37221 */ /* 0x002fe20000010000 */
[----:B------:R-:W-:Y:S02]  /*11670*/  LOP3.LUT R4, R7, 0xff, RZ, 0xc0, !PT ;  /* 0x000000ff07047812 */ /* 0x000fe400078ec0ff */
[----:B------:R-:W-:Y:S01]  /*11680*/  LOP3.LUT R17, R174, 0xff, RZ, 0xc0, !PT ;  /* 0x000000ffae117812 */ /* 0x000fe200078ec0ff */
[----:B------:R-:W-:Y:S01]  /*11690*/  FADD.FTZ R163, R54, R163 ;  /* 0x000000a336a37221 */ /* 0x000fe20000010000 */
[----:B------:R-:W-:Y:S01]  /*116a0*/  SHF.R.U32.HI R7, RZ, 0x18, R7 ;  /* 0x00000018ff077819 */ /* 0x000fe20000011607 */
[----:B----4-:R-:W-:Y:S01]  /*116b0*/  HMMA.16816.F32.BF16 R196, R20, R8, R196 ;  /* 0x0000000814c4723c */ /* 0x010fe200000418c4 */
[----:B------:R-:W-:Y:S01]  /*116c0*/  SHF.R.U32.HI R18, RZ, 0x8, R18 ;  /* 0x00000008ff127819 */ /* 0x000fe20000011612 */
[----:B------:R-:W-:Y:S01]  /*116d0*/  FADD.FTZ R183, R106, R163 ;  /* 0x000000a36ab77221 */ /* 0x000fe20000010000 */
[----:B------:R-:W-:-:S02]  /*116e0*/  LOP3.LUT R16, R16, 0xff, RZ, 0xc0, !PT ;  /* 0x000000ff10107812 */ /* 0x000fc400078ec0ff */
[----:B------:R-:W-:Y:S02]  /*116f0*/  PRMT R17, R17, 0x5410, R173 ;  /* 0x0000541011117816 */ /* 0x000fe400000000ad */
[----:B------:R-:W-:Y:S01]  /*11700*/  PRMT R4, R4, 0x5410, R18 ;  /* 0x0000541004047816 */ /* 0x000fe20000000012 */
[C---:B------:R-:W-:Y:S01]  /*11710*/  HMMA.16816.F32.BF16 R192, R20.reuse, R10, R192 ;  /* 0x0000000a14c0723c */ /* 0x040fe200000418c0 */
[----:B------:R-:W-:Y:S02]  /*11720*/  PRMT R16, R16, 0x5410, R7 ;  /* 0x0000541010107816 */ /* 0x000fe40000000007 */
[--C-:B------:R-:W-:Y:S02]  /*11730*/  HSET2.LE.AND R17, R17, R6.reuse, PT ;  /* 0x0000000611117233 */ /* 0x100fe40003803000 */
[--C-:B------:R-:W-:Y:S02]  /*11740*/  HSET2.LE.AND R7, R187, R6.reuse, PT ;  /* 0x00000006bb077233 */ /* 0x100fe40003803000 */
[--C-:B------:R-:W-:Y:S01]  /*11750*/  HSET2.LE.AND R4, R4, R6.reuse, PT ;  /* 0x0000000604047233 */ /* 0x100fe20003803000 */
[----:B--2---:R-:W-:Y:S01]  /*11760*/  HMMA.16816.F32.BF16 R204, R20, R216, R204 ;  /* 0x000000d814cc723c */ /* 0x004fe200000418cc */
[----:B------:R-:W-:-:S02]  /*11770*/  HSET2.LE.AND R16, R16, R6, PT ;  /* 0x0000000610107233 */ /* 0x000fc40003803000 */
[----:B------:R-:W-:Y:S02]  /*11780*/  F2FP.BF16.F32.PACK_AB R6, R105, R169 ;  /* 0x000000a96906723e */ /* 0x000fe400000010ff */
[----:B------:R-:W-:Y:S02]  /*11790*/  F2FP.BF16.F32.PACK_AB R19, R106, R54 ;  /* 0x000000366a13723e */ /* 0x000fe400000010ff */
[----:B------:R-:W-:Y:S01]  /*117a0*/  F2FP.BF16.F32.PACK_AB R18, R162, R145 ;  /* 0x00000091a212723e */ /* 0x000fe200000010ff */
[----:B------:R-:W-:Y:S01]  /*117b0*/  HMMA.16816.F32.BF16 R200, R20, R218, R200 ;  /* 0x000000da14c8723c */ /* 0x000fe200000418c8 */
[----:B------:R-:W-:Y:S02]  /*117c0*/  F2FP.BF16.F32.PACK_AB R5, R107, R95 ;  /* 0x0000005f6b05723e */ /* 0x000fe400000010ff */
[----:B------:R-:W-:Y:S02]  /*117d0*/  LOP3.LUT R6, R6, R17, RZ, 0xc0, !PT ;  /* 0x0000001106067212 */ /* 0x000fe400078ec0ff */
[----:B------:R-:W-:-:S02]  /*117e0*/  LOP3.LUT R7, R19, R7, RZ, 0xc0, !PT ;  /* 0x0000000713077212 */ /* 0x000fc400078ec0ff */
[----:B------:R-:W-:Y:S02]  /*117f0*/  LOP3.LUT R4, R18, R4, RZ, 0xc0, !PT ;  /* 0x0000000412047212 */ /* 0x000fe400078ec0ff */
[----:B------:R-:W-:-:S07]  /*11800*/  LOP3.LUT R5, R5, R16, RZ, 0xc0, !PT ;  /* 0x0000001005057212 */ /* 0x000fce00078ec0ff */
[C---:B------:R-:W-:Y:S08]  /*11810*/  HMMA.16816.F32.BF16 R220, R4.reuse, R216, R220 ;  /* 0x000000d804dc723c */ /* 0x040ff000000418dc */
[C---:B------:R-:W-:Y:S08]  /*11820*/  HMMA.16816.F32.BF16 R216, R4.reuse, R218, R12 ;  /* 0x000000da04d8723c */ /* 0x040ff0000004180c */
[C---:B------:R-:W-:Y:S08]  /*11830*/  HMMA.16816.F32.BF16 R212, R4.reuse, R8, R212 ;  /* 0x0000000804d4723c */ /* 0x040ff000000418d4 */
[----:B------:R-:W-:Y:S01]  /*11840*/  HMMA.16816.F32.BF16 R208, R4, R10, R208 ;  /* 0x0000000a04d0723c */ /* 0x000fe200000418d0 */
[----:B------:R-:W-:-:S02]  /*11850*/  IMAD.MOV.U32 R4, RZ, RZ, R136 ;  /* 0x000000ffff047224 */ /* 0x000fc400078e0088 */
[----:B------:R-:W-:-:S15]  /*11860*/  IMAD.MOV.U32 R5, RZ, RZ, R138 ;  /* 0x000000ffff057224 */ /* 0x000fde00078e008a */
[----:B------:R-:W-:-:S02]  /*11870*/  NOP ;  /* 0x0000000000007918 */ /* 0x000fc40000000000 */
.L_x_427:
[----:B------:R-:W-:Y:S01]  /*11880*/  UISETP.GE.AND UP0, UPT, UR7, URZ, UPT ;  /* 0x000000ff0700728c */ /* 0x000fe2000bf06270 */
[----:B------:R-:W1:Y:S08]  /*11890*/  LDCU.64 UR22, c[0x0][0x358] ;  /* 0x00006b00ff1677ac */ /* 0x000e700008000a00 */
[----:B------:R-:W-:Y:S05]  /*118a0*/  BRA.U !UP0, `(.L_x_431) ;  /* 0x0000006d08447547 */ /* 0x000fea000b800000 */
[----:B------:R-:W2:Y:S01]  /*118b0*/  S2UR UR17, SR_CgaCtaId ;  /* 0x00000000001179c3 */ /* 0x000ea20000008800 */
[----:B------:R-:W3:Y:S01]  /*118c0*/  S2R R229, SR_TID.X ;  /* 0x0000000000e57919 */ /* 0x000ee20000002100 */
[----:B------:R-:W4:Y:S01]  /*118d0*/  LDCU UR10, c[0x0][0x440] ;  /* 0x00008800ff0a77ac */ /* 0x000f220008000800 */
[----:B------:R-:W-:Y:S01]  /*118e0*/  IMAD.MOV.U32 R187, RZ, RZ, R4 ;  /* 0x000000ffffbb7224 */ /* 0x000fe200078e0004 */
[----:B------:R-:W-:Y:S01]  /*118f0*/  MOV R189, R134 ;  /* 0x0000008600bd7202 */ /* 0x000fe20000000f00 */
[----:B------:R-:W-:Y:S01]  /*11900*/  IMAD.MOV.U32 R186, RZ, RZ, R5 ;  /* 0x000000ffffba7224 */ /* 0x000fe200078e0005 */
[----:B------:R-:W-:Y:S01]  /*11910*/  UIADD3 UR9, UPT, UPT, UR21, -0x4498517b, URZ ;  /* 0xbb67ae8515097890 */ /* 0x000fe2000fffe0ff */
[----:B------:R-:W-:Y:S01]  /*11920*/  IMAD.MOV.U32 R188, RZ, RZ, R133 ;  /* 0x000000ffffbc7224 */ /* 0x000fe200078e0085 */
[----:B------:R-:W1:Y:S01]  /*11930*/  LDC.64 R180, c[0x0][0x3c0] ;  /* 0x0000f000ffb47b82 */ /* 0x000e620000000a00 */
[----:B------:R-:W-:Y:S01]  /*11940*/  UIADD3 UR4, UPT, UPT, UR20, -0x61c88647, URZ ;  /* 0x9e3779b914047890 */ /* 0x000fe2000fffe0ff */
[----:B------:R-:W-:Y:S01]  /*11950*/  VIADD R236, R227, 0x4020 ;  /* 0x00004020e3ec7836 */ /* 0x000fe20000000000 */
[----:B------:R-:W-:Y:S01]  /*11960*/  UIADD3 UR8, UPT, UPT, UR20, 0x3c6ef372, URZ ;  /* 0x3c6ef37214087890 */ /* 0x000fe2000fffe0ff */
[C---:B------:R-:W-:Y:S01]  /*11970*/  LOP3.LUT R242, R234.reuse, UR9, R233, 0x96, !PT ;  /* 0x00000009eaf27c12 */ /* 0x040fe2000f8e96e9 */
[----:B------:R-:W1:Y:S01]  /*11980*/  LDCU UR5, c[0x0][0x440] ;  /* 0x00008800ff0577ac */ /* 0x000e620008000800 */
[----:B------:R-:W-:-:S02]  /*11990*/  LOP3.LUT R244, R234, UR9, R231, 0x96, !PT ;  /* 0x00000009eaf47c12 */ /* 0x000fc4000f8e96e7 */
[----:B------:R-:W-:Y:S01]  /*119a0*/  MOV R176, 0x20 ;  /* 0x0000002000b07802 */ /* 0x000fe20000000f00 */
[----:B------:R-:W-:Y:S01]  /*119b0*/  IMAD.WIDE.U32 R242, R242, -0x326172a9, RZ ;  /* 0xcd9e8d57f2f27825 */ /* 0x000fe200078e00ff */
[----:B------:R-:W-:Y:S01]  /*119c0*/  UMOV UR9, 0x400 ;  /* 0x0000040000097882 */ /* 0x000fe20000000000 */
[----:B------:R-:W-:Y:S02]  /*119d0*/  LOP3.LUT R240, R166, UR4, RZ, 0x3c, !PT ;  /* 0x00000004a6f07c12 */ /* 0x000fe4000f8e3cff */
[----:B------:R-:W-:Y:S01]  /*119e0*/  IMAD.WIDE.U32 R244, R244, -0x326172a9, RZ ;  /* 0xcd9e8d57f4f47825 */ /* 0x000fe200078e00ff */
[----:B----4-:R-:W-:Y:S02]  /*119f0*/  ISETP.GE.AND P2, PT, R177, UR10, PT ;  /* 0x0000000ab1007c0c */ /* 0x010fe4000bf46270 */
[----:B------:R-:W-:Y:S01]  /*11a00*/  LOP3.LUT R239, R243, UR8, RZ, 0x3c, !PT ;  /* 0x00000008f3ef7c12 */ /* 0x000fe2000f8e3cff */
[----:B--2---:R-:W-:Y:S01]  /*11a10*/  ULEA UR17, UR17, UR9, 0x18 ;  /* 0x0000000911117291 */ /* 0x004fe2000f8ec0ff */
[----:B------:R-:W-:-:S02]  /*11a20*/  LOP3.LUT R237, R245, UR8, RZ, 0x3c, !PT ;  /* 0x00000008f5ed7c12 */ /* 0x000fc4000f8e3cff */
[----:B------:R-:W-:Y:S01]  /*11a30*/  LOP3.LUT R238, R164, UR4, RZ, 0x3c, !PT ;  /* 0x00000004a4ee7c12 */ /* 0x000fe2000f8e3cff */
[----:B------:R-:W2:Y:S01]  /*11a40*/  LDCU UR4, c[0x0][0x45c] ;  /* 0x00008b80ff0477ac */ /* 0x000ea20008000800 */
[----:B------:R-:W-:Y:S07]  /*11a50*/  BRA `(.L_x_432) ;  /* 0x00000004001c7947 */ /* 0x000fee0003800000 */
.L_x_434:
[----:B------:R-:W-:Y:S01]  /*11a60*/  IMAD.U32 R169, RZ, RZ, UR7 ;  /* 0x00000007ffa97e24 */ /* 0x000fe2000f8e00ff */
[----:B------:R-:W1:Y:S01]  /*11a70*/  S2R R241, SR_TID.X ;  /* 0x0000000000f17919 */ /* 0x000e620000002100 */
[----:B------:R-:W-:Y:S01]  /*11a80*/  IMAD.U32 R248, RZ, RZ, UR7 ;  /* 0x00000007fff87e24 */ /* 0x000fe2000f8e00ff */
[----:B------:R-:W2:Y:S01]  /*11a90*/  @!P0 LDC.64 R2, c[0x0][0x3b8] ;  /* 0x0000ee00ff028b82 */ /* 0x000ea20000000a00 */
[----:B------:R-:W-:Y:S01]  /*11aa0*/  @!P0 VIADD R169, R169, 0xffffffff ;  /* 0xffffffffa9a98836 */ /* 0x000fe20000000000 */
[----:B------:R-:W-:Y:S05]  /*11ab0*/  MOV R228, UR7 ;  /* 0x0000000700e47c02 */ /* 0x000fea0008000f00 */
[----:B------:R-:W-:Y:S01]  /*11ac0*/  @!P0 VIADD R228, R228, 0xffffffff ;  /* 0xffffffffe4e48836 */ /* 0x000fe20000000000 */
[----:B------:R-:W3:Y:S08]  /*11ad0*/  @!P0 LDC.64 R134, c[0x0][0x3b8] ;  /* 0x0000ee00ff868b82 */ /* 0x000ef00000000a00 */
[----:B------:R-:W4:Y:S01]  /*11ae0*/  @!P0 LDC.64 R132, c[0x0][0x3b8] ;  /* 0x0000ee00ff848b82 */ /* 0x000f220000000a00 */
[C---:B--2---:R-:W-:Y:S04]  /*11af0*/  @!P0 IMAD.WIDE.U32 R250, R169.reuse, R2, RZ ;  /* 0x00000002a9fa8225 */ /* 0x044fe800078e00ff */
[----:B------:R-:W-:Y:S02]  /*11b00*/  @!P0 IMAD R169, R169, R3, R251 ;  /* 0x00000003a9a98224 */ /* 0x000fe400078e02fb */
[----:B-1----:R-:W-:Y:S02]  /*11b10*/  IMAD.SHL.U32 R138, R241, 0x8, RZ ;  /* 0x00000008f18a7824 */ /* 0x002fe400078e00ff */
[C---:B------:R-:W-:Y:S01]  /*11b20*/  @!P0 IMAD.SHL.U32 R139, R250.reuse, 0x80, RZ ;  /* 0x00000080fa8b8824 */ /* 0x040fe200078e00ff */
[----:B------:R-:W-:Y:S02]  /*11b30*/  @!P0 SHF.L.U64.HI R169, R250, 0x7, R169 ;  /* 0x00000007faa98819 */ /* 0x000fe400000102a9 */
[----:B------:R-:W-:Y:S02]  /*11b40*/  LOP3.LUT R177, R138, 0x18, RZ, 0xc0, !PT ;  /* 0x000000188ab17812 */ /* 0x000fe400078ec0ff */
[C---:B------:R-:W-:Y:S02]  /*11b50*/  @!P0 LEA R139, P3, R2.reuse, R139, 0x5 ;  /* 0x0000008b028b8211 */ /* 0x040fe400078628ff */
[----:B------:R-:W-:Y:S02]  /*11b60*/  ISETP.GE.AND P2, PT, R177, UR5, PT ;  /* 0x00000005b1007c0c */ /* 0x000fe4000bf46270 */
[----:B------:R-:W-:Y:S01]  /*11b70*/  @!P0 LEA.HI.X R169, R2, R169, R3, 0x5, P3 ;  /* 0x000000a902a98211 */ /* 0x000fe200018f2c03 */
[----:B------:R-:W-:Y:S01]  /*11b80*/  IMAD.U32 R2, RZ, RZ, UR7 ;  /* 0x00000007ff027e24 */ /* 0x000fe2000f8e00ff */
[----:B------:R-:W-:Y:S03]  /*11b90*/  LOP3.LUT R3, R138, 0xd8, RZ, 0xc0, !PT ;  /* 0x000000d88a037812 */ /* 0x000fe600078ec0ff */
[----:B------:R-:W-:Y:S01]  /*11ba0*/  @!P0 VIADD R2, R2, 0xffffffff ;  /* 0xffffffff02028836 */ /* 0x000fe20000000000 */
[----:B------:R-:W-:Y:S04]  /*11bb0*/  LOP3.LUT R241, R3, 0x18, R241, 0x78, !PT ;  /* 0x0000001803f17812 */ /* 0x000fe800078e78f1 */
[----:B------:R-:W-:Y:S01]  /*11bc0*/  LOP3.LUT R241, R241, 0x1f20, R138, 0xf8, !PT ;  /* 0x00001f20f1f17812 */ /* 0x000fe200078ef88a */
[----:B------:R-:W1:Y:S01]  /*11bd0*/  @!P2 LDC.64 R136, c[0x0][0x3b8] ;  /* 0x0000ee00ff88ab82 */ /* 0x000e620000000a00 */
[----:B------:R-:W-:Y:S01]  /*11be0*/  @!P2 VIADD R248, R248, 0xffffffff ;  /* 0xfffffffff8f8a836 */ /* 0x000fe20000000000 */
[C---:B------:R-:W-:Y:S04]  /*11bf0*/  @!P0 LEA R138, P5, R139.reuse, R225, 0x1 ;  /* 0x000000e18b8a8211 */ /* 0x040fe800078a08ff */
[----:B------:R-:W-:Y:S01]  /*11c00*/  @!P0 LEA.HI.X R139, R139, R224, R169, 0x1, P5 ;  /* 0x000000e08b8b8211 */ /* 0x000fe200028f0ca9 */
[C---:B-1----:R-:W-:Y:S04]  /*11c10*/  @!P2 IMAD.WIDE.U32 R250, R248.reuse, R136, RZ ;  /* 0x00000088f8faa225 */ /* 0x042fe800078e00ff */
[----:B------:R-:W-:Y:S01]  /*11c20*/  @!P2 IMAD R137, R248, R137, R251 ;  /* 0x00000089f889a224 */ /* 0x000fe200078e02fb */
[----:B------:R-:W-:Y:S01]  /*11c30*/  @!P2 LEA R136, P4, R250, R225, 0x8 ;  /* 0x000000e1fa88a211 */ /* 0x000fe200078840ff */
[----:B---3--:R-:W-:Y:S03]  /*11c40*/  @!P0 IMAD.WIDE.U32 R248, R228, R134, RZ ;  /* 0x00000086e4f88225 */ /* 0x008fe600078e00ff */
[----:B------:R-:W-:Y:S01]  /*11c50*/  @!P2 LEA.HI.X R137, R250, R224, R137, 0x8, P4 ;  /* 0x000000e0fa89a211 */ /* 0x000fe200020f4489 */
[----:B------:R-:W-:Y:S01]  /*11c60*/  @!P0 IMAD R228, R228, R135, R249 ;  /* 0x00000087e4e48224 */ /* 0x000fe200078e02f9 */
[----:B------:R-:W-:Y:S01]  /*11c70*/  @!P0 SHF.L.U32 R249, R248, 0x7, RZ ;  /* 0x00000007f8f98819 */ /* 0x000fe200000006ff */
[----:B----4-:R-:W-:Y:S03]  /*11c80*/  @!P0 IMAD.WIDE.U32 R250, R2, R132, RZ ;  /* 0x0000008402fa8225 */ /* 0x010fe600078e00ff */
[----:B------:R-:W-:Y:S01]  /*11c90*/  @!P0 SHF.L.U64.HI R228, R248, 0x7, R228 ;  /* 0x00000007f8e48819 */ /* 0x000fe200000102e4 */
[----:B------:R-:W-:Y:S02]  /*11ca0*/  @!P0 IMAD R2, R2, R133, R251 ;  /* 0x0000008502028224 */ /* 0x000fe400078e02fb */
[----:B------:R-:W-:Y:S01]  /*11cb0*/  @!P0 IMAD R248, R133, 0x60, RZ ;  /* 0x0000006085f88824 */ /* 0x000fe200078e02ff */
[----:B------:R-:W-:Y:S02]  /*11cc0*/  @!P0 LEA R133, P3, R134, R249, 0x6 ;  /* 0x000000f986858211 */ /* 0x000fe400078630ff */
[C---:B------:R-:W-:Y:S01]  /*11cd0*/  @!P0 SHF.L.U64.HI R3, R250.reuse, 0x7, R2 ;  /* 0x00000007fa038819 */ /* 0x040fe20000010202 */
[----:B------:R-:W-:Y:S01]  /*11ce0*/  @!P0 IMAD.SHL.U32 R2, R250, 0x80, RZ ;  /* 0x00000080fa028824 */ /* 0x000fe200078e00ff */
[----:B------:R-:W-:Y:S02]  /*11cf0*/  @!P0 LEA.HI.X R134, R134, R228, R135, 0x6, P3 ;  /* 0x000000e486868211 */ /* 0x000fe400018f3487 */
[----:B------:R-:W-:Y:S01]  /*11d00*/  LEA R228, R241, UR17, 0x1 ;  /* 0x00000011f1e47c11 */ /* 0x000fe2000f8e08ff */
[----:B------:R-:W-:Y:S01]  /*11d10*/  @!P0 IMAD.WIDE.U32 R2, R132, 0x60, R2 ;  /* 0x0000006084028825 */ /* 0x000fe200078e0002 */
[CC--:B------:R-:W-:Y:S03]  /*11d20*/  @!P0 LEA R132, P4, R133.reuse, R225.reuse, 0x1 ;  /* 0x000000e185848211 */ /* 0x0c0fe600078808ff */
[----:B------:R-:W-:Y:S01]  /*11d30*/  @!PT LDS RZ, [RZ] ;  /* 0x00000000fffff984 */ /* 0x000fe20000000800 */
[----:B------:R-:W-:Y:S01]  /*11d40*/  @!PT LDS RZ, [RZ] ;  /* 0x00000000fffff984 */ /* 0x000fe20000000800 */
[----:B------:R-:W-:Y:S01]  /*11d50*/  @!PT LDS RZ, [RZ] ;  /* 0x00000000fffff984 */ /* 0x000fe20000000800 */
[----:B------:R1:W-:Y:S01]  /*11d60*/  @!P2 LDGSTS.E.BYPASS.LTC128B.128 [R228+0x2000], desc[UR22][R136.64] ;  /* 0x0200000088e4afae */ /* 0x0003e2000b981a16 */
[-C--:B------:R-:W-:Y:S01]  /*11d70*/  @!P0 LEA.HI.X R133, R133, R224.reuse, R134, 0x1, P4 ;  /* 0x000000e085858211 */ /* 0x080fe200020f0c86 */
[----:B------:R-:W-:Y:S01]  /*11d80*/  @!P0 IMAD.IADD R248, R248, 0x1, R3 ;  /* 0x00000001f8f88824 */ /* 0x000fe200078e0203 */
        /* <DEDUP_REMOVED lines=20> */
.L_x_432:
[----:B------:R-:W-:Y:S04]  /*11ed0*/  DEPBAR.LE SB0, 0x0 ;  /* 0x000080000000791a */ /* 0x000fe80000000000 */
[----:B------:R-:W-:Y:S01]  /*11ee0*/  BAR.SYNC.DEFER_BLOCKING 0x0 ;  /* 0x0000000000007b1d */ /* 0x000fe20000010000 */
[----:B-1---5:R-:W-:Y:S01]  /*11ef0*/  ISETP.GE.AND P0, PT, R177, UR5, PT ;  /* 0x00000005b1007c0c */ /* 0x022fe2000bf06270 */
[----:B------:R-:W-:Y:S01]  /*11f00*/  IMAD.WIDE.U32 R4, R180, UR7, RZ ;  /* 0x00000007b4047c25 */ /* 0x000fe2000f8e00ff */
[----:B------:R-:W-:Y:S02]  /*11f10*/  UIADD3 UR16, UPT, UPT, UR21, 0x76cf5d0a, URZ ;  /* 0x76cf5d0a15107890 */ /* 0x000fe4000fffe0ff */
[----:B------:R-:W-:Y:S01]  /*11f20*/  USHF.L.U32 UR19, UR7, 0x2, URZ ;  /* 0x0000000207137899 */ /* 0x000fe200080006ff */
[C---:B------:R-:W-:Y:S01]  /*11f30*/  IMAD R0, R181.reuse, UR7, R5 ;  /* 0x00000007b5007c24 */ /* 0x040fe2000f8e0205 */
[----:B------:R-:W-:Y:S01]  /*11f40*/  UIADD3 UR15, UPT, UPT, UR21, 0x32370b8f, URZ ;  /* 0x32370b8f150f7890 */ /* 0x000fe2000fffe0ff */
[----:B------:R-:W-:Y:S01]  /*11f50*/  STL.64 [R1], R182 ;  /* 0x000000b601007387 */ /* 0x000fe20000100a00 */
[C---:B-----5:R-:W-:Y:S01]  /*11f60*/  IMAD.SHL.U32 R2, R4.reuse, 0x80, RZ ;  /* 0x0000008004027824 */ /* 0x060fe200078e00ff */
[----:B------:R-:W-:Y:S01]  /*11f70*/  UIADD3 UR8, UPT, UPT, UR19, 0x2, URZ ;  /* 0x0000000213087890 */ /* 0x000fe2000fffe0ff */
[----:B------:R-:W-:Y:S01]  /*11f80*/  SHF.L.U64.HI R3, R4, 0x7, R0 ;  /* 0x0000000704037819 */ /* 0x000fe20000010200 */
[----:B------:R-:W-:Y:S02]  /*11f90*/  UIADD3 UR9, UPT, UPT, UR19, 0x1, URZ ;  /* 0x0000000113097890 */ /* 0x000fe4000fffe0ff */
[CC--:B------:R-:W-:Y:S01]  /*11fa0*/  @!P0 LEA R4, P3, R180.reuse, R2.reuse, 0x5 ;  /* 0x00000002b4048211 */ /* 0x0c0fe200078628ff */
[----:B------:R-:W-:Y:S01]  /*11fb0*/  UIADD3 UR11, UPT, UPT, UR21, -0x126145ec, URZ ;  /* 0xed9eba14150b7890 */ /* 0x000fe2000fffe0ff */
[C---:B------:R-:W-:Y:S01]  /*11fc0*/  @!P0 LEA R7, P1, R180.reuse, R2, 0x6 ;  /* 0x00000002b4078211 */ /* 0x040fe200078230ff */
[----:B------:R-:W-:Y:S01]  /*11fd0*/  UIADD3 UR10, UPT, UPT, UR21, -0x56f99767, URZ ;  /* 0xa9066899150a7890 */ /* 0x000fe2000fffe0ff */
[--C-:B------:R-:W-:Y:S01]  /*11fe0*/  @!P0 LEA.HI.X R0, R180, R3, R181.reuse, 0x5, P3 ;  /* 0x00000003b4008211 */ /* 0x100fe200018f2cb5 */
[----:B------:R-:W-:Y:S01]  /*11ff0*/  UISETP.NE.AND UP0, UPT, UR7, URZ, UPT ;  /* 0x000000ff0700728c */ /* 0x000fe2000bf05270 */
[----:B------:R-:W-:Y:S02]  /*12000*/  @!P0 LEA R10, P3, R4, R191, 0x1 ;  /* 0x000000bf040a8211 */ /* 0x000fe400078608ff */
[----:B------:R-:W-:Y:S02]  /*12010*/  @!P0 LEA.HI.X R6, R180, R3, R181, 0x6, P1 ;  /* 0x00000003b4068211 */ /* 0x000fe400008f34b5 */
[-C--:B------:R-:W-:Y:S01]  /*12020*/  @!P0 LEA.HI.X R11, R4, R190.reuse, R0, 0x1, P3 ;  /* 0x000000be040b8211 */ /* 0x080fe200018f0c00 */
[----:B------:R-:W-:Y:S01]  /*12030*/  @!P0 IMAD R0, R181, 0x60, RZ ;  /* 0x00000060b5008824 */ /* 0x000fe200078e02ff */
[CC--:B------:R-:W-:Y:S02]  /*12040*/  @!P0 LEA R8, P1, R7.reuse, R191.reuse, 0x1 ;  /* 0x000000bf07088211 */ /* 0x0c0fe400078208ff */
[CC--:B------:R-:W-:Y:S02]  /*12050*/  @!P2 LEA R5, P4, R2.reuse, R191.reuse, 0x1 ;  /* 0x000000bf0205a211 */ /* 0x0c0fe400078808ff */
[-C--:B------:R-:W-:Y:S02]  /*12060*/  @!P0 LEA.HI.X R9, R7, R190.reuse, R6, 0x1, P1 ;  /* 0x000000be07098211 */ /* 0x080fe400008f0c06 */
[--C-:B------:R-:W-:Y:S01]  /*12070*/  @!P2 LEA.HI.X R4, R2, R190, R3.reuse, 0x1, P4 ;  /* 0x000000be0204a211 */ /* 0x100fe200020f0c03 */
[----:B------:R-:W-:Y:S03]  /*12080*/  @!P0 IMAD.WIDE.U32 R2, R180, 0x60, R2 ;  /* 0x00000060b4028825 */ /* 0x000fe600078e0002 */
[-C--:B------:R-:W-:Y:S01]  /*12090*/  @!P2 LOP3.LUT R5, R5, R4.reuse, RZ, 0x3c, !PT ;  /* 0x000000040505a212 */ /* 0x080fe200078e3cff */
[----:B------:R-:W-:Y:S01]  /*120a0*/  @!P0 IMAD.IADD R0, R0, 0x1, R3 ;  /* 0x0000000100008824 */ /* 0x000fe200078e0203 */
[C---:B------:R-:W-:Y:S02]  /*120b0*/  @!P0 LEA R6, P1, R2.reuse, R191, 0x1 ;  /* 0x000000bf02068211 */ /* 0x040fe400078208ff */
[C---:B------:R-:W-:Y:S02]  /*120c0*/  @!P2 LOP3.LUT R4, R5.reuse, R4, RZ, 0x3c, !PT ;  /* 0x000000040504a212 */ /* 0x040fe400078e3cff */
[----:B------:R-:W-:Y:S02]  /*120d0*/  @!P0 LEA.HI.X R7, R2, R190, R0, 0x1, P1 ;  /* 0x000000be02078211 */ /* 0x000fe400008f0c00 */
[----:B------:R-:W-:Y:S02]  /*120e0*/  LOP3.LUT P1, RZ, R132, 0x4, RZ, 0xc0, !PT ;  /* 0x0000000484ff7812 */ /* 0x000fe4000782c0ff */
[----:B------:R-:W-:Y:S02]  /*120f0*/  @!P2 LOP3.LUT R5, R5, R4, RZ, 0x3c, !PT ;  /* 0x000000040505a212 */ /* 0x000fe400078e3cff */
[----:B------:R-:W-:Y:S03]  /*12100*/  SEL R2, R176, 0xffffffe0, !P1 ;  /* 0xffffffe0b0027807 */ /* 0x000fe60004800000 */
[----:B------:R-:W-:Y:S01]  /*12110*/  @!PT LDS RZ, [RZ] ;  /* 0x00000000fffff984 */ /* 0x000fe20000000800 */
[----:B------:R-:W-:Y:S01]  /*12120*/  @!PT LDS RZ, [RZ] ;  /* 0x00000000fffff984 */ /* 0x000fe20000000800 */
[----:B------:R-:W-:Y:S01]  /*12130*/  @!PT LDS RZ, [RZ] ;  /* 0x00000000fffff984 */ /* 0x000fe20000000800 */
[----:B------:R-:W-:Y:S02]  /*12140*/  @!P2 LDGSTS.E.BYPASS.LTC128B.128 [R228+0x4000], desc[UR22][R4.64] ;  /* 0x0400000004e4afae */ /* 0x000fe4000b981a16 */
[--C-:B------:R-:W-:Y:S02]  /*12150*/  IMAD.IADD R0, R179, 0x1, R2.reuse ;  /* 0x00000001b3007824 */ /* 0x100fe400078e0202 */
[----:B------:R-:W-:Y:S04]  /*12160*/  IMAD.IADD R2, R178, 0x1, R2 ;  /* 0x00000001b2027824 */ /* 0x000fe800078e0202 */
        /* <DEDUP_REMOVED lines=19> */
[----:B------:R-:W4:Y:S08]  /*122a0*/  LDSM.16.M88.4 R32, [R178+0x2400] ;  /* 0x00240000b220783b */ /* 0x000f300000000200 */
[----:B------:R-:W3:Y:S08]  /*122b0*/  LDSM.16.M88.4 R48, [R178+0x2800] ;  /* 0x00280000b230783b */ /* 0x000ef00000000200 */
[----:B------:R-:W2:Y:S08]  /*122c0*/  LDSM.16.M88.4 R64, [R178+0x2c00] ;  /* 0x002c0000b240783b */ /* 0x000eb00000000200 */
[----:B------:R-:W2:Y:S01]  /*122d0*/  LDSM.16.M88.4 R80, [R178+0x3000] ;  /* 0x00300000b250783b */ /* 0x000ea20000000200 */
[C---:B-1----:R-:W-:Y:S07]  /*122e0*/  HMMA.16816.F32.BF16 R4, R124.reuse, R16, RZ ;  /* 0x000000107c04723c */ /* 0x042fee00000418ff */
[----:B------:R-:W1:Y:S01]  /*122f0*/  LDSM.16.M88.4 R96, [R178+0x3400] ;  /* 0x00340000b260783b */ /* 0x000e620000000200 */
[C---:B------:R-:W-:Y:S07]  /*12300*/  HMMA.16816.F32.BF16 R12, R124.reuse, R18, RZ ;  /* 0x000000127c0c723c */ /* 0x040fee00000418ff */
[----:B------:R-:W1:Y:S01]  /*12310*/  LDSM.16.M88.4 R112, [R178+0x3800] ;  /* 0x00380000b270783b */ /* 0x000e620000000200 */
[C---:B----4-:R-:W-:Y:S07]  /*12320*/  HMMA.16816.F32.BF16 R20, R124.reuse, R32, RZ ;  /* 0x000000207c14723c */ /* 0x050fee00000418ff */
[----:B------:R-:W4:Y:S01]  /*12330*/  LDSM.16.M88.4 R172, [R178+0x3c00] ;  /* 0x003c0000b2ac783b */ /* 0x000f220000000200 */
[C---:B------:R-:W-:Y:S07]  /*12340*/  HMMA.16816.F32.BF16 R28, R124.reuse, R34, RZ ;  /* 0x000000227c1c723c */ /* 0x040fee00000418ff */
[----:B------:R-:W4:Y:S01]  /*12350*/  LDSM.16.M88.4 R128, [R179+0x1000] ;  /* 0x00100000b380783b */ /* 0x000f220000000200 */
[C---:B---3--:R-:W-:Y:S07]  /*12360*/  HMMA.16816.F32.BF16 R36, R124.reuse, R48, RZ ;  /* 0x000000307c24723c */ /* 0x048fee00000418ff */
[----:B------:R-:W-:Y:S01]  /*12370*/  LDSM.16.M88.4 R168, [R0] ;  /* 0x0000000000a8783b */ /* 0x000fe20000000200 */
[C---:B------:R-:W-:Y:S07]  /*12380*/  HMMA.16816.F32.BF16 R44, R124.reuse, R50, RZ ;  /* 0x000000327c2c723c */ /* 0x040fee00000418ff */
[----:B------:R3:W-:Y:S01]  /*12390*/  LDSM.16.M88.4 R132, [R0+0x1000] ;  /* 0x001000000084783b */ /* 0x0007e20000000200 */
[C---:B--2---:R-:W-:Y:S07]  /*123a0*/  HMMA.16816.F32.BF16 R52, R124.reuse, R64, RZ ;  /* 0x000000407c34723c */ /* 0x044fee00000418ff */
[----:B------:R-:W2:Y:S01]  /*123b0*/  LDSM.16.M88.4 R164, [R2+0x2000] ;  /* 0x0020000002a4783b */ /* 0x000ea20000000200 */
[C---:B------:R-:W-:Y:S07]  /*123c0*/  HMMA.16816.F32.BF16 R60, R124.reuse, R66, RZ ;  /* 0x000000427c3c723c */ /* 0x040fee00000418ff */
[----:B------:R-:W2:Y:S01]  /*123d0*/  LDSM.16.M88.4 R160, [R2+0x2400] ;  /* 0x0024000002a0783b */ /* 0x000ea20000000200 */
[C---:B------:R-:W-:Y:S07]  /*123e0*/  HMMA.16816.F32.BF16 R68, R124.reuse, R80, RZ ;  /* 0x000000507c44723c */ /* 0x040fee00000418ff */
[----:B------:R-:W2:Y:S01]  /*123f0*/  LDSM.16.M88.4 R156, [R2+0x2800] ;  /* 0x00280000029c783b */ /* 0x000ea20000000200 */
[----:B---3--:R-:W-:Y:S01]  /*12400*/  IMAD.U32 R0, RZ, RZ, UR19 ;  /* 0x00000013ff007e24 */ /* 0x008fe2000f8e00ff */
[C---:B------:R-:W-:Y:S06]  /*12410*/  HMMA.16816.F32.BF16 R76, R124.reuse, R82, RZ ;  /* 0x000000527c4c723c */ /* 0x040fec00000418ff */
[----:B------:R-:W3:Y:S02]  /*12420*/  LDSM.16.M88.4 R152, [R2+0x2c00] ;  /* 0x002c00000298783b */ /* 0x000ee40000000200 */
[C---:B-1----:R-:W-:Y:S06]  /*12430*/  HMMA.16816.F32.BF16 R84, R124.reuse, R96, RZ ;  /* 0x000000607c54723c */ /* 0x042fec00000418ff */
[----:B------:R-:W1:Y:S02]  /*12440*/  LDSM.16.M88.4 R148, [R2+0x3000] ;  /* 0x003000000294783b */ /* 0x000e640000000200 */
[C---:B------:R-:W-:Y:S06]  /*12450*/  HMMA.16816.F32.BF16 R92, R124.reuse, R98, RZ ;  /* 0x000000627c5c723c */ /* 0x040fec00000418ff */
[----:B------:R-:W1:Y:S02]  /*12460*/  LDSM.16.M88.4 R144, [R2+0x3400] ;  /* 0x003400000290783b */ /* 0x000e640000000200 */
[C---:B------:R-:W-:Y:S06]  /*12470*/  HMMA.16816.F32.BF16 R100, R124.reuse, R112, RZ ;  /* 0x000000707c64723c */ /* 0x040fec00000418ff */
[----:B------:R-:W1:Y:S02]  /*12480*/  LDSM.16.M88.4 R140, [R2+0x3800] ;  /* 0x00380000028c783b */ /* 0x000e640000000200 */
[C---:B------:R-:W-:Y:S06]  /*12490*/  HMMA.16816.F32.BF16 R108, R124.reuse, R114, RZ ;  /* 0x000000727c6c723c */ /* 0x040fec00000418ff */
[----:B------:R2:W1:Y:S02]  /*124a0*/  LDSM.16.M88.4 R136, [R2+0x3c00] ;  /* 0x003c00000288783b */ /* 0x0004640000000200 */
[----:B------:R-:W-:Y:S04]  /*124b0*/  DEPBAR.LE SB0, 0x0 ;  /* 0x000080000000791a */ /* 0x000fe80000000000 */
[C---:B----4-:R-:W-:Y:S01]  /*124c0*/  HMMA.16816.F32.BF16 R116, R124.reuse, R172, RZ ;  /* 0x000000ac7c74723c */ /* 0x050fe200000418ff */
[----:B------:R-:W-:Y:S07]  /*124d0*/  BAR.SYNC.DEFER_BLOCKING 0x0 ;  /* 0x0000000000007b1d */ /* 0x000fee0000010000 */
[----:B------:R-:W-:Y:S08]  /*124e0*/  HMMA.16816.F32.BF16 R124, R124, R174, RZ ;  /* 0x000000ae7c7c723c */ /* 0x000ff000000418ff */
[C---:B------:R-:W-:Y:S01]  /*124f0*/  HMMA.16816.F32.BF16 R56, R128.reuse, R64, RZ ;  /* 0x000000408038723c */ /* 0x040fe200000418ff */
[----:B--2---:R-:W-:Y:S01]  /*12500*/  IMAD.U32 R2, RZ, RZ, UR8 ;  /* 0x00000008ff027e24 */ /* 0x004fe2000f8e00ff */
[----:B------:R-:W-:Y:S04]  /*12510*/  UIADD3 UR8, UPT, UPT, UR20, -0x255992d5, URZ ;  /* 0xdaa66d2b14087890 */ /* 0x000fe8000fffe0ff */
[C---:B------:R-:W-:Y:S02]  /*12520*/  LOP3.LUT R2, R235.reuse, UR21, R2, 0x96, !PT ;  /* 0x00000015eb027c12 */ /* 0x040fe4000f8e9602 */
[C---:B------:R-:W-:Y:S08]  /*12530*/  HMMA.16816.F32.BF16 R40, R128.reuse, R48, RZ ;  /* 0x000000308028723c */ /* 0x040ff000000418ff */
[C---:B------:R-:W-:Y:S08]  /*12540*/  HMMA.16816.F32.BF16 R8, R128.reuse, R16, RZ ;  /* 0x000000108008723c */ /* 0x040ff000000418ff */
[C---:B------:R-:W-:Y:S08]  /*12550*/  HMMA.16816.F32.BF16 R48, R128.reuse, R50, RZ ;  /* 0x000000328030723c */ /* 0x040ff000000418ff */
[C---:B------:R-:W-:Y:S08]  /*12560*/  HMMA.16816.F32.BF16 R16, R128.reuse, R18, RZ ;  /* 0x000000128010723c */ /* 0x040ff000000418ff */
[C---:B------:R-:W-:Y:S01]  /*12570*/  HMMA.16816.F32.BF16 R120, R128.reuse, R172, RZ ;  /* 0x000000ac8078723c */ /* 0x040fe200000418ff */
[----:B------:R-:W-:Y:S01]  /*12580*/  LOP3.LUT R172, R0, UR21, R235, 0x96, !PT ;  /* 0x0000001500ac7c12 */ /* 0x000fe2000f8e96eb */
[----:B------:R-:W-:Y:S04]  /*12590*/  IMAD.U32 R0, RZ, RZ, UR9 ;  /* 0x00000009ff007e24 */ /* 0x000fe8000f8e00ff */
[----:B------:R-:W-:Y:S01]  /*125a0*/  IMAD.WIDE.U32 R172, R172, -0x326172a9, RZ ;  /* 0xcd9e8d57acac7825 */ /* 0x000fe200078e00ff */
[----:B------:R-:W-:Y:S01]  /*125b0*/  LOP3.LUT R0, R235, UR21, R0, 0x96, !PT ;  /* 0x00000015eb007c12 */ /* 0x000fe2000f8e9600 */
[C---:B------:R-:W-:Y:S03]  /*125c0*/  HMMA.16816.F32.BF16 R24, R128.reuse, R32, RZ ;  /* 0x000000208018723c */ /* 0x040fe600000418ff */
[C---:B------:R-:W-:Y:S02]  /*125d0*/  LOP3.LUT R3, R173.reuse, R240, RZ, 0x3c, !PT ;  /* 0x000000f0ad037212 */ /* 0x040fe400078e3cff */
[C---:B------:R-:W-:Y:S02]  /*125e0*/  LOP3.LUT R248, R172.reuse, R239, RZ, 0x3c, !PT ;  /* 0x000000efacf87212 */ /* 0x040fe400078e3cff */
[----:B------:R-:W-:Y:S01]  /*125f0*/  LOP3.LUT R172, R172, R237, RZ, 0x3c, !PT ;  /* 0x000000edacac7212 */ /* 0x000fe200078e3cff */
[C---:B------:R-:W-:Y:S02]  /*12600*/  HMMA.16816.F32.BF16 R32, R128.reuse, R34, RZ ;  /* 0x000000228020723c */ /* 0x040fe400000418ff */
[----:B------:R-:W-:Y:S06]  /*12610*/  IMAD.WIDE.U32 R248, R248, -0x2daee0ad, RZ ;  /* 0xd2511f53f8f87825 */ /* 0x000fec00078e00ff */
[----:B------:R-:W-:Y:S08]  /*12620*/  HMMA.16816.F32.BF16 R64, R128, R66, RZ ;  /* 0x000000428040723c */ /* 0x000ff000000418ff */
[C---:B------:R-:W-:Y:S08]  /*12630*/  HMMA.16816.F32.BF16 R4, R168.reuse, R164, R4 ;  /* 0x000000a4a804723c */ /* 0x040ff00000041804 */
[C---:B------:R-:W-:Y:S08]  /*12640*/  HMMA.16816.F32.BF16 R12, R168.reuse, R166, R12 ;  /* 0x000000a6a80c723c */ /* 0x040ff0000004180c */
[C---:B------:R-:W-:Y:S08]  /*12650*/  HMMA.16816.F32.BF16 R20, R168.reuse, R160, R20 ;  /* 0x000000a0a814723c */ /* 0x040ff00000041814 */
[C---:B------:R-:W-:Y:S08]  /*12660*/  HMMA.16816.F32.BF16 R28, R168.reuse, R162, R28 ;  /* 0x000000a2a81c723c */ /* 0x040ff0000004181c */
[C---:B------:R-:W-:Y:S08]  /*12670*/  HMMA.16816.F32.BF16 R36, R168.reuse, R156, R36 ;  /* 0x0000009ca824723c */ /* 0x040ff00000041824 */
[C---:B------:R-:W-:Y:S08]  /*12680*/  HMMA.16816.F32.BF16 R44, R168.reuse, R158, R44 ;  /* 0x0000009ea82c723c */ /* 0x040ff0000004182c */
[C---:B---3--:R-:W-:Y:S08]  /*12690*/  HMMA.16816.F32.BF16 R52, R168.reuse, R152, R52 ;  /* 0x00000098a834723c */ /* 0x048ff00000041834 */
[C---:B------:R-:W-:Y:S08]  /*126a0*/  HMMA.16816.F32.BF16 R60, R168.reuse, R154, R60 ;  /* 0x0000009aa83c723c */ /* 0x040ff0000004183c */
[C---:B-1----:R-:W-:Y:S08]  /*126b0*/  HMMA.16816.F32.BF16 R68, R168.reuse, R148, R68 ;  /* 0x00000094a844723c */ /* 0x042ff00000041844 */
[C---:B------:R-:W-:Y:S08]  /*126c0*/  HMMA.16816.F32.BF16 R76, R168.reuse, R150, R76 ;  /* 0x00000096a84c723c */ /* 0x040ff0000004184c */
[C---:B------:R-:W-:Y:S08]  /*126d0*/  HMMA.16816.F32.BF16 R84, R168.reuse, R144, R84 ;  /* 0x00000090a854723c */ /* 0x040ff00000041854 */
[C---:B------:R-:W-:Y:S08]  /*126e0*/  HMMA.16816.F32.BF16 R92, R168.reuse, R146, R92 ;  /* 0x00000092a85c723c */ /* 0x040ff0000004185c */
[C---:B------:R-:W-:Y:S08]  /*126f0*/  HMMA.16816.F32.BF16 R100, R168.reuse, R140, R100 ;  /* 0x0000008ca864723c */ /* 0x040ff00000041864 */
[C---:B------:R-:W-:Y:S08]  /*12700*/  HMMA.16816.F32.BF16 R108, R168.reuse, R142, R108 ;  /* 0x0000008ea86c723c */ /* 0x040ff0000004186c */
[C---:B------:R-:W-:Y:S08]  /*12710*/  HMMA.16816.F32.BF16 R116, R168.reuse, R136, R116 ;  /* 0x00000088a874723c */ /* 0x040ff00000041874 */
[----:B------:R-:W-:Y:S03]  /*12720*/  HMMA.16816.F32.BF16 R124, R168, R138, R124 ;  /* 0x0000008aa87c723c */ /* 0x000fe6000004187c */
[----:B------:R-:W-:Y:S01]  /*12730*/  IMAD.WIDE.U32 R168, R0, -0x326172a9, RZ ;  /* 0xcd9e8d5700a87825 */ /* 0x000fe200078e00ff */
[----:B------:R-:W-:Y:S03]  /*12740*/  LOP3.LUT R0, R173, R238, RZ, 0x3c, !PT ;  /* 0x000000eead007212 */ /* 0x000fe600078e3cff */
[----:B------:R-:W-:Y:S01]  /*12750*/  IMAD.WIDE.U32 R172, R172, -0x2daee0ad, RZ ;  /* 0xd2511f53acac7825 */ /* 0x000fe200078e00ff */
[----:B------:R-:W-:Y:S05]  /*12760*/  HMMA.16816.F32.BF16 R56, R132, R152, R56 ;  /* 0x000000988438723c */ /* 0x000fea0000041838 */
[----:B------:R-:W-:Y:S03]  /*12770*/  IMAD.WIDE.U32 R152, R3, -0x2daee0ad, RZ ;  /* 0xd2511f5303987825 */ /* 0x000fe600078e00ff */
[----:B------:R-:W-:Y:S03]  /*12780*/  HMMA.16816.F32.BF16 R72, R128, R80, RZ ;  /* 0x000000508048723c */ /* 0x000fe600000418ff */
[----:B------:R-:W-:Y:S02]  /*12790*/  LOP3.LUT R153, R232, UR16, R153, 0x96, !PT ;  /* 0x00000010e8997c12 */ /* 0x000fe4000f8e9699 */
[----:B------:R-:W-:Y:S03]  /*127a0*/  LOP3.LUT R152, R152, UR15, R249, 0x96, !PT ;  /* 0x0000000f98987c12 */ /* 0x000fe6000f8e96f9 */
[C---:B------:R-:W-:Y:S05]  /*127b0*/  HMMA.16816.F32.BF16 R40, R132.reuse, R156, R40 ;  /* 0x0000009c8428723c */ /* 0x040fea0000041828 */
[----:B------:R-:W-:Y:S03]  /*127c0*/  IMAD.WIDE.U32 R156, R2, -0x326172a9, RZ ;  /* 0xcd9e8d57029c7825 */ /* 0x000fe600078e00ff */
[----:B------:R-:W-:Y:S03]  /*127d0*/  HMMA.16816.F32.BF16 R48, R132, R158, R48 ;  /* 0x0000009e8430723c */ /* 0x000fe60000041830 */
[C---:B------:R-:W-:Y:S02]  /*127e0*/  LOP3.LUT R159, R169.reuse, R240, RZ, 0x3c, !PT ;  /* 0x000000f0a99f7212 */ /* 0x040fe400078e3cff */
[-C--:B------:R-:W-:Y:S02]  /*127f0*/  LOP3.LUT R158, R169, R238.reuse, RZ, 0x3c, !PT ;  /* 0x000000eea99e7212 */ /* 0x080fe400078e3cff */
[C---:B------:R-:W-:Y:S01]  /*12800*/  LOP3.LUT R2, R157.reuse, R238, RZ, 0x3c, !PT ;  /* 0x000000ee9d027212 */ /* 0x040fe200078e3cff */
[C---:B------:R-:W-:Y:S03]  /*12810*/  HMMA.16816.F32.BF16 R88, R128.reuse, R96, RZ ;  /* 0x000000608058723c */ /* 0x040fe600000418ff */
[----:B------:R-:W-:Y:S01]  /*12820*/  LOP3.LUT R157, R157, R240, RZ, 0x3c, !PT ;  /* 0x000000f09d9d7212 */ /* 0x000fe200078e3cff */
[----:B------:R-:W-:Y:S04]  /*12830*/  IMAD.WIDE.U32 R170, R2, -0x2daee0ad, RZ ;  /* 0xd2511f5302aa7825 */ /* 0x000fe800078e00ff */
[----:B------:R-:W-:Y:S08]  /*12840*/  HMMA.16816.F32.BF16 R104, R128, R112, RZ ;  /* 0x000000708068723c */ /* 0x000ff000000418ff */
[----:B------:R-:W-:Y:S05]  /*12850*/  HMMA.16816.F32.BF16 R16, R132, R166, R16 ;  /* 0x000000a68410723c */ /* 0x000fea0000041810 */
[C---:B------:R-:W-:Y:S02]  /*12860*/  LOP3.LUT R166, R168.reuse, R239, RZ, 0x3c, !PT ;  /* 0x000000efa8a67212 */ /* 0x040fe400078e3cff */
[-C--:B------:R-:W-:Y:S01]  /*12870*/  LOP3.LUT R168, R168, R237.reuse, RZ, 0x3c, !PT ;  /* 0x000000eda8a87212 */ /* 0x080fe200078e3cff */
[C---:B------:R-:W-:Y:S03]  /*12880*/  HMMA.16816.F32.BF16 R80, R128.reuse, R82, RZ ;  /* 0x000000528050723c */ /* 0x040fe600000418ff */
[----:B------:R-:W-:Y:S04]  /*12890*/  IMAD.WIDE.U32 R166, R166, -0x2daee0ad, RZ ;  /* 0xd2511f53a6a67825 */ /* 0x000fe800078e00ff */
[----:B------:R-:W-:Y:S01]  /*128a0*/  IMAD.WIDE.U32 R168, R168, -0x2daee0ad, RZ ;  /* 0xd2511f53a8a87825 */ /* 0x000fe200078e00ff */
[C---:B------:R-:W-:Y:S08]  /*128b0*/  HMMA.16816.F32.BF16 R96, R128.reuse, R98, RZ ;  /* 0x000000628060723c */ /* 0x040ff000000418ff */
[----:B------:R-:W-:Y:S08]  /*128c0*/  HMMA.16816.F32.BF16 R112, R128, R114, RZ ;  /* 0x000000728070723c */ /* 0x000ff000000418ff */
[----:B------:R-:W-:Y:S05]  /*128d0*/  HMMA.16816.F32.BF16 R24, R132, R160, R24 ;  /* 0x000000a08418723c */ /* 0x000fea0000041818 */
[----:B------:R-:W-:Y:S03]  /*128e0*/  IMAD.WIDE.U32 R160, R0, -0x2daee0ad, RZ ;  /* 0xd2511f5300a07825 */ /* 0x000fe600078e00ff */
[----:B------:R-:W-:Y:S03]  /*128f0*/  HMMA.16816.F32.BF16 R128, R128, R174, RZ ;  /* 0x000000ae8080723c */ /* 0x000fe600000418ff */
[----:B------:R-:W-:Y:S02]  /*12900*/  LOP3.LUT R174, R156, R237, RZ, 0x3c, !PT ;  /* 0x000000ed9cae7212 */ /* 0x000fe400078e3cff */
[----:B------:R-:W-:Y:S02]  /*12910*/  LOP3.LUT R3, R230, UR16, R161, 0x96, !PT ;  /* 0x00000010e6037c12 */ /* 0x000fe4000f8e96a1 */
[----:B------:R-:W-:Y:S01]  /*12920*/  LOP3.LUT R160, R160, UR15, R173, 0x96, !PT ;  /* 0x0000000fa0a07c12 */ /* 0x000fe2000f8e96ad */
[----:B------:R-:W-:Y:S01]  /*12930*/  IMAD.WIDE.U32 R174, R174, -0x2daee0ad, RZ ;  /* 0xd2511f53aeae7825 */ /* 0x000fe200078e00ff */
[C---:B------:R-:W-:Y:S05]  /*12940*/  HMMA.16816.F32.BF16 R8, R132.reuse, R164, R8 ;  /* 0x000000a48408723c */ /* 0x040fea0000041808 */
[----:B------:R-:W-:Y:S01]  /*12950*/  IMAD.WIDE.U32 R164, R159, -0x2daee0ad, RZ ;  /* 0xd2511f539fa47825 */ /* 0x000fe200078e00ff */
[----:B------:R-:W-:Y:S02]  /*12960*/  LOP3.LUT R170, R170, UR15, R175, 0x96, !PT ;  /* 0x0000000faaaa7c12 */ /* 0x000fe4000f8e96af */
[C---:B------:R-:W-:Y:S03]  /*12970*/  HMMA.16816.F32.BF16 R32, R132.reuse, R162, R32 ;  /* 0x000000a28420723c */ /* 0x040fe60000041820 */
[----:B------:R-:W-:Y:S01]  /*12980*/  IMAD.WIDE.U32 R158, R158, -0x2daee0ad, RZ ;  /* 0xd2511f539e9e7825 */ /* 0x000fe200078e00ff */
[----:B------:R-:W-:Y:S02]  /*12990*/  LOP3.LUT R0, R232, UR16, R165, 0x96, !PT ;  /* 0x00000010e8007c12 */ /* 0x000fe4000f8e96a5 */
[----:B------:R-:W-:Y:S01]  /*129a0*/  LOP3.LUT R164, R164, UR15, R167, 0x96, !PT ;  /* 0x0000000fa4a47c12 */ /* 0x000fe2000f8e96a7 */
[----:B------:R-:W-:Y:S01]  /*129b0*/  IMAD.WIDE.U32 R162, R153, -0x326172a9, RZ ;  /* 0xcd9e8d5799a27825 */ /* 0x000fe200078e00ff */
[C---:B------:R-:W-:Y:S03]  /*129c0*/  HMMA.16816.F32.BF16 R64, R132.reuse, R154, R64 ;  /* 0x0000009a8440723c */ /* 0x040fe60000041840 */
[----:B------:R-:W-:Y:S01]  /*129d0*/  IMAD.WIDE.U32 R154, R152, -0x326172a9, RZ ;  /* 0xcd9e8d57989a7825 */ /* 0x000fe200078e00ff */
[----:B------:R-:W-:Y:S02]  /*129e0*/  LOP3.LUT R159, R230, UR16, R159, 0x96, !PT ;  /* 0x00000010e69f7c12 */ /* 0x000fe4000f8e969f */
[----:B------:R-:W-:Y:S01]  /*129f0*/  LOP3.LUT R152, R242, UR8, R163, 0x96, !PT ;  /* 0x00000008f2987c12 */ /* 0x000fe2000f8e96a3 */
[----:B------:R-:W-:Y:S01]  /*12a00*/  IMAD.WIDE.U32 R250, R0, -0x326172a9, RZ ;  /* 0xcd9e8d5700fa7825 */ /* 0x000fe200078e00ff */
[----:B------:R-:W-:Y:S01]  /*12a10*/  LOP3.LUT R2, R162, UR14, R155, 0x96, !PT ;  /* 0x0000000ea2027c12 */ /* 0x000fe2000f8e969b */
        /* <DEDUP_REMOVED lines=15> */
[----:B------:R-:W-:Y:S01]  /*12b10*/  LOP3.LUT R156, R156, R239, RZ, 0x3c, !PT ;  /* 0x000000ef9c9c7212 */ /* 0x000fe200078e3cff */
[----:B------:R-:W-:Y:S01]  /*12b20*/  IMAD.WIDE.U32 R170, R170, -0x326172a9, RZ ;  /* 0xcd9e8d57aaaa7825 */ /* 0x000fe200078e00ff */
[C---:B------:R-:W-:Y:S03]  /*12b30*/  HMMA.16816.F32.BF16 R104, R132.reuse, R140, R104 ;  /* 0x0000008c8468723c */ /* 0x040fe60000041868 */
[----:B------:R-:W-:Y:S01]  /*12b40*/  IMAD.WIDE.U32 R250, R149, -0x2daee0ad, RZ ;  /* 0xd2511f5395fa7825 */ /* 0x000fe200078e00ff */
[----:B------:R-:W-:Y:S02]  /*12b50*/  LOP3.LUT R149, R244, UR8, R183, 0x96, !PT ;  /* 0x00000008f4957c12 */ /* 0x000fe4000f8e96b7 */
[----:B------:R-:W-:Y:S01]  /*12b60*/  LOP3.LUT R159, R182, UR14, R171, 0x96, !PT ;  /* 0x0000000eb69f7c12 */ /* 0x000fe2000f8e96ab */
[----:B------:R-:W-:Y:S01]  /*12b70*/  IMAD.WIDE.U32 R160, R160, -0x326172a9, RZ ;  /* 0xcd9e8d57a0a07825 */ /* 0x000fe200078e00ff */
[----:B------:R1:W5:Y:S01]  /*12b80*/  LDL.LU.64 R182, [R1] ;  /* 0x0000000001b67983 */ /* 0x0003620000300a00 */
[C---:B------:R-:W-:Y:S03]  /*12b90*/  HMMA.16816.F32.BF16 R96, R132.reuse, R146, R96 ;  /* 0x000000928460723c */ /* 0x040fe60000041860 */
[----:B------:R-:W-:Y:S01]  /*12ba0*/  IMAD.WIDE.U32 R152, R152, -0x2daee0ad, RZ ;  /* 0xd2511f5398987825 */ /* 0x000fe200078e00ff */
[----:B------:R-:W-:Y:S03]  /*12bb0*/  LOP3.LUT R162, R162, UR14, R161, 0x96, !PT ;  /* 0x0000000ea2a27c12 */ /* 0x000fe6000f8e96a1 */
[----:B------:R-:W-:Y:S01]  /*12bc0*/  IMAD.WIDE.U32 R150, R2, -0x2daee0ad, RZ ;  /* 0xd2511f5302967825 */ /* 0x000fe200078e00ff */
[----:B------:R-:W-:Y:S01]  /*12bd0*/  LOP3.LUT R153, R248, UR11, R153, 0x96, !PT ;  /* 0x0000000bf8997c12 */ /* 0x000fe2000f8e9699 */
[C---:B------:R-:W-:Y:S03]  /*12be0*/  HMMA.16816.F32.BF16 R112, R132.reuse, R142, R112 ;  /* 0x0000008e8470723c */ /* 0x040fe60000041870 */
[----:B------:R-:W-:Y:S01]  /*12bf0*/  IMAD.WIDE.U32 R162, R162, -0x2daee0ad, RZ ;  /* 0xd2511f53a2a27825 */ /* 0x000fe200078e00ff */
[----:B------:R-:W-:Y:S02]  /*12c00*/  LOP3.LUT R2, R172, UR11, R251, 0x96, !PT ;  /* 0x0000000bac027c12 */ /* 0x000fe4000f8e96fb */
[----:B------:R-:W-:Y:S01]  /*12c10*/  LOP3.LUT R152, R152, UR10, R151, 0x96, !PT ;  /* 0x0000000a98987c12 */ /* 0x000fe2000f8e9697 */
[----:B------:R-:W-:Y:S01]  /*12c20*/  IMAD.WIDE.U32 R144, R3, -0x2daee0ad, RZ ;  /* 0xd2511f5303907825 */ /* 0x000fe200078e00ff */
[C---:B------:R-:W-:Y:S03]  /*12c30*/  HMMA.16816.F32.BF16 R120, R132.reuse, R136, R120 ;  /* 0x000000888478723c */ /* 0x040fe60000041878 */
[----:B------:R-:W-:Y:S01]  /*12c40*/  IMAD.WIDE.U32 R248, R0, -0x2daee0ad, RZ ;  /* 0xd2511f5300f87825 */ /* 0x000fe200078e00ff */
[----:B------:R-:W-:Y:S03]  /*12c50*/  LOP3.LUT R0, R250, UR10, R163, 0x96, !PT ;  /* 0x0000000afa007c12 */ /* 0x000fe6000f8e96a3 */
[----:B------:R-:W-:Y:S01]  /*12c60*/  IMAD.WIDE.U32 R172, R149, -0x2daee0ad, RZ ;  /* 0xd2511f5395ac7825 */ /* 0x000fe200078e00ff */
[----:B------:R-:W-:Y:S03]  /*12c70*/  HMMA.16816.F32.BF16 R128, R132, R138, R128 ;  /* 0x0000008a8480723c */ /* 0x000fe60000041880 */
[----:B------:R-:W-:Y:S01]  /*12c80*/  IMAD.WIDE.U32 R148, R148, -0x2daee0ad, RZ ;  /* 0xd2511f5394947825 */ /* 0x000fe200078e00ff */
[----:B------:R-:W-:Y:S03]  /*12c90*/  LOP3.LUT R174, R174, UR11, R173, 0x96, !PT ;  /* 0x0000000baeae7c12 */ /* 0x000fe6000f8e96ad */
[----:B------:R-:W-:Y:S01]  /*12ca0*/  IMAD.MOV.U32 R250, RZ, RZ, R144 ;  /* 0x000000fffffa7224 */ /* 0x000fe200078e0090 */
[----:B------:R-:W-:Y:S01]  /*12cb0*/  LOP3.LUT R144, R168, UR11, R249, 0x96, !PT ;  /* 0x0000000ba8907c12 */ /* 0x000fe2000f8e96f9 */
[----:B------:R-:W-:Y:S02]  /*12cc0*/  IMAD.MOV.U32 R251, RZ, RZ, R145 ;  /* 0x000000fffffb7224 */ /* 0x000fe400078e0091 */
[----:B------:R-:W-:Y:S01]  /*12cd0*/  IMAD.WIDE.U32 R168, R152, -0x326172a9, RZ ;  /* 0xcd9e8d5798a87825 */ /* 0x000fe200078e00ff */
[----:B------:R-:W-:Y:S02]  /*12ce0*/  LOP3.LUT R3, R250, UR10, R149, 0x96, !PT ;  /* 0x0000000afa037c12 */ /* 0x000fe4000f8e9695 */
[----:B------:R-:W-:Y:S01]  /*12cf0*/  LOP3.LUT R155, R166, UR11, R251, 0x96, !PT ;  /* 0x0000000ba69b7c12 */ /* 0x000fe2000f8e96fb */
[----:B------:R-:W-:Y:S01]  /*12d00*/  IMAD.WIDE.U32 R250, R153, -0x326172a9, RZ ;  /* 0xcd9e8d5799fa7825 */ /* 0x000fe200078e00ff */
[----:B------:R-:W-:Y:S03]  /*12d10*/  PRMT R165, R168, 0x7771, RZ ;  /* 0x00007771a8a57816 */ /* 0x000fe600000000ff */
[----:B------:R-:W-:Y:S01]  /*12d20*/  IMAD.WIDE.U32 R166, R2, -0x326172a9, RZ ;  /* 0xcd9e8d5702a67825 */ /* 0x000fe200078e00ff */
[----:B------:R-:W-:Y:S02]  /*12d30*/  LOP3.LUT R152, R154, UR13, R251, 0x96, !PT ;  /* 0x0000000d9a987c12 */ /* 0x000fe4000f8e96fb */
[----:B------:R-:W-:Y:S01]  /*12d40*/  LOP3.LUT R140, R250, UR12, R169, 0x96, !PT ;  /* 0x0000000cfa8c7c12 */ /* 0x000fe2000f8e96a9 */
[----:B------:R-:W-:Y:S01]  /*12d50*/  IMAD.WIDE.U32 R250, R0, -0x326172a9, RZ ;  /* 0xcd9e8d5700fa7825 */ /* 0x000fe200078e00ff */
[----:B------:R-:W-:Y:S02]  /*12d60*/  LOP3.LUT R145, R160, UR13, R167, 0x96, !PT ;  /* 0x0000000da0917c12 */ /* 0x000fe4000f8e96a7 */
[C---:B------:R-:W-:Y:S01]  /*12d70*/  PRMT R160, R168.reuse, 0x7773, RZ ;  /* 0x00007773a8a07816 */ /* 0x040fe200000000ff */
[----:B------:R-:W-:Y:S01]  /*12d80*/  IMAD.WIDE.U32 R146, R159, -0x2daee0ad, RZ ;  /* 0xd2511f539f927825 */ /* 0x000fe200078e00ff */
[----:B------:R-:W-:Y:S02]  /*12d90*/  PRMT R159, R168, 0x7772, RZ ;  /* 0x00007772a89f7816 */ /* 0x000fe400000000ff */
[----:B------:R-:W-:Y:S01]  /*12da0*/  LOP3.LUT R0, R166, UR12, R251, 0x96, !PT ;  /* 0x0000000ca6007c12 */ /* 0x000fe2000f8e96fb */
[----:B------:R-:W-:Y:S01]  /*12db0*/  IMAD.WIDE.U32 R246, R246, -0x2daee0ad, RZ ;  /* 0xd2511f53f6f67825 */ /* 0x000fe200078e00ff */
[----:B------:R-:W-:Y:S02]  /*12dc0*/  LOP3.LUT R153, R172, UR10, R147, 0x96, !PT ;  /* 0x0000000aac997c12 */ /* 0x000fe4000f8e9693 */
[C---:B------:R-:W-:Y:S01]  /*12dd0*/  PRMT R167, R250.reuse, 0x7772, RZ ;  /* 0x00007772faa77816 */ /* 0x040fe200000000ff */
[----:B------:R-:W-:Y:S01]  /*12de0*/  IMAD.MOV.U32 R154, RZ, RZ, R168 ;  /* 0x000000ffff9a7224 */ /* 0x000fe200078e00a8 */
[C---:B------:R-:W-:Y:S01]  /*12df0*/  PRMT R168, R250.reuse, 0x7773, RZ ;  /* 0x00007773faa87816 */ /* 0x040fe200000000ff */
[----:B------:R-:W-:Y:S01]  /*12e00*/  IMAD.MOV.U32 R166, RZ, RZ, R250 ;  /* 0x000000ffffa67224 */ /* 0x000fe200078e00fa */
[----:B------:R-:W-:Y:S01]  /*12e10*/  PRMT R143, R250, 0x7771, RZ ;  /* 0x00007771fa8f7816 */ /* 0x000fe200000000ff */
[----:B------:R-:W-:Y:S01]  /*12e20*/  IMAD.WIDE.U32 R172, R155, -0x326172a9, RZ ;  /* 0xcd9e8d579bac7825 */ /* 0x000fe200078e00ff */
[----:B------:R-:W-:Y:S03]  /*12e30*/  LOP3.LUT R2, R248, UR10, R247, 0x96, !PT ;  /* 0x0000000af8027c12 */ /* 0x000fe6000f8e96f7 */
[----:B------:R-:W-:Y:S01]  /*12e40*/  IMAD.WIDE.U32 R250, R3, -0x326172a9, RZ ;  /* 0xcd9e8d5703fa7825 */ /* 0x000fe200078e00ff */
[----:B------:R-:W-:Y:S03]  /*12e50*/  LOP3.LUT R164, R164, UR13, R173, 0x96, !PT ;  /* 0x0000000da4a47c12 */ /* 0x000fe6000f8e96ad */
[----:B------:R-:W-:Y:S01]  /*12e60*/  IMAD.WIDE.U32 R248, R144, -0x326172a9, RZ ;  /* 0xcd9e8d5790f87825 */ /* 0x000fe200078e00ff */
[----:B------:R-:W-:Y:S02]  /*12e70*/  LOP3.LUT R144, R172, UR12, R251, 0x96, !PT ;  /* 0x0000000cac907c12 */ /* 0x000fe4000f8e96fb */
[----:B------:R-:W-:Y:S01]  /*12e80*/  PRMT R171, R250, 0x7773, RZ ;  /* 0x00007773faab7816 */ /* 0x000fe200000000ff */
[----:B------:R-:W-:Y:S01]  /*12e90*/  IMAD.WIDE.U32 R174, R174, -0x326172a9, RZ ;  /* 0xcd9e8d57aeae7825 */ /* 0x000fe200078e00ff */
[----:B------:R-:W-:Y:S02]  /*12ea0*/  LOP3.LUT R155, R158, UR13, R249, 0x96, !PT ;  /* 0x0000000d9e9b7c12 */ /* 0x000fe4000f8e96f9 */
[----:B------:R-:W-:Y:S01]  /*12eb0*/  PRMT R161, R250, 0x7771, RZ ;  /* 0x00007771faa17816 */ /* 0x000fe200000000ff */
[----:B------:R-:W-:Y:S01]  /*12ec0*/  IMAD.WIDE.U32 R172, R2, -0x326172a9, RZ ;  /* 0xcd9e8d5702ac7825 */ /* 0x000fe200078e00ff */
[----:B------:R-:W-:Y:S02]  /*12ed0*/  LOP3.LUT R142, R170, UR13, R175, 0x96, !PT ;  /* 0x0000000daa8e7c12 */ /* 0x000fe4000f8e96af */
[----:B------:R-:W-:Y:S01]  /*12ee0*/  PRMT R170, R250, 0x7772, RZ ;  /* 0x00007772faaa7816 */ /* 0x000fe200000000ff */
[----:B------:R-:W-:Y:S01]  /*12ef0*/  IMAD.MOV.U32 R158, RZ, RZ, R250 ;  /* 0x000000ffff9e7224 */ /* 0x000fe200078e00fa */
[----:B------:R-:W-:Y:S01]  /*12f00*/  LOP3.LUT R141, R248, UR12, R173, 0x96, !PT ;  /* 0x0000000cf88d7c12 */ /* 0x000fe2000f8e96ad */
[----:B-1----:R-:W-:Y:S06]  /*12f10*/  BRA.U.ANY UP0, `(.L_x_434) ;  /* 0xffffffe900d07547 */ /* 0x002fec000b93ffff */
.L_x_433:
[----:B------:R-:W-:Y:S01]  /*12f20*/  PRMT R147, R167, 0x5410, R168 ;  /* 0x00005410a7937816 */ /* 0x000fe200000000a8 */
[----:B------:R-:W-:Y:S01]  /*12f30*/  UIADD3 UR9, UPT, UPT, UR21, 0x646e171e, URZ ;  /* 0x646e171e15097890 */ /* 0x000fe2000fffe0ff */
[----:B-1----:R-:W-:Y:S01]  /*12f40*/  PRMT R138, R172, 0x7773, RZ ;  /* 0x00007773ac8a7816 */ /* 0x002fe200000000ff */
[----:B------:R-:W-:Y:S01]  /*12f50*/  IMAD.WIDE.U32 R248, R152, -0x2daee0ad, RZ ;  /* 0xd2511f5398f87825 */ /* 0x000fe200078e00ff */
[C---:B------:R-:W-:Y:S01]  /*12f60*/  PRMT R135, R172.reuse, 0x7772, RZ ;  /* 0x00007772ac877816 */ /* 0x040fe200000000ff */
[----:B------:R-:W-:Y:S01]  /*12f70*/  STL [R1+0x2c], R184 ;  /* 0x00002cb801007387 */ /* 0x000fe20000100800 */
[----:B------:R-:W-:Y:S01]  /*12f80*/  PRMT R3, R172, 0x7771, RZ ;  /* 0x00007771ac037816 */ /* 0x000fe200000000ff */
[----:B------:R-:W-:Y:S01]  /*12f90*/  IMAD.WIDE.U32 R250, R153, -0x326172a9, RZ ;  /* 0xcd9e8d5799fa7825 */ /* 0x000fe200078e00ff */
[----:B------:R-:W-:Y:S01]  /*12fa0*/  LOP3.LUT R2, R150, UR9, R249, 0x96, !PT ;  /* 0x0000000996027c12 */ /* 0x000fe2000f8e96f9 */
[----:B------:R1:W-:Y:S01]  /*12fb0*/  STL [R1+0x28], R185 ;  /* 0x000028b901007387 */ /* 0x0003e20000100800 */
[----:B------:R-:W-:Y:S01]  /*12fc0*/  PRMT R163, R159, 0x5410, R160 ;  /* 0x000054109fa37816 */ /* 0x000fe200000000a0 */
[----:B------:R-:W-:Y:S01]  /*12fd0*/  IMAD.WIDE.U32 R150, R145, -0x2daee0ad, RZ ;  /* 0xd2511f5391967825 */ /* 0x000fe200078e00ff */
[----:B------:R-:W-:Y:S01]  /*12fe0*/  LOP3.LUT R174, R174, UR12, R251, 0x96, !PT ;  /* 0x0000000caeae7c12 */ /* 0x000fe2000f8e96fb */
[----:B------:R-:W-:Y:S01]  /*12ff0*/  STL [R1+0x24], R228 ;  /* 0x000024e401007387 */ /* 0x000fe20000100800 */
[----:B------:R-:W-:Y:S01]  /*13000*/  PRMT R153, R250, 0x7773, RZ ;  /* 0x00007773fa997816 */ /* 0x000fe200000000ff */
[----:B------:R-:W-:Y:S01]  /*13010*/  IMAD.MOV.U32 R132, RZ, RZ, R172 ;  /* 0x000000ffff847224 */ /* 0x000fe200078e00ac */
[----:B------:R-:W-:Y:S01]  /*13020*/  LOP3.LUT R169, R162, UR9, R151, 0x96, !PT ;  /* 0x00000009a2a97c12 */ /* 0x000fe2000f8e9697 */
[----:B------:R2:W-:Y:S01]  /*13030*/  STL [R1+0x20], R225 ;  /* 0x000020e101007387 */ /* 0x0005e20000100800 */
[----:B------:R-:W-:Y:S01]  /*13040*/  LOP3.LUT R151, R166, 0xff, RZ, 0xc0, !PT ;  /* 0x000000ffa6977812 */ /* 0x000fe200078ec0ff */
[----:B------:R-:W-:Y:S01]  /*13050*/  IMAD.WIDE.U32 R166, R164, -0x2daee0ad, RZ ;  /* 0xd2511f53a4a67825 */ /* 0x000fe200078e00ff */
[C---:B------:R-:W-:Y:S01]  /*13060*/  PRMT R139, R250.reuse, 0x7772, RZ ;  /* 0x00007772fa8b7816 */ /* 0x040fe200000000ff */
[----:B------:R-:W-:Y:S01]  /*13070*/  STL [R1+0x1c], R224 ;  /* 0x00001ce001007387 */ /* 0x000fe20000100800 */
[----:B------:R-:W-:Y:S01]  /*13080*/  PRMT R172, R250, 0x7771, RZ ;  /* 0x00007771faac7816 */ /* 0x000fe200000000ff */
[----:B------:R-:W-:Y:S01]  /*13090*/  IMAD.MOV.U32 R136, RZ, RZ, R250 ;  /* 0x000000ffff887224 */ /* 0x000fe200078e00fa */
[----:B------:R-:W-:Y:S01]  /*130a0*/  PRMT R151, R151, 0x5410, R143 ;  /* 0x0000541097977816 */ /* 0x000fe2000000008f */
[----:B------:R-:W-:Y:S01]  /*130b0*/  STL [R1+0x18], R191 ;  /* 0x000018bf01007387 */ /* 0x000fe20000100800 */
[----:B------:R-:W-:Y:S01]  /*130c0*/  PRMT R152, R248, 0x7773, RZ ;  /* 0x00007773f8987816 */ /* 0x000fe200000000ff */
[----:B------:R-:W-:Y:S01]  /*130d0*/  IMAD.WIDE.U32 R250, R142, -0x2daee0ad, RZ ;  /* 0xd2511f538efa7825 */ /* 0x000fe200078e00ff */
[C---:B------:R-:W-:Y:S01]  /*130e0*/  PRMT R160, R248.reuse, 0x7772, RZ ;  /* 0x00007772f8a07816 */ /* 0x040fe200000000ff */
[----:B------:R-:W-:Y:S01]  /*130f0*/  STL [R1+0x14], R190 ;  /* 0x000014be01007387 */ /* 0x000fe20000100800 */
[----:B------:R-:W-:Y:S01]  /*13100*/  PRMT R133, R248, 0x7771, RZ ;  /* 0x00007771f8857816 */ /* 0x000fe200000000ff */
[----:B------:R-:W-:Y:S01]  /*13110*/  IMAD.MOV.U32 R241, RZ, RZ, R250 ;  /* 0x000000fffff17224 */ /* 0x000fe200078e00fa */
[----:B------:R-:W-:Y:S01]  /*13120*/  PRMT R143, R135, 0x5410, R138 ;  /* 0x00005410878f7816 */ /* 0x000fe2000000008a */
[----:B------:R-:W-:Y:S01]  /*13130*/  IMAD.MOV.U32 R137, RZ, RZ, R248 ;  /* 0x000000ffff897224 */ /* 0x000fe200078e00f8 */
[C---:B------:R-:W-:Y:S01]  /*13140*/  PRMT R248, R166.reuse, 0x7773, RZ ;  /* 0x00007773a6f87816 */ /* 0x040fe200000000ff */
[----:B------:R-:W-:Y:S01]  /*13150*/  STL [R1+0x10], R181 ;  /* 0x000010b501007387 */ /* 0x000fe20000100800 */
[C---:B------:R-:W-:Y:S01]  /*13160*/  PRMT R247, R166.reuse, 0x7772, RZ ;  /* 0x00007772a6f77816 */ /* 0x040fe200000000ff */
[----:B-1----:R-:W-:Y:S01]  /*13170*/  IMAD.WIDE.U32 R184, R157, -0x2daee0ad, RZ ;  /* 0xd2511f539db87825 */ /* 0x002fe200078e00ff */
[----:B------:R-:W-:Y:S01]  /*13180*/  PRMT R173, R166, 0x7771, RZ ;  /* 0x00007771a6ad7816 */ /* 0x000fe200000000ff */
[----:B------:R-:W-:Y:S01]  /*13190*/  STL [R1+0xc], R180 ;  /* 0x00000cb401007387 */ /* 0x000fe20000100800 */
[----:B------:R-:W-:Y:S01]  /*131a0*/  LOP3.LUT R158, R158, 0xff, RZ, 0xc0, !PT ;  /* 0x000000ff9e9e7812 */ /* 0x000fe200078ec0ff */
[----:B------:R-:W-:Y:S01]  /*131b0*/  IMAD.MOV.U32 R135, RZ, RZ, R166 ;  /* 0x000000ffff877224 */ /* 0x000fe200078e00a6 */
[----:B------:R-:W-:Y:S01]  /*131c0*/  LOP3.LUT R166, R140, 0xffff, RZ, 0xc0, !PT ;  /* 0x0000ffff8ca67812 */ /* 0x000fe200078ec0ff */
[----:B------:R-:W-:Y:S01]  /*131d0*/  STL [R1+0x8], R179 ;  /* 0x000008b301007387 */ /* 0x000fe20000100800 */
[----:B------:R-:W-:Y:S01]  /*131e0*/  LOP3.LUT R138, R148, UR9, R167, 0x96, !PT ;  /* 0x00000009948a7c12 */ /* 0x000fe2000f8e96a7 */
[----:B------:R-:W-:Y:S01]  /*131f0*/  IMAD.MOV.U32 R134, RZ, RZ, R150 ;  /* 0x000000ffff867224 */ /* 0x000fe200078e0096 */
[----:B------:R-:W-:Y:S01]  /*13200*/  LOP3.LUT R142, R146, UR9, R251, 0x96, !PT ;  /* 0x00000009928e7c12 */ /* 0x000fe2000f8e96fb */
[----:B------:R-:W-:Y:S01]  /*13210*/  STL [R1+0x4], R178 ;  /* 0x000004b201007387 */ /* 0x000fe20000100800 */
[----:B------:R-:W-:Y:S01]  /*13220*/  LOP3.LUT R146, R140, 0xff, RZ, 0xc0, !PT ;  /* 0x000000ff8c927812 */ /* 0x000fe200078ec0ff */
[----:B------:R-:W-:Y:S01]  /*13230*/  UIADD3 UR19, UPT, UPT, UR19, 0x3, URZ ;  /* 0x0000000313137890 */ /* 0x000fe2000fffe0ff */
[----:B------:R-:W-:Y:S01]  /*13240*/  SHF.R.U32.HI R166, RZ, 0x8, R166 ;  /* 0x00000008ffa67819 */ /* 0x000fe200000116a6 */
[----:B------:R-:W-:Y:S01]  /*13250*/  STL [R1], R177 ;  /* 0x000000b101007387 */ /* 0x000fe20000100800 */
[----:B------:R-:W-:Y:S01]  /*13260*/  LOP3.LUT R148, R0, 0xffff, RZ, 0xc0, !PT ;  /* 0x0000ffff00947812 */ /* 0x000fe200078ec0ff */
[----:B------:R-:W-:Y:S01]  /*13270*/  UISETP.NE.AND UP0, UPT, UR7, URZ, UPT ;  /* 0x000000ff0700728c */ /* 0x000fe2000bf05270 */
[----:B------:R-:W-:Y:S02]  /*13280*/  PRMT R161, R158, 0x5410, R161 ;  /* 0x000054109ea17816 */ /* 0x000fe400000000a1 */
[--C-:B------:R-:W-:Y:S02]  /*13290*/  PRMT R139, R139, 0x5410, R153.reuse ;  /* 0x000054108b8b7816 */ /* 0x100fe40000000099 */
[----:B------:R-:W-:Y:S02]  /*132a0*/  PRMT R158, R0, 0x7632, R158 ;  /* 0x00007632009e7816 */ /* 0x000fe4000000009e */
[----:B------:R-:W-:Y:S01]  /*132b0*/  PRMT R153, R140, 0x7632, R153 ;  /* 0x000076328c997816 */ /* 0x000fe20000000099 */
[----:B------:R-:W-:Y:S01]  /*132c0*/  STL [R1+0x30], R139 ;  /* 0x0000308b01007387 */ /* 0x000fe20000100800 */
[----:B------:R-:W-:Y:S02]  /*132d0*/  SHF.R.U32.HI R159, RZ, 0x18, R140 ;  /* 0x00000018ff9f7819 */ /* 0x000fe4000001168c */
[----:B------:R-:W-:Y:S02]  /*132e0*/  PRMT R166, R146, 0x5410, R166 ;  /* 0x0000541092a67816 */ /* 0x000fe400000000a6 */
[----:B------:R-:W-:Y:S02]  /*132f0*/  LOP3.LUT R140, R0, 0xff, RZ, 0xc0, !PT ;  /* 0x000000ff008c7812 */ /* 0x000fe400078ec0ff */
[----:B------:R-:W-:Y:S02]  /*13300*/  SHF.R.U32.HI R148, RZ, 0x8, R148 ;  /* 0x00000008ff947819 */ /* 0x000fe40000011694 */
[----:B------:R-:W-:Y:S02]  /*13310*/  SHF.R.U32.HI R146, RZ, 0x18, R0 ;  /* 0x00000018ff927819 */ /* 0x000fe40000011600 */
[----:B------:R-:W-:Y:S02]  /*13320*/  LOP3.LUT R132, R132, 0xff, RZ, 0xc0, !PT ;  /* 0x000000ff84847812 */ /* 0x000fe400078ec0ff */
[----:B------:R-:W-:Y:S02]  /*13330*/  LOP3.LUT R0, R158, 0xff, RZ, 0xc0, !PT ;  /* 0x000000ff9e007812 */ /* 0x000fe400078ec0ff */
[----:B------:R-:W-:Y:S02]  /*13340*/  PRMT R160, R160, 0x5410, R152 ;  /* 0x00005410a0a07816 */ /* 0x000fe40000000098 */
[----:B------:R-:W-:Y:S02]  /*13350*/  PRMT R152, R140, 0x5410, R148 ;  /* 0x000054108c987816 */ /* 0x000fe40000000094 */
[----:B------:R-:W-:Y:S01]  /*13360*/  PRMT R148, R132, 0x5410, R3 ;  /* 0x0000541084947816 */ /* 0x000fe20000000003 */
[----:B------:R-:W-:Y:S01]  /*13370*/  IMAD.MOV.U32 R132, RZ, RZ, R229 ;  /* 0x000000ffff847224 */ /* 0x000fe200078e00e5 */
[----:B------:R-:W-:Y:S02]  /*13380*/  LOP3.LUT R137, R137, 0xff, RZ, 0xc0, !PT ;  /* 0x000000ff89897812 */ /* 0x000fe400078ec0ff */
[----:B------:R-:W-:Y:S02]  /*13390*/  LOP3.LUT R153, R153, 0xff, RZ, 0xc0, !PT ;  /* 0x000000ff99997812 */ /* 0x000fe400078ec0ff */
[----:B------:R-:W-:Y:S01]  /*133a0*/  PRMT R146, R0, 0x5410, R146 ;  /* 0x0000541000927816 */ /* 0x000fe20000000092 */
[----:B------:R-:W-:Y:S01]  /*133b0*/  STL [R1+0x34], R132 ;  /* 0x0000348401007387 */ /* 0x000fe20000100800 */
[C---:B------:R-:W-:Y:S02]  /*133c0*/  LOP3.LUT R3, R144.reuse, 0xffff, RZ, 0xc0, !PT ;  /* 0x0000ffff90037812 */ /* 0x040fe400078ec0ff */
[----:B------:R-:W-:Y:S02]  /*133d0*/  PRMT R0, R144, 0x7632, R0 ;  /* 0x0000763290007816 */ /* 0x000fe40000000000 */
[----:B------:R-:W-:Y:S01]  /*133e0*/  PRMT R164, R137, 0x5410, R133 ;  /* 0x0000541089a47816 */ /* 0x000fe20000000085 */
[----:B------:R-:W-:Y:S01]  /*133f0*/  IMAD.SHL.U32 R137, R132, 0x2, RZ ;  /* 0x0000000284897824 */ /* 0x000fe200078e00ff */
[----:B------:R-:W-:Y:S02]  /*13400*/  PRMT R159, R153, 0x5410, R159 ;  /* 0x00005410999f7816 */ /* 0x000fe4000000009f */
[----:B------:R-:W-:Y:S02]  /*13410*/  LOP3.LUT R158, R144, 0xff, RZ, 0xc0, !PT ;  /* 0x000000ff909e7812 */ /* 0x000fe400078ec0ff */
[----:B------:R-:W-:Y:S02]  /*13420*/  SHF.R.U32.HI R153, RZ, 0x18, R144 ;  /* 0x00000018ff997819 */ /* 0x000fe40000011690 */
[----:B------:R-:W-:Y:S02]  /*13430*/  LOP3.LUT R0, R0, 0xff, RZ, 0xc0, !PT ;  /* 0x000000ff00007812 */ /* 0x000fe400078ec0ff */
[----:B------:R-:W-:Y:S02]  /*13440*/  SHF.R.U32.HI R3, RZ, 0x8, R3 ;  /* 0x00000008ff037819 */ /* 0x000fe40000011603 */
[----:B------:R-:W-:Y:S02]  /*13450*/  PRMT R153, R0, 0x5410, R153 ;  /* 0x0000541000997816 */ /* 0x000fe40000000099 */
[----:B------:R-:W-:Y:S01]  /*13460*/  PRMT R158, R158, 0x5410, R3 ;  /* 0x000054109e9e7816 */ /* 0x000fe20000000003 */
[----:B------:R-:W-:Y:S01]  /*13470*/  IMAD.U32 R3, RZ, RZ, UR7 ;  /* 0x00000007ff037e24 */ /* 0x000fe2000f8e00ff */
[----:B------:R-:W-:Y:S01]  /*13480*/  LOP3.LUT R137, R137, 0x6, RZ, 0xc0, !PT ;  /* 0x0000000689897812 */ /* 0x000fe200078ec0ff */
[----:B------:R-:W-:Y:S01]  /*13490*/  UIADD3 UR7, UPT, UPT, UR7, -0x1, URZ ;  /* 0xffffffff07077890 */ /* 0x000fe2000fffe0ff */
[----:B------:R-:W-:Y:S02]  /*134a0*/  PRMT R0, R141, 0x7632, R0 ;  /* 0x000076328d007816 */ /* 0x000fe40000000000 */
[C---:B------:R-:W-:Y:S01]  /*134b0*/  PRMT R149, R150.reuse, 0x7773, RZ ;  /* 0x0000777396957816 */ /* 0x040fe200000000ff */
[----:B------:R-:W-:Y:S01]  /*134c0*/  IMAD R3, R3, 0x80, R137 ;  /* 0x0000008003037824 */ /* 0x000fe200078e0289 */
[----:B------:R-:W-:Y:S02]  /*134d0*/  PRMT R145, R150, 0x7772, RZ ;  /* 0x0000777296917816 */ /* 0x000fe400000000ff */
[----:B------:R-:W-:Y:S02]  /*134e0*/  LOP3.LUT R133, R141, 0xffff, RZ, 0xc0, !PT ;  /* 0x0000ffff8d857812 */ /* 0x000fe400078ec0ff */
[----:B------:R-:W-:Y:S02]  /*134f0*/  SHF.R.U32.HI R144, RZ, 0x18, R141 ;  /* 0x00000018ff907819 */ /* 0x000fe4000001168d */
[----:B------:R-:W-:Y:S02]  /*13500*/  LOP3.LUT R0, R0, 0xff, RZ, 0xc0, !PT ;  /* 0x000000ff00007812 */ /* 0x000fe400078ec0ff */
[----:B------:R-:W-:Y:S02]  /*13510*/  LOP3.LUT R154, R154, 0xff, RZ, 0xc0, !PT ;  /* 0x000000ff9a9a7812 */ /* 0x000fe400078ec0ff */
[----:B------:R-:W-:Y:S02]  /*13520*/  PRMT R145, R145, 0x5410, R149 ;  /* 0x0000541091917816 */ /* 0x000fe40000000095 */
[----:B------:R-:W-:Y:S02]  /*13530*/  LOP3.LUT R149, R141, 0xff, RZ, 0xc0, !PT ;  /* 0x000000ff8d957812 */ /* 0x000fe400078ec0ff */
[----:B------:R-:W-:Y:S02]  /*13540*/  PRMT R144, R0, 0x5410, R144 ;  /* 0x0000541000907816 */ /* 0x000fe40000000090 */
[----:B------:R-:W-:Y:S02]  /*13550*/  PRMT R150, R150, 0x7771, RZ ;  /* 0x0000777196967816 */ /* 0x000fe400000000ff */
[----:B------:R-:W-:Y:S02]  /*13560*/  LOP3.LUT R134, R134, 0xff, RZ, 0xc0, !PT ;  /* 0x000000ff86867812 */ /* 0x000fe400078ec0ff */
[----:B------:R-:W-:Y:S02]  /*13570*/  SHF.R.U32.HI R133, RZ, 0x8, R133 ;  /* 0x00000008ff857819 */ /* 0x000fe40000011685 */
[----:B------:R-:W-:Y:S02]  /*13580*/  I2FP.F32.U32 R0, R3 ;  /* 0x0000000300007245 */ /* 0x000fe40000201000 */
[----:B------:R-:W-:Y:S02]  /*13590*/  PRMT R165, R154, 0x5410, R165 ;  /* 0x000054109aa57816 */ /* 0x000fe400000000a5 */
[----:B------:R-:W-:Y:S01]  /*135a0*/  PRMT R154, R170, 0x5410, R171 ;  /* 0x00005410aa9a7816 */ /* 0x000fe200000000ab */
[----:B------:R-:W-:Y:S01]  /*135b0*/  IMAD.WIDE.U32 R170, R155, -0x2daee0ad, RZ ;  /* 0xd2511f539baa7825 */ /* 0x000fe200078e00ff */
[----:B------:R-:W-:Y:S02]  /*135c0*/  PRMT R141, R247, 0x5410, R248 ;  /* 0x00005410f78d7816 */ /* 0x000fe400000000f8 */
[----:B------:R-:W-:Y:S01]  /*135d0*/  PRMT R150, R134, 0x5410, R150 ;  /* 0x0000541086967816 */ /* 0x000fe20000000096 */
[C---:B------:R-:W-:Y:S01]  /*135e0*/  FFMA.FTZ R4, R0.reuse, UR6, R4 ;  /* 0x0000000600047c23 */ /* 0x040fe20008010004 */
[----:B------:R-:W-:Y:S01]  /*135f0*/  PRMT R149, R149, 0x5410, R133 ;  /* 0x0000541095957816 */ /* 0x000fe20000000085 */
[----:B------:R-:W-:Y:S01]  /*13600*/  FFMA.FTZ R6, R0, UR6, R6 ;  /* 0x0000000600067c23 */ /* 0x000fe20008010006 */
[----:B------:R-:W-:Y:S01]  /*13610*/  LOP3.LUT R248, R2, 0xffff, RZ, 0xc0, !PT ;  /* 0x0000ffff02f87812 */ /* 0x000fe200078ec0ff */
[----:B------:R-:W-:Y:S01]  /*13620*/  FFMA.FTZ R8, R0, UR6, R8 ;  /* 0x0000000600087c23 */ /* 0x000fe20008010008 */
[----:B------:R-:W-:Y:S01]  /*13630*/  PRMT R134, R2, 0x7632, R134 ;  /* 0x0000763202867816 */ /* 0x000fe20000000086 */
[----:B------:R-:W-:Y:S01]  /*13640*/  FFMA.FTZ R10, R0, UR6, R10 ;  /* 0x00000006000a7c23 */ /* 0x000fe2000801000a */
[----:B------:R-:W-:Y:S01]  /*13650*/  LOP3.LUT R247, R2, 0xff, RZ, 0xc0, !PT ;  /* 0x000000ff02f77812 */ /* 0x000fe200078ec0ff */
[C---:B------:R-:W-:Y:S01]  /*13660*/  VIADD R0, R3.reuse, 0x8 ;  /* 0x0000000803007836 */ /* 0x040fe20000000000 */
[----:B------:R-:W-:Y:S01]  /*13670*/  SHF.R.U32.HI R133, RZ, 0x18, R2 ;  /* 0x00000018ff857819 */ /* 0x000fe20000011602 */
[----:B------:R-:W-:Y:S01]  /*13680*/  VIADD R2, R3, 0x1 ;  /* 0x0000000103027836 */ /* 0x000fe20000000000 */
[C---:B------:R-:W-:Y:S01]  /*13690*/  PRMT R162, R170.reuse, 0x7773, RZ ;  /* 0x00007773aaa27816 */ /* 0x040fe200000000ff */
[----:B------:R-:W-:Y:S01]  /*136a0*/  STL [R1+0x38], R141 ;  /* 0x0000388d01007387 */ /* 0x000fe20000100800 */
[----:B------:R-:W-:Y:S02]  /*136b0*/  PRMT R155, R170, 0x7772, RZ ;  /* 0x00007772aa9b7816 */ /* 0x000fe400000000ff */
[----:B------:R-:W-:Y:S02]  /*136c0*/  LOP3.LUT R134, R134, 0xff, RZ, 0xc0, !PT ;  /* 0x000000ff86867812 */ /* 0x000fe400078ec0ff */
[----:B------:R-:W-:Y:S02]  /*136d0*/  I2FP.F32.U32 R2, R2 ;  /* 0x0000000200027245 */ /* 0x000fe40000201000 */
[----:B------:R-:W-:Y:S02]  /*136e0*/  PRMT R140, R155, 0x5410, R162 ;  /* 0x000054109b8c7816 */ /* 0x000fe400000000a2 */
[----:B------:R-:W-:Y:S01]  /*136f0*/  PRMT R155, R134, 0x5410, R133 ;  /* 0x00005410869b7816 */ /* 0x000fe20000000085 */
[C---:B------:R-:W-:Y:S01]  /*13700*/  VIADD R133, R3.reuse, 0x9 ;  /* 0x0000000903857836 */ /* 0x040fe20000000000 */
[----:B------:R-:W-:Y:S01]  /*13710*/  I2FP.F32.U32 R0, R0 ;  /* 0x0000000000007245 */ /* 0x000fe20000201000 */
[C---:B------:R-:W-:Y:S01]  /*13720*/  FFMA.FTZ R5, R2.reuse, UR6, R5 ;  /* 0x0000000602057c23 */ /* 0x040fe20008010005 */
[C---:B------:R-:W-:Y:S01]  /*13730*/  FFMA.FTZ R7, R2.reuse, UR6, R7 ;  /* 0x0000000602077c23 */ /* 0x040fe20008010007 */
[C---:B------:R-:W-:Y:S01]  /*13740*/  FFMA.FTZ R9, R2.reuse, UR6, R9 ;  /* 0x0000000602097c23 */ /* 0x040fe20008010009 */
[----:B------:R-:W-:Y:S01]  /*13750*/  FFMA.FTZ R11, R2, UR6, R11 ;  /* 0x00000006020b7c23 */ /* 0x000fe2000801000b */
[C---:B------:R-:W-:Y:S01]  /*13760*/  VIADD R134, R3.reuse, 0x10 ;  /* 0x0000001003867836 */ /* 0x040fe20000000000 */
[----:B------:R-:W-:Y:S01]  /*13770*/  I2FP.F32.U32 R2, R133 ;  /* 0x0000008500027245 */ /* 0x000fe20000201000 */
[C---:B------:R-:W-:Y:S01]  /*13780*/  FFMA.FTZ R12, R0.reuse, UR6, R12 ;  /* 0x00000006000c7c23 */ /* 0x040fe2000801000c */
[C---:B------:R-:W-:Y:S01]  /*13790*/  FFMA.FTZ R14, R0.reuse, UR6, R14 ;  /* 0x00000006000e7c23 */ /* 0x040fe2000801000e */
[C---:B------:R-:W-:Y:S01]  /*137a0*/  FFMA.FTZ R16, R0.reuse, UR6, R16 ;  /* 0x0000000600107c23 */ /* 0x040fe20008010010 */
[----:B------:R-:W-:Y:S01]  /*137b0*/  FFMA.FTZ R18, R0, UR6, R18 ;  /* 0x0000000600127c23 */ /* 0x000fe20008010012 */
[----:B------:R-:W-:Y:S01]  /*137c0*/  I2FP.F32.U32 R0, R134 ;  /* 0x0000008600007245 */ /* 0x000fe20000201000 */
[C---:B------:R-:W-:Y:S01]  /*137d0*/  FFMA.FTZ R13, R2.reuse, UR6, R13 ;  /* 0x00000006020d7c23 */ /* 0x040fe2000801000d */
[C---:B------:R-:W-:Y:S01]  /*137e0*/  FFMA.FTZ R15, R2.reuse, UR6, R15 ;  /* 0x00000006020f7c23 */ /* 0x040fe2000801000f */
[C---:B------:R-:W-:Y:S01]  /*137f0*/  FFMA.FTZ R17, R2.reuse, UR6, R17 ;  /* 0x0000000602117c23 */ /* 0x040fe20008010011 */
[----:B------:R-:W-:Y:S01]  /*13800*/  FFMA.FTZ R19, R2, UR6, R19 ;  /* 0x0000000602137c23 */ /* 0x000fe20008010013 */
[C---:B------:R-:W-:Y:S01]  /*13810*/  FFMA.FTZ R20, R0.reuse, UR6, R20 ;  /* 0x0000000600147c23 */ /* 0x040fe20008010014 */
[C---:B------:R-:W-:Y:S02]  /*13820*/  VIADD R133, R3.reuse, 0x11 ;  /* 0x0000001103857836 */ /* 0x040fe40000000000 */
[C---:B------:R-:W-:Y:S01]  /*13830*/  FFMA.FTZ R22, R0.reuse, UR6, R22 ;  /* 0x0000000600167c23 */ /* 0x040fe20008010016 */
[C---:B------:R-:W-:Y:S01]  /*13840*/  FFMA.FTZ R24, R0.reuse, UR6, R24 ;  /* 0x0000000600187c23 */ /* 0x040fe20008010018 */
[----:B------:R-:W-:Y:S01]  /*13850*/  FFMA.FTZ R26, R0, UR6, R26 ;  /* 0x00000006001a7c23 */ /* 0x000fe2000801001a */
[C---:B------:R-:W-:Y:S01]  /*13860*/  VIADD R0, R3.reuse, 0x18 ;  /* 0x0000001803007836 */ /* 0x040fe20000000000 */
[----:B------:R-:W-:Y:S01]  /*13870*/  I2FP.F32.U32 R2, R133 ;  /* 0x0000008500027245 */ /* 0x000fe20000201000 */
[C---:B------:R-:W-:Y:S01]  /*13880*/  VIADD R133, R3.reuse, 0x19 ;  /* 0x0000001903857836 */ /* 0x040fe20000000000 */
[----:B------:R-:W-:Y:S01]  /*13890*/  SHF.R.U32.HI R248, RZ, 0x8, R248 ;  /* 0x00000008fff87819 */ /* 0x000fe200000116f8 */
[C---:B------:R-:W-:Y:S01]  /*138a0*/  VIADD R134, R3.reuse, 0x20 ;  /* 0x0000002003867836 */ /* 0x040fe20000000000 */
[----:B------:R-:W-:Y:S01]  /*138b0*/  I2FP.F32.U32 R0, R0 ;  /* 0x0000000000007245 */ /* 0x000fe20000201000 */
[C---:B------:R-:W-:Y:S01]  /*138c0*/  FFMA.FTZ R21, R2.reuse, UR6, R21 ;  /* 0x0000000602157c23 */ /* 0x040fe20008010015 */
[C---:B------:R-:W-:Y:S01]  /*138d0*/  FFMA.FTZ R23, R2.reuse, UR6, R23 ;  /* 0x0000000602177c23 */ /* 0x040fe20008010017 */
[C---:B------:R-:W-:Y:S01]  /*138e0*/  FFMA.FTZ R25, R2.reuse, UR6, R25 ;  /* 0x0000000602197c23 */ /* 0x040fe20008010019 */
[----:B------:R-:W-:Y:S01]  /*138f0*/  FFMA.FTZ R27, R2, UR6, R27 ;  /* 0x00000006021b7c23 */ /* 0x000fe2000801001b */
[C---:B------:R-:W-:Y:S01]  /*13900*/  FFMA.FTZ R28, R0.reuse, UR6, R28 ;  /* 0x00000006001c7c23 */ /* 0x040fe2000801001c */
[----:B------:R-:W-:Y:S01]  /*13910*/  I2FP.F32.U32 R2, R133 ;  /* 0x0000008500027245 */ /* 0x000fe20000201000 */
        /* <DEDUP_REMOVED lines=15> */
[----:B------:R-:W-:Y:S01]  /*13a10*/  VIADD R133, R3, 0x29 ;  /* 0x0000002903857836 */ /* 0x000fe20000000000 */
[----:B------:R-:W-:Y:S01]  /*13a20*/  PRMT R162, R247, 0x5410, R248 ;  /* 0x00005410f7a27816 */ /* 0x000fe200000000f8 */
        /* <DEDUP_REMOVED lines=24> */
[----:B------:R-:W-:Y:S01]  /*13bb0*/  FMNMX3.FTZ R247, R188, R6, R7, !PT ;  /* 0x00000006bcf77276 */ /* 0x000fe20007810007 */
        /* <DEDUP_REMOVED lines=41> */
[C---:B------:R-:W-:Y:S02]  /*13e50*/  VIADD R133, R3.reuse, 0x51 ;  /* 0x0000005103857836 */ /* 0x040fe40000000000 */
[C---:B------:R-:W-:Y:S01]  /*13e60*/  FFMA.FTZ R84, R0.reuse, UR6, R84 ;  /* 0x0000000600547c23 */ /* 0x040fe20008010054 */
[C---:B------:R-:W-:Y:S01]  /*13e70*/  FFMA.FTZ R86, R0.reuse, UR6, R86 ;  /* 0x0000000600567c23 */ /* 0x040fe20008010056 */
[C---:B------:R-:W-:Y:S01]  /*13e80*/  FFMA.FTZ R88, R0.reuse, UR6, R88 ;  /* 0x0000000600587c23 */ /* 0x040fe20008010058 */
[----:B------:R-:W-:Y:S01]  /*13e90*/  FFMA.FTZ R90, R0, UR6, R90 ;  /* 0x00000006005a7c23 */ /* 0x000fe2000801005a */
[C---:B------:R-:W-:Y:S01]  /*13ea0*/  VIADD R0, R3.reuse, 0x58 ;  /* 0x0000005803007836 */ /* 0x040fe20000000000 */
[----:B------:R-:W-:Y:S01]  /*13eb0*/  I2FP.F32.U32 R2, R133 ;  /* 0x0000008500027245 */ /* 0x000fe20000201000 */
[C---:B------:R-:W-:Y:S01]  /*13ec0*/  VIADD R133, R3.reuse, 0x59 ;  /* 0x0000005903857836 */ /* 0x040fe20000000000 */
[----:B------:R-:W-:Y:S01]  /*13ed0*/  PRMT R167, R250, 0x7773, RZ ;  /* 0x00007773faa77816 */ /* 0x000fe200000000ff */
        /* <DEDUP_REMOVED lines=11> */
[----:B------:R-:W-:Y:S02]  /*13f90*/  VIADD R133, R3, 0x61 ;  /* 0x0000006103857836 */ /* 0x000fe40000000000 */
[C---:B------:R-:W-:Y:S01]  /*13fa0*/  FFMA.FTZ R93, R2.reuse, UR6, R93 ;  /* 0x00000006025d7c23 */ /* 0x040fe2000801005d */
[----:B------:R-:W-:Y:S01]  /*13fb0*/  I2FP.F32.U32 R0, R134 ;  /* 0x0000008600007245 */ /* 0x000fe20000201000 */
[C---:B------:R-:W-:Y:S01]  /*13fc0*/  FFMA.FTZ R95, R2.reuse, UR6, R95 ;  /* 0x00000006025f7c23 */ /* 0x040fe2000801005f */
[C---:B------:R-:W-:Y:S01]  /*13fd0*/  FFMA.FTZ R97, R2.reuse, UR6, R97 ;  /* 0x0000000602617c23 */ /* 0x040fe20008010061 */
[----:B------:R-:W-:Y:S01]  /*13fe0*/  FFMA.FTZ R99, R2, UR6, R99 ;  /* 0x0000000602637c23 */ /* 0x000fe20008010063 */
[----:B------:R-:W-:Y:S01]  /*13ff0*/  FMNMX3.FTZ R134, R189, R4, R5, !PT ;  /* 0x00000004bd867276 */ /* 0x000fe20007810005 */
[C---:B------:R-:W-:Y:S01]  /*14000*/  FFMA.FTZ R100, R0.reuse, UR6, R100 ;  /* 0x0000000600647c23 */ /* 0x040fe20008010064 */
[----:B------:R-:W-:Y:S01]  /*14010*/  I2FP.F32.U32 R2, R133 ;  /* 0x0000008500027245 */ /* 0x000fe20000201000 */
[C---:B------:R-:W-:Y:S01]  /*14020*/  FFMA.FTZ R102, R0.reuse, UR6, R102 ;  /* 0x0000000600667c23 */ /* 0x040fe20008010066 */
[----:B------:R-:W-:Y:S01]  /*14030*/  FFMA.FTZ R104, R0, UR6, R104 ;  /* 0x0000000600687c23 */ /* 0x000fe20008010068 */
[----:B------:R-:W-:Y:S01]  /*14040*/  FMNMX3.FTZ R134, R134, R12, R13, !PT ;  /* 0x0000000c86867276 */ /* 0x000fe2000781000d */
[----:B------:R-:W-:Y:S01]  /*14050*/  FFMA.FTZ R106, R0, UR6, R106 ;  /* 0x00000006006a7c23 */ /* 0x000fe2000801006a */
[C---:B------:R-:W-:Y:S02]  /*14060*/  VIADD R133, R3.reuse, 0x69 ;  /* 0x0000006903857836 */ /* 0x040fe40000000000 */
[C---:B------:R-:W-:Y:S01]  /*14070*/  FFMA.FTZ R101, R2.reuse, UR6, R101 ;  /* 0x0000000602657c23 */ /* 0x040fe20008010065 */
[----:B------:R-:W-:Y:S01]  /*14080*/  FFMA.FTZ R103, R2, UR6, R103 ;  /* 0x0000000602677c23 */ /* 0x000fe20008010067 */
[----:B------:R-:W-:Y:S01]  /*14090*/  FMNMX3.FTZ R134, R134, R20, R21, !PT ;  /* 0x0000001486867276 */ /* 0x000fe20007810015 */
[----:B------:R-:W-:Y:S02]  /*140a0*/  VIADD R0, R3, 0x68 ;  /* 0x0000006803007836 */ /* 0x000fe40000000000 */
[C---:B------:R-:W-:Y:S01]  /*140b0*/  FFMA.FTZ R105, R2.reuse, UR6, R105 ;  /* 0x0000000602697c23 */ /* 0x040fe20008010069 */
[----:B------:R-:W-:Y:S01]  /*140c0*/  FFMA.FTZ R107, R2, UR6, R107 ;  /* 0x00000006026b7c23 */ /* 0x000fe2000801006b */
[----:B------:R-:W-:Y:S02]  /*140d0*/  I2FP.F32.U32 R2, R133 ;  /* 0x0000008500027245 */ /* 0x000fe40000201000 */
[----:B------:R-:W-:Y:S02]  /*140e0*/  FMNMX3.FTZ R133, R247, R22, R23, !PT ;  /* 0x00000016f7857276 */ /* 0x000fe40007810017 */
[----:B------:R-:W-:Y:S02]  /*140f0*/  FMNMX3.FTZ R134, R134, R28, R29, !PT ;  /* 0x0000001c86867276 */ /* 0x000fe4000781001d */
[----:B------:R-:W-:Y:S02]  /*14100*/  I2FP.F32.U32 R0, R0 ;  /* 0x0000000000007245 */ /* 0x000fe40000201000 */
[----:B------:R-:W-:Y:S02]  /*14110*/  FMNMX3.FTZ R133, R133, R30, R31, !PT ;  /* 0x0000001e85857276 */ /* 0x000fe4000781001f */
[----:B------:R-:W-:Y:S01]  /*14120*/  FMNMX3.FTZ R134, R134, R36, R37, !PT ;  /* 0x0000002486867276 */ /* 0x000fe20007810025 */
[C---:B------:R-:W-:Y:S01]  /*14130*/  FFMA.FTZ R108, R0.reuse, UR6, R108 ;  /* 0x00000006006c7c23 */ /* 0x040fe2000801006c */
[C---:B------:R-:W-:Y:S01]  /*14140*/  FFMA.FTZ R110, R0.reuse, UR6, R110 ;  /* 0x00000006006e7c23 */ /* 0x040fe2000801006e */
[----:B------:R-:W-:Y:S01]  /*14150*/  FMNMX3.FTZ R247, R133, R38, R39, !PT ;  /* 0x0000002685f77276 */ /* 0x000fe20007810027 */
[----:B------:R-:W-:Y:S01]  /*14160*/  FFMA.FTZ R112, R0, UR6, R112 ;  /* 0x0000000600707c23 */ /* 0x000fe20008010070 */
[----:B------:R-:W-:Y:S01]  /*14170*/  FMNMX3.FTZ R134, R134, R44, R45, !PT ;  /* 0x0000002c86867276 */ /* 0x000fe2000781002d */
[----:B------:R-:W-:Y:S01]  /*14180*/  FFMA.FTZ R114, R0, UR6, R114 ;  /* 0x0000000600727c23 */ /* 0x000fe20008010072 */
[----:B------:R-:W-:Y:S02]  /*14190*/  VIADD R133, R3, 0x71 ;  /* 0x0000007103857836 */ /* 0x000fe40000000000 */
[C---:B------:R-:W-:Y:S01]  /*141a0*/  FFMA.FTZ R109, R2.reuse, UR6, R109 ;  /* 0x00000006026d7c23 */ /* 0x040fe2000801006d */
[----:B------:R-:W-:Y:S01]  /*141b0*/  FFMA.FTZ R111, R2, UR6, R111 ;  /* 0x00000006026f7c23 */ /* 0x000fe2000801006f */
[----:B------:R-:W-:Y:S01]  /*141c0*/  FMNMX3.FTZ R247, R247, R46, R47, !PT ;  /* 0x0000002ef7f77276 */ /* 0x000fe2000781002f */
[----:B------:R-:W-:Y:S01]  /*141d0*/  VIADD R0, R3, 0x70 ;  /* 0x0000007003007836 */ /* 0x000fe20000000000 */
[----:B------:R-:W-:Y:S01]  /*141e0*/  FMNMX3.FTZ R134, R134, R52, R53, !PT ;  /* 0x0000003486867276 */ /* 0x000fe20007810035 */
[C---:B------:R-:W-:Y:S01]  /*141f0*/  FFMA.FTZ R113, R2.reuse, UR6, R113 ;  /* 0x0000000602717c23 */ /* 0x040fe20008010071 */
[----:B------:R-:W-:Y:S01]  /*14200*/  FFMA.FTZ R115, R2, UR6, R115 ;  /* 0x0000000602737c23 */ /* 0x000fe20008010073 */
[----:B------:R-:W-:Y:S02]  /*14210*/  I2FP.F32.U32 R2, R133 ;  /* 0x0000008500027245 */ /* 0x000fe40000201000 */
[----:B------:R-:W-:Y:S02]  /*14220*/  FMNMX3.FTZ R133, R247, R54, R55, !PT ;  /* 0x00000036f7857276 */ /* 0x000fe40007810037 */
[----:B------:R-:W-:Y:S02]  /*14230*/  I2FP.F32.U32 R0, R0 ;  /* 0x0000000000007245 */ /* 0x000fe40000201000 */
[----:B------:R-:W-:Y:S02]  /*14240*/  FMNMX3.FTZ R134, R134, R60, R61, !PT ;  /* 0x0000003c86867276 */ /* 0x000fe4000781003d */
[----:B------:R-:W-:Y:S01]  /*14250*/  FMNMX3.FTZ R133, R133, R62, R63, !PT ;  /* 0x0000003e85857276 */ /* 0x000fe2000781003f */
[----:B------:R-:W-:Y:S01]  /*14260*/  FFMA.FTZ R116, R0, UR6, R116 ;  /* 0x0000000600747c23 */ /* 0x000fe20008010074 */
[----:B------:R-:W-:Y:S01]  /*14270*/  FMNMX3.FTZ R247, R134, R68, R69, !PT ;  /* 0x0000004486f77276 */ /* 0x000fe20007810045 */
[C---:B------:R-:W-:Y:S01]  /*14280*/  FFMA.FTZ R118, R0.reuse, UR6, R118 ;  /* 0x0000000600767c23 */ /* 0x040fe20008010076 */
[----:B------:R-:W-:Y:S01]  /*14290*/  FMNMX3.FTZ R134, R133, R70, R71, !PT ;  /* 0x0000004685867276 */ /* 0x000fe20007810047 */
[C---:B------:R-:W-:Y:S01]  /*142a0*/  FFMA.FTZ R120, R0.reuse, UR6, R120 ;  /* 0x0000000600787c23 */ /* 0x040fe20008010078 */
[----:B------:R-:W-:Y:S01]  /*142b0*/  FMNMX3.FTZ R133, R247, R76, R77, !PT ;  /* 0x0000004cf7857276 */ /* 0x000fe2000781004d */
[----:B------:R-:W-:Y:S01]  /*142c0*/  FFMA.FTZ R122, R0, UR6, R122 ;  /* 0x00000006007a7c23 */ /* 0x000fe2000801007a */
[----:B------:R-:W-:Y:S02]  /*142d0*/  VIADD R0, R3, 0x78 ;  /* 0x0000007803007836 */ /* 0x000fe40000000000 */
[C---:B------:R-:W-:Y:S01]  /*142e0*/  FFMA.FTZ R117, R2.reuse, UR6, R117 ;  /* 0x0000000602757c23 */ /* 0x040fe20008010075 */
[----:B------:R-:W-:Y:S01]  /*142f0*/  FMNMX3.FTZ R133, R133, R84, R85, !PT ;  /* 0x0000005485857276 */ /* 0x000fe20007810055 */
[----:B------:R-:W-:Y:S02]  /*14300*/  VIADD R3, R3, 0x79 ;  /* 0x0000007903037836 */ /* 0x000fe40000000000 */
[C---:B------:R-:W-:Y:S01]  /*14310*/  FFMA.FTZ R119, R2.reuse, UR6, R119 ;  /* 0x0000000602777c23 */ /* 0x040fe20008010077 */
[----:B------:R-:W-:Y:S01]  /*14320*/  I2FP.F32.U32 R0, R0 ;  /* 0x0000000000007245 */ /* 0x000fe20000201000 */
[----:B------:R-:W-:Y:S01]  /*14330*/  FFMA.FTZ R121, R2, UR6, R121 ;  /* 0x0000000602797c23 */ /* 0x000fe20008010079 */
[----:B------:R-:W-:Y:S01]  /*14340*/  FMNMX3.FTZ R134, R134, R78, R79, !PT ;  /* 0x0000004e86867276 */ /* 0x000fe2000781004f */
[----:B------:R-:W-:Y:S01]  /*14350*/  FFMA.FTZ R123, R2, UR6, R123 ;  /* 0x00000006027b7c23 */ /* 0x000fe2000801007b */
[----:B------:R-:W-:Y:S01]  /*14360*/  FMNMX3.FTZ R133, R133, R92, R93, !PT ;  /* 0x0000005c85857276 */ /* 0x000fe2000781005d */
[C---:B------:R-:W-:Y:S01]  /*14370*/  FFMA.FTZ R124, R0.reuse, UR6, R124 ;  /* 0x00000006007c7c23 */ /* 0x040fe2000801007c */
[----:B------:R-:W-:Y:S01]  /*14380*/  I2FP.F32.U32 R2, R3 ;  /* 0x0000000300027245 */ /* 0x000fe20000201000 */
[----:B------:R-:W-:Y:S01]  /*14390*/  FFMA.FTZ R126, R0, UR6, R126 ;  /* 0x00000006007e7c23 */ /* 0x000fe2000801007e */
[----:B------:R-:W-:Y:S01]  /*143a0*/  FMNMX3.FTZ R3, R134, R86, R87, !PT ;  /* 0x0000005686037276 */ /* 0x000fe20007810057 */
[C---:B------:R-:W-:Y:S01]  /*143b0*/  FFMA.FTZ R128, R0.reuse, UR6, R128 ;  /* 0x0000000600807c23 */ /* 0x040fe20008010080 */
[----:B------:R-:W-:Y:S01]  /*143c0*/  FMNMX3.FTZ R133, R133, R100, R101, !PT ;  /* 0x0000006485857276 */ /* 0x000fe20007810065 */
        /* <DEDUP_REMOVED lines=9> */
[----:B------:R-:W-:Y:S02]  /*14460*/  FMNMX3.FTZ R0, R0, R110, R111, !PT ;  /* 0x0000006e00007276 */ /* 0x000fe4000781006f */
[----:B------:R-:W-:Y:S02]  /*14470*/  FMNMX3.FTZ R3, R3, R124, R125, !PT ;  /* 0x0000007c03037276 */ /* 0x000fe4000781007d */
[----:B------:R-:W-:Y:S02]  /*14480*/  FMNMX3.FTZ R247, R187, R10, R11, !PT ;  /* 0x0000000abbf77276 */ /* 0x000fe4000781000b */
[C---:B------:R-:W-:Y:S01]  /*14490*/  PRMT R168, R250.reuse, 0x7772, RZ ;  /* 0x00007772faa87816 */ /* 0x040fe200000000ff */
[----:B------:R-:W1:Y:S01]  /*144a0*/  SHFL.BFLY PT, R134, R3, 0x2, 0x1f ;  /* 0x0c401f0003867f89 */ /* 0x000e6200000e0000 */
[----:B------:R-:W-:Y:S02]  /*144b0*/  PRMT R175, R250, 0x7771, RZ ;  /* 0x00007771faaf7816 */ /* 0x000fe400000000ff */
[----:B------:R-:W-:Y:S02]  /*144c0*/  FMNMX3.FTZ R250, R186, R8, R9, !PT ;  /* 0x00000008bafa7276 */ /* 0x000fe40007810009 */
[----:B------:R-:W-:Y:S02]  /*144d0*/  FMNMX3.FTZ R0, R0, R118, R119, !PT ;  /* 0x0000007600007276 */ /* 0x000fe40007810077 */
[----:B------:R-:W-:Y:S02]  /*144e0*/  FMNMX3.FTZ R247, R247, R18, R19, !PT ;  /* 0x00000012f7f77276 */ /* 0x000fe40007810013 */
[----:B------:R-:W-:Y:S02]  /*144f0*/  FMNMX3.FTZ R250, R250, R16, R17, !PT ;  /* 0x00000010fafa7276 */ /* 0x000fe40007810011 */
[----:B------:R-:W-:Y:S02]  /*14500*/  FMNMX3.FTZ R0, R0, R126, R127, !PT ;  /* 0x0000007e00007276 */ /* 0x000fe4000781007f */
[----:B------:R-:W-:Y:S02]  /*14510*/  FMNMX3.FTZ R247, R247, R26, R27, !PT ;  /* 0x0000001af7f77276 */ /* 0x000fe4000781001b */
[----:B------:R-:W-:Y:S01]  /*14520*/  FMNMX3.FTZ R250, R250, R24, R25, !PT ;  /* 0x00000018fafa7276 */ /* 0x000fe20007810019 */
[----:B------:R-:W3:Y:S01]  /*14530*/  SHFL.BFLY PT, R133, R0, 0x2, 0x1f ;  /* 0x0c401f0000857f89 */ /* 0x000ee200000e0000 */
[----:B------:R-:W-:Y:S02]  /*14540*/  FMNMX3.FTZ R247, R247, R34, R35, !PT ;  /* 0x00000022f7f77276 */ /* 0x000fe40007810023 */
[----:B------:R-:W-:Y:S02]  /*14550*/  LOP3.LUT R248, R169, 0xffff, RZ, 0xc0, !PT ;  /* 0x0000ffffa9f87812 */ /* 0x000fe400078ec0ff */
[----:B------:R-:W-:Y:S02]  /*14560*/  FMNMX3.FTZ R250, R250, R32, R33, !PT ;  /* 0x00000020fafa7276 */ /* 0x000fe40007810021 */
[----:B------:R-:W-:Y:S02]  /*14570*/  FMNMX3.FTZ R247, R247, R42, R43, !PT ;  /* 0x0000002af7f77276 */ /* 0x000fe4000781002b */
[----:B------:R-:W-:Y:S02]  /*14580*/  LOP3.LUT R249, R169, 0xff, RZ, 0xc0, !PT ;  /* 0x000000ffa9f97812 */ /* 0x000fe400078ec0ff */
[----:B------:R-:W-:Y:S02]  /*14590*/  SHF.R.U32.HI R248, RZ, 0x8, R248 ;  /* 0x00000008fff87819 */ /* 0x000fe400000116f8 */
[----:B------:R-:W-:Y:S02]  /*145a0*/  FMNMX3.FTZ R250, R250, R40, R41, !PT ;  /* 0x00000028fafa7276 */ /* 0x000fe40007810029 */
[----:B------:R-:W-:Y:S02]  /*145b0*/  FMNMX3.FTZ R247, R247, R50, R51, !PT ;  /* 0x00000032f7f77276 */ /* 0x000fe40007810033 */
[----:B--2---:R-:W-:Y:S02]  /*145c0*/  PRMT R225, R249, 0x5410, R248 ;  /* 0x00005410f9e17816 */ /* 0x004fe400000000f8 */
[----:B------:R-:W-:Y:S02]  /*145d0*/  FMNMX3.FTZ R248, R250, R48, R49, !PT ;  /* 0x00000030faf87276 */ /* 0x000fe40007810031 */
[----:B------:R-:W-:Y:S02]  /*145e0*/  FMNMX3.FTZ R247, R247, R58, R59, !PT ;  /* 0x0000003af7f77276 */ /* 0x000fe4000781003b */
[----:B------:R-:W-:Y:S02]  /*145f0*/  FMNMX3.FTZ R248, R248, R56, R57, !PT ;  /* 0x00000038f8f87276 */ /* 0x000fe40007810039 */
[----:B-1----:R-:W-:Y:S02]  /*14600*/  FMNMX.FTZ R134, R3, R134, !PT ;  /* 0x0000008603867209 */ /* 0x002fe40007810000 */
[----:B------:R-:W-:Y:S02]  /*14610*/  FMNMX3.FTZ R247, R247, R66, R67, !PT ;  /* 0x00000042f7f77276 */ /* 0x000fe40007810043 */
[----:B------:R-:W-:Y:S01]  /*14620*/  FMNMX3.FTZ R248, R248, R64, R65, !PT ;  /* 0x00000040f8f87276 */ /* 0x000fe20007810041 */
[----:B------:R-:W1:Y:S01]  /*14630*/  SHFL.BFLY PT, R2, R134, 0x1, 0x1f ;  /* 0x0c201f0086027f89 */ /* 0x000e6200000e0000 */
[----:B------:R-:W-:Y:S02]  /*14640*/  FMNMX3.FTZ R247, R247, R74, R75, !PT ;  /* 0x0000004af7f77276 */ /* 0x000fe4000781004b */
[----:B------:R-:W-:Y:S02]  /*14650*/  FMNMX3.FTZ R248, R248, R72, R73, !PT ;  /* 0x00000048f8f87276 */ /* 0x000fe40007810049 */
[----:B---3--:R-:W-:Y:S02]  /*14660*/  FMNMX.FTZ R133, R0, R133, !PT ;  /* 0x0000008500857209 */ /* 0x008fe40007810000 */
[----:B------:R-:W-:Y:S02]  /*14670*/  FMNMX3.FTZ R0, R247, R82, R83, !PT ;  /* 0x00000052f7007276 */ /* 0x000fe40007810053 */
[----:B------:R-:W-:Y:S02]  /*14680*/  FMNMX3.FTZ R248, R248, R80, R81, !PT ;  /* 0x00000050f8f87276 */ /* 0x000fe40007810051 */
[----:B------:R-:W-:Y:S02]  /*14690*/  PRMT R168, R168, 0x5410, R167 ;  /* 0x00005410a8a87816 */ /* 0x000fe400000000a7 */
[----:B------:R-:W-:Y:S02]  /*146a0*/  FMNMX3.FTZ R0, R0, R90, R91, !PT ;  /* 0x0000005a00007276 */ /* 0x000fe4000781005b */
[----:B------:R-:W-:Y:S02]  /*146b0*/  LOP3.LUT R167, R174, 0xffff, RZ, 0xc0, !PT ;  /* 0x0000ffffaea77812 */ /* 0x000fe400078ec0ff */
[----:B------:R-:W-:Y:S02]  /*146c0*/  FMNMX3.FTZ R247, R248, R88, R89, !PT ;  /* 0x00000058f8f77276 */ /* 0x000fe40007810059 */
[----:B------:R-:W-:Y:S01]  /*146d0*/  LOP3.LUT R249, R174, 0xff, RZ, 0xc0, !PT ;  /* 0x000000ffaef97812 */ /* 0x000fe200078ec0ff */
[----:B------:R-:W2:Y:S01]  /*146e0*/  SHFL.BFLY PT, R248, R133, 0x1, 0x1f ;  /* 0x0c201f0085f87f89 */ /* 0x000ea200000e0000 */
[----:B------:R-:W-:Y:S02]  /*146f0*/  SHF.R.U32.HI R167, RZ, 0x8, R167 ;  /* 0x00000008ffa77819 */ /* 0x000fe400000116a7 */
[----:B------:R-:W-:Y:S02]  /*14700*/  FMNMX3.FTZ R0, R0, R98, R99, !PT ;  /* 0x0000006200007276 */ /* 0x000fe40007810063 */
[----:B------:R-:W-:Y:S02]  /*14710*/  FMNMX3.FTZ R247, R247, R96, R97, !PT ;  /* 0x00000060f7f77276 */ /* 0x000fe40007810061 */
[----:B------:R-:W-:Y:S02]  /*14720*/  PRMT R167, R249, 0x5410, R167 ;  /* 0x00005410f9a77816 */ /* 0x000fe400000000a7 */
[----:B------:R-:W-:Y:S02]  /*14730*/  FMNMX3.FTZ R0, R0, R106, R107, !PT ;  /* 0x0000006a00007276 */ /* 0x000fe4000781006b */
[----:B------:R-:W-:Y:S02]  /*14740*/  SHF.R.U32.HI R249, RZ, 0x18, R174 ;  /* 0x00000018fff97819 */ /* 0x000fe400000116ae */
[----:B------:R-:W-:Y:S02]  /*14750*/  PRMT R250, R174, 0x7632, R250 ;  /* 0x00007632aefa7816 */ /* 0x000fe400000000fa */
[----:B------:R-:W-:Y:S02]  /*14760*/  PRMT R174, R169, 0x7632, R174 ;  /* 0x00007632a9ae7816 */ /* 0x000fe400000000ae */
[----:B------:R-:W-:Y:S02]  /*14770*/  FMNMX3.FTZ R247, R247, R104, R105, !PT ;  /* 0x00000068f7f77276 */ /* 0x000fe40007810069 */
[----:B------:R-:W-:Y:S02]  /*14780*/  FMNMX3.FTZ R0, R0, R114, R115, !PT ;  /* 0x0000007200007276 */ /* 0x000fe40007810073 */
[----:B------:R-:W-:Y:S02]  /*14790*/  SHF.R.U32.HI R3, RZ, 0x18, R169 ;  /* 0x00000018ff037819 */ /* 0x000fe400000116a9 */
[----:B------:R-:W-:Y:S02]  /*147a0*/  LOP3.LUT R174, R174, 0xff, RZ, 0xc0, !PT ;  /* 0x000000ffaeae7812 */ /* 0x000fe400078ec0ff */
[----:B------:R-:W-:Y:S02]  /*147b0*/  FMNMX3.FTZ R247, R247, R112, R113, !PT ;  /* 0x00000070f7f77276 */ /* 0x000fe40007810071 */
[----:B------:R-:W-:Y:S02]  /*147c0*/  FMNMX3.FTZ R0, R0, R122, R123, !PT ;  /* 0x0000007a00007276 */ /* 0x000fe4000781007b */
[----:B-1----:R-:W-:Y:S02]  /*147d0*/  FMNMX.FTZ R134, R134, R2, !PT ;  /* 0x0000000286867209 */ /* 0x002fe40007810000 */
[----:B------:R-:W-:Y:S02]  /*147e0*/  FMNMX3.FTZ R247, R247, R120, R121, !PT ;  /* 0x00000078f7f77276 */ /* 0x000fe40007810079 */
[----:B------:R-:W-:Y:S02]  /*147f0*/  PRMT R176, R174, 0x5410, R3 ;  /* 0x00005410aeb07816 */ /* 0x000fe40000000003 */
[----:B------:R-:W-:Y:S02]  /*14800*/  LOP3.LUT R3, R135, 0xff, RZ, 0xc0, !PT ;  /* 0x000000ff87037812 */ /* 0x000fe400078ec0ff */
[----:B------:R-:W-:Y:S01]  /*14810*/  LOP3.LUT R246, R246, UR9, R171, 0x96, !PT ;  /* 0x00000009f6f67c12 */ /* 0x000fe2000f8e96ab */
[----:B------:R-:W-:Y:S01]  /*14820*/  IMAD.MOV.U32 R171, RZ, RZ, R170 ;  /* 0x000000ffffab7224 */ /* 0x000fe200078e00aa */
[----:B------:R-:W-:Y:S01]  /*14830*/  FMNMX3.FTZ R135, R0, R130, R131, !PT ;  /* 0x0000008200877276 */ /* 0x000fe20007810083 */
[----:B------:R-:W-:Y:S01]  /*14840*/  FADD.FTZ R0, -R134, R189 ;  /* 0x000000bd86007221 */ /* 0x000fe20000010100 */
[----:B------:R-:W-:Y:S02]  /*14850*/  FMNMX3.FTZ R174, R247, R128, R129, !PT ;  /* 0x00000080f7ae7276 */ /* 0x000fe40007810081 */
[----:B------:R-:W-:Y:S01]  /*14860*/  LOP3.LUT R2, R171, 0xff, RZ, 0xc0, !PT ;  /* 0x000000ffab027812 */ /* 0x000fe200078ec0ff */
[----:B------:R-:W-:Y:S01]  /*14870*/  FMUL.FTZ R0, R0, UR4 ;  /* 0x0000000400007c20 */ /* 0x000fe20008410000 */
[----:B------:R-:W-:Y:S01]  /*14880*/  PRMT R171, R3, 0x5410, R173 ;  /* 0x0000541003ab7816 */ /* 0x000fe200000000ad */
[----:B------:R-:W1:Y:S01]  /*14890*/  SHFL.BFLY PT, R247, R174, 0x2, 0x1f ;  /* 0x0c401f00aef77f89 */ /* 0x000e6200000e0000 */
[----:B------:R-:W-:Y:S02]  /*148a0*/  LOP3.LUT R173, R136, 0xff, RZ, 0xc0, !PT ;  /* 0x000000ff88ad7812 */ /* 0x000fe400078ec0ff */
[----:B------:R3:W4:Y:S01]  /*148b0*/  MUFU.EX2 R136, R0 ;  /* 0x0000000000887308 */ /* 0x0007220000000800 */
[----:B------:R-:W-:Y:S04]  /*148c0*/  PRMT R170, R170, 0x7771, RZ ;  /* 0x00007771aaaa7816 */ /* 0x000fe800000000ff */
[----:B------:R-:W4:Y:S01]  /*148d0*/  SHFL.BFLY PT, R3, R135, 0x2, 0x1f ;  /* 0x0c401f0087037f89 */ /* 0x000f2200000e0000 */
[----:B------:R-:W-:Y:S02]  /*148e0*/  FSETP.NEU.FTZ.AND P0, PT, R134, -INF , PT ;  /* 0xff8000008600780b */ /* 0x000fe40003f1d000 */
[----:B------:R-:W-:Y:S01]  /*148f0*/  PRMT R170, R2, 0x5410, R170 ;  /* 0x0000541002aa7816 */ /* 0x000fe200000000aa */
[----:B------:R-:W-:Y:S01]  /*14900*/  FMUL.FTZ R2, R134, UR4 ;  /* 0x0000000486027c20 */ /* 0x000fe20008410000 */
[----:B------:R-:W-:Y:S02]  /*14910*/  LOP3.LUT R250, R250, 0xff, RZ, 0xc0, !PT ;  /* 0x000000fffafa7812 */ /* 0x000fe400078ec0ff */
[----:B--2---:R-:W-:Y:S02]  /*14920*/  FMNMX.FTZ R133, R133, R248, !PT ;  /* 0x000000f885857209 */ /* 0x004fe40007810000 */
[----:B------:R-:W-:Y:S02]  /*14930*/  FSEL R2, R2, RZ, P0 ;  /* 0x000000ff02027208 */ /* 0x000fe40000000000 */
[--C-:B------:R-:W-:Y:S02]  /*14940*/  PRMT R169, R250, 0x5410, R249.reuse ;  /* 0x00005410faa97816 */ /* 0x100fe400000000f9 */
[----:B------:R-:W-:Y:S01]  /*14950*/  PRMT R249, R138, 0x7632, R249 ;  /* 0x000076328af97816 */ /* 0x000fe200000000f9 */
[--C-:B------:R-:W-:Y:S01]  /*14960*/  FFMA.FTZ R13, R13, UR4, -R2.reuse ;  /* 0x000000040d0d7c23 */ /* 0x100fe20008010802 */
[----:B---3--:R-:W-:Y:S01]  /*14970*/  FFMA.FTZ R0, R4, UR4, -R2 ;  /* 0x0000000404007c23 */ /* 0x008fe20008010802 */
[----:B------:R-:W-:Y:S01]  /*14980*/  FADD.FTZ R4, -R133, R188 ;  /* 0x000000bc85047221 */ /* 0x000fe20000010100 */
[----:B------:R-:W-:Y:S01]  /*14990*/  SHF.R.U32.HI R189, RZ, 0x18, R138 ;  /* 0x00000018ffbd7819 */ /* 0x000fe2000001168a */
[--C-:B------:R-:W-:Y:S01]  /*149a0*/  FFMA.FTZ R21, R21, UR4, -R2.reuse ;  /* 0x0000000415157c23 */ /* 0x100fe20008010802 */
[----:B------:R-:W-:Y:S01]  /*149b0*/  LOP3.LUT R188, R249, 0xff, RZ, 0xc0, !PT ;  /* 0x000000fff9bc7812 */ /* 0x000fe200078ec0ff */
[--C-:B------:R-:W-:Y:S01]  /*149c0*/  FFMA.FTZ R157, R29, UR4, -R2.reuse ;  /* 0x000000041d9d7c23 */ /* 0x100fe20008010802 */
[----:B------:R-:W-:Y:S01]  /*149d0*/  MUFU.EX2 R0, R0 ;  /* 0x0000000000007308 */ /* 0x000fe20000000800 */
[----:B-1----:R-:W-:Y:S01]  /*149e0*/  FMNMX.FTZ R247, R174, R247, !PT ;  /* 0x000000f7aef77209 */ /* 0x002fe20007810000 */
[--C-:B------:R-:W-:Y:S01]  /*149f0*/  FFMA.FTZ R36, R36, UR4, -R2.reuse ;  /* 0x0000000424247c23 */ /* 0x100fe20008010802 */
[----:B------:R-:W-:Y:S01]  /*14a00*/  PRMT R174, R188, 0x5410, R189 ;  /* 0x00005410bcae7816 */ /* 0x000fe200000000bd */
[--C-:B------:R-:W-:Y:S01]  /*14a10*/  FFMA.FTZ R37, R37, UR4, -R2.reuse ;  /* 0x0000000425257c23 */ /* 0x100fe20008010802 */
[----:B------:R-:W-:Y:S01]  /*14a20*/  LOP3.LUT R250, R138, 0xffff, RZ, 0xc0, !PT ;  /* 0x0000ffff8afa7812 */ /* 0x000fe200078ec0ff */
[--C-:B------:R-:W-:Y:S01]  /*14a30*/  FFMA.FTZ R249, R52, UR4, -R2.reuse ;  /* 0x0000000434f97c23 */ /* 0x100fe20008010802 */
[----:B------:R-:W-:Y:S03]  /*14a40*/  LOP3.LUT R189, R246, 0xffff, RZ, 0xc0, !PT ;  /* 0x0000fffff6bd7812 */ /* 0x000fe600078ec0ff */
[----:B------:R-:W-:Y:S01]  /*14a50*/  MUFU.EX2 R157, R157 ;  /* 0x0000009d009d7308 */ /* 0x000fe20000000800 */
[----:B------:R-:W-:Y:S01]  /*14a60*/  LOP3.LUT R248, R138, 0xff, RZ, 0xc0, !PT ;  /* 0x000000ff8af87812 */ /* 0x000fe200078ec0ff */
[----:B------:R-:W-:Y:S01]  /*14a70*/  FFMA.FTZ R252, R77, UR4, -R2 ;  /* 0x000000044dfc7c23 */ /* 0x000fe20008010802 */
[----:B------:R-:W-:Y:S01]  /*14a80*/  SHF.R.U32.HI R138, RZ, 0x8, R250 ;  /* 0x00000008ff8a7819 */ /* 0x000fe200000116fa */
[----:B------:R-:W-:Y:S01]  /*14a90*/  IMAD.WIDE.U32 R250, R156, -0x2daee0ad, RZ ;  /* 0xd2511f539cfa7825 */ /* 0x000fe200078e00ff */
[----:B------:R-:W-:Y:S02]  /*14aa0*/  SHF.R.U32.HI R189, RZ, 0x8, R189 ;  /* 0x00000008ffbd7819 */ /* 0x000fe400000116bd */
[----:B------:R-:W-:Y:S03]  /*14ab0*/  LOP3.LUT R188, R246, 0xff, RZ, 0xc0, !PT ;  /* 0x000000fff6bc7812 */ /* 0x000fe600078ec0ff */
[----:B------:R-:W-:Y:S01]  /*14ac0*/  MUFU.EX2 R249, R249 ;  /* 0x000000f900f97308 */ /* 0x000fe20000000800 */
[----:B------:R-:W-:Y:S01]  /*14ad0*/  PRMT R172, R173, 0x5410, R172 ;  /* 0x00005410adac7816 */ /* 0x000fe200000000ac */
[----:B------:R-:W-:Y:S01]  /*14ae0*/  FFMA.FTZ R156, R28, UR4, -R2 ;  /* 0x000000041c9c7c23 */ /* 0x000fe20008010802 */
[----:B------:R-:W-:Y:S01]  /*14af0*/  PRMT R173, R248, 0x5410, R138 ;  /* 0x00005410f8ad7816 */ /* 0x000fe2000000008a */
[----:B------:R-:W-:Y:S01]  /*14b00*/  FMUL.FTZ R138, R4, UR4 ;  /* 0x00000004048a7c20 */ /* 0x000fe20008410000 */
[----:B------:R-:W-:Y:S01]  /*14b10*/  PRMT R188, R188, 0x5410, R189 ;  /* 0x00005410bcbc7816 */ /* 0x000fe200000000bd */
[--C-:B------:R-:W-:Y:S01]  /*14b20*/  FFMA.FTZ R132, R68, UR4, -R2.reuse ;  /* 0x0000000444847c23 */ /* 0x100fe20008010802 */
[----:B------:R-:W-:Y:S03]  /*14b30*/  LOP3.LUT R177, R184, UR15, R251, 0x96, !PT ;  /* 0x0000000fb8b17c12 */ /* 0x000fe6000f8e96fb */
[----:B------:R1:W-:Y:S01]  /*14b40*/  MUFU.EX2 R189, R13 ;  /* 0x0000000d00bd7308 */ /* 0x0003e20000000800 */
[----:B----4-:R-:W-:Y:S01]  /*14b50*/  FMNMX.FTZ R4, R135, R3, !PT ;  /* 0x0000000387047209 */ /* 0x010fe20007810000 */
[--C-:B------:R-:W-:Y:S01]  /*14b60*/  FFMA.FTZ R139, R69, UR4, -R2.reuse ;  /* 0x00000004458b7c23 */ /* 0x100fe20008010802 */
[--C-:B------:R-:W-:Y:S01]  /*14b70*/  FFMA.FTZ R141, R93, UR4, -R2.reuse ;  /* 0x000000045d8d7c23 */ /* 0x100fe20008010802 */
[--C-:B------:R-:W-:Y:S01]  /*14b80*/  FFMA.FTZ R108, R108, UR4, -R2.reuse ;  /* 0x000000046c6c7c23 */ /* 0x100fe20008010802 */
[--C-:B------:R-:W-:Y:S01]  /*14b90*/  FFMA.FTZ R109, R109, UR4, -R2.reuse ;  /* 0x000000046d6d7c23 */ /* 0x100fe20008010802 */
[--C-:B------:R-:W-:Y:S01]  /*14ba0*/  FFMA.FTZ R116, R116, UR4, -R2.reuse ;  /* 0x0000000474747c23 */ /* 0x100fe20008010802 */
[----:B------:R-:W-:Y:S03]  /*14bb0*/  FMUL.FTZ R220, R136, R220 ;  /* 0x000000dc88dc7220 */ /* 0x000fe60000410000 */
[----:B------:R2:W3:Y:S01]  /*14bc0*/  MUFU.EX2 R135, R138 ;  /* 0x0000008a00877308 */ /* 0x0004e20000000800 */
[----:B------:R-:W4:Y:S01]  /*14bd0*/  SHFL.BFLY PT, R3, R4, 0x1, 0x1f ;  /* 0x0c201f0004037f89 */ /* 0x000f2200000e0000 */
[----:B------:R-:W-:Y:S01]  /*14be0*/  FSETP.NEU.FTZ.AND P0, PT, R133, -INF , PT ;  /* 0xff8000008500780b */ /* 0x000fe20003f1d000 */
[--C-:B------:R-:W-:Y:S01]  /*14bf0*/  FFMA.FTZ R251, R76, UR4, -R2.reuse ;  /* 0x000000044cfb7c23 */ /* 0x100fe20008010802 */
[--C-:B------:R-:W-:Y:S05]  /*14c00*/  FFMA.FTZ R92, R92, UR4, -R2.reuse ;  /* 0x000000045c5c7c23 */ /* 0x100fea0008010802 */
[----:B------:R-:W3:Y:S01]  /*14c10*/  SHFL.BFLY PT, R248, R247, 0x1, 0x1f ;  /* 0x0c201f00f7f87f89 */ /* 0x000ee200000e0000 */
[--C-:B------:R-:W-:Y:S01]  /*14c20*/  FFMA.FTZ R124, R124, UR4, -R2.reuse ;  /* 0x000000047c7c7c23 */ /* 0x100fe20008010802 */
[--C-:B------:R-:W-:Y:S01]  /*14c30*/  FFMA.FTZ R125, R125, UR4, -R2.reuse ;  /* 0x000000047d7d7c23 */ /* 0x100fe20008010802 */
[----:B------:R-:W-:Y:S01]  /*14c40*/  MUFU.EX2 R156, R156 ;  /* 0x0000009c009c7308 */ /* 0x000fe20000000800 */
[----:B-1----:R-:W-:Y:S01]  /*14c50*/  LOP3.LUT R13, R232, UR16, R185, 0x96, !PT ;  /* 0x00000010e80d7c12 */ /* 0x002fe2000f8e96b9 */
[--C-:B------:R-:W-:Y:S01]  /*14c60*/  FFMA.FTZ R84, R84, UR4, -R2.reuse ;  /* 0x0000000454547c23 */ /* 0x100fe20008010802 */
[--C-:B------:R-:W-:Y:S01]  /*14c70*/  FFMA.FTZ R85, R85, UR4, -R2.reuse ;  /* 0x0000000455557c23 */ /* 0x100fe20008010802 */
[--C-:B------:R-:W-:Y:S01]  /*14c80*/  FFMA.FTZ R100, R100, UR4, -R2.reuse ;  /* 0x0000000464647c23 */ /* 0x100fe20008010802 */
[--C-:B------:R-:W-:Y:S01]  /*14c90*/  FFMA.FTZ R101, R101, UR4, -R2.reuse ;  /* 0x0000000465657c23 */ /* 0x100fe20008010802 */
[----:B------:R-:W-:Y:S04]  /*14ca0*/  IMAD.WIDE.U32 R178, R13, -0x326172a9, RZ ;  /* 0xcd9e8d570db27825 */ /* 0x000fe800078e00ff */
[--C-:B------:R-:W-:Y:S01]  /*14cb0*/  FFMA.FTZ R117, R117, UR4, -R2.reuse ;  /* 0x0000000475757c23 */ /* 0x100fe20008010802 */
[----:B------:R-:W-:Y:S01]  /*14cc0*/  MUFU.EX2 R251, R251 ;  /* 0x000000fb00fb7308 */ /* 0x000fe20000000800 */
[----:B--2---:R-:W-:Y:S01]  /*14cd0*/  LOP3.LUT R138, R241, 0xff, RZ, 0xc0, !PT ;  /* 0x000000fff18a7812 */ /* 0x004fe200078ec0ff */
[----:B------:R-:W-:Y:S01]  /*14ce0*/  FFMA.FTZ R241, R12, UR4, -R2 ;  /* 0x000000040cf17c23 */ /* 0x000fe20008010802 */
[----:B------:R-:W-:Y:S01]  /*14cf0*/  PRMT R12, R246, 0x7632, R12 ;  /* 0x00007632f60c7816 */ /* 0x000fe2000000000c */
[C---:B------:R-:W-:Y:S01]  /*14d00*/  FMUL.FTZ R221, R136.reuse, R221 ;  /* 0x000000dd88dd7220 */ /* 0x040fe20000410000 */
[----:B------:R-:W-:Y:S01]  /*14d10*/  SHF.R.U32.HI R246, RZ, 0x18, R246 ;  /* 0x00000018fff67819 */ /* 0x000fe200000116f6 */
[----:B------:R-:W-:Y:S01]  /*14d20*/  FMUL.FTZ R216, R136, R216 ;  /* 0x000000d888d87220 */ /* 0x000fe20000410000 */
[----:B------:R-:W-:Y:S03]  /*14d30*/  LOP3.LUT R12, R12, 0xff, RZ, 0xc0, !PT ;  /* 0x000000ff0c0c7812 */ /* 0x000fe600078ec0ff */
[----:B------:R-:W-:Y:S01]  /*14d40*/  MUFU.EX2 R241, R241 ;  /* 0x000000f100f17308 */ /* 0x000fe20000000800 */
[----:B------:R-:W-:Y:S01]  /*14d50*/  LOP3.LUT R28, R242, UR8, R179, 0x96, !PT ;  /* 0x00000008f21c7c12 */ /* 0x000fe2000f8e96b3 */
[----:B------:R-:W-:Y:S01]  /*14d60*/  FMUL.FTZ R217, R136, R217 ;  /* 0x000000d988d97220 */ /* 0x000fe20000410000 */
[----:B------:R-:W-:Y:S01]  /*14d70*/  PRMT R138, R138, 0x5410, R175 ;  /* 0x000054108a8a7816 */ /* 0x000fe200000000af */
[----:B------:R-:W-:Y:S01]  /*14d80*/  FMUL.FTZ R212, R136, R212 ;  /* 0x000000d488d47220 */ /* 0x000fe20000410000 */
[----:B------:R-:W-:Y:S01]  /*14d90*/  PRMT R175, R12, 0x5410, R246 ;  /* 0x000054100caf7816 */ /* 0x000fe200000000f6 */
[--C-:B------:R-:W-:Y:S01]  /*14da0*/  FFMA.FTZ R246, R20, UR4, -R2.reuse ;  /* 0x0000000414f67c23 */ /* 0x100fe20008010802 */
[--C-:B------:R-:W-:Y:S03]  /*14db0*/  FFMA.FTZ R20, R44, UR4, -R2.reuse ;  /* 0x000000042c147c23 */ /* 0x100fe60008010802 */
[----:B------:R-:W-:Y:S01]  /*14dc0*/  MUFU.EX2 R252, R252 ;  /* 0x000000fc00fc7308 */ /* 0x000fe20000000800 */
[----:B----4-:R-:W-:Y:S01]  /*14dd0*/  FMNMX.FTZ R4, R4, R3, !PT ;  /* 0x0000000304047209 */ /* 0x010fe20007810000 */
[----:B------:R-:W-:Y:S04]  /*14de0*/  IMAD.WIDE.U32 R28, R28, -0x2daee0ad, RZ ;  /* 0xd2511f531c1c7825 */ /* 0x000fe800078e00ff */
[--C-:B------:R-:W-:Y:S01]  /*14df0*/  FFMA.FTZ R3, R45, UR4, -R2.reuse ;  /* 0x000000042d037c23 */ /* 0x100fe20008010802 */
[C---:B------:R-:W-:Y:S01]  /*14e00*/  FMUL.FTZ R213, R136.reuse, R213 ;  /* 0x000000d588d57220 */ /* 0x040fe20000410000 */
[C---:B------:R-:W-:Y:S01]  /*14e10*/  FMUL.FTZ R208, R136.reuse, R208 ;  /* 0x000000d088d07220 */ /* 0x040fe20000410000 */
[----:B------:R-:W-:Y:S01]  /*14e20*/  FMUL.FTZ R209, R136, R209 ;  /* 0x000000d188d17220 */ /* 0x000fe20000410000 */
[----:B------:R-:W-:Y:S01]  /*14e30*/  MUFU.EX2 R44, R21 ;  /* 0x00000015002c7308 */ /* 0x000fe20000000800 */
[C---:B---3--:R-:W-:Y:S01]  /*14e40*/  FMUL.FTZ R222, R135.reuse, R222 ;  /* 0x000000de87de7220 */ /* 0x048fe20000410000 */
[C---:B------:R-:W-:Y:S01]  /*14e50*/  FMUL.FTZ R223, R135.reuse, R223 ;  /* 0x000000df87df7220 */ /* 0x040fe20000410000 */
[C---:B------:R-:W-:Y:S01]  /*14e60*/  FMUL.FTZ R218, R135.reuse, R218 ;  /* 0x000000da87da7220 */ /* 0x040fe20000410000 */
[C---:B------:R-:W-:Y:S01]  /*14e70*/  FMUL.FTZ R219, R135.reuse, R219 ;  /* 0x000000db87db7220 */ /* 0x040fe20000410000 */
[C---:B------:R-:W-:Y:S01]  /*14e80*/  FMUL.FTZ R214, R135.reuse, R214 ;  /* 0x000000d687d67220 */ /* 0x040fe20000410000 */
[C---:B------:R-:W-:Y:S01]  /*14e90*/  FMUL.FTZ R215, R135.reuse, R215 ;  /* 0x000000d787d77220 */ /* 0x040fe20000410000 */
[----:B------:R-:W-:Y:S03]  /*14ea0*/  FMUL.FTZ R210, R135, R210 ;  /* 0x000000d287d27220 */ /* 0x000fe60000410000 */
[----:B------:R1:W-:Y:S01]  /*14eb0*/  MUFU.EX2 R45, R20 ;  /* 0x00000014002d7308 */ /* 0x0003e20000000800 */
[----:B------:R-:W-:Y:S01]  /*14ec0*/  LOP3.LUT R13, R250, UR11, R29, 0x96, !PT ;  /* 0x0000000bfa0d7c12 */ /* 0x000fe2000f8e961d */
[--C-:B------:R-:W-:Y:S01]  /*14ed0*/  FFMA.FTZ R250, R53, UR4, -R2.reuse ;  /* 0x0000000435fa7c23 */ /* 0x100fe20008010802 */
[----:B------:R-:W-:Y:S01]  /*14ee0*/  FMUL.FTZ R211, R135, R211 ;  /* 0x000000d387d37220 */ /* 0x000fe20000410000 */
[----:B------:R-:W-:Y:S01]  /*14ef0*/  LOP3.LUT R163, R163, 0xff00ff, RZ, 0xc0, !PT ;  /* 0x00ff00ffa3a37812 */ /* 0x000fe200078ec0ff */
[--C-:B------:R-:W-:Y:S01]  /*14f00*/  FFMA.FTZ R12, R5, UR4, -R2.reuse ;  /* 0x00000004050c7c23 */ /* 0x100fe20008010802 */
[----:B------:R-:W-:Y:S01]  /*14f10*/  FMNMX.FTZ R5, R247, R248, !PT ;  /* 0x000000f8f7057209 */ /* 0x000fe20007810000 */
[--C-:B------:R-:W-:Y:S03]  /*14f20*/  FFMA.FTZ R247, R60, UR4, -R2.reuse ;  /* 0x000000043cf77c23 */ /* 0x100fe60008010802 */
[----:B------:R2:W-:Y:S01]  /*14f30*/  MUFU.EX2 R53, R36 ;  /* 0x0000002400357308 */ /* 0x0005e20000000800 */
[----:B------:R-:W-:Y:S01]  /*14f40*/  LOP3.LUT R168, R168, 0xff00ff, RZ, 0xc0, !PT ;  /* 0x00ff00ffa8a87812 */ /* 0x000fe200078ec0ff */
[----:B------:R-:W-:Y:S01]  /*14f50*/  FFMA.FTZ R248, R61, UR4, -R2 ;  /* 0x000000043df87c23 */ /* 0x000fe20008010802 */
[----:B------:R-:W-:Y:S01]  /*14f60*/  IMAD.WIDE.U32 R76, R13, -0x326172a9, RZ ;  /* 0xcd9e8d570d4c7825 */ /* 0x000fe200078e00ff */
[----:B------:R-:W-:Y:S06]  /*14f70*/  LOP3.LUT R140, R140, 0xff00ff, RZ, 0xc0, !PT ;  /* 0x00ff00ff8c8c7812 */ /* 0x000fec00078ec0ff */
[----:B------:R3:W-:Y:S01]  /*14f80*/  MUFU.EX2 R60, R37 ;  /* 0x00000025003c7308 */ /* 0x0007e20000000800 */
[----:B-1----:R-:W-:Y:S09]  /*14f90*/  IMAD.WIDE.U32 R20, R177, -0x326172a9, RZ ;  /* 0xcd9e8d57b1147825 */ /* 0x002ff200078e00ff */
[----:B------:R1:W-:Y:S01]  /*14fa0*/  MUFU.EX2 R52, R3 ;  /* 0x0000000300347308 */ /* 0x0003e20000000800 */
[----:B--2---:R-:W-:Y:S01]  /*14fb0*/  LOP3.LUT R36, R178, UR14, R21, 0x96, !PT ;  /* 0x0000000eb2247c12 */ /* 0x004fe2000f8e9615 */
[----:B------:R-:W-:Y:S08]  /*14fc0*/  IMAD.MOV.U32 R21, RZ, RZ, R85 ;  /* 0x000000ffff157224 */ /* 0x000ff000078e0055 */
[----:B------:R-:W2:Y:S01]  /*14fd0*/  MUFU.EX2 R12, R12 ;  /* 0x0000000c000c7308 */ /* 0x000ea20000000800 */
[----:B---3--:R-:W-:Y:S05]  /*14fe0*/  IMAD.WIDE.U32 R36, R36, -0x2daee0ad, RZ ;  /* 0xd2511f5324247825 */ /* 0x008fea00078e00ff */
[----:B------:R-:W-:Y:S01]  /*14ff0*/  LOP3.LUT R28, R28, UR10, R37, 0x96, !PT ;  /* 0x0000000a1c1c7c12 */ /* 0x000fe2000f8e9625 */
[----:B------:R-:W-:Y:S03]  /*15000*/  IMAD.MOV.U32 R37, RZ, RZ, R21 ;  /* 0x000000ffff257224 */ /* 0x000fe600078e0015 */
[----:B------:R-:W-:Y:S01]  /*15010*/  MUFU.EX2 R246, R246 ;  /* 0x000000f600f67308 */ /* 0x000fe20000000800 */
[----:B-1----:R-:W-:Y:S01]  /*15020*/  FMUL.FTZ R3, R133, UR4 ;  /* 0x0000000485037c20 */ /* 0x002fe20008410000 */
[----:B------:R-:W-:Y:S04]  /*15030*/  IMAD.WIDE.U32 R28, R28, -0x326172a9, RZ ;  /* 0xcd9e8d571c1c7825 */ /* 0x000fe800078e00ff */
[----:B------:R-:W-:Y:S04]  /*15040*/  FSEL R3, R3, RZ, P0 ;  /* 0x000000ff03037208 */ /* 0x000fe80000000000 */
[----:B------:R-:W-:Y:S01]  /*15050*/  MUFU.EX2 R250, R250 ;  /* 0x000000fa00fa7308 */ /* 0x000fe20000000800 */
[----:B------:R-:W-:Y:S01]  /*15060*/  PRMT R85, R28, 0x7773, RZ ;  /* 0x000077731c557816 */ /* 0x000fe200000000ff */
[--C-:B------:R-:W-:Y:S01]  /*15070*/  FFMA.FTZ R2, R6, UR4, -R3.reuse ;  /* 0x0000000406027c23 */ /* 0x100fe20008010803 */
[----:B------:R-:W-:Y:S02]  /*15080*/  IMAD.MOV.U32 R6, RZ, RZ, R28 ;  /* 0x000000ffff067224 */ /* 0x000fe400078e001c */
[----:B------:R-:W-:Y:S01]  /*15090*/  FFMA.FTZ R61, R14, UR4, -R3 ;  /* 0x000000040e3d7c23 */ /* 0x000fe20008010803 */
[----:B------:R-:W-:Y:S01]  /*150a0*/  LOP3.LUT R14, R20, UR13, R77, 0x96, !PT ;  /* 0x0000000d140e7c12 */ /* 0x000fe2000f8e964d */
[----:B------:R-:W-:Y:S03]  /*150b0*/  IMAD.MOV.U32 R20, RZ, RZ, R84 ;  /* 0x000000ffff147224 */ /* 0x000fe600078e0054 */
[----:B------:R-:W-:Y:S01]  /*150c0*/  MUFU.EX2 R247, R247 ;  /* 0x000000f700f77308 */ /* 0x000fe20000000800 */
[----:B------:R-:W-:Y:S01]  /*150d0*/  PRMT R84, R28, 0x7771, RZ ;  /* 0x000077711c547816 */ /* 0x000fe200000000ff */
[----:B------:R-:W-:Y:S01]  /*150e0*/  FFMA.FTZ R68, R15, UR4, -R3 ;  /* 0x000000040f447c23 */ /* 0x000fe20008010803 */
[----:B------:R-:W-:Y:S01]  /*150f0*/  LOP3.LUT R6, R6, 0xff, RZ, 0xc0, !PT ;  /* 0x000000ff06067812 */ /* 0x000fe200078ec0ff */
[----:B------:R-:W-:Y:S01]  /*15100*/  IMAD.WIDE.U32 R14, R14, -0x2daee0ad, RZ ;  /* 0xd2511f530e0e7825 */ /* 0x000fe200078e00ff */
[----:B------:R-:W-:Y:S02]  /*15110*/  LOP3.LUT R13, R76, UR12, R29, 0x96, !PT ;  /* 0x0000000c4c0d7c12 */ /* 0x000fe4000f8e961d */
[----:B------:R-:W-:Y:S03]  /*15120*/  PRMT R84, R6, 0x5410, R84 ;  /* 0x0000541006547816 */ /* 0x000fe60000000054 */
[----:B------:R-:W1:Y:S01]  /*15130*/  MUFU.EX2 R2, R2 ;  /* 0x0000000200027308 */ /* 0x000e620000000800 */
[----:B------:R-:W-:Y:S01]  /*15140*/  PRMT R6, R28, 0x7772, RZ ;  /* 0x000077721c067816 */ /* 0x000fe200000000ff */
[----:B------:R-:W-:Y:S02]  /*15150*/  IMAD.MOV.U32 R29, RZ, RZ, R141 ;  /* 0x000000ffff1d7224 */ /* 0x000fe400078e008d */
[--C-:B------:R-:W-:Y:S01]  /*15160*/  FFMA.FTZ R141, R54, UR4, -R3.reuse ;  /* 0x00000004368d7c23 */ /* 0x100fe20008010803 */
[----:B------:R-:W-:Y:S01]  /*15170*/  FFMA.FTZ R77, R22, UR4, -R3 ;  /* 0x00000004164d7c23 */ /* 0x000fe20008010803 */
[----:B------:R-:W-:Y:S01]  /*15180*/  PRMT R85, R6, 0x5410, R85 ;  /* 0x0000541006557816 */ /* 0x000fe20000000055 */
[--C-:B------:R-:W-:Y:S01]  /*15190*/  FFMA.FTZ R6, R47, UR4, -R3.reuse ;  /* 0x000000042f067c23 */ /* 0x100fe20008010803 */
[--C-:B------:R-:W-:Y:S02]  /*151a0*/  FFMA.FTZ R224, R94, UR4, -R3.reuse ;  /* 0x000000045ee07c23 */ /* 0x100fe40008010803 */
[----:B------:R-:W-:Y:S01]  /*151b0*/  MUFU.EX2 R61, R61 ;  /* 0x0000003d003d7308 */ /* 0x000fe20000000800 */
[--C-:B------:R-:W-:Y:S01]  /*151c0*/  FFMA.FTZ R184, R79, UR4, -R3.reuse ;  /* 0x000000044fb87c23 */ /* 0x100fe20008010803 */
[--C-:B------:R-:W-:Y:S01]  /*151d0*/  FFMA.FTZ R185, R70, UR4, -R3.reuse ;  /* 0x0000000446b97c23 */ /* 0x100fe20008010803 */
[----:B------:R-:W-:Y:S01]  /*151e0*/  FFMA.FTZ R228, R71, UR4, -R3 ;  /* 0x0000000447e47c23 */ /* 0x000fe20008010803 */
[----:B------:R-:W-:Y:S02]  /*151f0*/  IMAD.MOV.U32 R28, RZ, RZ, R139 ;  /* 0x000000ffff1c7224 */ /* 0x000fe400078e008b */
[--C-:B------:R-:W-:Y:S01]  /*15200*/  FFMA.FTZ R139, R78, UR4, -R3.reuse ;  /* 0x000000044e8b7c23 */ /* 0x100fe20008010803 */
[----:B------:R-:W-:Y:S02]  /*15210*/  IMAD.MOV.U32 R22, RZ, RZ, R132 ;  /* 0x000000ffff167224 */ /* 0x000fe400078e0084 */
[--C-:B------:R-:W-:Y:S01]  /*15220*/  FFMA.FTZ R132, R55, UR4, -R3.reuse ;  /* 0x0000000437847c23 */ /* 0x100fe20008010803 */
[----:B------:R3:W-:Y:S01]  /*15230*/  MUFU.EX2 R54, R6 ;  /* 0x0000000600367308 */ /* 0x0007e20000000800 */
[--C-:B------:R-:W-:Y:S01]  /*15240*/  FFMA.FTZ R76, R31, UR4, -R3.reuse ;  /* 0x000000041f4c7c23 */ /* 0x100fe20008010803 */
[--C-:B------:R-:W-:Y:S01]  /*15250*/  FFMA.FTZ R93, R7, UR4, -R3.reuse ;  /* 0x00000004075d7c23 */ /* 0x100fe20008010803 */
[--C-:B------:R-:W-:Y:S01]  /*15260*/  FFMA.FTZ R69, R30, UR4, -R3.reuse ;  /* 0x000000041e457c23 */ /* 0x100fe20008010803 */
[----:B------:R-:W-:Y:S02]  /*15270*/  IMAD.MOV.U32 R31, RZ, RZ, R176 ;  /* 0x000000ffff1f7224 */ /* 0x000fe400078e00b0 */
[--C-:B------:R-:W-:Y:S01]  /*15280*/  FFMA.FTZ R110, R110, UR4, -R3.reuse ;  /* 0x000000046e6e7c23 */ /* 0x100fe20008010803 */
[--C-:B------:R-:W-:Y:S01]  /*15290*/  FFMA.FTZ R126, R126, UR4, -R3.reuse ;  /* 0x000000047e7e7c23 */ /* 0x100fe20008010803 */
[--C-:B------:R-:W-:Y:S02]  /*152a0*/  FFMA.FTZ R23, R23, UR4, -R3.reuse ;  /* 0x0000000417177c23 */ /* 0x100fe40008010803 */
[----:B------:R-:W4:Y:S01]  /*152b0*/  MUFU.EX2 R93, R93 ;  /* 0x0000005d005d7308 */ /* 0x000f220000000800 */
        /* <DEDUP_REMOVED lines=15> */
[----:B------:R-:W-:Y:S01]  /*153b0*/  MUFU.EX2 R63, R39 ;  /* 0x00000027003f7308 */ /* 0x000fe20000000800 */
[----:B------:R-:W-:Y:S01]  /*153c0*/  IMAD.MOV.U32 R3, RZ, RZ, R14 ;  /* 0x000000ffff037224 */ /* 0x000fe200078e000e */
[----:B------:R-:W-:Y:S02]  /*153d0*/  PRMT R55, R14, 0x7771, RZ ;  /* 0x000077710e377816 */ /* 0x000fe400000000ff */
[----:B------:R-:W-:Y:S02]  /*153e0*/  FSETP.NEU.FTZ.AND P0, PT, R5, -INF , PT ;  /* 0xff8000000500780b */ /* 0x000fe40003f1d000 */
[----:B---3--:R-:W-:Y:S01]  /*153f0*/  LOP3.LUT R6, R3, 0xff, RZ, 0xc0, !PT ;  /* 0x000000ff03067812 */ /* 0x008fe200078ec0ff */
[----:B------:R-:W-:Y:S03]  /*15400*/  FMUL.FTZ R3, R5, UR4 ;  /* 0x0000000405037c20 */ /* 0x000fe60008410000 */
[----:B------:R-:W-:Y:S01]  /*15410*/  MUFU.EX2 R62, R38 ;  /* 0x00000026003e7308 */ /* 0x000fe20000000800 */
[----:B------:R-:W-:Y:S01]  /*15420*/  LOP3.LUT R36, R36, UR9, R15, 0x96, !PT ;  /* 0x0000000924247c12 */ /* 0x000fe2000f8e960f */
[----:B--2--5:R-:W-:Y:S01]  /*15430*/  FFMA.FTZ R7, R136, R182, R0 ;  /* 0x000000b688077223 */ /* 0x024fe20000010000 */
[----:B------:R-:W-:Y:S01]  /*15440*/  PRMT R55, R6, 0x5410, R55 ;  /* 0x0000541006377816 */ /* 0x000fe20000000037 */
[----:B------:R-:W-:Y:S01]  /*15450*/  IMAD.MOV.U32 R136, RZ, RZ, R31 ;  /* 0x000000ffff887224 */ /* 0x000fe200078e001f */
[----:B------:R-:W-:Y:S02]  /*15460*/  FSEL R6, R3, RZ, P0 ;  /* 0x000000ff03067208 */ /* 0x000fe40000000000 */
[C---:B------:R-:W-:Y:S03]  /*15470*/  PRMT R70, R14.reuse, 0x7773, RZ ;  /* 0x000077730e467816 */ /* 0x040fe600000000ff */
[----:B------:R-:W-:Y:S01]  /*15480*/  MUFU.EX2 R77, R77 ;  /* 0x0000004d004d7308 */ /* 0x000fe20000000800 */
[----:B------:R-:W-:Y:S01]  /*15490*/  PRMT R14, R14, 0x7772, RZ ;  /* 0x000077720e0e7816 */ /* 0x000fe200000000ff */
[--C-:B------:R-:W-:Y:S01]  /*154a0*/  FFMA.FTZ R3, R8, UR4, -R6.reuse ;  /* 0x0000000408037c23 */ /* 0x100fe20008010806 */
[--C-:B------:R-:W-:Y:S01]  /*154b0*/  FFMA.FTZ R24, R24, UR4, -R6.reuse ;  /* 0x0000000418187c23 */ /* 0x100fe20008010806 */
[----:B------:R-:W2:Y:S01]  /*154c0*/  LDC R8, c[0x0][0x4f8] ;  /* 0x00013e00ff087b82 */ /* 0x000ea20000000800 */
        /* <DEDUP_REMOVED lines=14> */
[----:B------:R-:W-:Y:S01]  /*155b0*/  LOP3.LUT R16, R13, 0xffff, RZ, 0xc0, !PT ;  /* 0x0000ffff0d107812 */ /* 0x000fe200078ec0ff */
[--C-:B------:R-:W-:Y:S01]  /*155c0*/  FFMA.FTZ R78, R17, UR4, -R6.reuse ;  /* 0x00000004114e7c23 */ /* 0x100fe20008010806 */
[--C-:B------:R-:W-:Y:S01]  /*155d0*/  FFMA.FTZ R79, R40, UR4, -R6.reuse ;  /* 0x00000004284f7c23 */ /* 0x100fe20008010806 */
[----:B------:R-:W-:Y:S01]  /*155e0*/  LOP3.LUT R17, R13, 0xff, RZ, 0xc0, !PT ;  /* 0x000000ff0d117812 */ /* 0x000fe200078ec0ff */
[----:B------:R-:W-:Y:S03]  /*155f0*/  FFMA.FTZ R57, R128, UR4, -R6 ;  /* 0x0000000480397c23 */ /* 0x000fe60008010806 */
[----:B------:R-:W4:Y:S01]  /*15600*/  MUFU.EX2 R46, R23 ;  /* 0x00000017002e7308 */ /* 0x000f220000000800 */
[----:B---3--:R-:W-:Y:S02]  /*15610*/  IMAD.MOV.U32 R24, RZ, RZ, R176 ;  /* 0x000000ffff187224 */ /* 0x008fe400078e00b0 */
[----:B------:R-:W-:Y:S01]  /*15620*/  FFMA.FTZ R176, R96, UR4, -R6 ;  /* 0x0000000460b07c23 */ /* 0x000fe20008010806 */
[----:B------:R-:W-:Y:S01]  /*15630*/  SHF.R.U32.HI R16, RZ, 0x8, R16 ;  /* 0x00000008ff107819 */ /* 0x000fe20000011610 */
[----:B------:R-:W-:Y:S01]  /*15640*/  IMAD.MOV.U32 R128, RZ, RZ, R225 ;  /* 0x000000ffff807224 */ /* 0x000fe200078e00e1 */
[----:B--2---:R-:W-:Y:S01]  /*15650*/  LOP3.LUT R8, R8, 0xff, RZ, 0xc0, !PT ;  /* 0x000000ff08087812 */ /* 0x004fe200078ec0ff */
[----:B------:R-:W-:Y:S01]  /*15660*/  FFMA.FTZ R229, R81, UR4, -R6 ;  /* 0x0000000451e57c23 */ /* 0x000fe20008010806 */
[----:B------:R-:W-:Y:S02]  /*15670*/  PRMT R225, R17, 0x5410, R16 ;  /* 0x0000541011e17816 */ /* 0x000fe40000000010 */
[----:B------:R2:W-:Y:S01]  /*15680*/  MUFU.EX2 R96, R15 ;  /* 0x0000000f00607308 */ /* 0x0005e20000000800 */
[----:B------:R-:W-:Y:S01]  /*15690*/  PRMT R70, R14, 0x5410, R70 ;  /* 0x000054100e467816 */ /* 0x000fe20000000046 */
[----:B------:R-:W-:Y:S02]  /*156a0*/  IMAD R40, R8, 0x10000, R8 ;  /* 0x0001000008287824 */ /* 0x000fe400078e0208 */
[--C-:B------:R-:W-:Y:S01]  /*156b0*/  FFMA.FTZ R14, R41, UR4, -R6.reuse ;  /* 0x00000004290e7c23 */ /* 0x100fe20008010806 */
[C---:B------:R-:W-:Y:S01]  /*156c0*/  F2FP.BF16.F32.PACK_AB R0, R12.reuse, R0 ;  /* 0x000000000c00723e */ /* 0x040fe200000010ff */
[----:B------:R-:W-:Y:S01]  /*156d0*/  FFMA.FTZ R182, R97, UR4, -R6 ;  /* 0x0000000461b67c23 */ /* 0x000fe20008010806 */
[----:B-1----:R-:W-:Y:S01]  /*156e0*/  FFMA.FTZ R8, R135, R183, R2 ;  /* 0x000000b787087223 */ /* 0x002fe20000010002 */
[--C-:B------:R-:W-:Y:S02]  /*156f0*/  HSET2.LE.AND R16, R165, R40.reuse, PT ;  /* 0x00000028a5107233 */ /* 0x100fe40003803000 */
[----:B------:R1:W-:Y:S01]  /*15700*/  MUFU.EX2 R81, R14 ;  /* 0x0000000e00517308 */ /* 0x0003e20000000800 */
[----:B------:R-:W-:Y:S01]  /*15710*/  FADD.FTZ R165, R12, R7 ;  /* 0x000000070ca57221 */ /* 0x000fe20000010000 */
[--C-:B------:R-:W-:Y:S01]  /*15720*/  HSET2.LE.AND R12, R166, R40.reuse, PT ;  /* 0x00000028a60c7233 */ /* 0x100fe20003803000 */
[--C-:B------:R-:W-:Y:S01]  /*15730*/  FFMA.FTZ R88, R88, UR4, -R6.reuse ;  /* 0x0000000458587c23 */ /* 0x100fe20008010806 */
[----:B----4-:R-:W-:Y:S01]  /*15740*/  F2FP.BF16.F32.PACK_AB R2, R93, R2 ;  /* 0x000000025d02723e */ /* 0x010fe200000010ff */
[----:B------:R-:W-:Y:S01]  /*15750*/  FFMA.FTZ R89, R89, UR4, -R6 ;  /* 0x0000000459597c23 */ /* 0x000fe20008010806 */
[--C-:B------:R-:W-:Y:S01]  /*15760*/  HSET2.LE.AND R17, R146, R40.reuse, PT ;  /* 0x0000002892117233 */ /* 0x100fe20003803000 */
[----:B------:R-:W-:Y:S03]  /*15770*/  IMAD.MOV.U32 R25, RZ, RZ, R22 ;  /* 0x000000ffff197224 */ /* 0x000fe600078e0016 */
[----:B------:R3:W-:Y:S01]  /*15780*/  MUFU.EX2 R97, R9 ;  /* 0x0000000900617308 */ /* 0x0007e20000000800 */
[----:B------:R-:W-:Y:S01]  /*15790*/  LOP3.LUT R12, R0, R12, RZ, 0xc0, !PT ;  /* 0x0000000c000c7212 */ /* 0x000fe200078ec0ff */
[C---:B------:R-:W-:Y:S01]  /*157a0*/  FMUL.FTZ R0, R4.reuse, UR4 ;  /* 0x0000000404007c20 */ /* 0x040fe20008410000 */
[--C-:B------:R-:W-:Y:S01]  /*157b0*/  HSET2.LE.AND R22, R164, R40.reuse, PT ;  /* 0x00000028a4167233 */ /* 0x100fe20003803000 */
[----:B------:R-:W-:Y:S01]  /*157c0*/  IMAD.MOV.U32 R39, RZ, RZ, R30 ;  /* 0x000000ffff277224 */ /* 0x000fe200078e001e */
[----:B------:R-:W-:Y:S01]  /*157d0*/  F2FP.BF16.F32.PACK_AB R7, R157, R156 ;  /* 0x0000009c9d07723e */ /* 0x000fe200000010ff */
[----:B------:R-:W-:Y:S01]  /*157e0*/  IMAD.MOV.U32 R38, RZ, RZ, R20 ;  /* 0x000000ffff267224 */ /* 0x000fe200078e0014 */
[----:B------:R-:W-:Y:S03]  /*157f0*/  FSETP.NEU.FTZ.AND P0, PT, R4, -INF , PT ;  /* 0xff8000000400780b */ /* 0x000fe60003f1d000 */
[----:B------:R-:W-:Y:S01]  /*15800*/  MUFU.EX2 R69, R69 ;  /* 0x0000004500457308 */ /* 0x000fe20000000800 */
[----:B--2---:R-:W-:Y:S01]  /*15810*/  PRMT R15, R13, 0x7632, R15 ;  /* 0x000076320d0f7816 */ /* 0x004fe2000000000f */
[--C-:B------:R-:W-:Y:S01]  /*15820*/  FFMA.FTZ R32, R32, UR4, -R6.reuse ;  /* 0x0000000420207c23 */ /* 0x100fe20008010806 */
[----:B------:R-:W-:Y:S01]  /*15830*/  LOP3.LUT R22, R7, R22, RZ, 0xc0, !PT ;  /* 0x0000001607167212 */ /* 0x000fe200078ec0ff */
[--C-:B------:R-:W-:Y:S01]  /*15840*/  FFMA.FTZ R33, R33, UR4, -R6.reuse ;  /* 0x0000000421217c23 */ /* 0x100fe20008010806 */
[----:B------:R-:W-:Y:S01]  /*15850*/  FSEL R7, R0, RZ, P0 ;  /* 0x000000ff00077208 */ /* 0x000fe20000000000 */
[--C-:B------:R-:W-:Y:S01]  /*15860*/  FFMA.FTZ R48, R104, UR4, -R6.reuse ;  /* 0x0000000468307c23 */ /* 0x100fe20008010806 */
[----:B------:R-:W-:Y:S03]  /*15870*/  SHF.R.U32.HI R13, RZ, 0x18, R13 ;  /* 0x00000018ff0d7819 */ /* 0x000fe6000001160d */
[----:B------:R-:W2:Y:S01]  /*15880*/  MUFU.EX2 R76, R76 ;  /* 0x0000004c004c7308 */ /* 0x000ea20000000800 */
[----:B------:R-:W-:Y:S01]  /*15890*/  LOP3.LUT R15, R15, 0xff, RZ, 0xc0, !PT ;  /* 0x000000ff0f0f7812 */ /* 0x000fe200078ec0ff */
[--C-:B------:R-:W-:Y:S01]  /*158a0*/  FFMA.FTZ R0, R10, UR4, -R7.reuse ;  /* 0x000000040a007c23 */ /* 0x100fe20008010807 */
[----:B-1----:R-:W-:Y:S01]  /*158b0*/  F2FP.BF16.F32.PACK_AB R14, R189, R241 ;  /* 0x000000f1bd0e723e */ /* 0x002fe200000010ff */
[----:B------:R-:W-:Y:S01]  /*158c0*/  FFMA.FTZ R83, R83, UR4, -R7 ;  /* 0x0000000453537c23 */ /* 0x000fe20008010807 */
[----:B------:R-:W-:Y:S01]  /*158d0*/  PRMT R10, R15, 0x5410, R13 ;  /* 0x000054100f0a7816 */ /* 0x000fe2000000000d */
[--C-:B------:R-:W-:Y:S01]  /*158e0*/  FFMA.FTZ R11, R11, UR4, -R7.reuse ;  /* 0x000000040b0b7c23 */ /* 0x100fe20008010807 */
[----:B------:R-:W-:Y:S03]  /*158f0*/  LOP3.LUT R14, R14, R16, RZ, 0xc0, !PT ;  /* 0x000000100e0e7212 */ /* 0x000fe600078ec0ff */
[----:B------:R-:W-:Y:S01]  /*15900*/  MUFU.EX2 R3, R3 ;  /* 0x0000000300037308 */ /* 0x000fe20000000800 */
[--C-:B------:R-:W-:Y:S01]  /*15910*/  HSET2.LE.AND R13, R159, R40.reuse, PT ;  /* 0x000000289f0d7233 */ /* 0x100fe20003803000 */
[--C-:B------:R-:W-:Y:S01]  /*15920*/  FFMA.FTZ R104, R35, UR4, -R7.reuse ;  /* 0x0000000423687c23 */ /* 0x100fe20008010807 */
[--C-:B------:R-:W-:Y:S01]  /*15930*/  HSET2.LE.AND R15, R163, R40.reuse, PT ;  /* 0x00000028a30f7233 */ /* 0x100fe20003803000 */
[--C-:B------:R-:W-:Y:S01]  /*15940*/  FFMA.FTZ R135, R50, UR4, -R7.reuse ;  /* 0x0000000432877c23 */ /* 0x100fe20008010807 */
[--C-:B------:R-:W-:Y:S01]  /*15950*/  HSET2.LE.AND R10, R10, R40.reuse, PT ;  /* 0x000000280a0a7233 */ /* 0x100fe20003803000 */
[--C-:B------:R-:W-:Y:S01]  /*15960*/  FFMA.FTZ R98, R98, UR4, -R7.reuse ;  /* 0x0000000462627c23 */ /* 0x100fe20008010807 */
[----:B------:R-:W-:Y:S03]  /*15970*/  LOP3.LUT R13, R2, R13, RZ, 0xc0, !PT ;  /* 0x0000000d020d7212 */ /* 0x000fe600078ec0ff */
[----:B------:R-:W1:Y:S01]  /*15980*/  MUFU.EX2 R86, R86 ;  /* 0x0000005600567308 */ /* 0x000e620000000800 */
[--C-:B------:R-:W-:Y:S01]  /*15990*/  HSET2.LE.AND R30, R161, R40.reuse, PT ;  /* 0x00000028a11e7233 */ /* 0x100fe20003803000 */
[--C-:B------:R-:W-:Y:S01]  /*159a0*/  FFMA.FTZ R161, R19, UR4, -R7.reuse ;  /* 0x0000000413a17c23 */ /* 0x100fe20008010807 */
[----:B---3--:R-:W-:Y:S01]  /*159b0*/  F2FP.BF16.F32.PACK_AB R9, R52, R45 ;  /* 0x0000002d3409723e */ /* 0x008fe200000010ff */
[--C-:B------:R-:W-:Y:S01]  /*159c0*/  FFMA.FTZ R99, R99, UR4, -R7.reuse ;  /* 0x0000000463637c23 */ /* 0x100fe20008010807 */
[--C-:B------:R-:W-:Y:S01]  /*159d0*/  HSET2.LE.AND R20, R162, R40.reuse, PT ;  /* 0x00000028a2147233 */ /* 0x100fe20003803000 */
[--C-:B------:R-:W-:Y:S01]  /*159e0*/  FFMA.FTZ R162, R18, UR4, -R7.reuse ;  /* 0x0000000412a27c23 */ /* 0x100fe20008010807 */
[----:B------:R-:W-:Y:S03]  /*159f0*/  F2FP.BF16.F32.PACK_AB R16, R44, R246 ;  /* 0x000000f62c10723e */ /* 0x000fe600000010ff */
[----:B------:R-:W-:Y:S01]  /*15a00*/  MUFU.EX2 R71, R71 ;  /* 0x0000004700477308 */ /* 0x000fe20000000800 */
[--C-:B------:R-:W-:Y:S01]  /*15a10*/  HSET2.LE.AND R21, R155, R40.reuse, PT ;  /* 0x000000289b157233 */ /* 0x100fe20003803000 */
[--C-:B------:R-:W-:Y:S01]  /*15a20*/  FFMA.FTZ R90, R90, UR4, -R7.reuse ;  /* 0x000000045a5a7c23 */ /* 0x100fe20008010807 */
[----:B------:R-:W-:Y:S01]  /*15a30*/  F2FP.BF16.F32.PACK_AB R2, R46, R77 ;  /* 0x0000004d2e02723e */ /* 0x000fe200000010ff */
[--C-:B------:R-:W-:Y:S01]  /*15a40*/  FFMA.FTZ R91, R91, UR4, -R7.reuse ;  /* 0x000000045b5b7c23 */ /* 0x100fe20008010807 */
[----:B------:R-:W-:Y:S01]  /*15a50*/  LOP3.LUT R30, R9, R30, RZ, 0xc0, !PT ;  /* 0x0000001e091e7212 */ /* 0x000fe200078ec0ff */
[----:B------:R-:W-:Y:S01]  /*15a60*/  FFMA.FTZ R114, R114, UR4, -R7 ;  /* 0x0000000472727c23 */ /* 0x000fe20008010807 */
[----:B------:R-:W-:Y:S03]  /*15a70*/  LOP3.LUT R20, R16, R20, RZ, 0xc0, !PT ;  /* 0x0000001410147212 */ /* 0x000fe600078ec0ff */
[----:B------:R-:W3:Y:S01]  /*15a80*/  MUFU.EX2 R78, R78 ;  /* 0x0000004e004e7308 */ /* 0x000ee20000000800 */
[----:B------:R-:W-:Y:S01]  /*15a90*/  FFMA.FTZ R56, R105, UR4, -R6 ;  /* 0x0000000469387c23 */ /* 0x000fe20008010806 */
[----:B------:R-:W-:Y:S01]  /*15aa0*/  IMAD.MOV.U32 R105, RZ, RZ, R28 ;  /* 0x000000ffff697224 */ /* 0x000fe200078e001c */
[----:B------:R-:W-:Y:S01]  /*15ab0*/  LOP3.LUT R9, R160, 0xff00ff, RZ, 0xc0, !PT ;  /* 0x00ff00ffa0097812 */ /* 0x000fe200078ec0ff */
[--C-:B------:R-:W-:Y:S01]  /*15ac0*/  FFMA.FTZ R41, R113, UR4, -R6.reuse ;  /* 0x0000000471297c23 */ /* 0x100fe20008010806 */
[--C-:B------:R-:W-:Y:S01]  /*15ad0*/  HSET2.LE.AND R28, R158, R40.reuse, PT ;  /* 0x000000289e1c7233 */ /* 0x100fe20003803000 */
[----:B------:R-:W-:Y:S01]  /*15ae0*/  IMAD.MOV.U32 R113, RZ, RZ, R29 ;  /* 0x000000ffff717224 */ /* 0x000fe200078e001d */
[----:B------:R-:W-:Y:S03]  /*15af0*/  LOP3.LUT R21, R2, R21, RZ, 0xc0, !PT ;  /* 0x0000001502157212 */ /* 0x000fe600078ec0ff */
[----:B------:R-:W-:Y:S01]  /*15b00*/  MUFU.EX2 R73, R32 ;  /* 0x0000002000497308 */ /* 0x000fe20000000800 */
[----:B------:R-:W-:Y:S01]  /*15b10*/  F2FP.BF16.F32.PACK_AB R16, R60, R53 ;  /* 0x000000353c10723e */ /* 0x000fe200000010ff */
[--C-:B------:R-:W-:Y:S01]  /*15b20*/  FFMA.FTZ R115, R115, UR4, -R7.reuse ;  /* 0x0000000473737c23 */ /* 0x100fe20008010807 */
[--C-:B------:R-:W-:Y:S01]  /*15b30*/  HSET2.LE.AND R29, R153, R40.reuse, PT ;  /* 0x00000028991d7233 */ /* 0x100fe20003803000 */
[--C-:B------:R-:W-:Y:S01]  /*15b40*/  FFMA.FTZ R153, R27, UR4, -R7.reuse ;  /* 0x000000041b997c23 */ /* 0x100fe20008010807 */
[----:B------:R-:W-:Y:S01]  /*15b50*/  F2FP.BF16.F32.PACK_AB R2, R63, R62 ;  /* 0x0000003e3f02723e */ /* 0x000fe200000010ff */
[--C-:B------:R-:W-:Y:S01]  /*15b60*/  FFMA.FTZ R106, R106, UR4, -R7.reuse ;  /* 0x000000046a6a7c23 */ /* 0x100fe20008010807 */
[----:B------:R-:W-:Y:S03]  /*15b70*/  LOP3.LUT R28, R16, R28, RZ, 0xc0, !PT ;  /* 0x0000001c101c7212 */ /* 0x000fe600078ec0ff */
[----:B------:R-:W4:Y:S01]  /*15b80*/  MUFU.EX2 R72, R33 ;  /* 0x0000002100487308 */ /* 0x000f220000000800 */
[--C-:B------:R-:W-:Y:S01]  /*15b90*/  HSET2.LE.AND R9, R9, R40.reuse, PT ;  /* 0x0000002809097233 */ /* 0x100fe20003803000 */
[--C-:B------:R-:W-:Y:S01]  /*15ba0*/  FFMA.FTZ R107, R107, UR4, -R7.reuse ;  /* 0x000000046b6b7c23 */ /* 0x100fe20008010807 */
[----:B--2---:R-:W-:Y:S01]  /*15bb0*/  F2FP.BF16.F32.PACK_AB R23, R76, R69 ;  /* 0x000000454c17723e */ /* 0x004fe200000010ff */
[--C-:B------:R-:W-:Y:S01]  /*15bc0*/  FFMA.FTZ R122, R122, UR4, -R7.reuse ;  /* 0x000000047a7a7c23 */ /* 0x100fe20008010807 */
[----:B------:R-:W-:Y:S01]  /*15bd0*/  LOP3.LUT R29, R2, R29, RZ, 0xc0, !PT ;  /* 0x0000001d021d7212 */ /* 0x000fe200078ec0ff */
[--C-:B------:R-:W-:Y:S01]  /*15be0*/  FFMA.FTZ R123, R123, UR4, -R7.reuse ;  /* 0x000000047b7b7c23 */ /* 0x100fe20008010807 */
[--C-:B------:R-:W-:Y:S03]  /*15bf0*/  HSET2.LE.AND R16, R152, R40.reuse, PT ;  /* 0x0000002898107233 */ /* 0x100fe60003803000 */
[----:B------:R-:W2:Y:S01]  /*15c00*/  MUFU.EX2 R79, R79 ;  /* 0x0000004f004f7308 */ /* 0x000ea20000000800 */
[----:B------:R-:W-:Y:S01]  /*15c10*/  LOP3.LUT R158, R36, 0xffff, RZ, 0xc0, !PT ;  /* 0x0000ffff249e7812 */ /* 0x000fe200078ec0ff */
[--C-:B------:R-:W-:Y:S01]  /*15c20*/  FFMA.FTZ R152, R34, UR4, -R7.reuse ;  /* 0x0000000422987c23 */ /* 0x100fe20008010807 */
[----:B-1----:R-:W-:Y:S01]  /*15c30*/  F2FP.BF16.F32.PACK_AB R2, R86, R3 ;  /* 0x000000035602723e */ /* 0x002fe200000010ff */
[--C-:B------:R-:W-:Y:S01]  /*15c40*/  FFMA.FTZ R130, R130, UR4, -R7.reuse ;  /* 0x0000000482827c23 */ /* 0x100fe20008010807 */
[----:B------:R-:W-:Y:S01]  /*15c50*/  LOP3.LUT R31, R154, 0xff00ff, RZ, 0xc0, !PT ;  /* 0x00ff00ff9a1f7812 */ /* 0x000fe200078ec0ff */
[----:B------:R-:W-:Y:S01]  /*15c60*/  FFMA.FTZ R154, R26, UR4, -R7 ;  /* 0x000000041a9a7c23 */ /* 0x000fe20008010807 */
[----:B------:R-:W-:Y:S03]  /*15c70*/  LOP3.LUT R23, R23, R9, RZ, 0xc0, !PT ;  /* 0x0000000917177212 */ /* 0x000fe600078ec0ff */
[----:B------:R-:W-:Y:S01]  /*15c80*/  MUFU.EX2 R162, R162 ;  /* 0x000000a200a27308 */ /* 0x000fe20000000800 */
[----:B------:R-:W-:Y:S01]  /*15c90*/  LOP3.LUT R16, R2, R16, RZ, 0xc0, !PT ;  /* 0x0000001002107212 */ /* 0x000fe200078ec0ff */
[----:B------:R-:W-:Y:S01]  /*15ca0*/  FFMA.FTZ R64, R129, UR4, -R6 ;  /* 0x0000000481407c23 */ /* 0x000fe20008010806 */
[--C-:B------:R-:W-:Y:S01]  /*15cb0*/  HSET2.LE.AND R18, R151, R40.reuse, PT ;  /* 0x0000002897127233 */ /* 0x100fe20003803000 */
[----:B------:R-:W-:Y:S01]  /*15cc0*/  IMAD.MOV.U32 R129, RZ, RZ, R105 ;  /* 0x000000ffff817224 */ /* 0x000fe200078e0069 */
[----:B------:R-:W-:Y:S01]  /*15cd0*/  LOP3.LUT R9, R36, 0xff, RZ, 0xc0, !PT ;  /* 0x000000ff24097812 */ /* 0x000fe200078ec0ff */
[----:B------:R-:W-:Y:S01]  /*15ce0*/  FFMA.FTZ R105, R42, UR4, -R7 ;  /* 0x000000042a697c23 */ /* 0x000fe20008010807 */
[--C-:B------:R-:W-:Y:S03]  /*15cf0*/  HSET2.LE.AND R34, R150, R40.reuse, PT ;  /* 0x0000002896227233 */ /* 0x100fe60003803000 */
[----:B------:R-:W1:Y:S01]  /*15d00*/  MUFU.EX2 R161, R161 ;  /* 0x000000a100a17308 */ /* 0x000e620000000800 */
[----:B------:R-:W-:Y:S01]  /*15d10*/  SHF.R.U32.HI R158, RZ, 0x8, R158 ;  /* 0x00000008ff9e7819 */ /* 0x000fe2000001169e */
[----:B------:R-:W-:Y:S01]  /*15d20*/  IMAD.MOV.U32 R159, RZ, RZ, R129 ;  /* 0x000000ffff9f7224 */ /* 0x000fe200078e0081 */
[----:B------:R-:W-:Y:S01]  /*15d30*/  PRMT R2, R36, 0x7632, R2 ;  /* 0x0000763224027816 */ /* 0x000fe20000000002 */
[----:B------:R-:W-:Y:S01]  /*15d40*/  IMAD.MOV.U32 R163, RZ, RZ, R113 ;  /* 0x000000ffffa37224 */ /* 0x000fe200078e0071 */
[----:B------:R-:W-:Y:S01]  /*15d50*/  PRMT R158, R9, 0x5410, R158 ;  /* 0x00005410099e7816 */ /* 0x000fe2000000009e */
[----:B------:R-:W-:Y:S01]  /*15d60*/  IMAD.MOV.U32 R113, RZ, RZ, R39 ;  /* 0x000000ffff717224 */ /* 0x000fe200078e0027 */
[----:B---3--:R-:W-:Y:S03]  /*15d70*/  F2FP.BF16.F32.PACK_AB R9, R78, R71 ;  /* 0x000000474e09723e */ /* 0x008fe600000010ff */
[----:B------:R-:W-:Y:S01]  /*15d80*/  MUFU.EX2 R0, R0 ;  /* 0x0000000000007308 */ /* 0x000fe20000000800 */
[--C-:B------:R-:W-:Y:S01]  /*15d90*/  HSET2.LE.AND R26, R148, R40.reuse, PT ;  /* 0x00000028941a7233 */ /* 0x100fe20003803000 */
[----:B------:R-:W-:Y:S01]  /*15da0*/  FADD.FTZ R8, R93, R8 ;  /* 0x000000085d087221 */ /* 0x000fe20000010000 */
[----:B------:R-:W-:Y:S01]  /*15db0*/  LOP3.LUT R18, R9, R18, RZ, 0xc0, !PT ;  /* 0x0000001209127212 */ /* 0x000fe200078ec0ff */
[----:B------:R-:W-:Y:S01]  /*15dc0*/  FADD.FTZ R165, R241, R165 ;  /* 0x000000a5f1a57221 */ /* 0x000fe20000010000 */
[----:B----4-:R-:W-:Y:S01]  /*15dd0*/  F2FP.BF16.F32.PACK_AB R9, R72, R73 ;  /* 0x000000494809723e */ /* 0x010fe200000010ff */
[----:B------:R-:W-:Y:S01]  /*15de0*/  FFMA.FTZ R65, R120, UR4, -R6 ;  /* 0x0000000478417c23 */ /* 0x000fe20008010806 */
[----:B------:R-:W-:Y:S03]  /*15df0*/  LOP3.LUT R19, R147, 0xff00ff, RZ, 0xc0, !PT ;  /* 0x00ff00ff93137812 */ /* 0x000fe600078ec0ff */
[----:B------:R-:W3:Y:S01]  /*15e00*/  MUFU.EX2 R160, R11 ;  /* 0x0000000b00a07308 */ /* 0x000ee20000000800 */
[----:B------:R-:W-:Y:S01]  /*15e10*/  LOP3.LUT R34, R9, R34, RZ, 0xc0, !PT ;  /* 0x0000002209227212 */ /* 0x000fe200078ec0ff */
[----:B------:R-:W-:Y:S01]  /*15e20*/  IMAD.MOV.U32 R120, RZ, RZ, R25 ;  /* 0x000000ffff787224 */ /* 0x000fe200078e0019 */
[--C-:B------:R-:W-:Y:S01]  /*15e30*/  HSET2.LE.AND R33, R136, R40.reuse, PT ;  /* 0x0000002888217233 */ /* 0x100fe20003803000 */
[----:B------:R-:W-:Y:S01]  /*15e40*/  FFMA.FTZ R136, R51, UR4, -R7 ;  /* 0x0000000433887c23 */ /* 0x000fe20008010807 */
[--C-:B------:R-:W-:Y:S01]  /*15e50*/  HSET2.LE.AND R19, R19, R40.reuse, PT ;  /* 0x0000002813137233 */ /* 0x100fe20003803000 */
[----:B------:R-:W-:Y:S01]  /*15e60*/  IMAD.MOV.U32 R183, RZ, RZ, R120 ;  /* 0x000000ffffb77224 */ /* 0x000fe200078e0078 */
[----:B--2---:R-:W-:Y:S03]  /*15e70*/  F2FP.BF16.F32.PACK_AB R9, R81, R79 ;  /* 0x0000004f5109723e */ /* 0x004fe600000010ff */
[----:B------:R-:W-:Y:S01]  /*15e80*/  MUFU.EX2 R154, R154 ;  /* 0x0000009a009a7308 */ /* 0x000fe20000000800 */
[----:B------:R-:W-:Y:S01]  /*15e90*/  LOP3.LUT R27, R143, 0xff00ff, RZ, 0xc0, !PT ;  /* 0x00ff00ff8f1b7812 */ /* 0x000fe200078ec0ff */
[----:B------:R-:W-:Y:S01]  /*15ea0*/  FADD.FTZ R189, R189, R165 ;  /* 0x000000a5bdbd7221 */ /* 0x000fe20000010000 */
[--C-:B------:R-:W-:Y:S01]  /*15eb0*/  HSET2.LE.AND R25, R144, R40.reuse, PT ;  /* 0x0000002890197233 */ /* 0x100fe20003803000 */
[----:B------:R-:W-:Y:S01]  /*15ec0*/  IMAD.MOV.U32 R166, RZ, RZ, R37 ;  /* 0x000000ffffa67224 */ /* 0x000fe200078e0025 */
[--C-:B------:R-:W-:Y:S01]  /*15ed0*/  HSET2.LE.AND R32, R128, R40.reuse, PT ;  /* 0x0000002880207233 */ /* 0x100fe20003803000 */
[----:B------:R-:W-:Y:S01]  /*15ee0*/  FFMA.FTZ R128, R43, UR4, -R7 ;  /* 0x000000042b807c23 */ /* 0x000fe20008010807 */
[--C-:B------:R-:W-:Y:S03]  /*15ef0*/  HSET2.LE.AND R27, R27, R40.reuse, PT ;  /* 0x000000281b1b7233 */ /* 0x100fe60003803000 */
[----:B------:R-:W2:Y:S01]  /*15f00*/  MUFU.EX2 R153, R153 ;  /* 0x0000009900997308 */ /* 0x000ea20000000800 */
[----:B------:R-:W-:Y:S01]  /*15f10*/  LOP3.LUT R2, R2, 0xff, RZ, 0xc0, !PT ;  /* 0x000000ff02027812 */ /* 0x000fe200078ec0ff */
[----:B------:R-:W-:Y:S01]  /*15f20*/  IMAD.MOV.U32 R164, RZ, RZ, R38 ;  /* 0x000000ffffa47224 */ /* 0x000fe200078e0026 */
[----:B------:R-:W-:Y:S01]  /*15f30*/  SHF.R.U32.HI R155, RZ, 0x18, R36 ;  /* 0x00000018ff9b7819 */ /* 0x000fe20000011624 */
[--C-:B------:R-:W-:Y:S01]  /*15f40*/  FFMA.FTZ R112, R112, UR4, -R6.reuse ;  /* 0x0000000470707c23 */ /* 0x100fe20008010806 */
[--C-:B------:R-:W-:Y:S01]  /*15f50*/  HSET2.LE.AND R31, R31, R40.reuse, PT ;  /* 0x000000281f1f7233 */ /* 0x100fe20003803000 */
[----:B------:R-:W-:Y:S01]  /*15f60*/  FFMA.FTZ R6, R121, UR4, -R6 ;  /* 0x0000000479067c23 */ /* 0x000fe20008010806 */
[--C-:B------:R-:W-:Y:S03]  /*15f70*/  HSET2.LE.AND R158, R158, R40.reuse, PT ;  /* 0x000000289e9e7233 */ /* 0x100fe60003803000 */
[----:B------:R-:W-:Y:S01]  /*15f80*/  MUFU.EX2 R152, R152 ;  /* 0x0000009800987308 */ /* 0x000fe20000000800 */
[----:B------:R-:W-:Y:S01]  /*15f90*/  PRMT R155, R2, 0x5410, R155 ;  /* 0x00005410029b7816 */ /* 0x000fe2000000009b */
[----:B------:R-:W-:Y:S01]  /*15fa0*/  IMAD.MOV.U32 R121, RZ, RZ, R24 ;  /* 0x000000ffff797224 */ /* 0x000fe200078e0018 */
[----:B------:R-:W-:Y:S02]  /*15fb0*/  F2FP.BF16.F32.PACK_AB R2, R97, R96 ;  /* 0x000000606102723e */ /* 0x000fe400000010ff */
[--C-:B------:R-:W-:Y:S02]  /*15fc0*/  HSET2.LE.AND R24, R149, R40.reuse, PT ;  /* 0x0000002895187233 */ /* 0x100fe40003803000 */
[----:B------:R-:W-:Y:S03]  /*15fd0*/  LOP3.LUT R26, R2, R26, RZ, 0xc0, !PT ;  /* 0x0000001a021a7212 */ /* 0x000fe600078ec0ff */
[----:B------:R-:W4:Y:S01]  /*15fe0*/  MUFU.EX2 R104, R104 ;  /* 0x0000006800687308 */ /* 0x000f220000000800 */
[----:B-1----:R-:W-:Y:S02]  /*15ff0*/  F2FP.BF16.F32.PACK_AB R2, R161, R162 ;  /* 0x000000a2a102723e */ /* 0x002fe400000010ff */
[----:B------:R-:W-:Y:S02]  /*16000*/  LOP3.LUT R24, R9, R24, RZ, 0xc0, !PT ;  /* 0x0000001809187212 */ /* 0x000fe400078ec0ff */
[----:B------:R-:W-:Y:S02]  /*16010*/  LOP3.LUT R19, R2, R19, RZ, 0xc0, !PT ;  /* 0x0000001302137212 */ /* 0x000fe400078ec0ff */
[----:B---3--:R-:W-:Y:S03]  /*16020*/  F2FP.BF16.F32.PACK_AB R9, R160, R0 ;  /* 0x00000000a009723e */ /* 0x008fe600000010ff */
[----:B------:R-:W-:Y:S01]  /*16030*/  MUFU.EX2 R135, R135 ;  /* 0x0000008700877308 */ /* 0x000fe20000000800 */
[----:B--2---:R-:W-:Y:S02]  /*16040*/  F2FP.BF16.F32.PACK_AB R2, R153, R154 ;  /* 0x0000009a9902723e */ /* 0x004fe400000010ff */
[----:B------:R-:W-:Y:S02]  /*16050*/  LOP3.LUT R17, R9, R17, RZ, 0xc0, !PT ;  /* 0x0000001109117212 */ /* 0x000fe400078ec0ff */
[----:B------:R-:W-:Y:S02]  /*16060*/  LOP3.LUT R33, R2, R33, RZ, 0xc0, !PT ;  /* 0x0000002102217212 */ /* 0x000fe400078ec0ff */
[--C-:B------:R-:W-:Y:S03]  /*16070*/  HSET2.LE.AND R155, R155, R40.reuse, PT ;  /* 0x000000289b9b7233 */ /* 0x100fe60003803000 */
[----:B------:R-:W1:Y:S01]  /*16080*/  MUFU.EX2 R136, R136 ;  /* 0x0000008800887308 */ /* 0x000e620000000800 */
[----:B------:R-:W-:Y:S02]  /*16090*/  LOP3.LUT R35, R145, 0xff00ff, RZ, 0xc0, !PT ;  /* 0x00ff00ff91237812 */ /* 0x000fe400078ec0ff */
[----:B----4-:R-:W-:Y:S02]  /*160a0*/  F2FP.BF16.F32.PACK_AB R9, R104, R152 ;  /* 0x000000986809723e */ /* 0x010fe400000010ff */
[----:B------:R-:W-:Y:S02]  /*160b0*/  LOP3.LUT R2, R142, 0xffff, RZ, 0xc0, !PT ;  /* 0x0000ffff8e027812 */ /* 0x000fe400078ec0ff */
[--C-:B------:R-:W-:Y:S03]  /*160c0*/  HSET2.LE.AND R35, R35, R40.reuse, PT ;  /* 0x0000002823237233 */ /* 0x100fe60003803000 */
[----:B------:R-:W2:Y:S01]  /*160d0*/  MUFU.EX2 R68, R68 ;  /* 0x0000004400447308 */ /* 0x000ea20000000800 */
[----:B------:R-:W-:Y:S02]  /*160e0*/  SHF.R.U32.HI R2, RZ, 0x8, R2 ;  /* 0x00000008ff027819 */ /* 0x000fe40000011602 */
[----:B------:R-:W-:Y:S02]  /*160f0*/  LOP3.LUT R70, R70, 0xff00ff, RZ, 0xc0, !PT ;  /* 0x00ff00ff46467812 */ /* 0x000fe400078ec0ff */
[----:B------:R-:W-:Y:S02]  /*16100*/  LOP3.LUT R35, R9, R35, RZ, 0xc0, !PT ;  /* 0x0000002309237212 */ /* 0x000fe400078ec0ff */
[----:B------:R-:W-:Y:S03]  /*16110*/  LOP3.LUT R9, R142, 0xff, RZ, 0xc0, !PT ;  /* 0x000000ff8e097812 */ /* 0x000fe600078ec0ff */
[----:B------:R-:W-:Y:S01]  /*16120*/  MUFU.EX2 R105, R105 ;  /* 0x0000006900697308 */ /* 0x000fe20000000800 */
[----:B------:R-:W-:Y:S02]  /*16130*/  PRMT R144, R9, 0x5410, R2 ;  /* 0x0000541009907816 */ /* 0x000fe40000000002 */
[----:B-1----:R-:W-:Y:S02]  /*16140*/  F2FP.BF16.F32.PACK_AB R2, R136, R135 ;  /* 0x000000878802723e */ /* 0x002fe400000010ff */
[----:B------:R-:W-:Y:S05]  /*16150*/  PRMT R9, R142, 0x7632, R9 ;  /* 0x000076328e097816 */ /* 0x000fea0000000009 */
[----:B------:R-:W1:Y:S01]  /*16160*/  MUFU.EX2 R128, R128 ;  /* 0x0000008000807308 */ /* 0x000e620000000800 */
[----:B------:R-:W-:Y:S01]  /*16170*/  LOP3.LUT R27, R2, R27, RZ, 0xc0, !PT ;  /* 0x0000001b021b7212 */ /* 0x000fe200078ec0ff */
[----:B------:R-:W-:Y:S01]  /*16180*/  IMAD.U32 R2, RZ, RZ, UR19 ;  /* 0x00000013ff027e24 */ /* 0x000fe2000f8e00ff */
[----:B------:R-:W-:Y:S02]  /*16190*/  SHF.R.U32.HI R142, RZ, 0x18, R142 ;  /* 0x00000018ff8e7819 */ /* 0x000fe4000001168e */
[----:B------:R-:W-:Y:S02]  /*161a0*/  LOP3.LUT R9, R9, 0xff, RZ, 0xc0, !PT ;  /* 0x000000ff09097812 */ /* 0x000fe400078ec0ff */
[----:B------:R-:W-:Y:S03]  /*161b0*/  LOP3.LUT R2, R235, UR21, R2, 0x96, !PT ;  /* 0x00000015eb027c12 */ /* 0x000fe6000f8e9602 */
[----:B------:R-:W-:Y:S01]  /*161c0*/  MUFU.EX2 R248, R248 ;  /* 0x000000f800f87308 */ /* 0x000fe20000000800 */
[----:B------:R-:W-:Y:S02]  /*161d0*/  PRMT R142, R9, 0x5410, R142 ;  /* 0x00005410098e7816 */ /* 0x000fe4000000008e */
[----:B--2---:R-:W-:Y:S01]  /*161e0*/  F2FP.BF16.F32.PACK_AB R11, R68, R61 ;  /* 0x0000003d440b723e */ /* 0x004fe200000010ff */
[----:B------:R-:W-:Y:S03]  /*161f0*/  IMAD.WIDE.U32 R36, R2, -0x326172a9, RZ ;  /* 0xcd9e8d5702247825 */ /* 0x000fe600078e00ff */
[----:B------:R-:W-:Y:S03]  /*16200*/  LOP3.LUT R15, R11, R15, RZ, 0xc0, !PT ;  /* 0x0000000f0b0f7212 */ /* 0x000fe600078ec0ff */
[----:B------:R-:W-:Y:S01]  /*16210*/  MUFU.EX2 R183, R183 ;  /* 0x000000b700b77308 */ /* 0x000fe20000000800 */
[----:B------:R-:W-:Y:S02]  /*16220*/  LOP3.LUT R9, R37, R240, RZ, 0x3c, !PT ;  /* 0x000000f025097212 */ /* 0x000fe400078e3cff */
[C---:B------:R-:W-:Y:S02]  /*16230*/  LOP3.LUT R2, R36.reuse, R239, RZ, 0x3c, !PT ;  /* 0x000000ef24027212 */ /* 0x040fe400078e3cff */
[----:B------:R-:W-:Y:S01]  /*16240*/  LOP3.LUT R36, R36, R237, RZ, 0x3c, !PT ;  /* 0x000000ed24247212 */ /* 0x000fe200078e3cff */
[----:B------:R-:W-:Y:S01]  /*16250*/  IMAD.WIDE.U32 R38, R9, -0x2daee0ad, RZ ;  /* 0xd2511f5309267825 */ /* 0x000fe200078e00ff */
[----:B------:R-:W-:Y:S03]  /*16260*/  F2FP.BF16.F32.PACK_AB R11, R54, R47 ;  /* 0x0000002f360b723e */ /* 0x000fe600000010ff */
[----:B------:R-:W-:Y:S01]  /*16270*/  MUFU.EX2 R164, R164 ;  /* 0x000000a400a47308 */ /* 0x000fe20000000800 */
[----:B------:R-:W-:Y:S01]  /*16280*/  IMAD.WIDE.U32 R50, R2, -0x2daee0ad, RZ ;  /* 0xd2511f5302327825 */ /* 0x000fe200078e00ff */
[----:B------:R-:W-:Y:S02]  /*16290*/  LOP3.LUT R2, R232, UR16, R39, 0x96, !PT ;  /* 0x00000010e8027c12 */ /* 0x000fe4000f8e9627 */
[----:B------:R-:W-:Y:S02]  /*162a0*/  LOP3.LUT R31, R11, R31, RZ, 0xc0, !PT ;  /* 0x0000001f0b1f7212 */ /* 0x000fe400078ec0ff */
[----:B------:R-:W-:Y:S04]  /*162b0*/  LOP3.LUT R9, R38, UR15, R51, 0x96, !PT ;  /* 0x0000000f26097c12 */ /* 0x000fe8000f8e9633 */
[----:B------:R-:W-:Y:S01]  /*162c0*/  MUFU.EX2 R166, R166 ;  /* 0x000000a600a67308 */ /* 0x000fe20000000800 */
[----:B------:R-:W-:Y:S01]  /*162d0*/  IMAD.WIDE.U32 R42, R2, -0x326172a9, RZ ;  /* 0xcd9e8d57022a7825 */ /* 0x000fe200078e00ff */
[----:B------:R-:W-:Y:S04]  /*162e0*/  F2FP.BF16.F32.PACK_AB R11, R49, R80 ;  /* 0x00000050310b723e */ /* 0x000fe800000010ff */
[----:B------:R-:W-:Y:S04]  /*162f0*/  LOP3.LUT R2, R242, UR8, R43, 0x96, !PT ;  /* 0x00000008f2027c12 */ /* 0x000fe8000f8e962b */
[----:B------:R-:W-:Y:S01]  /*16300*/  MUFU.EX2 R163, R163 ;  /* 0x000000a300a37308 */ /* 0x000fe20000000800 */
[----:B------:R-:W-:Y:S01]  /*16310*/  LOP3.LUT R32, R11, R32, RZ, 0xc0, !PT ;  /* 0x000000200b207212 */ /* 0x000fe200078ec0ff */
[----:B------:R-:W-:Y:S01]  /*16320*/  IMAD.WIDE.U32 R38, R2, -0x2daee0ad, RZ ;  /* 0xd2511f5302267825 */ /* 0x000fe200078e00ff */
[----:B-1----:R-:W-:Y:S07]  /*16330*/  F2FP.BF16.F32.PACK_AB R11, R128, R105 ;  /* 0x00000069800b723e */ /* 0x002fee00000010ff */
[----:B------:R-:W-:Y:S01]  /*16340*/  MUFU.EX2 R95, R95 ;  /* 0x0000005f005f7308 */ /* 0x000fe20000000800 */
[----:B------:R-:W-:Y:S01]  /*16350*/  LOP3.LUT R2, R50, UR11, R39, 0x96, !PT ;  /* 0x0000000b32027c12 */ /* 0x000fe2000f8e9627 */
[----:B------:R-:W-:Y:S01]  /*16360*/  IMAD.WIDE.U32 R50, R9, -0x326172a9, RZ ;  /* 0xcd9e8d5709327825 */ /* 0x000fe200078e00ff */
[----:B------:R-:W-:Y:S03]  /*16370*/  LOP3.LUT R25, R11, R25, RZ, 0xc0, !PT ;  /* 0x000000190b197212 */ /* 0x000fe600078ec0ff */
[----:B------:R-:W-:Y:S01]  /*16380*/  IMAD.MOV.U32 R11, RZ, RZ, R121 ;  /* 0x000000ffff0b7224 */ /* 0x000fe200078e0079 */
[----:B------:R-:W-:Y:S03]  /*16390*/  LOP3.LUT R42, R42, UR14, R51, 0x96, !PT ;  /* 0x0000000e2a2a7c12 */ /* 0x000fe6000f8e9633 */
[----:B------:R-:W-:Y:S01]  /*163a0*/  MUFU.EX2 R94, R94 ;  /* 0x0000005e005e7308 */ /* 0x000fe20000000800 */
[----:B------:R-:W-:Y:S02]  /*163b0*/  IMAD.MOV.U32 R51, RZ, RZ, R113 ;  /* 0x000000ffff337224 */ /* 0x000fe400078e0071 */
[----:B------:R-:W-:Y:S07]  /*163c0*/  IMAD.WIDE.U32 R42, R42, -0x2daee0ad, RZ ;  /* 0xd2511f532a2a7825 */ /* 0x000fee00078e00ff */
[----:B------:R-:W-:Y:S01]  /*163d0*/  MUFU.EX2 R87, R87 ;  /* 0x0000005700577308 */ /* 0x000fe20000000800 */
[----:B------:R-:W-:Y:S01]  /*163e0*/  LOP3.LUT R9, R38, UR10, R43, 0x96, !PT ;  /* 0x0000000a26097c12 */ /* 0x000fe2000f8e962b */
[----:B------:R-:W-:Y:S04]  /*163f0*/  IMAD.WIDE.U32 R38, R2, -0x326172a9, RZ ;  /* 0xcd9e8d5702267825 */ /* 0x000fe800078e00ff */
[----:B------:R-:W-:Y:S01]  /*16400*/  IMAD.WIDE.U32 R150, R9, -0x326172a9, RZ ;  /* 0xcd9e8d5709967825 */ /* 0x000fe200078e00ff */
[----:B------:R-:W-:Y:S03]  /*16410*/  LOP3.LUT R2, R50, UR13, R39, 0x96, !PT ;  /* 0x0000000d32027c12 */ /* 0x000fe6000f8e9627 */
[----:B------:R-:W-:Y:S01]  /*16420*/  MUFU.EX2 R111, R111 ;  /* 0x0000006f006f7308 */ /* 0x000fe20000000800 */
[----:B------:R-:W-:Y:S01]  /*16430*/  IMAD.MOV.U32 R9, RZ, RZ, R150 ;  /* 0x000000ffff097224 */ /* 0x000fe200078e0096 */
[----:B------:R-:W-:Y:S01]  /*16440*/  LOP3.LUT R147, R38, UR12, R151, 0x96, !PT ;  /* 0x0000000c26937c12 */ /* 0x000fe2000f8e9697 */
[----:B------:R-:W-:Y:S01]  /*16450*/  IMAD.WIDE.U32 R38, R2, -0x2daee0ad, RZ ;  /* 0xd2511f5302267825 */ /* 0x000fe200078e00ff */
[----:B------:R-:W-:Y:S02]  /*16460*/  PRMT R151, R150, 0x7771, RZ ;  /* 0x0000777196977816 */ /* 0x000fe400000000ff */
[----:B------:R-:W-:Y:S04]  /*16470*/  LOP3.LUT R148, R147, 0xffff, RZ, 0xc0, !PT ;  /* 0x0000ffff93947812 */ /* 0x000fe800078ec0ff */
[----:B------:R-:W-:Y:S01]  /*16480*/  MUFU.EX2 R102, R102 ;  /* 0x0000006600667308 */ /* 0x000fe20000000800 */
[----:B------:R-:W-:Y:S01]  /*16490*/  IMAD.MOV.U32 R2, RZ, RZ, R38 ;  /* 0x000000ffff027224 */ /* 0x000fe200078e0026 */
[C---:B------:R-:W-:Y:S02]  /*164a0*/  PRMT R143, R38.reuse, 0x7771, RZ ;  /* 0x00007771268f7816 */ /* 0x040fe400000000ff */
[----:B------:R-:W-:Y:S02]  /*164b0*/  PRMT R149, R38, 0x7772, RZ ;  /* 0x0000777226957816 */ /* 0x000fe400000000ff */
[----:B------:R-:W-:Y:S04]  /*164c0*/  LOP3.LUT R2, R2, 0xff, RZ, 0xc0, !PT ;  /* 0x000000ff02027812 */ /* 0x000fe800078ec0ff */
[----:B------:R-:W-:Y:S01]  /*164d0*/  MUFU.EX2 R103, R103 ;  /* 0x0000006700677308 */ /* 0x000fe20000000800 */
[----:B------:R-:W-:Y:S02]  /*164e0*/  SHF.R.U32.HI R148, RZ, 0x8, R148 ;  /* 0x00000008ff947819 */ /* 0x000fe40000011694 */
[----:B------:R-:W-:Y:S02]  /*164f0*/  PRMT R143, R2, 0x5410, R143 ;  /* 0x00005410028f7816 */ /* 0x000fe4000000008f */
[----:B------:R-:W-:Y:S02]  /*16500*/  PRMT R2, R38, 0x7773, RZ ;  /* 0x0000777326027816 */ /* 0x000fe400000000ff */
[----:B------:R-:W-:Y:S03]  /*16510*/  LOP3.LUT R145, R42, UR9, R39, 0x96, !PT ;  /* 0x000000092a917c12 */ /* 0x000fe6000f8e9627 */
[----:B------:R-:W-:Y:S01]  /*16520*/  MUFU.EX2 R182, R182 ;  /* 0x000000b600b67308 */ /* 0x000fe20000000800 */
[----:B------:R-:W-:Y:S01]  /*16530*/  PRMT R149, R149, 0x5410, R2 ;  /* 0x0000541095957816 */ /* 0x000fe20000000002 */
[----:B------:R-:W-:Y:S01]  /*16540*/  IMAD.WIDE.U32 R42, R36, -0x2daee0ad, RZ ;  /* 0xd2511f53242a7825 */ /* 0x000fe200078e00ff */
[----:B------:R-:W-:Y:S02]  /*16550*/  LOP3.LUT R2, R147, 0xff, RZ, 0xc0, !PT ;  /* 0x000000ff93027812 */ /* 0x000fe400078ec0ff */
[----:B------:R-:W-:Y:S02]  /*16560*/  LOP3.LUT R146, R145, 0xffff, RZ, 0xc0, !PT ;  /* 0x0000ffff91927812 */ /* 0x000fe400078ec0ff */
[----:B------:R-:W-:Y:S03]  /*16570*/  PRMT R148, R2, 0x5410, R148 ;  /* 0x0000541002947816 */ /* 0x000fe60000000094 */
[----:B------:R-:W-:Y:S01]  /*16580*/  MUFU.EX2 R88, R88 ;  /* 0x0000005800587308 */ /* 0x000fe20000000800 */
[----:B------:R-:W-:Y:S02]  /*16590*/  PRMT R2, R147, 0x7632, R2 ;  /* 0x0000763293027816 */ /* 0x000fe40000000002 */
[----:B------:R-:W-:Y:S02]  /*165a0*/  SHF.R.U32.HI R147, RZ, 0x18, R147 ;  /* 0x00000018ff937819 */ /* 0x000fe40000011693 */
[----:B------:R-:W-:Y:S02]  /*165b0*/  LOP3.LUT R2, R2, 0xff, RZ, 0xc0, !PT ;  /* 0x000000ff02027812 */ /* 0x000fe400078ec0ff */
[----:B------:R-:W-:Y:S03]  /*165c0*/  SHF.R.U32.HI R146, RZ, 0x8, R146 ;  /* 0x00000008ff927819 */ /* 0x000fe60000011692 */
[----:B------:R-:W-:Y:S01]  /*165d0*/  MUFU.EX2 R89, R89 ;  /* 0x0000005900597308 */ /* 0x000fe20000000800 */
[----:B------:R-:W-:Y:S02]  /*165e0*/  PRMT R147, R2, 0x5410, R147 ;  /* 0x0000541002937816 */ /* 0x000fe40000000093 */
[----:B------:R-:W-:Y:S02]  /*165f0*/  LOP3.LUT R2, R145, 0xff, RZ, 0xc0, !PT ;  /* 0x000000ff91027812 */ /* 0x000fe400078ec0ff */
[----:B------:R-:W-:Y:S02]  /*16600*/  LOP3.LUT R9, R9, 0xff, RZ, 0xc0, !PT ;  /* 0x000000ff09097812 */ /* 0x000fe400078ec0ff */
[----:B------:R-:W-:Y:S03]  /*16610*/  PRMT R146, R2, 0x5410, R146 ;  /* 0x0000541002927816 */ /* 0x000fe60000000092 */
[----:B------:R-:W-:Y:S01]  /*16620*/  MUFU.EX2 R98, R98 ;  /* 0x0000006200627308 */ /* 0x000fe20000000800 */
[----:B------:R-:W-:Y:S02]  /*16630*/  PRMT R2, R145, 0x7632, R2 ;  /* 0x0000763291027816 */ /* 0x000fe40000000002 */
[----:B------:R-:W-:Y:S02]  /*16640*/  SHF.R.U32.HI R145, RZ, 0x18, R145 ;  /* 0x00000018ff917819 */ /* 0x000fe40000011691 */
[----:B------:R-:W-:Y:S02]  /*16650*/  LOP3.LUT R2, R2, 0xff, RZ, 0xc0, !PT ;  /* 0x000000ff02027812 */ /* 0x000fe400078ec0ff */
[----:B------:R-:W-:Y:S03]  /*16660*/  PRMT R151, R9, 0x5410, R151 ;  /* 0x0000541009977816 */ /* 0x000fe60000000097 */
[----:B------:R-:W-:Y:S01]  /*16670*/  MUFU.EX2 R99, R99 ;  /* 0x0000006300637308 */ /* 0x000fe20000000800 */
[----:B------:R-:W-:Y:S02]  /*16680*/  PRMT R145, R2, 0x5410, R145 ;  /* 0x0000541002917816 */ /* 0x000fe40000000091 */
[----:B------:R-:W-:Y:S02]  /*16690*/  LOP3.LUT R2, R37, R238, RZ, 0x3c, !PT ;  /* 0x000000ee25027212 */ /* 0x000fe400078e3cff */
[C---:B------:R-:W-:Y:S02]  /*166a0*/  PRMT R9, R150.reuse, 0x7773, RZ ;  /* 0x0000777396097816 */ /* 0x040fe400000000ff */
[----:B------:R-:W-:Y:S01]  /*166b0*/  PRMT R150, R150, 0x7772, RZ ;  /* 0x0000777296967816 */ /* 0x000fe200000000ff */
[----:B------:R-:W-:Y:S02]  /*166c0*/  IMAD.WIDE.U32 R38, R2, -0x2daee0ad, RZ ;  /* 0xd2511f5302267825 */ /* 0x000fe400078e00ff */
[----:B------:R-:W-:Y:S01]  /*166d0*/  MUFU.EX2 R90, R90 ;  /* 0x0000005a005a7308 */ /* 0x000fe20000000800 */
[----:B------:R-:W-:Y:S02]  /*166e0*/  PRMT R150, R150, 0x5410, R9 ;  /* 0x0000541096967816 */ /* 0x000fe40000000009 */
[----:B------:R-:W-:Y:S02]  /*166f0*/  LOP3.LUT R2, R230, UR16, R39, 0x96, !PT ;  /* 0x00000010e6027c12 */ /* 0x000fe4000f8e9627 */
[----:B------:R-:W-:Y:S05]  /*16700*/  LOP3.LUT R9, R38, UR15, R43, 0x96, !PT ;  /* 0x0000000f26097c12 */ /* 0x000fea000f8e962b */
[----:B------:R-:W-:Y:S01]  /*16710*/  MUFU.EX2 R91, R91 ;  /* 0x0000005b005b7308 */ /* 0x000fe20000000800 */
[----:B------:R-:W-:Y:S01]  /*16720*/  IMAD.WIDE.U32 R38, R2, -0x326172a9, RZ ;  /* 0xcd9e8d5702267825 */ /* 0x000fe200078e00ff */
[----:B------:R-:W-:Y:S02]  /*16730*/  LOP3.LUT R150, R150, 0xff00ff, RZ, 0xc0, !PT ;  /* 0x00ff00ff96967812 */ /* 0x000fe400078ec0ff */
[----:B------:R-:W-:Y:S02]  /*16740*/  LOP3.LUT R149, R149, 0xff00ff, RZ, 0xc0, !PT ;  /* 0x00ff00ff95957812 */ /* 0x000fe400078ec0ff */
[----:B------:R-:W-:Y:S04]  /*16750*/  LOP3.LUT R2, R244, UR8, R39, 0x96, !PT ;  /* 0x00000008f4027c12 */ /* 0x000fe8000f8e9627 */
[----:B------:R-:W-:Y:S01]  /*16760*/  MUFU.EX2 R100, R100 ;  /* 0x0000006400647308 */ /* 0x000fe20000000800 */
[----:B------:R-:W-:Y:S05]  /*16770*/  IMAD.WIDE.U32 R36, R2, -0x2daee0ad, RZ ;  /* 0xd2511f5302247825 */ /* 0x000fea00078e00ff */
[----:B------:R-:W-:Y:S01]  /*16780*/  LOP3.LUT R2, R42, UR11, R37, 0x96, !PT ;  /* 0x0000000b2a027c12 */ /* 0x000fe2000f8e9625 */
[----:B------:R-:W-:Y:S03]  /*16790*/  IMAD.WIDE.U32 R42, R9, -0x326172a9, RZ ;  /* 0xcd9e8d57092a7825 */ /* 0x000fe600078e00ff */
[----:B------:R-:W-:Y:S01]  /*167a0*/  MUFU.EX2 R101, R101 ;  /* 0x0000006500657308 */ /* 0x000fe20000000800 */
[----:B------:R-:W-:Y:S01]  /*167b0*/  IMAD.WIDE.U32 R120, R2, -0x326172a9, RZ ;  /* 0xcd9e8d5702787825 */ /* 0x000fe200078e00ff */
[----:B------:R-:W-:Y:S04]  /*167c0*/  LOP3.LUT R38, R38, UR14, R43, 0x96, !PT ;  /* 0x0000000e26267c12 */ /* 0x000fe8000f8e962b */
[----:B------:R-:W-:Y:S01]  /*167d0*/  LOP3.LUT R2, R42, UR13, R121, 0x96, !PT ;  /* 0x0000000d2a027c12 */ /* 0x000fe2000f8e9679 */
[----:B------:R-:W-:Y:S03]  /*167e0*/  IMAD.WIDE.U32 R38, R38, -0x2daee0ad, RZ ;  /* 0xd2511f5326267825 */ /* 0x000fe600078e00ff */
[----:B------:R-:W-:Y:S02]  /*167f0*/  MUFU.EX2 R118, R118 ;  /* 0x0000007600767308 */ /* 0x000fe40000000800 */
[----:B------:R-:W-:Y:S01]  /*16800*/  LOP3.LUT R36, R36, UR10, R39, 0x96, !PT ;  /* 0x0000000a24247c12 */ /* 0x000fe2000f8e9627 */
[----:B------:R-:W-:Y:S07]  /*16810*/  IMAD.MOV.U32 R39, RZ, RZ, R51 ;  /* 0x000000ffff277224 */ /* 0x000fee00078e0033 */
[----:B------:R-:W-:Y:S01]  /*16820*/  MUFU.EX2 R119, R119 ;  /* 0x0000007700777308 */ /* 0x000fe20000000800 */
[----:B------:R-:W-:Y:S04]  /*16830*/  IMAD.WIDE.U32 R36, R36, -0x326172a9, RZ ;  /* 0xcd9e8d5724247825 */ /* 0x000fe800078e00ff */
[----:B------:R-:W-:Y:S01]  /*16840*/  IMAD.MOV.U32 R9, RZ, RZ, R36 ;  /* 0x000000ffff097224 */ /* 0x000fe200078e0024 */
[----:B------:R-:W-:Y:S02]  /*16850*/  PRMT R113, R36, 0x7771, RZ ;  /* 0x0000777124717816 */ /* 0x000fe400000000ff */
[----:B------:R-:W-:Y:S02]  /*16860*/  LOP3.LUT R120, R120, UR12, R37, 0x96, !PT ;  /* 0x0000000c78787c12 */ /* 0x000fe4000f8e9625 */
[----:B------:R-:W-:Y:S01]  /*16870*/  MUFU.EX2 R112, R112 ;  /* 0x0000007000707308 */ /* 0x000fe20000000800 */
[----:B------:R-:W-:Y:S02]  /*16880*/  LOP3.LUT R9, R9, 0xff, RZ, 0xc0, !PT ;  /* 0x000000ff09097812 */ /* 0x000fe400078ec0ff */
[C---:B------:R-:W-:Y:S02]  /*16890*/  PRMT R129, R36.reuse, 0x7772, RZ ;  /* 0x0000777224817816 */ /* 0x040fe400000000ff */
[----:B------:R-:W-:Y:S02]  /*168a0*/  PRMT R113, R9, 0x5410, R113 ;  /* 0x0000541009717816 */ /* 0x000fe40000000071 */
[----:B------:R-:W-:Y:S01]  /*168b0*/  PRMT R9, R36, 0x7773, RZ ;  /* 0x0000777324097816 */ /* 0x000fe200000000ff */
[----:B------:R-:W-:Y:S01]  /*168c0*/  IMAD.WIDE.U32 R36, R2, -0x2daee0ad, RZ ;  /* 0xd2511f5302247825 */ /* 0x000fe200078e00ff */
[----:B------:R-:W-:Y:S01]  /*168d0*/  LOP3.LUT R121, R120, 0xffff, RZ, 0xc0, !PT ;  /* 0x0000ffff78797812 */ /* 0x000fe200078ec0ff */
[----:B------:R-:W-:Y:S01]  /*168e0*/  MUFU.EX2 R41, R41 ;  /* 0x0000002900297308 */ /* 0x000fe20000000800 */
[----:B------:R-:W-:Y:S01]  /*168f0*/  PRMT R129, R129, 0x5410, R9 ;  /* 0x0000541081817816 */ /* 0x000fe20000000009 */
[----:B------:R-:W-:Y:S01]  /*16900*/  IMAD.MOV.U32 R2, RZ, RZ, R36 ;  /* 0x000000ffff027224 */ /* 0x000fe200078e0024 */
[----:B------:R-:W-:Y:S01]  /*16910*/  PRMT R42, R36, 0x7771, RZ ;  /* 0x00007771242a7816 */ /* 0x000fe200000000ff */
[----:B------:R-:W-:Y:S01]  /*16920*/  FADD.FTZ R9, -R4, R187 ;  /* 0x000000bb04097221 */ /* 0x000fe20000010100 */
[----:B------:R-:W-:Y:S01]  /*16930*/  PRMT R51, R36, 0x7772, RZ ;  /* 0x0000777224337816 */ /* 0x000fe200000000ff */
[----:B------:R-:W-:Y:S01]  /*16940*/  IMAD.MOV.U32 R187, RZ, RZ, R39 ;  /* 0x000000ffffbb7224 */ /* 0x000fe200078e0027 */
[----:B------:R-:W-:Y:S01]  /*16950*/  LOP3.LUT R2, R2, 0xff, RZ, 0xc0, !PT ;  /* 0x000000ff02027812 */ /* 0x000fe200078ec0ff */
[----:B------:R-:W-:Y:S01]  /*16960*/  FMUL.FTZ R9, R9, UR4 ;  /* 0x0000000409097c20 */ /* 0x000fe20008410000 */
[----:B------:R-:W-:Y:S01]  /*16970*/  SHF.R.U32.HI R121, RZ, 0x8, R121 ;  /* 0x00000008ff797819 */ /* 0x000fe20000011679 */
[----:B------:R-:W-:Y:S01]  /*16980*/  MUFU.EX2 R48, R48 ;  /* 0x0000003000307308 */ /* 0x000fe20000000800 */
[----:B------:R-:W-:Y:S02]  /*16990*/  PRMT R42, R2, 0x5410, R42 ;  /* 0x00005410022a7816 */ /* 0x000fe4000000002a */
[----:B------:R-:W-:Y:S02]  /*169a0*/  PRMT R2, R36, 0x7773, RZ ;  /* 0x0000777324027816 */ /* 0x000fe400000000ff */
[----:B------:R-:W-:Y:S02]  /*169b0*/  LOP3.LUT R43, R38, UR9, R37, 0x96, !PT ;  /* 0x00000009262b7c12 */ /* 0x000fe4000f8e9625 */
[----:B------:R-:W-:Y:S01]  /*169c0*/  PRMT R51, R51, 0x5410, R2 ;  /* 0x0000541033337816 */ /* 0x000fe20000000002 */
[----:B------:R-:W1:Y:S01]  /*169d0*/  LDSM.16.MT88.4 R36, [R227+0x4000] ;  /* 0x00400000e324783b */ /* 0x000e620000004200 */
[----:B------:R-:W-:Y:S01]  /*169e0*/  LOP3.LUT R2, R120, 0xff, RZ, 0xc0, !PT ;  /* 0x000000ff78027812 */ /* 0x000fe200078ec0ff */
[----:B------:R-:W2:Y:S01]  /*169f0*/  MUFU.EX2 R9, R9 ;  /* 0x0000000900097308 */ /* 0x000ea20000000800 */
[C---:B------:R-:W-:Y:S02]  /*16a00*/  LOP3.LUT R50, R43.reuse, 0xffff, RZ, 0xc0, !PT ;  /* 0x0000ffff2b327812 */ /* 0x040fe400078ec0ff */
[----:B------:R-:W-:Y:S02]  /*16a10*/  PRMT R121, R2, 0x5410, R121 ;  /* 0x0000541002797816 */ /* 0x000fe40000000079 */
[----:B------:R-:W-:Y:S02]  /*16a20*/  PRMT R2, R120, 0x7632, R2 ;  /* 0x0000763278027816 */ /* 0x000fe40000000002 */
[----:B------:R-:W-:Y:S03]  /*16a30*/  SHF.R.U32.HI R120, RZ, 0x18, R120 ;  /* 0x00000018ff787819 */ /* 0x000fe60000011678 */
[----:B------:R-:W-:Y:S01]  /*16a40*/  MUFU.EX2 R56, R56 ;  /* 0x0000003800387308 */ /* 0x000fe20000000800 */
[----:B------:R-:W-:Y:S02]  /*16a50*/  LOP3.LUT R2, R2, 0xff, RZ, 0xc0, !PT ;  /* 0x000000ff02027812 */ /* 0x000fe400078ec0ff */
[----:B------:R-:W-:Y:S02]  /*16a60*/  SHF.R.U32.HI R50, RZ, 0x8, R50 ;  /* 0x00000008ff327819 */ /* 0x000fe40000011632 */
[----:B------:R-:W-:Y:S02]  /*16a70*/  PRMT R120, R2, 0x5410, R120 ;  /* 0x0000541002787816 */ /* 0x000fe40000000078 */
[----:B------:R-:W-:Y:S03]  /*16a80*/  LOP3.LUT R2, R43, 0xff, RZ, 0xc0, !PT ;  /* 0x000000ff2b027812 */ /* 0x000fe600078ec0ff */
[----:B------:R-:W-:Y:S01]  /*16a90*/  MUFU.EX2 R114, R114 ;  /* 0x0000007200727308 */ /* 0x000fe20000000800 */
[C---:B--2---:R-:W-:Y:S01]  /*16aa0*/  FMUL.FTZ R206, R9.reuse, R206 ;  /* 0x000000ce09ce7220 */ /* 0x044fe20000410000 */
[C---:B------:R-:W-:Y:S01]  /*16ab0*/  FMUL.FTZ R207, R9.reuse, R207 ;  /* 0x000000cf09cf7220 */ /* 0x040fe20000410000 */
[----:B------:R-:W-:Y:S01]  /*16ac0*/  PRMT R50, R2, 0x5410, R50 ;  /* 0x0000541002327816 */ /* 0x000fe20000000032 */
[----:B------:R-:W-:Y:S01]  /*16ad0*/  FMUL.FTZ R202, R9, R202 ;  /* 0x000000ca09ca7220 */ /* 0x000fe20000410000 */
[----:B------:R-:W-:Y:S01]  /*16ae0*/  PRMT R2, R43, 0x7632, R2 ;  /* 0x000076322b027816 */ /* 0x000fe20000000002 */
[C---:B------:R-:W-:Y:S01]  /*16af0*/  FMUL.FTZ R203, R9.reuse, R203 ;  /* 0x000000cb09cb7220 */ /* 0x040fe20000410000 */
[----:B------:R-:W-:Y:S01]  /*16b00*/  SHF.R.U32.HI R43, RZ, 0x18, R43 ;  /* 0x00000018ff2b7819 */ /* 0x000fe2000001162b */
[C---:B------:R-:W-:Y:S01]  /*16b10*/  FMUL.FTZ R198, R9.reuse, R198 ;  /* 0x000000c609c67220 */ /* 0x040fe20000410000 */
[----:B------:R-:W-:Y:S01]  /*16b20*/  LOP3.LUT R2, R2, 0xff, RZ, 0xc0, !PT ;  /* 0x000000ff02027812 */ /* 0x000fe200078ec0ff */
[C---:B------:R-:W-:Y:S01]  /*16b30*/  FMUL.FTZ R199, R9.reuse, R199 ;  /* 0x000000c709c77220 */ /* 0x040fe20000410000 */
[C---:B------:R-:W-:Y:S01]  /*16b40*/  FMUL.FTZ R194, R9.reuse, R194 ;  /* 0x000000c209c27220 */ /* 0x040fe20000410000 */
[----:B------:R-:W-:Y:S01]  /*16b50*/  FMUL.FTZ R195, R9, R195 ;  /* 0x000000c309c37220 */ /* 0x000fe20000410000 */
[----:B------:R-:W-:Y:S01]  /*16b60*/  PRMT R43, R2, 0x5410, R43 ;  /* 0x00005410022b7816 */ /* 0x000fe2000000002b */
[----:B------:R-:W-:Y:S01]  /*16b70*/  FADD.FTZ R2, -R5, R186 ;  /* 0x000000ba05027221 */ /* 0x000fe20000010100 */
[----:B------:R-:W-:Y:S01]  /*16b80*/  IMAD.MOV.U32 R186, RZ, RZ, R159 ;  /* 0x000000ffffba7224 */ /* 0x000fe200078e009f */
[----:B------:R-:W-:Y:S01]  /*16b90*/  LOP3.LUT R129, R129, 0xff00ff, RZ, 0xc0, !PT ;  /* 0x00ff00ff81817812 */ /* 0x000fe200078ec0ff */
[----:B------:R-:W-:Y:S02]  /*16ba0*/  IMAD.MOV.U32 R159, RZ, RZ, R236 ;  /* 0x000000ffff9f7224 */ /* 0x000fe400078e00ec */
[----:B------:R-:W-:Y:S01]  /*16bb0*/  FMUL.FTZ R2, R2, UR4 ;  /* 0x0000000402027c20 */ /* 0x000fe20008410000 */
[----:B------:R-:W-:Y:S01]  /*16bc0*/  @P1 VIADD R159, R226, 0xffffffe0 ;  /* 0xffffffe0e29f1836 */ /* 0x000fe20000000000 */
[----:B------:R-:W-:Y:S01]  /*16bd0*/  MUFU.EX2 R115, R115 ;  /* 0x0000007300737308 */ /* 0x000fe20000000800 */
[----:B------:R-:W-:Y:S01]  /*16be0*/  LOP3.LUT R51, R51, 0xff00ff, RZ, 0xc0, !PT ;  /* 0x00ff00ff33337812 */ /* 0x000fe200078ec0ff */
[C---:B-1----:R-:W-:Y:S08]  /*16bf0*/  HMMA.16816.F32.BF16 R220, R12.reuse, R36, R220 ;  /* 0x000000240cdc723c */ /* 0x042ff000000418dc */
[----:B------:R-:W1:Y:S01]  /*16c00*/  MUFU.EX2 R2, R2 ;  /* 0x0000000200027308 */ /* 0x000e620000000800 */
[----:B------:R-:W-:Y:S09]  /*16c10*/  HMMA.16816.F32.BF16 R216, R12, R38, R216 ;  /* 0x000000260cd8723c */ /* 0x000ff200000418d8 */
[----:B------:R-:W2:Y:S10]  /*16c20*/  MUFU.EX2 R186, R186 ;  /* 0x000000ba00ba7308 */ /* 0x000eb40000000800 */
[----:B------:R-:W-:Y:S01]  /*16c30*/  MUFU.EX2 R106, R106 ;  /* 0x0000006a006a7308 */ /* 0x000fe20000000800 */
[C---:B-1----:R-:W-:Y:S01]  /*16c40*/  FMUL.FTZ R204, R2.reuse, R204 ;  /* 0x000000cc02cc7220 */ /* 0x042fe20000410000 */
[C---:B------:R-:W-:Y:S01]  /*16c50*/  FMUL.FTZ R205, R2.reuse, R205 ;  /* 0x000000cd02cd7220 */ /* 0x040fe20000410000 */
[C---:B------:R-:W-:Y:S01]  /*16c60*/  FMUL.FTZ R200, R2.reuse, R200 ;  /* 0x000000c802c87220 */ /* 0x040fe20000410000 */
[C---:B------:R-:W-:Y:S01]  /*16c70*/  FMUL.FTZ R201, R2.reuse, R201 ;  /* 0x000000c902c97220 */ /* 0x040fe20000410000 */
[C---:B------:R-:W-:Y:S01]  /*16c80*/  FMUL.FTZ R196, R2.reuse, R196 ;  /* 0x000000c402c47220 */ /* 0x040fe20000410000 */
[C---:B------:R-:W-:Y:S01]  /*16c90*/  FMUL.FTZ R197, R2.reuse, R197 ;  /* 0x000000c502c57220 */ /* 0x040fe20000410000 */
[C---:B------:R-:W-:Y:S01]  /*16ca0*/  FMUL.FTZ R192, R2.reuse, R192 ;  /* 0x000000c002c07220 */ /* 0x040fe20000410000 */
[----:B------:R-:W-:Y:S01]  /*16cb0*/  FMUL.FTZ R193, R2, R193 ;  /* 0x000000c102c17220 */ /* 0x000fe20000410000 */
[C---:B------:R-:W-:Y:S01]  /*16cc0*/  HMMA.16816.F32.BF16 R204, R16.reuse, R36, R204 ;  /* 0x0000002410cc723c */ /* 0x040fe200000418cc */
[----:B------:R-:W-:Y:S07]  /*16cd0*/  MUFU.EX2 R107, R107 ;  /* 0x0000006b006b7308 */ /* 0x000fee0000000800 */
[C---:B------:R-:W-:Y:S01]  /*16ce0*/  HMMA.16816.F32.BF16 R200, R16.reuse, R38, R200 ;  /* 0x0000002610c8723c */ /* 0x040fe200000418c8 */
[----:B------:R-:W1:Y:S02]  /*16cf0*/  LDSM.16.MT88.4 R36, [R159] ;  /* 0x000000009f24783b */ /* 0x000e640000004200 */
[----:B------:R-:W-:Y:S10]  /*16d00*/  MUFU.EX2 R57, R57 ;  /* 0x0000003900397308 */ /* 0x000ff40000000800 */
[----:B------:R-:W-:Y:S10]  /*16d10*/  MUFU.EX2 R64, R64 ;  /* 0x0000004000407308 */ /* 0x000ff40000000800 */
[----:B------:R-:W-:Y:S10]  /*16d20*/  MUFU.EX2 R65, R65 ;  /* 0x0000004100417308 */ /* 0x000ff40000000800 */
[----:B------:R-:W-:Y:S10]  /*16d30*/  MUFU.EX2 R6, R6 ;  /* 0x0000000600067308 */ /* 0x000ff40000000800 */
[----:B------:R-:W-:Y:S01]  /*16d40*/  MUFU.EX2 R122, R122 ;  /* 0x0000007a007a7308 */ /* 0x000fe20000000800 */
[C---:B-1----:R-:W-:Y:S09]  /*16d50*/  HMMA.16816.F32.BF16 R196, R16.reuse, R36, R196 ;  /* 0x0000002410c4723c */ /* 0x042ff200000418c4 */
[----:B------:R-:W-:Y:S01]  /*16d60*/  MUFU.EX2 R123, R123 ;  /* 0x0000007b007b7308 */ /* 0x000fe20000000800 */
[----:B------:R-:W-:Y:S09]  /*16d70*/  HMMA.16816.F32.BF16 R192, R16, R38, R192 ;  /* 0x0000002610c0723c */ /* 0x000ff200000418c0 */
[----:B------:R1:W-:Y:S01]  /*16d80*/  MUFU.EX2 R16, R141 ;  /* 0x0000008d00107308 */ /* 0x0003e20000000800 */
[C---:B------:R-:W-:Y:S09]  /*16d90*/  HMMA.16816.F32.BF16 R212, R12.reuse, R36, R212 ;  /* 0x000000240cd4723c */ /* 0x040ff200000418d4 */
[----:B------:R-:W-:Y:S01]  /*16da0*/  MUFU.EX2 R36, R125 ;  /* 0x0000007d00247308 */ /* 0x000fe20000000800 */
[----:B------:R-:W-:Y:S09]  /*16db0*/  HMMA.16816.F32.BF16 R208, R12, R38, R208 ;  /* 0x000000260cd0723c */ /* 0x000ff200000418d0 */
[----:B------:R-:W-:Y:S01]  /*16dc0*/  MUFU.EX2 R125, R187 ;  /* 0x000000bb007d7308 */ /* 0x000fe20000000800 */
[----:B-1----:R-:W3:Y:S04]  /*16dd0*/  LDL.LU R141, [R1+0x38] ;  /* 0x00003800018d7983 */ /* 0x002ee80000300800 */
[----:B------:R-:W1:Y:S05]  /*16de0*/  LDSM.16.MT88.4 R12, [R227+0x4400] ;  /* 0x00440000e30c783b */ /* 0x000e6a0000004200 */
[----:B------:R4:W-:Y:S10]  /*16df0*/  MUFU.EX2 R187, R132 ;  /* 0x0000008400bb7308 */ /* 0x0009f40000000800 */
[----:B------:R-:W-:Y:S10]  /*16e00*/  MUFU.EX2 R38, R108 ;  /* 0x0000006c00267308 */ /* 0x000ff40000000800 */
[----:B------:R2:W-:Y:S01]  /*16e10*/  MUFU.EX2 R108, R139 ;  /* 0x0000008b006c7308 */ /* 0x0005e20000000800 */
[----:B----4-:R4:W5:Y:S09]  /*16e20*/  LDL.LU R132, [R1+0x34] ;  /* 0x0000340001847983 */ /* 0x0109720000300800 */
[----:B------:R-:W-:Y:S10]  /*16e30*/  MUFU.EX2 R39, R92 ;  /* 0x0000005c00277308 */ /* 0x000ff40000000800 */
[----:B------:R-:W-:Y:S01]  /*16e40*/  MUFU.EX2 R92, R109 ;  /* 0x0000006d005c7308 */ /* 0x000fe20000000800 */
[----:B--2---:R-:W2:Y:S01]  /*16e50*/  LDL.LU R139, [R1+0x30] ;  /* 0x00003000018b7983 */ /* 0x004ea20000300800 */
[-C--:B-1----:R-:W-:Y:S08]  /*16e60*/  HMMA.16816.F32.BF16 R220, R20, R12.reuse, R220 ;  /* 0x0000000c14dc723c */ /* 0x082ff000000418dc */
[----:B------:R1:W-:Y:S01]  /*16e70*/  MUFU.EX2 R109, R184 ;  /* 0x000000b8006d7308 */ /* 0x0003e20000000800 */
[C---:B------:R-:W-:Y:S09]  /*16e80*/  HMMA.16816.F32.BF16 R204, R32.reuse, R12, R204 ;  /* 0x0000000c20cc723c */ /* 0x040ff200000418cc */
[----:B------:R-:W-:Y:S01]  /*16e90*/  MUFU.EX2 R37, R124 ;  /* 0x0000007c00257308 */ /* 0x000fe20000000800 */
[-C--:B------:R-:W-:Y:S09]  /*16ea0*/  HMMA.16816.F32.BF16 R200, R32, R14.reuse, R200 ;  /* 0x0000000e20c8723c */ /* 0x080ff200000418c8 */
[----:B------:R4:W3:Y:S01]  /*16eb0*/  MUFU.EX2 R124, R11 ;  /* 0x0000000b007c7308 */ /* 0x0008e20000000800 */
[----:B-1----:R-:W2:Y:S01]  /*16ec0*/  LDL.LU R184, [R1+0x2c] ;  /* 0x00002c0001b87983 */ /* 0x002ea20000300800 */
[----:B------:R-:W-:Y:S03]  /*16ed0*/  HMMA.16816.F32.BF16 R216, R20, R14, R216 ;  /* 0x0000000e14d8723c */ /* 0x000fe600000418d8 */
[----:B------:R-:W1:Y:S05]  /*16ee0*/  LDSM.16.MT88.4 R12, [R159+0x400] ;  /* 0x000400009f0c783b */ /* 0x000e6a0000004200 */
[----:B------:R-:W-:Y:S01]  /*16ef0*/  MUFU.EX2 R130, R130 ;  /* 0x0000008200827308 */ /* 0x000fe20000000800 */
[--C-:B----4-:R-:W-:Y:S09]  /*16f00*/  FFMA.FTZ R11, R67, UR4, -R7.reuse ;  /* 0x00000004430b7c23 */ /* 0x110ff20008010807 */
[----:B------:R-:W-:Y:S10]  /*16f10*/  MUFU.EX2 R67, R110 ;  /* 0x0000006e00437308 */ /* 0x000ff40000000800 */
[----:B------:R-:W-:Y:S01]  /*16f20*/  MUFU.EX2 R110, R180 ;  /* 0x000000b4006e7308 */ /* 0x000fe20000000800 */
[C---:B-1----:R-:W-:Y:S08]  /*16f30*/  HMMA.16816.F32.BF16 R196, R32.reuse, R12, R196 ;  /* 0x0000000c20c4723c */ /* 0x042ff000000418c4 */
[----:B------:R-:W-:Y:S03]  /*16f40*/  HMMA.16816.F32.BF16 R192, R32, R14, R192 ;  /* 0x0000000e20c0723c */ /* 0x000fe600000418c0 */
[--C-:B------:R-:W-:Y:S01]  /*16f50*/  FFMA.FTZ R33, R82, UR4, -R7.reuse ;  /* 0x0000000452217c23 */ /* 0x100fe20008010807 */
[--C-:B------:R-:W-:Y:S01]  /*16f60*/  FFMA.FTZ R32, R75, UR4, -R7.reuse ;  /* 0x000000044b207c23 */ /* 0x100fe20008010807 */
[----:B------:R1:W-:Y:S01]  /*16f70*/  MUFU.EX2 R82, R185 ;  /* 0x000000b900527308 */ /* 0x0003e20000000800 */
[--C-:B------:R-:W-:Y:S01]  /*16f80*/  FFMA.FTZ R35, R66, UR4, -R7.reuse ;  /* 0x0000000442237c23 */ /* 0x100fe20008010807 */
[--C-:B------:R-:W-:Y:S01]  /*16f90*/  FFMA.FTZ R34, R74, UR4, -R7.reuse ;  /* 0x000000044a227c23 */ /* 0x100fe20008010807 */
[C---:B------:R-:W-:Y:S07]  /*16fa0*/  HMMA.16816.F32.BF16 R212, R20.reuse, R12, R212 ;  /* 0x0000000c14d4723c */ /* 0x040fee00000418d4 */
[----:B------:R4:W3:Y:S01]  /*16fb0*/  MUFU.EX2 R75, R228 ;  /* 0x000000e4004b7308 */ /* 0x0008e20000000800 */
[----:B------:R-:W-:Y:S01]  /*16fc0*/  HMMA.16816.F32.BF16 R208, R20, R14, R208 ;  /* 0x0000000e14d0723c */ /* 0x000fe200000418d0 */
[----:B------:R-:W4:Y:S02]  /*16fd0*/  LDSM.16.MT88.4 R12, [R227+0x4800] ;  /* 0x00480000e30c783b */ /* 0x000f240000004200 */
[----:B------:R-:W-:Y:S01]  /*16fe0*/  F2FP.BF16.F32.PACK_AB R20, R248, R247 ;  /* 0x000000f7f814723e */ /* 0x000fe200000010ff */
[----:B------:R-:W-:Y:S05]  /*16ff0*/  FFMA.FTZ R21, R58, UR4, -R7 ;  /* 0x000000043a157c23 */ /* 0x000fea0008010807 */
[----:B------:R-:W-:Y:S01]  /*17000*/  MUFU.EX2 R74, R126 ;  /* 0x0000007e004a7308 */ /* 0x000fe20000000800 */
[----:B------:R-:W-:Y:S02]  /*17010*/  LOP3.LUT R23, R85, 0xff00ff, RZ, 0xc0, !PT ;  /* 0x00ff00ff55177812 */ /* 0x000fe400078ec0ff */
[--C-:B------:R-:W-:Y:S01]  /*17020*/  HSET2.LE.AND R22, R84, R40.reuse, PT ;  /* 0x0000002854167233 */ /* 0x100fe20003803000 */
[----:B-1----:R-:W2:Y:S01]  /*17030*/  LDL.LU R185, [R1+0x28] ;  /* 0x0000280001b97983 */ /* 0x002ea20000300800 */
[----:B------:R-:W-:Y:S01]  /*17040*/  IMAD.MOV.U32 R93, RZ, RZ, R21 ;  /* 0x000000ffff5d7224 */ /* 0x000fe200078e0015 */
[--C-:B------:R-:W-:Y:S04]  /*17050*/  HSET2.LE.AND R23, R23, R40.reuse, PT ;  /* 0x0000002817177233 */ /* 0x100fe80003803000 */
[----:B------:R-:W-:Y:S01]  /*17060*/  MUFU.EX2 R126, R181 ;  /* 0x000000b5007e7308 */ /* 0x000fe20000000800 */
[----:B----4-:R4:W5:Y:S01]  /*17070*/  LDL.LU R228, [R1+0x24] ;  /* 0x0000240001e47983 */ /* 0x0109620000300800 */
[----:B------:R-:W-:Y:S08]  /*17080*/  F2FP.BF16.F32.PACK_AB R21, R186, R183 ;  /* 0x000000b7ba15723e */ /* 0x000ff000000010ff */
[----:B------:R-:W-:Y:S10]  /*17090*/  MUFU.EX2 R85, R179 ;  /* 0x000000b300557308 */ /* 0x000ff40000000800 */
[----:B------:R-:W-:Y:S10]  /*170a0*/  MUFU.EX2 R84, R177 ;  /* 0x000000b100547308 */ /* 0x000ff40000000800 */
[----:B------:R-:W-:Y:S01]  /*170b0*/  MUFU.EX2 R58, R117 ;  /* 0x00000075003a7308 */ /* 0x000fe20000000800 */
[-C--:B------:R-:W-:Y:S09]  /*170c0*/  HMMA.16816.F32.BF16 R220, R28, R12.reuse, R220 ;  /* 0x0000000c1cdc723c */ /* 0x080ff200000418dc */
[----:B------:R1:W-:Y:S01]  /*170d0*/  MUFU.EX2 R117, R35 ;  /* 0x0000002300757308 */ /* 0x0003e20000000800 */
[C---:B------:R-:W-:Y:S09]  /*170e0*/  HMMA.16816.F32.BF16 R204, R24.reuse, R12, R204 ;  /* 0x0000000c18cc723c */ /* 0x040ff200000418cc */
[----:B------:R-:W-:Y:S01]  /*170f0*/  MUFU.EX2 R66, R127 ;  /* 0x0000007f00427308 */ /* 0x000fe20000000800 */
[-C--:B------:R-:W-:Y:S03]  /*17100*/  HMMA.16816.F32.BF16 R200, R24, R14.reuse, R200 ;  /* 0x0000000e18c8723c */ /* 0x080fe600000418c8 */
[----:B-1----:R-:W-:Y:S01]  /*17110*/  FADD.FTZ R35, R61, R8 ;  /* 0x000000083d237221 */ /* 0x002fe20000010000 */
[--C-:B------:R-:W-:Y:S05]  /*17120*/  HSET2.LE.AND R8, R188, R40.reuse, PT ;  /* 0x00000028bc087233 */ /* 0x100fea0003803000 */
[----:B------:R1:W-:Y:S01]  /*17130*/  MUFU.EX2 R61, R176 ;  /* 0x000000b0003d7308 */ /* 0x0003e20000000800 */
[C---:B------:R-:W-:Y:S01]  /*17140*/  HMMA.16816.F32.BF16 R216, R28.reuse, R14, R216 ;  /* 0x0000000e1cd8723c */ /* 0x040fe200000418d8 */
[----:B------:R-:W4:Y:S03]  /*17150*/  LDSM.16.MT88.4 R12, [R159+0x800] ;  /* 0x000800009f0c783b */ /* 0x000f260000004200 */
[----:B------:R-:W-:Y:S01]  /*17160*/  FADD.FTZ R35, R68, R35 ;  /* 0x0000002344237221 */ /* 0x000fe20000010000 */
[----:B------:R-:W-:Y:S01]  /*17170*/  FADD.FTZ R68, R246, R189 ;  /* 0x000000bdf6447221 */ /* 0x000fe20000010000 */
[----:B------:R-:W-:Y:S02]  /*17180*/  IMAD.MOV.U32 R189, RZ, RZ, R134 ;  /* 0x000000ffffbd7224 */ /* 0x000fe400078e0086 */
[----:B------:R-:W-:Y:S01]  /*17190*/  FADD.FTZ R35, R77, R35 ;  /* 0x000000234d237221 */ /* 0x000fe20000010000 */
[----:B------:R-:W-:Y:S01]  /*171a0*/  FADD.FTZ R68, R44, R68 ;  /* 0x000000442c447221 */ /* 0x000fe20000010000 */
[----:B------:R-:W-:Y:S01]  /*171b0*/  IMAD.MOV.U32 R188, RZ, RZ, R133 ;  /* 0x000000ffffbc7224 */ /* 0x000fe200078e0085 */
[----:B------:R1:W-:Y:S02]  /*171c0*/  MUFU.EX2 R44, R34 ;  /* 0x00000022002c7308 */ /* 0x0003e40000000800 */
[----:B------:R-:W-:Y:S01]  /*171d0*/  FADD.FTZ R68, R156, R68 ;  /* 0x000000449c447221 */ /* 0x000fe20000010000 */
[----:B-1----:R-:W-:Y:S03]  /*171e0*/  IMAD.MOV.U32 R176, RZ, RZ, 0x20 ;  /* 0x00000020ffb07424 */ /* 0x002fe600078e00ff */
[----:B------:R-:W-:Y:S04]  /*171f0*/  FADD.FTZ R68, R157, R68 ;  /* 0x000000449d447221 */ /* 0x000fe80000010000 */
[----:B------:R-:W-:Y:S04]  /*17200*/  FADD.FTZ R53, R53, R68 ;  /* 0x0000004435357221 */ /* 0x000fe80000010000 */
[----:B------:R-:W-:Y:S01]  /*17210*/  FADD.FTZ R53, R60, R53 ;  /* 0x000000353c357221 */ /* 0x000fe20000010000 */
[--C-:B------:R-:W-:Y:S03]  /*17220*/  HSET2.LE.AND R34, R55, R40.reuse, PT ;  /* 0x0000002837227233 */ /* 0x100fe60003803000 */
[----:B------:R-:W-:Y:S01]  /*17230*/  FADD.FTZ R53, R45, R53 ;  /* 0x000000352d357221 */ /* 0x000fe20000010000 */
[----:B------:R-:W-:Y:S03]  /*17240*/  F2FP.BF16.F32.PACK_AB R45, R101, R100 ;  /* 0x00000064652d723e */ /* 0x000fe600000010ff */
[----:B------:R-:W-:Y:S04]  /*17250*/  FADD.FTZ R52, R52, R53 ;  /* 0x0000003534347221 */ /* 0x000fe80000010000 */
[----:B------:R-:W-:Y:S01]  /*17260*/  FADD.FTZ R52, R249, R52 ;  /* 0x00000034f9347221 */ /* 0x000fe20000010000 */
[C---:B----4-:R-:W-:Y:S03]  /*17270*/  HMMA.16816.F32.BF16 R212, R28.reuse, R12, R212 ;  /* 0x0000000c1cd4723c */ /* 0x050fe600000418d4 */
[----:B------:R-:W-:Y:S04]  /*17280*/  FADD.FTZ R52, R250, R52 ;  /* 0x00000034fa347221 */ /* 0x000fe80000010000 */
[----:B------:R-:W-:Y:S01]  /*17290*/  FADD.FTZ R247, R247, R52 ;  /* 0x00000034f7f77221 */ /* 0x000fe20000010000 */
[----:B------:R-:W-:Y:S03]  /*172a0*/  HMMA.16816.F32.BF16 R208, R28, R14, R208 ;  /* 0x0000000e1cd0723c */ /* 0x000fe600000418d0 */
[--C-:B------:R-:W-:Y:S01]  /*172b0*/  FFMA.FTZ R29, R59, UR4, -R7.reuse ;  /* 0x000000043b1d7c23 */ /* 0x100fe20008010807 */
[--C-:B------:R-:W-:Y:S01]  /*172c0*/  HSET2.LE.AND R28, R173, R40.reuse, PT ;  /* 0x00000028ad1c7233 */ /* 0x100fe20003803000 */
[----:B------:R1:W-:Y:S01]  /*172d0*/  MUFU.EX2 R59, R224 ;  /* 0x000000e0003b7308 */ /* 0x0003e20000000800 */
[----:B------:R-:W-:Y:S01]  /*172e0*/  FFMA.FTZ R7, R131, UR4, -R7 ;  /* 0x0000000483077c23 */ /* 0x000fe20008010807 */
[--C-:B------:R-:W-:Y:S01]  /*172f0*/  HSET2.LE.AND R30, R171, R40.reuse, PT ;  /* 0x00000028ab1e7233 */ /* 0x100fe20003803000 */
[C---:B------:R-:W-:Y:S07]  /*17300*/  HMMA.16816.F32.BF16 R196, R24.reuse, R12, R196 ;  /* 0x0000000c18c4723c */ /* 0x040fee00000418c4 */
[----:B------:R4:W-:Y:S01]  /*17310*/  MUFU.EX2 R131, R191 ;  /* 0x000000bf00837308 */ /* 0x0009e20000000800 */
[----:B------:R-:W-:Y:S01]  /*17320*/  LOP3.LUT R30, R20, R30, RZ, 0xc0, !PT ;  /* 0x0000001e141e7212 */ /* 0x000fe200078ec0ff */
[----:B------:R-:W-:Y:S01]  /*17330*/  IMAD.MOV.U32 R171, RZ, RZ, R83 ;  /* 0x000000ffffab7224 */ /* 0x000fe200078e0053 */
[----:B------:R-:W-:Y:S01]  /*17340*/  HMMA.16816.F32.BF16 R192, R24, R14, R192 ;  /* 0x0000000e18c0723c */ /* 0x000fe200000418c0 */
[----:B------:R-:W2:Y:S02]  /*17350*/  LDSM.16.MT88.4 R12, [R159+0xc00] ;  /* 0x000c00009f0c783b */ /* 0x000ea40000004200 */
[--C-:B------:R-:W-:Y:S01]  /*17360*/  HSET2.LE.AND R20, R225, R40.reuse, PT ;  /* 0x00000028e1147233 */ /* 0x100fe20003803000 */
[----:B------:R-:W-:Y:S03]  /*17370*/  IMAD.MOV.U32 R173, RZ, RZ, R29 ;  /* 0x000000ffffad7224 */ /* 0x000fe600078e001d */
[----:B------:R-:W-:Y:S01]  /*17380*/  MUFU.EX2 R83, R178 ;  /* 0x000000b200537308 */ /* 0x000fe20000000800 */
[----:B---3--:R-:W-:Y:S01]  /*17390*/  F2FP.BF16.F32.PACK_AB R26, R124, R125 ;  /* 0x0000007d7c1a723e */ /* 0x008fe200000010ff */
[----:B------:R-:W-:Y:S01]  /*173a0*/  FADD.FTZ R247, R248, R247 ;  /* 0x000000f7f8f77221 */ /* 0x000fe20000010000 */
[----:B------:R-:W-:Y:S01]  /*173b0*/  LOP3.LUT R20, R21, R20, RZ, 0xc0, !PT ;  /* 0x0000001415147212 */ /* 0x000fe200078ec0ff */
[----:B------:R3:W5:Y:S01]  /*173c0*/  LDL.LU R225, [R1+0x20] ;  /* 0x0000200001e17983 */ /* 0x0007620000300800 */
[--C-:B------:R-:W-:Y:S01]  /*173d0*/  HSET2.LE.AND R29, R174, R40.reuse, PT ;  /* 0x00000028ae1d7233 */ /* 0x100fe20003803000 */
[----:B------:R-:W-:Y:S01]  /*173e0*/  FADD.FTZ R247, R183, R247 ;  /* 0x000000f7b7f77221 */ /* 0x000fe20000010000 */
[----:B------:R-:W-:Y:S01]  /*173f0*/  F2FP.BF16.F32.PACK_AB R24, R252, R251 ;  /* 0x000000fbfc18723e */ /* 0x000fe200000010ff */
[----:B-1----:R3:W5:Y:S01]  /*17400*/  LDL.LU R224, [R1+0x1c] ;  /* 0x00001c0001e07983 */ /* 0x0027620000300800 */
[----:B------:R-:W-:Y:S01]  /*17410*/  F2FP.BF16.F32.PACK_AB R21, R75, R82 ;  /* 0x000000524b15723e */ /* 0x000fe200000010ff */
[----:B------:R1:W-:Y:S01]  /*17420*/  MUFU.EX2 R127, R173 ;  /* 0x000000ad007f7308 */ /* 0x0003e20000000800 */
[----:B------:R-:W-:Y:S01]  /*17430*/  LOP3.LUT R22, R24, R22, RZ, 0xc0, !PT ;  /* 0x0000001618167212 */ /* 0x000fe200078ec0ff */
[----:B----4-:R3:W5:Y:S01]  /*17440*/  LDL.LU R191, [R1+0x18] ;  /* 0x0000180001bf7983 */ /* 0x0107620000300800 */
[----:B------:R-:W-:Y:S01]  /*17450*/  F2FP.BF16.F32.PACK_AB R24, R109, R108 ;  /* 0x0000006c6d18723e */ /* 0x000fe200000010ff */
[----:B------:R-:W-:Y:S01]  /*17460*/  FADD.FTZ R186, R186, R247 ;  /* 0x000000f7baba7221 */ /* 0x000fe20000010000 */
[----:B------:R-:W-:Y:S02]  /*17470*/  LOP3.LUT R21, R21, R10, RZ, 0xc0, !PT ;  /* 0x0000000a15157212 */ /* 0x000fe400078ec0ff */
[----:B------:R-:W-:Y:S03]  /*17480*/  LOP3.LUT R23, R24, R23, RZ, 0xc0, !PT ;  /* 0x0000001718177212 */ /* 0x000fe600078ec0ff */
[----:B------:R-:W-:Y:S01]  /*17490*/  MUFU.EX2 R7, R7 ;  /* 0x0000000700077308 */ /* 0x000fe20000000800 */
[--C-:B------:R-:W-:Y:S01]  /*174a0*/  HSET2.LE.AND R10, R170, R40.reuse, PT ;  /* 0x00000028aa0a7233 */ /* 0x100fe20003803000 */
[----:B------:R-:W-:Y:S04]  /*174b0*/  FADD.FTZ R186, R251, R186 ;  /* 0x000000bafbba7221 */ /* 0x000fe80000010000 */
[----:B------:R-:W-:Y:S01]  /*174c0*/  FADD.FTZ R252, R252, R186 ;  /* 0x000000bafcfc7221 */ /* 0x000fe20000010000 */
[----:B------:R-:W-:Y:S02]  /*174d0*/  IMAD.MOV.U32 R186, RZ, RZ, R5 ;  /* 0x000000ffffba7224 */ /* 0x000fe400078e0005 */
[----:B-1----:R-:W-:Y:S02]  /*174e0*/  IMAD.MOV.U32 R173, RZ, RZ, R171 ;  /* 0x000000ffffad7224 */ /* 0x002fe400078e00ab */
[----:B------:R-:W-:Y:S01]  /*174f0*/  FADD.FTZ R252, R164, R252 ;  /* 0x000000fca4fc7221 */ /* 0x000fe20000010000 */
[----:B------:R-:W-:Y:S03]  /*17500*/  LOP3.LUT R31, R141, 0xff00ff, RZ, 0xc0, !PT ;  /* 0x00ff00ff8d1f7812 */ /* 0x000fe600078ec0ff */
[----:B------:R-:W-:Y:S01]  /*17510*/  FADD.FTZ R252, R166, R252 ;  /* 0x000000fca6fc7221 */ /* 0x000fe20000010000 */
[----:B------:R-:W1:Y:S01]  /*17520*/  MUFU.EX2 R141, R93 ;  /* 0x0000005d008d7308 */ /* 0x000e620000000800 */
[--C-:B------:R-:W-:Y:S02]  /*17530*/  HSET2.LE.AND R31, R31, R40.reuse, PT ;  /* 0x000000281f1f7233 */ /* 0x100fe40003803000 */
[----:B------:R-:W-:Y:S03]  /*17540*/  FADD.FTZ R252, R39, R252 ;  /* 0x000000fc27fc7221 */ /* 0x000fe60000010000 */
[----:B------:R-:W-:Y:S04]  /*17550*/  LOP3.LUT R31, R26, R31, RZ, 0xc0, !PT ;  /* 0x0000001f1a1f7212 */ /* 0x000fe800078ec0ff */
[----:B------:R4:W3:Y:S01]  /*17560*/  MUFU.EX2 R93, R11 ;  /* 0x0000000b005d7308 */ /* 0x0008e20000000800 */
[----:B------:R-:W-:Y:S04]  /*17570*/  FADD.FTZ R252, R163, R252 ;  /* 0x000000fca3fc7221 */ /* 0x000fe80000010000 */
[----:B------:R-:W-:Y:S01]  /*17580*/  FADD.FTZ R100, R100, R252 ;  /* 0x000000fc64647221 */ /* 0x000fe20000010000 */
[----:B-1----:R-:W-:Y:S03]  /*17590*/  F2FP.BF16.F32.PACK_AB R171, R127, R141 ;  /* 0x0000008d7fab723e */ /* 0x002fe600000010ff */
[----:B------:R-:W-:Y:S04]  /*175a0*/  FADD.FTZ R100, R101, R100 ;  /* 0x0000006465647221 */ /* 0x000fe80000010000 */
[----:B------:R-:W-:Y:S01]  /*175b0*/  FADD.FTZ R100, R38, R100 ;  /* 0x0000006426647221 */ /* 0x000fe20000010000 */
[--C-:B----4-:R-:W-:Y:S03]  /*175c0*/  HSET2.LE.AND R11, R140, R40.reuse, PT ;  /* 0x000000288c0b7233 */ /* 0x110fe60003803000 */
[----:B------:R-:W-:Y:S01]  /*175d0*/  FADD.FTZ R100, R92, R100 ;  /* 0x000000645c647221 */ /* 0x000fe20000010000 */
[----:B------:R-:W-:Y:S02]  /*175e0*/  F2FP.BF16.F32.PACK_AB R140, R110, R126 ;  /* 0x0000007e6e8c723e */ /* 0x000fe400000010ff */
[----:B---3--:R-:W-:Y:S02]  /*175f0*/  F2FP.BF16.F32.PACK_AB R170, R93, R117 ;  /* 0x000000755daa723e */ /* 0x008fe400000010ff */
[----:B------:R-:W-:Y:S02]  /*17600*/  LOP3.LUT R10, R140, R10, RZ, 0xc0, !PT ;  /* 0x0000000a8c0a7212 */ /* 0x000fe400078ec0ff */
[----:B------:R-:W-:Y:S02]  /*17610*/  LOP3.LUT R11, R170, R11, RZ, 0xc0, !PT ;  /* 0x0000000baa0b7212 */ /* 0x000fe400078ec0ff */
[----:B--2---:R-:W-:Y:S01]  /*17620*/  LOP3.LUT R139, R139, 0xff00ff, RZ, 0xc0, !PT ;  /* 0x00ff00ff8b8b7812 */ /* 0x004fe200078ec0ff */
[----:B------:R-:W-:Y:S01]  /*17630*/  FFMA.FTZ R3, R2, R184, R3 ;  /* 0x000000b802037223 */ /* 0x000fe20000010003 */
[----:B------:R-:W-:Y:S01]  /*17640*/  F2FP.BF16.F32.PACK_AB R2, R250, R249 ;  /* 0x000000f9fa02723e */ /* 0x000fe200000010ff */
[----:B------:R-:W-:Y:S02]  /*17650*/  IMAD.MOV.U32 R184, RZ, RZ, R16 ;  /* 0x000000ffffb87224 */ /* 0x000fe400078e0010 */
[----:B------:R-:W1:Y:S01]  /*17660*/  LDSM.16.MT88.4 R16, [R227+0x4c00] ;  /* 0x004c0000e310783b */ /* 0x000e620000004200 */
[----:B------:R-:W-:Y:S01]  /*17670*/  LOP3.LUT R28, R2, R28, RZ, 0xc0, !PT ;  /* 0x0000001c021c7212 */ /* 0x000fe200078ec0ff */
[----:B------:R-:W-:Y:S01]  /*17680*/  FADD.FTZ R86, R86, R3 ;  /* 0x0000000356567221 */ /* 0x000fe20000010000 */
[----:B------:R-:W-:Y:S01]  /*17690*/  MUFU.EX2 R2, R116 ;  /* 0x0000007400027308 */ /* 0x000fe20000000800 */
[----:B------:R-:W-:Y:S02]  /*176a0*/  F2FP.BF16.F32.PACK_AB R25, R187, R184 ;  /* 0x000000b8bb19723e */ /* 0x000fe400000010ff */
[----:B------:R-:W-:Y:S01]  /*176b0*/  FADD.FTZ R86, R71, R86 ;  /* 0x0000005647567221 */ /* 0x000fe20000010000 */
[----:B------:R-:W-:Y:S01]  /*176c0*/  FADD.FTZ R71, R46, R35 ;  /* 0x000000232e477221 */ /* 0x000fe20000010000 */
[----:B------:R-:W-:Y:S02]  /*176d0*/  LOP3.LUT R29, R25, R29, RZ, 0xc0, !PT ;  /* 0x0000001d191d7212 */ /* 0x000fe400078ec0ff */
[----:B------:R-:W2:Y:S03]  /*176e0*/  LDSM.16.MT88.4 R24, [R227+0x5000] ;  /* 0x00500000e318783b */ /* 0x000ea60000004200 */
[----:B------:R3:W4:Y:S01]  /*176f0*/  MUFU.EX2 R116, R190 ;  /* 0x000000be00747308 */ /* 0x0007220000000800 */
[----:B------:R-:W-:Y:S01]  /*17700*/  F2FP.BF16.F32.PACK_AB R35, R163, R39 ;  /* 0x00000027a323723e */ /* 0x000fe200000010ff */
[----:B------:R-:W-:Y:S01]  /*17710*/  FADD.FTZ R86, R78, R86 ;  /* 0x000000564e567221 */ /* 0x000fe20000010000 */
[----:B------:R-:W-:Y:S01]  /*17720*/  FADD.FTZ R71, R69, R71 ;  /* 0x0000004745477221 */ /* 0x000fe20000010000 */
[C---:B------:R-:W-:Y:S06]  /*17730*/  HMMA.16816.F32.BF16 R212, R28.reuse, R12, R212 ;  /* 0x0000000c1cd4723c */ /* 0x040fec00000418d4 */
[----:B------:R-:W-:Y:S01]  /*17740*/  MUFU.EX2 R46, R32 ;  /* 0x00000020002e7308 */ /* 0x000fe20000000800 */
[----:B------:R-:W-:Y:S01]  /*17750*/  LOP3.LUT R34, R35, R34, RZ, 0xc0, !PT ;  /* 0x0000002223227212 */ /* 0x000fe200078ec0ff */
[----:B------:R-:W-:Y:S01]  /*17760*/  FADD.FTZ R80, R80, R86 ;  /* 0x0000005650507221 */ /* 0x000fe20000010000 */
[--C-:B------:R-:W-:Y:S01]  /*17770*/  HSET2.LE.AND R35, R70, R40.reuse, PT ;  /* 0x0000002846237233 */ /* 0x100fe20003803000 */
[C---:B------:R-:W-:Y:S03]  /*17780*/  HMMA.16816.F32.BF16 R208, R28.reuse, R14, R208 ;  /* 0x0000000e1cd0723c */ /* 0x040fe600000418d0 */
[----:B------:R-:W-:Y:S03]  /*17790*/  FADD.FTZ R80, R49, R80 ;  /* 0x0000005031507221 */ /* 0x000fe60000010000 */
[----:B------:R2:W2:Y:S01]  /*177a0*/  MUFU.EX2 R3, R229 ;  /* 0x000000e500037308 */ /* 0x0004a20000000800 */
[----:B---3--:R3:W5:Y:S01]  /*177b0*/  LDL.LU R190, [R1+0x14] ;  /* 0x0000140001be7983 */ /* 0x0087620000300800 */
[----:B----4-:R-:W-:Y:S01]  /*177c0*/  F2FP.BF16.F32.PACK_AB R165, R116, R131 ;  /* 0x0000008374a5723e */ /* 0x010fe200000010ff */
[----:B------:R-:W-:Y:S01]  /*177d0*/  FADD.FTZ R80, R73, R80 ;  /* 0x0000005049507221 */ /* 0x000fe20000010000 */
[----:B------:R-:W-:Y:S01]  /*177e0*/  FADD.FTZ R76, R76, R71 ;  /* 0x000000474c4c7221 */ /* 0x000fe20000010000 */
[----:B------:R3:W5:Y:S01]  /*177f0*/  LDL.LU R181, [R1+0x10] ;  /* 0x0000100001b57983 */ /* 0x0007620000300800 */
[----:B------:R-:W-:Y:S01]  /*17800*/  LOP3.LUT R8, R165, R8, RZ, 0xc0, !PT ;  /* 0x00000008a5087212 */ /* 0x000fe200078ec0ff */
[----:B------:R-:W-:Y:S03]  /*17810*/  FADD.FTZ R72, R72, R80 ;  /* 0x0000005048487221 */ /* 0x000fe60000010000 */
[----:B------:R-:W-:Y:S01]  /*17820*/  MUFU.EX2 R49, R173 ;  /* 0x000000ad00317308 */ /* 0x000fe20000000800 */
[----:B------:R3:W5:Y:S01]  /*17830*/  LDL.LU R180, [R1+0xc] ;  /* 0x00000c0001b47983 */ /* 0x0007620000300800 */
[----:B------:R-:W-:Y:S01]  /*17840*/  FADD.FTZ R76, R62, R76 ;  /* 0x0000004c3e4c7221 */ /* 0x000fe20000010000 */
[----:B------:R-:W-:Y:S01]  /*17850*/  FADD.FTZ R72, R79, R72 ;  /* 0x000000484f487221 */ /* 0x000fe20000010000 */
[----:B------:R-:W-:Y:S01]  /*17860*/  FADD.FTZ R100, R2, R100 ;  /* 0x0000006402647221 */ /* 0x000fe20000010000 */
[C---:B-1----:R-:W-:Y:S01]  /*17870*/  HMMA.16816.F32.BF16 R220, R28.reuse, R16, R220 ;  /* 0x000000101cdc723c */ /* 0x042fe200000418dc */
[----:B------:R3:W5:Y:S02]  /*17880*/  LDL.LU R179, [R1+0x8] ;  /* 0x0000080001b37983 */ /* 0x0007640000300800 */
[----:B------:R-:W-:Y:S01]  /*17890*/  FADD.FTZ R76, R63, R76 ;  /* 0x0000004c3f4c7221 */ /* 0x000fe20000010000 */
[----:B------:R-:W-:Y:S01]  /*178a0*/  FADD.FTZ R72, R81, R72 ;  /* 0x0000004851487221 */ /* 0x000fe20000010000 */
[----:B------:R3:W5:Y:S01]  /*178b0*/  LDL.LU R178, [R1+0x4] ;  /* 0x0000040001b27983 */ /* 0x0007620000300800 */
[----:B------:R-:W-:Y:S01]  /*178c0*/  FADD.FTZ R100, R58, R100 ;  /* 0x000000643a647221 */ /* 0x000fe20000010000 */
[----:B------:R-:W-:Y:S01]  /*178d0*/  FADD.FTZ R76, R47, R76 ;  /* 0x0000004c2f4c7221 */ /* 0x000fe20000010000 */
[----:B------:R-:W-:Y:S01]  /*178e0*/  HMMA.16816.F32.BF16 R216, R28, R18, R216 ;  /* 0x000000121cd8723c */ /* 0x000fe200000418d8 */
[----:B------:R3:W5:Y:S02]  /*178f0*/  LDL.LU R177, [R1] ;  /* 0x0000000001b17983 */ /* 0x0007640000300800 */
[----:B------:R-:W-:Y:S01]  /*17900*/  FADD.FTZ R96, R96, R72 ;  /* 0x0000004860607221 */ /* 0x000fe20000010000 */
[----:B------:R-:W-:Y:S01]  /*17910*/  FADD.FTZ R54, R54, R76 ;  /* 0x0000004c36367221 */ /* 0x000fe20000010000 */
[----:B------:R-:W1:Y:S01]  /*17920*/  LDSM.16.MT88.4 R28, [R159+0x1000] ;  /* 0x001000009f1c783b */ /* 0x000e620000004200 */
[----:B------:R-:W-:Y:S01]  /*17930*/  FADD.FTZ R100, R37, R100 ;  /* 0x0000006425647221 */ /* 0x000fe20000010000 */
[----:B------:R-:W-:Y:S01]  /*17940*/  FADD.FTZ R96, R97, R96 ;  /* 0x0000006061607221 */ /* 0x000fe20000010000 */
[----:B------:R-:W-:Y:S03]  /*17950*/  FADD.FTZ R54, R184, R54 ;  /* 0x00000036b8367221 */ /* 0x000fe60000010000 */
[----:B------:R-:W-:Y:S01]  /*17960*/  FADD.FTZ R131, R131, R96 ;  /* 0x0000006083837221 */ /* 0x000fe20000010000 */
[C---:B--2---:R-:W-:Y:S01]  /*17970*/  HMMA.16816.F32.BF16 R220, R20.reuse, R24, R220 ;  /* 0x0000001814dc723c */ /* 0x044fe200000418dc */
[----:B------:R-:W4:Y:S04]  /*17980*/  S2R R229, SR_TID.X ;  /* 0x0000000000e57919 */ /* 0x000f280000002100 */
[----:B------:R-:W-:Y:S01]  /*17990*/  FADD.FTZ R187, R187, R54 ;  /* 0x00000036bbbb7221 */ /* 0x000fe20000010000 */
[----:B------:R-:W-:Y:S02]  /*179a0*/  FADD.FTZ R131, R116, R131 ;  /* 0x0000008374837221 */ /* 0x000fe40000010000 */
[----:B------:R-:W-:Y:S03]  /*179b0*/  HMMA.16816.F32.BF16 R216, R20, R26, R216 ;  /* 0x0000001a14d8723c */ /* 0x000fe600000418d8 */
[----:B------:R-:W-:Y:S01]  /*179c0*/  FADD.FTZ R187, R125, R187 ;  /* 0x000000bb7dbb7221 */ /* 0x000fe20000010000 */
[----:B------:R-:W-:Y:S01]  /*179d0*/  FADD.FTZ R131, R126, R131 ;  /* 0x000000837e837221 */ /* 0x000fe20000010000 */
[----:B------:R-:W-:Y:S01]  /*179e0*/  FFMA.FTZ R0, R9, R185, R0 ;  /* 0x000000b909007223 */ /* 0x000fe20000010000 */
[--C-:B------:R-:W-:Y:S01]  /*179f0*/  HSET2.LE.AND R9, R175, R40.reuse, PT ;  /* 0x00000028af097233 */ /* 0x100fe20003803000 */
[----:B------:R-:W-:Y:S01]  /*17a00*/  FADD.FTZ R187, R124, R187 ;  /* 0x000000bb7cbb7221 */ /* 0x000fe20000010000 */
[----:B------:R-:W-:Y:S01]  /*17a10*/  FADD.FTZ R110, R110, R131 ;  /* 0x000000836e6e7221 */ /* 0x000fe20000010000 */
[----:B------:R-:W-:Y:S02]  /*17a20*/  FADD.FTZ R0, R160, R0 ;  /* 0x00000000a0007221 */ /* 0x000fe40000010000 */
[----:B------:R-:W-:Y:S01]  /*17a30*/  LOP3.LUT R9, R171, R9, RZ, 0xc0, !PT ;  /* 0x00000009ab097212 */ /* 0x000fe200078ec0ff */
[----:B------:R-:W-:Y:S01]  /*17a40*/  FADD.FTZ R82, R82, R187 ;  /* 0x000000bb52527221 */ /* 0x000fe20000010000 */
[----:B------:R-:W-:Y:S01]  /*17a50*/  FADD.FTZ R0, R162, R0 ;  /* 0x00000000a2007221 */ /* 0x000fe20000010000 */
[----:B------:R-:W-:Y:S01]  /*17a60*/  FADD.FTZ R110, R85, R110 ;  /* 0x0000006e556e7221 */ /* 0x000fe20000010000 */
[----:B------:R-:W-:Y:S02]  /*17a70*/  IMAD.MOV.U32 R187, RZ, RZ, R4 ;  /* 0x000000ffffbb7224 */ /* 0x000fe400078e0004 */
[----:B------:R-:W-:Y:S01]  /*17a80*/  FADD.FTZ R82, R75, R82 ;  /* 0x000000524b527221 */ /* 0x000fe20000010000 */
[----:B------:R-:W-:Y:S01]  /*17a90*/  FADD.FTZ R161, R161, R0 ;  /* 0x00000000a1a17221 */ /* 0x000fe20000010000 */
[----:B------:R-:W-:Y:S05]  /*17aa0*/  HMMA.16816.F32.BF16 R204, R8, R16, R204 ;  /* 0x0000001008cc723c */ /* 0x000fea00000418cc */
[----:B------:R-:W-:Y:S01]  /*17ab0*/  F2FP.BF16.F32.PACK_AB R0, R166, R164 ;  /* 0x000000a4a600723e */ /* 0x000fe200000010ff */
[----:B------:R-:W-:Y:S01]  /*17ac0*/  FADD.FTZ R161, R154, R161 ;  /* 0x000000a19aa17221 */ /* 0x000fe20000010000 */
[----:B------:R-:W-:Y:S01]  /*17ad0*/  FADD.FTZ R110, R83, R110 ;  /* 0x0000006e536e7221 */ /* 0x000fe20000010000 */
[C---:B-1----:R-:W-:Y:S05]  /*17ae0*/  HMMA.16816.F32.BF16 R212, R20.reuse, R28, R212 ;  /* 0x0000001c14d4723c */ /* 0x042fea00000418d4 */
[----:B------:R-:W-:Y:S01]  /*17af0*/  LOP3.LUT R32, R0, R158, RZ, 0xc0, !PT ;  /* 0x0000009e00207212 */ /* 0x000fe200078ec0ff */
[----:B------:R-:W-:Y:S01]  /*17b00*/  FADD.FTZ R161, R153, R161 ;  /* 0x000000a199a17221 */ /* 0x000fe20000010000 */
[----:B------:R-:W1:Y:S01]  /*17b10*/  MUFU.EX2 R0, R33 ;  /* 0x0000002100007308 */ /* 0x000e620000000800 */
[----:B------:R-:W-:Y:S01]  /*17b20*/  HMMA.16816.F32.BF16 R208, R20, R30, R208 ;  /* 0x0000001e14d0723c */ /* 0x000fe200000418d0 */
[----:B------:R-:W2:Y:S02]  /*17b30*/  LDSM.16.MT88.4 R20, [R227+0x5400] ;  /* 0x00540000e314783b */ /* 0x000ea40000004200 */
[----:B------:R-:W-:Y:S01]  /*17b40*/  FADD.FTZ R152, R152, R161 ;  /* 0x000000a198987221 */ /* 0x000fe20000010000 */
[----:B------:R-:W-:Y:S03]  /*17b50*/  FADD.FTZ R82, R108, R82 ;  /* 0x000000526c527221 */ /* 0x000fe60000010000 */
[----:B------:R-:W-:Y:S01]  /*17b60*/  FADD.FTZ R152, R104, R152 ;  /* 0x0000009868987221 */ /* 0x000fe20000010000 */
[C---:B------:R-:W-:Y:S01]  /*17b70*/  HMMA.16816.F32.BF16 R200, R8.reuse, R18, R200 ;  /* 0x0000001208c8723c */ /* 0x040fe200000418c8 */
[----:B------:R-:W3:Y:S04]  /*17b80*/  LDSM.16.MT88.4 R16, [R159+0x1400] ;  /* 0x001400009f10783b */ /* 0x000ee80000004200 */
[----:B------:R-:W-:Y:S01]  /*17b90*/  FADD.FTZ R152, R105, R152 ;  /* 0x0000009869987221 */ /* 0x000fe20000010000 */
[----:B------:R-:W-:Y:S02]  /*17ba0*/  FADD.FTZ R109, R109, R82 ;  /* 0x000000526d6d7221 */ /* 0x000fe40000010000 */
[C---:B------:R-:W-:Y:S03]  /*17bb0*/  HMMA.16816.F32.BF16 R196, R8.reuse, R12, R196 ;  /* 0x0000000c08c4723c */ /* 0x040fe600000418c4 */
[----:B------:R-:W-:Y:S01]  /*17bc0*/  F2FP.BF16.F32.PACK_AB R13, R95, R59 ;  /* 0x0000003b5f0d723e */ /* 0x000fe200000010ff */
[----:B------:R-:W-:Y:S01]  /*17bd0*/  FADD.FTZ R128, R128, R152 ;  /* 0x0000009880807221 */ /* 0x000fe20000010000 */
[----:B------:R-:W-:Y:S01]  /*17be0*/  F2FP.BF16.F32.PACK_AB R12, R87, R94 ;  /* 0x0000005e570c723e */ /* 0x000fe200000010ff */
[----:B------:R-:W-:Y:S01]  /*17bf0*/  FADD.FTZ R109, R94, R109 ;  /* 0x0000006d5e6d7221 */ /* 0x000fe20000010000 */
[----:B------:R-:W-:Y:S01]  /*17c00*/  LOP3.LUT R35, R13, R35, RZ, 0xc0, !PT ;  /* 0x000000230d237212 */ /* 0x000fe200078ec0ff */
[----:B------:R-:W-:Y:S03]  /*17c10*/  HMMA.16816.F32.BF16 R192, R8, R14, R192 ;  /* 0x0000000e08c0723c */ /* 0x000fe600000418c0 */
[----:B------:R-:W-:Y:S01]  /*17c20*/  F2FP.BF16.F32.PACK_AB R8, R83, R85 ;  /* 0x000000555308723e */ /* 0x000fe200000010ff */
[----:B------:R-:W-:Y:S01]  /*17c30*/  FADD.FTZ R128, R135, R128 ;  /* 0x0000008087807221 */ /* 0x000fe20000010000 */
[----:B------:R-:W-:Y:S01]  /*17c40*/  F2FP.BF16.F32.PACK_AB R11, R3, R84 ;  /* 0x00000054030b723e */ /* 0x000fe200000010ff */
[----:B------:R-:W-:Y:S01]  /*17c50*/  FADD.FTZ R84, R84, R110 ;  /* 0x0000006e54547221 */ /* 0x000fe20000010000 */
[----:B------:R-:W-:Y:S01]  /*17c60*/  F2FP.BF16.F32.PACK_AB R10, R46, R44 ;  /* 0x0000002c2e0a723e */ /* 0x000fe200000010ff */
[----:B------:R-:W-:Y:S01]  /*17c70*/  FADD.FTZ R128, R136, R128 ;  /* 0x0000008088807221 */ /* 0x000fe20000010000 */
[----:B-1----:R-:W-:Y:S01]  /*17c80*/  F2FP.BF16.F32.PACK_AB R9, R49, R0 ;  /* 0x000000003109723e */ /* 0x002fe200000010ff */
[----:B------:R-:W-:Y:S01]  /*17c90*/  FADD.FTZ R84, R3, R84 ;  /* 0x0000005403547221 */ /* 0x000fe20000010000 */
[----:B------:R-:W-:Y:S01]  /*17ca0*/  LOP3.LUT R33, R12, R155, RZ, 0xc0, !PT ;  /* 0x0000009b0c217212 */ /* 0x000fe200078ec0ff */
[----:B------:R-:W-:Y:S01]  /*17cb0*/  FADD.FTZ R141, R141, R128 ;  /* 0x000000808d8d7221 */ /* 0x000fe20000010000 */
[--C-:B------:R-:W-:Y:S01]  /*17cc0*/  HSET2.LE.AND R14, R172, R40.reuse, PT ;  /* 0x00000028ac0e7233 */ /* 0x100fe20003803000 */
[----:B------:R-:W-:Y:S01]  /*17cd0*/  FADD.FTZ R84, R88, R84 ;  /* 0x0000005458547221 */ /* 0x000fe20000010000 */
[--C-:B------:R-:W-:Y:S01]  /*17ce0*/  HSET2.LE.AND R15, R139, R40.reuse, PT ;  /* 0x000000288b0f7233 */ /* 0x100fe20003803000 */
[----:B------:R-:W-:Y:S01]  /*17cf0*/  FADD.FTZ R141, R127, R141 ;  /* 0x0000008d7f8d7221 */ /* 0x000fe20000010000 */
[--C-:B------:R-:W-:Y:S01]  /*17d00*/  HSET2.LE.AND R12, R167, R40.reuse, PT ;  /* 0x00000028a70c7233 */ /* 0x100fe20003803000 */
[C---:B--2---:R-:W-:Y:S05]  /*17d10*/  HMMA.16816.F32.BF16 R220, R32.reuse, R20, R220 ;  /* 0x0000001420dc723c */ /* 0x044fea00000418dc */
[----:B------:R-:W-:Y:S01]  /*17d20*/  LOP3.LUT R12, R8, R12, RZ, 0xc0, !PT ;  /* 0x0000000c080c7212 */ /* 0x000fe200078ec0ff */
[----:B------:R-:W-:Y:S01]  /*17d30*/  FADD.FTZ R117, R117, R141 ;  /* 0x0000008d75757221 */ /* 0x000fe20000010000 */
[----:B------:R-:W-:Y:S01]  /*17d40*/  LOP3.LUT R14, R11, R14, RZ, 0xc0, !PT ;  /* 0x0000000e0b0e7212 */ /* 0x000fe200078ec0ff */
[C---:B------:R-:W-:Y:S03]  /*17d50*/  HMMA.16816.F32.BF16 R216, R32.reuse, R22, R216 ;  /* 0x0000001620d8723c */ /* 0x040fe600000418d8 */
[----:B------:R-:W-:Y:S01]  /*17d60*/  LOP3.LUT R15, R9, R15, RZ, 0xc0, !PT ;  /* 0x0000000f090f7212 */ /* 0x000fe200078ec0ff */
[----:B------:R-:W-:Y:S01]  /*17d70*/  FADD.FTZ R117, R93, R117 ;  /* 0x000000755d757221 */ /* 0x000fe20000010000 */
[--C-:B------:R-:W-:Y:S01]  /*17d80*/  HSET2.LE.AND R13, R169, R40.reuse, PT ;  /* 0x00000028a90d7233 */ /* 0x100fe20003803000 */
[----:B------:R-:W-:Y:S01]  /*17d90*/  FADD.FTZ R109, R87, R109 ;  /* 0x0000006d576d7221 */ /* 0x000fe20000010000 */
[----:B------:R-:W-:Y:S01]  /*17da0*/  F2FP.BF16.F32.PACK_AB R3, R123, R122 ;  /* 0x0000007a7b03723e */ /* 0x000fe200000010ff */
[C---:B---3--:R-:W-:Y:S03]  /*17db0*/  HMMA.16816.F32.BF16 R212, R32.reuse, R16, R212 ;  /* 0x0000001020d4723c */ /* 0x048fe600000418d4 */
[----:B------:R-:W-:Y:S01]  /*17dc0*/  LOP3.LUT R13, R10, R13, RZ, 0xc0, !PT ;  /* 0x0000000d0a0d7212 */ /* 0x000fe200078ec0ff */
[----:B------:R-:W-:Y:S01]  /*17dd0*/  FADD.FTZ R117, R44, R117 ;  /* 0x000000752c757221 */ /* 0x000fe20000010000 */
[----:B------:R-:W1:Y:S01]  /*17de0*/  LDSM.16.MT88.4 R8, [R227+0x5800] ;  /* 0x00580000e308783b */ /* 0x000e620000004200 */
[----:B------:R-:W-:Y:S01]  /*17df0*/  FADD.FTZ R84, R89, R84 ;  /* 0x0000005459547221 */ /* 0x000fe20000010000 */
[----:B------:R-:W-:Y:S01]  /*17e00*/  FADD.FTZ R109, R59, R109 ;  /* 0x0000006d3b6d7221 */ /* 0x000fe20000010000 */
[----:B------:R-:W-:Y:S03]  /*17e10*/  HMMA.16816.F32.BF16 R208, R32, R18, R208 ;  /* 0x0000001220d0723c */ /* 0x000fe600000418d0 */
[--C-:B------:R-:W-:Y:S01]  /*17e20*/  HSET2.LE.AND R35, R150, R40.reuse, PT ;  /* 0x0000002896237233 */ /* 0x100fe20003803000 */
[----:B------:R-:W-:Y:S01]  /*17e30*/  FADD.FTZ R46, R46, R117 ;  /* 0x000000752e2e7221 */ /* 0x000fe20000010000 */
[--C-:B------:R-:W-:Y:S01]  /*17e40*/  HSET2.LE.AND R33, R147, R40.reuse, PT ;  /* 0x0000002893217233 */ /* 0x100fe20003803000 */
[----:B------:R-:W-:Y:S01]  /*17e50*/  FADD.FTZ R84, R61, R84 ;  /* 0x000000543d547221 */ /* 0x000fe20000010000 */
[--C-:B------:R-:W-:Y:S01]  /*17e60*/  HSET2.LE.AND R34, R151, R40.reuse, PT ;  /* 0x0000002897227233 */ /* 0x100fe20003803000 */
[C---:B------:R-:W-:Y:S05]  /*17e70*/  HMMA.16816.F32.BF16 R204, R12.reuse, R24, R204 ;  /* 0x000000180ccc723c */ /* 0x040fea00000418cc */
[----:B------:R-:W-:Y:S01]  /*17e80*/  F2FP.BF16.F32.PACK_AB R32, R92, R38 ;  /* 0x000000265c20723e */ /* 0x000fe200000010ff */
[----:B------:R-:W-:Y:S01]  /*17e90*/  FADD.FTZ R46, R0, R46 ;  /* 0x0000002e002e7221 */ /* 0x000fe20000010000 */
[----:B------:R-:W-:Y:S01]  /*17ea0*/  F2FP.BF16.F32.PACK_AB R0, R64, R57 ;  /* 0x000000394000723e */ /* 0x000fe200000010ff */
[C---:B------:R-:W-:Y:S01]  /*17eb0*/  HMMA.16816.F32.BF16 R200, R12.reuse, R26, R200 ;  /* 0x0000001a0cc8723c */ /* 0x040fe200000418c8 */
[----:B------:R-:W2:Y:S02]  /*17ec0*/  LDSM.16.MT88.4 R24, [R159+0x1800] ;  /* 0x001800009f18783b */ /* 0x000ea40000004200 */
[----:B------:R-:W-:Y:S01]  /*17ed0*/  LOP3.LUT R34, R32, R34, RZ, 0xc0, !PT ;  /* 0x0000002220227212 */ /* 0x000fe200078ec0ff */
[----:B------:R-:W-:Y:S01]  /*17ee0*/  FADD.FTZ R46, R49, R46 ;  /* 0x0000002e312e7221 */ /* 0x000fe20000010000 */
[--C-:B------:R-:W-:Y:S01]  /*17ef0*/  HSET2.LE.AND R32, R148, R40.reuse, PT ;  /* 0x0000002894207233 */ /* 0x100fe20003803000 */
[----:B------:R-:W-:Y:S01]  /*17f00*/  FADD.FTZ R109, R95, R109 ;  /* 0x0000006d5f6d7221 */ /* 0x000fe20000010000 */
[----:B------:R-:W-:Y:S01]  /*17f10*/  FADD.FTZ R84, R182, R84 ;  /* 0x00000054b6547221 */ /* 0x000fe20000010000 */
        /* <DEDUP_REMOVED lines=15> */
[--C-:B------:R-:W-:Y:S01]  /*18010*/  HSET2.LE.AND R30, R138, R40.reuse, PT ;  /* 0x000000288a1e7233 */ /* 0x100fe20003803000 */
[----:B------:R-:W-:Y:S01]  /*18020*/  FADD.FTZ R98, R99, R98 ;  /* 0x0000006263627221 */ /* 0x000fe20000010000 */
[--C-:B------:R-:W-:Y:S01]  /*18030*/  HSET2.LE.AND R31, R168, R40.reuse, PT ;  /* 0x00000028a81f7233 */ /* 0x100fe20003803000 */
[----:B------:R-:W-:Y:S01]  /*18040*/  FADD.FTZ R84, R56, R84 ;  /* 0x0000005438547221 */ /* 0x000fe20000010000 */
[--C-:B------:R-:W-:Y:S01]  /*18050*/  HSET2.LE.AND R29, R142, R40.reuse, PT ;  /* 0x000000288e1d7233 */ /* 0x100fe20003803000 */
        /* <DEDUP_REMOVED lines=9> */
[--C-:B------:R-:W-:Y:S01]  /*180f0*/  HSET2.LE.AND R28, R144, R40.reuse, PT ;  /* 0x00000028901c7233 */ /* 0x100fe20003803000 */
[----:B------:R-:W-:Y:S01]  /*18100*/  FADD.FTZ R109, R111, R109 ;  /* 0x0000006d6f6d7221 */ /* 0x000fe20000010000 */
[----:B------:R-:W-:Y:S01]  /*18110*/  LOP3.LUT R32, R45, R32, RZ, 0xc0, !PT ;  /* 0x000000202d207212 */ /* 0x000fe200078ec0ff */
[----:B------:R-:W-:Y:S01]  /*18120*/  FADD.FTZ R84, R41, R84 ;  /* 0x0000005429547221 */ /* 0x000fe20000010000 */
[----:B------:R-:W-:Y:S01]  /*18130*/  FADD.FTZ R98, R115, R98 ;  /* 0x0000006273627221 */ /* 0x000fe20000010000 */
[----:B------:R-:W-:Y:S01]  /*18140*/  LOP3.LUT R28, R12, R28, RZ, 0xc0, !PT ;  /* 0x0000001c0c1c7212 */ /* 0x000fe200078ec0ff */
[----:B------:R-:W-:Y:S01]  /*18150*/  FADD.FTZ R109, R118, R109 ;  /* 0x0000006d766d7221 */ /* 0x000fe20000010000 */
[----:B------:R-:W3:Y:S01]  /*18160*/  LDSM.16.MT88.4 R12, [R227+0x5c00] ;  /* 0x005c0000e30c783b */ /* 0x000ee20000004200 */
[----:B------:R-:W-:Y:S01]  /*18170*/  FADD.FTZ R84, R65, R84 ;  /* 0x0000005441547221 */ /* 0x000fe20000010000 */
[----:B-1----:R-:W-:Y:S05]  /*18180*/  HMMA.16816.F32.BF16 R220, R32, R8, R220 ;  /* 0x0000000820dc723c */ /* 0x002fea00000418dc */
[----:B------:R-:W-:Y:S01]  /*18190*/  FADD.FTZ R98, R122, R98 ;  /* 0x000000627a627221 */ /* 0x000fe20000010000 */
[----:B------:R-:W-:Y:S01]  /*181a0*/  FADD.FTZ R109, R119, R109 ;  /* 0x0000006d776d7221 */ /* 0x000fe20000010000 */
[----:B------:R-:W-:Y:S01]  /*181b0*/  FADD.FTZ R84, R6, R84 ;  /* 0x0000005406547221 */ /* 0x000fe20000010000 */
[C---:B------:R-:W-:Y:S05]  /*181c0*/  HMMA.16816.F32.BF16 R204, R28.reuse, R20, R204 ;  /* 0x000000141ccc723c */ /* 0x040fea00000418cc */
[----:B------:R-:W-:Y:S01]  /*181d0*/  FADD.FTZ R98, R123, R98 ;  /* 0x000000627b627221 */ /* 0x000fe20000010000 */
[----:B------:R-:W-:Y:S01]  /*181e0*/  FADD.FTZ R109, R74, R109 ;  /* 0x0000006d4a6d7221 */ /* 0x000fe20000010000 */
[----:B------:R-:W-:Y:S01]  /*181f0*/  FADD.FTZ R84, R57, R84 ;  /* 0x0000005439547221 */ /* 0x000fe20000010000 */
[----:B------:R-:W-:Y:S01]  /*18200*/  HMMA.16816.F32.BF16 R200, R28, R22, R200 ;  /* 0x000000161cc8723c */ /* 0x000fe200000418c8 */
[----:B------:R-:W1:Y:S02]  /*18210*/  LDSM.16.MT88.4 R20, [R159+0x1c00] ;  /* 0x001c00009f14783b */ /* 0x000e640000004200 */
[----:B------:R-:W-:Y:S01]  /*18220*/  FADD.FTZ R98, R130, R98 ;  /* 0x0000006282627221 */ /* 0x000fe20000010000 */
[----:B------:R-:W-:Y:S01]  /*18230*/  FADD.FTZ R182, R36, R100 ;  /* 0x0000006424b67221 */ /* 0x000fe20000010000 */
[----:B------:R-:W-:Y:S01]  /*18240*/  FADD.FTZ R183, R66, R109 ;  /* 0x0000006d42b77221 */ /* 0x000fe20000010000 */
[----:B------:R-:W-:Y:S01]  /*18250*/  FADD.FTZ R184, R64, R84 ;  /* 0x0000005440b87221 */ /* 0x000fe20000010000 */
[----:B------:R-:W-:Y:S01]  /*18260*/  FADD.FTZ R185, R7, R98 ;  /* 0x0000006207b97221 */ /* 0x000fe20000010000 */
[C---:B------:R-:W-:Y:S08]  /*18270*/  HMMA.16816.F32.BF16 R216, R32.reuse, R10, R216 ;  /* 0x0000000a20d8723c */ /* 0x040ff000000418d8 */
[C---:B--2---:R-:W-:Y:S08]  /*18280*/  HMMA.16816.F32.BF16 R212, R32.reuse, R24, R212 ;  /* 0x0000001820d4723c */ /* 0x044ff000000418d4 */
[----:B------:R-:W-:Y:S03]  /*18290*/  HMMA.16816.F32.BF16 R208, R32, R26, R208 ;  /* 0x0000001a20d0723c */ /* 0x000fe600000418d0 */
[--C-:B------:R-:W-:Y:S02]  /*182a0*/  HSET2.LE.AND R34, R143, R40.reuse, PT ;  /* 0x000000288f227233 */ /* 0x100fe40003803000 */
[--C-:B------:R-:W-:Y:S02]  /*182b0*/  HSET2.LE.AND R32, R146, R40.reuse, PT ;  /* 0x0000002892207233 */ /* 0x100fe40003803000 */
[----:B------:R-:W-:Y:S01]  /*182c0*/  F2FP.BF16.F32.PACK_AB R35, R36, R37 ;  /* 0x000000252423723e */ /* 0x000fe200000010ff */
[C---:B------:R-:W-:Y:S05]  /*182d0*/  HMMA.16816.F32.BF16 R196, R28.reuse, R16, R196 ;  /* 0x000000101cc4723c */ /* 0x040fea00000418c4 */
[----:B------:R-:W-:Y:S02]  /*182e0*/  F2FP.BF16.F32.PACK_AB R33, R58, R2 ;  /* 0x000000023a21723e */ /* 0x000fe400000010ff */
[----:B------:R-:W-:Y:S01]  /*182f0*/  LOP3.LUT R34, R35, R34, RZ, 0xc0, !PT ;  /* 0x0000002223227212 */ /* 0x000fe200078ec0ff */
[----:B------:R-:W-:Y:S03]  /*18300*/  HMMA.16816.F32.BF16 R192, R28, R18, R192 ;  /* 0x000000121cc0723c */ /* 0x000fe600000418c0 */
[----:B------:R-:W-:Y:S02]  /*18310*/  LOP3.LUT R32, R33, R32, RZ, 0xc0, !PT ;  /* 0x0000002021207212 */ /* 0x000fe400078ec0ff */
[--C-:B------:R-:W-:Y:S02]  /*18320*/  HSET2.LE.AND R35, R149, R40.reuse, PT ;  /* 0x0000002895237233 */ /* 0x100fe40003803000 */
[--C-:B------:R-:W-:Y:S02]  /*18330*/  HSET2.LE.AND R33, R145, R40.reuse, PT ;  /* 0x0000002891217233 */ /* 0x100fe40003803000 */
[----:B------:R-:W-:Y:S02]  /*18340*/  F2FP.BF16.F32.PACK_AB R17, R66, R74 ;  /* 0x0000004a4211723e */ /* 0x000fe400000010ff */
[----:B------:R-:W-:Y:S02]  /*18350*/  F2FP.BF16.F32.PACK_AB R16, R119, R118 ;  /* 0x000000767710723e */ /* 0x000fe400000010ff */
[----:B------:R-:W-:Y:S02]  /*18360*/  LOP3.LUT R35, R17, R35, RZ, 0xc0, !PT ;  /* 0x0000002311237212 */ /* 0x000fe400078ec0ff */
[----:B------:R-:W-:Y:S02]  /*18370*/  LOP3.LUT R33, R16, R33, RZ, 0xc0, !PT ;  /* 0x0000002110217212 */ /* 0x000fe400078ec0ff */
[--C-:B------:R-:W-:Y:S02]  /*18380*/  HSET2.LE.AND R18, R113, R40.reuse, PT ;  /* 0x0000002871127233 */ /* 0x100fe40003803000 */
[--C-:B------:R-:W-:Y:S02]  /*18390*/  HSET2.LE.AND R19, R129, R40.reuse, PT ;  /* 0x0000002881137233 */ /* 0x100fe40003803000 */
[--C-:B------:R-:W-:Y:S01]  /*183a0*/  HSET2.LE.AND R16, R121, R40.reuse, PT ;  /* 0x0000002879107233 */ /* 0x100fe20003803000 */
[C---:B---3--:R-:W-:Y:S05]  /*183b0*/  HMMA.16816.F32.BF16 R220, R32.reuse, R12, R220 ;  /* 0x0000000c20dc723c */ /* 0x048fea00000418dc */
[--C-:B------:R-:W-:Y:S02]  /*183c0*/  HSET2.LE.AND R17, R120, R40.reuse, PT ;  /* 0x0000002878117233 */ /* 0x100fe40003803000 */
[----:B------:R-:W-:Y:S01]  /*183d0*/  F2FP.BF16.F32.PACK_AB R28, R41, R112 ;  /* 0x00000070291c723e */ /* 0x000fe200000010ff */
[C---:B------:R-:W-:Y:S03]  /*183e0*/  HMMA.16816.F32.BF16 R216, R32.reuse, R14, R216 ;  /* 0x0000000e20d8723c */ /* 0x040fe600000418d8 */
[----:B------:R-:W-:Y:S02]  /*183f0*/  F2FP.BF16.F32.PACK_AB R31, R56, R48 ;  /* 0x00000030381f723e */ /* 0x000fe400000010ff */
[----:B------:R-:W-:Y:S02]  /*18400*/  F2FP.BF16.F32.PACK_AB R30, R115, R114 ;  /* 0x00000072731e723e */ /* 0x000fe400000010ff */
[----:B------:R-:W-:Y:S01]  /*18410*/  F2FP.BF16.F32.PACK_AB R29, R107, R106 ;  /* 0x0000006a6b1d723e */ /* 0x000fe200000010ff */
[C---:B-1----:R-:W-:Y:S03]  /*18420*/  HMMA.16816.F32.BF16 R212, R32.reuse, R20, R212 ;  /* 0x0000001420d4723c */ /* 0x042fe600000418d4 */
[----:B------:R-:W-:Y:S02]  /*18430*/  LOP3.LUT R18, R28, R18, RZ, 0xc0, !PT ;  /* 0x000000121c127212 */ /* 0x000fe400078ec0ff */
[----:B------:R-:W-:Y:S02]  /*18440*/  LOP3.LUT R16, R31, R16, RZ, 0xc0, !PT ;  /* 0x000000101f107212 */ /* 0x000fe400078ec0ff */
[----:B------:R-:W-:Y:S01]  /*18450*/  LOP3.LUT R19, R30, R19, RZ, 0xc0, !PT ;  /* 0x000000131e137212 */ /* 0x000fe200078ec0ff */
[----:B------:R-:W-:Y:S03]  /*18460*/  HMMA.16816.F32.BF16 R208, R32, R22, R208 ;  /* 0x0000001620d0723c */ /* 0x000fe600000418d0 */
[----:B------:R-:W-:Y:S07]  /*18470*/  LOP3.LUT R17, R29, R17, RZ, 0xc0, !PT ;  /* 0x000000111d117212 */ /* 0x000fee00078ec0ff */
[C---:B------:R-:W-:Y:S05]  /*18480*/  HMMA.16816.F32.BF16 R204, R16.reuse, R8, R204 ;  /* 0x0000000810cc723c */ /* 0x040fea00000418cc */
[--C-:B------:R-:W-:Y:S02]  /*18490*/  HSET2.LE.AND R8, R50, R40.reuse, PT ;  /* 0x0000002832087233 */ /* 0x100fe40003803000 */
[--C-:B------:R-:W-:Y:S01]  /*184a0*/  HSET2.LE.AND R9, R43, R40.reuse, PT ;  /* 0x000000282b097233 */ /* 0x100fe20003803000 */
[C---:B------:R-:W-:Y:S03]  /*184b0*/  HMMA.16816.F32.BF16 R200, R16.reuse, R10, R200 ;  /* 0x0000000a10c8723c */ /* 0x040fe600000418c8 */
[--C-:B------:R-:W-:Y:S02]  /*184c0*/  HSET2.LE.AND R10, R42, R40.reuse, PT ;  /* 0x000000282a0a7233 */ /* 0x100fe40003803000 */
[----:B------:R-:W-:Y:S02]  /*184d0*/  HSET2.LE.AND R11, R51, R40, PT ;  /* 0x00000028330b7233 */ /* 0x000fe40003803000 */
[----:B------:R-:W-:Y:S01]  /*184e0*/  LOP3.LUT R9, R3, R9, RZ, 0xc0, !PT ;  /* 0x0000000903097212 */ /* 0x000fe200078ec0ff */
[C---:B------:R-:W-:Y:S03]  /*184f0*/  HMMA.16816.F32.BF16 R196, R16.reuse, R24, R196 ;  /* 0x0000001810c4723c */ /* 0x040fe600000418c4 */
[----:B------:R-:W-:Y:S02]  /*18500*/  LOP3.LUT R10, R0, R10, RZ, 0xc0, !PT ;  /* 0x0000000a000a7212 */ /* 0x000fe400078ec0ff */
[----:B------:R-:W-:Y:S02]  /*18510*/  F2FP.BF16.F32.PACK_AB R24, R6, R65 ;  /* 0x000000410618723e */ /* 0x000fe400000010ff */
[----:B------:R-:W-:Y:S01]  /*18520*/  F2FP.BF16.F32.PACK_AB R0, R7, R130 ;  /* 0x000000820700723e */ /* 0x000fe200000010ff */
[----:B------:R-:W-:Y:S03]  /*18530*/  HMMA.16816.F32.BF16 R192, R16, R26, R192 ;  /* 0x0000001a10c0723c */ /* 0x000fe600000418c0 */
[----:B------:R-:W-:Y:S02]  /*18540*/  LOP3.LUT R8, R24, R8, RZ, 0xc0, !PT ;  /* 0x0000000818087212 */ /* 0x000fe400078ec0ff */
[----:B------:R-:W-:Y:S07]  /*18550*/  LOP3.LUT R11, R0, R11, RZ, 0xc0, !PT ;  /* 0x0000000b000b7212 */ /* 0x000fee00078ec0ff */
[C---:B------:R-:W-:Y:S08]  /*18560*/  HMMA.16816.F32.BF16 R204, R8.reuse, R12, R204 ;  /* 0x0000000c08cc723c */ /* 0x040ff000000418cc */
[C---:B------:R-:W-:Y:S08]  /*18570*/  HMMA.16816.F32.BF16 R200, R8.reuse, R14, R200 ;  /* 0x0000000e08c8723c */ /* 0x040ff000000418c8 */
[C---:B------:R-:W-:Y:S08]  /*18580*/  HMMA.16816.F32.BF16 R196, R8.reuse, R20, R196 ;  /* 0x0000001408c4723c */ /* 0x040ff000000418c4 */
[----:B------:R-:W-:Y:S01]  /*18590*/  HMMA.16816.F32.BF16 R192, R8, R22, R192 ;  /* 0x0000001608c0723c */ /* 0x000fe200000418c0 */
[----:B------:R-:W-:Y:S08]  /*185a0*/  @!UPT UIADD3 URZ, UPT, UPT, URZ, URZ, URZ ;  /* 0x000000fffffff290 */ /* 0x000ff0000fffe0ff */
[----:B----4-:R-:W-:Y:S11]  /*185b0*/  BRA.U UP0, `(.L_x_432) ;  /* 0xffffff9900447547 */ /* 0x010ff6000b83ffff */
.L_x_431:
[----:B------:R-:W2:Y:S01]  /*185c0*/  SHFL.BFLY PT, R6, R182, 0x2, 0x1f ;  /* 0x0c401f00b6067f89 */ /* 0x000ea200000e0000 */
[----:B------:R-:W-:Y:S01]  /*185d0*/  S2UR UR9, SR_CgaCtaId ;  /* 0x00000000000979c3 */ /* 0x000fe20000008800 */
[----:B------:R-:W3:Y:S01]  /*185e0*/  LDCU UR4, c[0x0][0x4fc] ;  /* 0x00009f80ff0477ac */ /* 0x000ee20008000800 */
[----:B-----5:R-:W-:Y:S01]  /*185f0*/  SHF.L.U32 R12, R132, 0x2, RZ ;  /* 0x00000002840c7819 */ /* 0x020fe200000006ff */
[----:B------:R-:W4:Y:S01]  /*18600*/  SHFL.BFLY PT, R3, R183, 0x2, 0x1f ;  /* 0x0c401f00b7037f89 */ /* 0x000f2200000e0000 */
[----:B------:R-:W-:Y:S01]  /*18610*/  MOV R13, 0x7f800000 ;  /* 0x7f800000000d7802 */ /* 0x000fe20000000f00 */
[----:B------:R-:W-:Y:S02]  /*18620*/  UISETP.NE.AND UP3, UPT, UR18, -0x1, UPT ;  /* 0xffffffff1200788c */ /* 0x000fe4000bf65270 */
[----:B------:R-:W1:Y:S01]  /*18630*/  SHFL.BFLY PT, R2, R184, 0x2, 0x1f ;  /* 0x0c401f00b8027f89 */ /* 0x000e6200000e0000 */
[----:B------:R-:W3:Y:S01]  /*18640*/  S2UR UR8, SR_CTAID.Y ;  /* 0x00000000000879c3 */ /* 0x000ee20000002600 */
[----:B------:R-:W4:Y:S02]  /*18650*/  LDCU.U8 UR12, c[0x0][0x549] ;  /* 0x0000a920ff0c77ac */ /* 0x000f240008000000 */
[----:B------:R-:W3:Y:S01]  /*18660*/  SHFL.BFLY PT, R0, R185, 0x2, 0x1f ;  /* 0x0c401f00b9007f89 */ /* 0x000ee200000e0000 */
[----:B------:R-:W-:Y:S01]  /*18670*/  UISETP.NE.AND UP2, UPT, UR18, -0x1, UPT ;  /* 0xffffffff1200788c */ /* 0x000fe2000bf45270 */
[----:B------:R-:W3:Y:S03]  /*18680*/  LDCU UR15, c[0x0][0x434] ;  /* 0x00008680ff0f77ac */ /* 0x000ee60008000800 */
[----:B------:R-:W3:Y:S01]  /*18690*/  @!UP3 LDCU.64 UR6, c[0x0][0x400] ;  /* 0x00008000ff06b7ac */ /* 0x000ee20008000a00 */
[----:B--2---:R-:W-:Y:S01]  /*186a0*/  FADD.FTZ R182, R6, R182 ;  /* 0x000000b606b67221 */ /* 0x004fe20000010000 */
[----:B----4-:R-:W-:-:S04]  /*186b0*/  FADD.FTZ R183, R3, R183 ;  /* 0x000000b703b77221 */ /* 0x010fc80000010000 */
[----:B------:R-:W2:Y:S01]  /*186c0*/  SHFL.BFLY PT, R6, R182, 0x1, 0x1f ;  /* 0x0c201f00b6067f89 */ /* 0x000ea200000e0000 */
[----:B------:R-:W-:Y:S01]  /*186d0*/  UISETP.NE.AND UP1, UPT, UR12, URZ, UPT ;  /* 0x000000ff0c00728c */ /* 0x000fe2000bf25270 */
[----:B------:R-:W4:Y:S01]  /*186e0*/  S2UR UR12, SR_CTAID.Z ;  /* 0x00000000000c79c3 */ /* 0x000f220000002700 */
[----:B-1----:R-:W-:Y:S01]  /*186f0*/  FADD.FTZ R2, R2, R184 ;  /* 0x000000b802027221 */ /* 0x002fe20000010000 */
[----:B------:R-:W1:Y:S01]  /*18700*/  SHFL.BFLY PT, R3, R183, 0x1, 0x1f ;  /* 0x0c201f00b7037f89 */ /* 0x000e6200000e0000 */
[----:B---3--:R-:W-:-:S03]  /*18710*/  FADD.FTZ R185, R0, R185 ;  /* 0x000000b900b97221 */ /* 0x008fc60000010000 */
[----:B------:R-:W3:Y:S01]  /*18720*/  SHFL.BFLY PT, R7, R2, 0x1, 0x1f ;  /* 0x0c201f0002077f89 */ /* 0x000ee200000e0000 */
[----:B------:R-:W-:Y:S01]  /*18730*/  @!UP3 UIMAD.WIDE.U32 UR10, UR8, UR6, URZ ;  /* 0x00000006080ab2a5 */ /* 0x000fe2000f8e00ff */
[----:B------:R-:W4:Y:S02]  /*18740*/  LDCU UR6, c[0x0][0x434] ;  /* 0x00008680ff0677ac */ /* 0x000f240008000800 */
[----:B------:R-:W4:Y:S01]  /*18750*/  SHFL.BFLY PT, R0, R185, 0x1, 0x1f ;  /* 0x0c201f00b9007f89 */ /* 0x000f2200000e0000 */
[----:B------:R-:W-:Y:S01]  /*18760*/  @!UP3 UIMAD UR7, UR8, UR7, UR11 ;  /* 0x000000070807b2a4 */ /* 0x000fe2000f8e020b */
[----:B------:R-:W3:Y:S06]  /*18770*/  @UP1 LDCU UR14, c[0x0][0x430] ;  /* 0x00008600ff0e17ac */ /* 0x000eec0008000800 */
[----:B------:R-:W4:Y:S01]  /*18780*/  LDCU.U8 UR11, c[0x0][0x548] ;  /* 0x0000a900ff0b77ac */ /* 0x000f220008000000 */
[----:B--2---:R-:W-:Y:S01]  /*18790*/  FADD.FTZ R6, R182, R6 ;  /* 0x00000006b6067221 */ /* 0x004fe20000010000 */
[----:B------:R-:W-:Y:S01]  /*187a0*/  @UP1 UMOV UR13, 0x1 ;  /* 0x00000001000d1882 */ /* 0x000fe20000000000 */
[----:B-1----:R-:W-:-:S02]  /*187b0*/  FADD.FTZ R183, R183, R3 ;  /* 0x00000003b7b77221 */ /* 0x002fc40000010000 */
[----:B------:R-:W1:Y:S01]  /*187c0*/  MUFU.RCP R8, R6 ;  /* 0x0000000600087308 */ /* 0x000e620000001000 */
[----:B------:R-:W-:Y:S01]  /*187d0*/  SHF.L.U32 R3, R132, 0x4, RZ ;  /* 0x0000000484037819 */ /* 0x000fe200000006ff */
[----:B---3--:R-:W-:Y:S01]  /*187e0*/  FADD.FTZ R7, R2, R7 ;  /* 0x0000000702077221 */ /* 0x008fe20000010000 */
[----:B------:R-:W-:Y:S02]  /*187f0*/  FSETP.NE.FTZ.AND P3, PT, R6, RZ, PT ;  /* 0x000000ff0600720b */ /* 0x000fe40003f75000 */
[----:B------:R-:W-:Y:S01]  /*18800*/  FSETP.NE.FTZ.AND P2, PT, R183, RZ, PT ;  /* 0x000000ffb700720b */ /* 0x000fe20003f55000 */
[----:B----4-:R-:W-:Y:S02]  /*18810*/  FADD.FTZ R0, R185, R0 ;  /* 0x00000000b9007221 */ /* 0x010fe40000010000 */
[----:B------:R-:W2:Y:S01]  /*18820*/  MUFU.RCP R9, R183 ;  /* 0x000000b700097308 */ /* 0x000ea20000001000 */
[----:B------:R-:W-:Y:S01]  /*18830*/  FSETP.NE.FTZ.AND P1, PT, R7, RZ, PT ;  /* 0x000000ff0700720b */ /* 0x000fe20003f35000 */
[----:B------:R-:W-:Y:S01]  /*18840*/  UISETP.NE.AND UP0, UPT, UR11, URZ, !UP1 ;  /* 0x000000ff0b00728c */ /* 0x000fe2000cf05270 */
[----:B------:R-:W-:-:S02]  /*18850*/  LOP3.LUT R137, R137, 0x3e00, R3, 0xf8, !PT ;  /* 0x00003e0089897812 */ /* 0x000fc400078ef803 */
[----:B------:R-:W-:Y:S02]  /*18860*/  FSETP.NE.FTZ.AND P0, PT, R0, RZ, PT ;  /* 0x000000ff0000720b */ /* 0x000fe40003f15000 */
[----:B------:R-:W-:Y:S01]  /*18870*/  SHF.L.U32 R3, R132, 0x3, RZ ;  /* 0x0000000384037819 */ /* 0x000fe200000006ff */
[----:B------:R-:W3:Y:S01]  /*18880*/  MUFU.RCP R10, R7 ;  /* 0x00000007000a7308 */ /* 0x000ee20000001000 */
[----:B-1----:R-:W-:Y:S02]  /*18890*/  FSEL R8, R8, 1, P3 ;  /* 0x3f80000008087808 */ /* 0x002fe40001800000 */
[----:B------:R-:W-:Y:S02]  /*188a0*/  LOP3.LUT R2, R3, 0xc0, RZ, 0xc0, !PT ;  /* 0x000000c003027812 */ /* 0x000fe400078ec0ff */
[----:B------:R-:W-:Y:S01]  /*188b0*/  LOP3.LUT R137, R137, 0x20, R3, 0xf8, !PT ;  /* 0x0000002089897812 */ /* 0x000fe200078ef803 */
[----:B------:R-:W-:Y:S01]  /*188c0*/  FMUL.FTZ R8, R8, UR4 ;  /* 0x0000000408087c20 */ /* 0x000fe20008410000 */
[----:B------:R-:W-:Y:S01]  /*188d0*/  LOP3.LUT R2, R2, 0x18, R132, 0xf8, !PT ;  /* 0x0000001802027812 */ /* 0x000fe200078ef884 */
[----:B------:R-:W1:Y:S01]  /*188e0*/  MUFU.RCP R11, R0 ;  /* 0x00000000000b7308 */ /* 0x000e620000001000 */
[----:B--2---:R-:W-:Y:S01]  /*188f0*/  FSEL R9, R9, 1, P2 ;  /* 0x3f80000009097808 */ /* 0x004fe20001000000 */
[C---:B------:R-:W-:Y:S01]  /*18900*/  FMUL.FTZ R220, R8.reuse, R220 ;  /* 0x000000dc08dc7220 */ /* 0x040fe20000410000 */
[C---:B------:R-:W-:Y:S01]  /*18910*/  FMUL.FTZ R221, R8.reuse, R221 ;  /* 0x000000dd08dd7220 */ /* 0x040fe20000410000 */
[C---:B------:R-:W-:Y:S01]  /*18920*/  FMUL.FTZ R216, R8.reuse, R216 ;  /* 0x000000d808d87220 */ /* 0x040fe20000410000 */
[C---:B------:R-:W-:Y:S01]  /*18930*/  FMUL.FTZ R217, R8.reuse, R217 ;  /* 0x000000d908d97220 */ /* 0x040fe20000410000 */
[----:B------:R-:W-:Y:S01]  /*18940*/  FMUL.FTZ R9, R9, UR4 ;  /* 0x0000000409097c20 */ /* 0x000fe20008410000 */
[C---:B------:R-:W-:Y:S01]  /*18950*/  FMUL.FTZ R212, R8.reuse, R212 ;  /* 0x000000d408d47220 */ /* 0x040fe20000410000 */
[----:B------:R-:W-:Y:S01]  /*18960*/  FMUL.FTZ R213, R8, R213 ;  /* 0x000000d508d57220 */ /* 0x000fe20000410000 */
[----:B---3--:R-:W-:Y:S01]  /*18970*/  FSEL R10, R10, 1, P1 ;  /* 0x3f8000000a0a7808 */ /* 0x008fe20000800000 */
[C---:B------:R-:W-:Y:S01]  /*18980*/  FMUL.FTZ R208, R8.reuse, R208 ;  /* 0x000000d008d07220 */ /* 0x040fe20000410000 */
[----:B------:R-:W-:Y:S01]  /*18990*/  FMUL.FTZ R8, R8, R209 ;  /* 0x000000d108087220 */ /* 0x000fe20000410000 */
[----:B------:R-:W-:Y:S01]  /*189a0*/  LOP3.LUT R2, R137, R2, RZ, 0xfc, !PT ;  /* 0x0000000289027212 */ /* 0x000fe200078efcff */
[C---:B------:R-:W-:Y:S01]  /*189b0*/  FMUL.FTZ R222, R9.reuse, R222 ;  /* 0x000000de09de7220 */ /* 0x040fe20000410000 */
[----:B------:R-:W-:Y:S01]  /*189c0*/  FMUL.FTZ R10, R10, UR4 ;  /* 0x000000040a0a7c20 */ /* 0x000fe20008410000 */
[C---:B------:R-:W-:Y:S01]  /*189d0*/  FMUL.FTZ R223, R9.reuse, R223 ;  /* 0x000000df09df7220 */ /* 0x040fe20000410000 */
[----:B------:R-:W-:Y:S01]  /*189e0*/  FMUL.FTZ R218, R9, R218 ;  /* 0x000000da09da7220 */ /* 0x000fe20000410000 */
[----:B-1----:R-:W-:Y:S01]  /*189f0*/  FSEL R11, R11, 1, P0 ;  /* 0x3f8000000b0b7808 */ /* 0x002fe20000000000 */
[C---:B------:R-:W-:Y:S01]  /*18a00*/  FMUL.FTZ R204, R10.reuse, R204 ;  /* 0x000000cc0acc7220 */ /* 0x040fe20000410000 */
[C---:B------:R-:W-:Y:S01]  /*18a10*/  FMUL.FTZ R205, R10.reuse, R205 ;  /* 0x000000cd0acd7220 */ /* 0x040fe20000410000 */
[C---:B------:R-:W-:Y:S01]  /*18a20*/  FMUL.FTZ R200, R10.reuse, R200 ;  /* 0x000000c80ac87220 */ /* 0x040fe20000410000 */
[C---:B------:R-:W-:Y:S01]  /*18a30*/  FMUL.FTZ R201, R10.reuse, R201 ;  /* 0x000000c90ac97220 */ /* 0x040fe20000410000 */
[----:B------:R-:W-:Y:S01]  /*18a40*/  FMUL.FTZ R11, R11, UR4 ;  /* 0x000000040b0b7c20 */ /* 0x000fe20008410000 */
[----:B------:R-:W-:Y:S01]  /*18a50*/  UMOV UR4, 0x400 ;  /* 0x0000040000047882 */ /* 0x000fe20000000000 */
[C---:B------:R-:W-:Y:S01]  /*18a60*/  FMUL.FTZ R196, R10.reuse, R196 ;  /* 0x000000c40ac47220 */ /* 0x040fe20000410000 */
[----:B------:R-:W-:Y:S01]  /*18a70*/  ULEA UR9, UR9, UR4, 0x18 ;  /* 0x0000000409097291 */ /* 0x000fe2000f8ec0ff */
[C---:B------:R-:W-:Y:S01]  /*18a80*/  FMUL.FTZ R197, R10.reuse, R197 ;  /* 0x000000c50ac57220 */ /* 0x040fe20000410000 */
[C---:B------:R-:W-:Y:S01]  /*18a90*/  FMUL.FTZ R192, R10.reuse, R192 ;  /* 0x000000c00ac07220 */ /* 0x040fe20000410000 */
[----:B------:R-:W-:Y:S01]  /*18aa0*/  FMUL.FTZ R10, R10, R193 ;  /* 0x000000c10a0a7220 */ /* 0x000fe20000410000 */
[----:B------:R-:W-:Y:S01]  /*18ab0*/  FMUL.FTZ R219, R9, R219 ;  /* 0x000000db09db7220 */ /* 0x000fe20000410000 */
[----:B------:R-:W-:Y:S01]  /*18ac0*/  F2FP.BF16.F32.PACK_AB R208, R8, R208 ;  /* 0x000000d008d0723e */ /* 0x000fe200000010ff */
[C---:B------:R-:W-:Y:S01]  /*18ad0*/  FMUL.FTZ R206, R11.reuse, R206 ;  /* 0x000000ce0bce7220 */ /* 0x040fe20000410000 */
[C---:B------:R-:W-:Y:S01]  /*18ae0*/  FMUL.FTZ R207, R11.reuse, R207 ;  /* 0x000000cf0bcf7220 */ /* 0x040fe20000410000 */
[----:B------:R-:W1:Y:S01]  /*18af0*/  @UP3 LDCU.64 UR4, c[0x0][0x408] ;  /* 0x00008100ff0437ac */ /* 0x000e620008000a00 */
[----:B------:R-:W-:Y:S01]  /*18b00*/  LOP3.LUT R8, R12, 0x20, RZ, 0xc0, !PT ;  /* 0x000000200c087812 */ /* 0x000fe200078ec0ff */
[C---:B------:R-:W-:Y:S01]  /*18b10*/  FMUL.FTZ R202, R11.reuse, R202 ;  /* 0x000000ca0bca7220 */ /* 0x040fe20000410000 */
[----:B------:R-:W-:Y:S01]  /*18b20*/  LEA R2, R2, UR9, 0x1 ;  /* 0x0000000902027c11 */ /* 0x000fe2000f8e08ff */
[----:B------:R-:W-:Y:S01]  /*18b30*/  FMUL.FTZ R203, R11, R203 ;  /* 0x000000cb0bcb7220 */ /* 0x000fe20000410000 */
[----:B------:R-:W-:Y:S01]  /*18b40*/  LOP3.LUT R12, R12, 0x40, RZ, 0xc0, !PT ;  /* 0x000000400c0c7812 */ /* 0x000fe200078ec0ff */
[----:B------:R-:W-:Y:S01]  /*18b50*/  FMUL.FTZ R214, R9, R214 ;  /* 0x000000d609d67220 */ /* 0x000fe20000410000 */
[----:B------:R-:W-:Y:S01]  /*18b60*/  F2FP.BF16.F32.PACK_AB R220, R221, R220 ;  /* 0x000000dcdddc723e */ /* 0x000fe200000010ff */
[----:B------:R-:W-:Y:S01]  /*18b70*/  FMUL.FTZ R215, R9, R215 ;  /* 0x000000d709d77220 */ /* 0x000fe20000410000 */
[----:B------:R-:W-:Y:S01]  /*18b80*/  F2FP.BF16.F32.PACK_AB R222, R223, R222 ;  /* 0x000000dedfde723e */ /* 0x000fe200000010ff */
[C---:B------:R-:W-:Y:S01]  /*18b90*/  FMUL.FTZ R210, R9.reuse, R210 ;  /* 0x000000d209d27220 */ /* 0x040fe20000410000 */
[----:B------:R-:W-:Y:S01]  /*18ba0*/  F2FP.BF16.F32.PACK_AB R192, R10, R192 ;  /* 0x000000c00ac0723e */ /* 0x000fe200000010ff */
[----:B------:R-:W-:Y:S01]  /*18bb0*/  FMUL.FTZ R9, R9, R211 ;  /* 0x000000d309097220 */ /* 0x000fe20000410000 */
[----:B------:R-:W-:Y:S01]  /*18bc0*/  F2FP.BF16.F32.PACK_AB R216, R217, R216 ;  /* 0x000000d8d9d8723e */ /* 0x000fe200000010ff */
[----:B------:R-:W-:Y:S01]  /*18bd0*/  FMUL.FTZ R198, R11, R198 ;  /* 0x000000c60bc67220 */ /* 0x000fe20000410000 */
[----:B------:R-:W-:Y:S01]  /*18be0*/  F2FP.BF16.F32.PACK_AB R218, R219, R218 ;  /* 0x000000dadbda723e */ /* 0x000fe200000010ff */
[C---:B------:R-:W-:Y:S01]  /*18bf0*/  FMUL.FTZ R199, R11.reuse, R199 ;  /* 0x000000c70bc77220 */ /* 0x040fe20000410000 */
[C---:B------:R-:W-:Y:S01]  /*18c00*/  IADD3 R10, PT, PT, R2.reuse, -R8, RZ ;  /* 0x80000008020a7210 */ /* 0x040fe20007ffe0ff */
[----:B------:R-:W-:Y:S01]  /*18c10*/  FMUL.FTZ R194, R11, R194 ;  /* 0x000000c20bc27220 */ /* 0x000fe20000410000 */
[----:B------:R-:W-:Y:S01]  /*18c20*/  F2FP.BF16.F32.PACK_AB R204, R205, R204 ;  /* 0x000000cccdcc723e */ /* 0x000fe200000010ff */
[----:B------:R-:W-:Y:S01]  /*18c30*/  FMUL.FTZ R11, R11, R195 ;  /* 0x000000c30b0b7220 */ /* 0x000fe20000410000 */
[----:B------:R-:W-:Y:S01]  /*18c40*/  F2FP.BF16.F32.PACK_AB R206, R207, R206 ;  /* 0x000000cecfce723e */ /* 0x000fe200000010ff */
[----:B------:R-:W-:Y:S01]  /*18c50*/  STS [R2], R220 ;  /* 0x000000dc02007388 */ /* 0x000fe20000000800 */
[----:B------:R-:W-:Y:S01]  /*18c60*/  F2FP.BF16.F32.PACK_AB R200, R201, R200 ;  /* 0x000000c8c9c8723e */ /* 0x000fe200000010ff */
[----:B-1----:R-:W-:Y:S01]  /*18c70*/  @UP3 UIMAD.WIDE.U32 UR16, UR18, UR4, URZ ;  /* 0x00000004121032a5 */ /* 0x002fe2000f8e00ff */
[----:B------:R-:W-:Y:S01]  /*18c80*/  F2FP.BF16.F32.PACK_AB R202, R203, R202 ;  /* 0x000000cacbca723e */ /* 0x000fe200000010ff */
[----:B------:R-:W-:Y:S01]  /*18c90*/  STS [R2+0x200], R222 ;  /* 0x000200de02007388 */ /* 0x000fe20000000800 */
[----:B------:R-:W-:Y:S01]  /*18ca0*/  IADD3 R12, PT, PT, R2, -R12, RZ ;  /* 0x8000000c020c7210 */ /* 0x000fe20007ffe0ff */
[----:B------:R-:W1:Y:S01]  /*18cb0*/  S2UR UR4, SR_CTAID.X ;  /* 0x00000000000479c3 */ /* 0x000e620000002500 */
[----:B------:R-:W-:Y:S01]  /*18cc0*/  F2FP.BF16.F32.PACK_AB R212, R213, R212 ;  /* 0x000000d4d5d4723e */ /* 0x000fe200000010ff */
[----:B------:R-:W-:Y:S01]  /*18cd0*/  STS [R10+0x10], R216 ;  /* 0x000010d80a007388 */ /* 0x000fe20000000800 */
[----:B------:R-:W-:Y:S01]  /*18ce0*/  F2FP.BF16.F32.PACK_AB R214, R215, R214 ;  /* 0x000000d6d7d6723e */ /* 0x000fe200000010ff */
[----:B------:R-:W-:Y:S01]  /*18cf0*/  @UP3 UIMAD UR7, UR18, UR5, UR17 ;  /* 0x00000005120732a4 */ /* 0x000fe2000f8e0211 */
[----:B------:R-:W-:Y:S01]  /*18d00*/  F2FP.BF16.F32.PACK_AB R9, R9, R210 ;  /* 0x000000d20909723e */ /* 0x000fe200000010ff */
[----:B------:R-:W-:Y:S01]  /*18d10*/  STS [R10+0x210], R218 ;  /* 0x000210da0a007388 */ /* 0x000fe20000000800 */
[----:B------:R-:W-:Y:S01]  /*18d20*/  IADD3 R8, PT, PT, -R8, R12, RZ ;  /* 0x0000000c08087210 */ /* 0x000fe20007ffe1ff */
[----:B------:R-:W2:Y:S01]  /*18d30*/  @P2 MUFU.LG2 R183, R183 ;  /* 0x000000b700b72308 */ /* 0x000ea20000000c00 */
[----:B------:R-:W-:Y:S01]  /*18d40*/  F2FP.BF16.F32.PACK_AB R196, R197, R196 ;  /* 0x000000c4c5c4723e */ /* 0x000fe200000010ff */
[----:B------:R-:W-:Y:S01]  /*18d50*/  STS [R2+0x1000], R204 ;  /* 0x001000cc02007388 */ /* 0x000fe20000000800 */
[----:B------:R-:W-:Y:S01]  /*18d60*/  F2FP.BF16.F32.PACK_AB R198, R199, R198 ;  /* 0x000000c6c7c6723e */ /* 0x000fe200000010ff */
[----:B------:R-:W3:Y:S01]  /*18d70*/  @UP1 LDCU UR5, c[0x0][0x430] ;  /* 0x00008600ff0517ac */ /* 0x000ee20008000800 */
[----:B------:R-:W-:Y:S01]  /*18d80*/  F2FP.BF16.F32.PACK_AB R11, R11, R194 ;  /* 0x000000c20b0b723e */ /* 0x000fe200000010ff */
[----:B------:R-:W-:Y:S01]  /*18d90*/  STS [R2+0x1200], R206 ;  /* 0x001200ce02007388 */ /* 0x000fe20000000800 */
[----:B------:R-:W-:-:S03]  /*18da0*/  @!UP2 UIMAD UR18, UR8, UR6, URZ ;  /* 0x000000060812a2a4 */ /* 0x000fc6000f8e02ff */
[----:B------:R-:W-:Y:S01]  /*18db0*/  STS [R10+0x1010], R200 ;  /* 0x001010c80a007388 */ /* 0x000fe20000000800 */
[----:B------:R-:W-:-:S03]  /*18dc0*/  @UP3 UMOV UR10, UR16 ;  /* 0x00000010000a3c82 */ /* 0x000fc60008000000 */
[----:B------:R4:W-:Y:S01]  /*18dd0*/  STS [R10+0x1210], R202 ;  /* 0x001210ca0a007388 */ /* 0x0009e20000000800 */
[----:B--2---:R-:W-:-:S03]  /*18de0*/  @P2 FMUL.FTZ R183, R183, 0.69314718246459960938 ;  /* 0x3f317218b7b72820 */ /* 0x004fc60000410000 */
[----:B------:R-:W-:Y:S04]  /*18df0*/  STS [R12+0x20], R212 ;  /* 0x000020d40c007388 */ /* 0x000fe80000000800 */
[----:B------:R-:W-:Y:S01]  /*18e00*/  STS [R12+0x220], R214 ;  /* 0x000220d60c007388 */ /* 0x000fe20000000800 */
[----:B---3--:R-:W-:Y:S02]  /*18e10*/  @UP1 UIMAD UR15, UR5, UR6, URZ ;  /* 0x00000006050f12a4 */ /* 0x008fe4000f8e02ff */
[----:B------:R-:W-:Y:S01]  /*18e20*/  USHF.R.S32.HI UR5, URZ, 0x1f, UR18 ;  /* 0x0000001fff057899 */ /* 0x000fe20008011412 */
[----:B------:R-:W-:Y:S04]  /*18e30*/  STS [R8+0x30], R208 ;  /* 0x000030d008007388 */ /* 0x000fe80000000800 */
[----:B------:R2:W-:Y:S04]  /*18e40*/  STS [R8+0x230], R9 ;  /* 0x0002300908007388 */ /* 0x0005e80000000800 */
[----:B------:R-:W-:Y:S04]  /*18e50*/  STS [R12+0x1020], R196 ;  /* 0x001020c40c007388 */ /* 0x000fe80000000800 */
[----:B------:R3:W-:Y:S01]  /*18e60*/  STS [R12+0x1220], R198 ;  /* 0x001220c60c007388 */ /* 0x0007e20000000800 */
[----:B----4-:R-:W4:Y:S03]  /*18e70*/  @P3 MUFU.LG2 R10, R6 ;  /* 0x00000006000a3308 */ /* 0x010f260000000c00 */
[----:B------:R1:W-:Y:S04]  /*18e80*/  STS [R8+0x1230], R11 ;  /* 0x0012300b08007388 */ /* 0x0003e80000000800 */
[----:B------:R1:W-:Y:S01]  /*18e90*/  STS [R8+0x1030], R192 ;  /* 0x001030c008007388 */ /* 0x0003e20000000800 */
[----:B------:R-:W1:Y:S01]  /*18ea0*/  S2R R2, SR_CTAID.X ;  /* 0x0000000000027919 */ /* 0x000e620000002500 */
[----:B--2---:R-:W2:Y:S01]  /*18eb0*/  @P2 LDC R9, c[0x0][0x458] ;  /* 0x00011600ff092b82 */ /* 0x004ea20000000800 */
[----:B----4-:R-:W-:-:S07]  /*18ec0*/  @P3 FMUL.FTZ R10, R10, 0.69314718246459960938 ;  /* 0x3f3172180a0a3820 */ /* 0x010fce0000410000 */
[----:B------:R-:W4:Y:S01]  /*18ed0*/  @P3 LDC R6, c[0x0][0x458] ;  /* 0x00011600ff063b82 */ /* 0x000f220000000800 */
[----:B---3--:R-:W-:Y:S01]  /*18ee0*/  MOV R12, 0x7f800000 ;  /* 0x7f800000000c7802 */ /* 0x008fe20000000f00 */
[----:B-1----:R1:W3:Y:S06]  /*18ef0*/  @P1 MUFU.LG2 R11, R7 ;  /* 0x00000007000b1308 */ /* 0x0022ec0000000c00 */
[----:B------:R-:W2:Y:S08]  /*18f00*/  @P1 LDC R8, c[0x0][0x458] ;  /* 0x00011600ff081b82 */ /* 0x000eb00000000800 */
[----:B-1----:R-:W1:Y:S01]  /*18f10*/  @P0 LDC R7, c[0x0][0x458] ;  /* 0x00011600ff070b82 */ /* 0x002e620000000800 */
[----:B---3--:R-:W-:Y:S01]  /*18f20*/  @P1 FMUL.FTZ R11, R11, 0.69314718246459960938 ;  /* 0x3f3172180b0b1820 */ /* 0x008fe20000410000 */
[----:B----4-:R-:W-:-:S02]  /*18f30*/  @P3 FFMA.FTZ R12, R134, R6, R10 ;  /* 0x00000006860c3223 */ /* 0x010fc4000001000a */
[----:B------:R3:W4:Y:S02]  /*18f40*/  @P0 MUFU.LG2 R6, R0 ;  /* 0x0000000000060308 */ /* 0x0007240000000c00 */
[----:B---3--:R-:W-:Y:S01]  /*18f50*/  MOV R0, 0x7f800000 ;  /* 0x7f80000000007802 */ /* 0x008fe20000000f00 */
[----:B--2-4-:R-:W-:Y:S06]  /*18f60*/  BRA.U UP1, `(.L_x_435) ;  /* 0x0000000101207547 */ /* 0x014fec000b800000 */
[----:B------:R-:W-:Y:S01]  /*18f70*/  UISETP.NE.AND UP1, UPT, UR11, URZ, UPT ;  /* 0x000000ff0b00728c */ /* 0x000fe2000bf25270 */
[----:B------:R-:W2:Y:S10]  /*18f80*/  LDCU UR11, c[0x0][0x3e0] ;  /* 0x00007c00ff0b77ac */ /* 0x000eb40008000800 */
[----:B------:R-:W2:Y:S01]  /*18f90*/  @UP1 LDCU UR13, c[0x0][0x454] ;  /* 0x00008a80ff0d17ac */ /* 0x000ea20008000800 */
[----:B------:R-:W-:Y:S01]  /*18fa0*/  @UP1 UMOV UR14, 0x1 ;  /* 0x00000001000e1882 */ /* 0x000fe20000000000 */
[----:B------:R-:W3:Y:S01]  /*18fb0*/  @UP1 LDCU UR15, c[0x0][0x454] ;  /* 0x00008a80ff0f17ac */ /* 0x000ee20008000800 */
[----:B------:R-:W-:Y:S01]  /*18fc0*/  @!UP1 UMOV UR14, 0x1 ;  /* 0x00000001000e9882 */ /* 0x000fe20000000000 */
[----:B--2---:R-:W-:-:S02]  /*18fd0*/  @UP1 UIMAD UR13, UR13, UR11, URZ ;  /* 0x0000000b0d0d12a4 */ /* 0x004fc4000f8e02ff */
[----:B---3--:R-:W-:-:S12]  /*18fe0*/  @!UP1 UIMAD UR13, UR6, UR11, URZ ;  /* 0x0000000b060d92a4 */ /* 0x008fd8000f8e02ff */
.L_x_435:
[----:B------:R-:W-:Y:S01]  /*18ff0*/  @P1 FFMA.FTZ R0, R5, R8, R11 ;  /* 0x0000000805001223 */ /* 0x000fe2000001000b */
[----:B------:R-:W-:Y:S01]  /*19000*/  UIMAD UR15, UR12, UR15, URZ ;  /* 0x0000000f0c0f72a4 */ /* 0x000fe2000f8e02ff */
[C---:B------:R-:W-:Y:S01]  /*19010*/  LOP3.LUT P1, RZ, R132.reuse, 0x3, RZ, 0xc0, !PT ;  /* 0x0000000384ff7812 */ /* 0x040fe2000782c0ff */
[----:B------:R-:W-:Y:S01]  /*19020*/  UIMAD UR11, UR4, UR14, URZ ;  /* 0x0000000e040b72a4 */ /* 0x000fe2000f8e02ff */
[----:B------:R-:W-:Y:S01]  /*19030*/  LOP3.LUT R15, R132, 0x18, RZ, 0xc0, !PT ;  /* 0x00000018840f7812 */ /* 0x000fe200078ec0ff */
[----:B------:R-:W-:Y:S01]  /*19040*/  USEL UR18, UR18, URZ, UP0 ;  /* 0x000000ff12127287 */ /* 0x000fe20008000000 */
[----:B------:R-:W-:Y:S01]  /*19050*/  @P0 FMUL.FTZ R6, R6, 0.69314718246459960938 ;  /* 0x3f31721806060820 */ /* 0x000fe20000410000 */
[----:B------:R-:W-:Y:S01]  /*19060*/  @!UP0 UIMAD UR15, UR8, UR13, UR15 ;  /* 0x0000000d080f82a4 */ /* 0x000fe2000f8e020f */
[--C-:B------:R-:W-:Y:S01]  /*19070*/  LOP3.LUT R15, R15, 0xd8, R3.reuse, 0x78, !PT ;  /* 0x000000d80f0f7812 */ /* 0x100fe200078e7803 */
[----:B------:R-:W-:Y:S01]  /*19080*/  USHF.L.U32 UR11, UR11, 0x7, URZ ;  /* 0x000000070b0b7899 */ /* 0x000fe200080006ff */
[----:B------:R-:W-:Y:S01]  /*19090*/  BAR.SYNC.DEFER_BLOCKING 0x0 ;  /* 0x0000000000007b1d */ /* 0x000fe20000010000 */
[----:B------:R-:W-:Y:S01]  /*190a0*/  USEL UR5, UR5, URZ, UP0 ;  /* 0x000000ff05057287 */ /* 0x000fe20008000000 */
[----:B------:R-:W-:Y:S01]  /*190b0*/  LOP3.LUT R15, R15, 0x1f20, R3, 0xf8, !PT ;  /* 0x00001f200f0f7812 */ /* 0x000fe200078ef803 */
[----:B------:R-:W-:Y:S01]  /*190c0*/  USHF.R.S32.HI UR8, URZ, 0x1f, UR15 ;  /* 0x0000001fff087899 */ /* 0x000fe2000801140f */
[----:B------:R-:W-:Y:S01]  /*190d0*/  IMAD.MOV.U32 R14, RZ, RZ, 0x7f800000 ;  /* 0x7f800000ff0e7424 */ /* 0x000fe200078e00ff */
[----:B------:R-:W-:Y:S01]  /*190e0*/  USHF.R.S32.HI UR6, URZ, 0x1f, UR11 ;  /* 0x0000001fff067899 */ /* 0x000fe2000801140b */
[----:B------:R-:W-:Y:S01]  /*190f0*/  LEA R15, R15, UR9, 0x1 ;  /* 0x000000090f0f7c11 */ /* 0x000fe2000f8e08ff */
[----:B------:R-:W-:Y:S01]  /*19100*/  UIADD3 UR18, UP1, UP0, UR11, UR18, UR15 ;  /* 0x000000120b127290 */ /* 0x000fe2000f83e00f */
[----:B------:R-:W-:Y:S01]  /*19110*/  BSSY.RECONVERGENT B0, `(.L_x_436) ;  /* 0x000002c000007945 */ /* 0x000fe20003800200 */
[----:B------:R-:W-:Y:S01]  /*19120*/  @P2 FFMA.FTZ R13, R133, R9, R183 ;  /* 0x00000009850d2223 */ /* 0x000fe200000100b7 */
[----:B-1----:R-:W-:Y:S01]  /*19130*/  @P0 FFMA.FTZ R14, R4, R7, R6 ;  /* 0x00000007040e0223 */ /* 0x002fe20000010006 */
[----:B------:R-:W-:Y:S01]  /*19140*/  UIADD3.X UR5, UPT, UPT, UR6, UR5, UR8, UP1, UP0 ;  /* 0x0000000506057290 */ /* 0x000fe20008fe0408 */
[----:B------:R-:W-:Y:S01]  /*19150*/  SHF.R.U32.HI R16, RZ, 0x2, R132 ;  /* 0x00000002ff107819 */ /* 0x000fe20000011684 */
[----:B------:R-:W-:Y:S10]  /*19160*/  @P1 BRA `(.L_x_437) ;  /* 0x0000000000981947 */ /* 0x000ff40003800000 */
        /* <DEDUP_REMOVED lines=11> */
[----:B------:R-:W-:-:S05]  /*19220*/  @!P6 IMAD R18, R18, UR14, RZ ;  /* 0x0000000e1212ec24 */ /* 0x000fca000f8e02ff */
[----:B------:R-:W-:Y:S01]  /*19230*/  @!P6 IADD3 R19, P0, PT, R18, UR18, RZ ;  /* 0x000000121213ec10 */ /* 0x000fe2000ff1e0ff */
[----:B------:R-:W-:Y:S01]  /*19240*/  @!P5 IMAD R22, R22, UR14, RZ ;  /* 0x0000000e1616dc24 */ /* 0x000fe2000f8e02ff */
[----:B------:R-:W2:Y:S01]  /*19250*/  @!P5 LDC.64 R8, c[0x0][0x420] ;  /* 0x00010800ff08db82 */ /* 0x000ea20000000a00 */
[----:B------:R-:W-:Y:S01]  /*19260*/  @!P4 IMAD R21, R21, UR14, RZ ;  /* 0x0000000e1515cc24 */ /* 0x000fe2000f8e02ff */
[----:B------:R-:W-:Y:S01]  /*19270*/  @!P6 LEA.HI.X.SX32 R18, R18, UR5, 0x1, P0 ;  /* 0x000000051212ec11 */ /* 0x000fe200080f0eff */
[----:B------:R-:W-:-:S05]  /*19280*/  @!P3 IMAD R20, R20, UR14, RZ ;  /* 0x0000000e1414bc24 */ /* 0x000fca000f8e02ff */
[----:B------:R-:W3:Y:S08]  /*19290*/  @!P4 LDC.64 R6, c[0x0][0x420] ;  /* 0x00010800ff06cb82 */ /* 0x000ef00000000a00 */
[----:B------:R-:W4:Y:S01]  /*192a0*/  @!P3 LDC.64 R4, c[0x0][0x420] ;  /* 0x00010800ff04bb82 */ /* 0x000f220000000a00 */
[----:B-1----:R-:W-:Y:S02]  /*192b0*/  @!P6 LEA R24, P1, R19, R10, 0x2 ;  /* 0x0000000a1318e211 */ /* 0x002fe400078210ff */
[----:B------:R-:W-:-:S02]  /*192c0*/  @!P5 IADD3 R10, P0, PT, R22, UR18, RZ ;  /* 0x00000012160adc10 */ /* 0x000fc4000ff1e0ff */
[----:B------:R-:W-:Y:S02]  /*192d0*/  @!P6 LEA.HI.X R25, R19, R11, R18, 0x2, P1 ;  /* 0x0000000b1319e211 */ /* 0x000fe400008f1412 */
[----:B------:R-:W-:Y:S02]  /*192e0*/  @!P5 LEA.HI.X.SX32 R22, R22, UR5, 0x1, P0 ;  /* 0x000000051616dc11 */ /* 0x000fe400080f0eff */
[----:B--2---:R-:W-:Y:S01]  /*192f0*/  @!P5 LEA R18, P2, R10, R8, 0x2 ;  /* 0x000000080a12d211 */ /* 0x004fe200078410ff */
[----:B------:R1:W-:Y:S01]  /*19300*/  @!P6 STG.E desc[UR22][R24.64], R12 ;  /* 0x0000000c1800e986 */ /* 0x0003e2000c101916 */
[C---:B------:R-:W-:Y:S02]  /*19310*/  @!P4 IADD3 R8, P1, PT, R21.reuse, UR18, RZ ;  /* 0x000000121508cc10 */ /* 0x040fe4000ff3e0ff */
[----:B------:R-:W-:Y:S02]  /*19320*/  @!P3 IADD3 R11, P0, PT, R20, UR18, RZ ;  /* 0x00000012140bbc10 */ /* 0x000fe4000ff1e0ff */
[----:B------:R-:W-:-:S02]  /*19330*/  @!P4 LEA.HI.X.SX32 R21, R21, UR5, 0x1, P1 ;  /* 0x000000051515cc11 */ /* 0x000fc400088f0eff */
[----:B------:R-:W-:Y:S02]  /*19340*/  @!P3 LEA.HI.X.SX32 R20, R20, UR5, 0x1, P0 ;  /* 0x000000051414bc11 */ /* 0x000fe400080f0eff */
[----:B---3--:R-:W-:Y:S02]  /*19350*/  @!P4 LEA R6, P1, R8, R6, 0x2 ;  /* 0x000000060806c211 */ /* 0x008fe400078210ff */
[----:B------:R-:W-:Y:S02]  /*19360*/  @!P5 LEA.HI.X R19, R10, R9, R22, 0x2, P2 ;  /* 0x000000090a13d211 */ /* 0x000fe400010f1416 */
[----:B------:R-:W-:Y:S02]  /*19370*/  @!P4 LEA.HI.X R7, R8, R7, R21, 0x2, P1 ;  /* 0x000000070807c211 */ /* 0x000fe400008f1415 */
[C---:B----4-:R-:W-:Y:S01]  /*19380*/  @!P3 LEA R4, P0, R11.reuse, R4, 0x2 ;  /* 0x000000040b04b211 */ /* 0x050fe200078010ff */
[----:B------:R1:W-:Y:S03]  /*19390*/  @!P5 STG.E desc[UR22][R18.64], R13 ;  /* 0x0000000d1200d986 */ /* 0x0003e6000c101916 */
[----:B------:R-:W-:Y:S01]  /*193a0*/  @!P3 LEA.HI.X R5, R11, R5, R20, 0x2, P0 ;  /* 0x000000050b05b211 */ /* 0x000fe200000f1414 */
[----:B------:R1:W-:Y:S04]  /*193b0*/  @!P4 STG.E desc[UR22][R6.64], R0 ;  /* 0x000000000600c986 */ /* 0x0003e8000c101916 */
[----:B------:R1:W-:Y:S04]  /*193c0*/  @!P3 STG.E desc[UR22][R4.64], R14 ;  /* 0x0000000e0400b986 */ /* 0x0003e8000c101916 */
.L_x_437:
[----:B------:R-:W-:Y:S05]  /*193d0*/  BSYNC.RECONVERGENT B0 ;  /* 0x0000000000007941 */ /* 0x000fea0003800200 */
.L_x_436:
[----:B------:R-:W2:Y:S01]  /*193e0*/  LDCU UR6, c[0x0][0x440] ;  /* 0x00008800ff0677ac */ /* 0x000ea20008000800 */
[----:B------:R-:W-:Y:S01]  /*193f0*/  LOP3.LUT R8, R3, 0x18, RZ, 0xc0, !PT ;  /* 0x0000001803087812 */ /* 0x000fe200078ec0ff */
[----:B-1----:R1:W3:Y:S01]  /*19400*/  LDS.128 R4, [R15+0x1800] ;  /* 0x001800000f047984 */ /* 0x0022e20000000c00 */
[C---:B------:R-:W-:Y:S01]  /*19410*/  VIADD R0, R16.reuse, 0x40 ;  /* 0x0000004010007836 */ /* 0x040fe20000000000 */
[----:B------:R-:W4:Y:S01]  /*19420*/  LDCU.64 UR4, c[0x0][0x410] ;  /* 0x00008200ff0477ac */ /* 0x000f220008000a00 */
[----:B------:R-:W-:Y:S01]  /*19430*/  VIADD R3, R16, 0x20 ;  /* 0x0000002010037836 */ /* 0x000fe20000000000 */
[----:B------:R-:W-:Y:S01]  /*19440*/  MOV R17, RZ ;  /* 0x000000ff00117202 */ /* 0x000fe20000000f00 */
[----:B------:R-:W-:Y:S01]  /*19450*/  BSSY.RECONVERGENT B0, `(.L_x_438) ;  /* 0x000001a000007945 */ /* 0x000fe20003800200 */
[C---:B--2---:R-:W-:Y:S02]  /*19460*/  ISETP.GE.AND P0, PT, R8.reuse, UR6, PT ;  /* 0x0000000608007c0c */ /* 0x044fe4000bf06270 */
[----:B------:R-:W-:-:S02]  /*19470*/  IADD3 R8, P3, PT, R8, UR10, RZ ;  /* 0x0000000a08087c10 */ /* 0x000fc4000ff7e0ff */
[----:B----4-:R-:W-:Y:S02]  /*19480*/  MOV R12, UR4 ;  /* 0x00000004000c7c02 */ /* 0x010fe40008000f00 */
[----:B------:R-:W-:Y:S01]  /*19490*/  ISETP.GE.OR P1, PT, R0, UR24, P0 ;  /* 0x0000001800007c0c */ /* 0x000fe20008726670 */
[----:B------:R-:W-:Y:S01]  /*194a0*/  IMAD.X R9, RZ, RZ, UR7, P3 ;  /* 0x00000007ff097e24 */ /* 0x000fe200098e06ff */
[C---:B------:R-:W-:Y:S02]  /*194b0*/  ISETP.GE.OR P3, PT, R16.reuse, UR24, P0 ;  /* 0x0000001810007c0c */ /* 0x040fe40008766670 */
[----:B------:R-:W-:Y:S01]  /*194c0*/  IADD3 R0, PT, PT, R16, 0x60, RZ ;  /* 0x0000006010007810 */ /* 0x000fe20007ffe0ff */
[----:B------:R-:W-:Y:S01]  /*194d0*/  IMAD.WIDE.U32 R12, R12, UR12, R8 ;  /* 0x0000000c0c0c7c25 */ /* 0x000fe2000f8e0008 */
[----:B------:R-:W-:Y:S01]  /*194e0*/  ISETP.GE.OR P2, PT, R3, UR24, P0 ;  /* 0x0000001803007c0c */ /* 0x000fe20008746670 */
[----:B------:R1:W2:Y:S01]  /*194f0*/  LDS.128 R8, [R15] ;  /* 0x000000000f087984 */ /* 0x0002a20000000c00 */
[----:B------:R-:W-:Y:S01]  /*19500*/  ISETP.GE.OR P0, PT, R0, UR24, P0 ;  /* 0x0000001800007c0c */ /* 0x000fe20008706670 */
[----:B------:R-:W-:-:S02]  /*19510*/  IMAD.U32 R0, RZ, RZ, UR5 ;  /* 0x00000005ff007e24 */ /* 0x000fc4000f8e00ff */
[----:B------:R-:W-:-:S04]  /*19520*/  IMAD.WIDE.U32 R16, R2, 0x80, R16 ;  /* 0x0000008002107825 */ /* 0x000fc800078e0010 */
[----:B------:R-:W-:Y:S01]  /*19530*/  IMAD R19, R0, UR12, R13 ;  /* 0x0000000c00137c24 */ /* 0x000fe2000f8e020d */
[----:B------:R-:W-:Y:S06]  /*19540*/  @P3 BRA `(.L_x_439) ;  /* 0x0000000000283947 */ /* 0x000fec0003800000 */
[----:B------:R-:W4:Y:S01]  /*19550*/  LDCU.64 UR6, c[0x0][0x408] ;  /* 0x00008100ff0677ac */ /* 0x000f220008000a00 */
[----:B------:R-:W-:Y:S01]  /*19560*/  MOV R18, R12 ;  /* 0x0000000c00127202 */ /* 0x000fe20000000f00 */
[----:B------:R-:W5:Y:S01]  /*19570*/  LDCU.64 UR4, c[0x0][0x3f0] ;  /* 0x00007e00ff0477ac */ /* 0x000f620008000a00 */
[----:B----4-:R-:W-:-:S03]  /*19580*/  IMAD R0, R17, UR6, RZ ;  /* 0x0000000611007c24 */ /* 0x010fc6000f8e02ff */
[----:B------:R-:W-:-:S04]  /*19590*/  IMAD.WIDE.U32 R2, R16, UR6, R18 ;  /* 0x0000000610027c25 */ /* 0x000fc8000f8e0012 */
[----:B------:R-:W-:Y:S01]  /*195a0*/  IMAD R0, R16, UR7, R0 ;  /* 0x0000000710007c24 */ /* 0x000fe2000f8e0200 */
[----:B-----5:R-:W-:-:S04]  /*195b0*/  LEA R20, P3, R2, UR4, 0x1 ;  /* 0x0000000402147c11 */ /* 0x020fc8000f8608ff */
[----:B------:R-:W-:-:S04]  /*195c0*/  IADD3 R0, PT, PT, R0, R3, RZ ;  /* 0x0000000300007210 */ /* 0x000fc80007ffe0ff */
[----:B------:R-:W-:-:S05]  /*195d0*/  LEA.HI.X R21, R2, UR5, R0, 0x1, P3 ;  /* 0x0000000502157c11 */ /* 0x000fca00098f0c00 */
[----:B--2---:R4:W-:Y:S02]  /*195e0*/  STG.E.128 desc[UR22][R20.64], R8 ;  /* 0x0000000814007986 */ /* 0x0049e4000c101d16 */
.L_x_439:
[----:B------:R-:W-:Y:S05]  /*195f0*/  BSYNC.RECONVERGENT B0 ;  /* 0x0000000000007941 */ /* 0x000fea0003800200 */
.L_x_438:
[----:B--2-4-:R2:W4:Y:S01]  /*19600*/  LDS.128 R8, [R15+0x800] ;  /* 0x000800000f087984 */ /* 0x0145220000000c00 */
        /* <DEDUP_REMOVED lines=15> */
.L_x_441:
[----:B------:R-:W-:Y:S05]  /*19700*/  BSYNC.RECONVERGENT B0 ;  /* 0x0000000000007941 */ /* 0x000fea0003800200 */
.L_x_440:
[----:B-1--4-:R1:W4:Y:S01]  /*19710*/  LDS.128 R8, [R15+0x1000] ;  /* 0x001000000f087984 */ /* 0x0123220000000c00 */
[----:B------:R-:W-:Y:S04]  /*19720*/  BSSY.RECONVERGENT B0, `(.L_x_442) ;  /* 0x000000f000007945 */ /* 0x000fe80003800200 */
[----:B------:R-:W-:Y:S05]  /*19730*/  @P1 BRA `(.L_x_443) ;  /* 0x0000000000341947 */ /* 0x000fea0003800000 */
[----:B------:R-:W5:Y:S01]  /*19740*/  LDCU.64 UR6, c[0x0][0x408] ;  /* 0x00008100ff0677ac */ /* 0x000f620008000a00 */
[----:B------:R-:W-:Y:S01]  /*19750*/  IADD3 R2, P1, PT, R16, 0x40, RZ ;  /* 0x0000004010027810 */ /* 0x000fe20007f3e0ff */
[----:B------:R-:W-:Y:S01]  /*19760*/  IMAD.MOV.U32 R14, RZ, RZ, R12 ;  /* 0x000000ffff0e7224 */ /* 0x000fe200078e000c */
[----:B-12---:R-:W-:Y:S01]  /*19770*/  MOV R15, R19 ;  /* 0x00000013000f7202 */ /* 0x006fe20000000f00 */
        /* <DEDUP_REMOVED lines=9> */
.L_x_443:
[----:B------:R-:W-:Y:S05]  /*19810*/  BSYNC.RECONVERGENT B0 ;  /* 0x0000000000007941 */ /* 0x000fea0003800200 */
.L_x_442:
        /* <DEDUP_REMOVED lines=13> */
[----:B---3--:R-:W-:Y:S01]  /*198f0*/  STG.E.128 desc[UR22][R10.64], R4 ;  /* 0x000000040a007986 */ /* 0x008fe2000c101d16 */
[----:B------:R-:W-:Y:S05]  /*19900*/  EXIT ;  /* 0x000000000000794d */ /* 0x000fea0003800000 */
.L_x_444:
        /* <DEDUP_REMOVED lines=15> */
.L_x_734:


//--------------------- .text._ZN5flash16flash_fwd_kernelI23Flash_fwd_kernel_traitsILi32ELi128ELi128ELi4ELb0ELb0EN7cutlass10bfloat16_tE19Flash_kernel_traitsILi32ELi128ELi128ELi4ES3_EELb1ELb1ELb0ELb0ELb0ELb0ELb0ELb1EEEvNS_16Flash_fwd_paramsE --------------------------
	.section	.text._ZN5flash16flash_fwd_kernelI23Flash_fwd_kernel_traitsILi32ELi128ELi128ELi4ELb0ELb0EN7cutlass10bfloat16_tE19Flash_kernel_traitsILi32ELi128ELi128ELi4ES3_EELb1ELb1ELb0ELb0ELb0ELb0ELb0ELb1EEEvNS_16Flash_fwd_paramsE,"ax",@progbits
	.align	128
        .global         _ZN5flash16flash_fwd_kernelI23Flash_fwd_kernel_traitsILi32ELi128ELi128ELi4ELb0ELb0EN7cutlass10bfloat16_tE19Flash_kernel_traitsILi32ELi128ELi128ELi4ES3_EELb1ELb1ELb0ELb0ELb0ELb0ELb0ELb1EEEvNS_16Flash_fwd_paramsE
        .type           _ZN5flash16flash_fwd_kernelI23Flash_fwd_kernel_traitsILi32ELi128ELi128ELi4ELb0ELb0EN7cutlass10bfloat16_tE19Flash_kernel_traitsILi32ELi128ELi128ELi4ES3_EELb1ELb1ELb0ELb0ELb0ELb0ELb0ELb1EEEvNS_16Flash_fwd_paramsE,@function
        .size           _ZN5flash16flash_fwd_kernelI23Flash_fwd_kernel_traitsILi32ELi128ELi128ELi4ELb0ELb0EN7cutlass10bfloat16_tE19Flash_kernel_traitsILi32ELi128ELi128ELi4ES3_EELb1ELb1ELb0ELb0ELb0ELb0ELb0ELb1EEEvNS_16Flash_fwd_paramsE,(.L_x_735 - _ZN5flash16flash_fwd_kernelI23Flash_fwd_kernel_traitsILi32ELi128ELi128ELi4ELb0ELb0EN7cutlass10bfloat16_tE19Flash_kernel_traitsILi32ELi128ELi128ELi4ES3_EELb1ELb1ELb0ELb0ELb0ELb0ELb0ELb1EEEvNS_16Flash_fwd_paramsE)
        .other          _ZN5flash16flash_fwd_kernelI23Flash_fwd_kernel_traitsILi32ELi128ELi128ELi4ELb0ELb0EN7cutlass10bfloat16_tE19Flash_kernel_traitsILi32ELi128ELi128ELi4ES3_EELb1ELb1ELb0ELb0ELb0ELb0ELb0ELb1EEEvNS_16Flash_fwd_paramsE,@"STO_CUDA_ENTRY STV_DEFAULT"
_ZN5flash16flash_fwd_kernelI23Flash_fwd_kernel_traitsILi32ELi128ELi128ELi4ELb0ELb0EN7cutlass10bfloat16_tE19Flash_kernel_traitsILi32ELi128ELi128ELi4ES3_EELb1ELb1ELb0ELb0ELb0ELb0ELb0ELb1EEEvNS_16Flash_fwd_paramsE:
.text._ZN5flash16flash_fwd_kernelI23Flash_fwd_kernel_traitsILi32ELi128ELi128ELi4ELb0ELb0EN7cutlass10bfloat16_tE19Flash_kernel_traitsILi32ELi128ELi128ELi4ES3_EELb1ELb1ELb0ELb0ELb0ELb0ELb0ELb1EEEvNS_16Flash_fwd_paramsE:
        /* <DEDUP_REMOVED lines=15> */
[----:B------:R-:W-:Y:S08]  /*00f0*/  S2UR UR8, SR_CTAID.Y ;  /* 0x00000000000879c3 */ /* 0x000ff00000002600 */
[----:B------:R-:W1:Y:S01]  /*0100*/  S2UR UR34, SR_CTAID.Z ;  /* 0x00000000002279c3 */ /* 0x000e620000002700 */
[----:B----4-:R3:W4:Y:S01]  /*0110*/  @P1 LDG.E.64 R4, desc[UR20][R2.64] ;  /* 0x0000001402041981 */ /* 0x010722000c1e1b00 */
[----:B------:R-:W2:Y:S01]  /*0120*/  LDCU.U8 UR9, c[0x0][0x532] ;  /* 0x0000a640ff0977ac */ /* 0x000ea20008000000 */
[----:B------:R-:W2:Y:S05]  /*0130*/  LDCU.64 UR6, c[0x0][0x468] ;  /* 0x00008d00ff0677ac */ /* 0x000eaa0008000a00 */
[----:B------:R-:W4:Y:S01]  /*0140*/  @P1 LDC R0, c[0x0][0x520] ;  /* 0x00014800ff001b82 */ /* 0x000f220000000800 */
[----:B---3--:R-:W-:-:S02]  /*0150*/  @P1 IMAD.MOV.U32 R2, RZ, RZ, R17 ;  /* 0x000000ffff021224 */ /* 0x008fc400078e0011 */
[----:B------:R-:W-:-:S06]  /*0160*/  @P1 IMAD.MOV.U32 R3, RZ, RZ, R18 ;  /* 0x000000ffff031224 */ /* 0x000fcc00078e0012 */
[----:B------:R-:W3:Y:S01]  /*0170*/  @P1 LDG.E.64 R2, desc[UR20][R2.64] ;  /* 0x0000001402021981 */ /* 0x000ee2000c1e1b00 */
[----:B-1----:R-:W-:Y:S01]  /*0180*/  ULOP3.LUT UR4, UR34, UR14, UR8, 0xfe, !UPT ;  /* 0x0000000e22047292 */ /* 0x002fe2000f8efe08 */
[----:B------:R-:W-:Y:S01]  /*0190*/  ISETP.NE.U32.AND P4, PT, RZ, UR12, PT ;  /* 0x0000000cff007c0c */ /* 0x000fe2000bf85070 */
[----:B------:R-:W-:Y:S02]  /*01a0*/  UISETP.NE.U32.AND UP4, UPT, UR12, URZ, UPT ;  /* 0x000000ff0c00728c */ /* 0x000fe4000bf85070 */
[----:B------:R-:W-:Y:S01]  /*01b0*/  UISETP.NE.U32.AND UP3, UPT, UR10, URZ, UPT ;  /* 0x000000ff0a00728c */ /* 0x000fe2000bf65070 */
[----:B------:R-:W-:Y:S01]  /*01c0*/  ISETP.NE.AND.EX P4, PT, RZ, UR13, PT, P4 ;  /* 0x0000000dff007c0c */ /* 0x000fe2000bf85340 */
[----:B------:R-:W-:Y:S01]  /*01d0*/  UISETP.NE.AND.EX UP4, UPT, UR13, URZ, UPT, UP4 ;  /* 0x000000ff0d00728c */ /* 0x000fe2000bf85340 */
[----:B------:R-:W-:Y:S01]  /*01e0*/  LOP3.LUT P3, RZ, R193, UR4, RZ, 0xfc, !PT ;  /* 0x00000004c1ff7c12 */ /* 0x000fe2000f86fcff */
[----:B------:R-:W-:Y:S02]  /*01f0*/  UISETP.NE.AND.EX UP3, UPT, UR11, URZ, UPT, UP3 ;  /* 0x000000ff0b00728c */ /* 0x000fe4000bf65330 */
[----:B--2---:R-:W-:Y:S01]  /*0200*/  UIMAD.WIDE.U32 UR16, UR8, 0x4, UR16 ;  /* 0x00000004081078a5 */ /* 0x004fe2000f8e0010 */
[----:B------:R-:W1:Y:S01]  /*0210*/  LDCU.64 UR4, c[0x0][0x478] ;  /* 0x00008f00ff0477ac */ /* 0x000e620008000a00 */
[----:B------:R-:W-:Y:S01]  /*0220*/  PLOP3.LUT P2, PT, PT, PT, UP4, 0x80, 0x8 ;  /* 0x000000000008781c */ /* 0x000fe20003f4f048 */
[----:B------:R-:W-:-:S02]  /*0230*/  USHF.L.U32 UR13, UR8, 0x2, URZ ;  /* 0x00000002080d7899 */ /* 0x000fc400080006ff */
[----:B------:R-:W-:-:S05]  /*0240*/  UISETP.NE.AND UP5, UPT, UR9, URZ, UPT ;  /* 0x000000ff0900728c */ /* 0x000fca000bfa5270 */
[----:B------:R-:W2:Y:S01]  /*0250*/  @!P3 LDC.64 R6, c[0x0][0x528] ;  /* 0x00014a00ff06bb82 */ /* 0x000ea20000000a00 */
[----:B------:R-:W-:Y:S02]  /*0260*/  UISETP.EQ.U32.AND UP2, UPT, UR6, URZ, UPT ;  /* 0x000000ff0600728c */ /* 0x000fe4000bf42070 */
[----:B------:R-:W-:Y:S02]  /*0270*/  USHF.R.U32.HI UR12, URZ, 0x1e, UR8 ;  /* 0x0000001eff0c7899 */ /* 0x000fe40008011608 */
[----:B------:R-:W-:Y:S02]  /*0280*/  UISETP.EQ.OR.EX UP2, UPT, UR7, URZ, !UP5, UP2 ;  /* 0x000000ff0700728c */ /* 0x000fe4000ef42720 */
[----:B-1----:R-:W-:-:S04]  /*0290*/  UISETP.NE.U32.AND UP0, UPT, UR4, URZ, UPT ;  /* 0x000000ff0400728c */ /* 0x002fc8000bf05070 */
[----:B------:R-:W-:Y:S01]  /*02a0*/  UISETP.NE.AND.EX UP0, UPT, UR5, URZ, UPT, UP0 ;  /* 0x000000ff0500728c */ /* 0x000fe2000bf05300 */
[----:B----4-:R-:W-:Y:S02]  /*02b0*/  @P1 R2UR UR22, R4 ;  /* 0x00000000041612ca */ /* 0x010fe400000e0000 */
[----:B------:R-:W-:-:S11]  /*02c0*/  @P1 R2UR UR23, R5 ;  /* 0x00000000051712ca */ /* 0x000fd600000e0000 */
[----:B------:R-:W-:Y:S02]  /*02d0*/  IMAD.U32 R4, RZ, RZ, UR22 ;  /* 0x00000016ff047e24 */ /* 0x000fe4000f8e00ff */
[----:B------:R-:W-:-:S05]  /*02e0*/  IMAD.U32 R5, RZ, RZ, UR23 ;  /* 0x00000017ff057e24 */ /* 0x000fca000f8e00ff */
[----:B--2---:R1:W-:Y:S01]  /*02f0*/  @!P3 STG.E.64 desc[UR20][R6.64], R4 ;  /* 0x000000040600b986 */ /* 0x0043e2000c101b14 */
[----:B---3--:R-:W-:Y:S01]  /*0300*/  @P1 IADD3 R17, P0, PT, R2, R0, RZ ;  /* 0x0000000002111210 */ /* 0x008fe20007f1e0ff */
[----:B------:R-:W-:Y:S01]  /*0310*/  IMAD.U32 R2, RZ, RZ, UR16 ;  /* 0x00000010ff027e24 */ /* 0x000fe2000f8e00ff */
[----:B------:R-:W-:-:S03]  /*0320*/  @UP3 UIADD3 UR16, UP1, UPT, UR13, UR10, URZ ;  /* 0x0000000a0d103290 */ /* 0x000fc6000ff3e0ff */
[----:B------:R-:W-:Y:S01]  /*0330*/  @P1 IMAD.X R18, RZ, RZ, R3, P0 ;  /* 0x000000ffff121224 */ /* 0x000fe200000e0603 */
[----:B------:R-:W-:Y:S02]  /*0340*/  PLOP3.LUT P1, PT, PT, PT, UP3, 0x80, 0x8 ;  /* 0x000000000008781c */ /* 0x000fe40003f2f038 */
[----:B------:R-:W-:Y:S01]  /*0350*/  MOV R3, UR17 ;  /* 0x0000001100037c02 */ /* 0x000fe20008000f00 */
[----:B------:R-:W-:Y:S02]  /*0360*/  @UP3 UIADD3.X UR17, UPT, UPT, UR12, UR11, URZ, UP1, !UPT ;  /* 0x0000000b0c113290 */ /* 0x000fe40008ffe4ff */
[----:B------:R-:W-:Y:S01]  /*0370*/  UIADD3 UR10, UP1, UPT, UR13, UR6, URZ ;  /* 0x000000060d0a7290 */ /* 0x000fe2000ff3e0ff */
[----:B-1----:R-:W-:Y:S02]  /*0380*/  @!P3 IMAD.MOV.U32 R4, RZ, RZ, R17 ;  /* 0x000000ffff04b224 */ /* 0x002fe400078e0011 */
[----:B------:R-:W-:Y:S01]  /*0390*/  @!P3 IMAD.MOV.U32 R5, RZ, RZ, R18 ;  /* 0x000000ffff05b224 */ /* 0x000fe200078e0012 */
[----:B------:R-:W-:-:S04]  /*03a0*/  UIADD3.X UR9, UPT, UPT, UR12, UR7, URZ, UP1, !UPT ;  /* 0x000000070c097290 */ /* 0x000fc80008ffe4ff */
[----:B------:R1:W-:Y:S01]  /*03b0*/  @!P3 STG.E.64 desc[UR20][R6.64+0x8], R4 ;  /* 0x000008040600b986 */ /* 0x0003e2000c101b14 */
[----:B------:R-:W-:-:S03]  /*03c0*/  PLOP3.LUT P3, PT, PT, PT, UP2, 0x80, 0x8 ;  /* 0x000000000008781c */ /* 0x000fc60003f6f028 */
[----:B------:R-:W2:Y:S01]  /*03d0*/  @P4 LDG.E R8, desc[UR20][R2.64] ;  /* 0x0000001402084981 */ /* 0x000ea2000c1e1900 */
[----:B------:R-:W-:Y:S01]  /*03e0*/  @UP0 UIADD3 UR4, UP1, UPT, UR13, UR4, URZ ;  /* 0x000000040d040290 */ /* 0x000fe2000ff3e0ff */
[----:B------:R-:W-:-:S03]  /*03f0*/  PLOP3.LUT P0, PT, PT, PT, UP0, 0x80, 0x8 ;  /* 0x000000000008781c */ /* 0x000fc60003f0f008 */
[----:B------:R-:W-:Y:S01]  /*0400*/  @UP0 UIADD3.X UR5, UPT, UPT, UR12, UR5, URZ, UP1, !UPT ;  /* 0x000000050c050290 */ /* 0x000fe20008ffe4ff */
[----:B-1----:R1:W3:Y:S01]  /*0410*/  @P2 LDG.E R7, desc[UR20][R2.64+0x4] ;  /* 0x0000041402072981 */ /* 0x0022e2000c1e1900 */
[----:B------:R-:W-:-:S04]  /*0420*/  IMAD.U32 R4, RZ, RZ, UR4 ;  /* 0x00000004ff047e24 */ /* 0x000fc8000f8e00ff */
[----:B------:R-:W-:Y:S01]  /*0430*/  IMAD.U32 R5, RZ, RZ, UR5 ;  /* 0x00000005ff057e24 */ /* 0x000fe2000f8e00ff */
[----:B------:R-:W4:Y:S04]  /*0440*/  @!UP4 LDCU UR31, c[0x0][0x434] ;  /* 0x00008680ff1fc7ac */ /* 0x000f280008000800 */
[----:B------:R-:W5:Y:S01]  /*0450*/  @P0 LDG.E R4, desc[UR20][R4.64] ;  /* 0x0000001404040981 */ /* 0x000f62000c1e1900 */
[----:B------:R-:W-:Y:S01]  /*0460*/  UMOV UR18, 0xffffffff ;  /* 0xffffffff00127882 */ /* 0x000fe20000000000 */
[----:B------:R-:W4:Y:S01]  /*0470*/  @!UP0 LDCU.64 UR4, c[0x0][0x488] ;  /* 0x00009100ff0487ac */ /* 0x000f220008000a00 */
[----:B-1----:R-:W-:Y:S02]  /*0480*/  IMAD.U32 R2, RZ, RZ, UR16 ;  /* 0x00000010ff027e24 */ /* 0x002fe4000f8e00ff */
[----:B------:R-:W-:-:S05]  /*0490*/  IMAD.U32 R3, RZ, RZ, UR17 ;  /* 0x00000011ff037e24 */ /* 0x000fca000f8e00ff */
[----:B------:R1:W4:Y:S02]  /*04a0*/  @P1 LDG.E R0, desc[UR20][R2.64] ;  /* 0x0000001402001981 */ /* 0x000324000c1e1900 */
[----:B-1----:R-:W-:Y:S01]  /*04b0*/  MOV R2, UR10 ;  /* 0x0000000a00027c02 */ /* 0x002fe20008000f00 */
[----:B------:R-:W-:-:S05]  /*04c0*/  IMAD.U32 R3, RZ, RZ, UR9 ;  /* 0x00000009ff037e24 */ /* 0x000fca000f8e00ff */
[----:B------:R-:W4:Y:S01]  /*04d0*/  @!P3 LDG.E R6, desc[UR20][R2.64] ;  /* 0x000000140206b981 */ /* 0x000f22000c1e1900 */
[----:B------:R-:W-:Y:S01]  /*04e0*/  UISETP.NE.U32.AND UP1, UPT, UR6, URZ, UPT ;  /* 0x000000ff0600728c */ /* 0x000fe2000bf25070 */
[----:B------:R-:W-:Y:S01]  /*04f0*/  UMOV UR10, 0xffffffff ;  /* 0xffffffff000a7882 */ /* 0x000fe20000000000 */
[----:B------:R-:W-:Y:S02]  /*0500*/  USHF.L.U32 UR29, UR14, 0x7, URZ ;  /* 0x000000070e1d7899 */ /* 0x000fe400080006ff */
[----:B------:R-:W-:Y:S01]  /*0510*/  UISETP.NE.AND.EX UP1, UPT, UR7, URZ, UPT, UP1 ;  /* 0x000000ff0700728c */ /* 0x000fe2000bf25310 */
[----:B------:R-:W1:Y:S01]  /*0520*/  @!UP0 LDCU UR6, c[0x0][0x43c] ;  /* 0x00008780ff0687ac */ /* 0x000e620008000800 */
[----:B--2---:R-:W-:Y:S02]  /*0530*/  @P4 R2UR UR18, R8 ;  /* 0x00000000081242ca */ /* 0x004fe400000e0000 */
[----:B---3--:R-:W-:-:S13]  /*0540*/  @P2 R2UR UR9, R7 ;  /* 0x00000000070922ca */ /* 0x008fda00000e0000 */
[----:B----4-:R-:W-:-:S04]  /*0550*/  @UP4 UIADD3 UR31, UPT, UPT, UR9, -UR18, URZ ;  /* 0x80000012091f4290 */ /* 0x010fc8000fffe0ff */
[----:B------:R-:W-:Y:S01]  /*0560*/  UISETP.GT.AND UP2, UPT, UR31, UR29, UPT ;  /* 0x0000001d1f00728c */ /* 0x000fe2000bf44270 */
[----:B------:R-:W-:Y:S01]  /*0570*/  UMOV UR9, URZ ;  /* 0x000000ff00097c82 */ /* 0x000fe20008000000 */
[----:B------:R-:W-:-:S04]  /*0580*/  @P1 R2UR UR9, R0 ;  /* 0x00000000000912ca */ /* 0x000fc800000e0000 */
[----:B------:R-:W-:Y:S01]  /*0590*/  PLOP3.LUT P1, PT, PT, PT, UP2, 0x80, 0x8 ;  /* 0x000000000008781c */ /* 0x000fe20003f2f028 */
[----:B------:R-:W-:Y:S01]  /*05a0*/  @!UP0 UISETP.NE.U32.AND UP2, UPT, UR4, URZ, UPT ;  /* 0x000000ff0400828c */ /* 0x000fe2000bf45070 */
[----:B------:R-:W2:Y:S01]  /*05b0*/  @!UP1 LDCU UR4, c[0x0][0x438] ;  /* 0x00008700ff0497ac */ /* 0x000ea20008000800 */
[----:B------:R-:W-:Y:S01]  /*05c0*/  @!P3 R2UR UR10, R6 ;  /* 0x00000000060ab2ca */ /* 0x000fe200000e0000 */
[----:B-12---:R-:W-:-:S14]  /*05d0*/  BRA.U !UP1, `(.L_x_445) ;  /* 0x0000000109187547 */ /* 0x006fdc000b800000 */
[----:B------:R-:W-:-:S13]  /*05e0*/  PLOP3.LUT P2, PT, PT, PT, UP5, 0x80, 0x8 ;  /* 0x000000000008781c */ /* 0x000fda0003f4f058 */
[----:B------:R-:W2:Y:S04]  /*05f0*/  @P2 LDG.E R0, desc[UR20][R2.64+0x4] ;  /* 0x0000041402002981 */ /* 0x000ea8000c1e1900 */
[----:B------:R-:W3:Y:S01]  /*0600*/  @!P2 LDG.E R2, desc[UR20][R2.64] ;  /* 0x000000140202a981 */ /* 0x000ee2000c1e1900 */
[----:B--2---:R-:W-:-:S13]  /*0610*/  @P2 R2UR UR4, R0 ;  /* 0x00000000000422ca */ /* 0x004fda00000e0000 */
[----:B------:R-:W-:-:S07]  /*0620*/  @UP5 UIADD3 UR4, UPT, UPT, UR4, -UR10, URZ ;  /* 0x8000000a04045290 */ /* 0x000fce000fffe0ff */
[----:B---3--:R-:W-:Y:S02]  /*0630*/  @!P2 R2UR UR4, R2 ;  /* 0x000000000204a2ca */ /* 0x008fe400000e0000 */
.L_x_445:
        /* <DEDUP_REMOVED lines=15> */
[----:B------:R-:W-:Y:S01]  /*0730*/  ULEA.HI UR4, UR4, UR5, URZ, 0x7 ;  /* 0x0000000504047291 */ /* 0x000fe2000f8f38ff */
[----:B------:R-:W1:Y:S03]  /*0740*/  LDCU UR12, c[0x0][0x3e0] ;  /* 0x00007c00ff0c77ac */ /* 0x000e660008000800 */
[----:B------:R-:W-:-:S04]  /*0750*/  USHF.R.S32.HI UR4, URZ, 0x7, UR4 ;  /* 0x00000007ff047899 */ /* 0x000fc80008011404 */
[----:B------:R-:W-:-:S04]  /*0760*/  UISETP.LT.AND UP0, UPT, UR6, UR4, UPT ;  /* 0x000000040600728c */ /* 0x000fc8000bf01270 */
[----:B------:R-:W-:-:S04]  /*0770*/  USEL UR26, UR6, UR4, UP0 ;  /* 0x00000004061a7287 */ /* 0x000fc80008000000 */
[----:B------:R-:W-:Y:S02]  /*0780*/  UISETP.GT.AND UP0, UPT, UR26, URZ, UPT ;  /* 0x000000ff1a00728c */ /* 0x000fe4000bf04270 */
[----:B-1----:R-:W-:-:S07]  /*0790*/  UIMAD UR32, UR8, UR12, UR34 ;  /* 0x0000000c082072a4 */ /* 0x002fce000f8e0222 */
        /* <DEDUP_REMOVED lines=17> */
[----:B------:R-:W-:-:S11]  /*08b0*/  UISETP.NE.AND UP0, UPT, UR10, URZ, UPT ;  /* 0x000000ff0a00728c */ /* 0x000fd6000bf05270 */
[----:B------:R-:W2:Y:S01]  /*08c0*/  @UP0 LDCU UR7, c[0x0][0x454] ;  /* 0x00008a80ff0707ac */ /* 0x000ea20008000800 */
[----:B------:R-:W3:Y:S01]  /*08d0*/  @!UP0 LDCU UR4, c[0x0][0x434] ;  /* 0x00008680ff0487ac */ /* 0x000ee20008000800 */
[----:B------:R-:W4:Y:S01]  /*08e0*/  @UP0 LDCU UR6, c[0x0][0x454] ;  /* 0x00008a80ff0607ac */ /* 0x000f220008000800 */
[----:B-1----:R-:W-:Y:S01]  /*08f0*/  @UP0 UMOV UR9, 0x1 ;  /* 0x0000000100090882 */ /* 0x002fe20000000000 */
[----:B----4-:R-:W4:Y:S01]  /*0900*/  @!UP0 LDCU UR6, c[0x0][0x434] ;  /* 0x00008680ff0687ac */ /* 0x010f220008000800 */
[----:B------:R-:W-:Y:S01]  /*0910*/  @!UP0 UMOV UR9, 0x1 ;  /* 0x0000000100098882 */ /* 0x000fe20000000000 */
[----:B--2---:R-:W-:Y:S02]  /*0920*/  @UP0 UIMAD UR7, UR12, UR7, URZ ;  /* 0x000000070c0702a4 */ /* 0x004fe4000f8e02ff */
[----:B---3--:R-:W-:-:S12]  /*0930*/  @!UP0 UIMAD UR7, UR12, UR4, URZ ;  /* 0x000000040c0782a4 */ /* 0x008fd8000f8e02ff */
.L_x_447:
[----:B------:R-:W2:Y:S01]  /*0940*/  LDCU.64 UR4, c[0x0][0x410] ;  /* 0x00008200ff0477ac */ /* 0x000ea20008000a00 */
[----:B------:R-:W3:Y:S01]  /*0950*/  S2R R2, SR_CTAID.X ;  /* 0x0000000000027919 */ /* 0x000ee20000002500 */
[----:B------:R-:W-:Y:S01]  /*0960*/  IMAD.SHL.U32 R8, R193, 0x8, RZ ;  /* 0x00000008c1087824 */ /* 0x000fe200078e00ff */
[----:B------:R-:W-:Y:S01]  /*0970*/  SHF.R.U32.HI R4, RZ, 0x2, R193 ;  /* 0x00000002ff047819 */ /* 0x000fe200000116c1 */
[----:B------:R-:W5:Y:S01]  /*0980*/  LDCU UR12, c[0x0][0x440] ;  /* 0x00008800ff0c77ac */ /* 0x000f620008000800 */
[----:B------:R-:W-:Y:S01]  /*0990*/  IMAD.MOV.U32 R5, RZ, RZ, RZ ;  /* 0x000000ffff057224 */ /* 0x000fe200078e00ff */
[----:B------:R-:W-:Y:S01]  /*09a0*/  BSSY.RECONVERGENT B0, `(.L_x_448) ;  /* 0x000002f000007945 */ /* 0x000fe20003800200 */
[----:B------:R-:W-:Y:S01]  /*09b0*/  LOP3.LUT R8, R8, 0x18, RZ, 0xc0, !PT ;  /* 0x0000001808087812 */ /* 0x000fe200078ec0ff */
[----:B------:R-:W-:Y:S01]  /*09c0*/  UISETP.NE.AND UP1, UPT, UR10, URZ, !UP1 ;  /* 0x000000ff0a00728c */ /* 0x000fe2000cf25270 */
[----:B------:R-:W-:Y:S01]  /*09d0*/  VIADD R14, R4, 0x20 ;  /* 0x00000020040e7836 */ /* 0x000fe20000000000 */
[----:B----4-:R-:W-:Y:S01]  /*09e0*/  UIMAD UR6, UR34, UR6, URZ ;  /* 0x00000006220672a4 */ /* 0x010fe2000f8e02ff */
[----:B------:R-:W-:Y:S01]  /*09f0*/  ISETP.NE.AND P1, PT, R8, RZ, PT ;  /* 0x000000ff0800720c */ /* 0x000fe20003f25270 */
[----:B------:R-:W-:Y:S01]  /*0a00*/  UIADD3 UR31, UPT, UPT, -UR29, UR31, URZ ;  /* 0x0000001f1d1f7290 */ /* 0x000fe2000fffe1ff */
[C---:B------:R-:W-:Y:S01]  /*0a10*/  VIADD R15, R4.reuse, 0x40 ;  /* 0x00000040040f7836 */ /* 0x040fe20000000000 */
[----:B------:R-:W-:Y:S01]  /*0a20*/  UISETP.NE.AND UP0, UPT, UR18, -0x1, UPT ;  /* 0xffffffff1200788c */ /* 0x000fe2000bf05270 */
[C---:B------:R-:W-:Y:S01]  /*0a30*/  VIADD R16, R4.reuse, 0x60 ;  /* 0x0000006004107836 */ /* 0x040fe20000000000 */
[----:B-1----:R-:W-:Y:S01]  /*0a40*/  UIMAD UR29, UR29, UR9, URZ ;  /* 0x000000091d1d72a4 */ /* 0x002fe2000f8e02ff */
[----:B--2---:R-:W-:Y:S01]  /*0a50*/  IMAD.U32 R0, RZ, RZ, UR4 ;  /* 0x00000004ff007e24 */ /* 0x004fe2000f8e00ff */
[----:B------:R-:W1:Y:S01]  /*0a60*/  LDCU UR4, c[0x0][0x434] ;  /* 0x00008680ff0477ac */ /* 0x000e620008000800 */
[----:B------:R-:W-:Y:S01]  /*0a70*/  IMAD.U32 R6, RZ, RZ, UR5 ;  /* 0x00000005ff067e24 */ /* 0x000fe2000f8e00ff */
[----:B------:R-:W-:Y:S01]  /*0a80*/  ISETP.GE.OR P4, PT, R4, UR31, P1 ;  /* 0x0000001f04007c0c */ /* 0x000fe20008f86670 */
[----:B------:R-:W-:Y:S01]  /*0a90*/  @!UP1 UIMAD UR6, UR8, UR7, UR6 ;  /* 0x00000007080692a4 */ /* 0x000fe2000f8e0206 */
[C---:B-----5:R-:W-:Y:S01]  /*0aa0*/  ISETP.GE.AND P5, PT, R8.reuse, UR12, PT ;  /* 0x0000000c08007c0c */ /* 0x060fe2000bfa6270 */
[----:B------:R-:W-:Y:S01]  /*0ab0*/  USHF.R.S32.HI UR10, URZ, 0x1f, UR29 ;  /* 0x0000001fff0a7899 */ /* 0x000fe2000801141d */
[----:B------:R-:W-:Y:S01]  /*0ac0*/  IADD3 R8, P0, PT, R8, UR14, RZ ;  /* 0x0000000e08087c10 */ /* 0x000fe2000ff1e0ff */
[----:B------:R-:W-:Y:S01]  /*0ad0*/  USHF.R.S32.HI UR5, URZ, 0x1f, UR6 ;  /* 0x0000001fff057899 */ /* 0x000fe20008011406 */
[----:B------:R-:W-:-:S02]  /*0ae0*/  ISETP.GE.OR P6, PT, R4, UR31, P5 ;  /* 0x0000001f04007c0c */ /* 0x000fc4000afc6670 */
[----:B------:R-:W-:Y:S01]  /*0af0*/  ISETP.GE.OR P3, PT, R14, UR31, P1 ;  /* 0x0000001f0e007c0c */ /* 0x000fe20008f66670 */
[----:B------:R-:W-:Y:S01]  /*0b00*/  IMAD.X R9, RZ, RZ, UR11, P0 ;  /* 0x0000000bff097e24 */ /* 0x000fe200080e06ff */
[----:B------:R-:W-:Y:S01]  /*0b10*/  ISETP.GE.OR P2, PT, R15, UR31, P1 ;  /* 0x0000001f0f007c0c */ /* 0x000fe20008f46670 */
[----:B---3--:R-:W-:Y:S01]  /*0b20*/  IMAD.WIDE.U32 R2, R2, 0x80, R4 ;  /* 0x0000008002027825 */ /* 0x008fe200078e0004 */
[----:B------:R-:W-:Y:S02]  /*0b30*/  ISETP.GE.OR P1, PT, R16, UR31, P1 ;  /* 0x0000001f10007c0c */ /* 0x000fe40008f26670 */
[----:B------:R-:W-:Y:S01]  /*0b40*/  ISETP.GE.OR P0, PT, R14, UR31, P5 ;  /* 0x0000001f0e007c0c */ /* 0x000fe2000af06670 */
[----:B-1----:R-:W-:Y:S01]  /*0b50*/  UIMAD UR8, UR8, UR4, URZ ;  /* 0x00000004080872a4 */ /* 0x002fe2000f8e02ff */
[----:B------:R-:W-:-:S03]  /*0b60*/  IMAD.WIDE.U32 R8, R0, UR34, R8 ;  /* 0x0000002200087c25 */ /* 0x000fc6000f8e0008 */
[----:B------:R-:W-:Y:S01]  /*0b70*/  USEL UR8, UR8, UR18, !UP0 ;  /* 0x0000001208087287 */ /* 0x000fe2000c000000 */
[----:B------:R-:W-:-:S03]  /*0b80*/  IMAD R7, R6, UR34, R9 ;  /* 0x0000002206077c24 */ /* 0x000fc6000f8e0209 */
[----:B------:R-:W-:Y:S02]  /*0b90*/  USHF.R.S32.HI UR4, URZ, 0x1f, UR8 ;  /* 0x0000001fff047899 */ /* 0x000fe40008011408 */
[----:B------:R-:W-:Y:S02]  /*0ba0*/  USEL UR8, UR8, URZ, UP1 ;  /* 0x000000ff08087287 */ /* 0x000fe40008800000 */
[----:B------:R-:W-:Y:S02]  /*0bb0*/  USEL UR4, UR4, URZ, UP1 ;  /* 0x000000ff04047287 */ /* 0x000fe40008800000 */
        /* <DEDUP_REMOVED lines=13> */
.L_x_449:
[----:B------:R-:W-:Y:S05]  /*0c90*/  BSYNC.RECONVERGENT B0 ;  /* 0x0000000000007941 */ /* 0x000fea0003800200 */
.L_x_448:
        /* <DEDUP_REMOVED lines=17> */
.L_x_451:
[----:B------:R-:W-:Y:S05]  /*0db0*/  BSYNC.RECONVERGENT B0 ;  /* 0x0000000000007941 */ /* 0x000fea0003800200 */
.L_x_450:
        /* <DEDUP_REMOVED lines=15> */
.L_x_453:
[----:B------:R-:W-:Y:S05]  /*0eb0*/  BSYNC.RECONVERGENT B0 ;  /* 0x0000000000007941 */ /* 0x000fea0003800200 */
.L_x_452:
        /* <DEDUP_REMOVED lines=14> */
.L_x_455:
[----:B------:R-:W-:Y:S05]  /*0fa0*/  BSYNC.RECONVERGENT B0 ;  /* 0x0000000000007941 */ /* 0x000fea0003800200 */
.L_x_454:
[----:B------:R-:W-:Y:S04]  /*0fb0*/  BSSY.RECONVERGENT B0, `(.L_x_456) ;  /* 0x000000a000007945 */ /* 0x000fe80003800200 */
[----:B------:R-:W-:Y:S05]  /*0fc0*/  @P4 BRA `(.L_x_457) ;  /* 0x0000000000204947 */ /* 0x000fea0003800000 */
[----:B------:R-:W4:Y:S01]  /*0fd0*/  LDCU.64 UR4, c[0x0][0x420] ;  /* 0x00008400ff0477ac */ /* 0x000f220008000a00 */
[----:B------:R-:W-:-:S05]  /*0fe0*/  IMAD R4, R4, UR9, RZ ;  /* 0x0000000904047c24 */ /* 0x000fca000f8e02ff */
[----:B------:R-:W-:-:S04]  /*0ff0*/  IADD3 R0, P0, PT, R4, UR8, RZ ;  /* 0x0000000804007c10 */ /* 0x000fc8000ff1e0ff */
[----:B------:R-:W-:Y:S02]  /*1000*/  LEA.HI.X.SX32 R4, R4, UR10, 0x1, P0 ;  /* 0x0000000a04047c11 */ /* 0x000fe400080f0eff */
[----:B----4-:R-:W-:-:S04]  /*1010*/  LEA R2, P0, R0, UR4, 0x2 ;  /* 0x0000000400027c11 */ /* 0x010fc8000f8010ff */
[----:B------:R-:W-:Y:S01]  /*1020*/  LEA.HI.X R3, R0, UR5, R4, 0x2, P0 ;  /* 0x0000000500037c11 */ /* 0x000fe200080f1404 */
[----:B------:R-:W-:-:S05]  /*1030*/  IMAD.MOV.U32 R0, RZ, RZ, 0x7f800000 ;  /* 0x7f800000ff007424 */ /* 0x000fca00078e00ff */
[----:B------:R4:W-:Y:S03]  /*1040*/  STG.E desc[UR20][R2.64], R0 ;  /* 0x0000000002007986 */ /* 0x0009e6000c101914 */
.L_x_457:
[----:B------:R-:W-:Y:S05]  /*1050*/  BSYNC.RECONVERGENT B0 ;  /* 0x0000000000007941 */ /* 0x000fea0003800200 */
.L_x_456:
[----:B------:R-:W-:Y:S04]  /*1060*/  BSSY.RECONVERGENT B0, `(.L_x_458) ;  /* 0x000000a000007945 */ /* 0x000fe80003800200 */
[----:B------:R-:W-:Y:S05]  /*1070*/  @P3 BRA `(.L_x_459) ;  /* 0x0000000000203947 */ /* 0x000fea0003800000 */
[----:B------:R-:W5:Y:S01]  /*1080*/  LDCU.64 UR4, c[0x0][0x420] ;  /* 0x00008400ff0477ac */ /* 0x000f620008000a00 */
[----:B----4-:R-:W-:-:S05]  /*1090*/  IMAD R0, R14, UR9, RZ ;  /* 0x000000090e007c24 */ /* 0x010fca000f8e02ff */
[----:B------:R-:W-:-:S04]  /*10a0*/  IADD3 R3, P0, PT, R0, UR8, RZ ;  /* 0x0000000800037c10 */ /* 0x000fc8000ff1e0ff */
[----:B------:R-:W-:Y:S02]  /*10b0*/  LEA.HI.X.SX32 R0, R0, UR10, 0x1, P0 ;  /* 0x0000000a00007c11 */ /* 0x000fe400080f0eff */
[----:B-----5:R-:W-:-:S04]  /*10c0*/  LEA R2, P0, R3, UR4, 0x2 ;  /* 0x0000000403027c11 */ /* 0x020fc8000f8010ff */
[----:B------:R-:W-:Y:S01]  /*10d0*/  LEA.HI.X R3, R3, UR5, R0, 0x2, P0 ;  /* 0x0000000503037c11 */ /* 0x000fe200080f1400 */
[----:B------:R-:W-:-:S05]  /*10e0*/  IMAD.MOV.U32 R0, RZ, RZ, 0x7f800000 ;  /* 0x7f800000ff007424 */ /* 0x000fca00078e00ff */
[----:B------:R4:W-:Y:S03]  /*10f0*/  STG.E desc[UR20][R2.64], R0 ;  /* 0x0000000002007986 */ /* 0x0009e6000c101914 */
.L_x_459:
[----:B------:R-:W-:Y:S05]  /*1100*/  BSYNC.RECONVERGENT B0 ;  /* 0x0000000000007941 */ /* 0x000fea0003800200 */
.L_x_458:
        /* <DEDUP_REMOVED lines=10> */
.L_x_461:
[----:B------:R-:W-:Y:S05]  /*11b0*/  BSYNC.RECONVERGENT B0 ;  /* 0x0000000000007941 */ /* 0x000fea0003800200 */
.L_x_460:
[----:B------:R-:W-:Y:S05]  /*11c0*/  @P1 EXIT ;  /* 0x000000000000194d */ /* 0x000fea0003800000 */
[----:B------:R-:W5:Y:S01]  /*11d0*/  LDCU.64 UR4, c[0x0][0x420] ;  /* 0x00008400ff0477ac */ /* 0x000f620008000a00 */
[----:B----4-:R-:W-:-:S05]  /*11e0*/  IMAD R0, R16, UR9, RZ ;  /* 0x0000000910007c24 */ /* 0x010fca000f8e02ff */
[----:B------:R-:W-:-:S04]  /*11f0*/  IADD3 R3, P0, PT, R0, UR8, RZ ;  /* 0x0000000800037c10 */ /* 0x000fc8000ff1e0ff */
[----:B------:R-:W-:Y:S02]  /*1200*/  LEA.HI.X.SX32 R0, R0, UR10, 0x1, P0 ;  /* 0x0000000a00007c11 */ /* 0x000fe400080f0eff */
[----:B-----5:R-:W-:-:S04]  /*1210*/  LEA R2, P0, R3, UR4, 0x2 ;  /* 0x0000000403027c11 */ /* 0x020fc8000f8010ff */
[----:B------:R-:W-:Y:S01]  /*1220*/  LEA.HI.X R3, R3, UR5, R0, 0x2, P0 ;  /* 0x0000000503037c11 */ /* 0x000fe200080f1400 */
[----:B------:R-:W-:-:S05]  /*1230*/  IMAD.MOV.U32 R0, RZ, RZ, 0x7f800000 ;  /* 0x7f800000ff007424 */ /* 0x000fca00078e00ff */
[----:B------:R-:W-:Y:S01]  /*1240*/  STG.E desc[UR20][R2.64], R0 ;  /* 0x0000000002007986 */ /* 0x000fe2000c101914 */
[----:B------:R-:W-:Y:S05]  /*1250*/  EXIT ;  /* 0x000000000000794d */ /* 0x000fea0003800000 */
.L_x_446:
[----:B------:R-:W-:Y:S01]  /*1260*/  UISETP.NE.AND UP0, UPT, UR18, -0x1, UPT ;  /* 0xffffffff1200788c */ /* 0x000fe2000bf05270 */
[----:B------:R-:W1:Y:S01]  /*1270*/  LDCU UR11, c[0x0][0x444] ;  /* 0x00008880ff0b77ac */ /* 0x000e620008000800 */
[----:B------:R-:W2:Y:S01]  /*1280*/  LDCU UR27, c[0x0][0x448] ;  /* 0x00008900ff1b77ac */ /* 0x000ea20008000800 */
[----:B------:R-:W-:-:S08]  /*1290*/  UISETP.NE.AND UP1, UPT, UR10, -0x1, UPT ;  /* 0xffffffff0a00788c */ /* 0x000fd0000bf25270 */
[----:B------:R-:W3:Y:S01]  /*12a0*/  @!UP0 LDCU.64 UR6, c[0x0][0x398] ;  /* 0x00007300ff0687ac */ /* 0x000ee20008000a00 */
[----:B------:R-:W4:Y:S01]  /*12b0*/  @UP0 LDCU.64 UR4, c[0x0][0x3b0] ;  /* 0x00007600ff0407ac */ /* 0x000f220008000a00 */
[----:B------:R-:W-:Y:S02]  /*12c0*/  UIADD3 UR25, UPT, UPT, UR26, -0x1, URZ ;  /* 0xffffffff1a197890 */ /* 0x000fe4000fffe0ff */
[----:B-1----:R-:W-:Y:S02]  /*12d0*/  UIMAD UR11, UR32, UR11, UR29 ;  /* 0x0000000b200b72a4 */ /* 0x002fe4000f8e021d */
[----:B------:R-:W-:-:S04]  /*12e0*/  USHF.L.U32 UR24, UR25, 0x7, URZ ;  /* 0x0000000719187899 */ /* 0x000fc800080006ff */
[----:B--2---:R-:W-:Y:S02]  /*12f0*/  UIMAD UR19, UR11, UR27, UR24 ;  /* 0x0000001b0b1372a4 */ /* 0x004fe4000f8e0218 */
[----:B---3--:R-:W-:-:S04]  /*1300*/  @!UP0 UIMAD.WIDE.U32 UR36, UR8, UR6, URZ ;  /* 0x00000006082482a5 */ /* 0x008fc8000f8e00ff */
[----:B------:R-:W-:Y:S02]  /*1310*/  @!UP0 UIMAD UR33, UR8, UR7, UR37 ;  /* 0x00000007082182a4 */ /* 0x000fe4000f8e0225 */
[----:B----4-:R-:W-:-:S04]  /*1320*/  @UP0 UIMAD.WIDE.U32 UR6, UR18, UR4, URZ ;  /* 0x00000004120602a5 */ /* 0x010fc8000f8e00ff */
        /* <DEDUP_REMOVED lines=13> */
[----:B------:R-:W-:Y:S05]  /*1400*/  BRA `(.L_x_463) ;  /* 0x0000000000147947 */ /* 0x000fea0003800000 */
.L_x_462:
[----:B------:R-:W1:Y:S01]  /*1410*/  LDCU.64 UR16, c[0x0][0x3b8] ;  /* 0x00007700ff1077ac */ /* 0x000e620008000a00 */
[----:B------:R-:W-:-:S04]  /*1420*/  UIADD3 UR6, UPT, UPT, UR9, UR10, URZ ;  /* 0x0000000a09067290 */ /* 0x000fc8000fffe0ff */
[----:B-1----:R-:W-:Y:S02]  /*1430*/  UIMAD.WIDE.U32 UR12, UR6, UR16, URZ ;  /* 0x00000010060c72a5 */ /* 0x002fe4000f8e00ff */
[----:B------:R-:W-:-:S04]  /*1440*/  UIMAD UR6, UR6, UR17, URZ ;  /* 0x00000011060672a4 */ /* 0x000fc8000f8e02ff */
[----:B------:R-:W-:Y:S02]  /*1450*/  UIADD3 UR6, UPT, UPT, UR13, UR6, URZ ;  /* 0x000000060d067290 */ /* 0x000fe4000fffe0ff */
.L_x_463:
        /* <DEDUP_REMOVED lines=13> */
[----:B------:R-:W-:-:S05]  /*1530*/  IMAD.HI.U32 R0, R0, R3, RZ ;  /* 0x0000000300007227 */ /* 0x000fca00078e00ff */
[----:B------:R-:W-:-:S05]  /*1540*/  IADD3 R2, PT, PT, -R0, RZ, RZ ;  /* 0x000000ff00027210 */ /* 0x000fca0007ffe1ff */
[----:B------:R-:W-:-:S05]  /*1550*/  IMAD R2, R4, R2, R3 ;  /* 0x0000000204027224 */ /* 0x000fca00078e0203 */
[----:B------:R-:W-:-:S13]  /*1560*/  ISETP.GT.U32.AND P1, PT, R4, R2, PT ;  /* 0x000000020400720c */ /* 0x000fda0003f24070 */
[----:B------:R-:W-:Y:S01]  /*1570*/  @!P1 IMAD.IADD R2, R2, 0x1, -R4 ;  /* 0x0000000102029824 */ /* 0x000fe200078e0a04 */
[----:B------:R-:W-:Y:S02]  /*1580*/  @!P1 IADD3 R0, PT, PT, R0, 0x1, RZ ;  /* 0x0000000100009810 */ /* 0x000fe40007ffe0ff */
[C---:B------:R-:W-:Y:S02]  /*1590*/  ISETP.NE.AND P1, PT, R5.reuse, RZ, PT ;  /* 0x000000ff0500720c */ /* 0x040fe40003f25270 */
[----:B------:R-:W-:Y:S02]  /*15a0*/  ISETP.GE.U32.AND P2, PT, R2, R4, PT ;  /* 0x000000040200720c */ /* 0x000fe40003f46070 */
[----:B------:R-:W-:-:S04]  /*15b0*/  LOP3.LUT R2, R5, UR34, RZ, 0x3c, !PT ;  /* 0x0000002205027c12 */ /* 0x000fc8000f8e3cff */
[----:B------:R-:W-:-:S07]  /*15c0*/  ISETP.GE.AND P0, PT, R2, RZ, PT ;  /* 0x000000ff0200720c */ /* 0x000fce0003f06270 */
[----:B------:R-:W-:-:S06]  /*15d0*/  @P2 VIADD R0, R0, 0x1 ;  /* 0x0000000100002836 */ /* 0x000fcc0000000000 */
        /* <DEDUP_REMOVED lines=9> */
[----:B------:R-:W-:-:S04]  /*1670*/  UIADD3 UR11, UPT, UPT, UR11, UR7, URZ ;  /* 0x000000070b0b7290 */ /* 0x000fc8000fffe0ff */
[----:B--2---:R-:W-:-:S04]  /*1680*/  UIMAD.WIDE.U32 UR10, UR8, UR4, UR10 ;  /* 0x00000004080a72a5 */ /* 0x004fc8000f8e000a */
[----:B------:R-:W-:-:S03]  /*1690*/  UIMAD UR5, UR8, UR5, UR11 ;  /* 0x00000005080572a4 */ /* 0x000fc6000f8e020b */
[----:B------:R-:W-:Y:S01]  /*16a0*/  UMOV UR4, UR10 ;  /* 0x0000000a00047c82 */ /* 0x000fe20008000000 */
[----:B------:R-:W-:Y:S08]  /*16b0*/  BRA `(.L_x_465) ;  /* 0x0000000000187947 */ /* 0x000ff00003800000 */
.L_x_464:
[----:B------:R-:W1:Y:S01]  /*16c0*/  LDCU.64 UR14, c[0x0][0x3c0] ;  /* 0x00007800ff0e77ac */ /* 0x000e620008000a00 */
[----:B------:R-:W-:-:S04]  /*16d0*/  UIADD3 UR9, UPT, UPT, UR9, UR10, URZ ;  /* 0x0000000a09097290 */ /* 0x000fc8000fffe0ff */
[----:B-1----:R-:W-:Y:S02]  /*16e0*/  UIMAD.WIDE.U32 UR10, UR9, UR14, URZ ;  /* 0x0000000e090a72a5 */ /* 0x002fe4000f8e00ff */
[----:B------:R-:W-:-:S04]  /*16f0*/  UIMAD UR5, UR9, UR15, URZ ;  /* 0x0000000f090572a4 */ /* 0x000fc8000f8e02ff */
[----:B------:R-:W-:Y:S01]  /*1700*/  UIADD3 UR5, UPT, UPT, UR11, UR5, URZ ;  /* 0x000000050b057290 */ /* 0x000fe2000fffe0ff */
[----:B------:R-:W-:-:S11]  /*1710*/  UMOV UR4, UR10 ;  /* 0x0000000a00047c82 */ /* 0x000fd60008000000 */
.L_x_465:
[C---:B------:R-:W-:Y:S01]  /*1720*/  IMAD.SHL.U32 R20, R193.reuse, 0x20, RZ ;  /* 0x00000020c1147824 */ /* 0x040fe200078e00ff */
[C---:B------:R-:W-:Y:S01]  /*1730*/  SHF.L.U32 R2, R193.reuse, 0x2, RZ ;  /* 0x00000002c1027819 */ /* 0x040fe200000006ff */
[----:B------:R-:W-:Y:S01]  /*1740*/  IMAD.SHL.U32 R224, R193, 0x8, RZ ;  /* 0x00000008c1e07824 */ /* 0x000fe200078e00ff */
[----:B------:R-:W-:Y:S01]  /*1750*/  SHF.R.U32.HI R10, RZ, 0x2, R193 ;  /* 0x00000002ff0a7819 */ /* 0x000fe200000116c1 */
[----:B------:R-:W1:Y:S01]  /*1760*/  LDCU.64 UR10, c[0x0][0x390] ;  /* 0x00007200ff0a77ac */ /* 0x000e620008000a00 */
[----:B------:R-:W-:Y:S01]  /*1770*/  LOP3.LUT R19, R20, 0xc0, RZ, 0xc0, !PT ;  /* 0x000000c014137812 */ /* 0x000fe200078ec0ff */
[----:B------:R-:W2:Y:S01]  /*1780*/  S2R R6, SR_CTAID.X ;  /* 0x0000000000067919 */ /* 0x000ea20000002500 */
[----:B------:R-:W-:Y:S01]  /*1790*/  LOP3.LUT R220, R224, 0x18, RZ, 0xc0, !PT ;  /* 0x00000018e0dc7812 */ /* 0x000fe200078ec0ff */
[----:B------:R-:W3:Y:S01]  /*17a0*/  LDCU.64 UR8, c[0x0][0x3c8] ;  /* 0x00007900ff0877ac */ /* 0x000ee20008000a00 */
[----:B------:R-:W-:Y:S01]  /*17b0*/  LOP3.LUT R19, R19, 0x18, R2, 0xf8, !PT ;  /* 0x0000001813137812 */ /* 0x000fe200078ef802 */
[----:B------:R-:W4:Y:S01]  /*17c0*/  S2UR UR35, SR_CgaCtaId ;  /* 0x00000000002379c3 */ /* 0x000f220000008800 */
[C---:B------:R-:W-:Y:S01]  /*17d0*/  IADD3 R4, P1, PT, R220.reuse, UR12, RZ ;  /* 0x0000000cdc047c10 */ /* 0x040fe2000ff3e0ff */
[----:B------:R-:W5:Y:S01]  /*17e0*/  LDCU.64 UR12, c[0x0][0x388] ;  /* 0x00007100ff0c77ac */ /* 0x000f620008000a00 */
[----:B------:R-:W-:Y:S01]  /*17f0*/  IADD3 R2, P0, PT, R220, UR4, RZ ;  /* 0x00000004dc027c10 */ /* 0x000fe2000ff1e0ff */
[----:B------:R-:W-:Y:S01]  /*1800*/  BSSY.RECONVERGENT B0, `(.L_x_466) ;  /* 0x000003d000007945 */ /* 0x000fe20003800200 */
[----:B------:R-:W-:Y:S01]  /*1810*/  LOP3.LUT R8, R224, 0xd8, RZ, 0xc0, !PT ;  /* 0x000000d8e0087812 */ /* 0x000fe200078ec0ff */
[----:B------:R-:W-:Y:S01]  /*1820*/  IMAD.X R5, RZ, RZ, UR6, P1 ;  /* 0x00000006ff057e24 */ /* 0x000fe200088e06ff */
[----:B------:R-:W-:Y:S01]  /*1830*/  SHF.R.S32.HI R9, RZ, 0x1f, R0 ;  /* 0x0000001fff097819 */ /* 0x000fe20000011400 */
[----:B------:R-:W-:Y:S01]  /*1840*/  IMAD.X R3, RZ, RZ, UR5, P0 ;  /* 0x00000005ff037e24 */ /* 0x000fe200080e06ff */
[----:B------:R-:W1:Y:S01]  /*1850*/  LDCU.128 UR4, c[0x0][0x3d0] ;  /* 0x00007a00ff0477ac */ /* 0x000e620008000c00 */
[----:B------:R-:W-:Y:S01]  /*1860*/  IMAD.WIDE.U32 R4, R10, UR16, R4 ;  /* 0x000000100a047c25 */ /* 0x000fe2000f8e0004 */
[----:B------:R-:W-:Y:S01]  /*1870*/  LOP3.LUT R8, R8, 0x18, R193, 0x78, !PT ;  /* 0x0000001808087812 */ /* 0x000fe200078e78c1 */
[----:B------:R-:W-:-:S02]  /*1880*/  UMOV UR37, 0x400 ;  /* 0x0000040000257882 */ /* 0x000fc40000000000 */
[----:B------:R-:W-:Y:S01]  /*1890*/  IMAD.WIDE.U32 R2, R10, UR14, R2 ;  /* 0x0000000e0a027c25 */ /* 0x000fe2000f8e0002 */
[----:B------:R-:W-:Y:S02]  /*18a0*/  LOP3.LUT R224, R8, 0x1f20, R224, 0xf8, !PT ;  /* 0x00001f2008e07812 */ /* 0x000fe400078ef8e0 */
[----:B------:R-:W-:Y:S01]  /*18b0*/  IADD3 R8, P0, PT, R220, UR36, RZ ;  /* 0x00000024dc087c10 */ /* 0x000fe2000ff1e0ff */
[C---:B------:R-:W-:Y:S01]  /*18c0*/  IMAD R5, R10.reuse, UR17, R5 ;  /* 0x000000110a057c24 */ /* 0x040fe2000f8e0205 */
[----:B------:R-:W-:Y:S01]  /*18d0*/  MOV R11, RZ ;  /* 0x000000ff000b7202 */ /* 0x000fe20000000f00 */
[----:B------:R-:W-:Y:S01]  /*18e0*/  IMAD R3, R10, UR15, R3 ;  /* 0x0000000f0a037c24 */ /* 0x000fe2000f8e0203 */
[----:B------:R-:W-:Y:S01]  /*18f0*/  SHF.R.U32.HI R209, RZ, 0x1, R193 ;  /* 0x00000001ffd17819 */ /* 0x000fe200000116c1 */
[----:B---3--:R-:W-:Y:S01]  /*1900*/  IMAD.U32 R14, RZ, RZ, UR8 ;  /* 0x00000008ff0e7e24 */ /* 0x008fe2000f8e00ff */
[----:B------:R-:W-:Y:S01]  /*1910*/  UIADD3 UR8, UPT, UPT, -UR29, UR31, URZ ;  /* 0x0000001f1d087290 */ /* 0x000fe2000fffe1ff */
[----:B-1----:R-:W-:-:S02]  /*1920*/  IMAD R13, R9, UR4, RZ ;  /* 0x00000004090d7c24 */ /* 0x002fc4000f8e02ff */
[----:B------:R-:W-:-:S03]  /*1930*/  IMAD R12, R9, UR6, RZ ;  /* 0x00000006090c7c24 */ /* 0x000fc6000f8e02ff */
[----:B------:R-:W-:Y:S01]  /*1940*/  ISETP.GE.AND P2, PT, R10, UR8, PT ;  /* 0x000000080a007c0c */ /* 0x000fe2000bf46270 */
[C---:B------:R-:W-:Y:S02]  /*1950*/  IMAD R13, R0.reuse, UR5, R13 ;  /* 0x00000005000d7c24 */ /* 0x040fe4000f8e020d */
[----:B------:R-:W-:-:S04]  /*1960*/  IMAD.WIDE.U32 R4, R0, UR4, R4 ;  /* 0x0000000400047c25 */ /* 0x000fc8000f8e0004 */
[----:B------:R-:W-:Y:S01]  /*1970*/  IMAD R12, R0, UR7, R12 ;  /* 0x00000007000c7c24 */ /* 0x000fe2000f8e020c */
[----:B-----5:R-:W-:Y:S01]  /*1980*/  LEA R34, P1, R4, UR12, 0x1 ;  /* 0x0000000c04227c11 */ /* 0x020fe2000f8208ff */
[----:B------:R-:W-:Y:S01]  /*1990*/  IMAD.WIDE.U32 R2, R0, UR6, R2 ;  /* 0x0000000600027c25 */ /* 0x000fe2000f8e0002 */
[----:B------:R-:W-:Y:S02]  /*19a0*/  IADD3 R0, PT, PT, R5, R13, RZ ;  /* 0x0000000d05007210 */ /* 0x000fe40007ffe0ff */
[----:B------:R-:W-:Y:S01]  /*19b0*/  MOV R5, UR9 ;  /* 0x0000000900057c02 */ /* 0x000fe20008000f00 */
[----:B------:R-:W-:Y:S01]  /*19c0*/  IMAD.X R9, RZ, RZ, UR33, P0 ;  /* 0x00000021ff097e24 */ /* 0x000fe200080e06ff */
[----:B------:R-:W-:Y:S01]  /*19d0*/  LEA R22, P0, R2, UR10, 0x1 ;  /* 0x0000000a02167c11 */ /* 0x000fe2000f8008ff */
[----:B------:R-:W-:Y:S01]  /*19e0*/  IMAD.IADD R3, R3, 0x1, R12 ;  /* 0x0000000103037824 */ /* 0x000fe200078e020c */
[----:B------:R-:W-:Y:S01]  /*19f0*/  LEA.HI.X R33, R4, UR13, R0, 0x1, P1 ;  /* 0x0000000d04217c11 */ /* 0x000fe200088f0c00 */
[----:B------:R1:W-:Y:S01]  /*1a00*/  STL [R1+0x304], R34 ;  /* 0x0003042201007387 */ /* 0x0003e20000100800 */
[----:B------:R-:W-:Y:S01]  /*1a10*/  IMAD.WIDE.U32 R8, R14, UR34, R8 ;  /* 0x000000220e087c25 */ /* 0x000fe2000f8e0008 */
[----:B----4-:R-:W-:Y:S01]  /*1a20*/  ULEA UR33, UR35, UR37, 0x18 ;  /* 0x0000002523217291 */ /* 0x010fe2000f8ec0ff */
[----:B------:R-:W-:Y:S01]  /*1a30*/  LEA.HI.X R21, R2, UR11, R3, 0x1, P0 ;  /* 0x0000000b02157c11 */ /* 0x000fe200080f0c03 */
[----:B------:R1:W-:Y:S01]  /*1a40*/  STL [R1+0x30c], R22 ;  /* 0x00030c1601007387 */ /* 0x0003e20000100800 */
[----:B------:R-:W-:-:S02]  /*1a50*/  IMAD R3, R5, UR34, R9 ;  /* 0x0000002205037c24 */ /* 0x000fc4000f8e0209 */
[----:B--2---:R-:W-:Y:S01]  /*1a60*/  IMAD.WIDE.U32 R6, R6, 0x80, R10 ;  /* 0x0000008006067825 */ /* 0x004fe200078e000a */
[----:B------:R1:W-:Y:S01]  /*1a70*/  STL [R1+0x300], R33 ;  /* 0x0003002101007387 */ /* 0x0003e20000100800 */
[----:B------:R-:W-:-:S03]  /*1a80*/  LEA R224, R224, UR33, 0x1 ;  /* 0x00000021e0e07c11 */ /* 0x000fc6000f8e08ff */
        /* <DEDUP_REMOVED lines=19> */
.L_x_468:
[----:B------:R2:W-:Y:S02]  /*1bc0*/  STS.128 [R224], RZ ;  /* 0x000000ffe0007388 */ /* 0x0005e40000000c00 */
.L_x_467:
[----:B------:R-:W-:Y:S05]  /*1bd0*/  BSYNC.RECONVERGENT B0 ;  /* 0x0000000000007941 */ /* 0x000fea0003800200 */
.L_x_466:
[C---:B------:R-:W-:Y:S01]  /*1be0*/  VIADD R14, R10.reuse, 0x20 ;  /* 0x000000200a0e7836 */ /* 0x040fe20000000000 */
[----:B------:R-:W-:Y:S01]  /*1bf0*/  USHF.L.U32 UR11, UR16, 0x7, URZ ;  /* 0x00000007100b7899 */ /* 0x000fe200080006ff */
[C---:B------:R-:W-:Y:S01]  /*1c00*/  VIADD R15, R10.reuse, 0x40 ;  /* 0x000000400a0f7836 */ /* 0x040fe20000000000 */
[----:B------:R-:W-:Y:S01]  /*1c10*/  USHF.L.U64.HI UR10, UR16, 0x7, UR17 ;  /* 0x00000007100a7899 */ /* 0x000fe20008010211 */
[----:B------:R-:W-:Y:S01]  /*1c20*/  VIADD R16, R10, 0x60 ;  /* 0x000000600a107836 */ /* 0x000fe20000000000 */
[----:B------:R-:W-:Y:S01]  /*1c30*/  ISETP.GE.AND P0, PT, R14, UR8, PT ;  /* 0x000000080e007c0c */ /* 0x000fe2000bf06270 */
[----:B------:R-:W-:Y:S01]  /*1c40*/  UIADD3 UR9, UPT, UPT, -UR24, UR30, URZ ;  /* 0x0000001e18097290 */ /* 0x000fe2000fffe1ff */
[----:B------:R-:W-:Y:S01]  /*1c50*/  BSSY.RECONVERGENT B0, `(.L_x_469) ;  /* 0x0000019000007945 */ /* 0x000fe20003800200 */
[----:B------:R-:W-:Y:S01]  /*1c60*/  UIMAD.WIDE.U32 UR12, UR11, UR25, URZ ;  /* 0x000000190b0c72a5 */ /* 0x000fe2000f8e00ff */
[----:B------:R-:W-:Y:S02]  /*1c70*/  ISETP.GE.AND P2, PT, R15, UR8, PT ;  /* 0x000000080f007c0c */ /* 0x000fe4000bf46270 */
[----:B------:R-:W-:-:S07]  /*1c80*/  ISETP.GE.AND P1, PT, R16, UR8, PT ;  /* 0x0000000810007c0c */ /* 0x000fce000bf26270 */
[----:B------:R-:W-:Y:S06]  /*1c90*/  @P0 BRA `(.L_x_470) ;  /* 0x0000000000500947 */ /* 0x000fec0003800000 */
[----:B------:R-:W4:Y:S02]  /*1ca0*/  LDCU UR4, c[0x0][0x440] ;  /* 0x00008800ff0477ac */ /* 0x000f240008000800 */
[----:B----4-:R-:W-:-:S13]  /*1cb0*/  ISETP.GE.AND P0, PT, R220, UR4, PT ;  /* 0x00000004dc007c0c */ /* 0x010fda000bf06270 */
        /* <DEDUP_REMOVED lines=18> */
.L_x_470:
[----:B------:R-:W-:Y:S05]  /*1de0*/  BSYNC.RECONVERGENT B0 ;  /* 0x0000000000007941 */ /* 0x000fea0003800200 */
.L_x_469:
        /* <DEDUP_REMOVED lines=22> */
.L_x_472:
[----:B------:R-:W-:Y:S05]  /*1f50*/  BSYNC.RECONVERGENT B0 ;  /* 0x0000000000007941 */ /* 0x000fea0003800200 */
.L_x_471:
        /* <DEDUP_REMOVED lines=21> */
.L_x_474:
[----:B------:R-:W-:Y:S05]  /*20b0*/  BSYNC.RECONVERGENT B0 ;  /* 0x0000000000007941 */ /* 0x000fea0003800200 */
.L_x_473:
        /* <DEDUP_REMOVED lines=8> */
[----:B--2---:R-:W-:Y:S01]  /*2140*/  IMAD.U32 R2, RZ, RZ, UR12 ;  /* 0x0000000cff027e24 */ /* 0x004fe2000f8e00ff */
        /* <DEDUP_REMOVED lines=9> */
.L_x_477:
[----:B------:R1:W-:Y:S02]  /*21e0*/  STS.128 [R224+0x2000], RZ ;  /* 0x002000ffe0007388 */ /* 0x0003e40000000c00 */
.L_x_476:
[----:B------:R-:W-:Y:S05]  /*21f0*/  BSYNC.RECONVERGENT B0 ;  /* 0x0000000000007941 */ /* 0x000fea0003800200 */
.L_x_475:
[----:B------:R-:W-:Y:S01]  /*2200*/  ISETP.GE.AND P0, PT, R14, UR9, PT ;  /* 0x000000090e007c0c */ /* 0x000fe2000bf06270 */
[----:B------:R-:W-:Y:S01]  /*2210*/  USHF.L.U64.HI UR11, UR14, 0x7, UR15 ;  /* 0x000000070e0b7899 */ /* 0x000fe2000801020f */
[----:B------:R-:W-:Y:S01]  /*2220*/  BSSY.RECONVERGENT B0, `(.L_x_478) ;  /* 0x0000015000007945 */ /* 0x000fe20003800200 */
[----:B------:R-:W-:Y:S01]  /*2230*/  USHF.L.U32 UR34, UR14, 0x7, URZ ;  /* 0x000000070e227899 */ /* 0x000fe200080006ff */
[----:B------:R-:W-:Y:S01]  /*2240*/  ISETP.GE.AND P2, PT, R15, UR9, PT ;  /* 0x000000090f007c0c */ /* 0x000fe2000bf46270 */
[----:B------:R-:W-:Y:S01]  /*2250*/  USHF.L.U64.HI UR7, UR16, 0x5, UR17 ;  /* 0x0000000510077899 */ /* 0x000fe20008010211 */
[----:B------:R-:W-:Y:S01]  /*2260*/  ISETP.GE.AND P1, PT, R16, UR9, PT ;  /* 0x0000000910007c0c */ /* 0x000fe2000bf26270 */
[----:B------:R-:W-:-:S06]  /*2270*/  USHF.L.U32 UR10, UR16, 0x5, URZ ;  /* 0x00000005100a7899 */ /* 0x000fcc00080006ff */
[----:B------:R-:W-:Y:S06]  /*2280*/  @P0 BRA `(.L_x_479) ;  /* 0x0000000000380947 */ /* 0x000fec0003800000 */
[----:B------:R-:W5:Y:S02]  /*2290*/  LDCU UR4, c[0x0][0x440] ;  /* 0x00008800ff0477ac */ /* 0x000f640008000800 */
[----:B-----5:R-:W-:-:S13]  /*22a0*/  ISETP.GE.AND P0, PT, R220, UR4, PT ;  /* 0x00000004dc007c0c */ /* 0x020fda000bf06270 */
[----:B------:R1:W-:Y:S01]  /*22b0*/  @P0 STS.128 [R224+0x2800], RZ ;  /* 0x002800ffe0000388 */ /* 0x0003e20000000c00 */
[----:B------:R-:W-:Y:S05]  /*22c0*/  @P0 BRA `(.L_x_479) ;  /* 0x0000000000280947 */ /* 0x000fea0003800000 */
[----:B------:R-:W-:-:S04]  /*22d0*/  UIADD3 UR6, UP0, UPT, UR10, UR12, URZ ;  /* 0x0000000c0a067290 */ /* 0x000fc8000ff1e0ff */
[----:B------:R-:W-:Y:S02]  /*22e0*/  UIADD3.X UR4, UPT, UPT, UR7, UR5, URZ, UP0, !UPT ;  /* 0x0000000507047290 */ /* 0x000fe400087fe4ff */
[----:B------:R-:W-:-:S04]  /*22f0*/  IMAD.U32 R0, RZ, RZ, UR6 ;  /* 0x00000006ff007e24 */ /* 0x000fc8000f8e00ff */
[----:B--2---:R-:W-:Y:S01]  /*2300*/  IMAD.U32 R3, RZ, RZ, UR4 ;  /* 0x00000004ff037e24 */ /* 0x004fe2000f8e00ff */
[----:B------:R-:W-:-:S04]  /*2310*/  LEA R2, P0, R0, R34, 0x1 ;  /* 0x0000002200027211 */ /* 0x000fc800078008ff */
[----:B------:R-:W-:-:S05]  /*2320*/  LEA.HI.X R3, R0, R33, R3, 0x1, P0 ;  /* 0x0000002100037211 */ /* 0x000fca00000f0c03 */
[----:B------:R-:W-:Y:S01]  /*2330*/  @!PT LDS RZ, [RZ] ;  /* 0x00000000fffff984 */ /* 0x000fe20000000800 */
[----:B------:R-:W-:Y:S01]  /*2340*/  @!PT LDS RZ, [RZ] ;  /* 0x00000000fffff984 */ /* 0x000fe20000000800 */
[----:B------:R-:W-:Y:S01]  /*2350*/  @!PT LDS RZ, [RZ] ;  /* 0x00000000fffff984 */ /* 0x000fe20000000800 */
[----:B------:R2:W-:Y:S04]  /*2360*/  LDGSTS.E.BYPASS.LTC128B.128 [R224+0x2800], desc[UR20][R2.64] ;  /* 0x0280000002e07fae */ /* 0x0005e8000b981a14 */
.L_x_479:
[----:B------:R-:W-:Y:S05]  /*2370*/  BSYNC.RECONVERGENT B0 ;  /* 0x0000000000007941 */ /* 0x000fea0003800200 */
.L_x_478:
        /* <DEDUP_REMOVED lines=16> */
.L_x_481:
[----:B------:R-:W-:Y:S05]  /*2480*/  BSYNC.RECONVERGENT B0 ;  /* 0x0000000000007941 */ /* 0x000fea0003800200 */
.L_x_480:
        /* <DEDUP_REMOVED lines=20> */
.L_x_483:
[----:B------:R-:W-:Y:S05]  /*25d0*/  BSYNC.RECONVERGENT B0 ;  /* 0x0000000000007941 */ /* 0x000fea0003800200 */
.L_x_482:
[----:B--2---:R-:W2:Y:S01]  /*25e0*/  S2R R3, SR_CTAID.X ;  /* 0x0000000000037919 */ /* 0x004ea20000002500 */
[----:B------:R-:W-:Y:S01]  /*25f0*/  IMAD.U32 R2, RZ, RZ, UR29 ;  /* 0x0000001dff027e24 */ /* 0x000fe2000f8e00ff */
[----:B------:R-:W-:Y:S01]  /*2600*/  LOP3.LUT R0, R209, 0x1f0, RZ, 0xc0, !PT ;  /* 0x000001f0d1007812 */ /* 0x000fe200078ec0ff */
[----:B------:R-:W-:Y:S01]  /*2610*/  USHF.L.U32 UR32, UR32, 0x5, URZ ;  /* 0x0000000520207899 */ /* 0x000fe200080006ff */
[----:B------:R-:W0:Y:S01]  /*2620*/  LDGDEPBAR ;  /* 0x00000000000079af */ /* 0x000e220000000000 */
[----:B------:R-:W-:Y:S01]  /*2630*/  LOP3.LUT R4, R193, 0x1f, RZ, 0xc0, !PT ;  /* 0x0000001fc1047812 */ /* 0x000fe200078ec0ff */
[----:B------:R-:W-:Y:S01]  /*2640*/  UIMAD.WIDE.U32 UR34, UR34, UR25, URZ ;  /* 0x00000019222272a5 */ /* 0x000fe2000f8e00ff */
[----:B------:R-:W-:Y:S01]  /*2650*/  IADD3 R2, PT, PT, R0, 0x1, R2 ;  /* 0x0000000100027810 */ /* 0x000fe20007ffe002 */
[----:B------:R-:W-:Y:S01]  /*2660*/  USHF.R.S32.HI UR4, URZ, 0x1f, UR32 ;  /* 0x0000001fff047899 */ /* 0x000fe20008011420 */
[----:B------:R-:W-:Y:S01]  /*2670*/  LOP3.LUT R0, R10, 0x7, RZ, 0xc0, !PT ;  /* 0x000000070a007812 */ /* 0x000fe200078ec0ff */
[----:B------:R-:W-:Y:S01]  /*2680*/  UIMAD UR11, UR11, UR25, URZ ;  /* 0x000000190b0b72a4 */ /* 0x000fe2000f8e02ff */
[----:B------:R-:W-:Y:S01]  /*2690*/  IADD3 R225, P1, P0, R17, UR32, R4 ;  /* 0x0000002011e17c10 */ /* 0x000fe2000f83e004 */
[----:B------:R-:W-:Y:S01]  /*26a0*/  BSSY.RECONVERGENT B0, `(.L_x_484) ;  /* 0x000001b000007945 */ /* 0x000fe20003800200 */
[----:B------:R-:W-:Y:S01]  /*26b0*/  IADD3 R2, PT, PT, R2, -UR31, R0 ;  /* 0x8000001f02027c10 */ /* 0x000fe2000fffe000 */
[----:B------:R-:W-:Y:S01]  /*26c0*/  IMAD.U32 R0, RZ, RZ, UR30 ;  /* 0x0000001eff007e24 */ /* 0x000fe2000f8e00ff */
[----:B------:R-:W-:Y:S01]  /*26d0*/  SHF.R.U32.HI R35, RZ, 0x5, R193 ;  /* 0x00000005ff237819 */ /* 0x000fe200000116c1 */
[----:B------:R-:W-:Y:S01]  /*26e0*/  UIADD3 UR11, UPT, UPT, UR35, UR11, URZ ;  /* 0x0000000b230b7290 */ /* 0x000fe2000fffe0ff */
[----:B------:R-:W-:-:S02]  /*26f0*/  IADD3.X R192, PT, PT, R18, UR4, RZ, P1, P0 ;  /* 0x0000000412c07c10 */ /* 0x000fc40008fe04ff */
[----:B------:R-:W-:Y:S01]  /*2700*/  IADD3 R32, PT, PT, R2, UR28, R0 ;  /* 0x0000001c02207c10 */ /* 0x000fe2000fffe000 */
[----:B------:R-:W-:-:S04]  /*2710*/  DEPBAR.LE SB0, 0x0 ;  /* 0x000080000000791a */ /* 0x000fc80000000000 */
[----:B--2---:R-:W-:Y:S01]  /*2720*/  IMAD R35, R3, 0x8, R35 ;  /* 0x0000000803237824 */ /* 0x004fe200078e0223 */
[----:B------:R-:W-:Y:S06]  /*2730*/  BAR.SYNC.DEFER_BLOCKING 0x0 ;  /* 0x0000000000007b1d */ /* 0x000fec0000010000 */
        /* <DEDUP_REMOVED lines=14> */
.L_x_486:
[----:B------:R2:W-:Y:S01]  /*2820*/  STS.128 [R224+0x4000], RZ ;  /* 0x004000ffe0007388 */ /* 0x0005e20000000c00 */
[----:B------:R-:W-:Y:S05]  /*2830*/  BRA `(.L_x_487) ;  /* 0x0000000000047947 */ /* 0x000fea0003800000 */
.L_x_485:
[----:B------:R2:W-:Y:S02]  /*2840*/  STS.128 [R224+0x4000], RZ ;  /* 0x004000ffe0007388 */ /* 0x0005e40000000c00 */
.L_x_487:
[----:B------:R-:W-:Y:S05]  /*2850*/  BSYNC.RECONVERGENT B0 ;  /* 0x0000000000007941 */ /* 0x000fea0003800200 */
.L_x_484:
[----:B------:R-:W-:Y:S01]  /*2860*/  IMAD.SHL.U32 R211, R193, 0x10, RZ ;  /* 0x00000010c1d37824 */ /* 0x000fe200078e00ff */
[----:B------:R-:W-:Y:S01]  /*2870*/  ISETP.GE.AND P0, PT, R14, UR9, PT ;  /* 0x000000090e007c0c */ /* 0x000fe2000bf06270 */
[----:B------:R-:W-:Y:S01]  /*2880*/  BSSY.RECONVERGENT B0, `(.L_x_488) ;  /* 0x0000020000007945 */ /* 0x000fe20003800200 */
[----:B------:R-:W-:Y:S02]  /*2890*/  LOP3.LUT R3, R19, 0x8, R193, 0x78, !PT ;  /* 0x0000000813037812 */ /* 0x000fe400078e78c1 */
[C---:B------:R-:W-:Y:S02]  /*28a0*/  LOP3.LUT R2, R211.reuse, 0x100, RZ, 0xc0, !PT ;  /* 0x00000100d3027812 */ /* 0x040fe400078ec0ff */
[----:B------:R-:W-:Y:S02]  /*28b0*/  LOP3.LUT R211, R211, 0x3e00, RZ, 0xc0, !PT ;  /* 0x00003e00d3d37812 */ /* 0x000fe400078ec0ff */
[--C-:B--2---:R-:W-:Y:S02]  /*28c0*/  LOP3.LUT R5, R2, 0x20, R20.reuse, 0xf8, !PT ;  /* 0x0000002002057812 */ /* 0x104fe400078ef814 */
[----:B------:R-:W-:-:S02]  /*28d0*/  LOP3.LUT R4, R211, 0x120, R20, 0xf8, !PT ;  /* 0x00000120d3047812 */ /* 0x000fc400078ef814 */
[----:B------:R-:W-:Y:S01]  /*28e0*/  LOP3.LUT R0, R19, 0x8, R209, 0x78, !PT ;  /* 0x0000000813007812 */ /* 0x000fe200078e78d1 */
[----:B------:R-:W-:Y:S01]  /*28f0*/  @P0 STS.128 [R224+0x4800], RZ ;  /* 0x004800ffe0000388 */ /* 0x000fe20000000c00 */
[----:B------:R-:W-:Y:S02]  /*2900*/  ISETP.GE.AND P2, PT, R15, UR9, PT ;  /* 0x000000090f007c0c */ /* 0x000fe4000bf46270 */
[----:B------:R-:W-:Y:S01]  /*2910*/  ISETP.GE.AND P1, PT, R16, UR9, PT ;  /* 0x0000000910007c0c */ /* 0x000fe2000bf26270 */
[----:B------:R2:W-:Y:S04]  /*2920*/  STL [R1+0x22c], R4 ;  /* 0x00022c0401007387 */ /* 0x0005e80000100800 */
[----:B------:R1:W-:Y:S04]  /*2930*/  STL [R1+0x228], R5 ;  /* 0x0002280501007387 */ /* 0x0003e80000100800 */
[----:B------:R1:W-:Y:S01]  /*2940*/  STL [R1+0x230], R3 ;  /* 0x0002300301007387 */ /* 0x0003e20000100800 */
[----:B--2---:R-:W-:-:S02]  /*2950*/  IMAD.IADD R4, R4, 0x1, R0 ;  /* 0x0000000104047824 */ /* 0x004fc400078e0200 */
[----:B------:R-:W-:Y:S01]  /*2960*/  IMAD.IADD R0, R3, 0x1, R5 ;  /* 0x0000000103007824 */ /* 0x000fe200078e0205 */
[----:B------:R-:W-:Y:S06]  /*2970*/  @P0 BRA `(.L_x_489) ;  /* 0x0000000000400947 */ /* 0x000fec0003800000 */
[----:B------:R-:W2:Y:S02]  /*2980*/  LDCU UR4, c[0x0][0x440] ;  /* 0x00008800ff0477ac */ /* 0x000ea40008000800 */
[----:B--2---:R-:W-:-:S13]  /*2990*/  ISETP.GE.AND P0, PT, R220, UR4, PT ;  /* 0x00000004dc007c0c */ /* 0x004fda000bf06270 */
[----:B------:R2:W-:Y:S01]  /*29a0*/  @P0 STS.128 [R224+0x4800], RZ ;  /* 0x004800ffe0000388 */ /* 0x0005e20000000c00 */
[----:B------:R-:W-:Y:S05]  /*29b0*/  @P0 BRA `(.L_x_489) ;  /* 0x0000000000300947 */ /* 0x000fea0003800000 */
[----:B------:R-:W-:Y:S02]  /*29c0*/  UIMAD.WIDE.U32 UR12, UR14, 0x20, URZ ;  /* 0x000000200e0c78a5 */ /* 0x000fe4000f8e00ff */
[----:B------:R-:W-:Y:S02]  /*29d0*/  USHF.L.U32 UR4, UR15, 0x5, URZ ;  /* 0x000000050f047899 */ /* 0x000fe400080006ff */
[----:B------:R-:W-:-:S04]  /*29e0*/  UIADD3 UR5, UP0, UPT, UR34, UR12, URZ ;  /* 0x0000000c22057290 */ /* 0x000fc8000ff1e0ff */
[----:B------:R-:W-:Y:S02]  /*29f0*/  UIADD3.X UR4, UPT, UPT, UR11, UR13, UR4, UP0, !UPT ;  /* 0x0000000d0b047290 */ /* 0x000fe400087fe404 */
[----:B-1----:R-:W-:-:S04]  /*2a00*/  IMAD.U32 R3, RZ, RZ, UR5 ;  /* 0x00000005ff037e24 */ /* 0x002fc8000f8e00ff */
[----:B------:R-:W-:Y:S01]  /*2a10*/  IMAD.U32 R5, RZ, RZ, UR4 ;  /* 0x00000004ff057e24 */ /* 0x000fe2000f8e00ff */
[----:B------:R-:W-:-:S04]  /*2a20*/  LEA R2, P0, R3, R22, 0x1 ;  /* 0x0000001603027211 */ /* 0x000fc800078008ff */
[----:B------:R-:W-:-:S05]  /*2a30*/  LEA.HI.X R3, R3, R21, R5, 0x1, P0 ;  /* 0x0000001503037211 */ /* 0x000fca00000f0c05 */
[----:B------:R-:W-:Y:S01]  /*2a40*/  @!PT LDS RZ, [RZ] ;  /* 0x00000000fffff984 */ /* 0x000fe20000000800 */
[----:B------:R-:W-:Y:S01]  /*2a50*/  @!PT LDS RZ, [RZ] ;  /* 0x00000000fffff984 */ /* 0x000fe20000000800 */
[----:B------:R-:W-:Y:S01]  /*2a60*/  @!PT LDS RZ, [RZ] ;  /* 0x00000000fffff984 */ /* 0x000fe20000000800 */
[----:B------:R1:W-:Y:S04]  /*2a70*/  LDGSTS.E.BYPASS.LTC128B.128 [R224+0x4800], desc[UR20][R2.64] ;  /* 0x0480000002e07fae */ /* 0x0003e8000b981a14 */
.L_x_489:
[----:B------:R-:W-:Y:S05]  /*2a80*/  BSYNC.RECONVERGENT B0 ;  /* 0x0000000000007941 */ /* 0x000fea0003800200 */
.L_x_488:
        /* <DEDUP_REMOVED lines=19> */
.L_x_491:
[----:B------:R-:W-:Y:S05]  /*2bc0*/  BSYNC.RECONVERGENT B0 ;  /* 0x0000000000007941 */ /* 0x000fea0003800200 */
.L_x_490:
        /* <DEDUP_REMOVED lines=12> */
[----:B-1----:R-:W-:Y:S01]  /*2c90*/  IMAD.U32 R2, RZ, RZ, UR12 ;  /* 0x0000000cff027e24 */ /* 0x002fe2000f8e00ff */
        /* <DEDUP_REMOVED lines=8> */
.L_x_493:
[----:B------:R-:W-:Y:S05]  /*2d20*/  BSYNC.RECONVERGENT B0 ;  /* 0x0000000000007941 */ /* 0x000fea0003800200 */
.L_x_492:
[----:B------:R-:W-:Y:S01]  /*2d30*/  LDSM.16.M88.4 R16, [R8] ;  /* 0x000000000810783b */ /* 0x000fe20000000200 */
[----:B-1----:R-:W-:Y:S01]  /*2d40*/  IMAD.MOV.U32 R2, RZ, RZ, 0x20 ;  /* 0x00000020ff027424 */ /* 0x002fe200078e00ff */
[----:B------:R-:W-:Y:S01]  /*2d50*/  LOP3.LUT P6, RZ, R193, 0x4, RZ, 0xc0, !PT ;  /* 0x00000004c1ff7812 */ /* 0x000fe200078cc0ff */
[----:B------:R-:W-:Y:S01]  /*2d60*/  UISETP.NE.AND UP2, UPT, UR26, 0x1, UPT ;  /* 0x000000011a00788c */ /* 0x000fe2000bf45270 */
[----:B------:R-:W1:Y:S01]  /*2d70*/  LDSM.16.M88.4 R4, [R0+0x2000] ;  /* 0x002000000004783b */ /* 0x000e620000000200 */
[----:B------:R-:W1:Y:S01]  /*2d80*/  LDCU.U8 UR6, c[0x0][0x4f8] ;  /* 0x00009f00ff0677ac */ /* 0x000e620008000000 */
[----:B------:R-:W-:Y:S02]  /*2d90*/  SEL R2, R2, 0xffffffe0, !P6 ;  /* 0xffffffe002027807 */ /* 0x000fe40007000000 */
[----:B---3--:R-:W3:Y:S04]  /*2da0*/  LDSM.16.M88.4 R12, [R8+0x1000] ;  /* 0x00100000080c783b */ /* 0x008ee80000000200 */
[----:B------:R-:W5:Y:S04]  /*2db0*/  LDSM.16.M88.4 R44, [R0+0x2400] ;  /* 0x00240000002c783b */ /* 0x000f680000000200 */
[----:B------:R-:W2:Y:S04]  /*2dc0*/  LDSM.16.M88.4 R40, [R0+0x2800] ;  /* 0x002800000028783b */ /* 0x000ea80000000200 */
[----:B------:R-:W4:Y:S04]  /*2dd0*/  LDSM.16.M88.4 R36, [R0+0x2c00] ;  /* 0x002c00000024783b */ /* 0x000f280000000200 */
[----:B------:R-:W4:Y:S04]  /*2de0*/  LDSM.16.M88.4 R28, [R0+0x3000] ;  /* 0x00300000001c783b */ /* 0x000f280000000200 */
[----:B------:R-:W4:Y:S04]  /*2df0*/  LDSM.16.M88.4 R24, [R0+0x3400] ;  /* 0x003400000018783b */ /* 0x000f280000000200 */
[----:B------:R-:W4:Y:S04]  /*2e00*/  LDSM.16.M88.4 R52, [R0+0x3800] ;  /* 0x003800000034783b */ /* 0x000f280000000200 */
[----:B------:R5:W4:Y:S04]  /*2e10*/  LDSM.16.M88.4 R80, [R0+0x3c00] ;  /* 0x003c00000050783b */ /* 0x000b280000000200 */
[----:B------:R-:W0:Y:S01]  /*2e20*/  LDGDEPBAR ;  /* 0x00000000000079af */ /* 0x000e220000000000 */
[-C--:B-1----:R-:W-:Y:S08]  /*2e30*/  HMMA.16816.F32.BF16 R152, R16, R4.reuse, RZ ;  /* 0x000000041098723c */ /* 0x082ff000000418ff */
[----:B---3--:R-:W-:Y:S01]  /*2e40*/  HMMA.16816.F32.BF16 R148, R12, R4, RZ ;  /* 0x000000040c94723c */ /* 0x008fe200000418ff */
[----:B-----5:R-:W-:-:S07]  /*2e50*/  IMAD.IADD R0, R0, 0x1, R2 ;  /* 0x0000000100007824 */ /* 0x020fce00078e0202 */
[-C--:B------:R-:W-:Y:S01]  /*2e60*/  HMMA.16816.F32.BF16 R144, R12, R6.reuse, RZ ;  /* 0x000000060c90723c */ /* 0x080fe200000418ff */
[----:B------:R-:W-:Y:S01]  /*2e70*/  IMAD.IADD R2, R8, 0x1, R2 ;  /* 0x0000000108027824 */ /* 0x000fe200078e0202 */
[----:B------:R-:W-:Y:S06]  /*2e80*/  LDSM.16.M88.4 R48, [R0+0x2000] ;  /* 0x002000000030783b */ /* 0x000fec0000000200 */
[----:B------:R-:W-:Y:S01]  /*2e90*/  HMMA.16816.F32.BF16 R180, R16, R6, RZ ;  /* 0x0000000610b4723c */ /* 0x000fe200000418ff */
[----:B------:R-:W1:Y:S04]  /*2ea0*/  LDSM.16.M88.4 R4, [R2+0x1000] ;  /* 0x001000000204783b */ /* 0x000e680000000200 */
[----:B------:R-:W-:Y:S03]  /*2eb0*/  LDSM.16.M88.4 R72, [R0+0x2800] ;  /* 0x002800000048783b */ /* 0x000fe60000000200 */
[C---:B------:R-:W-:Y:S01]  /*2ec0*/  HMMA.16816.F32.BF16 R140, R12.reuse, R44, RZ ;  /* 0x0000002c0c8c723c */ /* 0x040fe200000418ff */
[----:B------:R-:W3:Y:S04]  /*2ed0*/  LDSM.16.M88.4 R60, [R0+0x3400] ;  /* 0x00340000003c783b */ /* 0x000ee80000000200 */
[----:B------:R-:W5:Y:S03]  /*2ee0*/  LDSM.16.M88.4 R20, [R0+0x3c00] ;  /* 0x003c00000014783b */ /* 0x000f660000000200 */
[----:B------:R-:W-:Y:S01]  /*2ef0*/  HMMA.16816.F32.BF16 R112, R12, R46, RZ ;  /* 0x0000002e0c70723c */ /* 0x000fe200000418ff */
[----:B------:R4:W5:Y:S04]  /*2f00*/  LDSM.16.M88.4 R8, [R2] ;  /* 0x000000000208783b */ /* 0x0009680000000200 */
[----:B------:R-:W5:Y:S03]  /*2f10*/  LDSM.16.M88.4 R76, [R0+0x2400] ;  /* 0x00240000004c783b */ /* 0x000f660000000200 */
[C---:B------:R-:W-:Y:S01]  /*2f20*/  HMMA.16816.F32.BF16 R84, R16.reuse, R44, RZ ;  /* 0x0000002c1054723c */ /* 0x040fe200000418ff */
[----:B------:R-:W5:Y:S04]  /*2f30*/  LDSM.16.M88.4 R68, [R0+0x2c00] ;  /* 0x002c00000044783b */ /* 0x000f680000000200 */
[----:B------:R-:W5:Y:S03]  /*2f40*/  LDSM.16.M88.4 R64, [R0+0x3000] ;  /* 0x003000000040783b */ /* 0x000f660000000200 */
[----:B------:R-:W-:Y:S01]  /*2f50*/  HMMA.16816.F32.BF16 R176, R16, R46, RZ ;  /* 0x0000002e10b0723c */ /* 0x000fe200000418ff */
[----:B------:R1:W5:Y:S01]  /*2f60*/  LDSM.16.M88.4 R56, [R0+0x3800] ;  /* 0x003800000038783b */ /* 0x0003620000000200 */
[----:B------:R-:W-:-:S06]  /*2f70*/  DEPBAR.LE SB0, 0x0 ;  /* 0x000080000000791a */ /* 0x000fcc0000000000 */
[----:B--2---:R-:W-:Y:S01]  /*2f80*/  HMMA.16816.F32.BF16 R136, R12, R40, RZ ;  /* 0x000000280c88723c */ /* 0x004fe200000418ff */
[----:B----4-:R-:W-:-:S05]  /*2f90*/  IMAD.SHL.U32 R2, R193, 0x2, RZ ;  /* 0x00000002c1027824 */ /* 0x010fca00078e00ff */
[----:B------:R-:W-:Y:S02]  /*2fa0*/  LOP3.LUT R3, R2, 0x6, RZ, 0xc0, !PT ;  /* 0x0000000602037812 */ /* 0x000fe400078ec0ff */
[----:B------:R-:W-:Y:S08]  /*2fb0*/  HMMA.16816.F32.BF16 R108, R12, R42, RZ ;  /* 0x0000002a0c6c723c */ /* 0x000ff000000418ff */
[----:B------:R-:W-:Y:S01]  /*2fc0*/  HMMA.16816.F32.BF16 R44, R16, R40, RZ ;  /* 0x00000028102c723c */ /* 0x000fe200000418ff */
[----:B-1----:R-:W-:-:S07]  /*2fd0*/  IMAD.U32 R0, RZ, RZ, UR30 ;  /* 0x0000001eff007e24 */ /* 0x002fce000f8e00ff */
[----:B------:R-:W-:Y:S08]  /*2fe0*/  HMMA.16816.F32.BF16 R172, R16, R42, RZ ;  /* 0x0000002a10ac723c */ /* 0x000ff000000418ff */
[C---:B------:R-:W-:Y:S08]  /*2ff0*/  HMMA.16816.F32.BF16 R132, R12.reuse, R36, RZ ;  /* 0x000000240c84723c */ /* 0x040ff000000418ff */
        /* <DEDUP_REMOVED lines=19> */
[C---:B------:R-:W-:Y:S08]  /*3130*/  HMMA.16816.F32.BF16 R232, R4.reuse, R48, R148 ;  /* 0x0000003004e8723c */ /* 0x040ff00000041894 */
[C---:B---3--:R-:W-:Y:S08]  /*3140*/  HMMA.16816.F32.BF16 R204, R4.reuse, R60, R124 ;  /* 0x0000003c04cc723c */ /* 0x048ff0000004187c */
[----:B-----5:R-:W-:Y:S08]  /*3150*/  HMMA.16816.F32.BF16 R228, R4, R20, R116 ;  /* 0x0000001404e4723c */ /* 0x020ff00000041874 */
[----:B------:R-:W-:Y:S08]  /*3160*/  HMMA.16816.F32.BF16 R52, R8, R72, R44 ;  /* 0x000000480834723c */ /* 0x000ff0000004182c */
        /* <DEDUP_REMOVED lines=13> */
[C---:B------:R-:W-:Y:S08]  /*3240*/  HMMA.16816.F32.BF16 R200, R8.reuse, R48, R152 ;  /* 0x0000003008c8723c */ /* 0x040ff00000041898 */
[C---:B------:R-:W-:Y:S08]  /*3250*/  HMMA.16816.F32.BF16 R84, R8.reuse, R76, R84 ;  /* 0x0000004c0854723c */ /* 0x040ff00000041854 */
[----:B------:R-:W-:Y:S01]  /*3260*/  HMMA.16816.F32.BF16 R44, R8, R68, R40 ;  /* 0x00000044082c723c */ /* 0x000fe20000041828 */
[----:B------:R-:W-:-:S02]  /*3270*/  VIADDMNMX R40, R32, 0x8, R0, PT ;  /* 0x0000000820287846 */ /* 0x000fc40003800100 */
[C-C-:B------:R-:W-:Y:S02]  /*3280*/  VIADDMNMX R41, R32.reuse, 0x40, R0.reuse, PT ;  /* 0x0000004020297846 */ /* 0x140fe40003800100 */
[C---:B------:R-:W-:Y:S01]  /*3290*/  VIADDMNMX R42, R32.reuse, 0x48, R0, PT ;  /* 0x00000048202a7846 */ /* 0x040fe20003800100 */
[----:B------:R-:W-:Y:S02]  /*32a0*/  VIADD R0, R3, UR24 ;  /* 0x0000001803007c36 */ /* 0x000fe40008000000 */
[----:B------:R-:W-:Y:S01]  /*32b0*/  HMMA.16816.F32.BF16 R16, R8, R64, R36 ;  /* 0x000000400810723c */ /* 0x000fe20000041824 */
[----:B------:R-:W-:-:S07]  /*32c0*/  VIMNMX R39, PT, PT, R32, UR30, PT ;  /* 0x0000001e20277c48 */ /* 0x000fce000bfe0100 */
        /* <DEDUP_REMOVED lines=11> */
[----:B------:R-:W-:Y:S06]  /*3380*/  BAR.SYNC.DEFER_BLOCKING 0x0 ;  /* 0x0000000000007b1d */ /* 0x000fec0000010000 */
[----:B------:R-:W-:-:S13]  /*3390*/  BRA.U !UP2, `(.L_x_494) ;  /* 0x000000010ae87547 */ /* 0x000fda000b800000 */
[----:B------:R-:W1:Y:S01]  /*33a0*/  LDCU UR4, c[0x0][0x440] ;  /* 0x00008800ff0477ac */ /* 0x000e620008000800 */
[----:B------:R-:W-:Y:S01]  /*33b0*/  IMAD.U32 R4, RZ, RZ, UR16 ;  /* 0x00000010ff047e24 */ /* 0x000fe2000f8e00ff */
[----:B------:R-:W-:Y:S01]  /*33c0*/  BSSY.RECONVERGENT B0, `(.L_x_495) ;  /* 0x0000036000007945 */ /* 0x000fe20003800200 */
[----:B------:R-:W-:Y:S01]  /*33d0*/  IMAD.U32 R3, RZ, RZ, UR16 ;  /* 0x00000010ff037e24 */ /* 0x000fe2000f8e00ff */
[----:B------:R-:W-:Y:S01]  /*33e0*/  UIADD3 UR5, UPT, UPT, UR26, -0x2, URZ ;  /* 0xfffffffe1a057890 */ /* 0x000fe2000fffe0ff */
[----:B------:R-:W-:-:S03]  /*33f0*/  IMAD.U32 R2, RZ, RZ, UR17 ;  /* 0x00000011ff027e24 */ /* 0x000fc6000f8e00ff */
[----:B------:R-:W-:-:S04]  /*3400*/  UIMAD.WIDE.U32 UR12, UR5, UR16, URZ ;  /* 0x00000010050c72a5 */ /* 0x000fc8000f8e00ff */
[----:B------:R-:W-:-:S04]  /*3410*/  UIMAD UR5, UR5, UR17, UR13 ;  /* 0x00000011050572a4 */ /* 0x000fc8000f8e020d */
[----:B------:R-:W-:Y:S01]  /*3420*/  USHF.L.U64.HI UR5, UR12, 0x7, UR5 ;  /* 0x000000070c057899 */ /* 0x000fe20008010205 */
[C---:B-1----:R-:W-:Y:S02]  /*3430*/  ISETP.GE.AND P0, PT, R220.reuse, UR4, PT ;  /* 0x00000004dc007c0c */ /* 0x042fe4000bf06270 */
[----:B------:R-:W-:Y:S01]  /*3440*/  ISETP.GE.AND P1, PT, R220, UR4, PT ;  /* 0x00000004dc007c0c */ /* 0x000fe2000bf26270 */
[----:B------:R-:W-:-:S06]  /*3450*/  USHF.L.U32 UR4, UR12, 0x7, URZ ;  /* 0x000000070c047899 */ /* 0x000fcc00080006ff */
[----:B------:R-:W-:-:S04]  /*3460*/  IMAD.U32 R5, RZ, RZ, UR4 ;  /* 0x00000004ff057e24 */ /* 0x000fc8000f8e00ff */
[----:B------:R-:W-:Y:S01]  /*3470*/  VOTEU.ALL UP0, P0 ;  /* 0x0000000000ff7886 */ /* 0x000fe20000000000 */
[----:B------:R-:W-:Y:S02]  /*3480*/  @!P0 LEA R8, P2, R4, UR4, 0x6 ;  /* 0x0000000404088c11 */ /* 0x000fe4000f8430ff */
[-C--:B------:R-:W-:Y:S02]  /*3490*/  @!P1 LEA R6, P4, R5, R34.reuse, 0x1 ;  /* 0x0000002205069211 */ /* 0x080fe400078808ff */
[----:B------:R-:W-:Y:S01]  /*34a0*/  @!UP0 UIADD3 UR10, UP1, UPT, UR10, UR4, URZ ;  /* 0x000000040a0a8290 */ /* 0x000fe2000ff3e0ff */
[----:B------:R-:W-:Y:S01]  /*34b0*/  @!P0 LEA.HI.X R9, R3, UR5, R2, 0x6, P2 ;  /* 0x0000000503098c11 */ /* 0x000fe200090f3402 */
[----:B------:R-:W-:Y:S01]  /*34c0*/  IMAD.U32 R3, RZ, RZ, UR5 ;  /* 0x00000005ff037e24 */ /* 0x000fe2000f8e00ff */
[----:B------:R-:W-:Y:S01]  /*34d0*/  @!P0 LEA R2, P2, R8, R34, 0x1 ;  /* 0x0000002208028211 */ /* 0x000fe200078408ff */
[----:B------:R-:W-:Y:S02]  /*34e0*/  @!UP0 UIADD3.X UR7, UPT, UPT, UR7, UR5, URZ, UP1, !UPT ;  /* 0x0000000507078290 */ /* 0x000fe40008ffe4ff */
[----:B------:R-:W-:Y:S01]  /*34f0*/  IMAD.U32 R10, RZ, RZ, UR10 ;  /* 0x0000000aff0a7e24 */ /* 0x000fe2000f8e00ff */
[----:B------:R-:W-:-:S02]  /*3500*/  @!P1 LEA.HI.X R7, R5, R33, R3, 0x1, P4 ;  /* 0x0000002105079211 */ /* 0x000fc400020f0c03 */
[-C--:B------:R-:W-:Y:S01]  /*3510*/  @!P0 LEA.HI.X R3, R8, R33.reuse, R9, 0x1, P2 ;  /* 0x0000002108038211 */ /* 0x080fe200010f0c09 */
[----:B------:R-:W-:Y:S01]  /*3520*/  IMAD.U32 R11, RZ, RZ, UR7 ;  /* 0x00000007ff0b7e24 */ /* 0x000fe2000f8e00ff */
[C---:B------:R-:W-:Y:S01]  /*3530*/  @!P0 LEA R4, P3, R10.reuse, R34, 0x1 ;  /* 0x000000220a048211 */ /* 0x040fe200078608ff */
[----:B------:R-:W-:Y:S01]  /*3540*/  @!PT LDS RZ, [RZ] ;  /* 0x00000000fffff984 */ /* 0x000fe20000000800 */
[----:B------:R-:W-:Y:S01]  /*3550*/  @!PT LDS RZ, [RZ] ;  /* 0x00000000fffff984 */ /* 0x000fe20000000800 */
[----:B------:R-:W-:Y:S01]  /*3560*/  @!PT LDS RZ, [RZ] ;  /* 0x00000000fffff984 */ /* 0x000fe20000000800 */
[----:B------:R1:W-:Y:S03]  /*3570*/  @!P1 LDGSTS.E.BYPASS.LTC128B.128 [R224+0x2000], desc[UR20][R6.64] ;  /* 0x0200000006e09fae */ /* 0x0003e6000b981a14 */
[----:B------:R-:W-:Y:S01]  /*3580*/  @!P0 LEA.HI.X R5, R10, R33, R11, 0x1, P3 ;  /* 0x000000210a058211 */ /* 0x000fe200018f0c0b */
        /* <DEDUP_REMOVED lines=25> */
.L_x_496:
[----:B------:R-:W-:Y:S05]  /*3720*/  BSYNC.RECONVERGENT B0 ;  /* 0x0000000000007941 */ /* 0x000fea0003800200 */
.L_x_495:
[----:B------:R-:W0:Y:S02]  /*3730*/  LDGDEPBAR ;  /* 0x00000000000079af */ /* 0x000e240000000000 */
.L_x_494:
[C---:B-1----:R-:W-:Y:S01]  /*3740*/  VIADD R2, R0.reuse, 0x8 ;  /* 0x0000000800027836 */ /* 0x042fe20000000000 */
[----:B------:R-:W-:Y:S01]  /*3750*/  USHF.L.U32 UR31, UR25, 0x2, URZ ;  /* 0x00000002191f7899 */ /* 0x000fe200080006ff */
[----:B------:R-:W-:Y:S01]  /*3760*/  VIADD R3, R0, 0x9 ;  /* 0x0000000900037836 */ /* 0x000fe20000000000 */
[----:B------:R-:W-:Y:S01]  /*3770*/  STL [R1+0x3a0], R239 ;  /* 0x0003a0ef01007387 */ /* 0x000fe20000100800 */
[----:B------:R-:W-:Y:S01]  /*3780*/  IMAD.WIDE.U32 R10, R35, -0x326172a9, RZ ;  /* 0xcd9e8d57230a7825 */ /* 0x000fe200078e00ff */
[C---:B------:R-:W-:Y:S01]  /*3790*/  ISETP.GE.AND P3, PT, R2.reuse, R39, PT ;  /* 0x000000270200720c */ /* 0x040fe20003f66270 */
[----:B------:R-:W-:Y:S01]  /*37a0*/  UIADD3 UR5, UPT, UPT, UR31, 0x1, URZ ;  /* 0x000000011f057890 */ /* 0x000fe2000fffe0ff */
[C---:B------:R-:W-:Y:S01]  /*37b0*/  ISETP.GE.AND P2, PT, R2.reuse, R40, PT ;  /* 0x000000280200720c */ /* 0x040fe20003f46270 */
[----:B------:R1:W-:Y:S01]  /*37c0*/  STL.64 [R1+0x398], R226 ;  /* 0x000398e201007387 */ /* 0x0003e20000100a00 */
[C---:B------:R-:W-:Y:S01]  /*37d0*/  ISETP.GE.AND P1, PT, R2.reuse, R41, PT ;  /* 0x000000290200720c */ /* 0x040fe20003f26270 */
[----:B------:R-:W-:Y:S01]  /*37e0*/  IMAD.WIDE.U32 R134, R225, -0x2daee0ad, RZ ;  /* 0xd2511f53e1867825 */ /* 0x000fe200078e00ff */
[----:B------:R-:W-:Y:S01]  /*37f0*/  ISETP.GE.AND P0, PT, R2, R42, PT ;  /* 0x0000002a0200720c */ /* 0x000fe20003f06270 */
[----:B------:R-:W-:Y:S01]  /*3800*/  UIADD3 UR4, UPT, UPT, UR23, -0x4498517b, URZ ;  /* 0xbb67ae8517047890 */ /* 0x000fe2000fffe0ff */
[C---:B------:R-:W-:Y:S01]  /*3810*/  ISETP.GE.AND P5, PT, R3.reuse, R39, PT ;  /* 0x000000270300720c */ /* 0x040fe20003fa6270 */
[----:B------:R-:W-:Y:S01]  /*3820*/  VIADD R2, R0, 0x10 ;  /* 0x0000001000027836 */ /* 0x000fe20000000000 */
[C---:B------:R-:W-:Y:S01]  /*3830*/  ISETP.GE.AND P4, PT, R3.reuse, R40, PT ;  /* 0x000000280300720c */ /* 0x040fe20003f86270 */
[----:B------:R-:W-:Y:S01]  /*3840*/  UIADD3 UR7, UPT, UPT, UR22, -0x61c88647, URZ ;  /* 0x9e3779b916077890 */ /* 0x000fe2000fffe0ff */
[----:B------:R-:W-:Y:S01]  /*3850*/  FSEL R161, R48, -INF , !P3 ;  /* 0xff80000030a17808 */ /* 0x000fe20005800000 */
[----:B------:R-:W-:Y:S01]  /*3860*/  STL [R1+0x390], R241 ;  /* 0x000390f101007387 */ /* 0x000fe20000100800 */
[----:B------:R-:W-:Y:S01]  /*3870*/  FSEL R174, R50, -INF , !P2 ;  /* 0xff80000032ae7808 */ /* 0x000fe20005000000 */
[----:B------:R-:W-:Y:S01]  /*3880*/  UIADD3 UR30, UPT, UPT, UR22, 0x3c6ef372, URZ ;  /* 0x3c6ef372161e7890 */ /* 0x000fe2000fffe0ff */
[C---:B------:R-:W-:Y:S01]  /*3890*/  ISETP.GE.AND P3, PT, R3.reuse, R41, PT ;  /* 0x000000290300720c */ /* 0x040fe20003f66270 */
[----:B------:R-:W-:Y:S01]  /*38a0*/  STL [R1+0x368], R209 ;  /* 0x000368d101007387 */ /* 0x000fe20000100800 */
[----:B------:R-:W-:Y:S01]  /*38b0*/  ISETP.GE.AND P2, PT, R3, R42, PT ;  /* 0x0000002a0300720c */ /* 0x000fe20003f46270 */
[----:B------:R-:W-:Y:S01]  /*38c0*/  VIADD R3, R0, 0x11 ;  /* 0x0000001100037836 */ /* 0x000fe20000000000 */
[----:B------:R-:W-:Y:S01]  /*38d0*/  FSEL R160, R49, -INF , !P5 ;  /* 0xff80000031a07808 */ /* 0x000fe20006800000 */
[----:B------:R-:W-:Y:S01]  /*38e0*/  STL [R1+0x320], R224 ;  /* 0x000320e001007387 */ /* 0x000fe20000100800 */
[----:B------:R-:W-:Y:S01]  /*38f0*/  FSEL R172, R51, -INF , !P4 ;  /* 0xff80000033ac7808 */ /* 0x000fe20006000000 */
[----:B------:R-:W-:Y:S01]  /*3900*/  UIADD3 UR29, UPT, UPT, UR23, 0x76cf5d0a, URZ ;  /* 0x76cf5d0a171d7890 */ /* 0x000fe2000fffe0ff */
[C---:B------:R-:W-:Y:S01]  /*3910*/  ISETP.GE.AND P5, PT, R2.reuse, R39, PT ;  /* 0x000000270200720c */ /* 0x040fe20003fa6270 */
[----:B------:R-:W-:Y:S01]  /*3920*/  STL [R1+0x31c], R211 ;  /* 0x00031cd301007387 */ /* 0x000fe20000100800 */
[----:B------:R-:W-:Y:S01]  /*3930*/  ISETP.GE.AND P4, PT, R2, R40, PT ;  /* 0x000000280200720c */ /* 0x000fe20003f86270 */
[----:B------:R-:W-:Y:S01]  /*3940*/  UIADD3 UR25, UPT, UPT, UR23, 0x32370b8f, URZ ;  /* 0x32370b8f17197890 */ /* 0x000fe2000fffe0ff */
        /* <DEDUP_REMOVED lines=11> */
[----:B------:R-:W-:Y:S01]  /*3a00*/  UIADD3 UR28, UPT, UPT, UR22, -0x255992d5, URZ ;  /* 0xdaa66d2b161c7890 */ /* 0x000fe2000fffe0ff */
[----:B------:R-:W-:Y:S01]  /*3a10*/  FSEL R157, R84, -INF , !P5 ;  /* 0xff800000549d7808 */ /* 0x000fe20006800000 */
[----:B------:R-:W-:Y:S01]  /*3a20*/  STL.64 [R1+0x388], R40 ;  /* 0x0003882801007387 */ /* 0x000fe20000100a00 */
[----:B------:R-:W-:Y:S01]  /*3a30*/  FSEL R170, R86, -INF , !P4 ;  /* 0xff80000056aa7808 */ /* 0x000fe20006000000 */
[----:B------:R-:W3:Y:S01]  /*3a40*/  LDCU UR32, c[0x0][0x45c] ;  /* 0x00008b80ff2077ac */ /* 0x000ee20008000800 */
[C---:B------:R-:W-:Y:S01]  /*3a50*/  ISETP.GE.AND P3, PT, R3.reuse, R39, PT ;  /* 0x000000270300720c */ /* 0x040fe20003f66270 */
[----:B------:R-:W-:Y:S01]  /*3a60*/  STL [R1+0x330], R42 ;  /* 0x0003302a01007387 */ /* 0x000fe20000100800 */
[C---:B------:R-:W-:Y:S01]  /*3a70*/  ISETP.GE.AND P2, PT, R3.reuse, R40, PT ;  /* 0x000000280300720c */ /* 0x040fe20003f46270 */
[----:B------:R-:W-:Y:S01]  /*3a80*/  UIADD3 UR13, UPT, UPT, UR23, -0x126145ec, URZ ;  /* 0xed9eba14170d7890 */ /* 0x000fe2000fffe0ff */
[C---:B------:R-:W-:Y:S01]  /*3a90*/  ISETP.GE.AND P5, PT, R3.reuse, R41, PT ;  /* 0x000000290300720c */ /* 0x040fe20003fa6270 */
[----:B------:R4:W-:Y:S01]  /*3aa0*/  STL.64 [R1+0xe0], R134 ;  /* 0x0000e08601007387 */ /* 0x0009e20000100a00 */
[----:B------:R-:W-:Y:S01]  /*3ab0*/  ISETP.GE.AND P4, PT, R3, R42, PT ;  /* 0x0000002a0300720c */ /* 0x000fe20003f86270 */
[----:B------:R-:W-:Y:S01]  /*3ac0*/  VIADD R3, R0, 0x19 ;  /* 0x0000001900037836 */ /* 0x000fe20000000000 */
[----:B------:R-:W-:Y:S01]  /*3ad0*/  FSEL R156, R85, -INF , !P3 ;  /* 0xff800000559c7808 */ /* 0x000fe20005800000 */
[----:B------:R-:W-:Y:S01]  /*3ae0*/  UIADD3 UR11, UPT, UPT, UR23, -0x56f99767, URZ ;  /* 0xa9066899170b7890 */ /* 0x000fe2000fffe0ff */
[----:B------:R-:W-:Y:S01]  /*3af0*/  FSEL R168, R87, -INF , !P2 ;  /* 0xff80000057a87808 */ /* 0x000fe20005000000 */
[----:B------:R-:W-:Y:S01]  /*3b00*/  UIADD3 UR12, UPT, UPT, UR22, 0x1715609d, URZ ;  /* 0x1715609d160c7890 */ /* 0x000fe2000fffe0ff */
[----:B------:R-:W-:Y:S01]  /*3b10*/  FSEL R175, R140, -INF , !P1 ;  /* 0xff8000008caf7808 */ /* 0x000fe20004800000 */
[----:B------:R-:W-:Y:S01]  /*3b20*/  UIADD3 UR10, UPT, UPT, UR22, -0x4ab325aa, URZ ;  /* 0xb54cda56160a7890 */ /* 0x000fe2000fffe0ff */
[----:B------:R-:W-:Y:S01]  /*3b30*/  FSEL R221, R142, -INF , !P0 ;  /* 0xff8000008edd7808 */ /* 0x000fe20004000000 */
[----:B------:R-:W-:Y:S01]  /*3b40*/  UIADD3 UR9, UPT, UPT, UR23, 0x646e171e, URZ ;  /* 0x646e171e17097890 */ /* 0x000fe2000fffe0ff */
[----:B------:R-:W-:-:S02]  /*3b50*/  ISETP.GE.AND P3, PT, R2, R39, PT ;  /* 0x000000270200720c */ /* 0x000fc40003f66270 */
[C---:B------:R-:W-:Y:S02]  /*3b60*/  ISETP.GE.AND P2, PT, R2.reuse, R40, PT ;  /* 0x000000280200720c */ /* 0x040fe40003f46270 */
[C---:B------:R-:W-:Y:S02]  /*3b70*/  ISETP.GE.AND P1, PT, R2.reuse, R41, PT ;  /* 0x000000290200720c */ /* 0x040fe40003f26270 */
[----:B------:R-:W-:Y:S01]  /*3b80*/  ISETP.GE.AND P0, PT, R2, R42, PT ;  /* 0x0000002a0200720c */ /* 0x000fe20003f06270 */
[----:B------:R-:W-:Y:S01]  /*3b90*/  VIADD R2, R0, 0x20 ;  /* 0x0000002000027836 */ /* 0x000fe20000000000 */
[----:B------:R-:W-:Y:S02]  /*3ba0*/  FSEL R173, R141, -INF , !P5 ;  /* 0xff8000008dad7808 */ /* 0x000fe40006800000 */
[----:B------:R-:W-:Y:S02]  /*3bb0*/  FSEL R210, R143, -INF , !P4 ;  /* 0xff8000008fd27808 */ /* 0x000fe40006000000 */
        /* <DEDUP_REMOVED lines=25> */
[----:B------:R-:W-:Y:S02]  /*3d50*/  FSEL R133, R53, -INF , !P3 ;  /* 0xff80000035857808 */ /* 0x000fe40005800000 */
[----:B------:R-:W-:Y:S02]  /*3d60*/  FSEL R33, R55, -INF , !P2 ;  /* 0xff80000037217808 */ /* 0x000fe40005000000 */
        /* <DEDUP_REMOVED lines=36> */
[----:B------:R-:W-:Y:S02]  /*3fb0*/  FSEL R74, R148, -INF , !P1 ;  /* 0xff800000944a7808 */ /* 0x000fe40004800000 */
[----:B------:R-:W-:Y:S02]  /*3fc0*/  FSEL R105, R150, -INF , !P0 ;  /* 0xff80000096697808 */ /* 0x000fe40004000000 */
[C---:B------:R-:W-:Y:S02]  /*3fd0*/  ISETP.GE.AND P3, PT, R2.reuse, R39, PT ;  /* 0x000000270200720c */ /* 0x040fe40003f66270 */
[C---:B------:R-:W-:Y:S02]  /*3fe0*/  ISETP.GE.AND P2, PT, R2.reuse, R40, PT ;  /* 0x000000280200720c */ /* 0x040fe40003f46270 */
        /* <DEDUP_REMOVED lines=117> */
[----:B------:R-:W-:Y:S02]  /*4740*/  FSEL R69, R59, -INF , !P4 ;  /* 0xff8000003b457808 */ /* 0x000fe40006000000 */
[----:B------:R-:W-:Y:S02]  /*4750*/  FSEL R96, R196, -INF , !P2 ;  /* 0xff800000c4607808 */ /* 0x000fe40005000000 */
[----:B------:R-:W-:Y:S02]  /*4760*/  FSEL R131, R198, -INF , !P1 ;  /* 0xff800000c6837808 */ /* 0x000fe40004800000 */
[C---:B------:R-:W-:Y:S02]  /*4770*/  ISETP.GE.AND P5, PT, R2.reuse, R39, PT ;  /* 0x000000270200720c */ /* 0x040fe40003fa6270 */
[----:B------:R-:W-:-:S02]  /*4780*/  ISETP.GE.AND P4, PT, R2, R40, PT ;  /* 0x000000280200720c */ /* 0x000fc40003f86270 */
[CC--:B------:R-:W-:Y:S02]  /*4790*/  ISETP.GE.AND P2, PT, R2.reuse, R41.reuse, PT ;  /* 0x000000290200720c */ /* 0x0c0fe40003f46270 */
[-C--:B------:R-:W-:Y:S01]  /*47a0*/  ISETP.GE.AND P1, PT, R2, R42.reuse, PT ;  /* 0x0000002a0200720c */ /* 0x080fe20003f26270 */
[----:B------:R-:W-:Y:S01]  /*47b0*/  VIADD R2, R0, 0x71 ;  /* 0x0000007100027836 */ /* 0x000fe20000000000 */
[C---:B------:R-:W-:Y:S02]  /*47c0*/  ISETP.GE.AND P0, PT, R3.reuse, R42, PT ;  /* 0x0000002a0300720c */ /* 0x040fe40003f06270 */
[----:B------:R-:W-:Y:S02]  /*47d0*/  FSEL R61, R56, -INF , !P3 ;  /* 0xff800000383d7808 */ /* 0x000fe40005800000 */
[----:B------:R-:W-:Y:S01]  /*47e0*/  ISETP.GE.AND P3, PT, R3, R41, PT ;  /* 0x000000290300720c */ /* 0x000fe20003f66270 */
[----:B------:R-:W-:Y:S01]  /*47f0*/  VIADD R3, R0, 0x1 ;  /* 0x0000000100037836 */ /* 0x000fe20000000000 */
[----:B------:R-:W-:-:S02]  /*4800*/  FSEL R127, R199, -INF , !P0 ;  /* 0xff800000c77f7808 */ /* 0x000fc40004000000 */
        /* <DEDUP_REMOVED lines=8> */
[CC--:B------:R-:W-:Y:S02]  /*4890*/  ISETP.GE.AND P0, PT, R3.reuse, R39.reuse, PT ;  /* 0x000000270300720c */ /* 0x0c0fe40003f06270 */
[----:B------:R-:W-:Y:S02]  /*48a0*/  ISETP.GE.AND P2, PT, R3, R40, PT ;  /* 0x000000280300720c */ /* 0x000fe40003f46270 */
[----:B------:R-:W-:Y:S01]  /*48b0*/  ISETP.GE.AND P3, PT, R2, R39, PT ;  /* 0x000000270200720c */ /* 0x000fe20003f66270 */
[----:B------:R-:W-:Y:S01]  /*48c0*/  VIADD R2, R0, 0x78 ;  /* 0x0000007800027836 */ /* 0x000fe20000000000 */
[----:B------:R-:W-:-:S02]  /*48d0*/  FSEL R83, R229, -INF , !P5 ;  /* 0xff800000e5537808 */ /* 0x000fc40006800000 */
[----:B------:R-:W-:Y:S02]  /*48e0*/  FSEL R124, R231, -INF , !P4 ;  /* 0xff800000e77c7808 */ /* 0x000fe40006000000 */
[----:B------:R-:W-:Y:S02]  /*48f0*/  FSEL R28, R201, -INF , !P0 ;  /* 0xff800000c91c7808 */ /* 0x000fe40004000000 */
[----:B------:R-:W-:Y:S02]  /*4900*/  FSEL R55, R203, -INF , !P2 ;  /* 0xff800000cb377808 */ /* 0x000fe40005000000 */
[----:B------:R-:W-:Y:S02]  /*4910*/  FSEL R53, R13, -INF , !P3 ;  /* 0xff8000000d357808 */ /* 0x000fe40005800000 */
[C---:B------:R-:W-:Y:S02]  /*4920*/  ISETP.GE.AND P4, PT, R0.reuse, R40, PT ;  /* 0x000000280000720c */ /* 0x040fe40003f86270 */
[----:B------:R-:W-:-:S02]  /*4930*/  ISETP.GE.AND P0, PT, R0, R41, PT ;  /* 0x000000290000720c */ /* 0x000fc40003f06270 */
[C---:B------:R-:W-:Y:S02]  /*4940*/  ISETP.GE.AND P5, PT, R0.reuse, R39, PT ;  /* 0x000000270000720c */ /* 0x040fe40003fa6270 */
[CC--:B------:R-:W-:Y:S01]  /*4950*/  ISETP.GE.AND P2, PT, R0.reuse, R42.reuse, PT ;  /* 0x0000002a0000720c */ /* 0x0c0fe20003f46270 */
[----:B------:R-:W-:Y:S01]  /*4960*/  VIADD R0, R0, 0x79 ;  /* 0x0000007900007836 */ /* 0x000fe20000000000 */
[----:B------:R-:W-:Y:S02]  /*4970*/  ISETP.GE.AND P3, PT, R3, R42, PT ;  /* 0x0000002a0300720c */ /* 0x000fe40003f66270 */
[----:B------:R-:W-:Y:S02]  /*4980*/  FSEL R62, R232, -INF , !P0 ;  /* 0xff800000e83e7808 */ /* 0x000fe40004000000 */
[----:B------:R-:W-:Y:S02]  /*4990*/  FSEL R102, R235, -INF , !P3 ;  /* 0xff800000eb667808 */ /* 0x000fe40005800000 */
        /* <DEDUP_REMOVED lines=8> */
[C---:B------:R-:W-:Y:S02]  /*4a20*/  ISETP.GE.AND P5, PT, R0.reuse, R40, PT ;  /* 0x000000280000720c */ /* 0x040fe40003fa6270 */
[C---:B------:R-:W-:Y:S02]  /*4a30*/  ISETP.GE.AND P3, PT, R0.reuse, R41, PT ;  /* 0x000000290000720c */ /* 0x040fe40003f66270 */
[----:B------:R-:W-:Y:S02]  /*4a40*/  ISETP.GE.AND P0, PT, R0, R42, PT ;  /* 0x0000002a0000720c */ /* 0x000fe40003f06270 */
[----:B------:R-:W-:Y:S02]  /*4a50*/  FMNMX3.FTZ R0, R31, R55, R174, !PT ;  /* 0x000000371f007276 */ /* 0x000fe400078100ae */
[----:B------:R-:W-:-:S02]  /*4a60*/  FSEL R65, R233, -INF , !P1 ;  /* 0xff800000e9417808 */ /* 0x000fc40004800000 */
[----:B------:R-:W-:Y:S02]  /*4a70*/  ISETP.GE.AND P1, PT, R2, R39, PT ;  /* 0x000000270200720c */ /* 0x000fe40003f26270 */
[----:B------:R-:W-:Y:S02]  /*4a80*/  FMNMX3.FTZ R0, R0, R172, R170, !PT ;  /* 0x000000ac00007276 */ /* 0x000fe400078100aa */
[----:B------:R-:W-:Y:S02]  /*4a90*/  FSEL R29, R20, -INF , !P1 ;  /* 0xff800000141d7808 */ /* 0x000fe40004800000 */
[----:B------:R-:W-:Y:S02]  /*4aa0*/  FMNMX3.FTZ R0, R0, R168, R167, !PT ;  /* 0x000000a800007276 */ /* 0x000fe400078100a7 */
[C---:B------:R-:W-:Y:S02]  /*4ab0*/  ISETP.GE.AND P4, PT, R2.reuse, R41, PT ;  /* 0x000000290200720c */ /* 0x040fe40003f86270 */
[----:B------:R-:W-:Y:S01]  /*4ac0*/  ISETP.GE.AND P1, PT, R2, R42, PT ;  /* 0x0000002a0200720c */ /* 0x000fe20003f26270 */
[----:B------:R-:W-:Y:S01]  /*4ad0*/  VIADD R2, R35, 0x4 ;  /* 0x0000000423027836 */ /* 0x000fe20000000000 */
[----:B------:R-:W-:-:S02]  /*4ae0*/  LOP3.LUT R3, R192, UR22, R11, 0x96, !PT ;  /* 0x00000016c0037c12 */ /* 0x000fc4000f8e960b */
[----:B------:R-:W-:Y:S01]  /*4af0*/  FMNMX3.FTZ R0, R0, R166, R32, !PT ;  /* 0x000000a600007276 */ /* 0x000fe20007810020 */
[----:B-1----:R-:W-:Y:S01]  /*4b00*/  IMAD.WIDE.U32 R226, R2, -0x326172a9, RZ ;  /* 0xcd9e8d5702e27825 */ /* 0x002fe200078e00ff */
[----:B------:R-:W-:Y:S02]  /*4b10*/  FSEL R93, R234, -INF , !P2 ;  /* 0xff800000ea5d7808 */ /* 0x000fe40005000000 */
[----:B------:R-:W-:Y:S01]  /*4b20*/  FMNMX3.FTZ R0, R0, R33, R37, !PT ;  /* 0x0000002100007276 */ /* 0x000fe20007810025 */
[----:B------:R-:W-:Y:S01]  /*4b30*/  IMAD.U32 R2, RZ, RZ, UR5 ;  /* 0x00000005ff027e24 */ /* 0x000fe2000f8e00ff */
[----:B------:R-:W-:Y:S01]  /*4b40*/  LOP3.LUT R6, R192, UR22, R227, 0x96, !PT ;  /* 0x00000016c0067c12 */ /* 0x000fe2000f8e96e3 */
[----:B------:R-:W-:Y:S01]  /*4b50*/  IMAD.WIDE.U32 R236, R3, -0x2daee0ad, RZ ;  /* 0xd2511f5303ec7825 */ /* 0x000fe200078e00ff */
[----:B------:R-:W-:Y:S02]  /*4b60*/  FMNMX3.FTZ R3, R27, R28, R161, !PT ;  /* 0x0000001c1b037276 */ /* 0x000fe400078100a1 */
[----:B------:R-:W-:Y:S01]  /*4b70*/  LOP3.LUT R7, R2, UR23, R135, 0x96, !PT ;  /* 0x0000001702077c12 */ /* 0x000fe2000f8e9687 */
[----:B------:R-:W-:Y:S01]  /*4b80*/  IMAD.WIDE.U32 R154, R6, -0x2daee0ad, RZ ;  /* 0xd2511f53069a7825 */ /* 0x000fe200078e00ff */
[----:B------:R-:W-:Y:S01]  /*4b90*/  FMNMX3.FTZ R0, R0, R38, R46, !PT ;  /* 0x0000002600007276 */ /* 0x000fe2000781002e */
[----:B------:R-:W-:Y:S01]  /*4ba0*/  STL.64 [R1+0x190], R236 ;  /* 0x000190ec01007387 */ /* 0x000fe20000100a00 */
[----:B------:R-:W-:Y:S01]  /*4bb0*/  FMNMX3.FTZ R2, R62, R65, R181, !PT ;  /* 0x000000413e027276 */ /* 0x000fe200078100b5 */
[----:B------:R-:W-:Y:S01]  /*4bc0*/  IMAD.WIDE.U32 R6, R7, -0x326172a9, RZ ;  /* 0xcd9e8d5707067825 */ /* 0x000fe200078e00ff */
[----:B------:R-:W-:Y:S01]  /*4bd0*/  FMNMX3.FTZ R3, R3, R160, R157, !PT ;  /* 0x000000a003037276 */ /* 0x000fe2000781009d */
[----:B------:R-:W-:Y:S01]  /*4be0*/  STL.64 [R1+0x2f8], R154 ;  /* 0x0002f89a01007387 */ /* 0x000fe20000100a00 */
[----:B------:R-:W-:-:S02]  /*4bf0*/  FMNMX3.FTZ R0, R0, R47, R52, !PT ;  /* 0x0000002f00007276 */ /* 0x000fc40007810034 */
[----:B------:R-:W-:Y:S02]  /*4c00*/  FMNMX3.FTZ R8, R2, R178, R175, !PT ;  /* 0x000000b202087276 */ /* 0x000fe400078100af */
[----:B------:R-:W-:Y:S02]  /*4c10*/  FMNMX3.FTZ R2, R3, R156, R152, !PT ;  /* 0x0000009c03027276 */ /* 0x000fe40007810098 */
[----:B------:R-:W-:Y:S02]  /*4c20*/  FMNMX3.FTZ R0, R0, R51, R111, !PT ;  /* 0x0000003300007276 */ /* 0x000fe4000781006f */
[----:B--2---:R-:W-:Y:S02]  /*4c30*/  LOP3.LUT R4, R134, UR4, R237, 0x96, !PT ;  /* 0x0000000486047c12 */ /* 0x004fe4000f8e96ed */
[----:B------:R-:W-:Y:S02]  /*4c40*/  FMNMX3.FTZ R2, R2, R144, R141, !PT ;  /* 0x0000009002027276 */ /* 0x000fe4000781008d */
[----:B------:R-:W-:Y:S01]  /*4c50*/  FMNMX3.FTZ R0, R0, R106, R103, !PT ;  /* 0x0000006a00007276 */ /* 0x000fe20007810067 */
[----:B------:R-:W-:Y:S01]  /*4c60*/  IMAD.WIDE.U32 R138, R4, -0x326172a9, RZ ;  /* 0xcd9e8d57048a7825 */ /* 0x000fe200078e00ff */
[----:B------:R-:W-:-:S02]  /*4c70*/  FMNMX3.FTZ R5, R93, R102, R223, !PT ;  /* 0x000000665d057276 */ /* 0x000fc400078100df */
[----:B------:R-:W-:Y:S02]  /*4c80*/  FMNMX3.FTZ R2, R2, R133, R34, !PT ;  /* 0x0000008502027276 */ /* 0x000fe40007810022 */
[----:B------:R-:W-:Y:S02]  /*4c90*/  LOP3.LUT R4, R134, UR4, R155, 0x96, !PT ;  /* 0x0000000486047c12 */ /* 0x000fe4000f8e969b */
[----:B------:R-:W-:Y:S02]  /*4ca0*/  FMNMX3.FTZ R0, R0, R98, R97, !PT ;  /* 0x0000006200007276 */ /* 0x000fe40007810061 */
[----:B------:R-:W-:Y:S02]  /*4cb0*/  FMNMX3.FTZ R5, R5, R222, R221, !PT ;  /* 0x000000de05057276 */ /* 0x000fe400078100dd */
[----:B------:R-:W-:Y:S02]  /*4cc0*/  FMNMX3.FTZ R2, R2, R36, R43, !PT ;  /* 0x0000002402027276 */ /* 0x000fe4000781002b */
[----:B------:R-:W-:Y:S01]  /*4cd0*/  FSEL R57, R23, -INF , !P5 ;  /* 0xff80000017397808 */ /* 0x000fe20006800000 */
[----:B------:R-:W-:Y:S01]  /*4ce0*/  IMAD.WIDE.U32 R22, R4, -0x326172a9, RZ ;  /* 0xcd9e8d5704167825 */ /* 0x000fe200078e00ff */
[----:B------:R-:W-:-:S02]  /*4cf0*/  FMNMX3.FTZ R3, R8, R173, R171, !PT ;  /* 0x000000ad08037276 */ /* 0x000fc400078100ab */
[----:B------:R-:W-:Y:S02]  /*4d00*/  FMNMX3.FTZ R0, R0, R91, R88, !PT ;  /* 0x0000005b00007276 */ /* 0x000fe40007810058 */
[----:B------:R-:W-:Y:S01]  /*4d10*/  FMNMX3.FTZ R5, R5, R210, R208, !PT ;  /* 0x000000d205057276 */ /* 0x000fe200078100d0 */
[----:B------:R-:W-:Y:S01]  /*4d20*/  STL.64 [R1+0xe8], R22 ;  /* 0x0000e81601007387 */ /* 0x000fe20000100a00 */
        /* <DEDUP_REMOVED lines=17> */
[----:B------:R-:W-:Y:S02]  /*4e40*/  LOP3.LUT R8, R10, UR7, R7, 0x96, !PT ;  /* 0x000000070a087c12 */ /* 0x000fe4000f8e9607 */
[----:B------:R-:W-:Y:S02]  /*4e50*/  FMNMX3.FTZ R2, R2, R132, R130, !PT ;  /* 0x0000008402027276 */ /* 0x000fe40007810082 */
[----:B------:R-:W-:Y:S02]  /*4e60*/  FMNMX.FTZ R10, R57, R3, !PT ;  /* 0x00000003390a7209 */ /* 0x000fe40007810000 */
[----:B------:R-:W-:Y:S01]  /*4e70*/  FMNMX3.FTZ R3, R4, R68, R66, !PT ;  /* 0x0000004404037276 */ /* 0x000fe20007810042 */
[----:B------:R-:W-:Y:S01]  /*4e80*/  IMAD.WIDE.U32 R4, R8, -0x2daee0ad, RZ ;  /* 0xd2511f5308047825 */ /* 0x000fe200078e00ff */
[----:B------:R-:W-:Y:S01]  /*4e90*/  FMNMX3.FTZ R0, R0, R147, R164, !PT ;  /* 0x0000009300007276 */ /* 0x000fe200078100a4 */
[----:B------:R-:W1:Y:S01]  /*4ea0*/  SHFL.BFLY PT, R134, R10, 0x2, 0x1f ;  /* 0x0c401f000a867f89 */ /* 0x000e6200000e0000 */
        /* <DEDUP_REMOVED lines=10> */
[----:B----4-:R-:W-:Y:S02]  /*4f50*/  FMNMX.FTZ R135, R21, R3, !PT ;  /* 0x0000000315877209 */ /* 0x010fe40007810000 */
[----:B------:R-:W-:Y:S02]  /*4f60*/  FMNMX3.FTZ R0, R0, R145, R143, !PT ;  /* 0x0000009100007276 */ /* 0x000fe4000781008f */
[----:B------:R-:W-:Y:S01]  /*4f70*/  LOP3.LUT R9, R6, UR30, R139, 0x96, !PT ;  /* 0x0000001e06097c12 */ /* 0x000fe2000f8e968b */
[----:B------:R-:W2:Y:S01]  /*4f80*/  SHFL.BFLY PT, R12, R135, 0x2, 0x1f ;  /* 0x0c401f00870c7f89 */ /* 0x000ea200000e0000 */
[----:B------:R-:W-:-:S02]  /*4f90*/  FMNMX3.FTZ R2, R2, R99, R96, !PT ;  /* 0x0000006302027276 */ /* 0x000fc40007810060 */
[----:B------:R-:W-:Y:S01]  /*4fa0*/  FMNMX3.FTZ R0, R0, R142, R131, !PT ;  /* 0x0000008e00007276 */ /* 0x000fe20007810083 */
[----:B------:R-:W-:Y:S01]  /*4fb0*/  IMAD.WIDE.U32 R8, R9, -0x2daee0ad, RZ ;  /* 0xd2511f5309087825 */ /* 0x000fe200078e00ff */
[----:B------:R-:W-:Y:S02]  /*4fc0*/  FSEL R76, R212, -INF , !P4 ;  /* 0xff800000d44c7808 */ /* 0x000fe40006000000 */
[----:B------:R-:W-:Y:S02]  /*4fd0*/  FMNMX3.FTZ R2, R2, R94, R87, !PT ;  /* 0x0000005e02027276 */ /* 0x000fe40007810057 */
[----:B------:R-:W-:Y:S02]  /*4fe0*/  FSEL R120, R214, -INF , !P1 ;  /* 0xff800000d6787808 */ /* 0x000fe40004800000 */
[----:B------:R-:W-:Y:S02]  /*4ff0*/  LOP3.LUT R7, R226, UR7, R7, 0x96, !PT ;  /* 0x00000007e2077c12 */ /* 0x000fe4000f8e9607 */
[----:B------:R-:W-:-:S02]  /*5000*/  FMNMX3.FTZ R0, R0, R127, R126, !PT ;  /* 0x0000007f00007276 */ /* 0x000fc4000781007e */
[----:B------:R-:W-:Y:S02]  /*5010*/  FSEL R75, R213, -INF , !P3 ;  /* 0xff800000d54b7808 */ /* 0x000fe40005800000 */
[----:B------:R-:W-:Y:S02]  /*5020*/  FMNMX3.FTZ R2, R2, R83, R76, !PT ;  /* 0x0000005302027276 */ /* 0x000fe4000781004c */
[----:B------:R-:W-:Y:S02]  /*5030*/  FSEL R119, R215, -INF , !P0 ;  /* 0xff800000d7777808 */ /* 0x000fe40004000000 */
[----:B------:R-:W-:Y:S02]  /*5040*/  LOP3.LUT R11, R236, UR29, R5, 0x96, !PT ;  /* 0x0000001dec0b7c12 */ /* 0x000fe4000f8e9605 */
[----:B------:R-:W-:Y:S01]  /*5050*/  LOP3.LUT R9, R4, UR25, R9, 0x96, !PT ;  /* 0x0000001904097c12 */ /* 0x000fe2000f8e9609 */
[----:B------:R-:W-:Y:S01]  /*5060*/  IMAD.WIDE.U32 R4, R7, -0x2daee0ad, RZ ;  /* 0xd2511f5307047825 */ /* 0x000fe200078e00ff */
[----:B------:R-:W-:-:S02]  /*5070*/  FMNMX3.FTZ R0, R0, R124, R120, !PT ;  /* 0x0000007c00007276 */ /* 0x000fc40007810078 */
[----:B------:R-:W-:Y:S01]  /*5080*/  FMNMX.FTZ R7, R75, R2, !PT ;  /* 0x000000024b077209 */ /* 0x000fe20007810000 */
[----:B------:R-:W-:Y:S01]  /*5090*/  IMAD.WIDE.U32 R14, R9, -0x326172a9, RZ ;  /* 0xcd9e8d57090e7825 */ /* 0x000fe200078e00ff */
[----:B------:R-:W-:Y:S02]  /*50a0*/  LOP3.LUT R13, R6, UR30, R23, 0x96, !PT ;  /* 0x0000001e060d7c12 */ /* 0x000fe4000f8e9617 */
[----:B-1----:R-:W-:Y:S01]  /*50b0*/  FMNMX.FTZ R134, R10, R134, !PT ;  /* 0x000000860a867209 */ /* 0x002fe20007810000 */
[----:B------:R-:W1:Y:S01]  /*50c0*/  SHFL.BFLY PT, R18, R7, 0x2, 0x1f ;  /* 0x0c401f0007127f89 */ /* 0x000e6200000e0000 */
[----:B------:R-:W-:Y:S01]  /*50d0*/  FMNMX.FTZ R6, R119, R0, !PT ;  /* 0x0000000077067209 */ /* 0x000fe20007810000 */
[----:B------:R-:W-:Y:S01]  /*50e0*/  IMAD.WIDE.U32 R2, R13, -0x2daee0ad, RZ ;  /* 0xd2511f530d027825 */ /* 0x000fe200078e00ff */
[----:B------:R-:W-:Y:S01]  /*50f0*/  LOP3.LUT R0, R154, UR29, R5, 0x96, !PT ;  /* 0x0000001d9a007c12 */ /* 0x000fe2000f8e9605 */
[----:B------:R-:W4:Y:S01]  /*5100*/  SHFL.BFLY PT, R20, R134, 0x1, 0x1f ;  /* 0x0c201f0086147f89 */ /* 0x000f2200000e0000 */
[----:B--2---:R-:W-:Y:S01]  /*5110*/  FMNMX.FTZ R135, R135, R12, !PT ;  /* 0x0000000c87877209 */ /* 0x004fe20007810000 */
[----:B------:R-:W-:Y:S01]  /*5120*/  IMAD.WIDE.U32 R10, R11, -0x326172a9, RZ ;  /* 0xcd9e8d570b0a7825 */ /* 0x000fe200078e00ff */
[----:B------:R-:W-:Y:S01]  /*5130*/  LOP3.LUT R5, R4, UR25, R3, 0x96, !PT ;  /* 0x0000001904057c12 */ /* 0x000fe2000f8e9603 */
[----:B------:R-:W2:Y:S02]  /*5140*/  SHFL.BFLY PT, R19, R6, 0x2, 0x1f ;  /* 0x0c401f0006137f89 */ /* 0x000ea400000e0000 */
[----:B------:R-:W-:Y:S01]  /*5150*/  IMAD.WIDE.U32 R16, R0, -0x326172a9, RZ ;  /* 0xcd9e8d5700107825 */ /* 0x000fe200078e00ff */
[----:B------:R-:W-:-:S02]  /*5160*/  LOP3.LUT R0, R10, UR24, R15, 0x96, !PT ;  /* 0x000000180a007c12 */ /* 0x000fc4000f8e960f */
[----:B------:R-:W-:Y:S01]  /*5170*/  LOP3.LUT R3, R138, UR28, R11, 0x96, !PT ;  /* 0x0000001c8a037c12 */ /* 0x000fe2000f8e960b */
[----:B------:R-:W3:Y:S01]  /*5180*/  SHFL.BFLY PT, R15, R135, 0x1, 0x1f ;  /* 0x0c201f00870f7f89 */ /* 0x000ee200000e0000 */
[----:B------:R-:W-:Y:S01]  /*5190*/  LOP3.LUT R4, R22, UR28, R17, 0x96, !PT ;  /* 0x0000001c16047c12 */ /* 0x000fe2000f8e9611 */
[----:B------:R-:W-:-:S04]  /*51a0*/  IMAD.WIDE.U32 R12, R5, -0x326172a9, RZ ;  /* 0xcd9e8d57050c7825 */ /* 0x000fc800078e00ff */
[----:B------:R-:W-:-:S04]  /*51b0*/  IMAD.WIDE.U32 R10, R3, -0x2daee0ad, RZ ;  /* 0xd2511f53030a7825 */ /* 0x000fc800078e00ff */
[----:B------:R-:W-:Y:S01]  /*51c0*/  IMAD.WIDE.U32 R22, R0, -0x2daee0ad, RZ ;  /* 0xd2511f5300167825 */ /* 0x000fe200078e00ff */
[----:B------:R-:W-:Y:S02]  /*51d0*/  LOP3.LUT R0, R16, UR24, R13, 0x96, !PT ;  /* 0x0000001810007c12 */ /* 0x000fe4000f8e960d */
[----:B------:R-:W-:Y:S01]  /*51e0*/  LOP3.LUT R3, R8, UR13, R11, 0x96, !PT ;  /* 0x0000000d08037c12 */ /* 0x000fe2000f8e960b */
[----:B------:R-:W-:Y:S01]  /*51f0*/  IMAD.WIDE.U32 R4, R4, -0x2daee0ad, RZ ;  /* 0xd2511f5304047825 */ /* 0x000fe200078e00ff */
[----:B-1----:R-:W-:Y:S02]  /*5200*/  FMNMX.FTZ R7, R7, R18, !PT ;  /* 0x0000001207077209 */ /* 0x002fe40007810000 */
[----:B----4-:R-:W-:Y:S01]  /*5210*/  FMNMX.FTZ R134, R134, R20, !PT ;  /* 0x0000001486867209 */ /* 0x010fe20007810000 */
[----:B------:R-:W-:Y:S01]  /*5220*/  IMAD.WIDE.U32 R16, R0, -0x2daee0ad, RZ ;  /* 0xd2511f5300107825 */ /* 0x000fe200078e00ff */
[----:B--2---:R-:W-:Y:S01]  /*5230*/  FMNMX.FTZ R6, R6, R19, !PT ;  /* 0x0000001306067209 */ /* 0x004fe20007810000 */
[----:B------:R-:W1:Y:S01]  /*5240*/  SHFL.BFLY PT, R137, R7, 0x1, 0x1f ;  /* 0x0c201f0007897f89 */ /* 0x000e6200000e0000 */
[----:B------:R-:W-:Y:S01]  /*5250*/  LOP3.LUT R8, R10, UR11, R23, 0x96, !PT ;  /* 0x0000000b0a087c12 */ /* 0x000fe2000f8e9617 */
[----:B---3--:R-:W-:Y:S01]  /*5260*/  FMUL.FTZ R0, R134, UR32 ;  /* 0x0000002086007c20 */ /* 0x008fe20008410000 */
[----:B------:R-:W-:Y:S01]  /*5270*/  LOP3.LUT R5, R2, UR13, R5, 0x96, !PT ;  /* 0x0000000d02057c12 */ /* 0x000fe2000f8e9605 */
[----:B------:R-:W-:Y:S01]  /*5280*/  IMAD.WIDE.U32 R2, R3, -0x326172a9, RZ ;  /* 0xcd9e8d5703027825 */ /* 0x000fe200078e00ff */
[----:B------:R-:W-:Y:S01]  /*5290*/  FSETP.NEU.FTZ.AND P0, PT, R134, -INF , PT ;  /* 0xff8000008600780b */ /* 0x000fe20003f1d000 */
[----:B------:R-:W2:Y:S01]  /*52a0*/  SHFL.BFLY PT, R136, R6, 0x1, 0x1f ;  /* 0x0c201f0006887f89 */ /* 0x000ea200000e0000 */
[----:B------:R-:W-:Y:S01]  /*52b0*/  LOP3.LUT R10, R4, UR11, R17, 0x96, !PT ;  /* 0x0000000b040a7c12 */ /* 0x000fe2000f8e9611 */
[----:B------:R-:W-:Y:S01]  /*52c0*/  IMAD.WIDE.U32 R40, R8, -0x326172a9, RZ ;  /* 0xcd9e8d5708287825 */ /* 0x000fe200078e00ff */
[----:B------:R-:W-:Y:S01]  /*52d0*/  LOP3.LUT R14, R14, UR12, R3, 0x96, !PT ;  /* 0x0000000c0e0e7c12 */ /* 0x000fe2000f8e9603 */
[----:B------:R-:W-:Y:S01]  /*52e0*/  STL [R1+0x334], R134 ;  /* 0x0003348601007387 */ /* 0x000fe20000100800 */
[----:B------:R-:W-:Y:S01]  /*52f0*/  FSEL R3, R0, RZ, P0 ;  /* 0x000000ff00037208 */ /* 0x000fe20000000000 */
[----:B------:R-:W-:Y:S01]  /*5300*/  IMAD.WIDE.U32 R8, R5, -0x326172a9, RZ ;  /* 0xcd9e8d5705087825 */ /* 0x000fe200078e00ff */
[----:B------:R-:W-:-:S02]  /*5310*/  FMNMX.FTZ R135, R135, R15, !PT ;  /* 0x0000000f87877209 */ /* 0x000fc40007810000 */
[----:B------:R-:W-:Y:S01]  /*5320*/  PRMT R4, R40, 0x7770, RZ ;  /* 0x0000777028047816 */ /* 0x000fe200000000ff */
[----:B------:R-:W-:Y:S01]  /*5330*/  FFMA.FTZ R0, R32, UR32, -R3 ;  /* 0x0000002020007c23 */ /* 0x000fe20008010803 */
[----:B------:R-:W-:Y:S01]  /*5340*/  LOP3.LUT R90, R2, UR10, R41, 0x96, !PT ;  /* 0x0000000a025a7c12 */ /* 0x000fe2000f8e9629 */
[----:B------:R-:W-:Y:S01]  /*5350*/  IMAD.WIDE.U32 R48, R10, -0x326172a9, RZ ;  /* 0xcd9e8d570a307825 */ /* 0x000fe200078e00ff */
[----:B------:R-:W-:-:S03]  /*5360*/  ISETP.LE.U32.AND P0, PT, R4, UR6, PT ;  /* 0x0000000604007c0c */ /* 0x000fc6000bf03070 */
[C---:B------:R-:W-:Y:S01]  /*5370*/  FMUL.FTZ R4, R135.reuse, UR32 ;  /* 0x0000002087047c20 */ /* 0x040fe20008410000 */
[----:B------:R-:W-:Y:S01]  /*5380*/  PRMT R2, R40, 0x7771, RZ ;  /* 0x0000777128027816 */ /* 0x000fe200000000ff */
[----:B------:R3:W-:Y:S01]  /*5390*/  MUFU.EX2 R24, R0 ;  /* 0x0000000000187308 */ /* 0x0007e20000000800 */
[----:B------:R-:W-:Y:S01]  /*53a0*/  FSETP.NEU.FTZ.AND P1, PT, R135, -INF , PT ;  /* 0xff8000008700780b */ /* 0x000fe20003f3d000 */
[----:B------:R-:W-:Y:S01]  /*53b0*/  IMAD.WIDE.U32 R154, R14, -0x2daee0ad, RZ ;  /* 0xd2511f530e9a7825 */ /* 0x000fe200078e00ff */
[----:B------:R-:W-:Y:S01]  /*53c0*/  ISETP.GT.U32.AND P3, PT, R2, UR6, PT ;  /* 0x0000000602007c0c */ /* 0x000fe2000bf64070 */
[----:B------:R-:W-:Y:S01]  /*53d0*/  STL [R1+0x338], R135 ;  /* 0x0003388701007387 */ /* 0x000fe20000100800 */
[----:B------:R-:W-:Y:S01]  /*53e0*/  PRMT R2, R40, 0x7773, RZ ;  /* 0x0000777328027816 */ /* 0x000fe200000000ff */
[--C-:B------:R-:W-:Y:S01]  /*53f0*/  FFMA.FTZ R14, R167, UR32, -R3.reuse ;  /* 0x00000020a70e7c23 */ /* 0x100fe20008010803 */
[----:B------:R-:W-:Y:S01]  /*5400*/  FSEL R4, R4, RZ, P1 ;  /* 0x000000ff04047208 */ /* 0x000fe20000800000 */
[--C-:B------:R-:W-:Y:S01]  /*5410*/  FFMA.FTZ R13, R166, UR32, -R3.reuse ;  /* 0x00000020a60d7c23 */ /* 0x100fe20008010803 */
[----:B------:R-:W-:Y:S01]  /*5420*/  ISETP.GT.U32.AND P2, PT, R2, UR6, PT ;  /* 0x0000000602007c0c */ /* 0x000fe2000bf44070 */
[--C-:B------:R-:W-:Y:S01]  /*5430*/  FFMA.FTZ R111, R111, UR32, -R3.reuse ;  /* 0x000000206f6f7c23 */ /* 0x100fe20008010803 */
[----:B-1----:R-:W-:Y:S01]  /*5440*/  FMNMX.FTZ R137, R7, R137, !PT ;  /* 0x0000008907897209 */ /* 0x002fe20007810000 */
[--C-:B------:R-:W-:Y:S01]  /*5450*/  FFMA.FTZ R2, R34, UR32, -R4.reuse ;  /* 0x0000002022027c23 */ /* 0x100fe20008010804 */
[----:B------:R-:W-:Y:S01]  /*5460*/  PRMT R5, R40, 0x7772, RZ ;  /* 0x0000777228057816 */ /* 0x000fe200000000ff */
[--C-:B------:R-:W-:Y:S01]  /*5470*/  FFMA.FTZ R70, R70, UR32, -R4.reuse ;  /* 0x0000002046467c23 */ /* 0x100fe20008010804 */
[----:B--2---:R-:W-:Y:S01]  /*5480*/  FMNMX.FTZ R136, R6, R136, !PT ;  /* 0x0000008806887209 */ /* 0x004fe20007810000 */
[----:B------:R1:W-:Y:S01]  /*5490*/  MUFU.EX2 R59, R2 ;  /* 0x00000002003b7308 */ /* 0x0003e20000000800 */
[----:B---3--:R-:W-:Y:S01]  /*54a0*/  FFMA.FTZ R0, R33, UR32, -R3 ;  /* 0x0000002021007c23 */ /* 0x008fe20008010803 */
[----:B------:R-:W-:Y:S01]  /*54b0*/  FFMA.FTZ R6, R36, UR32, -R4 ;  /* 0x0000002024067c23 */ /* 0x000fe20008010804 */
[----:B------:R-:W-:Y:S01]  /*54c0*/  ISETP.GT.U32.AND P5, PT, R5, UR6, PT ;  /* 0x0000000605007c0c */ /* 0x000fe2000bfa4070 */
[C---:B------:R-:W-:Y:S01]  /*54d0*/  FMUL.FTZ R5, R136.reuse, UR32 ;  /* 0x0000002088057c20 */ /* 0x040fe20008410000 */
[C---:B------:R-:W-:Y:S01]  /*54e0*/  FSETP.NEU.FTZ.AND P1, PT, R137.reuse, -INF , PT ;  /* 0xff8000008900780b */ /* 0x040fe20003f3d000 */
[----:B------:R-:W-:Y:S01]  /*54f0*/  STL [R1+0x33c], R137 ;  /* 0x00033c8901007387 */ /* 0x000fe20000100800 */
[----:B------:R-:W-:Y:S01]  /*5500*/  FSETP.NEU.FTZ.AND P4, PT, R136, -INF , PT ;  /* 0xff8000008800780b */ /* 0x000fe20003f9d000 */
[----:B------:R2:W3:Y:S01]  /*5510*/  MUFU.EX2 R26, R0 ;  /* 0x00000000001a7308 */ /* 0x0004e20000000800 */
[----:B------:R-:W-:Y:S01]  /*5520*/  SHF.R.U32.HI R7, RZ, 0x18, R90 ;  /* 0x00000018ff077819 */ /* 0x000fe2000001165a */
[----:B------:R-:W-:Y:S01]  /*5530*/  STL [R1+0x340], R136 ;  /* 0x0003408801007387 */ /* 0x000fe20000100800 */
[----:B------:R-:W-:Y:S01]  /*5540*/  LOP3.LUT R116, R22, UR9, R155, 0x96, !PT ;  /* 0x0000000916747c12 */ /* 0x000fe2000f8e969b */
[--C-:B------:R-:W-:Y:S01]  /*5550*/  FFMA.FTZ R33, R80, UR32, -R4.reuse ;  /* 0x0000002050217c23 */ /* 0x100fe20008010804 */
[----:B------:R-:W-:Y:S01]  /*5560*/  LOP3.LUT R49, R8, UR10, R49, 0x96, !PT ;  /* 0x0000000a08317c12 */ /* 0x000fe2000f8e9631 */
[--C-:B------:R-:W-:Y:S01]  /*5570*/  FFMA.FTZ R68, R68, UR32, -R4.reuse ;  /* 0x0000002044447c23 */ /* 0x100fe20008010804 */
[----:B------:R-:W-:Y:S01]  /*5580*/  LOP3.LUT R12, R12, UR12, R9, 0x96, !PT ;  /* 0x0000000c0c0c7c12 */ /* 0x000fe2000f8e9609 */
[----:B------:R4:W3:Y:S01]  /*5590*/  MUFU.EX2 R108, R6 ;  /* 0x00000006006c7308 */ /* 0x0008e20000000800 */
[----:B-1----:R-:W-:Y:S01]  /*55a0*/  FMUL.FTZ R2, R137, UR32 ;  /* 0x0000002089027c20 */ /* 0x002fe20008410000 */
[--C-:B------:R-:W-:Y:S01]  /*55b0*/  FFMA.FTZ R211, R61, UR32, -R4.reuse ;  /* 0x000000203dd37c23 */ /* 0x100fe20008010804 */
[----:B------:R-:W-:Y:S01]  /*55c0*/  FFMA.FTZ R23, R56, UR32, -R4 ;  /* 0x0000002038177c23 */ /* 0x000fe20008010804 */
[----:B------:R-:W-:-:S04]  /*55d0*/  IMAD.WIDE.U32 R114, R12, -0x2daee0ad, RZ ;  /* 0xd2511f530c727825 */ /* 0x000fc800078e00ff */
[----:B------:R-:W-:Y:S01]  /*55e0*/  FFMA.FTZ R80, R29, UR32, -R4 ;  /* 0x000000201d507c23 */ /* 0x000fe20008010804 */
[----:B------:R-:W-:Y:S01]  /*55f0*/  FSEL R2, R2, RZ, P1 ;  /* 0x000000ff02027208 */ /* 0x000fe20000800000 */
[--C-:B------:R-:W-:Y:S01]  /*5600*/  FFMA.FTZ R61, R84, UR32, -R3.reuse ;  /* 0x00000020543d7c23 */ /* 0x100fe20008010803 */
[--C-:B------:R-:W-:Y:S01]  /*5610*/  FFMA.FTZ R106, R106, UR32, -R3.reuse ;  /* 0x000000206a6a7c23 */ /* 0x100fe20008010803 */
[----:B--2---:R-:W-:Y:S01]  /*5620*/  PRMT R0, R90, 0x7632, R0 ;  /* 0x000076325a007816 */ /* 0x004fe20000000000 */
[----:B------:R-:W-:Y:S01]  /*5630*/  FFMA.FTZ R103, R103, UR32, -R3 ;  /* 0x0000002067677c23 */ /* 0x000fe20008010803 */
[----:B------:R-:W-:Y:S01]  /*5640*/  LOP3.LUT R104, R16, UR9, R115, 0x96, !PT ;  /* 0x0000000910687c12 */ /* 0x000fe2000f8e9673 */
[--C-:B------:R-:W-:Y:S01]  /*5650*/  FFMA.FTZ R98, R98, UR32, -R3.reuse ;  /* 0x0000002062627c23 */ /* 0x100fe20008010803 */
[----:B------:R-:W-:Y:S01]  /*5660*/  LOP3.LUT R0, R0, 0xff, RZ, 0xc0, !PT ;  /* 0x000000ff00007812 */ /* 0x000fe200078ec0ff */
[--C-:B------:R-:W-:Y:S01]  /*5670*/  FFMA.FTZ R97, R97, UR32, -R3.reuse ;  /* 0x0000002061617c23 */ /* 0x100fe20008010803 */
[--C-:B------:R-:W-:Y:S01]  /*5680*/  FFMA.FTZ R56, R91, UR32, -R3.reuse ;  /* 0x000000205b387c23 */ /* 0x100fe20008010803 */
[--C-:B------:R-:W-:Y:S01]  /*5690*/  FFMA.FTZ R241, R64, UR32, -R3.reuse ;  /* 0x0000002040f17c23 */ /* 0x100fe20008010803 */
[----:B------:R-:W-:Y:S01]  /*56a0*/  ISETP.LE.U32.AND P1, PT, R0, UR6, PT ;  /* 0x0000000600007c0c */ /* 0x000fe2000bf23070 */
[--C-:B----4-:R-:W-:Y:S01]  /*56b0*/  FFMA.FTZ R6, R37, UR32, -R3.reuse ;  /* 0x0000002025067c23 */ /* 0x110fe20008010803 */
[----:B------:R-:W-:Y:S01]  /*56c0*/  FSEL R0, R5, RZ, P4 ;  /* 0x000000ff05007208 */ /* 0x000fe20002000000 */
[----:B------:R-:W-:Y:S01]  /*56d0*/  FFMA.FTZ R37, R78, UR32, -R4 ;  /* 0x000000204e257c23 */ /* 0x000fe20008010804 */
[----:B---3--:R-:W-:Y:S01]  /*56e0*/  F2FP.BF16.F32.PACK_AB R5, R26, R24 ;  /* 0x000000181a05723e */ /* 0x008fe200000010ff */
[----:B------:R1:W-:Y:S01]  /*56f0*/  MUFU.EX2 R54, R6 ;  /* 0x0000000600367308 */ /* 0x0003e20000000800 */
[----:B------:R-:W-:Y:S01]  /*5700*/  ISETP.LE.U32.AND P4, PT, R7, UR6, PT ;  /* 0x0000000607007c0c */ /* 0x000fe2000bf83070 */
[--C-:B------:R-:W-:Y:S01]  /*5710*/  FFMA.FTZ R84, R57, UR32, -R3.reuse ;  /* 0x0000002039547c23 */ /* 0x100fe20008010803 */
[C---:B------:R-:W-:Y:S01]  /*5720*/  PRMT R92, R5.reuse, 0x7610, R92 ;  /* 0x00007610055c7816 */ /* 0x040fe2000000005c */
[----:B------:R-:W-:Y:S01]  /*5730*/  FFMA.FTZ R15, R162, UR32, -R2 ;  /* 0x00000020a20f7c23 */ /* 0x000fe20008010802 */
[----:B------:R-:W-:Y:S01]  /*5740*/  PRMT R252, R5, 0x7632, R252 ;  /* 0x0000763205fc7816 */ /* 0x000fe200000000fc */
[----:B------:R-:W-:Y:S01]  /*5750*/  FFMA.FTZ R5, R38, UR32, -R3 ;  /* 0x0000002026057c23 */ /* 0x000fe20008010803 */
[----:B------:R-:W-:Y:S01]  /*5760*/  F2FP.BF16.F32.PACK_AB R7, R108, R59 ;  /* 0x0000003b6c07723e */ /* 0x000fe200000010ff */
[----:B------:R-:W-:Y:S01]  /*5770*/  @!P1 HFMA2.BF16_V2 R25, -RZ.H0_H0, RZ.H0_H0, -R92.H0_H0 ;  /* 0x200000ffff199231 */ /* 0x000fe2000034095c */
[----:B------:R-:W-:Y:S01]  /*5780*/  PRMT R209, R92, 0x5410, R252 ;  /* 0x000054105cd17816 */ /* 0x000fe200000000fc */
[----:B------:R2:W3:Y:S01]  /*5790*/  MUFU.EX2 R86, R5 ;  /* 0x0000000500567308 */ /* 0x0004e20000000800 */
[----:B------:R-:W-:Y:S01]  /*57a0*/  PRMT R245, R7, 0x7610, R245 ;  /* 0x0000761007f57816 */ /* 0x000fe200000000f5 */
[----:B------:R-:W-:Y:S01]  /*57b0*/  FFMA.FTZ R17, R173, UR32, -R2 ;  /* 0x00000020ad117c23 */ /* 0x000fe20008010802 */
[----:B------:R-:W-:Y:S01]  /*57c0*/  @!P1 PRMT R92, R25, 0x5410, RZ ;  /* 0x00005410195c9816 */ /* 0x000fe200000000ff */
[----:B------:R-:W-:Y:S01]  /*57d0*/  @!P4 HFMA2.BF16_V2 R30, -RZ.H0_H0, RZ.H0_H0, -R252.H0_H0 ;  /* 0x200000ffff1ec231 */ /* 0x000fe200003409fc */
[----:B------:R-:W-:Y:S01]  /*57e0*/  PRMT R242, R7, 0x7632, R242 ;  /* 0x0000763207f27816 */ /* 0x000fe200000000f2 */
[----:B------:R-:W-:-:S02]  /*57f0*/  @!P0 HFMA2.BF16_V2 R35, -RZ.H0_H0, RZ.H0_H0, -R245.H0_H0 ;  /* 0x200000ffff238231 */ /* 0x000fc400003409f5 */
[--C-:B-1----:R-:W-:Y:S01]  /*5800*/  FFMA.FTZ R6, R43, UR32, -R4.reuse ;  /* 0x000000202b067c23 */ /* 0x102fe20008010804 */
[----:B------:R-:W-:Y:S01]  /*5810*/  FFMA.FTZ R43, R21, UR32, -R4 ;  /* 0x00000020152b7c23 */ /* 0x000fe20008010804 */
[----:B------:R-:W-:Y:S01]  /*5820*/  @!P4 PRMT R252, R30, 0x5410, RZ ;  /* 0x000054101efcc816 */ /* 0x000fe200000000ff */
[----:B------:R-:W-:Y:S01]  /*5830*/  @P3 HFMA2.BF16_V2 R112, -RZ.H0_H0, RZ.H0_H0, -R242.H0_H0 ;  /* 0x200000ffff703231 */ /* 0x000fe200003409f2 */
[----:B------:R1:W-:Y:S01]  /*5840*/  MUFU.EX2 R101, R6 ;  /* 0x0000000600657308 */ /* 0x0003e20000000800 */
[----:B------:R-:W-:Y:S01]  /*5850*/  PRMT R10, R245, 0x5410, R242 ;  /* 0x00005410f50a7816 */ /* 0x000fe200000000f2 */
[--C-:B------:R-:W-:Y:S01]  /*5860*/  FFMA.FTZ R19, R171, UR32, -R2.reuse ;  /* 0x00000020ab137c23 */ /* 0x100fe20008010802 */
[----:B------:R-:W-:Y:S01]  /*5870*/  @!P0 PRMT R245, R35, 0x5410, RZ ;  /* 0x0000541023f58816 */ /* 0x000fe200000000ff */
[----:B------:R4:W-:Y:S01]  /*5880*/  STL [R1+0x36c], R252 ;  /* 0x00036cfc01007387 */ /* 0x0009e20000100800 */
[----:B------:R-:W-:Y:S01]  /*5890*/  @P3 PRMT R242, R112, 0x5410, RZ ;  /* 0x0000541070f23816 */ /* 0x000fe200000000ff */
[--C-:B------:R-:W-:Y:S01]  /*58a0*/  FFMA.FTZ R21, R169, UR32, -R2.reuse ;  /* 0x00000020a9157c23 */ /* 0x100fe20008010802 */
[----:B--2---:R-:W-:Y:S01]  /*58b0*/  PRMT R5, R48, 0x7772, RZ ;  /* 0x0000777230057816 */ /* 0x004fe200000000ff */
[--C-:B------:R-:W-:Y:S01]  /*58c0*/  FFMA.FTZ R12, R165, UR32, -R2.reuse ;  /* 0x00000020a50c7c23 */ /* 0x100fe20008010802 */
[----:B---3--:R-:W-:Y:S01]  /*58d0*/  F2FP.BF16.F32.PACK_AB R7, R86, R54 ;  /* 0x000000365607723e */ /* 0x008fe200000010ff */
[----:B------:R2:W-:Y:S01]  /*58e0*/  STL [R1+0x370], R242 ;  /* 0x000370f201007387 */ /* 0x0005e20000100800 */
[----:B------:R-:W-:Y:S01]  /*58f0*/  ISETP.GT.U32.AND P1, PT, R5, UR6, PT ;  /* 0x0000000605007c0c */ /* 0x000fe2000bf24070 */
[--C-:B------:R-:W-:Y:S01]  /*5900*/  FFMA.FTZ R16, R158, UR32, -R2.reuse ;  /* 0x000000209e107c23 */ /* 0x100fe20008010802 */
[----:B------:R-:W-:Y:S01]  /*5910*/  PRMT R5, R48, 0x7773, RZ ;  /* 0x0000777330057816 */ /* 0x000fe200000000ff */
[----:B------:R-:W-:Y:S01]  /*5920*/  FFMA.FTZ R18, R153, UR32, -R2 ;  /* 0x0000002099127c23 */ /* 0x000fe20008010802 */
[----:B------:R-:W-:Y:S01]  /*5930*/  PRMT R8, R7, 0x7610, R8 ;  /* 0x0000761007087816 */ /* 0x000fe20000000008 */
[----:B------:R-:W-:Y:S01]  /*5940*/  FFMA.FTZ R122, R122, UR32, -R2 ;  /* 0x000000207a7a7c23 */ /* 0x000fe20008010802 */
[----:B-1----:R-:W-:Y:S01]  /*5950*/  FFMA.FTZ R6, R45, UR32, -R4 ;  /* 0x000000202d067c23 */ /* 0x002fe20008010804 */
[----:B------:R-:W-:Y:S01]  /*5960*/  ISETP.GT.U32.AND P4, PT, R5, UR6, PT ;  /* 0x0000000605007c0c */ /* 0x000fe2000bf84070 */
[----:B------:R-:W-:Y:S01]  /*5970*/  FFMA.FTZ R117, R117, UR32, -R2 ;  /* 0x0000002075757c23 */ /* 0x000fe20008010802 */
[----:B------:R-:W-:Y:S01]  /*5980*/  LOP3.LUT R5, R116, 0xff, RZ, 0xc0, !PT ;  /* 0x000000ff74057812 */ /* 0x000fe200078ec0ff */
[----:B------:R1:W3:Y:S01]  /*5990*/  MUFU.EX2 R118, R6 ;  /* 0x0000000600767308 */ /* 0x0002e20000000800 */
[----:B------:R-:W-:Y:S01]  /*59a0*/  PRMT R220, R7, 0x7632, R220 ;  /* 0x0000763207dc7816 */ /* 0x000fe200000000dc */
[----:B------:R-:W-:Y:S01]  /*59b0*/  @P5 HFMA2.BF16_V2 R113, -RZ.H0_H0, RZ.H0_H0, -R8.H0_H0 ;  /* 0x200000ffff715231 */ /* 0x000fe20000340908 */
[----:B------:R-:W-:Y:S01]  /*59c0*/  ISETP.LE.U32.AND P0, PT, R5, UR6, PT ;  /* 0x0000000605007c0c */ /* 0x000fe2000bf03070 */
[----:B------:R-:W-:Y:S01]  /*59d0*/  FFMA.FTZ R7, R50, UR32, -R4 ;  /* 0x0000002032077c23 */ /* 0x000fe20008010804 */
[----:B------:R-:W-:Y:S01]  /*59e0*/  PRMT R5, R116, 0x7632, R5 ;  /* 0x0000763274057816 */ /* 0x000fe20000000005 */
[----:B------:R-:W-:Y:S01]  /*59f0*/  @P2 HFMA2.BF16_V2 R176, -RZ.H0_H0, RZ.H0_H0, -R220.H0_H0 ;  /* 0x200000ffffb02231 */ /* 0x000fe200003409dc */
[----:B------:R-:W-:Y:S01]  /*5a00*/  PRMT R9, R8, 0x5410, R220 ;  /* 0x0000541008097816 */ /* 0x000fe200000000dc */
[----:B------:R3:W-:Y:S01]  /*5a10*/  MUFU.EX2 R123, R7 ;  /* 0x00000007007b7308 */ /* 0x0007e20000000800 */
[----:B------:R-:W-:Y:S01]  /*5a20*/  LOP3.LUT R5, R5, 0xff, RZ, 0xc0, !PT ;  /* 0x000000ff05057812 */ /* 0x000fe200078ec0ff */
[--C-:B----4-:R-:W-:Y:S01]  /*5a30*/  FFMA.FTZ R252, R67, UR32, -R3.reuse ;  /* 0x0000002043fc7c23 */ /* 0x110fe20008010803 */
[----:B------:R-:W-:Y:S01]  /*5a40*/  @P5 PRMT R8, R113, 0x5410, RZ ;  /* 0x0000541071085816 */ /* 0x000fe200000000ff */
[----:B------:R-:W-:Y:S01]  /*5a50*/  FFMA.FTZ R50, R128, UR32, -R2 ;  /* 0x0000002080327c23 */ /* 0x000fe20008010802 */
[----:B------:R-:W-:Y:S01]  /*5a60*/  ISETP.LE.U32.AND P3, PT, R5, UR6, PT ;  /* 0x0000000605007c0c */ /* 0x000fe2000bf63070 */
[----:B------:R-:W-:Y:S01]  /*5a70*/  FFMA.FTZ R5, R44, UR32, -R4 ;  /* 0x000000202c057c23 */ /* 0x000fe20008010804 */
[----:B------:R-:W-:Y:S01]  /*5a80*/  @P2 PRMT R220, R176, 0x5410, RZ ;  /* 0x00005410b0dc2816 */ /* 0x000fe200000000ff */
[--C-:B--2---:R-:W-:Y:S01]  /*5a90*/  FFMA.FTZ R242, R71, UR32, -R3.reuse ;  /* 0x0000002047f27c23 */ /* 0x104fe20008010803 */
[----:B-1----:R-:W-:Y:S01]  /*5aa0*/  FFMA.FTZ R6, R46, UR32, -R3 ;  /* 0x000000202e067c23 */ /* 0x002fe20008010803 */
[----:B------:R-:W-:Y:S01]  /*5ab0*/  IMAD.MOV.U32 R46, RZ, RZ, R92 ;  /* 0x000000ffff2e7224 */ /* 0x000fe200078e005c */
[----:B------:R1:W-:Y:S01]  /*5ac0*/  MUFU.EX2 R113, R5 ;  /* 0x0000000500717308 */ /* 0x0003e20000000800 */
[--C-:B------:R-:W-:Y:S01]  /*5ad0*/  FFMA.FTZ R44, R130, UR32, -R2.reuse ;  /* 0x00000020822c7c23 */ /* 0x100fe20008010802 */
[--C-:B------:R-:W-:Y:S01]  /*5ae0*/  FFMA.FTZ R110, R110, UR32, -R2.reuse ;  /* 0x000000206e6e7c23 */ /* 0x100fe20008010802 */
[--C-:B------:R-:W-:Y:S01]  /*5af0*/  FFMA.FTZ R109, R109, UR32, -R2.reuse ;  /* 0x000000206d6d7c23 */ /* 0x100fe20008010802 */
[--C-:B------:R-:W-:Y:S01]  /*5b00*/  FFMA.FTZ R100, R100, UR32, -R2.reuse ;  /* 0x0000002064647c23 */ /* 0x100fe20008010802 */
[--C-:B------:R-:W-:Y:S01]  /*5b10*/  FFMA.FTZ R71, R99, UR32, -R2.reuse ;  /* 0x0000002063477c23 */ /* 0x100fe20008010802 */
[----:B---3--:R-:W-:Y:S01]  /*5b20*/  PRMT R7, R154, 0x7770, RZ ;  /* 0x000077709a077816 */ /* 0x008fe200000000ff */
[--C-:B------:R-:W-:Y:S01]  /*5b30*/  FFMA.FTZ R130, R96, UR32, -R2.reuse ;  /* 0x0000002060827c23 */ /* 0x100fe20008010802 */
[----:B------:R2:W-:Y:S01]  /*5b40*/  MUFU.EX2 R92, R6 ;  /* 0x00000006005c7308 */ /* 0x0005e20000000800 */
[----:B------:R-:W-:Y:S01]  /*5b50*/  FFMA.FTZ R162, R75, UR32, -R2 ;  /* 0x000000204ba27c23 */ /* 0x000fe20008010802 */
[----:B------:R-:W-:-:S02]  /*5b60*/  IMAD.MOV.U32 R57, RZ, RZ, R46 ;  /* 0x000000ffff397224 */ /* 0x000fc400078e002e */
[----:B------:R-:W-:Y:S01]  /*5b70*/  FFMA.FTZ R145, R145, UR32, -R0 ;  /* 0x0000002091917c23 */ /* 0x000fe20008010800 */
[----:B------:R-:W-:-:S03]  /*5b80*/  IMAD.MOV.U32 R91, RZ, RZ, R43 ;  /* 0x000000ffff5b7224 */ /* 0x000fc600078e002b */
[----:B------:R-:W-:Y:S01]  /*5b90*/  MUFU.EX2 R12, R12 ;  /* 0x0000000c000c7308 */ /* 0x000fe20000000800 */
[----:B-1----:R-:W-:-:S04]  /*5ba0*/  F2FP.BF16.F32.PACK_AB R5, R118, R101 ;  /* 0x000000657605723e */ /* 0x002fc800000010ff */
[C---:B------:R-:W-:Y:S02]  /*5bb0*/  PRMT R251, R5.reuse, 0x7610, R251 ;  /* 0x0000761005fb7816 */ /* 0x040fe400000000fb */
[----:B------:R-:W-:Y:S01]  /*5bc0*/  PRMT R249, R5, 0x7632, R249 ;  /* 0x0000763205f97816 */ /* 0x000fe200000000f9 */
[----:B------:R-:W-:Y:S01]  /*5bd0*/  MUFU.EX2 R99, R13 ;  /* 0x0000000d00637308 */ /* 0x000fe20000000800 */
[----:B--2---:R-:W-:Y:S01]  /*5be0*/  FFMA.FTZ R6, R47, UR32, -R3 ;  /* 0x000000202f067c23 */ /* 0x004fe20008010803 */
[----:B------:R-:W-:Y:S01]  /*5bf0*/  SHF.R.U32.HI R5, RZ, 0x18, R116 ;  /* 0x00000018ff057819 */ /* 0x000fe20000011674 */
[----:B------:R-:W-:Y:S01]  /*5c00*/  @!P0 HFMA2.BF16_V2 R177, -RZ.H0_H0, RZ.H0_H0, -R251.H0_H0 ;  /* 0x200000ffffb18231 */ /* 0x000fe200003409fb */
[----:B------:R-:W-:Y:S01]  /*5c10*/  PRMT R11, R251, 0x5410, R249 ;  /* 0x00005410fb0b7816 */ /* 0x000fe200000000f9 */
[----:B------:R-:W-:Y:S01]  /*5c20*/  FFMA.FTZ R47, R129, UR32, -R2 ;  /* 0x00000020812f7c23 */ /* 0x000fe20008010802 */
[----:B------:R-:W-:Y:S02]  /*5c30*/  ISETP.LE.U32.AND P2, PT, R5, UR6, PT ;  /* 0x0000000605007c0c */ /* 0x000fe4000bf43070 */
[----:B------:R1:W2:Y:S01]  /*5c40*/  MUFU.EX2 R107, R6 ;  /* 0x00000006006b7308 */ /* 0x0002a20000000800 */
[----:B------:R-:W-:-:S02]  /*5c50*/  @!P0 PRMT R251, R177, 0x5410, RZ ;  /* 0x00005410b1fb8816 */ /* 0x000fc400000000ff */
[----:B------:R-:W-:Y:S01]  /*5c60*/  ISETP.LE.U32.AND P0, PT, R7, UR6, PT ;  /* 0x0000000607007c0c */ /* 0x000fe2000bf03070 */
[----:B------:R-:W-:-:S04]  /*5c70*/  FFMA.FTZ R7, R73, UR32, -R0 ;  /* 0x0000002049077c23 */ /* 0x000fc80008010800 */
[----:B------:R3:W-:Y:S01]  /*5c80*/  MUFU.EX2 R30, R7 ;  /* 0x00000007001e7308 */ /* 0x0007e20000000800 */
[----:B-1----:R-:W-:Y:S02]  /*5c90*/  LOP3.LUT R6, R116, 0xffff, RZ, 0xc0, !PT ;  /* 0x0000ffff74067812 */ /* 0x002fe400078ec0ff */
[----:B--2---:R-:W-:Y:S02]  /*5ca0*/  F2FP.BF16.F32.PACK_AB R5, R107, R92 ;  /* 0x0000005c6b05723e */ /* 0x004fe400000010ff */
[----:B------:R-:W-:Y:S02]  /*5cb0*/  SHF.R.U32.HI R6, RZ, 0x8, R6 ;  /* 0x00000008ff067819 */ /* 0x000fe40000011606 */
[C---:B------:R-:W-:Y:S02]  /*5cc0*/  PRMT R244, R5.reuse, 0x7610, R244 ;  /* 0x0000761005f47816 */ /* 0x040fe400000000f4 */
[----:B------:R-:W-:Y:S01]  /*5cd0*/  LOP3.LUT R6, R6, 0xffff, RZ, 0xc0, !PT ;  /* 0x0000ffff06067812 */ /* 0x000fe200078ec0ff */
[----:B---3--:R-:W-:Y:S01]  /*5ce0*/  IMAD.MOV.U32 R7, RZ, RZ, R114 ;  /* 0x000000ffff077224 */ /* 0x008fe200078e0072 */
[----:B------:R-:W-:Y:S01]  /*5cf0*/  PRMT R247, R5, 0x7632, R247 ;  /* 0x0000763205f77816 */ /* 0x000fe200000000f7 */
[--C-:B------:R-:W-:Y:S01]  /*5d00*/  FFMA.FTZ R5, R51, UR32, -R3.reuse ;  /* 0x0000002033057c23 */ /* 0x100fe20008010803 */
[----:B------:R-:W-:Y:S01]  /*5d10*/  ISETP.LE.U32.AND P5, PT, R6, UR6, PT ;  /* 0x0000000606007c0c */ /* 0x000fe2000bfa3070 */
[----:B------:R-:W-:Y:S01]  /*5d20*/  FFMA.FTZ R6, R52, UR32, -R3 ;  /* 0x0000002034067c23 */ /* 0x000fe20008010803 */
[----:B------:R-:W-:Y:S01]  /*5d30*/  @!P3 HFMA2.BF16_V2 R180, -RZ.H0_H0, RZ.H0_H0, -R244.H0_H0 ;  /* 0x200000ffffb4b231 */ /* 0x000fe200003409f4 */
[----:B------:R1:W-:Y:S01]  /*5d40*/  MUFU.EX2 R115, R5 ;  /* 0x0000000500737308 */ /* 0x0003e20000000800 */
[----:B------:R-:W-:Y:S01]  /*5d50*/  PRMT R38, R244, 0x5410, R247 ;  /* 0x00005410f4267816 */ /* 0x000fe200000000f7 */
[----:B------:R-:W-:-:S02]  /*5d60*/  @!P2 HFMA2.BF16_V2 R182, -RZ.H0_H0, RZ.H0_H0, -R247.H0_H0 ;  /* 0x200000ffffb6a231 */ /* 0x000fc400003409f7 */
[----:B------:R-:W-:Y:S01]  /*5d70*/  FFMA.FTZ R52, R125, UR32, -R2 ;  /* 0x000000207d347c23 */ /* 0x000fe20008010802 */
[----:B------:R-:W-:Y:S01]  /*5d80*/  @!P3 PRMT R244, R180, 0x5410, RZ ;  /* 0x00005410b4f4b816 */ /* 0x000fe200000000ff */
[----:B------:R-:W-:Y:S01]  /*5d90*/  FFMA.FTZ R13, R195, UR32, -R0 ;  /* 0x00000020c30d7c23 */ /* 0x000fe20008010800 */
[----:B------:R-:W-:Y:S01]  /*5da0*/  IMAD.MOV.U32 R96, RZ, RZ, R38 ;  /* 0x000000ffff607224 */ /* 0x000fe200078e0026 */
[----:B------:R-:W-:Y:S01]  /*5db0*/  @!P2 PRMT R247, R182, 0x5410, RZ ;  /* 0x00005410b6f7a816 */ /* 0x000fe200000000ff */
[----:B------:R2:W-:Y:S01]  /*5dc0*/  MUFU.EX2 R112, R6 ;  /* 0x0000000600707308 */ /* 0x0005e20000000800 */
[----:B------:R3:W-:Y:S01]  /*5dd0*/  STL.64 [R1+0x358], R244 ;  /* 0x000358f401007387 */ /* 0x0007e20000100a00 */
[----:B------:R-:W-:-:S05]  /*5de0*/  @!P5 HFMA2.BF16_V2 R179, -RZ.H0_H0, RZ.H0_H0, -R249.H0_H0 ;  /* 0x200000ffffb3d231 */ /* 0x000fca00003409f9 */
[----:B------:R-:W-:Y:S01]  /*5df0*/  @!P5 PRMT R249, R179, 0x5410, RZ ;  /* 0x00005410b3f9d816 */ /* 0x000fe200000000ff */
[----:B-1----:R-:W-:Y:S01]  /*5e00*/  FFMA.FTZ R5, R72, UR32, -R0 ;  /* 0x0000002048057c23 */ /* 0x002fe20008010800 */
[----:B------:R-:W-:Y:S02]  /*5e10*/  IMAD.MOV.U32 R72, RZ, RZ, R10 ;  /* 0x000000ffff487224 */ /* 0x000fe400078e000a */
[--C-:B------:R-:W-:Y:S01]  /*5e20*/  FFMA.FTZ R10, R133, UR32, -R4.reuse ;  /* 0x00000020850a7c23 */ /* 0x100fe20008010804 */
[----:B------:R-:W-:Y:S01]  /*5e30*/  FFMA.FTZ R133, R95, UR32, -R4 ;  /* 0x000000205f857c23 */ /* 0x000fe20008010804 */
[----:B------:R1:W4:Y:S01]  /*5e40*/  MUFU.EX2 R25, R5 ;  /* 0x0000000500197308 */ /* 0x0003220000000800 */
[----:B--2---:R-:W-:-:S04]  /*5e50*/  PRMT R6, R154, 0x7771, RZ ;  /* 0x000077719a067816 */ /* 0x004fc800000000ff */
[----:B------:R-:W-:-:S03]  /*5e60*/  ISETP.GT.U32.AND P5, PT, R6, UR6, PT ;  /* 0x0000000606007c0c */ /* 0x000fc6000bfa4070 */
[----:B------:R2:W-:Y:S01]  /*5e70*/  MUFU.EX2 R22, R10 ;  /* 0x0000000a00167308 */ /* 0x0005e20000000800 */
[----:B------:R-:W-:-:S04]  /*5e80*/  PRMT R6, R154, 0x7772, RZ ;  /* 0x000077729a067816 */ /* 0x000fc800000000ff */
[----:B------:R-:W-:Y:S01]  /*5e90*/  ISETP.GT.U32.AND P3, PT, R6, UR6, PT ;  /* 0x0000000606007c0c */ /* 0x000fe2000bf64070 */
[----:B------:R-:W-:Y:S01]  /*5ea0*/  IMAD.MOV.U32 R6, RZ, RZ, R48 ;  /* 0x000000ffff067224 */ /* 0x000fe200078e0030 */
[----:B-1----:R-:W-:Y:S01]  /*5eb0*/  F2FP.BF16.F32.PACK_AB R5, R123, R113 ;  /* 0x000000717b05723e */ /* 0x002fe200000010ff */
[----:B---3--:R-:W-:Y:S01]  /*5ec0*/  IMAD.MOV.U32 R245, RZ, RZ, R209 ;  /* 0x000000fffff57224 */ /* 0x008fe200078e00d1 */
[----:B----4-:R-:W-:Y:S01]  /*5ed0*/  F2FP.BF16.F32.PACK_AB R228, R30, R25 ;  /* 0x000000191ee4723e */ /* 0x010fe200000010ff */
[----:B------:R-:W-:Y:S01]  /*5ee0*/  IMAD.MOV.U32 R244, RZ, RZ, R11 ;  /* 0x000000fffff47224 */ /* 0x000fe200078e000b */
[----:B------:R-:W-:Y:S01]  /*5ef0*/  PRMT R137, R5, 0x7610, R137 ;  /* 0x0000761005897816 */ /* 0x000fe20000000089 */
[----:B------:R-:W-:Y:S01]  /*5f00*/  FFMA.FTZ R209, R69, UR32, -R3 ;  /* 0x0000002045d17c23 */ /* 0x000fe20008010803 */
[----:B------:R-:W-:Y:S01]  /*5f10*/  PRMT R250, R5, 0x7632, R250 ;  /* 0x0000763205fa7816 */ /* 0x000fe200000000fa */
[--C-:B------:R-:W-:Y:S01]  /*5f20*/  @P1 HFMA2.BF16_V2 R185, -RZ.H0_H0, RZ.H0_H0, -R228.reuse.H0_H0 ;  /* 0x200000ffffb91231 */ /* 0x100fe200003409e4 */
[----:B------:R-:W-:Y:S01]  /*5f30*/  LOP3.LUT R5, R90, 0xffff, RZ, 0xc0, !PT ;  /* 0x0000ffff5a057812 */ /* 0x000fe200078ec0ff */
[----:B------:R-:W-:Y:S01]  /*5f40*/  @!P0 HFMA2.BF16_V2 R183, -RZ.H0_H0, RZ.H0_H0, -R137.H0_H0 ;  /* 0x200000ffffb78231 */ /* 0x000fe20000340989 */
[----:B------:R-:W-:Y:S01]  /*5f50*/  LOP3.LUT R6, R6, 0xff, RZ, 0xc0, !PT ;  /* 0x000000ff06067812 */ /* 0x000fe200078ec0ff */
[----:B------:R-:W-:Y:S01]  /*5f60*/  @P4 HFMA2.BF16_V2 R189, -RZ.H0_H0, RZ.H0_H0, -R228.H1_H1 ;  /* 0x200000ffffbd4231 */ /* 0x000fe200003609e4 */
[----:B------:R-:W-:Y:S01]  /*5f70*/  SHF.R.U32.HI R5, RZ, 0x8, R5 ;  /* 0x00000008ff057819 */ /* 0x000fe20000011605 */
[----:B------:R-:W-:Y:S01]  /*5f80*/  @P5 HFMA2.BF16_V2 R184, -RZ.H0_H0, RZ.H0_H0, -R250.H0_H0 ;  /* 0x200000ffffb85231 */ /* 0x000fe200003409fa */
[----:B------:R-:W-:Y:S01]  /*5f90*/  ISETP.LE.U32.AND P2, PT, R6, UR6, PT ;  /* 0x0000000606007c0c */ /* 0x000fe2000bf43070 */
[--C-:B------:R-:W-:Y:S01]  /*5fa0*/  FFMA.FTZ R11, R168, UR32, -R3.reuse ;  /* 0x00000020a80b7c23 */ /* 0x100fe20008010803 */
[----:B------:R-:W-:Y:S01]  /*5fb0*/  LOP3.LUT R6, R7, 0xff, RZ, 0xc0, !PT ;  /* 0x000000ff07067812 */ /* 0x000fe200078ec0ff */
[----:B------:R-:W-:Y:S01]  /*5fc0*/  FFMA.FTZ R69, R60, UR32, -R3 ;  /* 0x000000203c457c23 */ /* 0x000fe20008010803 */
[----:B------:R-:W-:Y:S01]  /*5fd0*/  LOP3.LUT R7, R5, 0xffff, RZ, 0xc0, !PT ;  /* 0x0000ffff05077812 */ /* 0x000fe200078ec0ff */
[----:B--2---:R-:W-:Y:S01]  /*5fe0*/  FFMA.FTZ R10, R175, UR32, -R2 ;  /* 0x00000020af0a7c23 */ /* 0x004fe20008010802 */
[----:B------:R-:W-:Y:S01]  /*5ff0*/  F2FP.BF16.F32.PACK_AB R5, R115, R112 ;  /* 0x000000707305723e */ /* 0x000fe200000010ff */
[----:B------:R-:W-:Y:S01]  /*6000*/  MUFU.EX2 R125, R11 ;  /* 0x0000000b007d7308 */ /* 0x000fe20000000800 */
[----:B------:R-:W-:-:S02]  /*6010*/  PRMT R45, R137, 0x5410, R250 ;  /* 0x00005410892d7816 */ /* 0x000fc400000000fa */
[----:B------:R-:W-:Y:S02]  /*6020*/  PRMT R246, R5, 0x7610, R246 ;  /* 0x0000761005f67816 */ /* 0x000fe400000000f6 */
[----:B------:R-:W-:Y:S01]  /*6030*/  @!P0 PRMT R137, R183, 0x5410, RZ ;  /* 0x00005410b7898816 */ /* 0x000fe200000000ff */
[----:B------:R-:W-:Y:S01]  /*6040*/  IMAD.MOV.U32 R67, RZ, RZ, R45 ;  /* 0x000000ffff437224 */ /* 0x000fe200078e002d */
[----:B------:R-:W-:Y:S01]  /*6050*/  ISETP.LE.U32.AND P0, PT, R6, UR6, PT ;  /* 0x0000000606007c0c */ /* 0x000fe2000bf03070 */
[----:B------:R-:W-:Y:S01]  /*6060*/  FFMA.FTZ R6, R74, UR32, -R2 ;  /* 0x000000204a067c23 */ /* 0x000fe20008010802 */
[----:B------:R-:W-:Y:S01]  /*6070*/  PRMT R248, R5, 0x7632, R248 ;  /* 0x0000763205f87816 */ /* 0x000fe200000000f8 */
[----:B------:R-:W-:Y:S01]  /*6080*/  @P3 HFMA2.BF16_V2 R187, -RZ.H0_H0, RZ.H0_H0, -R246.H0_H0 ;  /* 0x200000ffffbb3231 */ /* 0x000fe200003409f6 */
[----:B------:R-:W-:Y:S01]  /*6090*/  PRMT R5, R49, 0x7632, R5 ;  /* 0x0000763231057816 */ /* 0x000fe20000000005 */
[----:B------:R1:W-:Y:S01]  /*60a0*/  MUFU.EX2 R32, R6 ;  /* 0x0000000600207308 */ /* 0x0003e20000000800 */
[C---:B------:R-:W-:Y:S01]  /*60b0*/  PRMT R239, R228.reuse, 0x7610, R239 ;  /* 0x00007610e4ef7816 */ /* 0x040fe200000000ef */
[----:B------:R-:W-:Y:S01]  /*60c0*/  IMAD.MOV.U32 R74, RZ, RZ, R9 ;  /* 0x000000ffff4a7224 */ /* 0x000fe200078e0009 */
[----:B------:R-:W-:Y:S01]  /*60d0*/  LOP3.LUT R5, R5, 0xff, RZ, 0xc0, !PT ;  /* 0x000000ff05057812 */ /* 0x000fe200078ec0ff */
[----:B------:R-:W-:Y:S01]  /*60e0*/  FFMA.FTZ R9, R31, UR32, -R3 ;  /* 0x000000201f097c23 */ /* 0x000fe20008010803 */
[----:B------:R-:W-:-:S02]  /*60f0*/  PRMT R51, R228, 0x7632, R51 ;  /* 0x00007632e4337816 */ /* 0x000fc40000000033 */
[----:B------:R-:W-:Y:S01]  /*6100*/  @P1 PRMT R239, R185, 0x5410, RZ ;  /* 0x00005410b9ef1816 */ /* 0x000fe200000000ff */
[----:B------:R2:W-:Y:S01]  /*6110*/  MUFU.EX2 R216, R9 ;  /* 0x0000000900d87308 */ /* 0x0005e20000000800 */
[----:B------:R-:W-:Y:S02]  /*6120*/  @P4 PRMT R51, R189, 0x5410, RZ ;  /* 0x00005410bd334816 */ /* 0x000fe400000000ff */
[----:B------:R-:W-:Y:S02]  /*6130*/  @P5 PRMT R250, R184, 0x5410, RZ ;  /* 0x00005410b8fa5816 */ /* 0x000fe400000000ff */
[----:B------:R-:W-:Y:S01]  /*6140*/  ISETP.LE.U32.AND P5, PT, R7, UR6, PT ;  /* 0x0000000607007c0c */ /* 0x000fe2000bfa3070 */
[--C-:B------:R-:W-:Y:S01]  /*6150*/  FFMA.FTZ R7, R152, UR32, -R4.reuse ;  /* 0x0000002098077c23 */ /* 0x100fe20008010804 */
[----:B------:R-:W-:Y:S01]  /*6160*/  FFMA.FTZ R152, R82, UR32, -R4 ;  /* 0x0000002052987c23 */ /* 0x000fe20008010804 */
[----:B------:R3:W-:Y:S01]  /*6170*/  STL [R1+0x354], R250 ;  /* 0x000354fa01007387 */ /* 0x0007e20000100800 */
[----:B-1----:R-:W-:Y:S01]  /*6180*/  FFMA.FTZ R6, R77, UR32, -R2 ;  /* 0x000000204d067c23 */ /* 0x002fe20008010802 */
[----:B------:R-:W-:Y:S01]  /*6190*/  PRMT R77, R246, 0x5410, R248 ;  /* 0x00005410f64d7816 */ /* 0x000fe200000000f8 */
[----:B------:R1:W-:Y:S01]  /*61a0*/  MUFU.EX2 R225, R7 ;  /* 0x0000000700e17308 */ /* 0x0003e20000000800 */
[----:B------:R-:W-:Y:S01]  /*61b0*/  @P3 PRMT R246, R187, 0x5410, RZ ;  /* 0x00005410bbf63816 */ /* 0x000fe200000000ff */
[----:B------:R-:W-:Y:S01]  /*61c0*/  IMAD.MOV.U32 R82, RZ, RZ, R244 ;  /* 0x000000ffff527224 */ /* 0x000fe200078e00f4 */
[----:B------:R-:W-:Y:S01]  /*61d0*/  ISETP.LE.U32.AND P3, PT, R5, UR6, PT ;  /* 0x0000000605007c0c */ /* 0x000fe2000bf63070 */
[----:B------:R-:W-:Y:S01]  /*61e0*/  IMAD.MOV.U32 R95, RZ, RZ, R77 ;  /* 0x000000ffff5f7224 */ /* 0x000fe200078e004d */
[----:B------:R-:W-:Y:S01]  /*61f0*/  LOP3.LUT R5, R104, 0xffff, RZ, 0xc0, !PT ;  /* 0x0000ffff68057812 */ /* 0x000fe200078ec0ff */
[----:B------:R4:W-:Y:S01]  /*6200*/  STL.64 [R1+0x360], R246 ;  /* 0x000360f601007387 */ /* 0x0009e20000100a00 */
[----:B--2---:R-:W-:Y:S01]  /*6210*/  FFMA.FTZ R9, R65, UR32, -R2 ;  /* 0x0000002041097c23 */ /* 0x004fe20008010802 */
[----:B------:R2:W3:Y:S01]  /*6220*/  MUFU.EX2 R36, R6 ;  /* 0x0000000600247308 */ /* 0x0004e20000000800 */
[----:B------:R-:W-:Y:S01]  /*6230*/  SHF.R.U32.HI R5, RZ, 0x8, R5 ;  /* 0x00000008ff057819 */ /* 0x000fe20000011605 */
[----:B------:R-:W-:-:S02]  /*6240*/  IMAD.MOV.U32 R65, RZ, RZ, R23 ;  /* 0x000000ffff417224 */ /* 0x000fc400078e0017 */
[----:B------:R-:W-:Y:S01]  /*6250*/  FFMA.FTZ R11, R208, UR32, -R0 ;  /* 0x00000020d00b7c23 */ /* 0x000fe20008010800 */
[----:B------:R-:W-:Y:S01]  /*6260*/  IMAD.MOV.U32 R64, RZ, RZ, R51 ;  /* 0x000000ffff407224 */ /* 0x000fe200078e0033 */
[----:B------:R-:W-:-:S04]  /*6270*/  LOP3.LUT R5, R5, 0xffff, RZ, 0xc0, !PT ;  /* 0x0000ffff05057812 */ /* 0x000fc800078ec0ff */
[----:B------:R-:W-:Y:S01]  /*6280*/  ISETP.LE.U32.AND P4, PT, R5, UR6, PT ;  /* 0x0000000605007c0c */ /* 0x000fe2000bf83070 */
[----:B------:R-:W-:Y:S01]  /*6290*/  FFMA.FTZ R5, R28, UR32, -R4 ;  /* 0x000000201c057c23 */ /* 0x000fe20008010804 */
[----:B-1----:R-:W-:-:S03]  /*62a0*/  FFMA.FTZ R7, R170, UR32, -R3 ;  /* 0x00000020aa077c23 */ /* 0x002fc60008010803 */
[----:B------:R1:W-:Y:S01]  /*62b0*/  MUFU.EX2 R229, R5 ;  /* 0x0000000500e57308 */ /* 0x0003e20000000800 */
[----:B--2---:R-:W-:Y:S02]  /*62c0*/  LOP3.LUT R6, R104, 0xff, RZ, 0xc0, !PT ;  /* 0x000000ff68067812 */ /* 0x004fe400078ec0ff */
[----:B---3--:R-:W-:Y:S02]  /*62d0*/  F2FP.BF16.F32.PACK_AB R243, R36, R32 ;  /* 0x0000002024f3723e */ /* 0x008fe400000010ff */
[----:B------:R-:W-:Y:S01]  /*62e0*/  ISETP.LE.U32.AND P1, PT, R6, UR6, PT ;  /* 0x0000000606007c0c */ /* 0x000fe2000bf23070 */
[----:B------:R-:W-:Y:S01]  /*62f0*/  FFMA.FTZ R6, R27, UR32, -R4 ;  /* 0x000000201b067c23 */ /* 0x000fe20008010804 */
[C---:B------:R-:W-:Y:S01]  /*6300*/  PRMT R73, R243.reuse, 0x7610, R73 ;  /* 0x00007610f3497816 */ /* 0x040fe20000000049 */
[--C-:B------:R-:W-:Y:S01]  /*6310*/  @!P4 HFMA2.BF16_V2 R190, -RZ.H0_H0, RZ.H0_H0, -R243.reuse.H1_H1 ;  /* 0x200000ffffbec231 */ /* 0x100fe200003609f3 */
[----:B------:R-:W-:Y:S01]  /*6320*/  PRMT R250, R243, 0x7632, R250 ;  /* 0x00007632f3fa7816 */ /* 0x000fe200000000fa */
[----:B------:R2:W-:Y:S01]  /*6330*/  MUFU.EX2 R230, R6 ;  /* 0x0000000600e67308 */ /* 0x0005e20000000800 */
[----:B----4-:R-:W-:Y:S01]  /*6340*/  FFMA.FTZ R246, R58, UR32, -R4 ;  /* 0x000000203af67c23 */ /* 0x010fe20008010804 */
[----:B------:R-:W-:Y:S01]  /*6350*/  IMAD.MOV.U32 R247, RZ, RZ, R8 ;  /* 0x000000fffff77224 */ /* 0x000fe200078e0008 */
[----:B------:R-:W-:Y:S01]  /*6360*/  @!P4 PRMT R250, R190, 0x5410, RZ ;  /* 0x00005410befac816 */ /* 0x000fe200000000ff */
[--C-:B------:R-:W-:Y:S01]  /*6370*/  FFMA.FTZ R8, R172, UR32, -R3.reuse ;  /* 0x00000020ac087c23 */ /* 0x100fe20008010803 */
[----:B-1----:R-:W-:Y:S01]  /*6380*/  FFMA.FTZ R5, R161, UR32, -R4 ;  /* 0x00000020a1057c23 */ /* 0x002fe20008010804 */
[--C-:B------:R-:W-:Y:S01]  /*6390*/  FFMA.FTZ R58, R88, UR32, -R3.reuse ;  /* 0x00000020583a7c23 */ /* 0x100fe20008010803 */
[----:B------:R-:W-:Y:S01]  /*63a0*/  FFMA.FTZ R172, R79, UR32, -R3 ;  /* 0x000000204fac7c23 */ /* 0x000fe20008010803 */
[----:B------:R-:W-:Y:S01]  /*63b0*/  @!P1 HFMA2.BF16_V2 R188, -RZ.H0_H0, RZ.H0_H0, -R243.H0_H0 ;  /* 0x200000ffffbc9231 */ /* 0x000fe200003409f3 */
[----:B------:R1:W-:Y:S01]  /*63c0*/  MUFU.EX2 R240, R5 ;  /* 0x0000000500f07308 */ /* 0x0003e20000000800 */
[----:B------:R3:W-:Y:S01]  /*63d0*/  STL.64 [R1+0x378], R250 ;  /* 0x000378fa01007387 */ /* 0x0007e20000100a00 */
[----:B------:R-:W-:-:S06]  /*63e0*/  FFMA.FTZ R161, R76, UR32, -R2 ;  /* 0x000000204ca17c23 */ /* 0x000fcc0008010802 */
[----:B------:R-:W-:Y:S01]  /*63f0*/  MUFU.EX2 R23, R15 ;  /* 0x0000000f00177308 */ /* 0x000fe20000000800 */
[----:B------:R-:W-:Y:S01]  /*6400*/  @!P1 PRMT R73, R188, 0x5410, RZ ;  /* 0x00005410bc499816 */ /* 0x000fe200000000ff */
[--C-:B--2---:R-:W-:Y:S01]  /*6410*/  FFMA.FTZ R6, R160, UR32, -R4.reuse ;  /* 0x00000020a0067c23 */ /* 0x104fe20008010804 */
[----:B------:R-:W-:Y:S01]  /*6420*/  FFMA.FTZ R160, R63, UR32, -R4 ;  /* 0x000000203fa07c23 */ /* 0x000fe20008010804 */
[--C-:B------:R-:W-:Y:S01]  /*6430*/  FFMA.FTZ R38, R164, UR32, -R0.reuse ;  /* 0x00000020a4267c23 */ /* 0x100fe20008010800 */
[--C-:B------:R-:W-:Y:S01]  /*6440*/  FFMA.FTZ R43, R163, UR32, -R0.reuse ;  /* 0x00000020a32b7c23 */ /* 0x100fe20008010800 */
[--C-:B------:R-:W-:Y:S01]  /*6450*/  FFMA.FTZ R45, R159, UR32, -R0.reuse ;  /* 0x000000209f2d7c23 */ /* 0x100fe20008010800 */
[--C-:B------:R-:W-:Y:S01]  /*6460*/  FFMA.FTZ R46, R151, UR32, -R0.reuse ;  /* 0x00000020972e7c23 */ /* 0x100fe20008010800 */
[----:B------:R2:W-:Y:S01]  /*6470*/  MUFU.EX2 R237, R6 ;  /* 0x0000000600ed7308 */ /* 0x0005e20000000800 */
[----:B-1----:R-:W-:Y:S01]  /*6480*/  PRMT R5, R104, 0x7632, R5 ;  /* 0x0000763268057816 */ /* 0x002fe20000000005 */
[--C-:B------:R-:W-:Y:S01]  /*6490*/  FFMA.FTZ R51, R150, UR32, -R0.reuse ;  /* 0x0000002096337c23 */ /* 0x100fe20008010800 */
[--C-:B------:R-:W-:Y:S01]  /*64a0*/  FFMA.FTZ R143, R143, UR32, -R0.reuse ;  /* 0x000000208f8f7c23 */ /* 0x100fe20008010800 */
[--C-:B------:R-:W-:Y:S01]  /*64b0*/  FFMA.FTZ R142, R142, UR32, -R0.reuse ;  /* 0x000000208e8e7c23 */ /* 0x100fe20008010800 */
[----:B------:R-:W-:Y:S01]  /*64c0*/  LOP3.LUT R5, R5, 0xff, RZ, 0xc0, !PT ;  /* 0x000000ff05057812 */ /* 0x000fe200078ec0ff */
[--C-:B------:R-:W-:Y:S01]  /*64d0*/  FFMA.FTZ R131, R131, UR32, -R0.reuse ;  /* 0x0000002083837c23 */ /* 0x100fe20008010800 */
[--C-:B------:R-:W-:Y:S01]  /*64e0*/  FFMA.FTZ R127, R127, UR32, -R0.reuse ;  /* 0x000000207f7f7c23 */ /* 0x100fe20008010800 */
[----:B------:R1:W-:Y:S01]  /*64f0*/  MUFU.EX2 R180, R8 ;  /* 0x0000000800b47308 */ /* 0x0003e20000000800 */
[----:B------:R-:W-:Y:S01]  /*6500*/  ISETP.LE.U32.AND P1, PT, R5, UR6, PT ;  /* 0x0000000605007c0c */ /* 0x000fe2000bf23070 */
[--C-:B------:R-:W-:Y:S01]  /*6510*/  FFMA.FTZ R126, R126, UR32, -R0.reuse ;  /* 0x000000207e7e7c23 */ /* 0x100fe20008010800 */
[----:B------:R-:W-:Y:S01]  /*6520*/  LOP3.LUT R5, R49, 0xffff, RZ, 0xc0, !PT ;  /* 0x0000ffff31057812 */ /* 0x000fe200078ec0ff */
[--C-:B------:R-:W-:Y:S01]  /*6530*/  FFMA.FTZ R124, R124, UR32, -R0.reuse ;  /* 0x000000207c7c7c23 */ /* 0x100fe20008010800 */
[--C-:B------:R-:W-:Y:S01]  /*6540*/  FFMA.FTZ R120, R120, UR32, -R0.reuse ;  /* 0x0000002078787c23 */ /* 0x100fe20008010800 */
[----:B------:R-:W-:Y:S01]  /*6550*/  FFMA.FTZ R119, R119, UR32, -R0 ;  /* 0x0000002077777c23 */ /* 0x000fe20008010800 */
[----:B------:R-:W-:Y:S01]  /*6560*/  SHF.R.U32.HI R5, RZ, 0x8, R5 ;  /* 0x00000008ff057819 */ /* 0x000fe20000011605 */
[----:B------:R-:W-:Y:S01]  /*6570*/  MUFU.EX2 R177, R7 ;  /* 0x0000000700b17308 */ /* 0x000fe20000000800 */
[--C-:B--2---:R-:W-:Y:S01]  /*6580*/  FFMA.FTZ R6, R157, UR32, -R4.reuse ;  /* 0x000000209d067c23 */ /* 0x104fe20008010804 */
[----:B------:R-:W-:Y:S01]  /*6590*/  FFMA.FTZ R157, R66, UR32, -R4 ;  /* 0x00000020429d7c23 */ /* 0x000fe20008010804 */
[----:B------:R-:W-:Y:S01]  /*65a0*/  LOP3.LUT R5, R5, 0xffff, RZ, 0xc0, !PT ;  /* 0x0000ffff05057812 */ /* 0x000fe200078ec0ff */
[----:B------:R-:W-:-:S02]  /*65b0*/  IMAD.MOV.U32 R88, RZ, RZ, R246 ;  /* 0x000000ffff587224 */ /* 0x000fc400078e00f6 */
[----:B------:R-:W-:Y:S01]  /*65c0*/  IMAD.MOV.U32 R66, RZ, RZ, R247 ;  /* 0x000000ffff427224 */ /* 0x000fe200078e00f7 */
[----:B------:R-:W-:Y:S01]  /*65d0*/  ISETP.LE.U32.AND P4, PT, R5, UR6, PT ;  /* 0x0000000605007c0c */ /* 0x000fe2000bf83070 */
[----:B------:R2:W-:Y:S01]  /*65e0*/  MUFU.EX2 R238, R6 ;  /* 0x0000000600ee7308 */ /* 0x0005e20000000800 */
[--C-:B------:R-:W-:Y:S01]  /*65f0*/  FFMA.FTZ R5, R141, UR32, -R4.reuse ;  /* 0x000000208d057c23 */ /* 0x100fe20008010804 */
[--C-:B------:R-:W-:Y:S01]  /*6600*/  FFMA.FTZ R141, R89, UR32, -R4.reuse ;  /* 0x00000020598d7c23 */ /* 0x100fe20008010804 */
[----:B------:R-:W-:Y:S01]  /*6610*/  FFMA.FTZ R89, R53, UR32, -R4 ;  /* 0x0000002035597c23 */ /* 0x000fe20008010804 */
[----:B------:R4:W-:Y:S01]  /*6620*/  STL.64 [R1+0x380], R156 ;  /* 0x0003809c01007387 */ /* 0x0009e20000100a00 */
[----:B-1----:R-:W-:-:S03]  /*6630*/  FFMA.FTZ R8, R178, UR32, -R2 ;  /* 0x00000020b2087c23 */ /* 0x002fc60008010802 */
[----:B------:R1:W-:Y:S01]  /*6640*/  MUFU.EX2 R20, R5 ;  /* 0x0000000500147308 */ /* 0x0003e20000000800 */
[----:B--2---:R-:W-:-:S07]  /*6650*/  FFMA.FTZ R6, R156, UR32, -R4 ;  /* 0x000000209c067c23 */ /* 0x004fce0008010804 */
[----:B------:R2:W-:Y:S01]  /*6660*/  MUFU.EX2 R236, R6 ;  /* 0x0000000600ec7308 */ /* 0x0005e20000000800 */
[--C-:B-1----:R-:W-:Y:S01]  /*6670*/  FFMA.FTZ R5, R174, UR32, -R3.reuse ;  /* 0x00000020ae057c23 */ /* 0x102fe20008010803 */
[----:B------:R-:W-:-:S06]  /*6680*/  FFMA.FTZ R174, R81, UR32, -R3 ;  /* 0x0000002051ae7c23 */ /* 0x000fcc0008010803 */
[----:B------:R-:W-:Y:S01]  /*6690*/  MUFU.EX2 R76, R17 ;  /* 0x00000011004c7308 */ /* 0x000fe20000000800 */
[--C-:B------:R-:W-:Y:S01]  /*66a0*/  FFMA.FTZ R7, R222, UR32, -R0.reuse ;  /* 0x00000020de077c23 */ /* 0x100fe20008010800 */
[----:B------:R-:W-:Y:S01]  /*66b0*/  FFMA.FTZ R53, R149, UR32, -R0 ;  /* 0x0000002095357c23 */ /* 0x000fe20008010800 */
[----:B------:R-:W-:-:S05]  /*66c0*/  IMAD.MOV.U32 R81, RZ, RZ, R74 ;  /* 0x000000ffff517224 */ /* 0x000fca00078e004a */
[----:B------:R1:W-:Y:S01]  /*66d0*/  MUFU.EX2 R183, R5 ;  /* 0x0000000500b77308 */ /* 0x0003e20000000800 */
[--C-:B--2---:R-:W-:Y:S01]  /*66e0*/  FFMA.FTZ R6, R144, UR32, -R4.reuse ;  /* 0x0000002090067c23 */ /* 0x104fe20008010804 */
[----:B------:R-:W-:Y:S01]  /*66f0*/  FFMA.FTZ R144, R85, UR32, -R4 ;  /* 0x0000002055907c23 */ /* 0x000fe20008010804 */
[----:B------:R-:W-:Y:S01]  /*6700*/  FFMA.FTZ R4, R105, UR32, -R0 ;  /* 0x0000002069047c23 */ /* 0x000fe20008010800 */
[----:B------:R-:W-:Y:S01]  /*6710*/  FFMA.FTZ R105, R94, UR32, -R2 ;  /* 0x000000205e697c23 */ /* 0x000fe20008010802 */
[----:B------:R-:W-:-:S03]  /*6720*/  IMAD.MOV.U32 R85, RZ, RZ, R245 ;  /* 0x000000ffff557224 */ /* 0x000fc600078e00f5 */
[----:B------:R2:W-:Y:S08]  /*6730*/  MUFU.EX2 R27, R4 ;  /* 0x00000004001b7308 */ /* 0x0005f00000000800 */
[----:B------:R3:W-:Y:S01]  /*6740*/  MUFU.EX2 R217, R6 ;  /* 0x0000000600d97308 */ /* 0x0007e20000000800 */
[----:B-1----:R-:W-:Y:S01]  /*6750*/  FFMA.FTZ R5, R62, UR32, -R2 ;  /* 0x000000203e057c23 */ /* 0x002fe20008010802 */
[----:B--2---:R-:W-:-:S06]  /*6760*/  FFMA.FTZ R4, R121, UR32, -R0 ;  /* 0x0000002079047c23 */ /* 0x004fcc0008010800 */
[----:B------:R-:W-:Y:S01]  /*6770*/  MUFU.EX2 R121, R14 ;  /* 0x0000000e00797308 */ /* 0x000fe20000000800 */
[----:B---3--:R-:W-:Y:S01]  /*6780*/  FFMA.FTZ R6, R55, UR32, -R3 ;  /* 0x0000002037067c23 */ /* 0x008fe20008010803 */
[----:B------:R-:W-:-:S06]  /*6790*/  SHF.R.U32.HI R3, RZ, 0x18, R104 ;  /* 0x00000018ff037819 */ /* 0x000fcc0000011668 */
[----:B------:R-:W1:Y:S08]  /*67a0*/  MUFU.EX2 R28, R4 ;  /* 0x00000004001c7308 */ /* 0x000e700000000800 */
[----:B------:R2:W-:Y:S01]  /*67b0*/  MUFU.EX2 R215, R6 ;  /* 0x0000000600d77308 */ /* 0x0005e20000000800 */
[----:B-1----:R-:W-:Y:S01]  /*67c0*/  F2FP.BF16.F32.PACK_AB R233, R28, R27 ;  /* 0x0000001b1ce9723e */ /* 0x002fe200000010ff */
[--C-:B------:R-:W-:Y:S01]  /*67d0*/  FFMA.FTZ R4, R140, UR32, -R2.reuse ;  /* 0x000000208c047c23 */ /* 0x100fe20008010802 */
[----:B------:R-:W-:Y:S01]  /*67e0*/  FFMA.FTZ R140, R83, UR32, -R2 ;  /* 0x00000020538c7c23 */ /* 0x000fe20008010802 */
[----:B------:R-:W-:Y:S01]  /*67f0*/  IMAD.MOV.U32 R83, RZ, RZ, R211 ;  /* 0x000000ffff537224 */ /* 0x000fe200078e00d3 */
[----:B------:R-:W-:Y:S01]  /*6800*/  PRMT R224, R233, 0x7610, R224 ;  /* 0x00007610e9e07816 */ /* 0x000fe200000000e0 */
[----:B------:R-:W-:-:S02]  /*6810*/  @!P1 HFMA2.BF16_V2 R186, -RZ.H0_H0, RZ.H0_H0, -R233.H0_H0 ;  /* 0x200000ffffba9231 */ /* 0x000fc400003409e9 */
[----:B------:R1:W-:Y:S01]  /*6820*/  MUFU.EX2 R31, R4 ;  /* 0x00000004001f7308 */ /* 0x0003e20000000800 */
[----:B------:R-:W-:Y:S01]  /*6830*/  PRMT R94, R233, 0x7632, R94 ;  /* 0x00007632e95e7816 */ /* 0x000fe2000000005e */
[--C-:B--2---:R-:W-:Y:S01]  /*6840*/  FFMA.FTZ R6, R181, UR32, -R2.reuse ;  /* 0x00000020b5067c23 */ /* 0x104fe20008010802 */
[----:B------:R-:W-:Y:S02]  /*6850*/  @!P1 PRMT R224, R186, 0x5410, RZ ;  /* 0x00005410bae09816 */ /* 0x000fe400000000ff */
[----:B------:R-:W-:Y:S01]  /*6860*/  ISETP.LE.U32.AND P1, PT, R3, UR6, PT ;  /* 0x0000000603007c0c */ /* 0x000fe2000bf23070 */
[--C-:B------:R-:W-:Y:S01]  /*6870*/  FFMA.FTZ R3, R132, UR32, -R2.reuse ;  /* 0x0000002084037c23 */ /* 0x100fe20008010802 */
[----:B------:R-:W-:Y:S01]  /*6880*/  FFMA.FTZ R132, R87, UR32, -R2 ;  /* 0x0000002057847c23 */ /* 0x000fe20008010802 */
[----:B------:R-:W-:Y:S01]  /*6890*/  FFMA.FTZ R2, R148, UR32, -R0 ;  /* 0x0000002094027c23 */ /* 0x000fe20008010800 */
[----:B------:R-:W-:Y:S08]  /*68a0*/  MUFU.EX2 R62, R9 ;  /* 0x00000009003e7308 */ /* 0x000ff00000000800 */
[----:B------:R-:W-:Y:S01]  /*68b0*/  MUFU.EX2 R17, R16 ;  /* 0x0000001000117308 */ /* 0x000fe20000000800 */
[----:B------:R-:W-:-:S02]  /*68c0*/  @!P1 HFMA2.BF16_V2 R191, -RZ.H0_H0, RZ.H0_H0, -R233.H1_H1 ;  /* 0x200000ffffbf9231 */ /* 0x000fc400003609e9 */
[--C-:B-1----:R-:W-:Y:S01]  /*68d0*/  FFMA.FTZ R4, R223, UR32, -R0.reuse ;  /* 0x00000020df047c23 */ /* 0x102fe20008010800 */
[----:B------:R-:W-:Y:S01]  /*68e0*/  FFMA.FTZ R55, R146, UR32, -R0 ;  /* 0x0000002092377c23 */ /* 0x000fe20008010800 */
[----:B------:R-:W-:Y:S01]  /*68f0*/  IMAD.MOV.U32 R87, RZ, RZ, R224 ;  /* 0x000000ffff577224 */ /* 0x000fe200078e00e0 */
[----:B------:R-:W-:Y:S02]  /*6900*/  @!P1 PRMT R94, R191, 0x5410, RZ ;  /* 0x00005410bf5e9816 */ /* 0x000fe400000000ff */
[----:B------:R1:W2:Y:S08]  /*6910*/  MUFU.EX2 R35, R3 ;  /* 0x0000000300237308 */ /* 0x0002b00000000800 */
[----:B------:R3:W-:Y:S01]  /*6920*/  MUFU.EX2 R29, R2 ;  /* 0x00000002001d7308 */ /* 0x0007e20000000800 */
[----:B-1----:R-:W-:-:S02]  /*6930*/  PRMT R3, R114, 0x7771, RZ ;  /* 0x0000777172037816 */ /* 0x002fc400000000ff */
[----:B--2---:R-:W-:Y:S02]  /*6940*/  F2FP.BF16.F32.PACK_AB R129, R35, R31 ;  /* 0x0000001f2381723e */ /* 0x004fe400000010ff */
[----:B------:R-:W-:Y:S02]  /*6950*/  ISETP.GT.U32.AND P1, PT, R3, UR6, PT ;  /* 0x0000000603007c0c */ /* 0x000fe4000bf24070 */
[----:B------:R-:W-:Y:S01]  /*6960*/  PRMT R251, R129, 0x7632, R251 ;  /* 0x0000763281fb7816 */ /* 0x000fe200000000fb */
[----:B------:R-:W-:Y:S02]  /*6970*/  @!P0 HFMA2.BF16_V2 R192, -RZ.H0_H0, RZ.H0_H0, -R129.H0_H0 ;  /* 0x200000ffffc08231 */ /* 0x000fe40000340981 */
[----:B---3--:R-:W-:Y:S01]  /*6980*/  FFMA.FTZ R2, R147, UR32, -R0 ;  /* 0x0000002093027c23 */ /* 0x008fe20008010800 */
[----:B------:R-:W-:-:S03]  /*6990*/  PRMT R39, R129, 0x7610, R39 ;  /* 0x0000761081277816 */ /* 0x000fc60000000027 */
[----:B------:R1:W2:Y:S01]  /*69a0*/  MUFU.EX2 R34, R2 ;  /* 0x0000000200227308 */ /* 0x0002a20000000800 */
[----:B------:R-:W-:-:S03]  /*69b0*/  @!P0 PRMT R39, R192, 0x5410, RZ ;  /* 0x00005410c0278816 */ /* 0x000fc600000000ff */
[----:B------:R-:W-:-:S05]  /*69c0*/  @P1 HFMA2.BF16_V2 R196, -RZ.H0_H0, RZ.H0_H0, -R129.H1_H1 ;  /* 0x200000ffffc41231 */ /* 0x000fca0000360981 */
[----:B------:R-:W-:-:S05]  /*69d0*/  @P1 PRMT R251, R196, 0x5410, RZ ;  /* 0x00005410c4fb1816 */ /* 0x000fca00000000ff */
[----:B------:R3:W-:Y:S01]  /*69e0*/  STL [R1+0x18c], R251 ;  /* 0x00018cfb01007387 */ /* 0x0007e20000100800 */
[----:B-1----:R-:W-:-:S03]  /*69f0*/  PRMT R2, R114, 0x7772, RZ ;  /* 0x0000777272027816 */ /* 0x002fc600000000ff */
[----:B------:R-:W3:Y:S01]  /*6a00*/  LDL.64 R244, [R1+0xe0] ;  /* 0x0000e00001f47983 */ /* 0x000ee20000100a00 */
[----:B------:R-:W-:-:S03]  /*6a10*/  ISETP.GT.U32.AND P0, PT, R2, UR6, PT ;  /* 0x0000000602007c0c */ /* 0x000fc6000bf04070 */
[----:B----4-:R-:W4:Y:S01]  /*6a20*/  LDL.64 R156, [R1+0x190] ;  /* 0x00019000019c7983 */ /* 0x010f220000100a00 */
[----:B------:R-:W-:Y:S02]  /*6a30*/  PRMT R2, R154, 0x7773, RZ ;  /* 0x000077739a027816 */ /* 0x000fe400000000ff */
[----:B--2---:R-:W-:Y:S01]  /*6a40*/  F2FP.BF16.F32.PACK_AB R128, R34, R29 ;  /* 0x0000001d2280723e */ /* 0x004fe200000010ff */
[----:B------:R-:W-:Y:S01]  /*6a50*/  FFMA.FTZ R3, R194, UR32, -R0 ;  /* 0x00000020c2037c23 */ /* 0x000fe20008010800 */
[----:B------:R-:W-:Y:S01]  /*6a60*/  ISETP.GT.U32.AND P1, PT, R2, UR6, PT ;  /* 0x0000000602007c0c */ /* 0x000fe2000bf24070 */
[----:B------:R-:W-:Y:S01]  /*6a70*/  MUFU.EX2 R63, R5 ;  /* 0x00000005003f7308 */ /* 0x000fe20000000800 */
[----:B------:R-:W-:Y:S01]  /*6a80*/  F2FP.BF16.F32.PACK_AB R2, R22, R20 ;  /* 0x000000141602723e */ /* 0x000fe200000010ff */
[----:B------:R-:W2:Y:S03]  /*6a90*/  LDL.64 R246, [R1+0x2f8] ;  /* 0x0002f80001f67983 */ /* 0x000ea60000100a00 */
[----:B------:R-:W-:-:S02]  /*6aa0*/  PRMT R214, R2, 0x7632, R214 ;  /* 0x0000763202d67816 */ /* 0x000fc400000000d6 */
[----:B------:R-:W-:-:S03]  /*6ab0*/  PRMT R196, R2, 0x7610, R196 ;  /* 0x0000761002c47816 */ /* 0x000fc600000000c4 */
[----:B------:R-:W-:Y:S01]  /*6ac0*/  @!P5 HFMA2.BF16_V2 R199, -RZ.H0_H0, RZ.H0_H0, -R214.H0_H0 ;  /* 0x200000ffffc7d231 */ /* 0x000fe200003409d6 */
[----:B------:R-:W-:Y:S01]  /*6ad0*/  LOP3.LUT R2, R90, 0xff, RZ, 0xc0, !PT ;  /* 0x000000ff5a027812 */ /* 0x000fe200078ec0ff */
[----:B------:R-:W-:Y:S01]  /*6ae0*/  @P1 HFMA2.BF16_V2 R198, -RZ.H0_H0, RZ.H0_H0, -R248.H0_H0 ;  /* 0x200000ffffc61231 */ /* 0x000fe200003409f8 */
[----:B------:R-:W-:Y:S01]  /*6af0*/  PRMT R211, R196, 0x5410, R214 ;  /* 0x00005410c4d37816 */ /* 0x000fe200000000d6 */
[----:B------:R1:W-:Y:S01]  /*6b00*/  MUFU.EX2 R78, R6 ;  /* 0x00000006004e7308 */ /* 0x0003e20000000800 */
[----:B------:R-:W-:Y:S01]  /*6b10*/  @!P5 PRMT R214, R199, 0x5410, RZ ;  /* 0x00005410c7d6d816 */ /* 0x000fe200000000ff */
[----:B---3--:R-:W3:Y:S01]  /*6b20*/  LDL.64 R250, [R1+0xe8] ;  /* 0x0000e80001fa7983 */ /* 0x008ee20000100a00 */
[----:B------:R-:W-:Y:S02]  /*6b30*/  ISETP.LE.U32.AND P5, PT, R2, UR6, PT ;  /* 0x0000000602007c0c */ /* 0x000fe4000bfa3070 */
[----:B------:R-:W-:Y:S01]  /*6b40*/  LOP3.LUT R2, R49, 0xff, RZ, 0xc0, !PT ;  /* 0x000000ff31027812 */ /* 0x000fe200078ec0ff */
[----:B------:R-:W-:Y:S01]  /*6b50*/  @P0 HFMA2.BF16_V2 R197, -RZ.H0_H0, RZ.H0_H0, -R128.H0_H0 ;  /* 0x200000ffffc50231 */ /* 0x000fe20000340980 */
[----:B------:R-:W-:-:S02]  /*6b60*/  @P1 PRMT R248, R198, 0x5410, RZ ;  /* 0x00005410c6f81816 */ /* 0x000fc400000000ff */
[----:B------:R-:W-:Y:S02]  /*6b70*/  ISETP.LE.U32.AND P1, PT, R2, UR6, PT ;  /* 0x0000000602007c0c */ /* 0x000fe4000bf23070 */
[----:B------:R-:W-:Y:S02]  /*6b80*/  PRMT R2, R114, 0x7773, RZ ;  /* 0x0000777372027816 */ /* 0x000fe400000000ff */
[----:B------:R-:W-:Y:S02]  /*6b90*/  PRMT R14, R128, 0x7610, R14 ;  /* 0x00007610800e7816 */ /* 0x000fe4000000000e */
[----:B------:R-:W-:Y:S02]  /*6ba0*/  @P0 PRMT R14, R197, 0x5410, RZ ;  /* 0x00005410c50e0816 */ /* 0x000fe400000000ff */
[----:B------:R-:W-:Y:S01]  /*6bb0*/  ISETP.GT.U32.AND P0, PT, R2, UR6, PT ;  /* 0x0000000602007c0c */ /* 0x000fe2000bf04070 */
[--C-:B------:R-:W-:Y:S01]  /*6bc0*/  FFMA.FTZ R2, R193, UR32, -R0.reuse ;  /* 0x00000020c1027c23 */ /* 0x100fe20008010800 */
[----:B------:R-:W-:Y:S08]  /*6bd0*/  MUFU.EX2 R9, R3 ;  /* 0x0000000300097308 */ /* 0x000ff00000000800 */
[----:B------:R-:W1:Y:S02]  /*6be0*/  MUFU.EX2 R16, R2 ;  /* 0x0000000200107308 */ /* 0x000e640000000800 */
[--C-:B-1----:R-:W-:Y:S01]  /*6bf0*/  FFMA.FTZ R6, R93, UR32, -R0.reuse ;  /* 0x000000205d067c23 */ /* 0x102fe20008010800 */
[----:B------:R-:W-:-:S05]  /*6c00*/  FFMA.FTZ R5, R102, UR32, -R0 ;  /* 0x0000002066057c23 */ /* 0x000fca0008010800 */
[----:B------:R1:W-:Y:S01]  /*6c10*/  MUFU.EX2 R77, R8 ;  /* 0x00000008004d7308 */ /* 0x0003e20000000800 */
[----:B------:R-:W-:-:S04]  /*6c20*/  F2FP.BF16.F32.PACK_AB R2, R16, R9 ;  /* 0x000000091002723e */ /* 0x000fc800000010ff */
[C---:B------:R-:W-:Y:S02]  /*6c30*/  PRMT R155, R2.reuse, 0x7610, R155 ;  /* 0x00007610029b7816 */ /* 0x040fe4000000009b */
[----:B------:R-:W-:Y:S01]  /*6c40*/  PRMT R153, R2, 0x7632, R153 ;  /* 0x0000763202997816 */ /* 0x000fe20000000099 */
[----:B------:R-:W-:Y:S01]  /*6c50*/  FADD.FTZ R2, R230, R229 ;  /* 0x000000e5e6027221 */ /* 0x000fe20000010000 */
[----:B------:R1:W-:Y:S02]  /*6c60*/  MUFU.EX2 R79, R10 ;  /* 0x0000000a004f7308 */ /* 0x0003e40000000800 */
[----:B-1----:R-:W-:Y:S01]  /*6c70*/  FFMA.FTZ R8, R221, UR32, -R0 ;  /* 0x00000020dd087c23 */ /* 0x002fe20008010800 */
[----:B------:R-:W-:-:S05]  /*6c80*/  FADD.FTZ R2, R240, R2 ;  /* 0x00000002f0027221 */ /* 0x000fca0000010000 */
[----:B------:R-:W1:Y:S01]  /*6c90*/  MUFU.EX2 R18, R18 ;  /* 0x0000001200127308 */ /* 0x000e620000000800 */
[----:B------:R-:W-:Y:S01]  /*6ca0*/  FADD.FTZ R2, R237, R2 ;  /* 0x00000002ed027221 */ /* 0x000fe20000010000 */
[----:B------:R-:W-:Y:S02]  /*6cb0*/  @P0 HFMA2.BF16_V2 R200, -RZ.H0_H0, RZ.H0_H0, -R128.H1_H1 ;  /* 0x200000ffffc80231 */ /* 0x000fe40000360980 */
[----:B------:R-:W-:Y:S01]  /*6cc0*/  FFMA.FTZ R10, R210, UR32, -R0 ;  /* 0x00000020d20a7c23 */ /* 0x000fe20008010800 */
[----:B------:R-:W-:Y:S01]  /*6cd0*/  F2FP.BF16.F32.PACK_AB R0, R23, R12 ;  /* 0x0000000c1700723e */ /* 0x000fe200000010ff */
[----:B------:R-:W-:-:S03]  /*6ce0*/  FADD.FTZ R2, R238, R2 ;  /* 0x00000002ee027221 */ /* 0x000fc60000010000 */
[C---:B------:R-:W-:Y:S02]  /*6cf0*/  PRMT R171, R0.reuse, 0x7610, R171 ;  /* 0x0000761000ab7816 */ /* 0x040fe400000000ab */
[----:B------:R-:W-:Y:S02]  /*6d00*/  PRMT R170, R0, 0x7632, R170 ;  /* 0x0000763200aa7816 */ /* 0x000fe400000000aa */
[----:B------:R-:W-:Y:S01]  /*6d10*/  PRMT R0, R48, 0x7771, RZ ;  /* 0x0000777130007816 */ /* 0x000fe200000000ff */
[----:B------:R-:W-:Y:S01]  /*6d20*/  @!P1 HFMA2.BF16_V2 R203, -RZ.H0_H0, RZ.H0_H0, -R171.H0_H0 ;  /* 0x200000ffffcb9231 */ /* 0x000fe200003409ab */
[----:B------:R-:W-:Y:S01]  /*6d30*/  PRMT R136, R128, 0x7632, R136 ;  /* 0x0000763280887816 */ /* 0x000fe20000000088 */
[----:B------:R-:W-:Y:S01]  /*6d40*/  FADD.FTZ R2, R236, R2 ;  /* 0x00000002ec027221 */ /* 0x000fe20000010000 */
[----:B------:R-:W-:Y:S02]  /*6d50*/  @P0 PRMT R136, R200, 0x5410, RZ ;  /* 0x00005410c8880816 */ /* 0x000fe400000000ff */
[----:B------:R-:W-:-:S02]  /*6d60*/  ISETP.GT.U32.AND P0, PT, R0, UR6, PT ;  /* 0x0000000600007c0c */ /* 0x000fc4000bf04070 */
[----:B------:R-:W-:Y:S01]  /*6d70*/  SHF.R.U32.HI R0, RZ, 0x18, R49 ;  /* 0x00000018ff007819 */ /* 0x000fe20000011631 */
[----:B------:R-:W-:Y:S01]  /*6d80*/  FADD.FTZ R2, R225, R2 ;  /* 0x00000002e1027221 */ /* 0x000fe20000010000 */
[----:B------:R-:W-:Y:S02]  /*6d90*/  PRMT R224, R171, 0x5410, R170 ;  /* 0x00005410abe07816 */ /* 0x000fe400000000aa */
[----:B------:R-:W-:Y:S02]  /*6da0*/  @!P1 PRMT R171, R203, 0x5410, RZ ;  /* 0x00005410cbab9816 */ /* 0x000fe400000000ff */
[----:B------:R-:W-:Y:S02]  /*6db0*/  ISETP.LE.U32.AND P1, PT, R0, UR6, PT ;  /* 0x0000000600007c0c */ /* 0x000fe4000bf23070 */
[----:B-1----:R-:W-:Y:S01]  /*6dc0*/  F2FP.BF16.F32.PACK_AB R0, R18, R17 ;  /* 0x000000111200723e */ /* 0x002fe200000010ff */
[----:B------:R-:W-:Y:S01]  /*6dd0*/  FADD.FTZ R2, R217, R2 ;  /* 0x00000002d9027221 */ /* 0x000fe20000010000 */
[----:B------:R-:W-:-:S02]  /*6de0*/  IMAD.MOV.U32 R210, RZ, RZ, R96 ;  /* 0x000000ffffd27224 */ /* 0x000fc400078e0060 */
[C---:B------:R-:W-:Y:S01]  /*6df0*/  PRMT R189, R0.reuse, 0x7610, R189 ;  /* 0x0000761000bd7816 */ /* 0x040fe200000000bd */
[----:B------:R1:W-:Y:S01]  /*6e00*/  MUFU.EX2 R96, R4 ;  /* 0x0000000400607308 */ /* 0x0003e20000000800 */
[----:B------:R-:W-:Y:S01]  /*6e10*/  PRMT R190, R0, 0x7632, R190 ;  /* 0x0000763200be7816 */ /* 0x000fe200000000be */
[----:B------:R-:W-:-:S04]  /*6e20*/  FADD.FTZ R0, R216, R215 ;  /* 0x000000d7d8007221 */ /* 0x000fc80000010000 */
[----:B------:R-:W-:Y:S02]  /*6e30*/  FADD.FTZ R0, R183, R0 ;  /* 0x00000000b7007221 */ /* 0x000fe40000010000 */
[----:B------:R1:W1:Y:S02]  /*6e40*/  MUFU.EX2 R75, R19 ;  /* 0x00000013004b7308 */ /* 0x0002640000000800 */
[----:B------:R-:W-:Y:S01]  /*6e50*/  FADD.FTZ R0, R180, R0 ;  /* 0x00000000b4007221 */ /* 0x000fe20000010000 */
[----:B-1----:R-:W-:Y:S01]  /*6e60*/  FADD.FTZ R4, R20, R2 ;  /* 0x0000000214047221 */ /* 0x002fe20000010000 */
[----:B------:R-:W-:-:S04]  /*6e70*/  FADD.FTZ R2, R63, R62 ;  /* 0x0000003e3f027221 */ /* 0x000fc80000010000 */
[----:B------:R1:W1:Y:S01]  /*6e80*/  MUFU.EX2 R74, R21 ;  /* 0x00000015004a7308 */ /* 0x0002620000000800 */
[----:B------:R-:W-:Y:S01]  /*6e90*/  FADD.FTZ R2, R78, R2 ;  /* 0x000000024e027221 */ /* 0x000fe20000010000 */
[----:B------:R-:W-:Y:S01]  /*6ea0*/  FADD.FTZ R0, R177, R0 ;  /* 0x00000000b1007221 */ /* 0x000fe20000010000 */
[----:B------:R-:W-:Y:S02]  /*6eb0*/  IMAD.MOV.U32 R19, RZ, RZ, R87 ;  /* 0x000000ffff137224 */ /* 0x000fe400078e0057 */
[----:B------:R-:W-:Y:S01]  /*6ec0*/  FADD.FTZ R2, R77, R2 ;  /* 0x000000024d027221 */ /* 0x000fe20000010000 */
[----:B------:R-:W-:Y:S02]  /*6ed0*/  IMAD.MOV.U32 R87, RZ, RZ, R57 ;  /* 0x000000ffff577224 */ /* 0x000fe400078e0039 */
[----:B------:R1:W-:Y:S01]  /*6ee0*/  MUFU.EX2 R60, R6 ;  /* 0x00000006003c7308 */ /* 0x0003e20000000800 */
[----:B------:R-:W-:Y:S01]  /*6ef0*/  FADD.FTZ R2, R79, R2 ;  /* 0x000000024f027221 */ /* 0x000fe20000010000 */
[----:B------:R-:W-:-:S06]  /*6f00*/  FADD.FTZ R0, R125, R0 ;  /* 0x000000007d007221 */ /* 0x000fcc0000010000 */
[----:B------:R-:W1:Y:S01]  /*6f10*/  MUFU.EX2 R57, R5 ;  /* 0x0000000500397308 */ /* 0x000e620000000800 */
[----:B------:R-:W-:Y:S01]  /*6f20*/  FADD.FTZ R2, R76, R2 ;  /* 0x000000024c027221 */ /* 0x000fe20000010000 */
[----:B------:R-:W-:Y:S01]  /*6f30*/  FADD.FTZ R0, R121, R0 ;  /* 0x0000000079007221 */ /* 0x000fe20000010000 */
[----:B-1----:R-:W-:Y:S02]  /*6f40*/  IMAD.MOV.U32 R21, RZ, RZ, R87 ;  /* 0x000000ffff157224 */ /* 0x002fe400078e0057 */
[----:B------:R-:W-:Y:S02]  /*6f50*/  IMAD.MOV.U32 R87, RZ, RZ, R64 ;  /* 0x000000ffff577224 */ /* 0x000fe400078e0040 */
[----:B------:R-:W-:Y:S02]  /*6f60*/  IMAD.MOV.U32 R6, RZ, RZ, R83 ;  /* 0x000000ffff067224 */ /* 0x000fe400078e0053 */
[----:B------:R-:W-:Y:S02]  /*6f70*/  IMAD.MOV.U32 R83, RZ, RZ, R95 ;  /* 0x000000ffff537224 */ /* 0x000fe400078e005f */
[----:B------:R1:W1:Y:S01]  /*6f80*/  MUFU.EX2 R95, R7 ;  /* 0x00000007005f7308 */ /* 0x0002620000000800 */
[----:B------:R-:W-:Y:S01]  /*6f90*/  FADD.FTZ R2, R75, R2 ;  /* 0x000000024b027221 */ /* 0x000fe20000010000 */
[----:B------:R-:W-:-:S02]  /*6fa0*/  IMAD.MOV.U32 R64, RZ, RZ, R73 ;  /* 0x000000ffff407224 */ /* 0x000fc400078e0049 */
[----:B------:R-:W-:Y:S01]  /*6fb0*/  FADD.FTZ R0, R99, R0 ;  /* 0x0000000063007221 */ /* 0x000fe20000010000 */
[----:B------:R-:W-:Y:S02]  /*6fc0*/  IMAD.MOV.U32 R93, RZ, RZ, R65 ;  /* 0x000000ffff5d7224 */ /* 0x000fe400078e0041 */
[----:B------:R-:W-:Y:S01]  /*6fd0*/  FADD.FTZ R2, R74, R2 ;  /* 0x000000024a027221 */ /* 0x000fe20000010000 */
[----:B------:R1:W1:Y:S01]  /*6fe0*/  MUFU.EX2 R73, R8 ;  /* 0x0000000800497308 */ /* 0x0002620000000800 */
[----:B------:R-:W1:Y:S01]  /*6ff0*/  S2R R20, SR_TID.X ;  /* 0x0000000000147919 */ /* 0x000e620000002100 */
[----:B------:R-:W-:Y:S01]  /*7000*/  FADD.FTZ R3, R24, R0 ;  /* 0x0000000018037221 */ /* 0x000fe20000010000 */
[----:B------:R-:W-:Y:S01]  /*7010*/  FADD.FTZ R0, R60, R57 ;  /* 0x000000393c007221 */ /* 0x000fe20000010000 */
[----:B------:R-:W-:Y:S02]  /*7020*/  IMAD.MOV.U32 R203, RZ, RZ, R94 ;  /* 0x000000ffffcb7224 */ /* 0x000fe400078e005e */
[----:B-1----:R-:W-:-:S02]  /*7030*/  IMAD.MOV.U32 R7, RZ, RZ, R210 ;  /* 0x000000ffff077224 */ /* 0x002fc400078e00d2 */
[----:B------:R-:W-:Y:S02]  /*7040*/  IMAD.MOV.U32 R210, RZ, RZ, R93 ;  /* 0x000000ffffd27224 */ /* 0x000fe400078e005d */
[----:B------:R1:W-:Y:S01]  /*7050*/  MUFU.EX2 R93, R13 ;  /* 0x0000000d005d7308 */ /* 0x0003e20000000800 */
[----:B------:R-:W-:Y:S02]  /*7060*/  IMAD.MOV.U32 R8, RZ, RZ, R83 ;  /* 0x000000ffff087224 */ /* 0x000fe400078e0053 */
[----:B------:R-:W-:-:S05]  /*7070*/  IMAD.MOV.U32 R83, RZ, RZ, R72 ;  /* 0x000000ffff537224 */ /* 0x000fca00078e0048 */
[----:B------:R-:W1:Y:S01]  /*7080*/  MUFU.EX2 R72, R10 ;  /* 0x0000000a00487308 */ /* 0x000e620000000800 */
[----:B------:R-:W-:-:S07]  /*7090*/  FADD.FTZ R0, R96, R0 ;  /* 0x0000000060007221 */ /* 0x000fce0000010000 */
[----:B------:R-:W1:Y:S02]  /*70a0*/  MUFU.EX2 R94, R11 ;  /* 0x0000000b005e7308 */ /* 0x000e640000000800 */
[----:B-1----:R-:W-:Y:S02]  /*70b0*/  FADD.FTZ R13, R12, R2 ;  /* 0x000000020c0d7221 */ /* 0x002fe40000010000 */
[----:B------:R-:W1:Y:S01]  /*70c0*/  S2R R2, SR_CTAID.X ;  /* 0x0000000000027919 */ /* 0x000e620000002500 */
[----:B------:R-:W-:-:S04]  /*70d0*/  FADD.FTZ R0, R95, R0 ;  /* 0x000000005f007221 */ /* 0x000fc80000010000 */
[----:B------:R-:W-:-:S04]  /*70e0*/  FADD.FTZ R0, R73, R0 ;  /* 0x0000000049007221 */ /* 0x000fc80000010000 */
[----:B------:R-:W-:Y:S01]  /*70f0*/  FADD.FTZ R0, R72, R0 ;  /* 0x0000000048007221 */ /* 0x000fe20000010000 */
[----:B------:R-:W-:-:S03]  /*7100*/  UIADD3 UR4, UPT, UPT, UR31, 0x2, URZ ;  /* 0x000000021f047890 */ /* 0x000fc6000fffe0ff */
[----:B------:R-:W-:-:S04]  /*7110*/  FADD.FTZ R0, R94, R0 ;  /* 0x000000005e007221 */ /* 0x000fc80000010000 */
[----:B------:R-:W-:Y:S01]  /*7120*/  FADD.FTZ R0, R93, R0 ;  /* 0x000000005d007221 */ /* 0x000fe20000010000 */
[----:B------:R-:W-:Y:S02]  /*7130*/  IMAD.MOV.U32 R10, RZ, RZ, R14 ;  /* 0x000000ffff0a7224 */ /* 0x000fe400078e000e */
[----:B------:R-:W-:Y:S01]  /*7140*/  FADD.FTZ R14, R22, R4 ;  /* 0x00000004160e7221 */ /* 0x000fe20000010000 */
[----:B------:R-:W-:Y:S01]  /*7150*/  FADD.FTZ R12, R9, R0 ;  /* 0x00000000090c7221 */ /* 0x000fe20000010000 */
[----:B------:R-:W-:Y:S01]  /*7160*/  IMAD.U32 R0, RZ, RZ, UR4 ;  /* 0x00000004ff007e24 */ /* 0x000fe2000f8e00ff */
[----:B------:R-:W-:Y:S01]  /*7170*/  SHF.R.U32.HI R4, RZ, 0x5, R20 ;  /* 0x00000005ff047819 */ /* 0x000fe20000011614 */
[----:B------:R-:W-:Y:S01]  /*7180*/  FADD.FTZ R15, R26, R3 ;  /* 0x000000031a0f7221 */ /* 0x000fe20000010000 */
[----:B------:R-:W-:-:S03]  /*7190*/  IMAD.MOV.U32 R26, RZ, RZ, R10 ;  /* 0x000000ffff1a7224 */ /* 0x000fc600078e000a */
[----:B-1----:R-:W-:-:S04]  /*71a0*/  IMAD R2, R2, 0x8, R4 ;  /* 0x0000000802027824 */ /* 0x002fc800078e0204 */
[----:B------:R-:W-:-:S04]  /*71b0*/  IMAD.WIDE.U32 R2, R2, -0x326172a9, RZ ;  /* 0xcd9e8d5702027825 */ /* 0x000fc800078e00ff */
[----:B------:R-:W-:-:S04]  /*71c0*/  IMAD.MOV.U32 R5, RZ, RZ, R220 ;  /* 0x000000ffff057224 */ /* 0x000fc800078e00dc */
[----:B------:R-:W-:Y:S02]  /*71d0*/  IMAD.MOV.U32 R24, RZ, RZ, R5 ;  /* 0x000000ffff187224 */ /* 0x000fe400078e0005 */
[----:B------:R-:W-:Y:S02]  /*71e0*/  IMAD.MOV.U32 R22, RZ, RZ, R8 ;  /* 0x000000ffff167224 */ /* 0x000fe400078e0008 */
[----:B------:R-:W-:Y:S01]  /*71f0*/  IMAD.MOV.U32 R20, RZ, RZ, R6 ;  /* 0x000000ffff147224 */ /* 0x000fe200078e0006 */
[----:B------:R-:W-:-:S05]  /*7200*/  LOP3.LUT R0, R0, UR23, R245, 0x96, !PT ;  /* 0x0000001700007c12 */ /* 0x000fca000f8e96f5 */
[----:B------:R-:W-:-:S05]  /*7210*/  IMAD.WIDE.U32 R10, R0, -0x326172a9, RZ ;  /* 0xcd9e8d57000a7825 */ /* 0x000fca00078e00ff */
[----:B------:R-:W-:-:S05]  /*7220*/  LOP3.LUT R4, R2, UR7, R11, 0x96, !PT ;  /* 0x0000000702047c12 */ /* 0x000fca000f8e960b */
[----:B------:R-:W-:Y:S01]  /*7230*/  IMAD.WIDE.U32 R4, R4, -0x2daee0ad, RZ ;  /* 0xd2511f5304047825 */ /* 0x000fe200078e00ff */
[----:B------:R-:W-:-:S04]  /*7240*/  LOP3.LUT R2, R10, UR30, R139, 0x96, !PT ;  /* 0x0000001e0a027c12 */ /* 0x000fc8000f8e968b */
[----:B----4-:R-:W-:Y:S01]  /*7250*/  LOP3.LUT R8, R156, UR29, R5, 0x96, !PT ;  /* 0x0000001d9c087c12 */ /* 0x010fe2000f8e9605 */
[----:B------:R-:W-:-:S04]  /*7260*/  IMAD.WIDE.U32 R2, R2, -0x2daee0ad, RZ ;  /* 0xd2511f5302027825 */ /* 0x000fc800078e00ff */
[----:B------:R-:W-:Y:S01]  /*7270*/  IMAD.WIDE.U32 R8, R8, -0x326172a9, RZ ;  /* 0xcd9e8d5708087825 */ /* 0x000fe200078e00ff */
[----:B------:R-:W-:-:S04]  /*7280*/  LOP3.LUT R4, R4, UR25, R3, 0x96, !PT ;  /* 0x0000001904047c12 */ /* 0x000fc8000f8e9603 */
[----:B------:R-:W-:Y:S01]  /*7290*/  LOP3.LUT R6, R138, UR28, R9, 0x96, !PT ;  /* 0x0000001c8a067c12 */ /* 0x000fe2000f8e9609 */
[----:B------:R-:W-:Y:S02]  /*72a0*/  IMAD.MOV.U32 R0, RZ, RZ, R7 ;  /* 0x000000ffff007224 */ /* 0x000fe400078e0007 */
[----:B------:R-:W-:-:S04]  /*72b0*/  IMAD.WIDE.U32 R4, R4, -0x326172a9, RZ ;  /* 0xcd9e8d5704047825 */ /* 0x000fc800078e00ff */
[----:B------:R-:W-:-:S05]  /*72c0*/  IMAD.WIDE.U32 R6, R6, -0x2daee0ad, RZ ;  /* 0xd2511f5306067825 */ /* 0x000fca00078e00ff */
[----:B------:R-:W-:Y:S02]  /*72d0*/  LOP3.LUT R7, R2, UR13, R7, 0x96, !PT ;  /* 0x0000000d02077c12 */ /* 0x000fe4000f8e9607 */
[----:B------:R-:W-:-:S05]  /*72e0*/  LOP3.LUT R2, R8, UR24, R5, 0x96, !PT ;  /* 0x0000001808027c12 */ /* 0x000fca000f8e9605 */
[----:B------:R-:W-:-:S05]  /*72f0*/  IMAD.WIDE.U32 R2, R2, -0x2daee0ad, RZ ;  /* 0xd2511f5302027825 */ /* 0x000fca00078e00ff */
[----:B------:R-:W-:Y:S01]  /*7300*/  LOP3.LUT R3, R6, UR11, R3, 0x96, !PT ;  /* 0x0000000b06037c12 */ /* 0x000fe2000f8e9603 */
[----:B------:R-:W-:-:S05]  /*7310*/  IMAD.WIDE.U32 R6, R7, -0x326172a9, RZ ;  /* 0xcd9e8d5707067825 */ /* 0x000fca00078e00ff */
[----:B------:R-:W-:Y:S01]  /*7320*/  LOP3.LUT R4, R4, UR12, R7, 0x96, !PT ;  /* 0x0000000c04047c12 */ /* 0x000fe2000f8e9607 */
[----:B------:R-:W-:Y:S02]  /*7330*/  IMAD.MOV.U32 R8, RZ, RZ, R26 ;  /* 0x000000ffff087224 */ /* 0x000fe400078e001a */
[----:B------:R-:W-:Y:S02]  /*7340*/  IMAD.MOV.U32 R5, RZ, RZ, R22 ;  /* 0x000000ffff057224 */ /* 0x000fe400078e0016 */
[----:B------:R-:W-:Y:S02]  /*7350*/  IMAD.MOV.U32 R26, RZ, RZ, R84 ;  /* 0x000000ffff1a7224 */ /* 0x000fe400078e0054 */
[----:B------:R-:W-:Y:S02]  /*7360*/  IMAD.MOV.U32 R22, RZ, RZ, R85 ;  /* 0x000000ffff167224 */ /* 0x000fe400078e0055 */
[----:B------:R-:W-:-:S04]  /*7370*/  IMAD.WIDE.U32 R84, R4, -0x2daee0ad, RZ ;  /* 0xd2511f5304547825 */ /* 0x000fc800078e00ff */
[----:B------:R-:W-:Y:S02]  /*7380*/  IMAD.MOV.U32 R4, RZ, RZ, R21 ;  /* 0x000000ffff047224 */ /* 0x000fe400078e0015 */
[----:B------:R-:W-:Y:S02]  /*7390*/  IMAD.MOV.U32 R21, RZ, RZ, R67 ;  /* 0x000000ffff157224 */ /* 0x000fe400078e0043 */
[----:B------:R-:W-:Y:S01]  /*73a0*/  IMAD.MOV.U32 R67, RZ, RZ, R91 ;  /* 0x000000ffff437224 */ /* 0x000fe200078e005b */
[----:B------:R-:W-:Y:S01]  /*73b0*/  LOP3.LUT R91, R2, UR9, R85, 0x96, !PT ;  /* 0x00000009025b7c12 */ /* 0x000fe2000f8e9655 */
[----:B------:R-:W-:Y:S02]  /*73c0*/  @!P3 HFMA2.BF16_V2 R207, -RZ.H0_H0, RZ.H0_H0, -R155.H0_H0 ;  /* 0x200000ffffcfb231 */ /* 0x000fe4000034099b */
[----:B------:R-:W-:Y:S01]  /*73d0*/  IMAD.MOV.U32 R2, RZ, RZ, R0 ;  /* 0x000000ffff027224 */ /* 0x000fe200078e0000 */
[----:B------:R-:W-:Y:S02]  /*73e0*/  LOP3.LUT R0, R91, 0xff, RZ, 0xc0, !PT ;  /* 0x000000ff5b007812 */ /* 0x000fe400078ec0ff */
[----:B------:R-:W-:-:S02]  /*73f0*/  PRMT R65, R155, 0x5410, R153 ;  /* 0x000054109b417816 */ /* 0x000fc40000000099 */
[----:B------:R-:W-:Y:S02]  /*7400*/  @!P3 PRMT R155, R207, 0x5410, RZ ;  /* 0x00005410cf9bb816 */ /* 0x000fe400000000ff */
[----:B------:R-:W-:Y:S02]  /*7410*/  ISETP.LE.U32.AND P3, PT, R0, UR6, PT ;  /* 0x0000000600007c0c */ /* 0x000fe4000bf63070 */
[----:B------:R-:W-:Y:S01]  /*7420*/  LOP3.LUT R0, R91, 0xffff, RZ, 0xc0, !PT ;  /* 0x0000ffff5b007812 */ /* 0x000fe200078ec0ff */
[----:B------:R-:W-:-:S03]  /*7430*/  @P0 HFMA2.BF16_V2 R204, -RZ.H0_H0, RZ.H0_H0, -R190.H0_H0 ;  /* 0x200000ffffcc0231 */ /* 0x000fc600003409be */
[----:B------:R-:W-:Y:S02]  /*7440*/  SHF.R.U32.HI R0, RZ, 0x8, R0 ;  /* 0x00000008ff007819 */ /* 0x000fe40000011600 */
[----:B------:R-:W-:Y:S02]  /*7450*/  PRMT R220, R189, 0x5410, R190 ;  /* 0x00005410bddc7816 */ /* 0x000fe400000000be */
[----:B------:R-:W-:Y:S02]  /*7460*/  LOP3.LUT R0, R0, 0xffff, RZ, 0xc0, !PT ;  /* 0x0000ffff00007812 */ /* 0x000fe400078ec0ff */
[----:B------:R-:W-:Y:S02]  /*7470*/  @P0 PRMT R190, R204, 0x5410, RZ ;  /* 0x00005410ccbe0816 */ /* 0x000fe400000000ff */
[----:B------:R-:W-:Y:S02]  /*7480*/  ISETP.LE.U32.AND P0, PT, R0, UR6, PT ;  /* 0x0000000600007c0c */ /* 0x000fe4000bf03070 */
[----:B------:R-:W-:Y:S01]  /*7490*/  PRMT R0, R91, 0x7632, R0 ;  /* 0x000076325b007816 */ /* 0x000fe20000000000 */
[----:B------:R-:W-:-:S03]  /*74a0*/  @!P2 HFMA2.BF16_V2 R205, -RZ.H0_H0, RZ.H0_H0, -R189.H0_H0 ;  /* 0x200000ffffcda231 */ /* 0x000fc600003409bd */
[----:B------:R-:W-:Y:S02]  /*74b0*/  LOP3.LUT R0, R0, 0xff, RZ, 0xc0, !PT ;  /* 0x000000ff00007812 */ /* 0x000fe400078ec0ff */
[----:B------:R-:W-:Y:S02]  /*74c0*/  @!P2 PRMT R189, R205, 0x5410, RZ ;  /* 0x00005410cdbda816 */ /* 0x000fe400000000ff */
[----:B------:R-:W-:Y:S01]  /*74d0*/  ISETP.LE.U32.AND P2, PT, R0, UR6, PT ;  /* 0x0000000600007c0c */ /* 0x000fe2000bf43070 */
[----:B------:R-:W-:Y:S02]  /*74e0*/  IMAD.MOV.U32 R0, RZ, RZ, R84 ;  /* 0x000000ffff007224 */ /* 0x000fe400078e0054 */
[----:B------:R-:W-:Y:S02]  /*74f0*/  @!P1 HFMA2.BF16_V2 R206, -RZ.H0_H0, RZ.H0_H0, -R153.H0_H0 ;  /* 0x200000ffffce9231 */ /* 0x000fe40000340999 */
[----:B------:R-:W-:Y:S01]  /*7500*/  IMAD.MOV.U32 R9, RZ, RZ, R24 ;  /* 0x000000ffff097224 */ /* 0x000fe200078e0018 */
[----:B------:R-:W-:Y:S01]  /*7510*/  LOP3.LUT R0, R0, 0xff, RZ, 0xc0, !PT ;  /* 0x000000ff00007812 */ /* 0x000fe200078ec0ff */
[----:B------:R-:W-:Y:S01]  /*7520*/  IMAD.MOV.U32 R24, RZ, RZ, R20 ;  /* 0x000000ffff187224 */ /* 0x000fe200078e0014 */
[----:B------:R-:W-:Y:S01]  /*7530*/  @!P1 PRMT R153, R206, 0x5410, RZ ;  /* 0x00005410ce999816 */ /* 0x000fe200000000ff */
[----:B------:R-:W-:Y:S01]  /*7540*/  IMAD.MOV.U32 R20, RZ, RZ, R83 ;  /* 0x000000ffff147224 */ /* 0x000fe200078e0053 */
[----:B------:R-:W-:Y:S01]  /*7550*/  ISETP.LE.U32.AND P1, PT, R0, UR6, PT ;  /* 0x0000000600007c0c */ /* 0x000fe2000bf23070 */
[----:B------:R-:W-:-:S02]  /*7560*/  IMAD.MOV.U32 R0, RZ, RZ, R82 ;  /* 0x000000ffff007224 */ /* 0x000fc400078e0052 */
[----:B------:R-:W-:-:S04]  /*7570*/  IMAD.WIDE.U32 R82, R3, -0x326172a9, RZ ;  /* 0xcd9e8d5703527825 */ /* 0x000fc800078e00ff */
[----:B------:R-:W-:Y:S01]  /*7580*/  IMAD.MOV.U32 R3, RZ, RZ, R89 ;  /* 0x000000ffff037224 */ /* 0x000fe200078e0059 */
[----:B------:R-:W-:Y:S01]  /*7590*/  LOP3.LUT R89, R6, UR10, R83, 0x96, !PT ;  /* 0x0000000a06597c12 */ /* 0x000fe2000f8e9653 */
[----:B------:R-:W-:-:S03]  /*75a0*/  IMAD.MOV.U32 R7, RZ, RZ, R0 ;  /* 0x000000ffff077224 */ /* 0x000fc600078e0000 */
[----:B------:R-:W-:Y:S01]  /*75b0*/  LOP3.LUT R0, R89, 0xffff, RZ, 0xc0, !PT ;  /* 0x0000ffff59007812 */ /* 0x000fe200078ec0ff */
[----:B------:R-:W-:Y:S02]  /*75c0*/  IMAD.MOV.U32 R6, RZ, RZ, R21 ;  /* 0x000000ffff067224 */ /* 0x000fe400078e0015 */
[----:B------:R-:W-:Y:S01]  /*75d0*/  MUFU.EX2 R21, R33 ;  /* 0x0000002100157308 */ /* 0x000fe20000000800 */
[----:B------:R-:W-:Y:S01]  /*75e0*/  SHF.R.U32.HI R0, RZ, 0x8, R0 ;  /* 0x00000008ff007819 */ /* 0x000fe20000011600 */
[----:B------:R-:W-:-:S03]  /*75f0*/  @!P5 HFMA2.BF16_V2 R202, -RZ.H0_H0, RZ.H0_H0, -R196.H0_H0 ;  /* 0x200000ffffcad231 */ /* 0x000fc600003409c4 */
[----:B------:R-:W-:-:S03]  /*7600*/  LOP3.LUT R0, R0, 0xffff, RZ, 0xc0, !PT ;  /* 0x0000ffff00007812 */ /* 0x000fc600078ec0ff */
[----:B------:R-:W1:Y:S01]  /*7610*/  MUFU.EX2 R33, R37 ;  /* 0x0000002500217308 */ /* 0x000e620000000800 */
[----:B------:R-:W-:Y:S02]  /*7620*/  @!P5 PRMT R196, R202, 0x5410, RZ ;  /* 0x00005410cac4d816 */ /* 0x000fe400000000ff */
[----:B------:R-:W-:Y:S02]  /*7630*/  ISETP.LE.U32.AND P5, PT, R0, UR6, PT ;  /* 0x0000000600007c0c */ /* 0x000fe4000bfa3070 */
[----:B------:R-:W-:Y:S01]  /*7640*/  PRMT R0, R89, 0x7632, R0 ;  /* 0x0000763259007816 */ /* 0x000fe20000000000 */
[----:B------:R-:W-:-:S03]  /*7650*/  @!P4 HFMA2.BF16_V2 R201, -RZ.H0_H0, RZ.H0_H0, -R170.H0_H0 ;  /* 0x200000ffffc9c231 */ /* 0x000fc600003409aa */
[----:B------:R-:W-:Y:S02]  /*7660*/  LOP3.LUT R0, R0, 0xff, RZ, 0xc0, !PT ;  /* 0x000000ff00007812 */ /* 0x000fe400078ec0ff */
[----:B------:R-:W-:Y:S02]  /*7670*/  @!P4 PRMT R170, R201, 0x5410, RZ ;  /* 0x00005410c9aac816 */ /* 0x000fe400000000ff */
[----:B------:R-:W-:Y:S02]  /*7680*/  ISETP.LE.U32.AND P4, PT, R0, UR6, PT ;  /* 0x0000000600007c0c */ /* 0x000fe4000bf83070 */
[----:B-1----:R-:W-:Y:S01]  /*7690*/  F2FP.BF16.F32.PACK_AB R0, R33, R21 ;  /* 0x000000152100723e */ /* 0x002fe200000010ff */
[----:B------:R-:W-:-:S03]  /*76a0*/  IMAD.MOV.U32 R37, RZ, RZ, R3 ;  /* 0x000000ffff257224 */ /* 0x000fc600078e0003 */
[C---:B------:R-:W-:Y:S01]  /*76b0*/  PRMT R188, R0.reuse, 0x7610, R188 ;  /* 0x0000761000bc7816 */ /* 0x040fe200000000bc */
[----:B------:R-:W-:Y:S01]  /*76c0*/  FADD.FTZ R3, R23, R13 ;  /* 0x0000000d17037221 */ /* 0x000fe20000010000 */
[----:B------:R-:W-:Y:S01]  /*76d0*/  IMAD.MOV.U32 R13, RZ, RZ, R239 ;  /* 0x000000ffff0d7224 */ /* 0x000fe200078e00ef */
[----:B------:R-:W-:Y:S01]  /*76e0*/  PRMT R187, R0, 0x7632, R187 ;  /* 0x0000763200bb7816 */ /* 0x000fe200000000bb */
[----:B------:R-:W-:Y:S02]  /*76f0*/  IMAD.MOV.U32 R0, RZ, RZ, R82 ;  /* 0x000000ffff007224 */ /* 0x000fe400078e0052 */
[----:B------:R-:W-:Y:S02]  /*7700*/  @!P3 HFMA2.BF16_V2 R212, -RZ.H0_H0, RZ.H0_H0, -R188.H0_H0 ;  /* 0x200000ffffd4b231 */ /* 0x000fe400003409bc */
[----:B------:R-:W-:Y:S02]  /*7710*/  IMAD.MOV.U32 R23, RZ, RZ, R2 ;  /* 0x000000ffff177224 */ /* 0x000fe400078e0002 */
[----:B------:R-:W-:Y:S01]  /*7720*/  FADD.FTZ R2, R16, R12 ;  /* 0x0000000c10027221 */ /* 0x000fe20000010000 */
[----:B------:R-:W-:Y:S01]  /*7730*/  IMAD.MOV.U32 R16, RZ, RZ, R13 ;  /* 0x000000ffff107224 */ /* 0x000fe200078e000d */
[----:B------:R-:W-:Y:S01]  /*7740*/  PRMT R13, R188, 0x5410, R187 ;  /* 0x00005410bc0d7816 */ /* 0x000fe200000000bb */
[----:B------:R1:W4:Y:S01]  /*7750*/  LDL.LU R239, [R1+0x3a0] ;  /* 0x0003a00001ef7983 */ /* 0x0003220000300800 */
[----:B------:R-:W-:-:S02]  /*7760*/  LOP3.LUT R0, R0, 0xff, RZ, 0xc0, !PT ;  /* 0x000000ff00007812 */ /* 0x000fc400078ec0ff */
[----:B------:R-:W-:Y:S02]  /*7770*/  @!P3 PRMT R188, R212, 0x5410, RZ ;  /* 0x00005410d4bcb816 */ /* 0x000fe400000000ff */
[----:B------:R-:W-:Y:S02]  /*7780*/  ISETP.LE.U32.AND P3, PT, R0, UR6, PT ;  /* 0x0000000600007c0c */ /* 0x000fe4000bf63070 */
[----:B------:R-:W-:Y:S01]  /*7790*/  LOP3.LUT R0, R226, UR7, R11, 0x96, !PT ;  /* 0x00000007e2007c12 */ /* 0x000fe2000f8e960b */
[----:B------:R-:W-:Y:S04]  /*77a0*/  STL [R1+0x34c], R188 ;  /* 0x00034cbc01007387 */ /* 0x000fe80000100800 */
[----:B------:R1:W4:Y:S01]  /*77b0*/  LDL.LU.64 R226, [R1+0x398] ;  /* 0x0003980001e27983 */ /* 0x0003220000300a00 */
[----:B------:R-:W-:Y:S01]  /*77c0*/  FADD.FTZ R12, R59, R14 ;  /* 0x0000000e3b0c7221 */ /* 0x000fe20000010000 */
[----:B------:R-:W-:Y:S01]  /*77d0*/  IMAD.MOV.U32 R14, RZ, RZ, R6 ;  /* 0x000000ffff0e7224 */ /* 0x000fe200078e0006 */
[----:B---3--:R-:W-:Y:S01]  /*77e0*/  LOP3.LUT R6, R10, UR30, R251, 0x96, !PT ;  /* 0x0000001e0a067c12 */ /* 0x008fe2000f8e96fb */
[----:B------:R-:W-:Y:S01]  /*77f0*/  FADD.FTZ R10, R54, R15 ;  /* 0x0000000f360a7221 */ /* 0x000fe20000010000 */
[----:B------:R-:W-:-:S02]  /*7800*/  IMAD.MOV.U32 R15, RZ, RZ, R13 ;  /* 0x000000ffff0f7224 */ /* 0x000fc400078e000d */
[----:B------:R-:W-:Y:S01]  /*7810*/  FADD.FTZ R13, R17, R3 ;  /* 0x00000003110d7221 */ /* 0x000fe20000010000 */
[----:B------:R-:W-:Y:S01]  /*7820*/  FADD.FTZ R11, R25, R2 ;  /* 0x00000002190b7221 */ /* 0x000fe20000010000 */
[----:B------:R-:W-:-:S04]  /*7830*/  IMAD.WIDE.U32 R2, R0, -0x2daee0ad, RZ ;  /* 0xd2511f5300027825 */ /* 0x000fc800078e00ff */
[----:B------:R-:W-:Y:S02]  /*7840*/  IMAD.MOV.U32 R54, RZ, RZ, R14 ;  /* 0x000000ffff367224 */ /* 0x000fe400078e000e */
[----:B------:R-:W-:Y:S02]  /*7850*/  IMAD.MOV.U32 R14, RZ, RZ, R16 ;  /* 0x000000ffff0e7224 */ /* 0x000fe400078e0010 */
[----:B------:R-:W-:Y:S02]  /*7860*/  IMAD.MOV.U32 R16, RZ, RZ, R37 ;  /* 0x000000ffff107224 */ /* 0x000fe400078e0025 */
[----:B------:R-:W-:Y:S01]  /*7870*/  IMAD.MOV.U32 R37, RZ, RZ, R4 ;  /* 0x000000ffff257224 */ /* 0x000fe200078e0004 */
[----:B--2---:R-:W-:Y:S01]  /*7880*/  LOP3.LUT R4, R246, UR29, R3, 0x96, !PT ;  /* 0x0000001df6047c12 */ /* 0x004fe2000f8e9603 */
[----:B------:R-:W-:Y:S02]  /*7890*/  IMAD.MOV.U32 R25, RZ, RZ, R23 ;  /* 0x000000ffff197224 */ /* 0x000fe400078e0017 */
[----:B------:R-:W-:-:S02]  /*78a0*/  IMAD.MOV.U32 R23, RZ, RZ, R5 ;  /* 0x000000ffff177224 */ /* 0x000fc400078e0005 */
[----:B------:R-:W-:-:S04]  /*78b0*/  IMAD.WIDE.U32 R4, R4, -0x326172a9, RZ ;  /* 0xcd9e8d5704047825 */ /* 0x000fc800078e00ff */
[----:B------:R-:W-:Y:S01]  /*78c0*/  IMAD.MOV.U32 R59, RZ, RZ, R7 ;  /* 0x000000ffff3b7224 */ /* 0x000fe200078e0007 */
[----:B------:R-:W-:Y:S01]  /*78d0*/  LOP3.LUT R3, R250, UR28, R5, 0x96, !PT ;  /* 0x0000001cfa037c12 */ /* 0x000fe2000f8e9605 */
[----:B------:R-:W-:-:S05]  /*78e0*/  IMAD.WIDE.U32 R6, R6, -0x2daee0ad, RZ ;  /* 0xd2511f5306067825 */ /* 0x000fca00078e00ff */
[----:B------:R-:W-:Y:S01]  /*78f0*/  LOP3.LUT R7, R2, UR25, R7, 0x96, !PT ;  /* 0x0000001902077c12 */ /* 0x000fe2000f8e9607 */
[----:B------:R-:W-:-:S05]  /*7900*/  IMAD.WIDE.U32 R2, R3, -0x2daee0ad, RZ ;  /* 0xd2511f5303027825 */ /* 0x000fca00078e00ff */
[----:B------:R-:W-:Y:S01]  /*7910*/  LOP3.LUT R3, R6, UR13, R3, 0x96, !PT ;  /* 0x0000000d06037c12 */ /* 0x000fe2000f8e9603 */
[----:B------:R-:W-:-:S05]  /*7920*/  IMAD.WIDE.U32 R6, R7, -0x326172a9, RZ ;  /* 0xcd9e8d5707067825 */ /* 0x000fca00078e00ff */
[----:B------:R-:W-:Y:S01]  /*7930*/  LOP3.LUT R4, R4, UR24, R7, 0x96, !PT ;  /* 0x0000001804047c12 */ /* 0x000fe2000f8e9607 */
[----:B------:R-:W-:Y:S02]  /*7940*/  IMAD.MOV.U32 R17, RZ, RZ, R8 ;  /* 0x000000ffff117224 */ /* 0x000fe400078e0008 */
[----:B------:R-:W-:Y:S02]  /*7950*/  IMAD.MOV.U32 R5, RZ, RZ, R9 ;  /* 0x000000ffff057224 */ /* 0x000fe400078e0009 */
[----:B------:R-:W-:-:S04]  /*7960*/  IMAD.WIDE.U32 R8, R4, -0x2daee0ad, RZ ;  /* 0xd2511f5304087825 */ /* 0x000fc800078e00ff */
[----:B------:R-:W-:Y:S01]  /*7970*/  @!P0 HFMA2.BF16_V2 R213, -RZ.H0_H0, RZ.H0_H0, -R187.H0_H0 ;  /* 0x200000ffffd58231 */ /* 0x000fe200003409bb */
[----:B------:R-:W-:Y:S01]  /*7980*/  LOP3.LUT R0, R2, UR11, R9, 0x96, !PT ;  /* 0x0000000b02007c12 */ /* 0x000fe2000f8e9609 */
[----:B------:R-:W-:-:S03]  /*7990*/  IMAD.WIDE.U32 R2, R3, -0x326172a9, RZ ;  /* 0xcd9e8d5703027825 */ /* 0x000fc600078e00ff */
[----:B------:R-:W-:Y:S02]  /*79a0*/  @!P0 PRMT R187, R213, 0x5410, RZ ;  /* 0x00005410d5bb8816 */ /* 0x000fe400000000ff */
[----:B------:R-:W-:-:S03]  /*79b0*/  LOP3.LUT R6, R6, UR12, R3, 0x96, !PT ;  /* 0x0000000c06067c12 */ /* 0x000fc6000f8e9603 */
[----:B------:R-:W-:Y:S01]  /*79c0*/  STL [R1+0x350], R187 ;  /* 0x000350bb01007387 */ /* 0x000fe20000100800 */
[----:B------:R-:W-:-:S03]  /*79d0*/  IMAD.MOV.U32 R3, RZ, RZ, R241 ;  /* 0x000000ffff037224 */ /* 0x000fc600078e00f1 */
[----:B------:R1:W2:Y:S01]  /*79e0*/  LDL.LU R241, [R1+0x390] ;  /* 0x0003900001f17983 */ /* 0x0002a20000300800 */
[----:B------:R-:W-:Y:S02]  /*79f0*/  IMAD.MOV.U32 R4, RZ, RZ, R14 ;  /* 0x000000ffff047224 */ /* 0x000fe400078e000e */
[----:B------:R3:W-:Y:S01]  /*7a00*/  MUFU.EX2 R14, R44 ;  /* 0x0000002c000e7308 */ /* 0x0007e20000000800 */
[----:B------:R-:W-:Y:S02]  /*7a10*/  IMAD.MOV.U32 R7, RZ, RZ, R81 ;  /* 0x000000ffff077224 */ /* 0x000fe400078e0051 */
[----:B---3--:R-:W-:Y:S02]  /*7a20*/  IMAD.MOV.U32 R44, RZ, RZ, R80 ;  /* 0x000000ffff2c7224 */ /* 0x008fe400078e0050 */
[----:B------:R-:W-:-:S04]  /*7a30*/  IMAD.WIDE.U32 R80, R0, -0x326172a9, RZ ;  /* 0xcd9e8d5700507825 */ /* 0x000fc800078e00ff */
[----:B------:R-:W-:Y:S01]  /*7a40*/  IMAD.MOV.U32 R0, RZ, RZ, R88 ;  /* 0x000000ffff007224 */ /* 0x000fe200078e0058 */
[----:B------:R-:W-:Y:S01]  /*7a50*/  LOP3.LUT R88, R2, UR10, R81, 0x96, !PT ;  /* 0x0000000a02587c12 */ /* 0x000fe2000f8e9651 */
[----:B------:R-:W-:Y:S02]  /*7a60*/  IMAD.MOV.U32 R2, RZ, RZ, R44 ;  /* 0x000000ffff027224 */ /* 0x000fe400078e002c */
[----:B------:R-:W-:Y:S02]  /*7a70*/  IMAD.MOV.U32 R44, RZ, RZ, R7 ;  /* 0x000000ffff2c7224 */ /* 0x000fe400078e0007 */
[----:B------:R-:W-:Y:S02]  /*7a80*/  IMAD.MOV.U32 R7, RZ, RZ, R15 ;  /* 0x000000ffff077224 */ /* 0x000fe400078e000f */
[----:B------:R3:W1:Y:S02]  /*7a90*/  MUFU.EX2 R15, R47 ;  /* 0x0000002f000f7308 */ /* 0x0006640000000800 */
[----:B---3--:R-:W-:Y:S01]  /*7aa0*/  IMAD.MOV.U32 R47, RZ, RZ, R0 ;  /* 0x000000ffff2f7224 */ /* 0x008fe200078e0000 */
[----:B------:R-:W-:-:S04]  /*7ab0*/  LOP3.LUT R0, R88, 0xff, RZ, 0xc0, !PT ;  /* 0x000000ff58007812 */ /* 0x000fc800078ec0ff */
[----:B------:R-:W-:Y:S01]  /*7ac0*/  ISETP.LE.U32.AND P0, PT, R0, UR6, PT ;  /* 0x0000000600007c0c */ /* 0x000fe2000bf03070 */
[----:B------:R-:W-:Y:S02]  /*7ad0*/  IMAD.MOV.U32 R0, RZ, RZ, R4 ;  /* 0x000000ffff007224 */ /* 0x000fe400078e0004 */
[----:B------:R-:W-:Y:S01]  /*7ae0*/  FADD.FTZ R4, R108, R12 ;  /* 0x0000000c6c047221 */ /* 0x000fe20000010000 */
[----:B-1----:R-:W-:Y:S01]  /*7af0*/  F2FP.BF16.F32.PACK_AB R198, R15, R14 ;  /* 0x0000000e0fc6723e */ /* 0x002fe200000010ff */
[----:B------:R-:W-:Y:S01]  /*7b00*/  IMAD.MOV.U32 R108, RZ, RZ, R0 ;  /* 0x000000ffff6c7224 */ /* 0x000fe200078e0000 */
[----:B------:R-:W-:-:S04]  /*7b10*/  LOP3.LUT R0, R88, 0xffff, RZ, 0xc0, !PT ;  /* 0x0000ffff58007812 */ /* 0x000fc800078ec0ff */
[----:B------:R-:W-:-:S03]  /*7b20*/  SHF.R.U32.HI R0, RZ, 0x8, R0 ;  /* 0x00000008ff007819 */ /* 0x000fc60000011600 */
[----:B------:R-:W-:Y:S01]  /*7b30*/  @!P0 HFMA2.BF16_V2 R218, -RZ.H0_H0, RZ.H0_H0, -R198.H0_H0 ;  /* 0x200000ffffda8231 */ /* 0x000fe200003409c6 */
[----:B------:R-:W-:Y:S02]  /*7b40*/  LOP3.LUT R0, R0, 0xffff, RZ, 0xc0, !PT ;  /* 0x0000ffff00007812 */ /* 0x000fe400078ec0ff */
[----:B------:R-:W-:Y:S02]  /*7b50*/  PRMT R9, R198, 0x7610, R9 ;  /* 0x00007610c6097816 */ /* 0x000fe40000000009 */
[----:B------:R-:W-:Y:S02]  /*7b60*/  @!P0 PRMT R9, R218, 0x5410, RZ ;  /* 0x00005410da098816 */ /* 0x000fe400000000ff */
[----:B------:R-:W-:Y:S01]  /*7b70*/  ISETP.LE.U32.AND P0, PT, R0, UR6, PT ;  /* 0x0000000600007c0c */ /* 0x000fe2000bf03070 */
[----:B------:R-:W-:Y:S02]  /*7b80*/  IMAD.MOV.U32 R12, RZ, RZ, R5 ;  /* 0x000000ffff0c7224 */ /* 0x000fe400078e0005 */
[----:B------:R-:W-:Y:S01]  /*7b90*/  FADD.FTZ R5, R86, R10 ;  /* 0x0000000a56057221 */ /* 0x000fe20000010000 */
[----:B------:R-:W-:Y:S01]  /*7ba0*/  IMAD.MOV.U32 R86, RZ, RZ, R108 ;  /* 0x000000ffff567224 */ /* 0x000fe200078e006c */
[----:B------:R1:W-:Y:S01]  /*7bb0*/  STL [R1+0x118], R9 ;  /* 0x0001180901007387 */ /* 0x0003e20000100800 */
[----:B------:R-:W-:Y:S01]  /*7bc0*/  IMAD.MOV.U32 R108, RZ, RZ, R12 ;  /* 0x000000ffff6c7224 */ /* 0x000fe200078e000c */
[----:B------:R-:W-:Y:S01]  /*7bd0*/  PRMT R0, R88, 0x7632, R0 ;  /* 0x0000763258007816 */ /* 0x000fe20000000000 */
[----:B------:R-:W-:Y:S01]  /*7be0*/  MUFU.EX2 R12, R43 ;  /* 0x0000002b000c7308 */ /* 0x000fe20000000800 */
[----:B------:R-:W-:-:S02]  /*7bf0*/  PRMT R10, R198, 0x7632, R10 ;  /* 0x00007632c60a7816 */ /* 0x000fc4000000000a */
[----:B------:R-:W-:Y:S02]  /*7c00*/  LOP3.LUT R0, R0, 0xff, RZ, 0xc0, !PT ;  /* 0x000000ff00007812 */ /* 0x000fe400078ec0ff */
[----:B------:R-:W-:-:S05]  /*7c10*/  @!P0 HFMA2.BF16_V2 R219, -RZ.H0_H0, RZ.H0_H0, -R198.H1_H1 ;  /* 0x200000ffffdb8231 */ /* 0x000fca00003609c6 */
[----:B------:R-:W-:Y:S02]  /*7c20*/  @!P0 PRMT R10, R219, 0x5410, RZ ;  /* 0x00005410db0a8816 */ /* 0x000fe400000000ff */
[----:B------:R-:W-:Y:S01]  /*7c30*/  ISETP.LE.U32.AND P0, PT, R0, UR6, PT ;  /* 0x0000000600007c0c */ /* 0x000fe2000bf03070 */
[----:B-1----:R-:W1:Y:S01]  /*7c40*/  MUFU.EX2 R9, R38 ;  /* 0x0000002600097308 */ /* 0x002e620000000800 */
[----:B------:R-:W-:Y:S02]  /*7c50*/  SHF.R.U32.HI R0, RZ, 0x18, R88 ;  /* 0x00000018ff007819 */ /* 0x000fe40000011658 */
[----:B-1----:R-:W-:-:S04]  /*7c60*/  F2FP.BF16.F32.PACK_AB R197, R12, R9 ;  /* 0x000000090cc5723e */ /* 0x002fc800000010ff */
[C---:B------:R-:W-:Y:S01]  /*7c70*/  PRMT R187, R197.reuse, 0x7610, R187 ;  /* 0x00007610c5bb7816 */ /* 0x040fe200000000bb */
[----:B------:R-:W-:Y:S02]  /*7c80*/  IMAD.MOV.U32 R38, RZ, RZ, R3 ;  /* 0x000000ffff267224 */ /* 0x000fe400078e0003 */
[----:B------:R-:W-:Y:S01]  /*7c90*/  FADD.FTZ R3, R18, R13 ;  /* 0x0000000d12037221 */ /* 0x000fe20000010000 */
[----:B------:R-:W-:Y:S01]  /*7ca0*/  IMAD.MOV.U32 R43, RZ, RZ, R16 ;  /* 0x000000ffff2b7224 */ /* 0x000fe200078e0010 */
[----:B------:R-:W-:Y:S01]  /*7cb0*/  MUFU.EX2 R18, R52 ;  /* 0x0000003400127308 */ /* 0x000fe20000000800 */
[----:B------:R-:W-:-:S07]  /*7cc0*/  PRMT R188, R197, 0x7632, R188 ;  /* 0x00007632c5bc7816 */ /* 0x000fce00000000bc */
[----:B------:R-:W1:Y:S02]  /*7cd0*/  MUFU.EX2 R16, R50 ;  /* 0x0000003200107308 */ /* 0x000e640000000800 */
[----:B-1----:R-:W-:-:S04]  /*7ce0*/  F2FP.BF16.F32.PACK_AB R195, R18, R16 ;  /* 0x0000001012c3723e */ /* 0x002fc800000010ff */
[C---:B------:R-:W-:Y:S01]  /*7cf0*/  PRMT R13, R195.reuse, 0x7610, R13 ;  /* 0x00007610c30d7816 */ /* 0x040fe2000000000d */
[----:B------:R1:W-:Y:S01]  /*7d00*/  STL [R1+0x12c], R10 ;  /* 0x00012c0a01007387 */ /* 0x0003e20000100800 */
[----:B------:R-:W-:Y:S01]  /*7d10*/  PRMT R52, R195, 0x7632, R52 ;  /* 0x00007632c3347816 */ /* 0x000fe20000000034 */
[----:B----4-:R-:W-:-:S05]  /*7d20*/  @!P0 HFMA2.BF16_V2 R226, -RZ.H0_H0, RZ.H0_H0, -R197.H0_H0 ;  /* 0x200000ffffe28231 */ /* 0x010fca00003409c5 */
[----:B------:R-:W-:Y:S02]  /*7d30*/  @!P0 PRMT R187, R226, 0x5410, RZ ;  /* 0x00005410e2bb8816 */ /* 0x000fe400000000ff */
[----:B------:R-:W-:Y:S01]  /*7d40*/  ISETP.LE.U32.AND P0, PT, R0, UR6, PT ;  /* 0x0000000600007c0c */ /* 0x000fe2000bf03070 */
[----:B------:R-:W-:-:S05]  /*7d50*/  IMAD.MOV.U32 R0, RZ, RZ, R80 ;  /* 0x000000ffff007224 */ /* 0x000fca00078e0050 */
[----:B------:R-:W-:-:S07]  /*7d60*/  LOP3.LUT R0, R0, 0xff, RZ, 0xc0, !PT ;  /* 0x000000ff00007812 */ /* 0x000fce00078ec0ff */
[----:B------:R-:W-:-:S05]  /*7d70*/  @!P0 HFMA2.BF16_V2 R227, -RZ.H0_H0, RZ.H0_H0, -R197.H1_H1 ;  /* 0x200000ffffe38231 */ /* 0x000fca00003609c5 */
[----:B------:R-:W-:Y:S02]  /*7d80*/  @!P0 PRMT R188, R227, 0x5410, RZ ;  /* 0x00005410e3bc8816 */ /* 0x000fe400000000ff */
[----:B------:R-:W-:Y:S02]  /*7d90*/  ISETP.LE.U32.AND P0, PT, R0, UR6, PT ;  /* 0x0000000600007c0c */ /* 0x000fe4000bf03070 */
[----:B------:R-:W-:-:S11]  /*7da0*/  PRMT R0, R80, 0x7771, RZ ;  /* 0x0000777150007816 */ /* 0x000fd600000000ff */
[----:B------:R-:W-:-:S05]  /*7db0*/  @!P0 HFMA2.BF16_V2 R231, -RZ.H0_H0, RZ.H0_H0, -R195.H0_H0 ;  /* 0x200000ffffe78231 */ /* 0x000fca00003409c3 */
[----:B------:R-:W-:Y:S02]  /*7dc0*/  @!P0 PRMT R13, R231, 0x5410, RZ ;  /* 0x00005410e70d8816 */ /* 0x000fe400000000ff */
[----:B------:R-:W-:Y:S01]  /*7dd0*/  ISETP.GT.U32.AND P0, PT, R0, UR6, PT ;  /* 0x0000000600007c0c */ /* 0x000fe2000bf04070 */
[----:B-1----:R-:W-:Y:S02]  /*7de0*/  IMAD.MOV.U32 R10, RZ, RZ, R2 ;  /* 0x000000ffff0a7224 */ /* 0x002fe400078e0002 */
[----:B------:R-:W-:Y:S01]  /*7df0*/  FADD.FTZ R2, R30, R11 ;  /* 0x0000000b1e027221 */ /* 0x000fe20000010000 */
[----:B------:R1:W-:Y:S01]  /*7e00*/  STL [R1+0x11c], R13 ;  /* 0x00011c0d01007387 */ /* 0x0003e20000100800 */
[----:B------:R-:W-:Y:S01]  /*7e10*/  MUFU.EX2 R11, R45 ;  /* 0x0000002d000b7308 */ /* 0x000fe20000000800 */
[----:B------:R-:W-:-:S07]  /*7e20*/  PRMT R0, R80, 0x7772, RZ ;  /* 0x0000777250007816 */ /* 0x000fce00000000ff */
[----:B------:R-:W-:-:S05]  /*7e30*/  @P0 HFMA2.BF16_V2 R232, -RZ.H0_H0, RZ.H0_H0, -R195.H1_H1 ;  /* 0x200000ffffe80231 */ /* 0x000fca00003609c3 */
[----:B------:R-:W-:Y:S01]  /*7e40*/  @P0 PRMT R52, R232, 0x5410, RZ ;  /* 0x00005410e8340816 */ /* 0x000fe200000000ff */
[----:B-1----:R-:W1:Y:S01]  /*7e50*/  MUFU.EX2 R13, R46 ;  /* 0x0000002e000d7308 */ /* 0x002e620000000800 */
[----:B------:R-:W-:-:S03]  /*7e60*/  ISETP.GT.U32.AND P0, PT, R0, UR6, PT ;  /* 0x0000000600007c0c */ /* 0x000fc6000bf04070 */
[----:B------:R3:W-:Y:S01]  /*7e70*/  STL [R1+0x120], R52 ;  /* 0x0001203401007387 */ /* 0x0007e20000100800 */
[----:B------:R-:W-:Y:S02]  /*7e80*/  PRMT R0, R80, 0x7773, RZ ;  /* 0x0000777350007816 */ /* 0x000fe400000000ff */
[----:B-1----:R-:W-:-:S07]  /*7e90*/  F2FP.BF16.F32.PACK_AB R194, R13, R11 ;  /* 0x0000000b0dc2723e */ /* 0x002fce00000010ff */
[----:B------:R-:W-:Y:S01]  /*7ea0*/  @P0 HFMA2.BF16_V2 R234, -RZ.H0_H0, RZ.H0_H0, -R194.H0_H0 ;  /* 0x200000ffffea0231 */ /* 0x000fe200003409c2 */
[----:B------:R-:W-:-:S04]  /*7eb0*/  PRMT R30, R194, 0x7610, R30 ;  /* 0x00007610c21e7816 */ /* 0x000fc8000000001e */
[----:B------:R-:W-:Y:S01]  /*7ec0*/  @P0 PRMT R30, R234, 0x5410, RZ ;  /* 0x00005410ea1e0816 */ /* 0x000fe200000000ff */
[----:B---3--:R-:W-:Y:S01]  /*7ed0*/  IMAD.MOV.U32 R52, RZ, RZ, R43 ;  /* 0x000000ffff347224 */ /* 0x008fe200078e002b */
[----:B------:R-:W-:-:S03]  /*7ee0*/  ISETP.GT.U32.AND P0, PT, R0, UR6, PT ;  /* 0x0000000600007c0c */ /* 0x000fc6000bf04070 */
[----:B------:R1:W-:Y:S01]  /*7ef0*/  STL [R1+0x114], R30 ;  /* 0x0001141e01007387 */ /* 0x0003e20000100800 */
[----:B------:R-:W-:Y:S02]  /*7f00*/  IMAD.MOV.U32 R43, RZ, RZ, R86 ;  /* 0x000000ffff2b7224 */ /* 0x000fe400078e0056 */
[----:B------:R-:W-:Y:S01]  /*7f10*/  FADD.FTZ R3, R32, R3 ;  /* 0x0000000320037221 */ /* 0x000fe20000010000 */
[----:B------:R-:W-:Y:S02]  /*7f20*/  IMAD.MOV.U32 R86, RZ, RZ, R7 ;  /* 0x000000ffff567224 */ /* 0x000fe400078e0007 */
[----:B------:R-:W-:Y:S02]  /*7f30*/  IMAD.MOV.U32 R7, RZ, RZ, R17 ;  /* 0x000000ffff077224 */ /* 0x000fe400078e0011 */
[----:B------:R-:W-:Y:S01]  /*7f40*/  MUFU.EX2 R17, R97 ;  /* 0x0000006100117308 */ /* 0x000fe20000000800 */
[----:B------:R-:W-:Y:S02]  /*7f50*/  IMAD.MOV.U32 R45, RZ, RZ, R43 ;  /* 0x000000ffff2d7224 */ /* 0x000fe400078e002b */
[----:B------:R-:W-:-:S02]  /*7f60*/  IMAD.MOV.U32 R46, RZ, RZ, R23 ;  /* 0x000000ffff2e7224 */ /* 0x000fc400078e0017 */
[----:B------:R-:W-:Y:S02]  /*7f70*/  IMAD.MOV.U32 R43, RZ, RZ, R22 ;  /* 0x000000ffff2b7224 */ /* 0x000fe400078e0016 */
[----:B-1----:R-:W-:Y:S02]  /*7f80*/  IMAD.MOV.U32 R30, RZ, RZ, R38 ;  /* 0x000000ffff1e7224 */ /* 0x002fe400078e0026 */
[----:B------:R-:W-:Y:S02]  /*7f90*/  IMAD.MOV.U32 R38, RZ, RZ, R47 ;  /* 0x000000ffff267224 */ /* 0x000fe400078e002f */
[----:B------:R-:W-:Y:S02]  /*7fa0*/  IMAD.MOV.U32 R47, RZ, RZ, R25 ;  /* 0x000000ffff2f7224 */ /* 0x000fe400078e0019 */
[----:B------:R-:W-:Y:S01]  /*7fb0*/  IMAD.MOV.U32 R32, RZ, RZ, R30 ;  /* 0x000000ffff207224 */ /* 0x000fe200078e001e */
[----:B------:R1:W3:Y:S01]  /*7fc0*/  MUFU.EX2 R25, R56 ;  /* 0x0000003800197308 */ /* 0x0002e20000000800 */
[----:B------:R-:W-:-:S02]  /*7fd0*/  IMAD.MOV.U32 R30, RZ, RZ, R26 ;  /* 0x000000ffff1e7224 */ /* 0x000fc400078e001a */
[----:B------:R-:W-:Y:S02]  /*7fe0*/  IMAD.MOV.U32 R26, RZ, RZ, R210 ;  /* 0x000000ffff1a7224 */ /* 0x000fe400078e00d2 */
[----:B------:R-:W-:-:S03]  /*7ff0*/  IMAD.MOV.U32 R210, RZ, RZ, R87 ;  /* 0x000000ffffd27224 */ /* 0x000fc600078e0057 */
[----:B------:R-:W-:Y:S01]  /*8000*/  MUFU.EX2 R22, R122 ;  /* 0x0000007a00167308 */ /* 0x000fe20000000800 */
[----:B-1----:R-:W-:Y:S02]  /*8010*/  IMAD.MOV.U32 R56, RZ, RZ, R52 ;  /* 0x000000ffff387224 */ /* 0x002fe400078e0034 */
[----:B------:R-:W-:Y:S02]  /*8020*/  IMAD.MOV.U32 R52, RZ, RZ, R86 ;  /* 0x000000ffff347224 */ /* 0x000fe400078e0056 */
[----:B------:R-:W-:-:S03]  /*8030*/  IMAD.WIDE.U32 R86, R6, -0x2daee0ad, RZ ;  /* 0xd2511f5306567825 */ /* 0x000fc600078e00ff */
[----:B------:R-:W1:Y:S01]  /*8040*/  MUFU.EX2 R23, R117 ;  /* 0x0000007500177308 */ /* 0x000e620000000800 */
[----:B------:R-:W-:Y:S01]  /*8050*/  @P0 HFMA2.BF16_V2 R235, -RZ.H0_H0, RZ.H0_H0, -R194.H1_H1 ;  /* 0x200000ffffeb0231 */ /* 0x000fe200003609c2 */
[----:B------:R-:W-:Y:S01]  /*8060*/  LOP3.LUT R87, R8, UR9, R87, 0x96, !PT ;  /* 0x0000000908577c12 */ /* 0x000fe2000f8e9657 */
[----:B------:R-:W-:Y:S01]  /*8070*/  FADD.FTZ R2, R27, R2 ;  /* 0x000000021b027221 */ /* 0x000fe20000010000 */
[----:B------:R-:W-:Y:S02]  /*8080*/  PRMT R27, R194, 0x7632, R27 ;  /* 0x00007632c21b7816 */ /* 0x000fe4000000001b */
[----:B------:R-:W-:Y:S02]  /*8090*/  LOP3.LUT R0, R87, 0xff, RZ, 0xc0, !PT ;  /* 0x000000ff57007812 */ /* 0x000fe400078ec0ff */
[----:B------:R-:W-:Y:S02]  /*80a0*/  @P0 PRMT R27, R235, 0x5410, RZ ;  /* 0x00005410eb1b0816 */ /* 0x000fe400000000ff */
[----:B------:R-:W-:Y:S01]  /*80b0*/  ISETP.LE.U32.AND P0, PT, R0, UR6, PT ;  /* 0x0000000600007c0c */ /* 0x000fe2000bf03070 */
[----:B------:R-:W-:Y:S01]  /*80c0*/  FADD.FTZ R6, R36, R3 ;  /* 0x0000000324067221 */ /* 0x000fe20000010000 */
[----:B------:R-:W-:Y:S01]  /*80d0*/  IMAD.MOV.U32 R81, RZ, RZ, R37 ;  /* 0x000000ffff517224 */ /* 0x000fe200078e0025 */
[----:B------:R4:W-:Y:S01]  /*80e0*/  STL [R1+0xfc], R27 ;  /* 0x0000fc1b01007387 */ /* 0x0009e20000100800 */
[----:B------:R-:W-:Y:S01]  /*80f0*/  IMAD.MOV.U32 R36, RZ, RZ, R40 ;  /* 0x000000ffff247224 */ /* 0x000fe200078e0028 */
[----:B---3--:R-:W-:Y:S01]  /*8100*/  F2FP.BF16.F32.PACK_AB R0, R25, R17 ;  /* 0x000000111900723e */ /* 0x008fe200000010ff */
[----:B------:R-:W-:-:S02]  /*8110*/  IMAD.MOV.U32 R37, RZ, RZ, R41 ;  /* 0x000000ffff257224 */ /* 0x000fc400078e0029 */
[----:B------:R-:W3:Y:S01]  /*8120*/  LDL.LU.64 R40, [R1+0x388] ;  /* 0x0003880001287983 */ /* 0x000ee20000300a00 */
[----:B-1----:R-:W-:Y:S02]  /*8130*/  F2FP.BF16.F32.PACK_AB R202, R23, R22 ;  /* 0x0000001617ca723e */ /* 0x002fe400000010ff */
[C---:B------:R-:W-:Y:S02]  /*8140*/  PRMT R168, R0.reuse, 0x7610, R168 ;  /* 0x0000761000a87816 */ /* 0x040fe400000000a8 */
[----:B------:R-:W-:Y:S01]  /*8150*/  PRMT R167, R0, 0x7632, R167 ;  /* 0x0000763200a77816 */ /* 0x000fe200000000a7 */
[----:B------:R-:W-:Y:S02]  /*8160*/  @!P0 HFMA2.BF16_V2 R239, -RZ.H0_H0, RZ.H0_H0, -R202.H0_H0 ;  /* 0x200000ffffef8231 */ /* 0x000fe400003409ca */
[----:B--2---:R-:W-:Y:S02]  /*8170*/  @!P2 HFMA2.BF16_V2 R241, -RZ.H0_H0, RZ.H0_H0, -R168.H0_H0 ;  /* 0x200000fffff1a231 */ /* 0x004fe400003409a8 */
[----:B----4-:R-:W-:-:S02]  /*8180*/  IMAD.MOV.U32 R27, RZ, RZ, R26 ;  /* 0x000000ffff1b7224 */ /* 0x010fc400078e001a */
[----:B------:R-:W-:Y:S02]  /*8190*/  IMAD.MOV.U32 R26, RZ, RZ, R20 ;  /* 0x000000ffff1a7224 */ /* 0x000fe400078e0014 */
[----:B------:R1:W2:Y:S01]  /*81a0*/  LDL.LU.S16 R20, [R1+0x4] ;  /* 0x0000040001147983 */ /* 0x0002a20000300600 */
[----:B------:R-:W-:Y:S02]  /*81b0*/  PRMT R135, R202, 0x7610, R135 ;  /* 0x00007610ca877816 */ /* 0x000fe40000000087 */
[----:B------:R-:W-:Y:S02]  /*81c0*/  @!P0 PRMT R135, R239, 0x5410, RZ ;  /* 0x00005410ef878816 */ /* 0x000fe400000000ff */
[----:B------:R-:W-:Y:S01]  /*81d0*/  PRMT R97, R168, 0x5410, R167 ;  /* 0x00005410a8617816 */ /* 0x000fe200000000a7 */
[----:B------:R-:W-:Y:S01]  /*81e0*/  FADD.FTZ R4, R101, R4 ;  /* 0x0000000465047221 */ /* 0x000fe20000010000 */
[----:B------:R-:W-:Y:S01]  /*81f0*/  @!P2 PRMT R168, R241, 0x5410, RZ ;  /* 0x00005410f1a8a816 */ /* 0x000fe200000000ff */
[----:B------:R-:W-:Y:S01]  /*8200*/  IMAD.MOV.U32 R122, RZ, RZ, R46 ;  /* 0x000000ffff7a7224 */ /* 0x000fe200078e002e */
[----:B------:R4:W-:Y:S01]  /*8210*/  STL [R1+0x344], R135 ;  /* 0x0003448701007387 */ /* 0x0009e20000100800 */
[----:B------:R-:W-:Y:S01]  /*8220*/  FADD.FTZ R4, R118, R4 ;  /* 0x0000000476047221 */ /* 0x000fe20000010000 */
[----:B------:R-:W-:-:S02]  /*8230*/  IMAD.MOV.U32 R46, RZ, RZ, R30 ;  /* 0x000000ffff2e7224 */ /* 0x000fc400078e001e */
[----:B------:R1:W-:Y:S01]  /*8240*/  STL [R1+0x348], R168 ;  /* 0x000348a801007387 */ /* 0x0003e20000100800 */
[----:B------:R-:W-:Y:S01]  /*8250*/  IMAD.MOV.U32 R3, RZ, RZ, R32 ;  /* 0x000000ffff037224 */ /* 0x000fe200078e0020 */
[----:B------:R4:W-:Y:S02]  /*8260*/  MUFU.EX2 R30, R70 ;  /* 0x00000046001e7308 */ /* 0x0009e40000000800 */
[----:B------:R1:W3:Y:S06]  /*8270*/  LDL.LU.S16 R118, [R1+0x8] ;  /* 0x0000080001767983 */ /* 0x0002ec0000300600 */
[----:B------:R1:W2:Y:S01]  /*8280*/  MUFU.EX2 R32, R68 ;  /* 0x0000004400207308 */ /* 0x0002a20000000800 */
[----:B----4-:R4:W4:Y:S04]  /*8290*/  LDL.LU.S16 R70, [R1+0x10] ;  /* 0x0000100001467983 */ /* 0x0109280000300600 */
[----:B-1----:R1:W3:Y:S01]  /*82a0*/  LDL.LU.S16 R68, [R1+0xc] ;  /* 0x00000c0001447983 */ /* 0x0022e20000300600 */
[----:B------:R-:W-:-:S04]  /*82b0*/  LOP3.LUT R0, R87, 0xffff, RZ, 0xc0, !PT ;  /* 0x0000ffff57007812 */ /* 0x000fc800078ec0ff */
[----:B------:R-:W-:-:S04]  /*82c0*/  SHF.R.U32.HI R0, RZ, 0x8, R0 ;  /* 0x00000008ff007819 */ /* 0x000fc80000011600 */
[----:B------:R-:W-:-:S04]  /*82d0*/  LOP3.LUT R0, R0, 0xffff, RZ, 0xc0, !PT ;  /* 0x0000ffff00007812 */ /* 0x000fc800078ec0ff */
[----:B------:R-:W-:Y:S02]  /*82e0*/  ISETP.LE.U32.AND P0, PT, R0, UR6, PT ;  /* 0x0000000600007c0c */ /* 0x000fe4000bf03070 */
[----:B------:R-:W-:Y:S01]  /*82f0*/  SHF.R.U32.HI R0, RZ, 0x18, R91 ;  /* 0x00000018ff007819 */ /* 0x000fe2000001165b */
[----:B------:R-:W-:Y:S01]  /*8300*/  FADD.FTZ R5, R92, R5 ;  /* 0x000000055c057221 */ /* 0x000fe20000010000 */
[----:B------:R-:W-:Y:S02]  /*8310*/  IMAD.MOV.U32 R92, RZ, RZ, R47 ;  /* 0x000000ffff5c7224 */ /* 0x000fe400078e002f */
[----:B------:R-:W-:Y:S01]  /*8320*/  ISETP.LE.U32.AND P2, PT, R0, UR6, PT ;  /* 0x0000000600007c0c */ /* 0x000fe2000bf43070 */
[----:B------:R-:W-:Y:S01]  /*8330*/  IMAD.MOV.U32 R47, RZ, RZ, R7 ;  /* 0x000000ffff2f7224 */ /* 0x000fe200078e0007 */
[----:B------:R-:W-:Y:S01]  /*8340*/  PRMT R0, R87, 0x7632, R0 ;  /* 0x0000763257007816 */ /* 0x000fe20000000000 */
[----:B------:R-:W-:Y:S01]  /*8350*/  FADD.FTZ R7, R107, R5 ;  /* 0x000000056b077221 */ /* 0x000fe20000010000 */
[----:B------:R-:W-:-:S02]  /*8360*/  FADD.FTZ R5, R28, R2 ;  /* 0x000000021c057221 */ /* 0x000fc40000010000 */
[----:B------:R-:W-:Y:S02]  /*8370*/  LOP3.LUT R0, R0, 0xff, RZ, 0xc0, !PT ;  /* 0x000000ff00007812 */ /* 0x000fe400078ec0ff */
[----:B------:R-:W-:Y:S01]  /*8380*/  PRMT R134, R202, 0x7632, R134 ;  /* 0x00007632ca867816 */ /* 0x000fe20000000086 */
[----:B------:R-:W-:Y:S01]  /*8390*/  FADD.FTZ R8, R113, R4 ;  /* 0x0000000471087221 */ /* 0x000fe20000010000 */
[----:B------:R-:W-:Y:S01]  /*83a0*/  FADD.FTZ R4, R29, R5 ;  /* 0x000000051d047221 */ /* 0x000fe20000010000 */
[----:B--2---:R-:W-:-:S05]  /*83b0*/  @!P0 HFMA2.BF16_V2 R20, -RZ.H0_H0, RZ.H0_H0, -R202.H1_H1 ;  /* 0x200000ffff148231 */ /* 0x004fca00003609ca */
[----:B------:R-:W-:-:S04]  /*83c0*/  PRMT R2, R20, 0x7610, R2 ;  /* 0x0000761014027816 */ /* 0x000fc80000000002 */
[----:B------:R-:W-:Y:S02]  /*83d0*/  @!P0 PRMT R134, R2, 0x5410, RZ ;  /* 0x0000541002868816 */ /* 0x000fe400000000ff */
[----:B------:R-:W-:Y:S02]  /*83e0*/  ISETP.LE.U32.AND P0, PT, R0, UR6, PT ;  /* 0x0000000600007c0c */ /* 0x000fe4000bf03070 */
[----:B------:R-:W-:-:S04]  /*83f0*/  F2FP.BF16.F32.PACK_AB R0, R32, R30 ;  /* 0x0000001e2000723e */ /* 0x000fc800000010ff */
[----:B------:R-:W-:-:S05]  /*8400*/  PRMT R185, R0, 0x7610, R185 ;  /* 0x0000761000b97816 */ /* 0x000fca00000000b9 */
[----:B---3--:R-:W-:-:S05]  /*8410*/  @!P1 HFMA2.BF16_V2 R68, -RZ.H0_H0, RZ.H0_H0, -R185.H0_H0 ;  /* 0x200000ffff449231 */ /* 0x008fca00003409b9 */
[----:B------:R-:W-:Y:S02]  /*8420*/  PRMT R5, R68, 0x7610, R5 ;  /* 0x0000761044057816 */ /* 0x000fe40000000005 */
[----:B------:R1:W2:Y:S01]  /*8430*/  LDL.LU.S16 R68, [R1+0x14] ;  /* 0x0000140001447983 */ /* 0x0002a20000300600 */
[----:B------:R-:W-:Y:S01]  /*8440*/  IMAD.MOV.U32 R117, RZ, RZ, R43 ;  /* 0x000000ffff757224 */ /* 0x000fe200078e002b */
[----:B------:R-:W-:Y:S01]  /*8450*/  MUFU.EX2 R20, R53 ;  /* 0x0000003500147308 */ /* 0x000fe20000000800 */
[----:B------:R-:W-:-:S07]  /*8460*/  IMAD.MOV.U32 R43, RZ, RZ, R19 ;  /* 0x000000ffff2b7224 */ /* 0x000fce00078e0013 */
[----:B------:R-:W3:Y:S01]  /*8470*/  MUFU.EX2 R19, R51 ;  /* 0x0000003300137308 */ /* 0x000ee20000000800 */
[----:B------:R-:W-:Y:S02]  /*8480*/  PRMT R184, R0, 0x7632, R184 ;  /* 0x0000763200b87816 */ /* 0x000fe400000000b8 */
[----:B------:R-:W-:Y:S02]  /*8490*/  SHF.R.U32.HI R0, RZ, 0x18, R87 ;  /* 0x00000018ff007819 */ /* 0x000fe40000011657 */
[----:B---3--:R-:W-:-:S05]  /*84a0*/  F2FP.BF16.F32.PACK_AB R201, R20, R19 ;  /* 0x0000001314c9723e */ /* 0x008fca00000010ff */
[----:B------:R-:W-:-:S05]  /*84b0*/  @!P0 HFMA2.BF16_V2 R118, -RZ.H0_H0, RZ.H0_H0, -R201.H0_H0 ;  /* 0x200000ffff768231 */ /* 0x000fca00003409c9 */
[----:B------:R-:W-:Y:S02]  /*84c0*/  PRMT R29, R118, 0x7610, R29 ;  /* 0x00007610761d7816 */ /* 0x000fe4000000001d */
[----:B------:R-:W-:Y:S02]  /*84d0*/  PRMT R118, R185, 0x5410, R184 ;  /* 0x00005410b9767816 */ /* 0x000fe400000000b8 */
[----:B------:R-:W-:Y:S02]  /*84e0*/  @!P1 PRMT R185, R5, 0x5410, RZ ;  /* 0x0000541005b99816 */ /* 0x000fe400000000ff */
[----:B------:R-:W-:Y:S01]  /*84f0*/  ISETP.LE.U32.AND P1, PT, R0, UR6, PT ;  /* 0x0000000600007c0c */ /* 0x000fe2000bf23070 */
[----:B------:R-:W-:Y:S02]  /*8500*/  IMAD.MOV.U32 R135, RZ, RZ, R26 ;  /* 0x000000ffff877224 */ /* 0x000fe400078e001a */
[----:B------:R3:W-:Y:S01]  /*8510*/  MUFU.EX2 R26, R58 ;  /* 0x0000003a001a7308 */ /* 0x0007e20000000800 */
[----:B------:R-:W-:-:S09]  /*8520*/  PRMT R41, R201, 0x7632, R41 ;  /* 0x00007632c9297816 */ /* 0x000fd20000000029 */
[----:B--2---:R-:W-:-:S05]  /*8530*/  @!P1 HFMA2.BF16_V2 R68, -RZ.H0_H0, RZ.H0_H0, -R201.H1_H1 ;  /* 0x200000ffff449231 */ /* 0x004fca00003609c9 */
[----:B---3--:R-:W-:-:S04]  /*8540*/  PRMT R58, R68, 0x7610, R58 ;  /* 0x00007610443a7816 */ /* 0x008fc8000000003a */
[----:B------:R-:W-:Y:S02]  /*8550*/  @!P1 PRMT R41, R58, 0x5410, RZ ;  /* 0x000054103a299816 */ /* 0x000fe400000000ff */
[----:B------:R1:W2:Y:S01]  /*8560*/  LDL.LU.S16 R58, [R1+0x18] ;  /* 0x00001800013a7983 */ /* 0x0002a20000300600 */
[----:B------:R-:W-:Y:S02]  /*8570*/  IMAD.MOV.U32 R239, RZ, RZ, R117 ;  /* 0x000000ffffef7224 */ /* 0x000fe400078e0075 */
[----:B------:R-:W-:Y:S01]  /*8580*/  FADD.FTZ R2, R31, R6 ;  /* 0x000000061f027221 */ /* 0x000fe20000010000 */
[----:B------:R-:W-:Y:S01]  /*8590*/  IMAD.MOV.U32 R117, RZ, RZ, R27 ;  /* 0x000000ffff757224 */ /* 0x000fe200078e001b */
[----:B------:R-:W-:Y:S01]  /*85a0*/  MUFU.EX2 R31, R109 ;  /* 0x0000006d001f7308 */ /* 0x000fe20000000800 */
[----:B------:R-:W-:-:S07]  /*85b0*/  IMAD.MOV.U32 R0, RZ, RZ, R86 ;  /* 0x000000ffff007224 */ /* 0x000fce00078e0056 */
[----:B------:R-:W3:Y:S01]  /*85c0*/  MUFU.EX2 R27, R110 ;  /* 0x0000006e001b7308 */ /* 0x000ee20000000800 */
[----:B------:R-:W-:Y:S02]  /*85d0*/  LOP3.LUT R0, R0, 0xff, RZ, 0xc0, !PT ;  /* 0x000000ff00007812 */ /* 0x000fe400078ec0ff */
[----:B------:R-:W-:Y:S02]  /*85e0*/  PRMT R42, R201, 0x7610, R42 ;  /* 0x00007610c92a7816 */ /* 0x000fe4000000002a */
[----:B------:R-:W-:Y:S02]  /*85f0*/  @!P0 PRMT R42, R29, 0x5410, RZ ;  /* 0x000054101d2a8816 */ /* 0x000fe400000000ff */
[----:B------:R-:W-:Y:S01]  /*8600*/  ISETP.LE.U32.AND P0, PT, R0, UR6, PT ;  /* 0x0000000600007c0c */ /* 0x000fe2000bf03070 */
[----:B----4-:R-:W-:Y:S02]  /*8610*/  @!P2 HFMA2.BF16_V2 R70, -RZ.H0_H0, RZ.H0_H0, -R167.H0_H0 ;  /* 0x200000ffff46a231 */ /* 0x010fe400003409a7 */
[----:B------:R-:W-:-:S02]  /*8620*/  IMAD.MOV.U32 R28, RZ, RZ, R3 ;  /* 0x000000ffff1c7224 */ /* 0x000fc400078e0003 */
[----:B------:R-:W-:Y:S01]  /*8630*/  FADD.FTZ R3, R112, R7 ;  /* 0x0000000770037221 */ /* 0x000fe20000010000 */
[----:B------:R-:W-:Y:S02]  /*8640*/  PRMT R6, R70, 0x7610, R6 ;  /* 0x0000761046067816 */ /* 0x000fe40000000006 */
[----:B---3--:R-:W-:Y:S02]  /*8650*/  F2FP.BF16.F32.PACK_AB R200, R31, R27 ;  /* 0x0000001b1fc8723e */ /* 0x008fe400000010ff */
[----:B------:R-:W-:Y:S01]  /*8660*/  @!P2 PRMT R167, R6, 0x5410, RZ ;  /* 0x0000541006a7a816 */ /* 0x000fe200000000ff */
[----:B------:R-:W-:Y:S01]  /*8670*/  FADD.FTZ R6, R115, R3 ;  /* 0x0000000373067221 */ /* 0x000fe20000010000 */
[----:B------:R-:W-:Y:S01]  /*8680*/  FADD.FTZ R3, R35, R2 ;  /* 0x0000000223037221 */ /* 0x000fe20000010000 */
[----:B------:R-:W-:Y:S01]  /*8690*/  FADD.FTZ R2, R34, R4 ;  /* 0x0000000422027221 */ /* 0x000fe20000010000 */
[----:B------:R-:W-:Y:S01]  /*86a0*/  PRMT R40, R200, 0x7610, R40 ;  /* 0x00007610c8287816 */ /* 0x000fe20000000028 */
[----:B--2---:R-:W-:-:S05]  /*86b0*/  @!P0 HFMA2.BF16_V2 R58, -RZ.H0_H0, RZ.H0_H0, -R200.H0_H0 ;  /* 0x200000ffff3a8231 */ /* 0x004fca00003409c8 */
[----:B------:R-:W-:Y:S02]  /*86c0*/  PRMT R4, R58, 0x7610, R4 ;  /* 0x000076103a047816 */ /* 0x000fe40000000004 */
[----:B------:R1:W2:Y:S02]  /*86d0*/  LDL.LU.S16 R58, [R1+0x20] ;  /* 0x00002000013a7983 */ /* 0x0002a40000300600 */
[----:B------:R-:W-:Y:S02]  /*86e0*/  @!P0 PRMT R40, R4, 0x5410, RZ ;  /* 0x0000541004288816 */ /* 0x000fe400000000ff */
[----:B------:R1:W3:Y:S01]  /*86f0*/  LDL.LU.S16 R4, [R1+0x1c] ;  /* 0x00001c0001047983 */ /* 0x0002e20000300600 */
[----:B------:R-:W4:Y:S01]  /*8700*/  MUFU.EX2 R29, R61 ;  /* 0x0000003d001d7308 */ /* 0x000f220000000800 */
[----:B------:R-:W-:-:S04]  /*8710*/  PRMT R0, R84, 0x7771, RZ ;  /* 0x0000777154007816 */ /* 0x000fc800000000ff */
[----:B------:R-:W-:Y:S02]  /*8720*/  ISETP.GT.U32.AND P2, PT, R0, UR6, PT ;  /* 0x0000000600007c0c */ /* 0x000fe4000bf44070 */
[----:B------:R-:W-:-:S04]  /*8730*/  PRMT R0, R84, 0x7772, RZ ;  /* 0x0000777254007816 */ /* 0x000fc800000000ff */
[----:B------:R-:W-:Y:S02]  /*8740*/  ISETP.GT.U32.AND P1, PT, R0, UR6, PT ;  /* 0x0000000600007c0c */ /* 0x000fe4000bf24070 */
[----:B----4-:R-:W-:-:S04]  /*8750*/  F2FP.BF16.F32.PACK_AB R0, R29, R26 ;  /* 0x0000001a1d00723e */ /* 0x010fc800000010ff */
[C---:B------:R-:W-:Y:S02]  /*8760*/  PRMT R181, R0.reuse, 0x7610, R181 ;  /* 0x0000761000b57816 */ /* 0x040fe400000000b5 */
[----:B------:R-:W-:Y:S01]  /*8770*/  PRMT R182, R0, 0x7632, R182 ;  /* 0x0000763200b67816 */ /* 0x000fe200000000b6 */
[----:B--2---:R-:W-:-:S04]  /*8780*/  @P2 HFMA2.BF16_V2 R58, -RZ.H0_H0, RZ.H0_H0, -R184.H0_H0 ;  /* 0x200000ffff3a2231 */ /* 0x004fc800003409b8 */
[----:B---3--:R-:W-:Y:S01]  /*8790*/  @P1 HFMA2.BF16_V2 R4, -RZ.H0_H0, RZ.H0_H0, -R181.H0_H0 ;  /* 0x200000ffff041231 */ /* 0x008fe200003409b5 */
[----:B------:R-:W-:-:S04]  /*87a0*/  PRMT R50, R58, 0x7610, R50 ;  /* 0x000076103a327816 */ /* 0x000fc80000000032 */
[----:B------:R-:W-:Y:S02]  /*87b0*/  PRMT R53, R4, 0x7610, R53 ;  /* 0x0000761004357816 */ /* 0x000fe40000000035 */
[----:B------:R-:W-:Y:S02]  /*87c0*/  @P2 PRMT R184, R50, 0x5410, RZ ;  /* 0x0000541032b82816 */ /* 0x000fe400000000ff */
[----:B------:R-:W-:Y:S02]  /*87d0*/  PRMT R50, R181, 0x5410, R182 ;  /* 0x00005410b5327816 */ /* 0x000fe400000000b6 */
[----:B------:R-:W-:Y:S02]  /*87e0*/  @P1 PRMT R181, R53, 0x5410, RZ ;  /* 0x0000541035b51816 */ /* 0x000fe400000000ff */
[----:B------:R1:W2:Y:S01]  /*87f0*/  LDL.LU.S16 R53, [R1+0x24] ;  /* 0x0000240001357983 */ /* 0x0002a20000300600 */
[----:B------:R-:W-:-:S04]  /*8800*/  PRMT R0, R86, 0x7771, RZ ;  /* 0x0000777156007816 */ /* 0x000fc800000000ff */
[----:B------:R-:W-:Y:S01]  /*8810*/  ISETP.GT.U32.AND P1, PT, R0, UR6, PT ;  /* 0x0000000600007c0c */ /* 0x000fe2000bf24070 */
[----:B------:R-:W-:Y:S01]  /*8820*/  FADD.FTZ R5, R123, R8 ;  /* 0x000000087b057221 */ /* 0x000fe20000010000 */
[----:B------:R-:W-:Y:S01]  /*8830*/  PRMT R241, R200, 0x7632, R241 ;  /* 0x00007632c8f17816 */ /* 0x000fe200000000f1 */
[----:B------:R-:W-:Y:S01]  /*8840*/  IMAD.MOV.U32 R168, RZ, RZ, R28 ;  /* 0x000000ffffa87224 */ /* 0x000fe200078e001c */
[----:B------:R-:W-:Y:S01]  /*8850*/  LOP3.LUT R0, R89, 0xff, RZ, 0xc0, !PT ;  /* 0x000000ff59007812 */ /* 0x000fe200078ec0ff */
[----:B------:R-:W-:Y:S01]  /*8860*/  IMAD.MOV.U32 R70, RZ, RZ, R24 ;  /* 0x000000ffff467224 */ /* 0x000fe200078e0018 */
[----:B------:R-:W-:Y:S07]  /*8870*/  MUFU.EX2 R28, R145 ;  /* 0x00000091001c7308 */ /* 0x000fee0000000800 */
[----:B--2---:R-:W-:-:S05]  /*8880*/  @P1 HFMA2.BF16_V2 R53, -RZ.H0_H0, RZ.H0_H0, -R200.H1_H1 ;  /* 0x200000ffff351231 */ /* 0x004fca00003609c8 */
[----:B------:R-:W-:-:S04]  /*8890*/  PRMT R8, R53, 0x7610, R8 ;  /* 0x0000761035087816 */ /* 0x000fc80000000008 */
[----:B------:R-:W-:Y:S02]  /*88a0*/  @P1 PRMT R241, R8, 0x5410, RZ ;  /* 0x0000541008f11816 */ /* 0x000fe400000000ff */
[----:B------:R1:W2:Y:S01]  /*88b0*/  LDL.LU.S16 R8, [R1+0x28] ;  /* 0x0000280001087983 */ /* 0x0002a20000300600 */
[----:B------:R-:W3:Y:S01]  /*88c0*/  MUFU.EX2 R24, R55 ;  /* 0x0000003700187308 */ /* 0x000ee20000000800 */
[----:B------:R-:W-:Y:S02]  /*88d0*/  ISETP.LE.U32.AND P2, PT, R0, UR6, PT ;  /* 0x0000000600007c0c */ /* 0x000fe4000bf43070 */
[----:B------:R-:W-:-:S04]  /*88e0*/  PRMT R0, R86, 0x7772, RZ ;  /* 0x0000777256007816 */ /* 0x000fc800000000ff */
[----:B------:R-:W-:Y:S02]  /*88f0*/  ISETP.GT.U32.AND P0, PT, R0, UR6, PT ;  /* 0x0000000600007c0c */ /* 0x000fe4000bf04070 */
[----:B---3--:R-:W-:-:S04]  /*8900*/  F2FP.BF16.F32.PACK_AB R199, R28, R24 ;  /* 0x000000181cc7723e */ /* 0x008fc800000010ff */
[----:B------:R-:W-:-:S07]  /*8910*/  PRMT R235, R199, 0x7610, R235 ;  /* 0x00007610c7eb7816 */ /* 0x000fce00000000eb */
[----:B--2---:R-:W-:-:S05]  /*8920*/  @P0 HFMA2.BF16_V2 R8, -RZ.H0_H0, RZ.H0_H0, -R199.H0_H0 ;  /* 0x200000ffff080231 */ /* 0x004fca00003409c7 */
[----:B------:R-:W-:-:S04]  /*8930*/  PRMT R7, R8, 0x7610, R7 ;  /* 0x0000761008077816 */ /* 0x000fc80000000007 */
[----:B------:R-:W-:Y:S02]  /*8940*/  @P0 PRMT R235, R7, 0x5410, RZ ;  /* 0x0000541007eb0816 */ /* 0x000fe400000000ff */
[----:B------:R1:W2:Y:S01]  /*8950*/  LDL.LU.S16 R7, [R1+0x2c] ;  /* 0x00002c0001077983 */ /* 0x0002a20000300600 */
[----:B------:R-:W-:-:S04]  /*8960*/  PRMT R0, R84, 0x7773, RZ ;  /* 0x0000777354007816 */ /* 0x000fc800000000ff */
[----:B------:R-:W-:Y:S01]  /*8970*/  ISETP.GT.U32.AND P1, PT, R0, UR6, PT ;  /* 0x0000000600007c0c */ /* 0x000fe2000bf24070 */
[----:B------:R-:W-:Y:S02]  /*8980*/  IMAD.MOV.U32 R68, RZ, RZ, R56 ;  /* 0x000000ffff447224 */ /* 0x000fe400078e0038 */
[----:B------:R-:W-:Y:S02]  /*8990*/  IMAD.MOV.U32 R56, RZ, RZ, R10 ;  /* 0x000000ffff387224 */ /* 0x000fe400078e000a */
[----:B------:R-:W-:Y:S01]  /*89a0*/  FADD.FTZ R10, R14, R3 ;  /* 0x000000030e0a7221 */ /* 0x000fe20000010000 */
[----:B------:R-:W3:Y:S07]  /*89b0*/  MUFU.EX2 R4, R133 ;  /* 0x0000008500047308 */ /* 0x000eee0000000800 */
[----:B--2---:R-:W-:-:S05]  /*89c0*/  @P1 HFMA2.BF16_V2 R7, -RZ.H0_H0, RZ.H0_H0, -R182.H0_H0 ;  /* 0x200000ffff071231 */ /* 0x004fca00003409b6 */
[----:B------:R-:W-:-:S04]  /*89d0*/  PRMT R14, R7, 0x7610, R14 ;  /* 0x00007610070e7816 */ /* 0x000fc8000000000e */
[----:B------:R-:W-:Y:S02]  /*89e0*/  @P1 PRMT R182, R14, 0x5410, RZ ;  /* 0x000054100eb61816 */ /* 0x000fe400000000ff */
[----:B------:R1:W2:Y:S01]  /*89f0*/  LDL.LU.S16 R14, [R1+0x30] ;  /* 0x00003000010e7983 */ /* 0x0002a20000300600 */
[----:B------:R-:W4:Y:S01]  /*8a00*/  MUFU.EX2 R3, R141 ;  /* 0x0000008d00037308 */ /* 0x000f220000000800 */
[----:B------:R-:W-:-:S07]  /*8a10*/  FADD.FTZ R9, R9, R2 ;  /* 0x0000000209097221 */ /* 0x000fce0000010000 */
[----:B------:R-:W1:Y:S01]  /*8a20*/  MUFU.EX2 R2, R111 ;  /* 0x0000006f00027308 */ /* 0x000e620000000800 */
[----:B---3--:R-:W-:-:S07]  /*8a30*/  FADD.FTZ R5, R4, R5 ;  /* 0x0000000504057221 */ /* 0x008fce0000010000 */
[----:B------:R-:W3:Y:S01]  /*8a40*/  MUFU.EX2 R0, R106 ;  /* 0x0000006a00007308 */ /* 0x000ee20000000800 */
[----:B----4-:R-:W-:-:S04]  /*8a50*/  F2FP.BF16.F32.PACK_AB R4, R3, R4 ;  /* 0x000000040304723e */ /* 0x010fc800000010ff */
[----:B------:R-:W-:Y:S01]  /*8a60*/  PRMT R147, R4, 0x7610, R147 ;  /* 0x0000761004937816 */ /* 0x000fe20000000093 */
[----:B-1----:R-:W-:Y:S01]  /*8a70*/  FADD.FTZ R6, R2, R6 ;  /* 0x0000000602067221 */ /* 0x002fe20000010000 */
[----:B------:R-:W-:-:S03]  /*8a80*/  PRMT R146, R4, 0x7632, R146 ;  /* 0x0000763204927816 */ /* 0x000fc60000000092 */
[----:B---3--:R-:W-:Y:S01]  /*8a90*/  FADD.FTZ R7, R0, R6 ;  /* 0x0000000600077221 */ /* 0x008fe20000010000 */
[----:B------:R-:W-:Y:S01]  /*8aa0*/  PRMT R109, R147, 0x5410, R146 ;  /* 0x00005410936d7816 */ /* 0x000fe20000000092 */
[----:B--2---:R-:W-:-:S05]  /*8ab0*/  @!P2 HFMA2.BF16_V2 R14, -RZ.H0_H0, RZ.H0_H0, -R147.H0_H0 ;  /* 0x200000ffff0ea231 */ /* 0x004fca0000340993 */
[----:B------:R-:W-:Y:S02]  /*8ac0*/  PRMT R6, R14, 0x7610, R6 ;  /* 0x000076100e067816 */ /* 0x000fe40000000006 */
[----:B------:R1:W2:Y:S02]  /*8ad0*/  LDL.LU.S16 R14, [R1+0x38] ;  /* 0x00003800010e7983 */ /* 0x0002a40000300600 */
[----:B------:R-:W-:Y:S02]  /*8ae0*/  @!P2 PRMT R147, R6, 0x5410, RZ ;  /* 0x000054100693a816 */ /* 0x000fe400000000ff */
[----:B------:R1:W3:Y:S01]  /*8af0*/  LDL.LU.S16 R6, [R1+0x34] ;  /* 0x0000340001067983 */ /* 0x0002e20000300600 */
[----:B------:R-:W-:-:S04]  /*8b00*/  F2FP.BF16.F32.PACK_AB R0, R0, R2 ;  /* 0x000000020000723e */ /* 0x000fc800000010ff */
[----:B------:R-:W-:Y:S01]  /*8b10*/  PRMT R145, R0, 0x7610, R145 ;  /* 0x0000761000917816 */ /* 0x000fe20000000091 */
[----:B------:R-:W-:Y:S01]  /*8b20*/  FADD.FTZ R8, R3, R5 ;  /* 0x0000000503087221 */ /* 0x000fe20000010000 */
[----:B------:R-:W-:-:S04]  /*8b30*/  SHF.R.U32.HI R3, RZ, 0x18, R89 ;  /* 0x00000018ff037819 */ /* 0x000fc80000011659 */
[----:B------:R-:W-:Y:S01]  /*8b40*/  ISETP.LE.U32.AND P0, PT, R3, UR6, PT ;  /* 0x0000000603007c0c */ /* 0x000fe2000bf03070 */
[----:B--2---:R-:W-:Y:S02]  /*8b50*/  @!P5 HFMA2.BF16_V2 R14, -RZ.H0_H0, RZ.H0_H0, -R146.H0_H0 ;  /* 0x200000ffff0ed231 */ /* 0x004fe40000340992 */
[----:B---3--:R-:W-:-:S03]  /*8b60*/  @!P4 HFMA2.BF16_V2 R6, -RZ.H0_H0, RZ.H0_H0, -R145.H0_H0 ;  /* 0x200000ffff06c231 */ /* 0x008fc60000340991 */
[----:B------:R-:W-:Y:S01]  /*8b70*/  PRMT R5, R14, 0x7610, R5 ;  /* 0x000076100e057816 */ /* 0x000fe20000000005 */
[----:B------:R-:W-:Y:S01]  /*8b80*/  IMAD.MOV.U32 R14, RZ, RZ, R156 ;  /* 0x000000ffff0e7224 */ /* 0x000fe200078e009c */
[----:B------:R-:W-:Y:S01]  /*8b90*/  PRMT R3, R6, 0x7610, R3 ;  /* 0x0000761006037816 */ /* 0x000fe20000000003 */
[----:B------:R-:W-:Y:S01]  /*8ba0*/  FADD.FTZ R6, R15, R10 ;  /* 0x0000000a0f067221 */ /* 0x000fe20000010000 */
[----:B------:R-:W-:Y:S02]  /*8bb0*/  IMAD.MOV.U32 R15, RZ, RZ, R157 ;  /* 0x000000ffff0f7224 */ /* 0x000fe400078e009d */
[----:B------:R-:W2:Y:S04]  /*8bc0*/  LDL.LU.64 R156, [R1+0x380] ;  /* 0x00038000019c7983 */ /* 0x000ea80000300a00 */
[----:B------:R1:W3:Y:S01]  /*8bd0*/  LDL.LU.S16 R53, [R1+0x40] ;  /* 0x0000400001357983 */ /* 0x0002e20000300600 */
[----:B------:R4:W-:Y:S03]  /*8be0*/  MUFU.EX2 R2, R144 ;  /* 0x0000009000027308 */ /* 0x0009e60000000800 */
[----:B------:R1:W2:Y:S01]  /*8bf0*/  LDL.LU.S16 R55, [R1+0x5c] ;  /* 0x00005c0001377983 */ /* 0x0002a20000300600 */
[----:B----4-:R-:W-:-:S04]  /*8c00*/  PRMT R144, R0, 0x7632, R144 ;  /* 0x0000763200907816 */ /* 0x010fc80000000090 */
[----:B------:R-:W-:Y:S01]  /*8c10*/  PRMT R110, R145, 0x5410, R144 ;  /* 0x00005410916e7816 */ /* 0x000fe20000000090 */
[----:B---3--:R-:W-:-:S05]  /*8c20*/  @!P0 HFMA2.BF16_V2 R53, -RZ.H0_H0, RZ.H0_H0, -R144.H0_H0 ;  /* 0x200000ffff358231 */ /* 0x008fca0000340990 */
[----:B------:R-:W-:Y:S02]  /*8c30*/  PRMT R51, R53, 0x7610, R51 ;  /* 0x0000761035337816 */ /* 0x000fe40000000033 */
[----:B------:R1:W3:Y:S02]  /*8c40*/  LDL.LU.S16 R53, [R1+0x4c] ;  /* 0x00004c0001357983 */ /* 0x0002e40000300600 */
[----:B------:R-:W-:Y:S02]  /*8c50*/  @!P0 PRMT R144, R51, 0x5410, RZ ;  /* 0x0000541033908816 */ /* 0x000fe400000000ff */
[----:B------:R1:W4:Y:S01]  /*8c60*/  LDL.LU.S16 R51, [R1+0x44] ;  /* 0x0000440001337983 */ /* 0x0003220000300600 */
[----:B------:R-:W2:Y:S01]  /*8c70*/  MUFU.EX2 R4, R152 ;  /* 0x0000009800047308 */ /* 0x000ea20000000800 */
[----:B------:R-:W-:Y:S02]  /*8c80*/  @!P5 PRMT R146, R5, 0x5410, RZ ;  /* 0x000054100592d816 */ /* 0x000fe400000000ff */
[----:B------:R-:W-:-:S05]  /*8c90*/  @!P4 PRMT R145, R3, 0x5410, RZ ;  /* 0x000054100391c816 */ /* 0x000fca00000000ff */
[----:B------:R-:W1:Y:S01]  /*8ca0*/  MUFU.EX2 R0, R103 ;  /* 0x0000006700007308 */ /* 0x000e620000000800 */
[----:B------:R-:W-:-:S07]  /*8cb0*/  PRMT R3, R82, 0x7771, RZ ;  /* 0x0000777152037816 */ /* 0x000fce00000000ff */
[----:B------:R-:W1:Y:S01]  /*8cc0*/  MUFU.EX2 R5, R98 ;  /* 0x0000006200057308 */ /* 0x000e620000000800 */
[----:B------:R-:W-:Y:S02]  /*8cd0*/  ISETP.GT.U32.AND P2, PT, R3, UR6, PT ;  /* 0x0000000603007c0c */ /* 0x000fe4000bf44070 */
[----:B------:R-:W-:-:S04]  /*8ce0*/  PRMT R3, R82, 0x7772, RZ ;  /* 0x0000777252037816 */ /* 0x000fc800000000ff */
[----:B------:R-:W-:Y:S02]  /*8cf0*/  ISETP.GT.U32.AND P1, PT, R3, UR6, PT ;  /* 0x0000000603007c0c */ /* 0x000fe4000bf24070 */
[----:B--2---:R-:W-:Y:S01]  /*8d00*/  F2FP.BF16.F32.PACK_AB R3, R4, R2 ;  /* 0x000000020403723e */ /* 0x004fe200000010ff */
[----:B-1----:R-:W-:-:S03]  /*8d10*/  FADD.FTZ R7, R0, R7 ;  /* 0x0000000700077221 */ /* 0x002fc60000010000 */
[----:B------:R-:W-:Y:S02]  /*8d20*/  PRMT R166, R3, 0x7632, R166 ;  /* 0x0000763203a67816 */ /* 0x000fe400000000a6 */
[----:B------:R-:W-:-:S04]  /*8d30*/  F2FP.BF16.F32.PACK_AB R0, R5, R0 ;  /* 0x000000000500723e */ /* 0x000fc800000010ff */
[C---:B------:R-:W-:Y:S02]  /*8d40*/  PRMT R165, R0.reuse, 0x7610, R165 ;  /* 0x0000761000a57816 */ /* 0x040fe400000000a5 */
[----:B------:R-:W-:Y:S02]  /*8d50*/  PRMT R156, R3, 0x7610, R156 ;  /* 0x00007610039c7816 */ /* 0x000fe4000000009c */
[----:B------:R-:W-:Y:S02]  /*8d60*/  PRMT R164, R0, 0x7632, R164 ;  /* 0x0000763200a47816 */ /* 0x000fe400000000a4 */
[----:B------:R-:W-:Y:S02]  /*8d70*/  PRMT R152, R156, 0x5410, R166 ;  /* 0x000054109c987816 */ /* 0x000fe400000000a6 */
[----:B------:R-:W-:Y:S01]  /*8d80*/  PRMT R61, R165, 0x5410, R164 ;  /* 0x00005410a53d7816 */ /* 0x000fe200000000a4 */
[----:B---3--:R-:W-:Y:S02]  /*8d90*/  @P2 HFMA2.BF16_V2 R53, -RZ.H0_H0, RZ.H0_H0, -R166.H0_H0 ;  /* 0x200000ffff352231 */ /* 0x008fe400003409a6 */
[----:B----4-:R-:W-:-:S03]  /*8da0*/  @P1 HFMA2.BF16_V2 R51, -RZ.H0_H0, RZ.H0_H0, -R165.H0_H0 ;  /* 0x200000ffff331231 */ /* 0x010fc600003409a5 */
[----:B------:R-:W-:Y:S02]  /*8db0*/  PRMT R10, R53, 0x7610, R10 ;  /* 0x00007610350a7816 */ /* 0x000fe4000000000a */
[----:B------:R-:W-:Y:S02]  /*8dc0*/  PRMT R3, R51, 0x7610, R3 ;  /* 0x0000761033037816 */ /* 0x000fe40000000003 */
[----:B------:R-:W-:Y:S02]  /*8dd0*/  @P2 PRMT R166, R10, 0x5410, RZ ;  /* 0x000054100aa62816 */ /* 0x000fe400000000ff */
[----:B------:R-:W-:Y:S01]  /*8de0*/  @P1 PRMT R165, R3, 0x5410, RZ ;  /* 0x0000541003a51816 */ /* 0x000fe200000000ff */
[----:B------:R1:W2:Y:S04]  /*8df0*/  LDL.LU.S16 R10, [R1+0x48] ;  /* 0x00004800010a7983 */ /* 0x0002a80000300600 */
[----:B------:R1:W3:Y:S01]  /*8e00*/  LDL.LU.S16 R3, [R1+0x58] ;  /* 0x0000580001037983 */ /* 0x0002e20000300600 */
[----:B------:R-:W-:Y:S01]  /*8e10*/  FADD.FTZ R8, R2, R8 ;  /* 0x0000000802087221 */ /* 0x000fe20000010000 */
[----:B------:R-:W-:Y:S01]  /*8e20*/  PRMT R2, R82, 0x7773, RZ ;  /* 0x0000777352027816 */ /* 0x000fe200000000ff */
[----:B------:R-:W4:Y:S02]  /*8e30*/  S2R R51, SR_TID.X ;  /* 0x0000000000337919 */ /* 0x000f240000002100 */
[----:B------:R-:W-:Y:S01]  /*8e40*/  FADD.FTZ R4, R4, R8 ;  /* 0x0000000804047221 */ /* 0x000fe20000010000 */
[----:B------:R-:W-:Y:S01]  /*8e50*/  ISETP.GT.U32.AND P0, PT, R2, UR6, PT ;  /* 0x0000000602007c0c */ /* 0x000fe2000bf04070 */
[----:B------:R-:W-:-:S02]  /*8e60*/  IMAD.MOV.U32 R8, RZ, RZ, R14 ;  /* 0x000000ffff087224 */ /* 0x000fc400078e000e */
[----:B------:R-:W1:Y:S01]  /*8e70*/  S2R R14, SR_CTAID.X ;  /* 0x00000000000e7919 */ /* 0x000e620000002500 */
[----:B------:R-:W-:-:S04]  /*8e80*/  PRMT R0, R86, 0x7773, RZ ;  /* 0x0000777356007816 */ /* 0x000fc800000000ff */
[----:B------:R-:W-:Y:S01]  /*8e90*/  ISETP.GT.U32.AND P1, PT, R0, UR6, PT ;  /* 0x0000000600007c0c */ /* 0x000fe2000bf24070 */
[----:B------:R-:W-:Y:S01]  /*8ea0*/  FADD.FTZ R9, R12, R9 ;  /* 0x000000090c097221 */ /* 0x000fe20000010000 */
[----:B------:R-:W-:Y:S01]  /*8eb0*/  @!P3 HFMA2.BF16_V2 R55, -RZ.H0_H0, RZ.H0_H0, -R156.H0_H0 ;  /* 0x200000ffff37b231 */ /* 0x000fe2000034099c */
[----:B------:R-:W-:Y:S01]  /*8ec0*/  UIADD3 UR4, UPT, UPT, UR31, 0x3, URZ ;  /* 0x000000031f047890 */ /* 0x000fe2000fffe0ff */
[----:B------:R-:W-:-:S03]  /*8ed0*/  PRMT R234, R199, 0x7632, R234 ;  /* 0x00007632c7ea7816 */ /* 0x000fc600000000ea */
[----:B------:R-:W-:-:S04]  /*8ee0*/  PRMT R12, R55, 0x7610, R12 ;  /* 0x00007610370c7816 */ /* 0x000fc8000000000c */
[----:B------:R-:W-:Y:S02]  /*8ef0*/  @!P3 PRMT R156, R12, 0x5410, RZ ;  /* 0x000054100c9cb816 */ /* 0x000fe400000000ff */
[----:B----4-:R-:W-:-:S05]  /*8f00*/  SHF.R.U32.HI R51, RZ, 0x5, R51 ;  /* 0x00000005ff337819 */ /* 0x010fca0000011633 */
[----:B-1----:R-:W-:Y:S02]  /*8f10*/  IMAD R14, R14, 0x8, R51 ;  /* 0x000000080e0e7824 */ /* 0x002fe400078e0233 */
[----:B------:R-:W-:Y:S02]  /*8f20*/  IMAD.MOV.U32 R51, RZ, RZ, R68 ;  /* 0x000000ffff337224 */ /* 0x000fe400078e0044 */
[----:B------:R-:W-:Y:S02]  /*8f30*/  IMAD.MOV.U32 R58, RZ, RZ, R135 ;  /* 0x000000ffff3a7224 */ /* 0x000fe400078e0087 */
[----:B------:R-:W-:Y:S02]  /*8f40*/  IMAD.MOV.U32 R135, RZ, RZ, R117 ;  /* 0x000000ffff877224 */ /* 0x000fe400078e0075 */
[----:B------:R-:W-:Y:S02]  /*8f50*/  IMAD.MOV.U32 R117, RZ, RZ, R81 ;  /* 0x000000ffff757224 */ /* 0x000fe400078e0051 */
[----:B---3--:R-:W-:-:S02]  /*8f60*/  @P0 HFMA2.BF16_V2 R3, -RZ.H0_H0, RZ.H0_H0, -R164.H0_H0 ;  /* 0x200000ffff030231 */ /* 0x008fc400003409a4 */
[----:B--2---:R-:W-:-:S03]  /*8f70*/  @P1 HFMA2.BF16_V2 R10, -RZ.H0_H0, RZ.H0_H0, -R199.H1_H1 ;  /* 0x200000ffff0a1231 */ /* 0x004fc600003609c7 */
[----:B------:R-:W-:-:S04]  /*8f80*/  PRMT R0, R3, 0x7610, R0 ;  /* 0x0000761003007816 */ /* 0x000fc80000000000 */
[----:B------:R-:W-:Y:S01]  /*8f90*/  @P0 PRMT R164, R0, 0x5410, RZ ;  /* 0x0000541000a40816 */ /* 0x000fe200000000ff */
[----:B------:R-:W-:Y:S01]  /*8fa0*/  FADD.FTZ R0, R11, R9 ;  /* 0x000000090b007221 */ /* 0x000fe20000010000 */
[----:B------:R-:W-:-:S03]  /*8fb0*/  PRMT R2, R10, 0x7610, R2 ;  /* 0x000076100a027816 */ /* 0x000fc60000000002 */
[----:B------:R-:W-:Y:S01]  /*8fc0*/  FADD.FTZ R10, R13, R0 ;  /* 0x000000000d0a7221 */ /* 0x000fe20000010000 */
[----:B------:R-:W-:Y:S02]  /*8fd0*/  IMAD.U32 R0, RZ, RZ, UR23 ;  /* 0x00000017ff007e24 */ /* 0x000fe4000f8e00ff */
[----:B------:R-:W-:Y:S01]  /*8fe0*/  FADD.FTZ R3, R5, R7 ;  /* 0x0000000705037221 */ /* 0x000fe20000010000 */
[----:B------:R-:W-:Y:S01]  /*8ff0*/  IMAD.MOV.U32 R9, RZ, RZ, R15 ;  /* 0x000000ffff097224 */ /* 0x000fe200078e000f */
[----:B------:R-:W-:Y:S02]  /*9000*/  @P1 PRMT R234, R2, 0x5410, RZ ;  /* 0x0000541002ea1816 */ /* 0x000fe400000000ff */
[----:B------:R-:W-:Y:S01]  /*9010*/  LOP3.LUT R0, R0, UR4, R245, 0x96, !PT ;  /* 0x0000000400007c12 */ /* 0x000fe2000f8e96f5 */
[----:B------:R-:W-:Y:S01]  /*9020*/  FADD.FTZ R2, R16, R6 ;  /* 0x0000000610027221 */ /* 0x000fe20000010000 */
[----:B------:R-:W-:Y:S01]  /*9030*/  FADD.FTZ R12, R17, R3 ;  /* 0x00000003110c7221 */ /* 0x000fe20000010000 */
[----:B------:R-:W-:-:S02]  /*9040*/  IMAD.MOV.U32 R16, RZ, RZ, R8 ;  /* 0x000000ffff107224 */ /* 0x000fc400078e0008 */
[----:B------:R-:W-:Y:S01]  /*9050*/  FADD.FTZ R13, R21, R4 ;  /* 0x00000004150d7221 */ /* 0x000fe20000010000 */
[----:B------:R-:W-:Y:S02]  /*9060*/  IMAD.MOV.U32 R17, RZ, RZ, R9 ;  /* 0x000000ffff117224 */ /* 0x000fe400078e0009 */
[----:B------:R-:W-:Y:S01]  /*9070*/  IMAD.MOV.U32 R123, RZ, RZ, R56 ;  /* 0x000000ffff7b7224 */ /* 0x000fe200078e0038 */
[----:B------:R-:W1:Y:S01]  /*9080*/  S2R R141, SR_TID.X ;  /* 0x00000000008d7919 */ /* 0x000e620000002100 */
[----:B------:R-:W-:Y:S01]  /*9090*/  IMAD.WIDE.U32 R14, R14, -0x326172a9, RZ ;  /* 0xcd9e8d570e0e7825 */ /* 0x000fe200078e00ff */
[----:B------:R-:W2:Y:S03]  /*90a0*/  LDCU.64 UR4, c[0x0][0x418] ;  /* 0x00008300ff0477ac */ /* 0x000ea60008000a00 */
[----:B------:R-:W-:-:S04]  /*90b0*/  IMAD.WIDE.U32 R8, R0, -0x326172a9, RZ ;  /* 0xcd9e8d5700087825 */ /* 0x000fc800078e00ff */
[----:B------:R-:W-:Y:S01]  /*90c0*/  FADD.FTZ R11, R18, R2 ;  /* 0x00000002120b7221 */ /* 0x000fe20000010000 */
[----:B------:R-:W-:-:S05]  /*90d0*/  LOP3.LUT R2, R14, UR7, R9, 0x96, !PT ;  /* 0x000000070e027c12 */ /* 0x000fca000f8e9609 */
[----:B------:R-:W-:Y:S01]  /*90e0*/  IMAD.WIDE.U32 R2, R2, -0x2daee0ad, RZ ;  /* 0xd2511f5302027825 */ /* 0x000fe200078e00ff */
[----:B------:R-:W-:-:S04]  /*90f0*/  LOP3.LUT R4, R8, UR30, R139, 0x96, !PT ;  /* 0x0000001e08047c12 */ /* 0x000fc8000f8e968b */
[----:B------:R-:W-:Y:S01]  /*9100*/  LOP3.LUT R6, R16, UR29, R3, 0x96, !PT ;  /* 0x0000001d10067c12 */ /* 0x000fe2000f8e9603 */
[----:B------:R-:W-:-:S04]  /*9110*/  IMAD.WIDE.U32 R4, R4, -0x2daee0ad, RZ ;  /* 0xd2511f5304047825 */ /* 0x000fc800078e00ff */
[----:B------:R-:W-:Y:S01]  /*9120*/  IMAD.WIDE.U32 R6, R6, -0x326172a9, RZ ;  /* 0xcd9e8d5706067825 */ /* 0x000fe200078e00ff */
[----:B------:R-:W-:-:S04]  /*9130*/  LOP3.LUT R5, R2, UR25, R5, 0x96, !PT ;  /* 0x0000001902057c12 */ /* 0x000fc8000f8e9605 */
[----:B------:R-:W-:-:S05]  /*9140*/  LOP3.LUT R3, R138, UR28, R7, 0x96, !PT ;  /* 0x0000001c8a037c12 */ /* 0x000fca000f8e9607 */
[----:B------:R-:W-:-:S05]  /*9150*/  IMAD.WIDE.U32 R2, R3, -0x2daee0ad, RZ ;  /* 0xd2511f5303027825 */ /* 0x000fca00078e00ff */
[----:B------:R-:W-:Y:S01]  /*9160*/  LOP3.LUT R3, R4, UR13, R3, 0x96, !PT ;  /* 0x0000000d04037c12 */ /* 0x000fe2000f8e9603 */
[----:B------:R-:W-:-:S05]  /*9170*/  IMAD.WIDE.U32 R4, R5, -0x326172a9, RZ ;  /* 0xcd9e8d5705047825 */ /* 0x000fca00078e00ff */
[----:B------:R-:W-:-:S05]  /*9180*/  LOP3.LUT R6, R6, UR24, R5, 0x96, !PT ;  /* 0x0000001806067c12 */ /* 0x000fca000f8e9605 */
[----:B------:R-:W-:-:S05]  /*9190*/  IMAD.WIDE.U32 R6, R6, -0x2daee0ad, RZ ;  /* 0xd2511f5306067825 */ /* 0x000fca00078e00ff */
[----:B------:R-:W-:Y:S01]  /*91a0*/  LOP3.LUT R0, R2, UR11, R7, 0x96, !PT ;  /* 0x0000000b02007c12 */ /* 0x000fe2000f8e9607 */
[----:B------:R-:W-:Y:S02]  /*91b0*/  IMAD.MOV.U32 R14, RZ, RZ, R168 ;  /* 0x000000ffff0e7224 */ /* 0x000fe400078e00a8 */
[----:B------:R-:W-:Y:S02]  /*91c0*/  IMAD.MOV.U32 R168, RZ, RZ, R69 ;  /* 0x000000ffffa87224 */ /* 0x000fe400078e0045 */
[----:B------:R-:W-:-:S04]  /*91d0*/  IMAD.WIDE.U32 R2, R3, -0x326172a9, RZ ;  /* 0xcd9e8d5703027825 */ /* 0x000fc800078e00ff */
[----:B------:R-:W-:Y:S01]  /*91e0*/  IMAD.WIDE.U32 R68, R0, -0x326172a9, RZ ;  /* 0xcd9e8d5700447825 */ /* 0x000fe200078e00ff */
[----:B------:R-:W-:-:S03]  /*91f0*/  LOP3.LUT R4, R4, UR12, R3, 0x96, !PT ;  /* 0x0000000c04047c12 */ /* 0x000fc6000f8e9603 */
[----:B------:R-:W-:Y:S01]  /*9200*/  FADD.FTZ R3, R22, R11 ;  /* 0x0000000b16037221 */ /* 0x000fe20000010000 */
[----:B------:R-:W-:Y:S01]  /*9210*/  LOP3.LUT R81, R2, UR10, R69, 0x96, !PT ;  /* 0x0000000a02517c12 */ /* 0x000fe2000f8e9645 */
[----:B------:R-:W-:Y:S01]  /*9220*/  FADD.FTZ R2, R19, R10 ;  /* 0x0000000a13027221 */ /* 0x000fe20000010000 */
[----:B------:R-:W-:Y:S02]  /*9230*/  IMAD.MOV.U32 R18, RZ, RZ, R250 ;  /* 0x000000ffff127224 */ /* 0x000fe400078e00fa */
[----:B------:R-:W-:Y:S02]  /*9240*/  IMAD.MOV.U32 R19, RZ, RZ, R251 ;  /* 0x000000ffff137224 */ /* 0x000fe400078e00fb */
[----:B------:R-:W3:Y:S04]  /*9250*/  LDL.LU.64 R250, [R1+0x378] ;  /* 0x0003780001fa7983 */ /* 0x000ee80000300a00 */
[----:B------:R4:W2:Y:S04]  /*9260*/  LDL.LU.S16 R11, [R1+0x68] ;  /* 0x00006800010b7983 */ /* 0x0008a80000300600 */
[----:B------:R4:W4:Y:S01]  /*9270*/  LDL.LU.S16 R10, [R1+0x6c] ;  /* 0x00006c00010a7983 */ /* 0x0009220000300600 */
[----:B------:R-:W-:-:S04]  /*9280*/  LOP3.LUT R0, R81, 0xff, RZ, 0xc0, !PT ;  /* 0x000000ff51007812 */ /* 0x000fc800078ec0ff */
[----:B------:R-:W-:Y:S02]  /*9290*/  ISETP.LE.U32.AND P2, PT, R0, UR6, PT ;  /* 0x0000000600007c0c */ /* 0x000fe4000bf43070 */
[----:B------:R-:W-:-:S04]  /*92a0*/  LOP3.LUT R0, R81, 0xffff, RZ, 0xc0, !PT ;  /* 0x0000ffff51007812 */ /* 0x000fc800078ec0ff */
[----:B------:R-:W-:-:S04]  /*92b0*/  SHF.R.U32.HI R0, RZ, 0x8, R0 ;  /* 0x00000008ff007819 */ /* 0x000fc80000011600 */
[----:B------:R-:W-:-:S04]  /*92c0*/  LOP3.LUT R0, R0, 0xffff, RZ, 0xc0, !PT ;  /* 0x0000ffff00007812 */ /* 0x000fc800078ec0ff */
[----:B------:R-:W-:Y:S02]  /*92d0*/  ISETP.LE.U32.AND P0, PT, R0, UR6, PT ;  /* 0x0000000600007c0c */ /* 0x000fe4000bf03070 */
[----:B------:R-:W-:Y:S01]  /*92e0*/  PRMT R0, R81, 0x7632, R0 ;  /* 0x0000763251007816 */ /* 0x000fe20000000000 */
[----:B------:R-:W-:-:S03]  /*92f0*/  IMAD.MOV.U32 R53, RZ, RZ, R70 ;  /* 0x000000ffff357224 */ /* 0x000fc600078e0046 */
[----:B------:R-:W-:Y:S01]  /*9300*/  LOP3.LUT R0, R0, 0xff, RZ, 0xc0, !PT ;  /* 0x000000ff00007812 */ /* 0x000fe200078ec0ff */
[----:B------:R-:W-:Y:S02]  /*9310*/  IMAD.MOV.U32 R70, RZ, RZ, R46 ;  /* 0x000000ffff467224 */ /* 0x000fe400078e002e */
[----:B------:R-:W-:Y:S01]  /*9320*/  IMAD.MOV.U32 R56, RZ, RZ, R67 ;  /* 0x000000ffff387224 */ /* 0x000fe200078e0043 */
[----:B------:R-:W-:Y:S01]  /*9330*/  ISETP.LE.U32.AND P1, PT, R0, UR6, PT ;  /* 0x0000000600007c0c */ /* 0x000fe2000bf23070 */
[----:B------:R-:W-:Y:S02]  /*9340*/  IMAD.MOV.U32 R46, RZ, RZ, R66 ;  /* 0x000000ffff2e7224 */ /* 0x000fe400078e0042 */
[----:B------:R-:W-:Y:S02]  /*9350*/  IMAD.MOV.U32 R0, RZ, RZ, R68 ;  /* 0x000000ffff007224 */ /* 0x000fe400078e0044 */
[----:B------:R-:W-:-:S03]  /*9360*/  IMAD.WIDE.U32 R66, R4, -0x2daee0ad, RZ ;  /* 0xd2511f5304427825 */ /* 0x000fc600078e00ff */
[----:B------:R-:W-:Y:S02]  /*9370*/  LOP3.LUT R0, R0, 0xff, RZ, 0xc0, !PT ;  /* 0x000000ff00007812 */ /* 0x000fe400078ec0ff */
[----:B------:R-:W-:Y:S02]  /*9380*/  LOP3.LUT R69, R6, UR9, R67, 0x96, !PT ;  /* 0x0000000906457c12 */ /* 0x000fe4000f8e9643 */
[----:B------:R-:W-:Y:S02]  /*9390*/  ISETP.LE.U32.AND P5, PT, R0, UR6, PT ;  /* 0x0000000600007c0c */ /* 0x000fe4000bfa3070 */
[----:B------:R-:W-:Y:S01]  /*93a0*/  LOP3.LUT R0, R69, 0xffff, RZ, 0xc0, !PT ;  /* 0x0000ffff45007812 */ /* 0x000fe200078ec0ff */
[----:B------:R-:W-:Y:S01]  /*93b0*/  IMAD.MOV.U32 R4, RZ, RZ, R16 ;  /* 0x000000ffff047224 */ /* 0x000fe200078e0010 */
[----:B------:R-:W-:Y:S02]  /*93c0*/  MUFU.EX2 R21, R160 ;  /* 0x000000a000157308 */ /* 0x000fe40000000800 */
[----:B------:R-:W-:-:S06]  /*93d0*/  SHF.R.U32.HI R0, RZ, 0x8, R0 ;  /* 0x00000008ff007819 */ /* 0x000fcc0000011600 */
[----:B------:R-:W1:Y:S01]  /*93e0*/  MUFU.EX2 R16, R157 ;  /* 0x0000009d00107308 */ /* 0x000e620000000800 */
[----:B------:R-:W-:-:S04]  /*93f0*/  LOP3.LUT R0, R0, 0xffff, RZ, 0xc0, !PT ;  /* 0x0000ffff00007812 */ /* 0x000fc800078ec0ff */
[----:B------:R-:W-:Y:S02]  /*9400*/  ISETP.LE.U32.AND P4, PT, R0, UR6, PT ;  /* 0x0000000600007c0c */ /* 0x000fe4000bf83070 */
[----:B------:R-:W-:-:S04]  /*9410*/  PRMT R0, R69, 0x7632, R0 ;  /* 0x0000763245007816 */ /* 0x000fc80000000000 */
[----:B------:R-:W-:-:S04]  /*9420*/  LOP3.LUT R0, R0, 0xff, RZ, 0xc0, !PT ;  /* 0x000000ff00007812 */ /* 0x000fc800078ec0ff */
[----:B------:R-:W-:Y:S02]  /*9430*/  ISETP.LE.U32.AND P3, PT, R0, UR6, PT ;  /* 0x0000000600007c0c */ /* 0x000fe4000bf63070 */
[----:B-1----:R-:W-:-:S04]  /*9440*/  F2FP.BF16.F32.PACK_AB R0, R21, R16 ;  /* 0x000000101500723e */ /* 0x002fc800000010ff */
[C---:B------:R-:W-:Y:S02]  /*9450*/  PRMT R179, R0.reuse, 0x7632, R179 ;  /* 0x0000763200b37816 */ /* 0x040fe400000000b3 */
[----:B------:R-:W-:Y:S01]  /*9460*/  PRMT R178, R0, 0x7610, R178 ;  /* 0x0000761000b27816 */ /* 0x000fe200000000b2 */
[----:B------:R-:W-:Y:S02]  /*9470*/  IMAD.MOV.U32 R55, RZ, RZ, R14 ;  /* 0x000000ffff377224 */ /* 0x000fe400078e000e */
[----:B------:R-:W-:Y:S02]  /*9480*/  IMAD.MOV.U32 R14, RZ, RZ, R53 ;  /* 0x000000ffff0e7224 */ /* 0x000fe400078e0035 */
[----:B------:R-:W-:Y:S02]  /*9490*/  IMAD.MOV.U32 R53, RZ, RZ, R51 ;  /* 0x000000ffff357224 */ /* 0x000fe400078e0033 */
[----:B------:R-:W-:Y:S01]  /*94a0*/  IMAD.MOV.U32 R51, RZ, RZ, R168 ;  /* 0x000000ffff337224 */ /* 0x000fe200078e00a8 */
[----:B------:R-:W-:Y:S01]  /*94b0*/  PRMT R168, R178, 0x5410, R179 ;  /* 0x00005410b2a87816 */ /* 0x000fe200000000b3 */
[----:B------:R-:W-:-:S05]  /*94c0*/  IMAD.MOV.U32 R0, RZ, RZ, R66 ;  /* 0x000000ffff007224 */ /* 0x000fca00078e0042 */
[----:B------:R-:W-:Y:S01]  /*94d0*/  LOP3.LUT R0, R0, 0xff, RZ, 0xc0, !PT ;  /* 0x000000ff00007812 */ /* 0x000fe200078ec0ff */
[----:B------:R-:W-:Y:S02]  /*94e0*/  IMAD.MOV.U32 R111, RZ, RZ, R14 ;  /* 0x000000ffff6f7224 */ /* 0x000fe400078e000e */
[----:B------:R-:W-:Y:S01]  /*94f0*/  FADD.FTZ R15, R23, R3 ;  /* 0x00000003170f7221 */ /* 0x000fe20000010000 */
[----:B------:R-:W-:Y:S01]  /*9500*/  FADD.FTZ R14, R20, R2 ;  /* 0x00000002140e7221 */ /* 0x000fe20000010000 */
[----:B------:R-:W-:Y:S02]  /*9510*/  IMAD.MOV.U32 R22, RZ, RZ, R4 ;  /* 0x000000ffff167224 */ /* 0x000fe400078e0004 */
[----:B------:R-:W-:Y:S02]  /*9520*/  IMAD.MOV.U32 R5, RZ, RZ, R17 ;  /* 0x000000ffff057224 */ /* 0x000fe400078e0011 */
[----:B------:R1:W3:Y:S02]  /*9530*/  LDL.LU.S16 R17, [R1+0x74] ;  /* 0x0000740001117983 */ /* 0x0002e40000300600 */
[----:B------:R-:W-:-:S02]  /*9540*/  IMAD.MOV.U32 R23, RZ, RZ, R5 ;  /* 0x000000ffff177224 */ /* 0x000fc400078e0005 */
[----:B----4-:R-:W-:-:S05]  /*9550*/  @!P0 HFMA2.BF16_V2 R10, -RZ.H0_H0, RZ.H0_H0, -R179.H0_H0 ;  /* 0x200000ffff0a8231 */ /* 0x010fca00003409b3 */
[----:B------:R-:W-:Y:S02]  /*9560*/  PRMT R7, R10, 0x7610, R7 ;  /* 0x000076100a077816 */ /* 0x000fe40000000007 */
[----:B------:R-:W4:Y:S01]  /*9570*/  S2R R10, SR_CTAID.X ;  /* 0x00000000000a7919 */ /* 0x000f220000002500 */
[----:B--2---:R-:W-:-:S05]  /*9580*/  @!P2 HFMA2.BF16_V2 R11, -RZ.H0_H0, RZ.H0_H0, -R178.H0_H0 ;  /* 0x200000ffff0ba231 */ /* 0x004fca00003409b2 */
[----:B------:R-:W-:-:S04]  /*9590*/  PRMT R6, R11, 0x7610, R6 ;  /* 0x000076100b067816 */ /* 0x000fc80000000006 */
[----:B------:R-:W-:Y:S02]  /*95a0*/  @!P2 PRMT R178, R6, 0x5410, RZ ;  /* 0x0000541006b2a816 */ /* 0x000fe400000000ff */
[----:B------:R-:W-:Y:S02]  /*95b0*/  SHF.R.U32.HI R6, RZ, 0x5, R141 ;  /* 0x00000005ff067819 */ /* 0x000fe4000001168d */
[----:B------:R-:W-:-:S03]  /*95c0*/  ISETP.LE.U32.AND P2, PT, R0, UR6, PT ;  /* 0x0000000600007c0c */ /* 0x000fc6000bf43070 */
[----:B----4-:R-:W-:-:S04]  /*95d0*/  IMAD R10, R10, 0x8, R6 ;  /* 0x000000080a0a7824 */ /* 0x010fc800078e0206 */
[----:B------:R-:W-:-:S04]  /*95e0*/  VIADD R10, R10, 0x4 ;  /* 0x000000040a0a7836 */ /* 0x000fc80000000000 */
[----:B------:R-:W-:-:S03]  /*95f0*/  IMAD.WIDE.U32 R10, R10, -0x326172a9, RZ ;  /* 0xcd9e8d570a0a7825 */ /* 0x000fc600078e00ff */
[----:B------:R-:W-:-:S05]  /*9600*/  LOP3.LUT R0, R10, UR7, R9, 0x96, !PT ;  /* 0x000000070a007c12 */ /* 0x000fca000f8e9609 */
[----:B------:R-:W-:Y:S01]  /*9610*/  IMAD.WIDE.U32 R2, R0, -0x2daee0ad, RZ ;  /* 0xd2511f5300027825 */ /* 0x000fe200078e00ff */
[----:B------:R-:W-:-:S04]  /*9620*/  LOP3.LUT R6, R8, UR30, R19, 0x96, !PT ;  /* 0x0000001e08067c12 */ /* 0x000fc8000f8e9613 */
[----:B------:R-:W-:Y:S02]  /*9630*/  LOP3.LUT R4, R246, UR29, R3, 0x96, !PT ;  /* 0x0000001df6047c12 */ /* 0x000fe4000f8e9603 */
[----:B------:R-:W-:-:S03]  /*9640*/  @!P0 PRMT R179, R7, 0x5410, RZ ;  /* 0x0000541007b38816 */ /* 0x000fc600000000ff */
[----:B------:R-:W-:-:S04]  /*9650*/  IMAD.WIDE.U32 R4, R4, -0x326172a9, RZ ;  /* 0xcd9e8d5704047825 */ /* 0x000fc800078e00ff */
[----:B------:R-:W-:Y:S01]  /*9660*/  IMAD.WIDE.U32 R6, R6, -0x2daee0ad, RZ ;  /* 0xd2511f5306067825 */ /* 0x000fe200078e00ff */
[----:B------:R-:W-:-:S04]  /*9670*/  LOP3.LUT R3, R18, UR28, R5, 0x96, !PT ;  /* 0x0000001c12037c12 */ /* 0x000fc8000f8e9605 */
[----:B------:R-:W-:Y:S01]  /*9680*/  LOP3.LUT R7, R2, UR25, R7, 0x96, !PT ;  /* 0x0000001902077c12 */ /* 0x000fe2000f8e9607 */
[----:B------:R-:W-:-:S05]  /*9690*/  IMAD.WIDE.U32 R2, R3, -0x2daee0ad, RZ ;  /* 0xd2511f5303027825 */ /* 0x000fca00078e00ff */
[----:B------:R-:W-:Y:S01]  /*96a0*/  LOP3.LUT R3, R6, UR13, R3, 0x96, !PT ;  /* 0x0000000d06037c12 */ /* 0x000fe2000f8e9603 */
[----:B------:R-:W-:-:S05]  /*96b0*/  IMAD.WIDE.U32 R6, R7, -0x326172a9, RZ ;  /* 0xcd9e8d5707067825 */ /* 0x000fca00078e00ff */
[----:B------:R-:W-:Y:S02]  /*96c0*/  LOP3.LUT R4, R4, UR24, R7, 0x96, !PT ;  /* 0x0000001804047c12 */ /* 0x000fe4000f8e9607 */
[----:B------:R1:W2:Y:S03]  /*96d0*/  LDL.LU.S16 R7, [R1+0x78] ;  /* 0x0000780001077983 */ /* 0x0002a60000300600 */
[----:B------:R-:W-:-:S04]  /*96e0*/  IMAD.WIDE.U32 R10, R4, -0x2daee0ad, RZ ;  /* 0xd2511f53040a7825 */ /* 0x000fc800078e00ff */
[----:B------:R-:W-:Y:S01]  /*96f0*/  IMAD.MOV.U32 R141, RZ, RZ, R55 ;  /* 0x000000ffff8d7224 */ /* 0x000fe200078e0037 */
[----:B------:R-:W-:Y:S01]  /*9700*/  LOP3.LUT R0, R2, UR11, R11, 0x96, !PT ;  /* 0x0000000b02007c12 */ /* 0x000fe2000f8e960b */
[----:B------:R-:W-:Y:S02]  /*9710*/  IMAD.MOV.U32 R55, RZ, RZ, R53 ;  /* 0x000000ffff377224 */ /* 0x000fe400078e0035 */
[----:B------:R-:W-:Y:S02]  /*9720*/  IMAD.MOV.U32 R53, RZ, RZ, R51 ;  /* 0x000000ffff357224 */ /* 0x000fe400078e0033 */
[----:B------:R-:W-:Y:S02]  /*9730*/  IMAD.MOV.U32 R106, RZ, RZ, R38 ;  /* 0x000000ffff6a7224 */ /* 0x000fe400078e0026 */
[----:B------:R-:W-:Y:S02]  /*9740*/  IMAD.MOV.U32 R51, RZ, RZ, R45 ;  /* 0x000000ffff337224 */ /* 0x000fe400078e002d */
[----:B------:R-:W-:-:S02]  /*9750*/  IMAD.MOV.U32 R38, RZ, RZ, R203 ;  /* 0x000000ffff267224 */ /* 0x000fc400078e00cb */
[----:B------:R-:W-:Y:S02]  /*9760*/  IMAD.MOV.U32 R45, RZ, RZ, R65 ;  /* 0x000000ffff2d7224 */ /* 0x000fe400078e0041 */
[----:B------:R-:W-:Y:S02]  /*9770*/  IMAD.MOV.U32 R203, RZ, RZ, R64 ;  /* 0x000000ffffcb7224 */ /* 0x000fe400078e0040 */
[----:B------:R-:W-:-:S04]  /*9780*/  IMAD.WIDE.U32 R2, R3, -0x326172a9, RZ ;  /* 0xcd9e8d5703027825 */ /* 0x000fc800078e00ff */
[----:B------:R-:W-:Y:S01]  /*9790*/  FADD.FTZ R9, R25, R12 ;  /* 0x0000000c19097221 */ /* 0x000fe20000010000 */
[----:B------:R-:W-:Y:S01]  /*97a0*/  IMAD.WIDE.U32 R64, R0, -0x326172a9, RZ ;  /* 0xcd9e8d5700407825 */ /* 0x000fe200078e00ff */
[----:B------:R-:W-:Y:S04]  /*97b0*/  MUFU.EX2 R8, R100 ;  /* 0x0000006400087308 */ /* 0x000fe80000000800 */
[----:B------:R-:W-:-:S04]  /*97c0*/  LOP3.LUT R67, R2, UR10, R65, 0x96, !PT ;  /* 0x0000000a02437c12 */ /* 0x000fc8000f8e9641 */
[----:B------:R-:W4:Y:S01]  /*97d0*/  MUFU.EX2 R12, R71 ;  /* 0x00000047000c7308 */ /* 0x000f220000000800 */
[----:B------:R-:W-:-:S04]  /*97e0*/  LOP3.LUT R0, R67, 0xff, RZ, 0xc0, !PT ;  /* 0x000000ff43007812 */ /* 0x000fc800078ec0ff */
[----:B------:R-:W-:Y:S02]  /*97f0*/  ISETP.LE.U32.AND P0, PT, R0, UR6, PT ;  /* 0x0000000600007c0c */ /* 0x000fe4000bf03070 */
[----:B------:R-:W-:Y:S02]  /*9800*/  LOP3.LUT R0, R67, 0xffff, RZ, 0xc0, !PT ;  /* 0x0000ffff43007812 */ /* 0x000fe400078ec0ff */
[----:B----4-:R-:W-:Y:S02]  /*9810*/  F2FP.BF16.F32.PACK_AB R169, R12, R8 ;  /* 0x000000080ca9723e */ /* 0x010fe400000010ff */
[----:B------:R-:W-:-:S07]  /*9820*/  SHF.R.U32.HI R0, RZ, 0x8, R0 ;  /* 0x00000008ff007819 */ /* 0x000fce0000011600 */
[----:B---3--:R-:W-:Y:S01]  /*9830*/  @!P0 HFMA2.BF16_V2 R17, -RZ.H0_H0, RZ.H0_H0, -R169.H0_H0 ;  /* 0x200000ffff118231 */ /* 0x008fe200003409a9 */
[----:B------:R-:W-:-:S04]  /*9840*/  LOP3.LUT R0, R0, 0xffff, RZ, 0xc0, !PT ;  /* 0x0000ffff00007812 */ /* 0x000fc800078ec0ff */
[----:B------:R-:W-:Y:S02]  /*9850*/  PRMT R5, R17, 0x7610, R5 ;  /* 0x0000761011057816 */ /* 0x000fe40000000005 */
[----:B------:R1:W3:Y:S01]  /*9860*/  LDL.LU.S16 R17, [R1+0x7c] ;  /* 0x00007c0001117983 */ /* 0x0002e20000300600 */
[----:B------:R-:W-:Y:S02]  /*9870*/  PRMT R231, R169, 0x7610, R231 ;  /* 0x00007610a9e77816 */ /* 0x000fe400000000e7 */
[----:B------:R-:W-:Y:S02]  /*9880*/  @!P0 PRMT R231, R5, 0x5410, RZ ;  /* 0x0000541005e78816 */ /* 0x000fe400000000ff */
[----:B------:R-:W-:Y:S02]  /*9890*/  ISETP.LE.U32.AND P0, PT, R0, UR6, PT ;  /* 0x0000000600007c0c */ /* 0x000fe4000bf03070 */
[----:B------:R-:W-:-:S11]  /*98a0*/  LOP3.LUT R20, R6, UR12, R3, 0x96, !PT ;  /* 0x0000000c06147c12 */ /* 0x000fd6000f8e9603 */
[----:B--2---:R-:W-:-:S05]  /*98b0*/  @!P0 HFMA2.BF16_V2 R7, -RZ.H0_H0, RZ.H0_H0, -R169.H1_H1 ;  /* 0x200000ffff078231 */ /* 0x004fca00003609a9 */
[----:B------:R-:W-:Y:S01]  /*98c0*/  PRMT R6, R7, 0x7610, R6 ;  /* 0x0000761007067816 */ /* 0x000fe20000000006 */
[----:B------:R-:W-:Y:S02]  /*98d0*/  FADD.FTZ R7, R24, R14 ;  /* 0x0000000e18077221 */ /* 0x000fe40000010000 */
[----:B------:R1:W2:Y:S01]  /*98e0*/  LDL.LU.S16 R14, [R1+0x80] ;  /* 0x00008000010e7983 */ /* 0x0002a20000300600 */
[----:B------:R-:W-:Y:S01]  /*98f0*/  FADD.FTZ R13, R33, R13 ;  /* 0x0000000d210d7221 */ /* 0x000fe20000010000 */
[----:B------:R-:W-:Y:S01]  /*9900*/  MUFU.EX2 R5, R143 ;  /* 0x0000008f00057308 */ /* 0x000fe20000000800 */
[----:B------:R-:W-:Y:S02]  /*9910*/  PRMT R0, R67, 0x7632, R0 ;  /* 0x0000763243007816 */ /* 0x000fe40000000000 */
[----:B------:R-:W-:-:S05]  /*9920*/  FADD.FTZ R4, R30, R13 ;  /* 0x0000000d1e047221 */ /* 0x000fca0000010000 */
[----:B------:R-:W4:Y:S01]  /*9930*/  MUFU.EX2 R13, R142 ;  /* 0x0000008e000d7308 */ /* 0x000f220000000800 */
[----:B------:R-:W-:Y:S02]  /*9940*/  LOP3.LUT R0, R0, 0xff, RZ, 0xc0, !PT ;  /* 0x000000ff00007812 */ /* 0x000fe400078ec0ff */
[----:B------:R-:W-:Y:S02]  /*9950*/  PRMT R227, R169, 0x7632, R227 ;  /* 0x00007632a9e37816 */ /* 0x000fe400000000e3 */
[----:B------:R-:W-:Y:S02]  /*9960*/  @!P0 PRMT R227, R6, 0x5410, RZ ;  /* 0x0000541006e38816 */ /* 0x000fe400000000ff */
[----:B------:R-:W-:Y:S02]  /*9970*/  ISETP.LE.U32.AND P0, PT, R0, UR6, PT ;  /* 0x0000000600007c0c */ /* 0x000fe4000bf03070 */
[----:B----4-:R-:W-:Y:S02]  /*9980*/  F2FP.BF16.F32.PACK_AB R159, R13, R5 ;  /* 0x000000050d9f723e */ /* 0x010fe400000010ff */
[----:B------:R-:W-:-:S02]  /*9990*/  SHF.R.U32.HI R0, RZ, 0x18, R67 ;  /* 0x00000018ff007819 */ /* 0x000fc40000011643 */
[----:B------:R-:W-:-:S07]  /*99a0*/  PRMT R223, R159, 0x7610, R223 ;  /* 0x000076109fdf7816 */ /* 0x000fce00000000df */
[----:B---3--:R-:W-:-:S05]  /*99b0*/  @!P0 HFMA2.BF16_V2 R17, -RZ.H0_H0, RZ.H0_H0, -R159.H0_H0 ;  /* 0x200000ffff118231 */ /* 0x008fca000034099f */
[----:B------:R-:W-:-:S04]  /*99c0*/  PRMT R11, R17, 0x7610, R11 ;  /* 0x00007610110b7816 */ /* 0x000fc8000000000b */
[----:B------:R-:W-:Y:S02]  /*99d0*/  @!P0 PRMT R223, R11, 0x5410, RZ ;  /* 0x000054100bdf8816 */ /* 0x000fe400000000ff */
[----:B------:R-:W-:Y:S01]  /*99e0*/  ISETP.LE.U32.AND P0, PT, R0, UR6, PT ;  /* 0x0000000600007c0c */ /* 0x000fe2000bf03070 */
[----:B------:R-:W-:Y:S01]  /*99f0*/  FADD.FTZ R6, R27, R15 ;  /* 0x0000000f1b067221 */ /* 0x000fe20000010000 */
[----:B------:R-:W-:-:S11]  /*9a00*/  IMAD.MOV.U32 R142, RZ, RZ, R18 ;  /* 0x000000ffff8e7224 */ /* 0x000fd600078e0012 */
[----:B--2---:R-:W-:-:S05]  /*9a10*/  @!P0 HFMA2.BF16_V2 R14, -RZ.H0_H0, RZ.H0_H0, -R159.H1_H1 ;  /* 0x200000ffff0e8231 */ /* 0x004fca000036099f */
[----:B------:R-:W-:Y:S02]  /*9a20*/  PRMT R0, R14, 0x7610, R0 ;  /* 0x000076100e007816 */ /* 0x000fe40000000000 */
[----:B------:R1:W2:Y:S04]  /*9a30*/  LDL.LU.S16 R14, [R1+0x84] ;  /* 0x00008400010e7983 */ /* 0x0002a80000300600 */
[----:B------:R1:W3:Y:S04]  /*9a40*/  LDL.LU.S16 R15, [R1+0x88] ;  /* 0x00008800010f7983 */ /* 0x0002e80000300600 */
[----:B------:R1:W4:Y:S01]  /*9a50*/  LDL.LU.S16 R18, [R1+0x8c] ;  /* 0x00008c0001127983 */ /* 0x0003220000300600 */
[----:B------:R-:W-:Y:S01]  /*9a60*/  PRMT R222, R159, 0x7632, R222 ;  /* 0x000076329fde7816 */ /* 0x000fe200000000de */
[----:B------:R-:W-:Y:S01]  /*9a70*/  IMAD.MOV.U32 R143, RZ, RZ, R19 ;  /* 0x000000ffff8f7224 */ /* 0x000fe200078e0013 */
[----:B------:R-:W-:Y:S01]  /*9a80*/  @!P0 PRMT R222, R0, 0x5410, RZ ;  /* 0x0000541000de8816 */ /* 0x000fe200000000ff */
[----:B------:R-:W-:Y:S01]  /*9a90*/  MUFU.EX2 R11, R130 ;  /* 0x00000082000b7308 */ /* 0x000fe20000000800 */
[----:B------:R-:W-:-:S07]  /*9aa0*/  IMAD.MOV.U32 R0, RZ, RZ, R64 ;  /* 0x000000ffff007224 */ /* 0x000fce00078e0040 */
[----:B------:R-:W1:Y:S01]  /*9ab0*/  MUFU.EX2 R19, R105 ;  /* 0x0000006900137308 */ /* 0x000e620000000800 */
[----:B------:R-:W-:-:S04]  /*9ac0*/  LOP3.LUT R0, R0, 0xff, RZ, 0xc0, !PT ;  /* 0x000000ff00007812 */ /* 0x000fc800078ec0ff */
[----:B------:R-:W-:Y:S01]  /*9ad0*/  ISETP.LE.U32.AND P0, PT, R0, UR6, PT ;  /* 0x0000000600007c0c */ /* 0x000fe2000bf03070 */
[----:B------:R-:W-:Y:S01]  /*9ae0*/  FADD.FTZ R3, R26, R9 ;  /* 0x000000091a037221 */ /* 0x000fe20000010000 */
[----:B-1----:R-:W-:Y:S02]  /*9af0*/  F2FP.BF16.F32.PACK_AB R158, R19, R11 ;  /* 0x0000000b139e723e */ /* 0x002fe400000010ff */
[----:B------:R-:W-:Y:S02]  /*9b00*/  PRMT R0, R64, 0x7771, RZ ;  /* 0x0000777140007816 */ /* 0x000fe400000000ff */
[C---:B------:R-:W-:Y:S01]  /*9b10*/  PRMT R221, R158.reuse, 0x7610, R221 ;  /* 0x000076109edd7816 */ /* 0x040fe200000000dd */
[----:B------:R-:W-:Y:S01]  /*9b20*/  MUFU.EX2 R17, R127 ;  /* 0x0000007f00117308 */ /* 0x000fe20000000800 */
[----:B------:R-:W-:Y:S01]  /*9b30*/  PRMT R232, R158, 0x7632, R232 ;  /* 0x000076329ee87816 */ /* 0x000fe200000000e8 */
[----:B------:R-:W-:-:S04]  /*9b40*/  FADD.FTZ R4, R32, R4 ;  /* 0x0000000420047221 */ /* 0x000fc80000010000 */
[----:B--2---:R-:W-:-:S05]  /*9b50*/  @!P0 HFMA2.BF16_V2 R14, -RZ.H0_H0, RZ.H0_H0, -R158.H0_H0 ;  /* 0x200000ffff0e8231 */ /* 0x004fca000034099e */
[----:B------:R-:W-:-:S04]  /*9b60*/  PRMT R9, R14, 0x7610, R9 ;  /* 0x000076100e097816 */ /* 0x000fc80000000009 */
[----:B------:R-:W-:Y:S02]  /*9b70*/  @!P0 PRMT R221, R9, 0x5410, RZ ;  /* 0x0000541009dd8816 */ /* 0x000fe400000000ff */
[----:B------:R-:W-:Y:S01]  /*9b80*/  ISETP.GT.U32.AND P0, PT, R0, UR6, PT ;  /* 0x0000000600007c0c */ /* 0x000fe2000bf04070 */
[----:B------:R-:W1:-:S12]  /*9b90*/  MUFU.EX2 R14, R131 ;  /* 0x00000083000e7308 */ /* 0x000e580000000800 */
[----:B---3--:R-:W-:-:S05]  /*9ba0*/  @P0 HFMA2.BF16_V2 R15, -RZ.H0_H0, RZ.H0_H0, -R158.H1_H1 ;  /* 0x200000ffff0f0231 */ /* 0x008fca000036099e */
[----:B------:R-:W-:-:S04]  /*9bb0*/  PRMT R2, R15, 0x7610, R2 ;  /* 0x000076100f027816 */ /* 0x000fc80000000002 */
[----:B------:R-:W-:Y:S02]  /*9bc0*/  @P0 PRMT R232, R2, 0x5410, RZ ;  /* 0x0000541002e80816 */ /* 0x000fe400000000ff */
[----:B------:R-:W-:-:S04]  /*9bd0*/  PRMT R2, R64, 0x7772, RZ ;  /* 0x0000777240027816 */ /* 0x000fc800000000ff */
[----:B------:R-:W-:Y:S02]  /*9be0*/  ISETP.GT.U32.AND P0, PT, R2, UR6, PT ;  /* 0x0000000602007c0c */ /* 0x000fe4000bf04070 */
[----:B-1----:R-:W-:Y:S01]  /*9bf0*/  F2FP.BF16.F32.PACK_AB R157, R17, R14 ;  /* 0x0000000e119d723e */ /* 0x002fe200000010ff */
[----:B------:R-:W-:Y:S01]  /*9c00*/  FADD.FTZ R2, R31, R6 ;  /* 0x000000061f027221 */ /* 0x000fe20000010000 */
[----:B------:R-:W-:Y:S01]  /*9c10*/  FADD.FTZ R6, R28, R7 ;  /* 0x000000071c067221 */ /* 0x000fe20000010000 */
[----:B------:R-:W-:-:S08]  /*9c20*/  FADD.FTZ R7, R16, R4 ;  /* 0x0000000410077221 */ /* 0x000fd00000010000 */
[----:B----4-:R-:W-:-:S05]  /*9c30*/  @P0 HFMA2.BF16_V2 R18, -RZ.H0_H0, RZ.H0_H0, -R157.H0_H0 ;  /* 0x200000ffff120231 */ /* 0x010fca000034099d */
[----:B------:R-:W-:Y:S02]  /*9c40*/  PRMT R16, R18, 0x7610, R16 ;  /* 0x0000761012107816 */ /* 0x000fe40000000010 */
[----:B------:R1:W2:Y:S01]  /*9c50*/  LDL.LU.S16 R18, [R1+0x90] ;  /* 0x0000900001127983 */ /* 0x0002a20000300600 */
[----:B------:R-:W-:Y:S02]  /*9c60*/  PRMT R226, R157, 0x7610, R226 ;  /* 0x000076109de27816 */ /* 0x000fe400000000e2 */
[----:B------:R-:W-:Y:S02]  /*9c70*/  @P0 PRMT R226, R16, 0x5410, RZ ;  /* 0x0000541010e20816 */ /* 0x000fe400000000ff */
[----:B------:R1:W3:Y:S01]  /*9c80*/  LDL.LU.S16 R16, [R1+0x94] ;  /* 0x0000940001107983 */ /* 0x0002e20000300600 */
[----:B------:R-:W4:Y:S08]  /*9c90*/  MUFU.EX2 R0, R174 ;  /* 0x000000ae00007308 */ /* 0x000f300000000800 */
[----:B------:R-:W1:Y:S01]  /*9ca0*/  MUFU.EX2 R9, R172 ;  /* 0x000000ac00097308 */ /* 0x000e620000000800 */
[----:B------:R-:W-:-:S04]  /*9cb0*/  FADD.FTZ R3, R29, R3 ;  /* 0x000000031d037221 */ /* 0x000fc80000010000 */
[----:B----4-:R-:W-:Y:S01]  /*9cc0*/  FADD.FTZ R15, R0, R3 ;  /* 0x00000003000f7221 */ /* 0x010fe20000010000 */
[----:B-1----:R-:W-:-:S04]  /*9cd0*/  F2FP.BF16.F32.PACK_AB R0, R9, R0 ;  /* 0x000000000900723e */ /* 0x002fc800000010ff */
[C---:B------:R-:W-:Y:S01]  /*9ce0*/  PRMT R176, R0.reuse, 0x7610, R176 ;  /* 0x0000761000b07816 */ /* 0x040fe200000000b0 */
[----:B------:R-:W-:Y:S01]  /*9cf0*/  IMAD.MOV.U32 R98, RZ, RZ, R106 ;  /* 0x000000ffff627224 */ /* 0x000fe200078e006a */
[----:B------:R-:W-:Y:S01]  /*9d00*/  PRMT R151, R0, 0x7632, R151 ;  /* 0x0000763200977816 */ /* 0x000fe20000000097 */
[----:B------:R-:W-:Y:S01]  /*9d10*/  IMAD.MOV.U32 R106, RZ, RZ, R111 ;  /* 0x000000ffff6a7224 */ /* 0x000fe200078e006f */
[----:B------:R-:W-:Y:S01]  /*9d20*/  PRMT R0, R64, 0x7773, RZ ;  /* 0x0000777340007816 */ /* 0x000fe200000000ff */
[----:B------:R-:W-:Y:S02]  /*9d30*/  IMAD.MOV.U32 R111, RZ, RZ, R141 ;  /* 0x000000ffff6f7224 */ /* 0x000fe400078e008d */
[----:B------:R-:W-:Y:S02]  /*9d40*/  IMAD.MOV.U32 R141, RZ, RZ, R123 ;  /* 0x000000ffff8d7224 */ /* 0x000fe400078e007b */
[----:B------:R-:W-:Y:S01]  /*9d50*/  IMAD.MOV.U32 R123, RZ, RZ, R135 ;  /* 0x000000ffff7b7224 */ /* 0x000fe200078e0087 */
[----:B------:R-:W-:Y:S01]  /*9d60*/  PRMT R135, R176, 0x5410, R151 ;  /* 0x00005410b0877816 */ /* 0x000fe20000000097 */
[----:B------:R-:W-:Y:S01]  /*9d70*/  FADD.FTZ R6, R5, R6 ;  /* 0x0000000605067221 */ /* 0x000fe20000010000 */
[----:B------:R-:W-:Y:S01]  /*9d80*/  PRMT R213, R157, 0x7632, R213 ;  /* 0x000076329dd57816 */ /* 0x000fe200000000d5 */
[----:B--2---:R-:W-:-:S05]  /*9d90*/  @!P1 HFMA2.BF16_V2 R18, -RZ.H0_H0, RZ.H0_H0, -R176.H0_H0 ;  /* 0x200000ffff129231 */ /* 0x004fca00003409b0 */
[----:B------:R-:W-:-:S04]  /*9da0*/  PRMT R3, R18, 0x7610, R3 ;  /* 0x0000761012037816 */ /* 0x000fc80000000003 */
[----:B------:R-:W-:Y:S02]  /*9db0*/  @!P1 PRMT R176, R3, 0x5410, RZ ;  /* 0x0000541003b09816 */ /* 0x000fe400000000ff */
[----:B------:R-:W-:-:S13]  /*9dc0*/  ISETP.GT.U32.AND P1, PT, R0, UR6, PT ;  /* 0x0000000600007c0c */ /* 0x000fda000bf24070 */
[----:B---3--:R-:W-:-:S05]  /*9dd0*/  @P1 HFMA2.BF16_V2 R16, -RZ.H0_H0, RZ.H0_H0, -R157.H1_H1 ;  /* 0x200000ffff101231 */ /* 0x008fca000036099d */
[----:B------:R-:W-:-:S04]  /*9de0*/  PRMT R5, R16, 0x7610, R5 ;  /* 0x0000761010057816 */ /* 0x000fc80000000005 */
[----:B------:R-:W-:Y:S02]  /*9df0*/  @P1 PRMT R213, R5, 0x5410, RZ ;  /* 0x0000541005d51816 */ /* 0x000fe400000000ff */
[----:B------:R1:W2:Y:S01]  /*9e00*/  LDL.LU.S16 R5, [R1+0x9c] ;  /* 0x00009c0001057983 */ /* 0x0002a20000300600 */
[----:B------:R-:W-:Y:S02]  /*9e10*/  IMAD.MOV.U32 R25, RZ, RZ, R143 ;  /* 0x000000ffff197224 */ /* 0x000fe400078e008f */
[----:B------:R-:W-:Y:S02]  /*9e20*/  IMAD.MOV.U32 R143, RZ, RZ, R23 ;  /* 0x000000ffff8f7224 */ /* 0x000fe400078e0017 */
[----:B------:R-:W-:Y:S02]  /*9e30*/  IMAD.MOV.U32 R23, RZ, RZ, R106 ;  /* 0x000000ffff177224 */ /* 0x000fe400078e006a */
[----:B------:R-:W-:Y:S02]  /*9e40*/  IMAD.MOV.U32 R106, RZ, RZ, R123 ;  /* 0x000000ffff6a7224 */ /* 0x000fe400078e007b */
[----:B------:R-:W-:-:S02]  /*9e50*/  IMAD.MOV.U32 R123, RZ, RZ, R53 ;  /* 0x000000ffff7b7224 */ /* 0x000fc400078e0035 */
[----:B------:R-:W-:Y:S02]  /*9e60*/  IMAD.MOV.U32 R53, RZ, RZ, R70 ;  /* 0x000000ffff357224 */ /* 0x000fe400078e0046 */
[----:B------:R-:W-:Y:S01]  /*9e70*/  IMAD.WIDE.U32 R70, R20, -0x2daee0ad, RZ ;  /* 0xd2511f5314467825 */ /* 0x000fe200078e00ff */
[----:B------:R-:W-:Y:S03]  /*9e80*/  MUFU.EX2 R18, R132 ;  /* 0x0000008400127308 */ /* 0x000fe60000000800 */
[----:B------:R-:W-:Y:S02]  /*9e90*/  IMAD.MOV.U32 R24, RZ, RZ, R142 ;  /* 0x000000ffff187224 */ /* 0x000fe400078e008e */
[----:B------:R-:W-:Y:S01]  /*9ea0*/  IMAD.MOV.U32 R142, RZ, RZ, R22 ;  /* 0x000000ffff8e7224 */ /* 0x000fe200078e0016 */
[----:B------:R-:W-:Y:S02]  /*9eb0*/  LOP3.LUT R65, R10, UR9, R71, 0x96, !PT ;  /* 0x000000090a417c12 */ /* 0x000fe4000f8e9647 */
[----:B------:R-:W3:Y:S02]  /*9ec0*/  MUFU.EX2 R22, R140 ;  /* 0x0000008c00167308 */ /* 0x000ee40000000800 */
[----:B------:R-:W-:-:S04]  /*9ed0*/  LOP3.LUT R0, R65, 0xff, RZ, 0xc0, !PT ;  /* 0x000000ff41007812 */ /* 0x000fc800078ec0ff */
[----:B------:R-:W-:Y:S02]  /*9ee0*/  ISETP.LE.U32.AND P0, PT, R0, UR6, PT ;  /* 0x0000000600007c0c */ /* 0x000fe4000bf03070 */
[----:B------:R-:W-:Y:S02]  /*9ef0*/  SHF.R.U32.HI R0, RZ, 0x18, R81 ;  /* 0x00000018ff007819 */ /* 0x000fe40000011651 */
[----:B---3--:R-:W-:Y:S02]  /*9f00*/  F2FP.BF16.F32.PACK_AB R193, R22, R18 ;  /* 0x0000001216c1723e */ /* 0x008fe400000010ff */
[----:B------:R-:W-:-:S07]  /*9f10*/  ISETP.LE.U32.AND P1, PT, R0, UR6, PT ;  /* 0x0000000600007c0c */ /* 0x000fce000bf23070 */
[----:B--2---:R-:W-:-:S05]  /*9f20*/  @!P0 HFMA2.BF16_V2 R5, -RZ.H0_H0, RZ.H0_H0, -R193.H0_H0 ;  /* 0x200000ffff058231 */ /* 0x004fca00003409c1 */
[----:B------:R-:W-:Y:S02]  /*9f30*/  PRMT R0, R5, 0x7610, R0 ;  /* 0x0000761005007816 */ /* 0x000fe40000000000 */
[----:B------:R1:W2:Y:S01]  /*9f40*/  LDL.LU.S16 R5, [R1+0xa0] ;  /* 0x0000a00001057983 */ /* 0x0002a20000300600 */
[----:B------:R-:W-:Y:S02]  /*9f50*/  PRMT R219, R193, 0x7610, R219 ;  /* 0x00007610c1db7816 */ /* 0x000fe400000000db */
[----:B------:R-:W-:Y:S02]  /*9f60*/  @!P0 PRMT R219, R0, 0x5410, RZ ;  /* 0x0000541000db8816 */ /* 0x000fe400000000ff */
[----:B------:R-:W-:-:S04]  /*9f70*/  LOP3.LUT R0, R65, 0xffff, RZ, 0xc0, !PT ;  /* 0x0000ffff41007812 */ /* 0x000fc800078ec0ff */
[----:B------:R-:W-:-:S04]  /*9f80*/  SHF.R.U32.HI R0, RZ, 0x8, R0 ;  /* 0x00000008ff007819 */ /* 0x000fc80000011600 */
[----:B------:R-:W-:-:S04]  /*9f90*/  LOP3.LUT R0, R0, 0xffff, RZ, 0xc0, !PT ;  /* 0x0000ffff00007812 */ /* 0x000fc800078ec0ff */
[----:B------:R-:W-:Y:S01]  /*9fa0*/  ISETP.LE.U32.AND P0, PT, R0, UR6, PT ;  /* 0x0000000600007c0c */ /* 0x000fe2000bf03070 */
[----:B------:R-:W-:Y:S02]  /*9fb0*/  IMAD.MOV.U32 R30, RZ, RZ, R23 ;  /* 0x000000ffff1e7224 */ /* 0x000fe400078e0017 */
[----:B------:R-:W-:Y:S02]  /*9fc0*/  IMAD.MOV.U32 R23, RZ, RZ, R98 ;  /* 0x000000ffff177224 */ /* 0x000fe400078e0062 */
[----:B------:R-:W-:-:S08]  /*9fd0*/  IMAD.MOV.U32 R98, RZ, RZ, R242 ;  /* 0x000000ffff627224 */ /* 0x000fd000078e00f2 */
[----:B--2---:R-:W-:-:S05]  /*9fe0*/  @!P0 HFMA2.BF16_V2 R5, -RZ.H0_H0, RZ.H0_H0, -R193.H1_H1 ;  /* 0x200000ffff058231 */ /* 0x004fca00003609c1 */
[----:B------:R-:W-:Y:S02]  /*9ff0*/  PRMT R4, R5, 0x7610, R4 ;  /* 0x0000761005047816 */ /* 0x000fe40000000004 */
[----:B------:R1:W2:Y:S04]  /*a000*/  LDL.LU.S16 R5, [R1+0xa4] ;  /* 0x0000a40001057983 */ /* 0x0002a80000300600 */
[----:B------:R-:W3:Y:S04]  /*a010*/  LDL.LU R242, [R1+0x370] ;  /* 0x0003700001f27983 */ /* 0x000ee80000300800 */
[----:B------:R1:W4:Y:S01]  /*a020*/  LDL.LU.S16 R16, [R1+0xa8] ;  /* 0x0000a80001107983 */ /* 0x0003220000300600 */
[--C-:B------:R-:W-:Y:S01]  /*a030*/  FADD.FTZ R3, R8, R2.reuse ;  /* 0x0000000208037221 */ /* 0x100fe20000010000 */
[----:B------:R-:W-:Y:S01]  /*a040*/  MUFU.EX2 R10, R126 ;  /* 0x0000007e000a7308 */ /* 0x000fe20000000800 */
[----:B------:R-:W-:-:S07]  /*a050*/  PRMT R2, R65, 0x7632, R2 ;  /* 0x0000763241027816 */ /* 0x000fce0000000002 */
[----:B------:R-:W1:Y:S01]  /*a060*/  MUFU.EX2 R20, R124 ;  /* 0x0000007c00147308 */ /* 0x000e620000000800 */
[----:B------:R-:W-:Y:S02]  /*a070*/  LOP3.LUT R2, R2, 0xff, RZ, 0xc0, !PT ;  /* 0x000000ff02027812 */ /* 0x000fe400078ec0ff */
[----:B------:R-:W-:Y:S02]  /*a080*/  PRMT R218, R193, 0x7632, R218 ;  /* 0x00007632c1da7816 */ /* 0x000fe400000000da */
[----:B------:R-:W-:Y:S02]  /*a090*/  @!P0 PRMT R218, R4, 0x5410, RZ ;  /* 0x0000541004da8816 */ /* 0x000fe400000000ff */
[----:B------:R-:W-:Y:S02]  /*a0a0*/  ISETP.LE.U32.AND P0, PT, R2, UR6, PT ;  /* 0x0000000602007c0c */ /* 0x000fe4000bf03070 */
[----:B-1----:R-:W-:Y:S01]  /*a0b0*/  F2FP.BF16.F32.PACK_AB R192, R20, R10 ;  /* 0x0000000a14c0723e */ /* 0x002fe200000010ff */
[----:B--2---:R-:W-:-:S05]  /*a0c0*/  @!P1 HFMA2.BF16_V2 R5, -RZ.H0_H0, RZ.H0_H0, -R151.H0_H0 ;  /* 0x200000ffff059231 */ /* 0x004fca0000340997 */
[----:B------:R-:W-:-:S05]  /*a0d0*/  PRMT R0, R5, 0x7610, R0 ;  /* 0x0000761005007816 */ /* 0x000fca0000000000 */
[----:B----4-:R-:W-:Y:S02]  /*a0e0*/  @!P0 HFMA2.BF16_V2 R16, -RZ.H0_H0, RZ.H0_H0, -R192.H0_H0 ;  /* 0x200000ffff108231 */ /* 0x010fe400003409c0 */
[----:B------:R-:W-:-:S03]  /*a0f0*/  FADD.FTZ R5, R21, R7 ;  /* 0x0000000715057221 */ /* 0x000fc60000010000 */
[----:B------:R-:W-:Y:S02]  /*a100*/  PRMT R7, R16, 0x7610, R7 ;  /* 0x0000761010077816 */ /* 0x000fe40000000007 */
[----:B------:R1:W2:Y:S01]  /*a110*/  LDL.LU.S16 R16, [R1+0xb0] ;  /* 0x0000b00001107983 */ /* 0x0002a20000300600 */
[----:B------:R-:W-:Y:S02]  /*a120*/  SHF.R.U32.HI R2, RZ, 0x18, R65 ;  /* 0x00000018ff027819 */ /* 0x000fe40000011641 */
[----:B------:R-:W-:Y:S02]  /*a130*/  @!P1 PRMT R151, R0, 0x5410, RZ ;  /* 0x0000541000979816 */ /* 0x000fe400000000ff */
[----:B------:R-:W-:Y:S02]  /*a140*/  ISETP.LE.U32.AND P1, PT, R2, UR6, PT ;  /* 0x0000000602007c0c */ /* 0x000fe4000bf23070 */
[C---:B------:R-:W-:Y:S02]  /*a150*/  PRMT R212, R192.reuse, 0x7610, R212 ;  /* 0x00007610c0d47816 */ /* 0x040fe400000000d4 */
[----:B------:R-:W-:Y:S01]  /*a160*/  @!P0 PRMT R212, R7, 0x5410, RZ ;  /* 0x0000541007d48816 */ /* 0x000fe200000000ff */
[----:B------:R-:W-:Y:S01]  /*a170*/  FADD.FTZ R7, R9, R15 ;  /* 0x0000000f09077221 */ /* 0x000fe20000010000 */
[----:B------:R-:W-:Y:S01]  /*a180*/  PRMT R207, R192, 0x7632, R207 ;  /* 0x00007632c0cf7816 */ /* 0x000fe200000000cf */
[----:B------:R-:W4:Y:S06]  /*a190*/  MUFU.EX2 R0, R30 ;  /* 0x0000001e00007308 */ /* 0x000f2c0000000800 */
[----:B--2---:R-:W-:-:S05]  /*a1a0*/  @!P1 HFMA2.BF16_V2 R16, -RZ.H0_H0, RZ.H0_H0, -R192.H1_H1 ;  /* 0x200000ffff109231 */ /* 0x004fca00003609c0 */
[----:B------:R-:W-:-:S04]  /*a1b0*/  PRMT R15, R16, 0x7610, R15 ;  /* 0x00007610100f7816 */ /* 0x000fc8000000000f */
[----:B------:R-:W-:Y:S02]  /*a1c0*/  @!P1 PRMT R207, R15, 0x5410, RZ ;  /* 0x000054100fcf9816 */ /* 0x000fe400000000ff */
[----:B------:R1:W2:Y:S01]  /*a1d0*/  LDL.LU.S16 R15, [R1+0xb4] ;  /* 0x0000b400010f7983 */ /* 0x0002a20000300600 */
[----:B------:R-:W3:Y:S01]  /*a1e0*/  MUFU.EX2 R4, R23 ;  /* 0x0000001700047308 */ /* 0x000ee20000000800 */
[----:B------:R-:W-:-:S07]  /*a1f0*/  IMAD.MOV.U32 R2, RZ, RZ, R70 ;  /* 0x000000ffff027224 */ /* 0x000fce00078e0046 */
[----:B------:R-:W-:Y:S01]  /*a200*/  MUFU.EX2 R21, R161 ;  /* 0x000000a100157308 */ /* 0x000fe20000000800 */
[----:B------:R-:W-:-:S07]  /*a210*/  LOP3.LUT R2, R2, 0xff, RZ, 0xc0, !PT ;  /* 0x000000ff02027812 */ /* 0x000fce00078ec0ff */
[----:B------:R-:W1:Y:S01]  /*a220*/  MUFU.EX2 R26, R162 ;  /* 0x000000a2001a7308 */ /* 0x000e620000000800 */
[----:B------:R-:W-:Y:S01]  /*a230*/  ISETP.LE.U32.AND P0, PT, R2, UR6, PT ;  /* 0x0000000602007c0c */ /* 0x000fe2000bf03070 */
[----:B----4-:R-:W-:Y:S01]  /*a240*/  FADD.FTZ R5, R0, R5 ;  /* 0x0000000500057221 */ /* 0x010fe20000010000 */
[----:B---3--:R-:W-:-:S04]  /*a250*/  F2FP.BF16.F32.PACK_AB R0, R4, R0 ;  /* 0x000000000400723e */ /* 0x008fc800000010ff */
[C---:B------:R-:W-:Y:S02]  /*a260*/  PRMT R150, R0.reuse, 0x7610, R150 ;  /* 0x0000761000967816 */ /* 0x040fe40000000096 */
[----:B------:R-:W-:Y:S02]  /*a270*/  PRMT R149, R0, 0x7632, R149 ;  /* 0x0000763200957816 */ /* 0x000fe40000000095 */
[----:B------:R-:W-:Y:S02]  /*a280*/  PRMT R0, R68, 0x7771, RZ ;  /* 0x0000777144007816 */ /* 0x000fe400000000ff */
[----:B-1----:R-:W-:Y:S01]  /*a290*/  F2FP.BF16.F32.PACK_AB R191, R26, R21 ;  /* 0x000000151abf723e */ /* 0x002fe200000010ff */
[----:B------:R-:W-:Y:S01]  /*a2a0*/  IMAD.MOV.U32 R23, RZ, RZ, R98 ;  /* 0x000000ffff177224 */ /* 0x000fe200078e0062 */
[----:B------:R-:W-:Y:S01]  /*a2b0*/  ISETP.GT.U32.AND P1, PT, R0, UR6, PT ;  /* 0x0000000600007c0c */ /* 0x000fe2000bf24070 */
[----:B------:R-:W-:Y:S01]  /*a2c0*/  IMAD.MOV.U32 R98, RZ, RZ, R106 ;  /* 0x000000ffff627224 */ /* 0x000fe200078e006a */
[----:B------:R-:W-:Y:S01]  /*a2d0*/  PRMT R0, R70, 0x7771, RZ ;  /* 0x0000777146007816 */ /* 0x000fe200000000ff */
[----:B------:R-:W-:Y:S01]  /*a2e0*/  IMAD.MOV.U32 R106, RZ, RZ, R55 ;  /* 0x000000ffff6a7224 */ /* 0x000fe200078e0037 */
[----:B------:R-:W-:Y:S01]  /*a2f0*/  PRMT R208, R191, 0x7610, R208 ;  /* 0x00007610bfd07816 */ /* 0x000fe200000000d0 */
[----:B------:R-:W-:-:S02]  /*a300*/  IMAD.MOV.U32 R30, RZ, RZ, R23 ;  /* 0x000000ffff1e7224 */ /* 0x000fc400078e0017 */
[----:B------:R-:W-:Y:S02]  /*a310*/  IMAD.MOV.U32 R23, RZ, RZ, R98 ;  /* 0x000000ffff177224 */ /* 0x000fe400078e0062 */
[----:B------:R-:W-:Y:S02]  /*a320*/  IMAD.MOV.U32 R98, RZ, RZ, R106 ;  /* 0x000000ffff627224 */ /* 0x000fe400078e006a */
[----:B------:R-:W-:Y:S02]  /*a330*/  IMAD.MOV.U32 R106, RZ, RZ, R252 ;  /* 0x000000ffff6a7224 */ /* 0x000fe400078e00fc */
[----:B--2---:R-:W-:-:S05]  /*a340*/  @!P0 HFMA2.BF16_V2 R15, -RZ.H0_H0, RZ.H0_H0, -R191.H0_H0 ;  /* 0x200000ffff0f8231 */ /* 0x004fca00003409bf */
[----:B------:R-:W-:Y:S02]  /*a350*/  PRMT R9, R15, 0x7610, R9 ;  /* 0x000076100f097816 */ /* 0x000fe40000000009 */
[----:B------:R1:W2:Y:S02]  /*a360*/  LDL.LU.S16 R15, [R1+0xb8] ;  /* 0x0000b800010f7983 */ /* 0x0002a40000300600 */
[----:B------:R-:W-:Y:S02]  /*a370*/  @!P0 PRMT R208, R9, 0x5410, RZ ;  /* 0x0000541009d08816 */ /* 0x000fe400000000ff */
[----:B------:R-:W-:Y:S01]  /*a380*/  ISETP.GT.U32.AND P0, PT, R0, UR6, PT ;  /* 0x0000000600007c0c */ /* 0x000fe2000bf04070 */
[----:B------:R-:W3:Y:S01]  /*a390*/  LDL.LU R252, [R1+0x36c] ;  /* 0x00036c0001fc7983 */ /* 0x000ee20000300800 */
[----:B------:R4:W-:Y:S03]  /*a3a0*/  MUFU.EX2 R0, R209 ;  /* 0x000000d100007308 */ /* 0x0009e60000000800 */
[----:B----4-:R-:W4:Y:S04]  /*a3b0*/  LDL.LU R209, [R1+0x368] ;  /* 0x0003680001d17983 */ /* 0x010f280000300800 */
[----:B------:R1:W2:Y:S04]  /*a3c0*/  LDL.LU.S16 R9, [R1+0xbc] ;  /* 0x0000bc0001097983 */ /* 0x0002a80000300600 */
[----:B--2---:R-:W-:-:S05]  /*a3d0*/  @P0 HFMA2.BF16_V2 R9, -RZ.H0_H0, RZ.H0_H0, -R191.H1_H1 ;  /* 0x200000ffff090231 */ /* 0x004fca00003609bf */
[----:B------:R-:W-:Y:S02]  /*a3e0*/  PRMT R8, R9, 0x7610, R8 ;  /* 0x0000761009087816 */ /* 0x000fe40000000008 */
[----:B------:R1:W2:Y:S01]  /*a3f0*/  LDL.LU.S16 R9, [R1+0xc0] ;  /* 0x0000c00001097983 */ /* 0x0002a20000300600 */
[----:B------:R-:W-:Y:S02]  /*a400*/  @!P5 HFMA2.BF16_V2 R15, -RZ.H0_H0, RZ.H0_H0, -R150.H0_H0 ;  /* 0x200000ffff0fd231 */ /* 0x000fe40000340996 */
[----:B------:R-:W-:-:S03]  /*a410*/  IMAD.MOV.U32 R55, RZ, RZ, R53 ;  /* 0x000000ffff377224 */ /* 0x000fc600078e0035 */
[----:B------:R-:W-:Y:S01]  /*a420*/  PRMT R2, R15, 0x7610, R2 ;  /* 0x000076100f027816 */ /* 0x000fe20000000002 */
[----:B------:R-:W-:Y:S01]  /*a430*/  IMAD.MOV.U32 R53, RZ, RZ, R136 ;  /* 0x000000ffff357224 */ /* 0x000fe200078e0088 */
[----:B------:R-:W-:Y:S02]  /*a440*/  PRMT R136, R150, 0x5410, R149 ;  /* 0x0000541096887816 */ /* 0x000fe40000000095 */
[----:B------:R-:W-:Y:S02]  /*a450*/  @!P5 PRMT R150, R2, 0x5410, RZ ;  /* 0x000054100296d816 */ /* 0x000fe400000000ff */
[----:B------:R-:W3:Y:S01]  /*a460*/  MUFU.EX2 R2, R30 ;  /* 0x0000001e00027308 */ /* 0x000ee20000000800 */
[----:B------:R-:W-:-:S04]  /*a470*/  FADD.FTZ R3, R12, R3 ;  /* 0x000000030c037221 */ /* 0x000fc80000010000 */
[----:B------:R-:W-:Y:S01]  /*a480*/  FADD.FTZ R11, R11, R3 ;  /* 0x000000030b0b7221 */ /* 0x000fe20000010000 */
[----:B------:R-:W-:Y:S02]  /*a490*/  IMAD.MOV.U32 R130, RZ, RZ, R24 ;  /* 0x000000ffff827224 */ /* 0x000fe400078e0018 */
[----:B------:R-:W-:Y:S02]  /*a4a0*/  IMAD.MOV.U32 R131, RZ, RZ, R25 ;  /* 0x000000ffff837224 */ /* 0x000fe400078e0019 */
[----:B------:R-:W-:Y:S02]  /*a4b0*/  IMAD.MOV.U32 R24, RZ, RZ, R246 ;  /* 0x000000ffff187224 */ /* 0x000fe400078e00f6 */
[----:B------:R-:W-:Y:S02]  /*a4c0*/  IMAD.MOV.U32 R25, RZ, RZ, R247 ;  /* 0x000000ffff197224 */ /* 0x000fe400078e00f7 */
[----:B------:R-:W4:Y:S01]  /*a4d0*/  LDL.LU.64 R246, [R1+0x360] ;  /* 0x0003600001f67983 */ /* 0x000f220000300a00 */
[----:B--2---:R-:W-:-:S05]  /*a4e0*/  @P1 HFMA2.BF16_V2 R9, -RZ.H0_H0, RZ.H0_H0, -R149.H0_H0 ;  /* 0x200000ffff091231 */ /* 0x004fca0000340995 */
[----:B------:R-:W-:-:S04]  /*a4f0*/  PRMT R3, R9, 0x7610, R3 ;  /* 0x0000761009037816 */ /* 0x000fc80000000003 */
[----:B------:R-:W-:Y:S02]  /*a500*/  @P1 PRMT R149, R3, 0x5410, RZ ;  /* 0x0000541003951816 */ /* 0x000fe400000000ff */
[----:B------:R-:W-:-:S04]  /*a510*/  PRMT R3, R68, 0x7772, RZ ;  /* 0x0000777244037816 */ /* 0x000fc800000000ff */
[----:B------:R-:W-:Y:S01]  /*a520*/  ISETP.GT.U32.AND P5, PT, R3, UR6, PT ;  /* 0x0000000603007c0c */ /* 0x000fe2000bfa4070 */
[----:B---3--:R-:W-:-:S04]  /*a530*/  FADD.FTZ R3, R2, R7 ;  /* 0x0000000702037221 */ /* 0x008fc80000010000 */
[----:B------:R-:W-:Y:S02]  /*a540*/  FADD.FTZ R9, R0, R3 ;  /* 0x0000000300097221 */ /* 0x000fe40000010000 */
[----:B------:R1:W2:Y:S01]  /*a550*/  LDL.LU.S16 R3, [R1+0xc4] ;  /* 0x0000c40001037983 */ /* 0x0002a20000300600 */
[----:B------:R-:W-:Y:S01]  /*a560*/  IMAD.MOV.U32 R30, RZ, RZ, R23 ;  /* 0x000000ffff1e7224 */ /* 0x000fe200078e0017 */
[----:B------:R-:W-:Y:S01]  /*a570*/  MUFU.EX2 R16, R120 ;  /* 0x0000007800107308 */ /* 0x000fe20000000800 */
[----:B------:R-:W-:Y:S01]  /*a580*/  FADD.FTZ R5, R4, R5 ;  /* 0x0000000504057221 */ /* 0x000fe20000010000 */
[----:B------:R-:W-:-:S06]  /*a590*/  PRMT R4, R70, 0x7772, RZ ;  /* 0x0000777246047816 */ /* 0x000fcc00000000ff */
[----:B------:R-:W3:Y:S01]  /*a5a0*/  MUFU.EX2 R23, R119 ;  /* 0x0000007700177308 */ /* 0x000ee20000000800 */
[----:B------:R-:W-:Y:S02]  /*a5b0*/  PRMT R206, R191, 0x7632, R206 ;  /* 0x00007632bfce7816 */ /* 0x000fe400000000ce */
[----:B------:R-:W-:Y:S02]  /*a5c0*/  @P0 PRMT R206, R8, 0x5410, RZ ;  /* 0x0000541008ce0816 */ /* 0x000fe400000000ff */
[----:B------:R-:W-:Y:S02]  /*a5d0*/  ISETP.GT.U32.AND P0, PT, R4, UR6, PT ;  /* 0x0000000604007c0c */ /* 0x000fe4000bf04070 */
[----:B---3--:R-:W-:Y:S01]  /*a5e0*/  F2FP.BF16.F32.PACK_AB R186, R23, R16 ;  /* 0x0000001017ba723e */ /* 0x008fe200000010ff */
[----:B------:R3:W4:Y:S01]  /*a5f0*/  MUFU.EX2 R4, R30 ;  /* 0x0000001e00047308 */ /* 0x0007220000000800 */
[----:B------:R-:W-:Y:S02]  /*a600*/  IMAD.MOV.U32 R31, RZ, RZ, R245 ;  /* 0x000000ffff1f7224 */ /* 0x000fe400078e00f5 */
[----:B------:R-:W-:Y:S01]  /*a610*/  PRMT R205, R186, 0x7610, R205 ;  /* 0x00007610bacd7816 */ /* 0x000fe200000000cd */
[----:B---3--:R-:W-:-:S06]  /*a620*/  IMAD.MOV.U32 R30, RZ, RZ, R244 ;  /* 0x000000ffff1e7224 */ /* 0x008fcc00078e00f4 */
[----:B--2---:R-:W-:-:S05]  /*a630*/  @P0 HFMA2.BF16_V2 R3, -RZ.H0_H0, RZ.H0_H0, -R186.H0_H0 ;  /* 0x200000ffff030231 */ /* 0x004fca00003409ba */
[----:B------:R-:W-:Y:S02]  /*a640*/  PRMT R7, R3, 0x7610, R7 ;  /* 0x0000761003077816 */ /* 0x000fe40000000007 */
[----:B------:R1:W2:Y:S02]  /*a650*/  LDL.LU.S16 R3, [R1+0xc8] ;  /* 0x0000c80001037983 */ /* 0x0002a40000300600 */
[----:B------:R-:W-:Y:S02]  /*a660*/  @P0 PRMT R205, R7, 0x5410, RZ ;  /* 0x0000541007cd0816 */ /* 0x000fe400000000ff */
[----:B------:R-:W3:Y:S04]  /*a670*/  LDL.LU.64 R244, [R1+0x358] ;  /* 0x0003580001f47983 */ /* 0x000ee80000300a00 */
[----:B------:R1:W4:Y:S01]  /*a680*/  LDL.LU.S16 R7, [R1+0xcc] ;  /* 0x0000cc0001077983 */ /* 0x0003220000300600 */
[----:B------:R-:W-:-:S04]  /*a690*/  F2FP.BF16.F32.PACK_AB R2, R0, R2 ;  /* 0x000000020002723e */ /* 0x000fc800000010ff */
[----:B------:R-:W-:Y:S02]  /*a6a0*/  PRMT R148, R2, 0x7610, R148 ;  /* 0x0000761002947816 */ /* 0x000fe40000000094 */
[----:B------:R-:W-:-:S04]  /*a6b0*/  PRMT R0, R68, 0x7773, RZ ;  /* 0x0000777344007816 */ /* 0x000fc800000000ff */
[----:B------:R-:W-:Y:S01]  /*a6c0*/  ISETP.GT.U32.AND P1, PT, R0, UR6, PT ;  /* 0x0000000600007c0c */ /* 0x000fe2000bf24070 */
[----:B------:R-:W-:Y:S01]  /*a6d0*/  FADD.FTZ R6, R13, R6 ;  /* 0x000000060d067221 */ /* 0x000fe20000010000 */
[----:B------:R-:W-:-:S03]  /*a6e0*/  PRMT R133, R2, 0x7632, R133 ;  /* 0x0000763202857816 */ /* 0x000fc60000000085 */
[----:B------:R-:W-:-:S04]  /*a6f0*/  FADD.FTZ R6, R14, R6 ;  /* 0x000000060e067221 */ /* 0x000fc80000010000 */
[----:B------:R-:W-:Y:S01]  /*a700*/  FADD.FTZ R8, R17, R6 ;  /* 0x0000000611087221 */ /* 0x000fe20000010000 */
[----:B--2---:R-:W-:-:S05]  /*a710*/  @P5 HFMA2.BF16_V2 R3, -RZ.H0_H0, RZ.H0_H0, -R148.H0_H0 ;  /* 0x200000ffff035231 */ /* 0x004fca0000340994 */
[----:B------:R-:W-:Y:S02]  /*a720*/  PRMT R0, R3, 0x7610, R0 ;  /* 0x0000761003007816 */ /* 0x000fe40000000000 */
[----:B------:R2:W1:Y:S01]  /*a730*/  MUFU.EX2 R3, R98 ;  /* 0x0000006200037308 */ /* 0x0004620000000800 */
[----:B----4-:R-:W-:-:S05]  /*a740*/  @P1 HFMA2.BF16_V2 R7, -RZ.H0_H0, RZ.H0_H0, -R133.H0_H0 ;  /* 0x200000ffff071231 */ /* 0x010fca0000340985 */
[----:B------:R-:W-:Y:S01]  /*a750*/  PRMT R6, R7, 0x7610, R6 ;  /* 0x0000761007067816 */ /* 0x000fe20000000006 */
[----:B------:R-:W-:Y:S01]  /*a760*/  FADD.FTZ R7, R4, R5 ;  /* 0x0000000504077221 */ /* 0x000fe20000010000 */
[----:B--2---:R-:W-:Y:S01]  /*a770*/  IMAD.MOV.U32 R98, RZ, RZ, R106 ;  /* 0x000000ffff627224 */ /* 0x004fe200078e006a */
[----:B-1----:R-:W-:Y:S01]  /*a780*/  F2FP.BF16.F32.PACK_AB R5, R3, R4 ;  /* 0x000000040305723e */ /* 0x002fe200000010ff */
[----:B------:R-:W-:Y:S02]  /*a790*/  IMAD.MOV.U32 R106, RZ, RZ, R111 ;  /* 0x000000ffff6a7224 */ /* 0x000fe400078e006f */
[----:B------:R-:W-:Y:S02]  /*a7a0*/  IMAD.MOV.U32 R111, RZ, RZ, R141 ;  /* 0x000000ffff6f7224 */ /* 0x000fe400078e008d */
[----:B------:R-:W-:Y:S02]  /*a7b0*/  IMAD.MOV.U32 R141, RZ, RZ, R56 ;  /* 0x000000ffff8d7224 */ /* 0x000fe400078e0038 */
[----:B------:R-:W-:Y:S01]  /*a7c0*/  IMAD.MOV.U32 R56, RZ, RZ, R137 ;  /* 0x000000ffff387224 */ /* 0x000fe200078e0089 */
[----:B------:R-:W-:-:S02]  /*a7d0*/  PRMT R137, R148, 0x5410, R133 ;  /* 0x0000541094897816 */ /* 0x000fc40000000085 */
[----:B------:R-:W-:Y:S02]  /*a7e0*/  @P1 PRMT R133, R6, 0x5410, RZ ;  /* 0x0000541006851816 */ /* 0x000fe400000000ff */
[----:B------:R1:W2:Y:S01]  /*a7f0*/  LDL.LU.S16 R6, [R1+0xd0] ;  /* 0x0000d00001067983 */ /* 0x0002a20000300600 */
[C---:B------:R-:W-:Y:S02]  /*a800*/  PRMT R172, R5.reuse, 0x7610, R172 ;  /* 0x0000761005ac7816 */ /* 0x040fe400000000ac */
[----:B------:R-:W-:Y:S02]  /*a810*/  PRMT R175, R5, 0x7632, R175 ;  /* 0x0000763205af7816 */ /* 0x000fe400000000af */
[----:B------:R1:W4:Y:S01]  /*a820*/  LDL.LU.S16 R5, [R1+0xd8] ;  /* 0x0000d80001057983 */ /* 0x0003220000300600 */
[----:B------:R-:W-:Y:S01]  /*a830*/  FADD.FTZ R10, R10, R8 ;  /* 0x000000080a0a7221 */ /* 0x000fe20000010000 */
[----:B------:R-:W-:Y:S02]  /*a840*/  @P5 PRMT R148, R0, 0x5410, RZ ;  /* 0x0000541000945816 */ /* 0x000fe400000000ff */
[----:B------:R-:W-:Y:S01]  /*a850*/  LOP3.LUT R0, R69, 0xff, RZ, 0xc0, !PT ;  /* 0x000000ff45007812 */ /* 0x000fe200078ec0ff */
[----:B------:R-:W3:Y:S03]  /*a860*/  MUFU.EX2 R2, R98 ;  /* 0x0000006200027308 */ /* 0x000ee60000000800 */
[----:B------:R-:W-:-:S05]  /*a870*/  ISETP.LE.U32.AND P0, PT, R0, UR6, PT ;  /* 0x0000000600007c0c */ /* 0x000fca000bf03070 */
[----:B------:R-:W1:Y:S01]  /*a880*/  MUFU.EX2 R0, R106 ;  /* 0x0000006a00007308 */ /* 0x000e620000000800 */
[----:B----4-:R-:W-:-:S05]  /*a890*/  @!P4 HFMA2.BF16_V2 R5, -RZ.H0_H0, RZ.H0_H0, -R175.H0_H0 ;  /* 0x200000ffff05c231 */ /* 0x010fca00003409af */
[----:B------:R-:W-:Y:S02]  /*a8a0*/  PRMT R13, R5, 0x7610, R13 ;  /* 0x00007610050d7816 */ /* 0x000fe4000000000d */
[----:B------:R4:W4:Y:S04]  /*a8b0*/  LDL.LU.S16 R5, [R1+0xd4] ;  /* 0x0000d40001057983 */ /* 0x0009280000300600 */
[----:B------:R2:W2:Y:S01]  /*a8c0*/  LDL.LU.S16 R8, [R1+0xdc] ;  /* 0x0000dc0001087983 */ /* 0x0004a20000300600 */
[----:B------:R-:W-:-:S04]  /*a8d0*/  SHF.R.U32.HI R4, RZ, 0x18, R69 ;  /* 0x00000018ff047819 */ /* 0x000fc80000011645 */
[----:B------:R-:W-:Y:S01]  /*a8e0*/  ISETP.LE.U32.AND P1, PT, R4, UR6, PT ;  /* 0x0000000604007c0c */ /* 0x000fe2000bf23070 */
[----:B---3--:R-:W-:Y:S01]  /*a8f0*/  FADD.FTZ R4, R2, R9 ;  /* 0x0000000902047221 */ /* 0x008fe20000010000 */
[----:B-1----:R-:W-:Y:S01]  /*a900*/  F2FP.BF16.F32.PACK_AB R2, R0, R2 ;  /* 0x000000020002723e */ /* 0x002fe200000010ff */
[----:B------:R1:W-:Y:S03]  /*a910*/  MUFU.EX2 R9, R141 ;  /* 0x0000008d00097308 */ /* 0x0003e60000000800 */
[----:B------:R-:W-:Y:S01]  /*a920*/  PRMT R173, R2, 0x7632, R173 ;  /* 0x0000763202ad7816 */ /* 0x000fe200000000ad */
[----:B-1----:R-:W-:Y:S02]  /*a930*/  IMAD.MOV.U32 R141, RZ, RZ, R123 ;  /* 0x000000ffff8d7224 */ /* 0x002fe400078e007b */
[----:B------:R-:W-:Y:S02]  /*a940*/  IMAD.MOV.U32 R123, RZ, RZ, R58 ;  /* 0x000000ffff7b7224 */ /* 0x000fe400078e003a */
[----:B------:R-:W-:-:S02]  /*a950*/  IMAD.MOV.U32 R58, RZ, RZ, R51 ;  /* 0x000000ffff3a7224 */ /* 0x000fc400078e0033 */
[----:B------:R-:W-:Y:S02]  /*a960*/  IMAD.MOV.U32 R51, RZ, RZ, R97 ;  /* 0x000000ffff337224 */ /* 0x000fe400078e0061 */
[----:B------:R-:W-:Y:S02]  /*a970*/  IMAD.MOV.U32 R97, RZ, RZ, R45 ;  /* 0x000000ffff617224 */ /* 0x000fe400078e002d */
[----:B------:R-:W-:Y:S02]  /*a980*/  IMAD.MOV.U32 R45, RZ, RZ, R38 ;  /* 0x000000ffff2d7224 */ /* 0x000fe400078e0026 */
[----:B------:R-:W-:Y:S01]  /*a990*/  IMAD.MOV.U32 R38, RZ, RZ, R39 ;  /* 0x000000ffff267224 */ /* 0x000fe200078e0027 */
[----:B------:R-:W-:Y:S02]  /*a9a0*/  PRMT R39, R172, 0x5410, R175 ;  /* 0x00005410ac277816 */ /* 0x000fe400000000af */
[----:B------:R-:W-:Y:S01]  /*a9b0*/  @!P4 PRMT R175, R13, 0x5410, RZ ;  /* 0x000054100dafc816 */ /* 0x000fe200000000ff */
[----:B------:R-:W-:Y:S01]  /*a9c0*/  FADD.FTZ R13, R3, R7 ;  /* 0x00000007030d7221 */ /* 0x000fe20000010000 */
[----:B--2---:R-:W-:-:S05]  /*a9d0*/  @!P1 HFMA2.BF16_V2 R8, -RZ.H0_H0, RZ.H0_H0, -R173.H0_H0 ;  /* 0x200000ffff089231 */ /* 0x004fca00003409ad */
[----:B------:R-:W-:Y:S02]  /*a9e0*/  PRMT R3, R8, 0x7610, R3 ;  /* 0x0000761008037816 */ /* 0x000fe40000000003 */
[----:B------:R1:W2:Y:S01]  /*a9f0*/  LDL.LU.S16 R8, [R1+0x10c] ;  /* 0x00010c0001087983 */ /* 0x0002a20000300600 */
[----:B------:R-:W-:-:S05]  /*aa00*/  @!P0 HFMA2.BF16_V2 R6, -RZ.H0_H0, RZ.H0_H0, -R172.H0_H0 ;  /* 0x200000ffff068231 */ /* 0x000fca00003409ac */
[----:B------:R-:W-:Y:S02]  /*aa10*/  PRMT R14, R6, 0x7610, R14 ;  /* 0x00007610060e7816 */ /* 0x000fe4000000000e */
[----:B------:R-:W3:Y:S01]  /*aa20*/  MUFU.EX2 R6, R111 ;  /* 0x0000006f00067308 */ /* 0x000ee20000000800 */
[----:B------:R-:W-:Y:S02]  /*aa30*/  PRMT R174, R2, 0x7610, R174 ;  /* 0x0000761002ae7816 */ /* 0x000fe400000000ae */
[----:B------:R-:W-:Y:S02]  /*aa40*/  @!P0 PRMT R172, R14, 0x5410, RZ ;  /* 0x000054100eac8816 */ /* 0x000fe400000000ff */
[----:B------:R1:W2:Y:S01]  /*aa50*/  LDL.LU.S16 R14, [R1+0x100] ;  /* 0x00010000010e7983 */ /* 0x0002a20000300600 */
[----:B---3--:R-:W-:-:S04]  /*aa60*/  F2FP.BF16.F32.PACK_AB R2, R9, R6 ;  /* 0x000000060902723e */ /* 0x008fc800000010ff */
[----:B------:R-:W-:Y:S01]  /*aa70*/  PRMT R163, R2, 0x7610, R163 ;  /* 0x0000761002a37816 */ /* 0x000fe200000000a3 */
[----:B----4-:R-:W-:-:S04]  /*aa80*/  @!P3 HFMA2.BF16_V2 R5, -RZ.H0_H0, RZ.H0_H0, -R174.H0_H0 ;  /* 0x200000ffff05b231 */ /* 0x010fc800003409ae */
[----:B--2---:R-:W-:-:S05]  /*aa90*/  @!P2 HFMA2.BF16_V2 R8, -RZ.H0_H0, RZ.H0_H0, -R163.H0_H0 ;  /* 0x200000ffff08a231 */ /* 0x004fca00003409a3 */
[----:B------:R-:W-:Y:S02]  /*aaa0*/  PRMT R7, R8, 0x7610, R7 ;  /* 0x0000761008077816 */ /* 0x000fe40000000007 */
[----:B------:R1:W2:Y:S01]  /*aab0*/  LDL.LU.S16 R8, [R1+0xf8] ;  /* 0x0000f80001087983 */ /* 0x0002a20000300600 */
[----:B------:R-:W-:Y:S02]  /*aac0*/  PRMT R12, R5, 0x7610, R12 ;  /* 0x00007610050c7816 */ /* 0x000fe4000000000c */
[----:B------:R3:W-:Y:S02]  /*aad0*/  MUFU.EX2 R5, R141 ;  /* 0x0000008d00057308 */ /* 0x0007e40000000800 */
[----:B---3--:R-:W-:Y:S02]  /*aae0*/  IMAD.MOV.U32 R141, RZ, RZ, R55 ;  /* 0x000000ffff8d7224 */ /* 0x008fe400078e0037 */
[----:B------:R-:W-:Y:S02]  /*aaf0*/  IMAD.MOV.U32 R55, RZ, RZ, R123 ;  /* 0x000000ffff377224 */ /* 0x000fe400078e007b */
[----:B------:R-:W-:-:S02]  /*ab00*/  IMAD.MOV.U32 R123, RZ, RZ, R58 ;  /* 0x000000ffff7b7224 */ /* 0x000fc400078e003a */
[----:B------:R-:W-:Y:S01]  /*ab10*/  IMAD.MOV.U32 R58, RZ, RZ, R51 ;  /* 0x000000ffff3a7224 */ /* 0x000fe200078e0033 */
[----:B------:R-:W3:Y:S01]  /*ab20*/  MUFU.EX2 R15, R141 ;  /* 0x0000008d000f7308 */ /* 0x000ee20000000800 */
[----:B------:R-:W-:Y:S02]  /*ab30*/  IMAD.MOV.U32 R51, RZ, RZ, R43 ;  /* 0x000000ffff337224 */ /* 0x000fe400078e002b */
[----:B------:R-:W-:Y:S01]  /*ab40*/  IMAD.MOV.U32 R43, RZ, RZ, R224 ;  /* 0x000000ffff2b7224 */ /* 0x000fe200078e00e0 */
[----:B------:R-:W-:Y:S02]  /*ab50*/  PRMT R224, R174, 0x5410, R173 ;  /* 0x00005410aee07816 */ /* 0x000fe400000000ad */
[----:B------:R-:W-:Y:S01]  /*ab60*/  @!P3 PRMT R174, R12, 0x5410, RZ ;  /* 0x000054100caeb816 */ /* 0x000fe200000000ff */
[----:B------:R-:W-:Y:S01]  /*ab70*/  FADD.FTZ R12, R0, R4 ;  /* 0x00000004000c7221 */ /* 0x000fe20000010000 */
[----:B------:R-:W-:-:S04]  /*ab80*/  PRMT R0, R66, 0x7771, RZ ;  /* 0x0000777142007816 */ /* 0x000fc800000000ff */
[----:B------:R-:W-:Y:S02]  /*ab90*/  ISETP.GT.U32.AND P3, PT, R0, UR6, PT ;  /* 0x0000000600007c0c */ /* 0x000fe4000bf64070 */
[----:B------:R-:W-:-:S04]  /*aba0*/  PRMT R0, R66, 0x7772, RZ ;  /* 0x0000777242007816 */ /* 0x000fc800000000ff */
[----:B------:R-:W-:Y:S02]  /*abb0*/  ISETP.GT.U32.AND P0, PT, R0, UR6, PT ;  /* 0x0000000600007c0c */ /* 0x000fe4000bf04070 */
[----:B---3--:R-:W-:Y:S02]  /*abc0*/  F2FP.BF16.F32.PACK_AB R0, R15, R5 ;  /* 0x000000050f00723e */ /* 0x008fe400000010ff */
[----:B------:R-:W-:Y:S02]  /*abd0*/  PRMT R162, R2, 0x7632, R162 ;  /* 0x0000763202a27816 */ /* 0x000fe400000000a2 */
[----:B------:R-:W-:Y:S02]  /*abe0*/  PRMT R161, R0, 0x7610, R161 ;  /* 0x0000761000a17816 */ /* 0x000fe400000000a1 */
[----:B------:R-:W-:Y:S01]  /*abf0*/  @!P1 PRMT R173, R3, 0x5410, RZ ;  /* 0x0000541003ad9816 */ /* 0x000fe200000000ff */
[----:B------:R-:W-:Y:S01]  /*ac00*/  @P3 HFMA2.BF16_V2 R14, -RZ.H0_H0, RZ.H0_H0, -R162.H0_H0 ;  /* 0x200000ffff0e3231 */ /* 0x000fe200003409a2 */
[----:B------:R-:W-:Y:S01]  /*ac10*/  PRMT R3, R66, 0x7773, RZ ;  /* 0x0000777342037816 */ /* 0x000fe200000000ff */
[----:B------:R-:W-:-:S02]  /*ac20*/  IMAD.MOV.U32 R141, RZ, RZ, R55 ;  /* 0x000000ffff8d7224 */ /* 0x000fc400078e0037 */
[----:B------:R-:W-:Y:S01]  /*ac30*/  IMAD.MOV.U32 R55, RZ, RZ, R123 ;  /* 0x000000ffff377224 */ /* 0x000fe200078e007b */
[----:B------:R-:W-:Y:S01]  /*ac40*/  ISETP.GT.U32.AND P1, PT, R3, UR6, PT ;  /* 0x0000000603007c0c */ /* 0x000fe2000bf24070 */
[----:B------:R-:W-:Y:S01]  /*ac50*/  IMAD.MOV.U32 R123, RZ, RZ, R53 ;  /* 0x000000ffff7b7224 */ /* 0x000fe200078e0035 */
[----:B------:R-:W-:Y:S01]  /*ac60*/  PRMT R4, R14, 0x7610, R4 ;  /* 0x000076100e047816 */ /* 0x000fe20000000004 */
[----:B------:R-:W-:Y:S01]  /*ac70*/  IMAD.MOV.U32 R53, RZ, RZ, R51 ;  /* 0x000000ffff357224 */ /* 0x000fe200078e0033 */
[----:B------:R-:W-:Y:S01]  /*ac80*/  PRMT R160, R0, 0x7632, R160 ;  /* 0x0000763200a07816 */ /* 0x000fe200000000a0 */
[----:B------:R-:W-:Y:S02]  /*ac90*/  IMAD.MOV.U32 R51, RZ, RZ, R47 ;  /* 0x000000ffff337224 */ /* 0x000fe400078e002f */
[----:B------:R-:W-:Y:S02]  /*aca0*/  IMAD.MOV.U32 R111, RZ, RZ, R141 ;  /* 0x000000ffff6f7224 */ /* 0x000fe400078e008d */
[----:B------:R-:W-:Y:S01]  /*acb0*/  IMAD.MOV.U32 R47, RZ, RZ, R211 ;  /* 0x000000ffff2f7224 */ /* 0x000fe200078e00d3 */
[----:B------:R-:W-:Y:S01]  /*acc0*/  PRMT R211, R163, 0x5410, R162 ;  /* 0x00005410a3d37816 */ /* 0x000fe200000000a2 */
[----:B------:R-:W-:Y:S01]  /*acd0*/  IMAD.MOV.U32 R141, RZ, RZ, R55 ;  /* 0x000000ffff8d7224 */ /* 0x000fe200078e0037 */
[----:B------:R-:W-:Y:S01]  /*ace0*/  @P3 PRMT R162, R4, 0x5410, RZ ;  /* 0x0000541004a23816 */ /* 0x000fe200000000ff */
[----:B------:R-:W-:Y:S01]  /*acf0*/  IMAD.MOV.U32 R55, RZ, RZ, R220 ;  /* 0x000000ffff377224 */ /* 0x000fe200078e00dc */
[----:B------:R-:W-:Y:S01]  /*ad00*/  PRMT R220, R161, 0x5410, R160 ;  /* 0x00005410a1dc7816 */ /* 0x000fe200000000a0 */
[----:B------:R1:W3:Y:S01]  /*ad10*/  LDL.LU.S16 R4, [R1+0x108] ;  /* 0x0001080001047983 */ /* 0x0002e20000300600 */
[----:B--2---:R-:W-:-:S05]  /*ad20*/  @P0 HFMA2.BF16_V2 R8, -RZ.H0_H0, RZ.H0_H0, -R161.H0_H0 ;  /* 0x200000ffff080231 */ /* 0x004fca00003409a1 */
[----:B------:R-:W-:-:S04]  /*ad30*/  PRMT R3, R8, 0x7610, R3 ;  /* 0x0000761008037816 */ /* 0x000fc80000000003 */
[----:B------:R-:W-:Y:S02]  /*ad40*/  @P0 PRMT R161, R3, 0x5410, RZ ;  /* 0x0000541003a10816 */ /* 0x000fe400000000ff */
[----:B------:R1:W2:Y:S01]  /*ad50*/  LDL.LU.S16 R3, [R1+0x110] ;  /* 0x0001100001037983 */ /* 0x0002a20000300600 */
[----:B------:R-:W4:Y:S01]  /*ad60*/  S2R R106, SR_TID.X ;  /* 0x00000000006a7919 */ /* 0x000f220000002100 */
[----:B------:R-:W1:Y:S01]  /*ad70*/  S2R R126, SR_CTAID.X ;  /* 0x00000000007e7919 */ /* 0x000e620000002500 */
[----:B------:R-:W-:Y:S02]  /*ad80*/  IMAD.MOV.U32 R30, RZ, RZ, R24 ;  /* 0x000000ffff1e7224 */ /* 0x000fe400078e0018 */
[----:B------:R-:W1:Y:S01]  /*ad90*/  S2R R24, SR_CTAID.X ;  /* 0x0000000000187919 */ /* 0x000e620000002500 */
[----:B------:R-:W-:-:S04]  /*ada0*/  PRMT R0, R70, 0x7773, RZ ;  /* 0x0000777346007816 */ /* 0x000fc800000000ff */
[----:B------:R-:W-:Y:S02]  /*adb0*/  ISETP.GT.U32.AND P0, PT, R0, UR6, PT ;  /* 0x0000000600007c0c */ /* 0x000fe4000bf04070 */
[----:B------:R-:W-:Y:S01]  /*adc0*/  PRMT R204, R186, 0x7632, R204 ;  /* 0x00007632bacc7816 */ /* 0x000fe200000000cc */
[----:B------:R-:W-:Y:S01]  /*add0*/  FADD.FTZ R11, R19, R11 ;  /* 0x0000000b130b7221 */ /* 0x000fe20000010000 */
[----:B------:R-:W-:-:S03]  /*ade0*/  @!P2 PRMT R163, R7, 0x5410, RZ ;  /* 0x0000541007a3a816 */ /* 0x000fc600000000ff */
[----:B------:R-:W-:Y:S01]  /*adf0*/  FADD.FTZ R11, R18, R11 ;  /* 0x0000000b120b7221 */ /* 0x000fe20000010000 */
[----:B------:R-:W-:Y:S01]  /*ae00*/  FADD.FTZ R7, R20, R10 ;  /* 0x0000000a14077221 */ /* 0x000fe20000010000 */
[----:B------:R-:W-:Y:S02]  /*ae10*/  FADD.FTZ R10, R5, R12 ;  /* 0x0000000c050a7221 */ /* 0x000fe40000010000 */
[----:B------:R-:W-:Y:S02]  /*ae20*/  FADD.FTZ R8, R22, R11 ;  /* 0x0000000b16087221 */ /* 0x000fe40000010000 */
[----:B---3--:R-:W-:-:S05]  /*ae30*/  @P0 HFMA2.BF16_V2 R4, -RZ.H0_H0, RZ.H0_H0, -R186.H1_H1 ;  /* 0x200000ffff040231 */ /* 0x008fca00003609ba */
[----:B------:R-:W-:Y:S01]  /*ae40*/  PRMT R2, R4, 0x7610, R2 ;  /* 0x0000761004027816 */ /* 0x000fe20000000002 */
[----:B------:R-:W-:Y:S01]  /*ae50*/  FADD.FTZ R4, R6, R13 ;  /* 0x0000000d06047221 */ /* 0x000fe20000010000 */
[----:B----4-:R-:W-:Y:S02]  /*ae60*/  SHF.R.U32.HI R6, RZ, 0x5, R106 ;  /* 0x00000005ff067819 */ /* 0x010fe4000001166a */
[----:B------:R-:W-:-:S03]  /*ae70*/  @P0 PRMT R204, R2, 0x5410, RZ ;  /* 0x0000541002cc0816 */ /* 0x000fc600000000ff */
[----:B-1----:R-:W-:Y:S02]  /*ae80*/  IMAD R24, R24, 0x8, R6 ;  /* 0x0000000818187824 */ /* 0x002fe400078e0206 */
[----:B------:R-:W-:Y:S01]  /*ae90*/  FADD.FTZ R19, R21, R8 ;  /* 0x0000000815137221 */ /* 0x000fe20000010000 */
[----:B------:R-:W-:Y:S01]  /*aea0*/  FADD.FTZ R8, R16, R7 ;  /* 0x0000000710087221 */ /* 0x000fe20000010000 */
[----:B--2---:R-:W-:-:S05]  /*aeb0*/  @P1 HFMA2.BF16_V2 R3, -RZ.H0_H0, RZ.H0_H0, -R160.H0_H0 ;  /* 0x200000ffff031231 */ /* 0x004fca00003409a0 */
[----:B------:R-:W-:-:S04]  /*aec0*/  PRMT R0, R3, 0x7610, R0 ;  /* 0x0000761003007816 */ /* 0x000fc80000000000 */
[----:B------:R-:W-:Y:S01]  /*aed0*/  @P1 PRMT R160, R0, 0x5410, RZ ;  /* 0x0000541000a01816 */ /* 0x000fe200000000ff */
[----:B------:R-:W-:-:S05]  /*aee0*/  IMAD.U32 R0, RZ, RZ, UR23 ;  /* 0x00000017ff007e24 */ /* 0x000fca000f8e00ff */
[----:B------:R-:W-:Y:S01]  /*aef0*/  LOP3.LUT R0, R0, UR31, R31, 0x96, !PT ;  /* 0x0000001f00007c12 */ /* 0x000fe2000f8e961f */
[----:B------:R-:W-:Y:S01]  /*af00*/  IMAD.MOV.U32 R31, RZ, RZ, R25 ;  /* 0x000000ffff1f7224 */ /* 0x000fe200078e0019 */
[----:B------:R-:W-:-:S05]  /*af10*/  SHF.R.U32.HI R25, RZ, 0x5, R106 ;  /* 0x00000005ff197819 */ /* 0x000fca000001166a */
[----:B------:R-:W-:Y:S02]  /*af20*/  IMAD R126, R126, 0x8, R25 ;  /* 0x000000087e7e7824 */ /* 0x000fe400078e0219 */
[----:B------:R-:W-:-:S04]  /*af30*/  IMAD.WIDE.U32 R2, R0, -0x326172a9, RZ ;  /* 0xcd9e8d5700027825 */ /* 0x000fc800078e00ff */
[----:B------:R-:W-:Y:S01]  /*af40*/  VIADD R126, R126, 0x4 ;  /* 0x000000047e7e7836 */ /* 0x000fe20000000000 */
[----:B------:R-:W-:Y:S01]  /*af50*/  LOP3.LUT R6, R2, UR30, R131, 0x96, !PT ;  /* 0x0000001e02067c12 */ /* 0x000fe2000f8e9683 */
[----:B------:R-:W-:Y:S01]  /*af60*/  IMAD.WIDE.U32 R24, R24, -0x326172a9, RZ ;  /* 0xcd9e8d5718187825 */ /* 0x000fe200078e00ff */
[----:B------:R-:W-:-:S03]  /*af70*/  LOP3.LUT R25, R2, UR30, R139, 0x96, !PT ;  /* 0x0000001e02197c12 */ /* 0x000fc6000f8e968b */
[----:B------:R-:W-:-:S04]  /*af80*/  IMAD.WIDE.U32 R126, R126, -0x326172a9, RZ ;  /* 0xcd9e8d577e7e7825 */ /* 0x000fc800078e00ff */
[----:B------:R-:W-:Y:S01]  /*af90*/  FADD.FTZ R2, R9, R4 ;  /* 0x0000000409027221 */ /* 0x000fe20000010000 */
[----:B------:R-:W-:-:S04]  /*afa0*/  LOP3.LUT R0, R126, UR7, R3, 0x96, !PT ;  /* 0x000000077e007c12 */ /* 0x000fc8000f8e9603 */
[----:B------:R1:W-:Y:S01]  /*afb0*/  STL [R1+0x314], R2 ;  /* 0x0003140201007387 */ /* 0x0003e20000100800 */
[----:B------:R-:W-:Y:S01]  /*afc0*/  LOP3.LUT R24, R24, UR7, R3, 0x96, !PT ;  /* 0x0000000718187c12 */ /* 0x000fe2000f8e9603 */
[----:B------:R-:W-:-:S04]  /*afd0*/  IMAD.WIDE.U32 R6, R6, -0x2daee0ad, RZ ;  /* 0xd2511f5306067825 */ /* 0x000fc800078e00ff */
[----:B-1----:R-:W-:-:S05]  /*afe0*/  IMAD.WIDE.U32 R2, R0, -0x2daee0ad, RZ ;  /* 0xd2511f5300027825 */ /* 0x002fca00078e00ff */
[----:B------:R-:W-:-:S05]  /*aff0*/  LOP3.LUT R4, R30, UR29, R3, 0x96, !PT ;  /* 0x0000001d1e047c12 */ /* 0x000fca000f8e9603 */
        /* <DEDUP_REMOVED lines=9> */
[----:B------:R-:W-:-:S04]  /*b090*/  IMAD.WIDE.U32 R2, R3, -0x326172a9, RZ ;  /* 0xcd9e8d5703027825 */ /* 0x000fc800078e00ff */
[----:B------:R-:W-:-:S05]  /*b0a0*/  IMAD.WIDE.U32 R12, R0, -0x326172a9, RZ ;  /* 0xcd9e8d57000c7825 */ /* 0x000fca00078e00ff */
[----:B------:R-:W-:-:S04]  /*b0b0*/  LOP3.LUT R16, R2, UR10, R13, 0x96, !PT ;  /* 0x0000000a02107c12 */ /* 0x000fc8000f8e960d */
[----:B------:R-:W-:-:S04]  /*b0c0*/  LOP3.LUT R0, R16, 0xff, RZ, 0xc0, !PT ;  /* 0x000000ff10007812 */ /* 0x000fc800078ec0ff */
[----:B------:R-:W-:Y:S02]  /*b0d0*/  ISETP.LE.U32.AND P3, PT, R0, UR6, PT ;  /* 0x0000000600007c0c */ /* 0x000fe4000bf63070 */
[----:B------:R-:W-:-:S04]  /*b0e0*/  LOP3.LUT R0, R16, 0xffff, RZ, 0xc0, !PT ;  /* 0x0000ffff10007812 */ /* 0x000fc800078ec0ff */
[----:B------:R-:W-:-:S04]  /*b0f0*/  SHF.R.U32.HI R0, RZ, 0x8, R0 ;  /* 0x00000008ff007819 */ /* 0x000fc80000011600 */
[----:B------:R-:W-:-:S04]  /*b100*/  LOP3.LUT R0, R0, 0xffff, RZ, 0xc0, !PT ;  /* 0x0000ffff00007812 */ /* 0x000fc800078ec0ff */
[----:B------:R-:W-:Y:S02]  /*b110*/  ISETP.LE.U32.AND P1, PT, R0, UR6, PT ;  /* 0x0000000600007c0c */ /* 0x000fe4000bf23070 */
[----:B------:R-:W-:-:S04]  /*b120*/  PRMT R0, R16, 0x7632, R0 ;  /* 0x0000763210007816 */ /* 0x000fc80000000000 */
[----:B------:R-:W-:-:S04]  /*b130*/  LOP3.LUT R0, R0, 0xff, RZ, 0xc0, !PT ;  /* 0x000000ff00007812 */ /* 0x000fc800078ec0ff */
[----:B------:R-:W-:Y:S01]  /*b140*/  ISETP.LE.U32.AND P2, PT, R0, UR6, PT ;  /* 0x0000000600007c0c */ /* 0x000fe2000bf43070 */
[----:B------:R-:W-:-:S05]  /*b150*/  FADD.FTZ R0, R15, R10 ;  /* 0x0000000a0f007221 */ /* 0x000fca0000010000 */
[----:B------:R1:W-:Y:S04]  /*b160*/  STL [R1+0x310], R0 ;  /* 0x0003100001007387 */ /* 0x0003e80000100800 */
[----:B------:R2:W3:Y:S04]  /*b170*/  LDL.LU.S16 R31, [R1+0x134] ;  /* 0x00013400011f7983 */ /* 0x0004e80000300600 */
[----:B------:R2:W4:Y:S01]  /*b180*/  LDL.LU.S16 R30, [R1+0x130] ;  /* 0x00013000011e7983 */ /* 0x0005220000300600 */
[----:B------:R-:W-:-:S04]  /*b190*/  F2FP.BF16.F32.PACK_AB R11, R62, R63 ;  /* 0x0000003f3e0b723e */ /* 0x000fc800000010ff */
[C---:B------:R-:W-:Y:S01]  /*b1a0*/  PRMT R10, R11.reuse, 0x7632, R10 ;  /* 0x000076320b0a7816 */ /* 0x040fe2000000000a */
[----:B------:R-:W-:Y:S02]  /*b1b0*/  IMAD.MOV.U32 R106, RZ, RZ, R111 ;  /* 0x000000ffff6a7224 */ /* 0x000fe400078e006f */
[----:B------:R-:W-:Y:S01]  /*b1c0*/  IMAD.MOV.U32 R111, RZ, RZ, R55 ;  /* 0x000000ffff6f7224 */ /* 0x000fe200078e0037 */
[----:B------:R-:W-:Y:S01]  /*b1d0*/  PRMT R55, R11, 0x5410, R10 ;  /* 0x000054100b377816 */ /* 0x000fe2000000000a */
[----:B---3--:R-:W-:Y:S02]  /*b1e0*/  @!P3 HFMA2.BF16_V2 R31, -RZ.H0_H0, RZ.H0_H0, -R11.H0_H0 ;  /* 0x200000ffff1fb231 */ /* 0x008fe4000034090b */
[----:B----4-:R-:W-:-:S03]  /*b1f0*/  @!P1 HFMA2.BF16_V2 R30, -RZ.H0_H0, RZ.H0_H0, -R10.H0_H0 ;  /* 0x200000ffff1e9231 */ /* 0x010fc6000034090a */
[----:B------:R-:W-:Y:S02]  /*b200*/  PRMT R29, R31, 0x7610, R29 ;  /* 0x000076101f1d7816 */ /* 0x000fe4000000001d */
[----:B------:R-:W-:Y:S02]  /*b210*/  PRMT R27, R30, 0x7610, R27 ;  /* 0x000076101e1b7816 */ /* 0x000fe4000000001b */
[----:B------:R-:W-:Y:S02]  /*b220*/  @!P3 PRMT R11, R29, 0x5410, RZ ;  /* 0x000054101d0bb816 */ /* 0x000fe400000000ff */
[----:B------:R-:W-:Y:S01]  /*b230*/  @!P1 PRMT R10, R27, 0x5410, RZ ;  /* 0x000054101b0a9816 */ /* 0x000fe200000000ff */
[----:B------:R2:W3:Y:S04]  /*b240*/  LDL.LU.S16 R29, [R1+0x13c] ;  /* 0x00013c00011d7983 */ /* 0x0004e80000300600 */
[----:B------:R2:W4:Y:S01]  /*b250*/  LDL.LU.S16 R27, [R1+0x138] ;  /* 0x00013800011b7983 */ /* 0x0005220000300600 */
[----:B-1----:R-:W-:-:S04]  /*b260*/  SHF.R.U32.HI R0, RZ, 0x18, R16 ;  /* 0x00000018ff007819 */ /* 0x002fc80000011610 */
[----:B------:R-:W-:Y:S02]  /*b270*/  ISETP.LE.U32.AND P0, PT, R0, UR6, PT ;  /* 0x0000000600007c0c */ /* 0x000fe4000bf03070 */
[----:B------:R-:W-:-:S04]  /*b280*/  F2FP.BF16.F32.PACK_AB R0, R57, R60 ;  /* 0x0000003c3900723e */ /* 0x000fc800000010ff */
[C---:B------:R-:W-:Y:S02]  /*b290*/  PRMT R18, R0.reuse, 0x7610, R18 ;  /* 0x0000761000127816 */ /* 0x040fe40000000012 */
[----:B------:R-:W-:Y:S01]  /*b2a0*/  PRMT R17, R0, 0x7632, R17 ;  /* 0x0000763200117816 */ /* 0x000fe20000000011 */
[----:B------:R-:W-:Y:S02]  /*b2b0*/  IMAD.MOV.U32 R0, RZ, RZ, R12 ;  /* 0x000000ffff007224 */ /* 0x000fe400078e000c */
[----:B---3--:R-:W-:Y:S02]  /*b2c0*/  @!P2 HFMA2.BF16_V2 R29, -RZ.H0_H0, RZ.H0_H0, -R18.H0_H0 ;  /* 0x200000ffff1da231 */ /* 0x008fe40000340912 */
[----:B----4-:R-:W-:-:S03]  /*b2d0*/  @!P0 HFMA2.BF16_V2 R27, -RZ.H0_H0, RZ.H0_H0, -R17.H0_H0 ;  /* 0x200000ffff1b8231 */ /* 0x010fc60000340911 */
[----:B------:R-:W-:Y:S02]  /*b2e0*/  PRMT R15, R29, 0x7610, R15 ;  /* 0x000076101d0f7816 */ /* 0x000fe4000000000f */
[----:B------:R2:W3:Y:S01]  /*b2f0*/  LDL.LU.S16 R29, [R1+0x144] ;  /* 0x00014400011d7983 */ /* 0x0004e20000300600 */
[----:B------:R-:W-:-:S03]  /*b300*/  PRMT R2, R27, 0x7610, R2 ;  /* 0x000076101b027816 */ /* 0x000fc60000000002 */
[----:B------:R2:W4:Y:S01]  /*b310*/  LDL.LU.S16 R27, [R1+0x140] ;  /* 0x00014000011b7983 */ /* 0x0005220000300600 */
[----:B------:R-:W-:Y:S01]  /*b320*/  LOP3.LUT R0, R0, 0xff, RZ, 0xc0, !PT ;  /* 0x000000ff00007812 */ /* 0x000fe200078ec0ff */
[----:B------:R-:W-:Y:S02]  /*b330*/  IMAD.MOV.U32 R98, RZ, RZ, R106 ;  /* 0x000000ffff627224 */ /* 0x000fe400078e006a */
[----:B------:R-:W-:Y:S01]  /*b340*/  IMAD.MOV.U32 R106, RZ, RZ, R111 ;  /* 0x000000ffff6a7224 */ /* 0x000fe200078e006f */
[----:B------:R-:W-:Y:S01]  /*b350*/  ISETP.LE.U32.AND P1, PT, R0, UR6, PT ;  /* 0x0000000600007c0c */ /* 0x000fe2000bf23070 */
[----:B------:R-:W-:Y:S01]  /*b360*/  IMAD.MOV.U32 R111, RZ, RZ, R141 ;  /* 0x000000ffff6f7224 */ /* 0x000fe200078e008d */
[----:B------:R-:W-:Y:S01]  /*b370*/  PRMT R0, R12, 0x7771, RZ ;  /* 0x000077710c007816 */ /* 0x000fe200000000ff */
[----:B------:R-:W-:Y:S02]  /*b380*/  IMAD.MOV.U32 R141, RZ, RZ, R53 ;  /* 0x000000ffff8d7224 */ /* 0x000fe400078e0035 */
[----:B------:R-:W-:Y:S01]  /*b390*/  IMAD.MOV.U32 R53, RZ, RZ, R56 ;  /* 0x000000ffff357224 */ /* 0x000fe200078e0038 */
[----:B------:R-:W-:-:S02]  /*b3a0*/  PRMT R56, R18, 0x5410, R17 ;  /* 0x0000541012387816 */ /* 0x000fc40000000011 */
[----:B------:R-:W-:Y:S02]  /*b3b0*/  @!P0 PRMT R17, R2, 0x5410, RZ ;  /* 0x0000541002118816 */ /* 0x000fe400000000ff */
[----:B------:R-:W-:Y:S02]  /*b3c0*/  ISETP.GT.U32.AND P0, PT, R0, UR6, PT ;  /* 0x0000000600007c0c */ /* 0x000fe4000bf04070 */
[----:B------:R-:W-:Y:S02]  /*b3d0*/  LOP3.LUT R14, R6, UR12, R3, 0x96, !PT ;  /* 0x0000000c060e7c12 */ /* 0x000fe4000f8e9603 */
[----:B------:R-:W-:-:S04]  /*b3e0*/  F2FP.BF16.F32.PACK_AB R3, R77, R78 ;  /* 0x0000004e4d03723e */ /* 0x000fc800000010ff */
[C---:B------:R-:W-:Y:S02]  /*b3f0*/  PRMT R22, R3.reuse, 0x7610, R22 ;  /* 0x0000761003167816 */ /* 0x040fe40000000016 */
[----:B------:R-:W-:Y:S01]  /*b400*/  PRMT R21, R3, 0x7632, R21 ;  /* 0x0000763203157816 */ /* 0x000fe20000000015 */
[----:B------:R-:W-:Y:S02]  /*b410*/  IMAD.MOV.U32 R30, RZ, RZ, R123 ;  /* 0x000000ffff1e7224 */ /* 0x000fe400078e007b */
[----:B------:R-:W-:Y:S01]  /*b420*/  IMAD.MOV.U32 R123, RZ, RZ, R52 ;  /* 0x000000ffff7b7224 */ /* 0x000fe200078e0034 */
[----:B------:R-:W-:Y:S01]  /*b430*/  PRMT R52, R22, 0x5410, R21 ;  /* 0x0000541016347816 */ /* 0x000fe20000000015 */
[----:B---3--:R-:W-:Y:S02]  /*b440*/  @!P1 HFMA2.BF16_V2 R29, -RZ.H0_H0, RZ.H0_H0, -R22.H0_H0 ;  /* 0x200000ffff1d9231 */ /* 0x008fe40000340916 */
[----:B----4-:R-:W-:-:S03]  /*b450*/  @P0 HFMA2.BF16_V2 R27, -RZ.H0_H0, RZ.H0_H0, -R21.H0_H0 ;  /* 0x200000ffff1b0231 */ /* 0x010fc60000340915 */
[----:B------:R-:W-:Y:S02]  /*b460*/  PRMT R9, R29, 0x7610, R9 ;  /* 0x000076101d097816 */ /* 0x000fe40000000009 */
[----:B------:R-:W-:Y:S02]  /*b470*/  PRMT R7, R27, 0x7610, R7 ;  /* 0x000076101b077816 */ /* 0x000fe40000000007 */
[----:B------:R-:W-:Y:S02]  /*b480*/  @!P1 PRMT R22, R9, 0x5410, RZ ;  /* 0x0000541009169816 */ /* 0x000fe400000000ff */
[----:B------:R-:W-:Y:S01]  /*b490*/  @P0 PRMT R21, R7, 0x5410, RZ ;  /* 0x0000541007150816 */ /* 0x000fe200000000ff */
[----:B------:R2:W3:Y:S04]  /*b4a0*/  LDL.LU.S16 R9, [R1+0x14c] ;  /* 0x00014c0001097983 */ /* 0x0004e80000300600 */
[----:B------:R2:W4:Y:S01]  /*b4b0*/  LDL.LU.S16 R7, [R1+0x148] ;  /* 0x0001480001077983 */ /* 0x0005220000300600 */
[----:B------:R-:W-:Y:S01]  /*b4c0*/  @!P2 PRMT R18, R15, 0x5410, RZ ;  /* 0x000054100f12a816 */ /* 0x000fe200000000ff */
[----:B------:R-:W-:-:S05]  /*b4d0*/  IMAD.WIDE.U32 R14, R14, -0x2daee0ad, RZ ;  /* 0xd2511f530e0e7825 */ /* 0x000fca00078e00ff */
[----:B------:R-:W-:-:S04]  /*b4e0*/  LOP3.LUT R15, R4, UR9, R15, 0x96, !PT ;  /* 0x00000009040f7c12 */ /* 0x000fc8000f8e960f */
[----:B------:R-:W-:-:S04]  /*b4f0*/  LOP3.LUT R0, R15, 0xffff, RZ, 0xc0, !PT ;  /* 0x0000ffff0f007812 */ /* 0x000fc800078ec0ff */
[----:B------:R-:W-:-:S04]  /*b500*/  SHF.R.U32.HI R0, RZ, 0x8, R0 ;  /* 0x00000008ff007819 */ /* 0x000fc80000011600 */
[----:B------:R-:W-:Y:S02]  /*b510*/  LOP3.LUT R0, R0, 0xffff, RZ, 0xc0, !PT ;  /* 0x0000ffff00007812 */ /* 0x000fe400078ec0ff */
[C---:B------:R-:W-:Y:S02]  /*b520*/  LOP3.LUT R2, R15.reuse, 0xff, RZ, 0xc0, !PT ;  /* 0x000000ff0f027812 */ /* 0x040fe400078ec0ff */
[----:B------:R-:W-:Y:S02]  /*b530*/  ISETP.LE.U32.AND P3, PT, R0, UR6, PT ;  /* 0x0000000600007c0c */ /* 0x000fe4000bf63070 */
[----:B------:R-:W-:Y:S02]  /*b540*/  PRMT R0, R15, 0x7632, R0 ;  /* 0x000076320f007816 */ /* 0x000fe40000000000 */
[----:B------:R-:W-:Y:S02]  /*b550*/  ISETP.LE.U32.AND P4, PT, R2, UR6, PT ;  /* 0x0000000602007c0c */ /* 0x000fe4000bf83070 */
[----:B------:R-:W-:-:S04]  /*b560*/  LOP3.LUT R0, R0, 0xff, RZ, 0xc0, !PT ;  /* 0x000000ff00007812 */ /* 0x000fc800078ec0ff */
[----:B------:R-:W-:Y:S02]  /*b570*/  ISETP.LE.U32.AND P2, PT, R0, UR6, PT ;  /* 0x0000000600007c0c */ /* 0x000fe4000bf43070 */
[----:B------:R-:W-:-:S04]  /*b580*/  F2FP.BF16.F32.PACK_AB R0, R76, R79 ;  /* 0x0000004f4c00723e */ /* 0x000fc800000010ff */
[C---:B------:R-:W-:Y:S02]  /*b590*/  PRMT R102, R0.reuse, 0x7610, R102 ;  /* 0x0000761000667816 */ /* 0x040fe40000000066 */
[----:B------:R-:W-:Y:S01]  /*b5a0*/  PRMT R100, R0, 0x7632, R100 ;  /* 0x0000763200647816 */ /* 0x000fe20000000064 */
[----:B------:R-:W-:Y:S02]  /*b5b0*/  IMAD.MOV.U32 R131, RZ, RZ, R143 ;  /* 0x000000ffff837224 */ /* 0x000fe400078e008f */
[----:B------:R-:W-:Y:S02]  /*b5c0*/  IMAD.MOV.U32 R143, RZ, RZ, R30 ;  /* 0x000000ffff8f7224 */ /* 0x000fe400078e001e */
[----:B------:R-:W-:Y:S02]  /*b5d0*/  IMAD.MOV.U32 R30, RZ, RZ, R98 ;  /* 0x000000ffff1e7224 */ /* 0x000fe400078e0062 */
[----:B------:R-:W-:Y:S02]  /*b5e0*/  IMAD.MOV.U32 R98, RZ, RZ, R97 ;  /* 0x000000ffff627224 */ /* 0x000fe400078e0061 */
[----:B------:R-:W-:Y:S01]  /*b5f0*/  IMAD.MOV.U32 R97, RZ, RZ, R54 ;  /* 0x000000ffff617224 */ /* 0x000fe200078e0036 */
[----:B------:R-:W-:Y:S01]  /*b600*/  PRMT R54, R102, 0x5410, R100 ;  /* 0x0000541066367816 */ /* 0x000fe20000000064 */
[----:B---3--:R-:W-:-:S02]  /*b610*/  @!P4 HFMA2.BF16_V2 R9, -RZ.H0_H0, RZ.H0_H0, -R102.H0_H0 ;  /* 0x200000ffff09c231 */ /* 0x008fc40000340966 */
[----:B----4-:R-:W-:-:S03]  /*b620*/  @!P3 HFMA2.BF16_V2 R7, -RZ.H0_H0, RZ.H0_H0, -R100.H0_H0 ;  /* 0x200000ffff07b231 */ /* 0x010fc60000340964 */
[----:B------:R-:W-:Y:S02]  /*b630*/  PRMT R6, R9, 0x7610, R6 ;  /* 0x0000761009067816 */ /* 0x000fe40000000006 */
[----:B------:R-:W-:Y:S02]  /*b640*/  PRMT R5, R7, 0x7610, R5 ;  /* 0x0000761007057816 */ /* 0x000fe40000000005 */
[----:B------:R-:W-:Y:S02]  /*b650*/  @!P4 PRMT R102, R6, 0x5410, RZ ;  /* 0x000054100666c816 */ /* 0x000fe400000000ff */
[----:B------:R-:W-:Y:S01]  /*b660*/  @!P3 PRMT R100, R5, 0x5410, RZ ;  /* 0x000054100564b816 */ /* 0x000fe200000000ff */
[----:B------:R2:W3:Y:S04]  /*b670*/  LDL.LU.S16 R6, [R1+0x154] ;  /* 0x0001540001067983 */ /* 0x0004e80000300600 */
[----:B------:R2:W4:Y:S01]  /*b680*/  LDL.LU.S16 R5, [R1+0x150] ;  /* 0x0001500001057983 */ /* 0x0005220000300600 */
[----:B------:R-:W-:-:S04]  /*b690*/  SHF.R.U32.HI R0, RZ, 0x18, R15 ;  /* 0x00000018ff007819 */ /* 0x000fc8000001160f */
[----:B------:R-:W-:Y:S01]  /*b6a0*/  ISETP.LE.U32.AND P1, PT, R0, UR6, PT ;  /* 0x0000000600007c0c */ /* 0x000fe2000bf23070 */
[----:B------:R-:W-:-:S05]  /*b6b0*/  IMAD.MOV.U32 R0, RZ, RZ, R14 ;  /* 0x000000ffff007224 */ /* 0x000fca00078e000e */
[----:B------:R-:W-:-:S04]  /*b6c0*/  LOP3.LUT R0, R0, 0xff, RZ, 0xc0, !PT ;  /* 0x000000ff00007812 */ /* 0x000fc800078ec0ff */
[----:B------:R-:W-:Y:S02]  /*b6d0*/  ISETP.LE.U32.AND P0, PT, R0, UR6, PT ;  /* 0x0000000600007c0c */ /* 0x000fe4000bf03070 */
[----:B------:R-:W-:-:S04]  /*b6e0*/  F2FP.BF16.F32.PACK_AB R0, R72, R73 ;  /* 0x000000494800723e */ /* 0x000fc800000010ff */
[C---:B------:R-:W-:Y:S01]  /*b6f0*/  PRMT R107, R0.reuse, 0x7632, R107 ;  /* 0x00007632006b7816 */ /* 0x040fe2000000006b */
[----:B------:R-:W-:Y:S01]  /*b700*/  IMAD.MOV.U32 R130, RZ, RZ, R142 ;  /* 0x000000ffff827224 */ /* 0x000fe200078e008e */
[----:B------:R-:W-:Y:S01]  /*b710*/  PRMT R112, R0, 0x7610, R112 ;  /* 0x0000761000707816 */ /* 0x000fe20000000070 */
[----:B------:R-:W-:Y:S02]  /*b720*/  IMAD.MOV.U32 R142, RZ, RZ, R143 ;  /* 0x000000ffff8e7224 */ /* 0x000fe400078e008f */
[----:B------:R-:W-:Y:S02]  /*b730*/  IMAD.MOV.U32 R143, RZ, RZ, R61 ;  /* 0x000000ffff8f7224 */ /* 0x000fe400078e003d */
[----:B------:R-:W-:Y:S01]  /*b740*/  IMAD.MOV.U32 R61, RZ, RZ, R53 ;  /* 0x000000ffff3d7224 */ /* 0x000fe200078e0035 */
[----:B------:R-:W-:Y:S01]  /*b750*/  PRMT R53, R112, 0x5410, R107 ;  /* 0x0000541070357816 */ /* 0x000fe2000000006b */
[----:B----4-:R-:W-:-:S05]  /*b760*/  @!P1 HFMA2.BF16_V2 R5, -RZ.H0_H0, RZ.H0_H0, -R107.H0_H0 ;  /* 0x200000ffff059231 */ /* 0x010fca000034096b */
[----:B------:R-:W-:-:S04]  /*b770*/  PRMT R3, R5, 0x7610, R3 ;  /* 0x0000761005037816 */ /* 0x000fc80000000003 */
[----:B------:R-:W-:Y:S02]  /*b780*/  @!P1 PRMT R107, R3, 0x5410, RZ ;  /* 0x00005410036b9816 */ /* 0x000fe400000000ff */
[----:B------:R2:W4:Y:S01]  /*b790*/  LDL.LU.S16 R3, [R1+0x15c] ;  /* 0x00015c0001037983 */ /* 0x0005220000300600 */
[----:B------:R-:W-:-:S04]  /*b7a0*/  PRMT R0, R14, 0x7771, RZ ;  /* 0x000077710e007816 */ /* 0x000fc800000000ff */
[----:B------:R-:W-:Y:S02]  /*b7b0*/  ISETP.GT.U32.AND P3, PT, R0, UR6, PT ;  /* 0x0000000600007c0c */ /* 0x000fe4000bf64070 */
[----:B------:R-:W-:-:S04]  /*b7c0*/  F2FP.BF16.F32.PACK_AB R0, R74, R75 ;  /* 0x0000004b4a00723e */ /* 0x000fc800000010ff */
[----:B------:R-:W-:-:S05]  /*b7d0*/  PRMT R113, R0, 0x7610, R113 ;  /* 0x0000761000717816 */ /* 0x000fca0000000071 */
[----:B----4-:R-:W-:-:S05]  /*b7e0*/  @!P0 HFMA2.BF16_V2 R3, -RZ.H0_H0, RZ.H0_H0, -R113.H0_H0 ;  /* 0x200000ffff038231 */ /* 0x010fca0000340971 */
[----:B------:R-:W-:Y:S02]  /*b7f0*/  PRMT R2, R3, 0x7610, R2 ;  /* 0x0000761003027816 */ /* 0x000fe40000000002 */
[----:B------:R2:W4:Y:S01]  /*b800*/  LDL.LU.S16 R3, [R1+0x158] ;  /* 0x0001580001037983 */ /* 0x0005220000300600 */
[----:B------:R-:W-:Y:S01]  /*b810*/  PRMT R115, R0, 0x7632, R115 ;  /* 0x0000763200737816 */ /* 0x000fe20000000073 */
[----:B---3--:R-:W-:Y:S02]  /*b820*/  @!P2 HFMA2.BF16_V2 R6, -RZ.H0_H0, RZ.H0_H0, -R112.H0_H0 ;  /* 0x200000ffff06a231 */ /* 0x008fe40000340970 */
[----:B------:R-:W-:-:S03]  /*b830*/  IMAD.MOV.U32 R27, RZ, RZ, R142 ;  /* 0x000000ffff1b7224 */ /* 0x000fc600078e008e */
[----:B------:R-:W-:Y:S01]  /*b840*/  PRMT R4, R6, 0x7610, R4 ;  /* 0x0000761006047816 */ /* 0x000fe20000000004 */
[----:B------:R-:W-:Y:S02]  /*b850*/  IMAD.MOV.U32 R32, RZ, RZ, R27 ;  /* 0x000000ffff207224 */ /* 0x000fe400078e001b */
[----:B------:R-:W-:Y:S01]  /*b860*/  IMAD.WIDE.U32 R6, R24, -0x2daee0ad, RZ ;  /* 0xd2511f5318067825 */ /* 0x000fe200078e00ff */
[----:B------:R-:W-:Y:S02]  /*b870*/  PRMT R57, R113, 0x5410, R115 ;  /* 0x0000541071397816 */ /* 0x000fe40000000073 */
[----:B------:R-:W-:Y:S02]  /*b880*/  @!P0 PRMT R113, R2, 0x5410, RZ ;  /* 0x0000541002718816 */ /* 0x000fe400000000ff */
[----:B------:R-:W-:Y:S01]  /*b890*/  LOP3.LUT R2, R130, UR29, R7, 0x96, !PT ;  /* 0x0000001d82027c12 */ /* 0x000fe2000f8e9607 */
[----:B------:R-:W-:Y:S01]  /*b8a0*/  IMAD.MOV.U32 R142, RZ, RZ, R143 ;  /* 0x000000ffff8e7224 */ /* 0x000fe200078e008f */
[----:B------:R-:W-:Y:S01]  /*b8b0*/  @!P2 PRMT R112, R4, 0x5410, RZ ;  /* 0x000054100470a816 */ /* 0x000fe200000000ff */
[----:B------:R-:W-:-:S02]  /*b8c0*/  IMAD.MOV.U32 R143, RZ, RZ, R106 ;  /* 0x000000ffff8f7224 */ /* 0x000fc400078e006a */
[----:B------:R-:W-:-:S04]  /*b8d0*/  IMAD.WIDE.U32 R4, R25, -0x2daee0ad, RZ ;  /* 0xd2511f5319047825 */ /* 0x000fc800078e00ff */
[----:B------:R-:W-:Y:S02]  /*b8e0*/  IMAD.MOV.U32 R106, RZ, RZ, R111 ;  /* 0x000000ffff6a7224 */ /* 0x000fe400078e006f */
[----:B------:R-:W-:Y:S02]  /*b8f0*/  IMAD.MOV.U32 R111, RZ, RZ, R141 ;  /* 0x000000ffff6f7224 */ /* 0x000fe400078e008d */
[----:B------:R-:W-:Y:S02]  /*b900*/  IMAD.MOV.U32 R141, RZ, RZ, R239 ;  /* 0x000000ffff8d7224 */ /* 0x000fe400078e00ef */
[----:B------:R-:W-:Y:S01]  /*b910*/  FADD.FTZ R239, R23, R8 ;  /* 0x0000000817ef7221 */ /* 0x000fe20000010000 */
[----:B------:R-:W-:-:S05]  /*b920*/  LOP3.LUT R8, R6, UR25, R5, 0x96, !PT ;  /* 0x0000001906087c12 */ /* 0x000fca000f8e9605 */
[----:B------:R-:W-:-:S04]  /*b930*/  IMAD.WIDE.U32 R8, R8, -0x326172a9, RZ ;  /* 0xcd9e8d5708087825 */ /* 0x000fc800078e00ff */
[----:B----4-:R-:W-:-:S05]  /*b940*/  @P3 HFMA2.BF16_V2 R3, -RZ.H0_H0, RZ.H0_H0, -R115.H0_H0 ;  /* 0x200000ffff033231 */ /* 0x010fca0000340973 */
[----:B------:R-:W-:Y:S01]  /*b950*/  PRMT R0, R3, 0x7610, R0 ;  /* 0x0000761003007816 */ /* 0x000fe20000000000 */
[----:B------:R-:W-:-:S05]  /*b960*/  FADD.FTZ R3, R26, R19 ;  /* 0x000000131a037221 */ /* 0x000fca0000010000 */
[----:B------:R1:W-:Y:S04]  /*b970*/  STL [R1+0x68], R3 ;  /* 0x0000680301007387 */ /* 0x0003e80000100800 */
[----:B------:R2:W3:Y:S04]  /*b980*/  LDL.LU.S16 R27, [R1+0x164] ;  /* 0x00016400011b7983 */ /* 0x0004e80000300600 */
[----:B------:R2:W4:Y:S01]  /*b990*/  LDL.LU.S16 R24, [R1+0x160] ;  /* 0x0001600001187983 */ /* 0x0005220000300600 */
[----:B-1----:R-:W-:-:S05]  /*b9a0*/  IMAD.WIDE.U32 R2, R2, -0x326172a9, RZ ;  /* 0xcd9e8d5702027825 */ /* 0x002fca00078e00ff */
[----:B------:R-:W-:-:S05]  /*b9b0*/  LOP3.LUT R7, R138, UR28, R3, 0x96, !PT ;  /* 0x0000001c8a077c12 */ /* 0x000fca000f8e9603 */
[----:B------:R-:W-:-:S05]  /*b9c0*/  IMAD.WIDE.U32 R6, R7, -0x2daee0ad, RZ ;  /* 0xd2511f5307067825 */ /* 0x000fca00078e00ff */
[----:B------:R-:W-:Y:S02]  /*b9d0*/  LOP3.LUT R3, R4, UR13, R7, 0x96, !PT ;  /* 0x0000000d04037c12 */ /* 0x000fe4000f8e9607 */
[----:B------:R-:W-:-:S03]  /*b9e0*/  LOP3.LUT R4, R2, UR24, R9, 0x96, !PT ;  /* 0x0000001802047c12 */ /* 0x000fc6000f8e9609 */
[----:B------:R-:W-:-:S04]  /*b9f0*/  IMAD.WIDE.U32 R2, R3, -0x326172a9, RZ ;  /* 0xcd9e8d5703027825 */ /* 0x000fc800078e00ff */
[----:B------:R-:W-:-:S05]  /*ba00*/  IMAD.WIDE.U32 R4, R4, -0x2daee0ad, RZ ;  /* 0xd2511f5304047825 */ /* 0x000fca00078e00ff */
[----:B------:R-:W-:Y:S02]  /*ba10*/  LOP3.LUT R9, R6, UR11, R5, 0x96, !PT ;  /* 0x0000000b06097c12 */ /* 0x000fe4000f8e9605 */
[----:B------:R-:W-:-:S05]  /*ba20*/  LOP3.LUT R6, R8, UR12, R3, 0x96, !PT ;  /* 0x0000000c08067c12 */ /* 0x000fca000f8e9603 */
[----:B------:R-:W-:Y:S01]  /*ba30*/  IMAD.WIDE.U32 R6, R6, -0x2daee0ad, RZ ;  /* 0xd2511f5306067825 */ /* 0x000fe200078e00ff */
[----:B------:R-:W-:Y:S02]  /*ba40*/  @P3 PRMT R115, R0, 0x5410, RZ ;  /* 0x0000541000733816 */ /* 0x000fe400000000ff */
[----:B------:R-:W-:-:S04]  /*ba50*/  PRMT R0, R6, 0x7770, RZ ;  /* 0x0000777006007816 */ /* 0x000fc800000000ff */
[----:B------:R-:W-:Y:S02]  /*ba60*/  ISETP.LE.U32.AND P1, PT, R0, UR6, PT ;  /* 0x0000000600007c0c */ /* 0x000fe4000bf23070 */
[----:B------:R-:W-:-:S04]  /*ba70*/  PRMT R0, R6, 0x7771, RZ ;  /* 0x0000777106007816 */ /* 0x000fc800000000ff */
[----:B------:R-:W-:Y:S02]  /*ba80*/  ISETP.GT.U32.AND P0, PT, R0, UR6, PT ;  /* 0x0000000600007c0c */ /* 0x000fe4000bf04070 */
[----:B------:R-:W-:-:S04]  /*ba90*/  F2FP.BF16.F32.PACK_AB R19, R217, R225 ;  /* 0x000000e1d913723e */ /* 0x000fc800000010ff */
[C---:B------:R-:W-:Y:S02]  /*baa0*/  PRMT R105, R19.reuse, 0x7610, R105 ;  /* 0x0000761013697816 */ /* 0x040fe40000000069 */
[----:B------:R-:W-:-:S03]  /*bab0*/  PRMT R101, R19, 0x7632, R101 ;  /* 0x0000763213657816 */ /* 0x000fc60000000065 */
[----:B---3--:R-:W-:Y:S02]  /*bac0*/  @!P1 HFMA2.BF16_V2 R27, -RZ.H0_H0, RZ.H0_H0, -R105.H0_H0 ;  /* 0x200000ffff1b9231 */ /* 0x008fe40000340969 */
[----:B----4-:R-:W-:-:S03]  /*bad0*/  @P0 HFMA2.BF16_V2 R24, -RZ.H0_H0, RZ.H0_H0, -R101.H0_H0 ;  /* 0x200000ffff180231 */ /* 0x010fc60000340965 */
[----:B------:R-:W-:Y:S02]  /*bae0*/  PRMT R8, R27, 0x7610, R8 ;  /* 0x000076101b087816 */ /* 0x000fe40000000008 */
[----:B------:R2:W3:Y:S01]  /*baf0*/  LDL.LU.S16 R27, [R1+0x16c] ;  /* 0x00016c00011b7983 */ /* 0x0004e20000300600 */
[----:B------:R-:W-:-:S03]  /*bb00*/  PRMT R0, R24, 0x7610, R0 ;  /* 0x0000761018007816 */ /* 0x000fc60000000000 */
[----:B------:R2:W4:Y:S01]  /*bb10*/  LDL.LU.S16 R24, [R1+0x170] ;  /* 0x0001700001187983 */ /* 0x0005220000300600 */
[----:B------:R-:W-:Y:S02]  /*bb20*/  IMAD.MOV.U32 R130, RZ, RZ, R142 ;  /* 0x000000ffff827224 */ /* 0x000fe400078e008e */
[----:B------:R-:W-:Y:S02]  /*bb30*/  IMAD.MOV.U32 R142, RZ, RZ, R98 ;  /* 0x000000ffff8e7224 */ /* 0x000fe400078e0062 */
[----:B------:R-:W-:Y:S01]  /*bb40*/  IMAD.MOV.U32 R98, RZ, RZ, R50 ;  /* 0x000000ffff627224 */ /* 0x000fe200078e0032 */
[----:B------:R-:W-:Y:S02]  /*bb50*/  PRMT R50, R105, 0x5410, R101 ;  /* 0x0000541069327816 */ /* 0x000fe40000000065 */
[----:B------:R-:W-:Y:S01]  /*bb60*/  @!P1 PRMT R105, R8, 0x5410, RZ ;  /* 0x0000541008699816 */ /* 0x000fe200000000ff */
[----:B------:R-:W-:Y:S01]  /*bb70*/  IMAD.WIDE.U32 R8, R9, -0x326172a9, RZ ;  /* 0xcd9e8d5709087825 */ /* 0x000fe200078e00ff */
[----:B------:R-:W-:-:S02]  /*bb80*/  @P0 PRMT R101, R0, 0x5410, RZ ;  /* 0x0000541000650816 */ /* 0x000fc400000000ff */
[----:B------:R-:W-:-:S04]  /*bb90*/  PRMT R0, R6, 0x7772, RZ ;  /* 0x0000777206007816 */ /* 0x000fc800000000ff */
[----:B------:R-:W-:Y:S02]  /*bba0*/  ISETP.GT.U32.AND P1, PT, R0, UR6, PT ;  /* 0x0000000600007c0c */ /* 0x000fe4000bf24070 */
[----:B------:R-:W-:Y:S02]  /*bbb0*/  LOP3.LUT R0, R2, UR10, R9, 0x96, !PT ;  /* 0x0000000a02007c12 */ /* 0x000fe4000f8e9609 */
[----:B------:R-:W-:-:S04]  /*bbc0*/  PRMT R2, R6, 0x7773, RZ ;  /* 0x0000777306027816 */ /* 0x000fc800000000ff */
[----:B------:R-:W-:Y:S02]  /*bbd0*/  ISETP.GT.U32.AND P0, PT, R2, UR6, PT ;  /* 0x0000000602007c0c */ /* 0x000fe4000bf04070 */
[----:B------:R-:W-:-:S04]  /*bbe0*/  F2FP.BF16.F32.PACK_AB R3, R99, R121 ;  /* 0x000000796303723e */ /* 0x000fc800000010ff */
[C---:B------:R-:W-:Y:S02]  /*bbf0*/  PRMT R103, R3.reuse, 0x7632, R103 ;  /* 0x0000763203677816 */ /* 0x040fe40000000067 */
[----:B------:R-:W-:Y:S01]  /*bc00*/  PRMT R99, R3, 0x7610, R99 ;  /* 0x0000761003637816 */ /* 0x000fe20000000063 */
[----:B------:R-:W-:-:S03]  /*bc10*/  IMAD.MOV.U32 R29, RZ, RZ, R51 ;  /* 0x000000ffff1d7224 */ /* 0x000fc600078e0033 */
[----:B------:R-:W-:Y:S01]  /*bc20*/  PRMT R51, R99, 0x5410, R103 ;  /* 0x0000541063337816 */ /* 0x000fe20000000067 */
[----:B----4-:R-:W-:-:S05]  /*bc30*/  @P0 HFMA2.BF16_V2 R24, -RZ.H0_H0, RZ.H0_H0, -R103.H0_H0 ;  /* 0x200000ffff180231 */ /* 0x010fca0000340967 */
[----:B------:R-:W-:Y:S02]  /*bc40*/  PRMT R19, R24, 0x7610, R19 ;  /* 0x0000761018137816 */ /* 0x000fe40000000013 */
[----:B------:R2:W4:Y:S02]  /*bc50*/  LDL.LU.S16 R24, [R1+0x174] ;  /* 0x0001740001187983 */ /* 0x0005240000300600 */
[----:B------:R-:W-:Y:S02]  /*bc60*/  @P0 PRMT R103, R19, 0x5410, RZ ;  /* 0x0000541013670816 */ /* 0x000fe400000000ff */
[----:B------:R2:W3:Y:S01]  /*bc70*/  LDL.LU.S16 R19, [R1+0x178] ;  /* 0x0001780001137983 */ /* 0x0004e20000300600 */
[----:B------:R-:W-:Y:S01]  /*bc80*/  LOP3.LUT R2, R0, 0xffff, RZ, 0xc0, !PT ;  /* 0x0000ffff00027812 */ /* 0x000fe200078ec0ff */
[----:B------:R-:W-:-:S03]  /*bc90*/  IMAD.MOV.U32 R131, RZ, RZ, R32 ;  /* 0x000000ffff837224 */ /* 0x000fc600078e0020 */
[----:B------:R-:W-:-:S04]  /*bca0*/  SHF.R.U32.HI R32, RZ, 0x8, R2 ;  /* 0x00000008ff207819 */ /* 0x000fc80000011602 */
[----:B------:R-:W-:-:S04]  /*bcb0*/  LOP3.LUT R2, R32, 0xffff, RZ, 0xc0, !PT ;  /* 0x0000ffff20027812 */ /* 0x000fc800078ec0ff */
[----:B------:R-:W-:Y:S02]  /*bcc0*/  ISETP.LE.U32.AND P2, PT, R2, UR6, PT ;  /* 0x0000000602007c0c */ /* 0x000fe4000bf43070 */
[----:B------:R-:W-:-:S04]  /*bcd0*/  F2FP.BF16.F32.PACK_AB R20, R229, R230 ;  /* 0x000000e6e514723e */ /* 0x000fc800000010ff */
[----:B------:R-:W-:Y:S02]  /*bce0*/  PRMT R3, R20, 0x7632, R3 ;  /* 0x0000763214037816 */ /* 0x000fe40000000003 */
[----:B------:R-:W-:Y:S01]  /*bcf0*/  LOP3.LUT R13, R4, UR9, R7, 0x96, !PT ;  /* 0x00000009040d7c12 */ /* 0x000fe2000f8e9607 */
[----:B------:R-:W-:Y:S01]  /*bd00*/  IMAD.MOV.U32 R127, RZ, RZ, R131 ;  /* 0x000000ffff7f7224 */ /* 0x000fe200078e0083 */
[----:B------:R-:W-:Y:S01]  /*bd10*/  PRMT R4, R20, 0x7610, R4 ;  /* 0x0000761014047816 */ /* 0x000fe20000000004 */
[----:B------:R-:W-:Y:S02]  /*bd20*/  IMAD.MOV.U32 R131, RZ, RZ, R130 ;  /* 0x000000ffff837224 */ /* 0x000fe400078e0082 */
[----:B------:R-:W-:Y:S02]  /*bd30*/  IMAD.MOV.U32 R130, RZ, RZ, R142 ;  /* 0x000000ffff827224 */ /* 0x000fe400078e008e */
[----:B------:R-:W-:Y:S02]  /*bd40*/  IMAD.MOV.U32 R142, RZ, RZ, R43 ;  /* 0x000000ffff8e7224 */ /* 0x000fe400078e002b */
[----:B------:R-:W-:Y:S01]  /*bd50*/  IMAD.MOV.U32 R43, RZ, RZ, R47 ;  /* 0x000000ffff2b7224 */ /* 0x000fe200078e002f */
[----:B------:R-:W-:Y:S01]  /*bd60*/  PRMT R47, R4, 0x5410, R3 ;  /* 0x00005410042f7816 */ /* 0x000fe20000000003 */
[----:B---3--:R-:W-:-:S05]  /*bd70*/  @!P2 HFMA2.BF16_V2 R19, -RZ.H0_H0, RZ.H0_H0, -R3.H0_H0 ;  /* 0x200000ffff13a231 */ /* 0x008fca0000340903 */
[----:B------:R-:W-:Y:S02]  /*bd80*/  PRMT R7, R19, 0x7610, R7 ;  /* 0x0000761013077816 */ /* 0x000fe40000000007 */
[----:B------:R2:W3:Y:S02]  /*bd90*/  LDL.LU.S16 R19, [R1+0x17c] ;  /* 0x00017c0001137983 */ /* 0x0004e40000300600 */
[----:B------:R-:W-:Y:S02]  /*bda0*/  @!P2 PRMT R3, R7, 0x5410, RZ ;  /* 0x000054100703a816 */ /* 0x000fe400000000ff */
[----:B------:R2:W2:Y:S01]  /*bdb0*/  LDL.LU.S16 R7, [R1+0x180] ;  /* 0x0001800001077983 */ /* 0x0004a20000300600 */
[----:B------:R-:W-:Y:S01]  /*bdc0*/  @P1 HFMA2.BF16_V2 R27, -RZ.H0_H0, RZ.H0_H0, -R99.H0_H0 ;  /* 0x200000ffff1b1231 */ /* 0x000fe20000340963 */
[----:B------:R-:W-:-:S04]  /*bdd0*/  PRMT R2, R0, 0x7632, R2 ;  /* 0x0000763200027816 */ /* 0x000fc80000000002 */
[----:B------:R-:W-:-:S04]  /*bde0*/  PRMT R25, R27, 0x7610, R25 ;  /* 0x000076101b197816 */ /* 0x000fc80000000019 */
[----:B------:R-:W-:Y:S02]  /*bdf0*/  @P1 PRMT R99, R25, 0x5410, RZ ;  /* 0x0000541019631816 */ /* 0x000fe400000000ff */
[----:B------:R-:W-:-:S04]  /*be00*/  LOP3.LUT R25, R2, 0xff, RZ, 0xc0, !PT ;  /* 0x000000ff02197812 */ /* 0x000fc800078ec0ff */
[----:B------:R-:W-:Y:S02]  /*be10*/  ISETP.LE.U32.AND P0, PT, R25, UR6, PT ;  /* 0x0000000619007c0c */ /* 0x000fe4000bf03070 */
[----:B------:R-:W-:-:S04]  /*be20*/  F2FP.BF16.F32.PACK_AB R5, R215, R216 ;  /* 0x000000d8d705723e */ /* 0x000fc800000010ff */
[----:B------:R-:W-:Y:S02]  /*be30*/  PRMT R2, R5, 0x7610, R2 ;  /* 0x0000761005027816 */ /* 0x000fe40000000002 */
[----:B------:R-:W-:-:S04]  /*be40*/  LOP3.LUT R27, R0, 0xff, RZ, 0xc0, !PT ;  /* 0x000000ff001b7812 */ /* 0x000fc800078ec0ff */
[----:B------:R-:W-:-:S13]  /*be50*/  ISETP.LE.U32.AND P3, PT, R27, UR6, PT ;  /* 0x000000061b007c0c */ /* 0x000fda000bf63070 */
[----:B----4-:R-:W-:-:S05]  /*be60*/  @!P3 HFMA2.BF16_V2 R24, -RZ.H0_H0, RZ.H0_H0, -R4.H0_H0 ;  /* 0x200000ffff18b231 */ /* 0x010fca0000340904 */
[----:B------:R-:W-:-:S04]  /*be70*/  PRMT R28, R24, 0x7610, R28 ;  /* 0x00007610181c7816 */ /* 0x000fc8000000001c */
[----:B------:R-:W-:Y:S02]  /*be80*/  @!P3 PRMT R4, R28, 0x5410, RZ ;  /* 0x000054101c04b816 */ /* 0x000fe400000000ff */
[----:B------:R-:W1:Y:S01]  /*be90*/  S2R R28, SR_TID.X ;  /* 0x00000000001c7919 */ /* 0x000e620000002100 */
[----:B------:R-:W-:-:S04]  /*bea0*/  SHF.R.U32.HI R24, RZ, 0x18, R0 ;  /* 0x00000018ff187819 */ /* 0x000fc80000011600 */
[----:B------:R-:W-:Y:S02]  /*beb0*/  ISETP.LE.U32.AND P1, PT, R24, UR6, PT ;  /* 0x0000000618007c0c */ /* 0x000fe4000bf23070 */
[----:B------:R-:W-:Y:S01]  /*bec0*/  PRMT R0, R5, 0x7632, R0 ;  /* 0x0000763205007816 */ /* 0x000fe20000000000 */
[----:B------:R-:W-:Y:S02]  /*bed0*/  IMAD.MOV.U32 R31, RZ, RZ, R111 ;  /* 0x000000ffff1f7224 */ /* 0x000fe400078e006f */
[----:B------:R-:W-:Y:S02]  /*bee0*/  IMAD.MOV.U32 R111, RZ, RZ, R117 ;  /* 0x000000ffff6f7224 */ /* 0x000fe400078e0075 */
[----:B------:R-:W-:Y:S01]  /*bef0*/  IMAD.MOV.U32 R117, RZ, RZ, R46 ;  /* 0x000000ffff757224 */ /* 0x000fe200078e002e */
[----:B------:R-:W-:Y:S02]  /*bf00*/  PRMT R46, R2, 0x5410, R0 ;  /* 0x00005410022e7816 */ /* 0x000fe40000000000 */
[----:B-1----:R-:W-:Y:S01]  /*bf10*/  LOP3.LUT R28, R28, 0x1f, RZ, 0xc0, !PT ;  /* 0x0000001f1c1c7812 */ /* 0x002fe200078ec0ff */
[----:B---3--:R-:W-:-:S05]  /*bf20*/  @!P0 HFMA2.BF16_V2 R19, -RZ.H0_H0, RZ.H0_H0, -R2.H0_H0 ;  /* 0x200000ffff138231 */ /* 0x008fca0000340902 */
[----:B------:R-:W-:Y:S02]  /*bf30*/  PRMT R9, R19, 0x7610, R9 ;  /* 0x0000761013097816 */ /* 0x000fe40000000009 */
[----:B------:R1:W3:Y:S04]  /*bf40*/  LDL.LU.S16 R19, [R1+0x19c] ;  /* 0x00019c0001137983 */ /* 0x0002e80000300600 */
[----:B------:R1:W4:Y:S04]  /*bf50*/  LDL.LU.S16 R62, [R1+0x1a0] ;  /* 0x0001a000013e7983 */ /* 0x0003280000300600 */
[----:B------:R1:W4:Y:S01]  /*bf60*/  LDL.LU.S16 R20, [R1+0x1a4] ;  /* 0x0001a40001147983 */ /* 0x0003220000300600 */
[----:B--2---:R-:W-:-:S05]  /*bf70*/  @!P1 HFMA2.BF16_V2 R7, -RZ.H0_H0, RZ.H0_H0, -R0.H0_H0 ;  /* 0x200000ffff079231 */ /* 0x004fca0000340900 */
[----:B------:R-:W-:-:S04]  /*bf80*/  PRMT R5, R7, 0x7610, R5 ;  /* 0x0000761007057816 */ /* 0x000fc80000000005 */
[----:B------:R-:W-:Y:S02]  /*bf90*/  @!P1 PRMT R0, R5, 0x5410, RZ ;  /* 0x0000541005009816 */ /* 0x000fe400000000ff */
[----:B------:R-:W-:-:S04]  /*bfa0*/  LOP3.LUT R5, R209, 0x30, RZ, 0xc0, !PT ;  /* 0x00000030d1057812 */ /* 0x000fc800078ec0ff */
[----:B------:R-:W-:Y:S02]  /*bfb0*/  LEA.HI R5, R28, R5, RZ, 0x1e ;  /* 0x000000051c057211 */ /* 0x000fe400078ff0ff */
[----:B------:R-:W2:Y:S01]  /*bfc0*/  S2R R28, SR_TID.X ;  /* 0x00000000001c7919 */ /* 0x000ea20000002100 */
[----:B------:R-:W-:Y:S01]  /*bfd0*/  @!P0 PRMT R2, R9, 0x5410, RZ ;  /* 0x0000541009028816 */ /* 0x000fe200000000ff */
[----:B------:R-:W-:Y:S02]  /*bfe0*/  IMAD.U32 R7, RZ, RZ, UR19 ;  /* 0x00000013ff077e24 */ /* 0x000fe4000f8e00ff */
[----:B------:R-:W-:Y:S02]  /*bff0*/  IMAD.MOV.U32 R132, RZ, RZ, R131 ;  /* 0x000000ffff847224 */ /* 0x000fe400078e0083 */
[----:B------:R-:W-:Y:S02]  /*c000*/  IMAD.MOV.U32 R131, RZ, RZ, R143 ;  /* 0x000000ffff837224 */ /* 0x000fe400078e008f */
[----:B------:R-:W-:-:S02]  /*c010*/  IMAD.MOV.U32 R143, RZ, RZ, R30 ;  /* 0x000000ffff8f7224 */ /* 0x000fc400078e001e */
[----:B--2---:R-:W-:-:S05]  /*c020*/  IMAD.SHL.U32 R28, R28, 0x2, RZ ;  /* 0x000000021c1c7824 */ /* 0x004fca00078e00ff */
[----:B------:R-:W-:-:S05]  /*c030*/  LOP3.LUT R28, R28, 0x6, RZ, 0xc0, !PT ;  /* 0x000000061c1c7812 */ /* 0x000fca00078ec0ff */
[----:B------:R-:W-:-:S05]  /*c040*/  IMAD R5, R5, UR27, R28 ;  /* 0x0000001b05057c24 */ /* 0x000fca000f8e021c */
[----:B------:R-:W-:Y:S02]  /*c050*/  SHF.R.S32.HI R9, RZ, 0x1f, R5 ;  /* 0x0000001fff097819 */ /* 0x000fe40000011405 */
[----:B------:R-:W-:-:S04]  /*c060*/  IADD3 R5, P0, PT, R5, UR19, RZ ;  /* 0x0000001305057c10 */ /* 0x000fc8000ff1e0ff */
[----:B------:R-:W-:Y:S02]  /*c070*/  LEA.HI.X.SX32 R7, R7, R9, 0x1, P0 ;  /* 0x0000000907077211 */ /* 0x000fe400000f0eff */
[C---:B------:R-:W-:Y:S01]  /*c080*/  LEA R30, P0, R5.reuse, UR4, 0x1 ;  /* 0x00000004051e7c11 */ /* 0x040fe2000f8008ff */
[----:B------:R-:W-:Y:S01]  /*c090*/  IMAD.MOV.U32 R28, RZ, RZ, R31 ;  /* 0x000000ffff1c7224 */ /* 0x000fe200078e001f */
[----:B------:R-:W-:Y:S02]  /*c0a0*/  USHF.L.U32 UR4, UR27, 0x3, URZ ;  /* 0x000000031b047899 */ /* 0x000fe400080006ff */
[----:B------:R-:W-:-:S05]  /*c0b0*/  LEA.HI.X R31, R5, UR5, R7, 0x1, P0 ;  /* 0x00000005051f7c11 */ /* 0x000fca00080f0c07 */
[----:B------:R2:W-:Y:S04]  /*c0c0*/  STG.E.U16 desc[UR20][R30.64], R4 ;  /* 0x000000041e007986 */ /* 0x0005e8000c101514 */
[----:B------:R-:W-:Y:S01]  /*c0d0*/  STG.E.U16 desc[UR20][R30.64+0x2], R3 ;  /* 0x000002031e007986 */ /* 0x000fe2000c101514 */
[----:B------:R-:W-:Y:S01]  /*c0e0*/  F2FP.BF16.F32.PACK_AB R26, R237, R240 ;  /* 0x000000f0ed1a723e */ /* 0x000fe200000010ff */
[----:B--2---:R-:W-:-:S04]  /*c0f0*/  IMAD.U32 R4, RZ, RZ, UR4 ;  /* 0x00000004ff047e24 */ /* 0x004fc8000f8e00ff */
[----:B------:R-:W-:-:S05]  /*c100*/  IMAD.WIDE R4, R4, 0x2, R30 ;  /* 0x0000000204047825 */ /* 0x000fca00078e021e */
[----:B------:R2:W-:Y:S04]  /*c110*/  STG.E.U16 desc[UR20][R4.64+0x2], R0 ;  /* 0x0000020004007986 */ /* 0x0005e8000c101514 */
[----:B------:R1:W-:Y:S01]  /*c120*/  STG.E.U16 desc[UR20][R4.64], R2 ;  /* 0x0000000204007986 */ /* 0x0003e2000c101514 */
[----:B--2---:R-:W-:-:S04]  /*c130*/  PRMT R0, R8, 0x7770, RZ ;  /* 0x0000777008007816 */ /* 0x004fc800000000ff */
[----:B------:R-:W-:Y:S01]  /*c140*/  ISETP.LE.U32.AND P0, PT, R0, UR6, PT ;  /* 0x0000000600007c0c */ /* 0x000fe2000bf03070 */
[----:B-1----:R-:W-:-:S04]  /*c150*/  IMAD.U32 R2, RZ, RZ, UR27 ;  /* 0x0000001bff027e24 */ /* 0x002fc8000f8e00ff */
[----:B------:R-:W-:Y:S01]  /*c160*/  IMAD.WIDE R2, R2, 0x70, R4 ;  /* 0x0000007002027825 */ /* 0x000fe200078e0204 */
[C---:B------:R-:W-:Y:S02]  /*c170*/  PRMT R4, R26.reuse, 0x7610, R4 ;  /* 0x000076101a047816 */ /* 0x040fe40000000004 */
[----:B------:R-:W-:Y:S02]  /*c180*/  PRMT R0, R26, 0x7632, R0 ;  /* 0x000076321a007816 */ /* 0x000fe40000000000 */
[----:B------:R1:W-:Y:S02]  /*c190*/  STG.E.U16 desc[UR20][R2.64], R11 ;  /* 0x0000000b02007986 */ /* 0x0003e4000c101514 */
[----:B------:R-:W-:Y:S01]  /*c1a0*/  PRMT R26, R4, 0x5410, R0 ;  /* 0x00005410041a7816 */ /* 0x000fe20000000000 */
[----:B------:R-:W-:Y:S01]  /*c1b0*/  IMAD.U32 R5, RZ, RZ, UR4 ;  /* 0x00000004ff057e24 */ /* 0x000fe2000f8e00ff */
[----:B------:R-:W-:Y:S01]  /*c1c0*/  F2FP.BF16.F32.PACK_AB R33, R180, R183 ;  /* 0x000000b7b421723e */ /* 0x000fe200000010ff */
[----:B------:R-:W-:-:S02]  /*c1d0*/  IMAD.MOV.U32 R126, RZ, RZ, R132 ;  /* 0x000000ffff7e7224 */ /* 0x000fc400078e0084 */
[----:B------:R-:W-:Y:S02]  /*c1e0*/  IMAD.MOV.U32 R132, RZ, RZ, R127 ;  /* 0x000000ffff847224 */ /* 0x000fe400078e007f */
[----:B------:R-:W-:Y:S02]  /*c1f0*/  IMAD.MOV.U32 R140, RZ, RZ, R28 ;  /* 0x000000ffff8c7224 */ /* 0x000fe400078e001c */
[----:B------:R-:W-:Y:S02]  /*c200*/  IMAD.MOV.U32 R127, RZ, RZ, R29 ;  /* 0x000000ffff7f7224 */ /* 0x000fe400078e001d */
[----:B------:R-:W-:Y:S01]  /*c210*/  IMAD.WIDE R28, R5, 0x2, R2 ;  /* 0x00000002051c7825 */ /* 0x000fe200078e0202 */
[----:B------:R-:W-:Y:S01]  /*c220*/  PRMT R5, R33, 0x7610, R5 ;  /* 0x0000761021057816 */ /* 0x000fe20000000005 */
[----:B------:R-:W-:Y:S04]  /*c230*/  STG.E.U16 desc[UR20][R2.64+0x2], R10 ;  /* 0x0000020a02007986 */ /* 0x000fe8000c101514 */
[----:B------:R-:W-:Y:S04]  /*c240*/  STG.E.U16 desc[UR20][R28.64], R18 ;  /* 0x000000121c007986 */ /* 0x000fe8000c101514 */
[----:B------:R-:W-:Y:S01]  /*c250*/  STG.E.U16 desc[UR20][R28.64+0x2], R17 ;  /* 0x000002111c007986 */ /* 0x000fe2000c101514 */
[----:B---3--:R-:W-:-:S05]  /*c260*/  @!P0 HFMA2.BF16_V2 R19, -RZ.H0_H0, RZ.H0_H0, -R4.H0_H0 ;  /* 0x200000ffff138231 */ /* 0x008fca0000340904 */
[----:B-1----:R-:W-:-:S04]  /*c270*/  PRMT R11, R19, 0x7610, R11 ;  /* 0x00007610130b7816 */ /* 0x002fc8000000000b */
[----:B------:R-:W-:Y:S02]  /*c280*/  @!P0 PRMT R4, R11, 0x5410, RZ ;  /* 0x000054100b048816 */ /* 0x000fe400000000ff */
[----:B------:R-:W-:-:S04]  /*c290*/  PRMT R11, R8, 0x7772, RZ ;  /* 0x00007772080b7816 */ /* 0x000fc800000000ff */
[----:B------:R-:W-:-:S13]  /*c2a0*/  ISETP.GT.U32.AND P0, PT, R11, UR6, PT ;  /* 0x000000060b007c0c */ /* 0x000fda000bf04070 */
[----:B----4-:R-:W-:-:S05]  /*c2b0*/  @P0 HFMA2.BF16_V2 R20, -RZ.H0_H0, RZ.H0_H0, -R5.H0_H0 ;  /* 0x200000ffff140231 */ /* 0x010fca0000340905 */
[----:B------:R-:W-:Y:S02]  /*c2c0*/  PRMT R7, R20, 0x7610, R7 ;  /* 0x0000761014077816 */ /* 0x000fe40000000007 */
[----:B------:R1:W2:Y:S04]  /*c2d0*/  LDL.LU.S16 R20, [R1+0x1a8] ;  /* 0x0001a80001147983 */ /* 0x0002a80000300600 */
[----:B------:R3:W-:Y:S02]  /*c2e0*/  STG.E.U16 desc[UR20][R30.64+0x10], R4 ;  /* 0x000010041e007986 */ /* 0x0007e4000c101514 */
[----:B---3--:R-:W-:Y:S02]  /*c2f0*/  PRMT R4, R33, 0x7632, R4 ;  /* 0x0000763221047816 */ /* 0x008fe40000000004 */
[----:B------:R1:W3:Y:S01]  /*c300*/  LDL.LU.S16 R33, [R1+0x1b0] ;  /* 0x0001b00001217983 */ /* 0x0002e20000300600 */
[----:B------:R-:W-:Y:S01]  /*c310*/  PRMT R19, R8, 0x7771, RZ ;  /* 0x0000777108137816 */ /* 0x000fe200000000ff */
[----:B------:R-:W-:-:S03]  /*c320*/  IMAD.MOV.U32 R124, RZ, RZ, R126 ;  /* 0x000000ffff7c7224 */ /* 0x000fc600078e007e */
[----:B------:R-:W-:Y:S01]  /*c330*/  ISETP.GT.U32.AND P1, PT, R19, UR6, PT ;  /* 0x0000000613007c0c */ /* 0x000fe2000bf24070 */
[----:B------:R-:W-:Y:S02]  /*c340*/  IMAD.MOV.U32 R126, RZ, RZ, R140 ;  /* 0x000000ffff7e7224 */ /* 0x000fe400078e008c */
[----:B------:R-:W-:Y:S02]  /*c350*/  IMAD.MOV.U32 R140, RZ, RZ, R132 ;  /* 0x000000ffff8c7224 */ /* 0x000fe400078e0084 */
[----:B------:R-:W-:Y:S02]  /*c360*/  IMAD.MOV.U32 R132, RZ, RZ, R127 ;  /* 0x000000ffff847224 */ /* 0x000fe400078e007f */
[----:B------:R-:W-:Y:S02]  /*c370*/  IMAD.MOV.U32 R127, RZ, RZ, R143 ;  /* 0x000000ffff7f7224 */ /* 0x000fe400078e008f */
[----:B------:R-:W-:Y:S01]  /*c380*/  IMAD.MOV.U32 R143, RZ, RZ, R44 ;  /* 0x000000ffff8f7224 */ /* 0x000fe200078e002c */
[----:B------:R-:W-:-:S02]  /*c390*/  PRMT R44, R5, 0x5410, R4 ;  /* 0x00005410052c7816 */ /* 0x000fc40000000004 */
[----:B------:R-:W-:Y:S02]  /*c3a0*/  @P0 PRMT R5, R7, 0x5410, RZ ;  /* 0x0000541007050816 */ /* 0x000fe400000000ff */
[----:B------:R-:W-:Y:S01]  /*c3b0*/  PRMT R7, R8, 0x7773, RZ ;  /* 0x0000777308077816 */ /* 0x000fe200000000ff */
[----:B------:R-:W-:-:S03]  /*c3c0*/  @P1 HFMA2.BF16_V2 R62, -RZ.H0_H0, RZ.H0_H0, -R0.H0_H0 ;  /* 0x200000ffff3e1231 */ /* 0x000fc60000340900 */
[----:B------:R-:W-:Y:S02]  /*c3d0*/  ISETP.GT.U32.AND P0, PT, R7, UR6, PT ;  /* 0x0000000607007c0c */ /* 0x000fe4000bf04070 */
[----:B------:R-:W-:-:S04]  /*c3e0*/  PRMT R60, R62, 0x7610, R60 ;  /* 0x000076103e3c7816 */ /* 0x000fc8000000003c */
[----:B------:R-:W-:-:S05]  /*c3f0*/  @P1 PRMT R0, R60, 0x5410, RZ ;  /* 0x000054103c001816 */ /* 0x000fca00000000ff */
[----:B------:R4:W-:Y:S01]  /*c400*/  STG.E.U16 desc[UR20][R30.64+0x12], R0 ;  /* 0x000012001e007986 */ /* 0x0009e2000c101514 */
[----:B------:R-:W-:Y:S01]  /*c410*/  F2FP.BF16.F32.PACK_AB R23, R95, R96 ;  /* 0x000000605f17723e */ /* 0x000fe200000010ff */
[----:B----4-:R-:W-:-:S04]  /*c420*/  IMAD.U32 R0, RZ, RZ, UR27 ;  /* 0x0000001bff007e24 */ /* 0x010fc8000f8e00ff */
[----:B------:R-:W-:-:S05]  /*c430*/  IMAD.WIDE R2, R0, -0x70, R2 ;  /* 0xffffff9000027825 */ /* 0x000fca00078e0202 */
[----:B------:R-:W-:Y:S01]  /*c440*/  STG.E.U16 desc[UR20][R2.64+0x10], R5 ;  /* 0x0000100502007986 */ /* 0x000fe2000c101514 */
[----:B------:R-:W-:Y:S02]  /*c450*/  IMAD.MOV.U32 R120, RZ, RZ, R124 ;  /* 0x000000ffff787224 */ /* 0x000fe400078e007c */
[----:B------:R-:W-:Y:S02]  /*c460*/  IMAD.MOV.U32 R124, RZ, RZ, R126 ;  /* 0x000000ffff7c7224 */ /* 0x000fe400078e007e */
[----:B------:R-:W-:Y:S02]  /*c470*/  IMAD.MOV.U32 R126, RZ, RZ, R140 ;  /* 0x000000ffff7e7224 */ /* 0x000fe400078e008c */
[----:B------:R-:W-:Y:S02]  /*c480*/  IMAD.MOV.U32 R140, RZ, RZ, R132 ;  /* 0x000000ffff8c7224 */ /* 0x000fe400078e0084 */
[----:B------:R-:W-:Y:S02]  /*c490*/  IMAD.MOV.U32 R132, RZ, RZ, R143 ;  /* 0x000000ffff847224 */ /* 0x000fe400078e008f */
[----:B------:R-:W-:-:S02]  /*c4a0*/  IMAD.MOV.U32 R143, RZ, RZ, R61 ;  /* 0x000000ffff8f7224 */ /* 0x000fc400078e003d */
[----:B------:R-:W-:Y:S02]  /*c4b0*/  IMAD.MOV.U32 R61, RZ, RZ, R45 ;  /* 0x000000ffff3d7224 */ /* 0x000fe400078e002d */
[----:B--2---:R-:W-:-:S05]  /*c4c0*/  @P0 HFMA2.BF16_V2 R20, -RZ.H0_H0, RZ.H0_H0, -R4.H0_H0 ;  /* 0x200000ffff140231 */ /* 0x004fca0000340904 */
[----:B------:R-:W-:-:S04]  /*c4d0*/  PRMT R0, R20, 0x7610, R0 ;  /* 0x0000761014007816 */ /* 0x000fc80000000000 */
[----:B------:R-:W-:Y:S02]  /*c4e0*/  @P0 PRMT R4, R0, 0x5410, RZ ;  /* 0x0000541000040816 */ /* 0x000fe400000000ff */
[----:B------:R-:W-:-:S04]  /*c4f0*/  PRMT R0, R12, 0x7772, RZ ;  /* 0x000077720c007816 */ /* 0x000fc800000000ff */
[----:B------:R-:W-:Y:S01]  /*c500*/  ISETP.GT.U32.AND P0, PT, R0, UR6, PT ;  /* 0x0000000600007c0c */ /* 0x000fe2000bf04070 */
[----:B------:R2:W-:Y:S01]  /*c510*/  STG.E.U16 desc[UR20][R2.64+0x12], R4 ;  /* 0x0000120402007986 */ /* 0x0005e2000c101514 */
[----:B------:R-:W-:Y:S01]  /*c520*/  PRMT R0, R23, 0x7632, R0 ;  /* 0x0000763217007816 */ /* 0x000fe20000000000 */
[----:B--2---:R-:W-:-:S04]  /*c530*/  IMAD.U32 R4, RZ, RZ, UR27 ;  /* 0x0000001bff047e24 */ /* 0x004fc8000f8e00ff */
[----:B------:R-:W-:Y:S01]  /*c540*/  IMAD.WIDE R4, R4, 0x70, R2 ;  /* 0x0000007004047825 */ /* 0x000fe200078e0202 */
[----:B------:R-:W-:-:S05]  /*c550*/  PRMT R2, R23, 0x7610, R2 ;  /* 0x0000761017027816 */ /* 0x000fca0000000002 */
[----:B---3--:R-:W-:Y:S01]  /*c560*/  @P0 HFMA2.BF16_V2 R33, -RZ.H0_H0, RZ.H0_H0, -R2.H0_H0 ;  /* 0x200000ffff210231 */ /* 0x008fe20000340902 */
[----:B------:R-:W-:-:S04]  /*c570*/  PRMT R45, R2, 0x5410, R0 ;  /* 0x00005410022d7816 */ /* 0x000fc80000000000 */
[----:B------:R-:W-:-:S04]  /*c580*/  PRMT R18, R33, 0x7610, R18 ;  /* 0x0000761021127816 */ /* 0x000fc80000000012 */
[----:B------:R-:W-:Y:S02]  /*c590*/  @P0 PRMT R2, R18, 0x5410, RZ ;  /* 0x0000541012020816 */ /* 0x000fe400000000ff */
[----:B------:R1:W2:Y:S04]  /*c5a0*/  LDL.LU.S16 R18, [R1+0x1b4] ;  /* 0x0001b40001127983 */ /* 0x0002a80000300600 */
[----:B------:R3:W-:Y:S04]  /*c5b0*/  STG.E.U16 desc[UR20][R4.64+0x10], R22 ;  /* 0x0000101604007986 */ /* 0x0007e8000c101514 */
[----:B---3--:R1:W3:Y:S01]  /*c5c0*/  LDL.LU.S16 R22, [R1+0x1b8] ;  /* 0x0001b80001167983 */ /* 0x0082e20000300600 */
[----:B------:R-:W-:-:S04]  /*c5d0*/  LOP3.LUT R20, R13, 0xff, RZ, 0xc0, !PT ;  /* 0x000000ff0d147812 */ /* 0x000fc800078ec0ff */
[----:B------:R-:W-:Y:S02]  /*c5e0*/  ISETP.LE.U32.AND P1, PT, R20, UR6, PT ;  /* 0x0000000614007c0c */ /* 0x000fe4000bf23070 */
[----:B------:R-:W-:-:S04]  /*c5f0*/  F2FP.BF16.F32.PACK_AB R34, R236, R238 ;  /* 0x000000eeec22723e */ /* 0x000fc800000010ff */
[C---:B------:R-:W-:Y:S01]  /*c600*/  PRMT R3, R34.reuse, 0x7610, R3 ;  /* 0x0000761022037816 */ /* 0x040fe20000000003 */
[----:B------:R-:W-:Y:S01]  /*c610*/  STG.E.U16 desc[UR20][R4.64+0x12], R21 ;  /* 0x0000121504007986 */ /* 0x000fe2000c101514 */
[----:B------:R-:W-:-:S03]  /*c620*/  PRMT R10, R34, 0x7632, R10 ;  /* 0x00007632220a7816 */ /* 0x000fc6000000000a */
[----:B------:R4:W-:Y:S01]  /*c630*/  STG.E.U16 desc[UR20][R28.64+0x10], R2 ;  /* 0x000010021c007986 */ /* 0x0009e2000c101514 */
[----:B------:R-:W-:Y:S01]  /*c640*/  PRMT R34, R3, 0x5410, R10 ;  /* 0x0000541003227816 */ /* 0x000fe2000000000a */
[----:B--2---:R-:W-:-:S05]  /*c650*/  @!P1 HFMA2.BF16_V2 R18, -RZ.H0_H0, RZ.H0_H0, -R3.H0_H0 ;  /* 0x200000ffff129231 */ /* 0x004fca0000340903 */
[----:B----4-:R-:W-:-:S04]  /*c660*/  PRMT R2, R18, 0x7610, R2 ;  /* 0x0000761012027816 */ /* 0x010fc80000000002 */
[----:B------:R-:W-:Y:S02]  /*c670*/  @!P1 PRMT R3, R2, 0x5410, RZ ;  /* 0x0000541002039816 */ /* 0x000fe400000000ff */
[----:B------:R-:W-:-:S04]  /*c680*/  LOP3.LUT R2, R13, 0xffff, RZ, 0xc0, !PT ;  /* 0x0000ffff0d027812 */ /* 0x000fc800078ec0ff */
[----:B------:R-:W-:-:S04]  /*c690*/  SHF.R.U32.HI R18, RZ, 0x8, R2 ;  /* 0x00000008ff127819 */ /* 0x000fc80000011602 */
[----:B------:R-:W-:-:S04]  /*c6a0*/  LOP3.LUT R2, R18, 0xffff, RZ, 0xc0, !PT ;  /* 0x0000ffff12027812 */ /* 0x000fc800078ec0ff */
[----:B------:R-:W-:-:S13]  /*c6b0*/  ISETP.LE.U32.AND P0, PT, R2, UR6, PT ;  /* 0x0000000602007c0c */ /* 0x000fda000bf03070 */
[----:B---3--:R-:W-:-:S05]  /*c6c0*/  @!P0 HFMA2.BF16_V2 R22, -RZ.H0_H0, RZ.H0_H0, -R10.H0_H0 ;  /* 0x200000ffff168231 */ /* 0x008fca000034090a */
[----:B------:R-:W-:Y:S02]  /*c6d0*/  PRMT R17, R22, 0x7610, R17 ;  /* 0x0000761016117816 */ /* 0x000fe40000000011 */
[----:B------:R1:W2:Y:S02]  /*c6e0*/  LDL.LU.S16 R22, [R1+0x1bc] ;  /* 0x0001bc0001167983 */ /* 0x0002a40000300600 */
[----:B------:R-:W-:Y:S02]  /*c6f0*/  @!P0 PRMT R10, R17, 0x5410, RZ ;  /* 0x00005410110a8816 */ /* 0x000fe400000000ff */
[----:B------:R-:W-:-:S04]  /*c700*/  SHF.R.U32.HI R17, RZ, 0x18, R13 ;  /* 0x00000018ff117819 */ /* 0x000fc8000001160d */
[----:B------:R-:W-:Y:S02]  /*c710*/  ISETP.LE.U32.AND P0, PT, R17, UR6, PT ;  /* 0x0000000611007c0c */ /* 0x000fe4000bf03070 */
[----:B------:R-:W-:-:S04]  /*c720*/  F2FP.BF16.F32.PACK_AB R35, R125, R177 ;  /* 0x000000b17d23723e */ /* 0x000fc800000010ff */
[C---:B------:R-:W-:Y:S02]  /*c730*/  PRMT R71, R35.reuse, 0x7632, R71 ;  /* 0x0000763223477816 */ /* 0x040fe40000000047 */
[----:B------:R-:W-:-:S04]  /*c740*/  PRMT R9, R35, 0x7610, R9 ;  /* 0x0000761023097816 */ /* 0x000fc80000000009 */
[----:B------:R-:W-:Y:S01]  /*c750*/  PRMT R33, R9, 0x5410, R71 ;  /* 0x0000541009217816 */ /* 0x000fe20000000047 */
[----:B--2---:R-:W-:-:S05]  /*c760*/  @!P0 HFMA2.BF16_V2 R22, -RZ.H0_H0, RZ.H0_H0, -R71.H0_H0 ;  /* 0x200000ffff168231 */ /* 0x004fca0000340947 */
[----:B------:R-:W-:-:S04]  /*c770*/  PRMT R21, R22, 0x7610, R21 ;  /* 0x0000761016157816 */ /* 0x000fc80000000015 */
[----:B------:R-:W-:Y:S02]  /*c780*/  @!P0 PRMT R71, R21, 0x5410, RZ ;  /* 0x0000541015478816 */ /* 0x000fe400000000ff */
[----:B------:R1:W2:Y:S01]  /*c790*/  LDL.LU.S16 R21, [R1+0x1c0] ;  /* 0x0001c00001157983 */ /* 0x0002a20000300600 */
[----:B------:R-:W-:-:S04]  /*c7a0*/  PRMT R13, R13, 0x7632, R13 ;  /* 0x000076320d0d7816 */ /* 0x000fc8000000000d */
[----:B------:R-:W-:-:S04]  /*c7b0*/  LOP3.LUT R13, R13, 0xff, RZ, 0xc0, !PT ;  /* 0x000000ff0d0d7812 */ /* 0x000fc800078ec0ff */
[----:B------:R-:W-:Y:S01]  /*c7c0*/  ISETP.LE.U32.AND P0, PT, R13, UR6, PT ;  /* 0x000000060d007c0c */ /* 0x000fe2000bf03070 */
[----:B------:R-:W-:Y:S02]  /*c7d0*/  IMAD.MOV.U32 R119, RZ, RZ, R132 ;  /* 0x000000ffff777224 */ /* 0x000fe400078e0084 */
[----:B------:R-:W-:Y:S02]  /*c7e0*/  IMAD.MOV.U32 R132, RZ, RZ, R127 ;  /* 0x000000ffff847224 */ /* 0x000fe400078e007f */
[----:B------:R-:W-:Y:S02]  /*c7f0*/  IMAD.MOV.U32 R127, RZ, RZ, R131 ;  /* 0x000000ffff7f7224 */ /* 0x000fe400078e0083 */
[----:B------:R-:W-:Y:S02]  /*c800*/  IMAD.MOV.U32 R131, RZ, RZ, R130 ;  /* 0x000000ffff837224 */ /* 0x000fe400078e0082 */
[----:B------:R-:W-:Y:S02]  /*c810*/  IMAD.MOV.U32 R130, RZ, RZ, R142 ;  /* 0x000000ffff827224 */ /* 0x000fe400078e008e */
[----:B------:R-:W-:-:S02]  /*c820*/  IMAD.MOV.U32 R142, RZ, RZ, R143 ;  /* 0x000000ffff8e7224 */ /* 0x000fc400078e008f */
[----:B--2---:R-:W-:-:S05]  /*c830*/  @!P0 HFMA2.BF16_V2 R21, -RZ.H0_H0, RZ.H0_H0, -R9.H0_H0 ;  /* 0x200000ffff158231 */ /* 0x004fca0000340909 */
[----:B------:R-:W-:Y:S02]  /*c840*/  PRMT R2, R21, 0x7610, R2 ;  /* 0x0000761015027816 */ /* 0x000fe40000000002 */
[----:B------:R1:W2:Y:S01]  /*c850*/  LDL.LU.S16 R21, [R1+0x1c4] ;  /* 0x0001c40001157983 */ /* 0x0002a20000300600 */
[----:B------:R-:W-:Y:S02]  /*c860*/  IMAD.MOV.U32 R143, RZ, RZ, R98 ;  /* 0x000000ffff8f7224 */ /* 0x000fe400078e0062 */
[----:B------:R-:W-:Y:S01]  /*c870*/  IMAD.MOV.U32 R98, RZ, RZ, R106 ;  /* 0x000000ffff627224 */ /* 0x000fe200078e006a */
[----:B------:R-:W-:Y:S01]  /*c880*/  @!P0 PRMT R9, R2, 0x5410, RZ ;  /* 0x0000541002098816 */ /* 0x000fe200000000ff */
[----:B------:R-:W-:Y:S02]  /*c890*/  IMAD.MOV.U32 R106, RZ, RZ, R141 ;  /* 0x000000ffff6a7224 */ /* 0x000fe400078e008d */
[----:B------:R-:W-:Y:S02]  /*c8a0*/  IMAD.MOV.U32 R141, RZ, RZ, R61 ;  /* 0x000000ffff8d7224 */ /* 0x000fe400078e003d */
[----:B------:R-:W-:-:S02]  /*c8b0*/  IMAD.MOV.U32 R61, RZ, RZ, R123 ;  /* 0x000000ffff3d7224 */ /* 0x000fc400078e007b */
[----:B------:R-:W-:Y:S02]  /*c8c0*/  IMAD.U32 R2, RZ, RZ, UR27 ;  /* 0x0000001bff027e24 */ /* 0x000fe4000f8e00ff */
[----:B------:R-:W-:Y:S02]  /*c8d0*/  IMAD.MOV.U32 R123, RZ, RZ, R58 ;  /* 0x000000ffff7b7224 */ /* 0x000fe400078e003a */
[----:B------:R-:W-:Y:S02]  /*c8e0*/  IMAD.MOV.U32 R58, RZ, RZ, R122 ;  /* 0x000000ffff3a7224 */ /* 0x000fe400078e007a */
[----:B------:R-:W-:Y:S02]  /*c8f0*/  IMAD.MOV.U32 R122, RZ, RZ, R97 ;  /* 0x000000ffff7a7224 */ /* 0x000fe400078e0061 */
[----:B------:R-:W-:Y:S01]  /*c900*/  IMAD.WIDE R96, R2, -0x70, R4 ;  /* 0xffffff9002607825 */ /* 0x000fe200078e0204 */
[----:B------:R-:W-:-:S04]  /*c910*/  PRMT R2, R12, 0x7773, RZ ;  /* 0x000077730c027816 */ /* 0x000fc800000000ff */
[----:B------:R-:W-:Y:S01]  /*c920*/  ISETP.GT.U32.AND P0, PT, R2, UR6, PT ;  /* 0x0000000602007c0c */ /* 0x000fe2000bf04070 */
[----:B------:R-:W-:Y:S02]  /*c930*/  IMAD.MOV.U32 R77, RZ, RZ, R37 ;  /* 0x000000ffff4d7224 */ /* 0x000fe400078e0025 */
[----:B------:R-:W-:Y:S01]  /*c940*/  IMAD.MOV.U32 R60, RZ, RZ, R132 ;  /* 0x000000ffff3c7224 */ /* 0x000fe200078e0084 */
[----:B------:R-:W-:Y:S01]  /*c950*/  PRMT R22, R11, 0x5410, R7 ;  /* 0x000054100b167816 */ /* 0x000fe20000000007 */
[----:B------:R-:W-:Y:S02]  /*c960*/  IMAD.MOV.U32 R63, RZ, RZ, R127 ;  /* 0x000000ffff3f7224 */ /* 0x000fe400078e007f */
[----:B------:R-:W-:Y:S01]  /*c970*/  IMAD.MOV.U32 R132, RZ, RZ, R38 ;  /* 0x000000ffff847224 */ /* 0x000fe200078e0026 */
[----:B------:R-:W-:Y:S01]  /*c980*/  PRMT R4, R14, 0x7771, RZ ;  /* 0x000077710e047816 */ /* 0x000fe200000000ff */
[----:B------:R-:W-:Y:S02]  /*c990*/  IMAD.MOV.U32 R127, RZ, RZ, R130 ;  /* 0x000000ffff7f7224 */ /* 0x000fe400078e0082 */
[----:B------:R-:W-:-:S02]  /*c9a0*/  IMAD.MOV.U32 R130, RZ, RZ, R143 ;  /* 0x000000ffff827224 */ /* 0x000fc400078e008f */
[----:B------:R-:W-:Y:S02]  /*c9b0*/  IMAD.MOV.U32 R7, RZ, RZ, R12 ;  /* 0x000000ffff077224 */ /* 0x000fe400078e000c */
[----:B------:R-:W-:Y:S02]  /*c9c0*/  IMAD.MOV.U32 R143, RZ, RZ, R106 ;  /* 0x000000ffff8f7224 */ /* 0x000fe400078e006a */
[----:B------:R-:W-:Y:S02]  /*c9d0*/  IMAD.MOV.U32 R106, RZ, RZ, R61 ;  /* 0x000000ffff6a7224 */ /* 0x000fe400078e003d */
[----:B------:R-:W-:Y:S01]  /*c9e0*/  IMAD.MOV.U32 R61, RZ, RZ, R43 ;  /* 0x000000ffff3d7224 */ /* 0x000fe200078e002b */
[----:B------:R-:W-:Y:S02]  /*c9f0*/  PRMT R11, R6, 0x7771, RZ ;  /* 0x00007771060b7816 */ /* 0x000fe400000000ff */
[----:B------:R-:W-:Y:S01]  /*ca00*/  PRMT R5, R12, 0x7772, RZ ;  /* 0x000077720c057816 */ /* 0x000fe200000000ff */
[----:B------:R-:W-:Y:S01]  /*ca10*/  IMAD.MOV.U32 R76, RZ, RZ, R36 ;  /* 0x000000ffff4c7224 */ /* 0x000fe200078e0024 */
[----:B------:R-:W3:Y:S01]  /*ca20*/  S2R R78, SR_TID.X ;  /* 0x00000000004e7919 */ /* 0x000ee20000002100 */
[----:B------:R-:W-:Y:S01]  /*ca30*/  IMAD.MOV.U32 R62, RZ, RZ, R131 ;  /* 0x000000ffff3e7224 */ /* 0x000fe200078e0083 */
[----:B------:R-:W4:Y:S01]  /*ca40*/  S2UR UR4, SR_CgaCtaId ;  /* 0x00000000000479c3 */ /* 0x000f220000008800 */
[----:B------:R-:W-:Y:S01]  /*ca50*/  IMAD.MOV.U32 R131, RZ, RZ, R142 ;  /* 0x000000ffff837224 */ /* 0x000fe200078e008e */
[----:B------:R-:W-:Y:S01]  /*ca60*/  PRMT R18, R20, 0x5410, R18 ;  /* 0x0000541014127816 */ /* 0x000fe20000000012 */
[----:B------:R-:W-:Y:S01]  /*ca70*/  IMAD.MOV.U32 R142, RZ, RZ, R98 ;  /* 0x000000ffff8e7224 */ /* 0x000fe200078e0062 */
[----:B------:R-:W-:Y:S01]  /*ca80*/  PRMT R13, R13, 0x5410, R17 ;  /* 0x000054100d0d7816 */ /* 0x000fe20000000011 */
        /* <DEDUP_REMOVED lines=9> */
[----:B---3--:R-:W-:Y:S02]  /*cb20*/  IMAD.SHL.U32 R210, R78, 0x4, RZ ;  /* 0x000000044ed27824 */ /* 0x008fe400078e00ff */
[----:B------:R-:W-:Y:S02]  /*cb30*/  IMAD.MOV.U32 R120, RZ, RZ, R124 ;  /* 0x000000ffff787224 */ /* 0x000fe400078e007c */
[----:B------:R-:W-:Y:S02]  /*cb40*/  IMAD.MOV.U32 R124, RZ, RZ, R126 ;  /* 0x000000ffff7c7224 */ /* 0x000fe400078e007e */
[----:B------:R-:W-:Y:S01]  /*cb50*/  IMAD.MOV.U32 R126, RZ, RZ, R140 ;  /* 0x000000ffff7e7224 */ /* 0x000fe200078e008c */
[----:B------:R-:W-:Y:S01]  /*cb60*/  UMOV UR5, 0x400 ;  /* 0x0000040000057882 */ /* 0x000fe20000000000 */
[----:B------:R-:W-:Y:S01]  /*cb70*/  IMAD.MOV.U32 R140, RZ, RZ, R203 ;  /* 0x000000ffff8c7224 */ /* 0x000fe200078e00cb */
[----:B----4-:R-:W-:Y:S01]  /*cb80*/  ULEA UR4, UR4, UR5, 0x18 ;  /* 0x0000000504047291 */ /* 0x010fe2000f8ec0ff */
[----:B------:R-:W-:-:S04]  /*cb90*/  F2FP.BF16.F32.PACK_AB R85, R93, R94 ;  /* 0x0000005e5d55723e */ /* 0x000fc800000010ff */
[----:B------:R-:W-:Y:S01]  /*cba0*/  PRMT R83, R85, 0x7632, R83 ;  /* 0x0000763255537816 */ /* 0x000fe20000000053 */
[----:B------:R-:W-:-:S04]  /*cbb0*/  IMAD.MOV.U32 R72, RZ, RZ, R76 ;  /* 0x000000ffff487224 */ /* 0x000fc800078e004c */
[----:B------:R-:W-:Y:S02]  /*cbc0*/  IMAD.MOV.U32 R236, RZ, RZ, R72 ;  /* 0x000000ffffec7224 */ /* 0x000fe400078e0048 */
[----:B------:R-:W-:Y:S02]  /*cbd0*/  IMAD.MOV.U32 R237, RZ, RZ, R73 ;  /* 0x000000ffffed7224 */ /* 0x000fe400078e0049 */
[----:B------:R-:W-:Y:S02]  /*cbe0*/  IMAD.MOV.U32 R238, RZ, RZ, R143 ;  /* 0x000000ffffee7224 */ /* 0x000fe400078e008f */
[----:B------:R-:W-:Y:S02]  /*cbf0*/  IMAD.MOV.U32 R143, RZ, RZ, R106 ;  /* 0x000000ffff8f7224 */ /* 0x000fe400078e006a */
[----:B------:R-:W-:Y:S02]  /*cc00*/  IMAD.MOV.U32 R76, RZ, RZ, R124 ;  /* 0x000000ffff4c7224 */ /* 0x000fe400078e007c */
[----:B--2---:R-:W-:-:S05]  /*cc10*/  @P0 HFMA2.BF16_V2 R21, -RZ.H0_H0, RZ.H0_H0, -R0.H0_H0 ;  /* 0x200000ffff150231 */ /* 0x004fca0000340900 */
[----:B------:R-:W-:-:S04]  /*cc20*/  PRMT R2, R21, 0x7610, R2 ;  /* 0x0000761015027816 */ /* 0x000fc80000000002 */
[----:B------:R-:W-:-:S05]  /*cc30*/  @P0 PRMT R0, R2, 0x5410, RZ ;  /* 0x0000541002000816 */ /* 0x000fca00000000ff */
[----:B------:R2:W-:Y:S01]  /*cc40*/  STG.E.U16 desc[UR20][R28.64+0x12], R0 ;  /* 0x000012001c007986 */ /* 0x0005e2000c101514 */
[----:B------:R-:W-:-:S03]  /*cc50*/  PRMT R2, R6, 0x7773, RZ ;  /* 0x0000777306027816 */ /* 0x000fc600000000ff */
[----:B------:R3:W-:Y:S01]  /*cc60*/  STG.E.U16 desc[UR20][R30.64+0x20], R3 ;  /* 0x000020031e007986 */ /* 0x0007e2000c101514 */
[----:B--2---:R-:W-:-:S04]  /*cc70*/  PRMT R0, R14, 0x7772, RZ ;  /* 0x000077720e007816 */ /* 0x004fc800000000ff */
[----:B------:R-:W-:Y:S02]  /*cc80*/  ISETP.GT.U32.AND P1, PT, R0, UR6, PT ;  /* 0x0000000600007c0c */ /* 0x000fe4000bf24070 */
[----:B------:R-:W-:-:S04]  /*cc90*/  PRMT R0, R14, 0x7773, RZ ;  /* 0x000077730e007816 */ /* 0x000fc800000000ff */
[----:B------:R-:W-:Y:S02]  /*cca0*/  ISETP.GT.U32.AND P0, PT, R0, UR6, PT ;  /* 0x0000000600007c0c */ /* 0x000fe4000bf04070 */
[----:B------:R-:W-:-:S04]  /*ccb0*/  PRMT R0, R6, 0x7772, RZ ;  /* 0x0000777206007816 */ /* 0x000fc800000000ff */
[----:B------:R-:W-:Y:S02]  /*ccc0*/  PRMT R37, R0, 0x5410, R2 ;  /* 0x0000541000257816 */ /* 0x000fe40000000002 */
[----:B------:R-:W-:Y:S01]  /*ccd0*/  LOP3.LUT R0, R8, 0xff, RZ, 0xc0, !PT ;  /* 0x000000ff08007812 */ /* 0x000fe200078ec0ff */
[----:B---3--:R-:W-:Y:S01]  /*cce0*/  IMAD.MOV.U32 R3, RZ, RZ, R14 ;  /* 0x000000ffff037224 */ /* 0x008fe200078e000e */
[----:B------:R-:W-:Y:S02]  /*ccf0*/  PRMT R2, R14, 0x7773, RZ ;  /* 0x000077730e027816 */ /* 0x000fe400000000ff */
[----:B------:R-:W-:Y:S02]  /*cd00*/  PRMT R19, R0, 0x5410, R19 ;  /* 0x0000541000137816 */ /* 0x000fe40000000013 */
[----:B------:R-:W-:-:S04]  /*cd10*/  PRMT R0, R14, 0x7772, RZ ;  /* 0x000077720e007816 */ /* 0x000fc800000000ff */
[----:B------:R-:W-:Y:S02]  /*cd20*/  PRMT R38, R0, 0x5410, R2 ;  /* 0x0000541000267816 */ /* 0x000fe40000000002 */
[----:B------:R-:W-:Y:S01]  /*cd30*/  LOP3.LUT R0, R3, 0xff, RZ, 0xc0, !PT ;  /* 0x000000ff03007812 */ /* 0x000fe200078ec0ff */
[----:B------:R-:W-:Y:S01]  /*cd40*/  IMAD.MOV.U32 R21, RZ, RZ, R6 ;  /* 0x000000ffff157224 */ /* 0x000fe200078e0006 */
[----:B------:R-:W-:Y:S02]  /*cd50*/  PRMT R8, R12, 0x7771, RZ ;  /* 0x000077710c087816 */ /* 0x000fe400000000ff */
[----:B------:R-:W-:Y:S02]  /*cd60*/  PRMT R43, R0, 0x5410, R4 ;  /* 0x00005410002b7816 */ /* 0x000fe40000000004 */
[----:B------:R-:W-:Y:S02]  /*cd70*/  LOP3.LUT R0, R7, 0xff, RZ, 0xc0, !PT ;  /* 0x000000ff07007812 */ /* 0x000fe400078ec0ff */
[----:B------:R-:W2:Y:S01]  /*cd80*/  LDC R7, c[0x0][0x4f8] ;  /* 0x00013e00ff077b82 */ /* 0x000ea20000000800 */
[----:B------:R-:W-:-:S02]  /*cd90*/  LOP3.LUT R2, R21, 0xff, RZ, 0xc0, !PT ;  /* 0x000000ff15027812 */ /* 0x000fc400078ec0ff */
[----:B------:R-:W-:Y:S02]  /*cda0*/  PRMT R8, R0, 0x5410, R8 ;  /* 0x0000541000087816 */ /* 0x000fe40000000008 */
[C---:B------:R-:W-:Y:S02]  /*cdb0*/  PRMT R0, R15.reuse, 0x7632, R0 ;  /* 0x000076320f007816 */ /* 0x040fe40000000000 */
[----:B------:R-:W-:Y:S02]  /*cdc0*/  PRMT R6, R12, 0x7773, RZ ;  /* 0x000077730c067816 */ /* 0x000fe400000000ff */
[----:B------:R-:W-:Y:S02]  /*cdd0*/  PRMT R12, R2, 0x5410, R11 ;  /* 0x00005410020c7816 */ /* 0x000fe4000000000b */
[----:B------:R-:W-:Y:S02]  /*cde0*/  LOP3.LUT R2, R15, 0xffff, RZ, 0xc0, !PT ;  /* 0x0000ffff0f027812 */ /* 0x000fe400078ec0ff */
[----:B------:R-:W-:-:S02]  /*cdf0*/  SHF.R.U32.HI R3, RZ, 0x18, R15 ;  /* 0x00000018ff037819 */ /* 0x000fc4000001160f */
[----:B------:R-:W-:Y:S02]  /*ce00*/  LOP3.LUT R0, R0, 0xff, RZ, 0xc0, !PT ;  /* 0x000000ff00007812 */ /* 0x000fe400078ec0ff */
[----:B------:R-:W-:Y:S02]  /*ce10*/  LOP3.LUT R4, R15, 0xff, RZ, 0xc0, !PT ;  /* 0x000000ff0f047812 */ /* 0x000fe400078ec0ff */
[----:B------:R-:W-:Y:S02]  /*ce20*/  SHF.R.U32.HI R2, RZ, 0x8, R2 ;  /* 0x00000008ff027819 */ /* 0x000fe40000011602 */
[----:B------:R-:W-:Y:S02]  /*ce30*/  PRMT R23, R0, 0x5410, R3 ;  /* 0x0000541000177816 */ /* 0x000fe40000000003 */
[----:B------:R-:W-:Y:S02]  /*ce40*/  LOP3.LUT R0, R16, 0xffff, RZ, 0xc0, !PT ;  /* 0x0000ffff10007812 */ /* 0x000fe400078ec0ff */
[----:B------:R-:W-:-:S02]  /*ce50*/  PRMT R36, R4, 0x5410, R2 ;  /* 0x0000541004247816 */ /* 0x000fc40000000002 */
[----:B------:R-:W-:Y:S02]  /*ce60*/  SHF.R.U32.HI R0, RZ, 0x8, R0 ;  /* 0x00000008ff007819 */ /* 0x000fe40000011600 */
[----:B------:R-:W-:Y:S02]  /*ce70*/  LOP3.LUT R2, R16, 0xff, RZ, 0xc0, !PT ;  /* 0x000000ff10027812 */ /* 0x000fe400078ec0ff */
[----:B------:R-:W-:Y:S02]  /*ce80*/  PRMT R14, R5, 0x5410, R6 ;  /* 0x00005410050e7816 */ /* 0x000fe40000000006 */
[--C-:B------:R-:W-:Y:S02]  /*ce90*/  PRMT R6, R2, 0x5410, R0.reuse ;  /* 0x0000541002067816 */ /* 0x100fe40000000000 */
[----:B------:R-:W-:Y:S02]  /*cea0*/  PRMT R0, R16, 0x7632, R0 ;  /* 0x0000763210007816 */ /* 0x000fe40000000000 */
[----:B------:R-:W-:-:S02]  /*ceb0*/  SHF.R.U32.HI R2, RZ, 0x18, R16 ;  /* 0x00000018ff027819 */ /* 0x000fc40000011610 */
[----:B------:R-:W-:Y:S02]  /*cec0*/  LOP3.LUT R0, R0, 0xff, RZ, 0xc0, !PT ;  /* 0x000000ff00007812 */ /* 0x000fe400078ec0ff */
[----:B--2---:R-:W-:Y:S02]  /*ced0*/  LOP3.LUT R3, R7, 0xff, RZ, 0xc0, !PT ;  /* 0x000000ff07037812 */ /* 0x004fe400078ec0ff */
[----:B------:R-:W-:-:S03]  /*cee0*/  PRMT R7, R0, 0x5410, R2 ;  /* 0x0000541000077816 */ /* 0x000fc60000000002 */
[----:B------:R-:W-:Y:S01]  /*cef0*/  IMAD R0, R3, 0x10000, R3 ;  /* 0x0001000003007824 */ /* 0x000fe200078e0203 */
[----:B------:R-:W-:Y:S02]  /*cf00*/  PRMT R5, R27, 0x5410, R32 ;  /* 0x000054101b057816 */ /* 0x000fe40000000020 */
[----:B------:R-:W-:Y:S02]  /*cf10*/  PRMT R11, R25, 0x5410, R24 ;  /* 0x00005410190b7816 */ /* 0x000fe40000000018 */
[--C-:B------:R-:W-:Y:S02]  /*cf20*/  HSET2.LE.AND R2, R19, R0.reuse, PT ;  /* 0x0000000013027233 */ /* 0x100fe40003803000 */
[--C-:B------:R-:W-:Y:S02]  /*cf30*/  HSET2.LE.AND R4, R5, R0.reuse, PT ;  /* 0x0000000005047233 */ /* 0x100fe40003803000 */
[----:B------:R-:W-:Y:S02]  /*cf40*/  HSET2.LE.AND R3, R11, R0, PT ;  /* 0x000000000b037233 */ /* 0x000fe40003803000 */
[----:B------:R-:W-:-:S02]  /*cf50*/  LOP3.LUT R26, R26, R2, RZ, 0xc0, !PT ;  /* 0x000000021a1a7212 */ /* 0x000fc400078ec0ff */
[----:B------:R-:W-:Y:S02]  /*cf60*/  LOP3.LUT R2, R22, 0xff00ff, RZ, 0xc0, !PT ;  /* 0x00ff00ff16027812 */ /* 0x000fe400078ec0ff */
[----:B------:R-:W-:Y:S02]  /*cf70*/  LOP3.LUT R24, R47, R4, RZ, 0xc0, !PT ;  /* 0x000000042f187212 */ /* 0x000fe400078ec0ff */
[----:B------:R-:W-:Y:S02]  /*cf80*/  LOP3.LUT R25, R46, R3, RZ, 0xc0, !PT ;  /* 0x000000032e197212 */ /* 0x000fe400078ec0ff */
[--C-:B------:R-:W-:Y:S02]  /*cf90*/  HSET2.LE.AND R4, R2, R0.reuse, PT ;  /* 0x0000000002047233 */ /* 0x100fe40003803000 */
[--C-:B------:R-:W-:Y:S02]  /*cfa0*/  HSET2.LE.AND R3, R18, R0.reuse, PT ;  /* 0x0000000012037233 */ /* 0x100fe40003803000 */
[----:B------:R-:W-:-:S03]  /*cfb0*/  HSET2.LE.AND R2, R13, R0, PT ;  /* 0x000000000d027233 */ /* 0x000fc60003803000 */
[----:B------:R-:W-:Y:S01]  /*cfc0*/  LOP3.LUT R20, R34, R3, RZ, 0xc0, !PT ;  /* 0x0000000322147212 */ /* 0x000fe200078ec0ff */
[----:B------:R-:W-:Y:S01]  /*cfd0*/  IMAD.SHL.U32 R3, R78, 0x20, RZ ;  /* 0x000000204e037824 */ /* 0x000fe200078e00ff */
[----:B------:R-:W-:Y:S02]  /*cfe0*/  LOP3.LUT R21, R33, R2, RZ, 0xc0, !PT ;  /* 0x0000000221157212 */ /* 0x000fe400078ec0ff */
[----:B------:R-:W-:-:S04]  /*cff0*/  LOP3.LUT R2, R210, 0x18, RZ, 0xc0, !PT ;  /* 0x00000018d2027812 */ /* 0x000fc800078ec0ff */
[----:B------:R-:W-:-:S04]  /*d000*/  LOP3.LUT R2, R2, 0xc0, R3, 0xf8, !PT ;  /* 0x000000c002027812 */ /* 0x000fc800078ef803 */
[----:B------:R-:W-:Y:S01]  /*d010*/  LOP3.LUT R203, R2, 0x8, R209, 0x78, !PT ;  /* 0x0000000802cb7812 */ /* 0x000fe200078e78d1 */
[----:B------:R-:W-:Y:S01]  /*d020*/  IMAD.MOV.U32 R78, RZ, RZ, R119 ;  /* 0x000000ffff4e7224 */ /* 0x000fe200078e0077 */
[----:B------:R-:W-:Y:S01]  /*d030*/  LOP3.LUT R27, R44, R4, RZ, 0xc0, !PT ;  /* 0x000000042c1b7212 */ /* 0x000fe200078ec0ff */
[----:B------:R-:W-:Y:S01]  /*d040*/  IMAD.MOV.U32 R119, RZ, RZ, R120 ;  /* 0x000000ffff777224 */ /* 0x000fe200078e0078 */
[----:B------:R-:W-:Y:S01]  /*d050*/  LOP3.LUT R4, R203, 0x120, R3, 0xf8, !PT ;  /* 0x00000120cb047812 */ /* 0x000fe200078ef803 */
[----:B------:R-:W-:Y:S02]  /*d060*/  IMAD.MOV.U32 R120, RZ, RZ, R126 ;  /* 0x000000ffff787224 */ /* 0x000fe400078e007e */
[----:B------:R-:W-:Y:S01]  /*d070*/  IMAD.MOV.U32 R126, RZ, RZ, R132 ;  /* 0x000000ffff7e7224 */ /* 0x000fe200078e0084 */
[----:B------:R-:W-:-:S05]  /*d080*/  LEA R132, R4, UR4, 0x1 ;  /* 0x0000000404847c11 */ /* 0x000fca000f8e08ff */
[----:B------:R-:W2:Y:S01]  /*d090*/  LDSM.16.MT88.4 R32, [R132+0x4000] ;  /* 0x004000008420783b */ /* 0x000ea20000004200 */
[--C-:B------:R-:W-:Y:S02]  /*d0a0*/  HSET2.LE.AND R3, R12, R0.reuse, PT ;  /* 0x000000000c037233 */ /* 0x100fe40003803000 */
[----:B------:R-:W-:Y:S02]  /*d0b0*/  LOP3.LUT R4, R14, 0xff00ff, RZ, 0xc0, !PT ;  /* 0x00ff00ff0e047812 */ /* 0x000fe400078ec0ff */
[----:B------:R-:W3:Y:S01]  /*d0c0*/  LDSM.16.MT88.4 R12, [R132+0x4400] ;  /* 0x00440000840c783b */ /* 0x000ee20000004200 */
[--C-:B------:R-:W-:Y:S02]  /*d0d0*/  HSET2.LE.AND R2, R6, R0.reuse, PT ;  /* 0x0000000006027233 */ /* 0x100fe40003803000 */
[----:B------:R-:W-:Y:S02]  /*d0e0*/  LOP3.LUT R22, R50, R3, RZ, 0xc0, !PT ;  /* 0x0000000332167212 */ /* 0x000fe400078ec0ff */
[----:B------:R-:W-:-:S02]  /*d0f0*/  HSET2.LE.AND R3, R8, R0, PT ;  /* 0x0000000008037233 */ /* 0x000fc40003803000 */
[----:B------:R-:W-:Y:S02]  /*d100*/  LOP3.LUT R16, R55, R2, RZ, 0xc0, !PT ;  /* 0x0000000237107212 */ /* 0x000fe400078ec0ff */
[--C-:B------:R-:W-:Y:S02]  /*d110*/  HSET2.LE.AND R2, R7, R0.reuse, PT ;  /* 0x0000000007027233 */ /* 0x100fe40003803000 */
[----:B------:R-:W-:Y:S02]  /*d120*/  HSET2.LE.AND R4, R4, R0, PT ;  /* 0x0000000004047233 */ /* 0x000fe40003803000 */
[----:B------:R-:W-:Y:S02]  /*d130*/  LOP3.LUT R18, R52, R3, RZ, 0xc0, !PT ;  /* 0x0000000334127212 */ /* 0x000fe400078ec0ff */
[----:B------:R-:W-:Y:S02]  /*d140*/  LOP3.LUT R3, R37, 0xff00ff, RZ, 0xc0, !PT ;  /* 0x00ff00ff25037812 */ /* 0x000fe400078ec0ff */
[----:B------:R-:W-:-:S02]  /*d150*/  LOP3.LUT R17, R56, R2, RZ, 0xc0, !PT ;  /* 0x0000000238117212 */ /* 0x000fc400078ec0ff */
[----:B------:R-:W-:Y:S02]  /*d160*/  LOP3.LUT R19, R45, R4, RZ, 0xc0, !PT ;  /* 0x000000042d137212 */ /* 0x000fe400078ec0ff */
[--C-:B------:R-:W-:Y:S01]  /*d170*/  HSET2.LE.AND R4, R23, R0.reuse, PT ;  /* 0x0000000017047233 */ /* 0x100fe20003803000 */
[----:B------:R-:W-:Y:S01]  /*d180*/  STG.E.U16 desc[UR20][R30.64+0x22], R10 ;  /* 0x0000220a1e007986 */ /* 0x000fe2000c101514 */
[--C-:B------:R-:W-:Y:S02]  /*d190*/  HSET2.LE.AND R3, R3, R0.reuse, PT ;  /* 0x0000000003037233 */ /* 0x100fe40003803000 */
[----:B------:R-:W-:Y:S01]  /*d1a0*/  HSET2.LE.AND R2, R36, R0, PT ;  /* 0x0000000024027233 */ /* 0x000fe20003803000 */
[----:B------:R4:W-:Y:S02]  /*d1b0*/  STG.E.U16 desc[UR20][R96.64+0x20], R9 ;  /* 0x0000200960007986 */ /* 0x0009e4000c101514 */
[----:B------:R-:W-:Y:S02]  /*d1c0*/  LOP3.LUT R23, R51, R3, RZ, 0xc0, !PT ;  /* 0x0000000333177212 */ /* 0x000fe400078ec0ff */
[----:B------:R-:W-:-:S02]  /*d1d0*/  LOP3.LUT R8, R54, R2, RZ, 0xc0, !PT ;  /* 0x0000000236087212 */ /* 0x000fc400078ec0ff */
[----:B------:R-:W-:Y:S02]  /*d1e0*/  LOP3.LUT R3, R38, 0xff00ff, RZ, 0xc0, !PT ;  /* 0x00ff00ff26037812 */ /* 0x000fe400078ec0ff */
[----:B------:R-:W-:-:S03]  /*d1f0*/  HSET2.LE.AND R2, R43, R0, PT ;  /* 0x000000002b027233 */ /* 0x000fc60003803000 */
[----:B------:R-:W-:Y:S01]  /*d200*/  HSET2.LE.AND R3, R3, R0, PT ;  /* 0x0000000003037233 */ /* 0x000fe20003803000 */
[----:B--2---:R-:W-:Y:S01]  /*d210*/  HMMA.16816.F32.BF16 R44, R24, R32, RZ ;  /* 0x00000020182c723c */ /* 0x004fe200000418ff */
[----:B----4-:R-:W-:-:S07]  /*d220*/  LOP3.LUT R9, R53, R4, RZ, 0xc0, !PT ;  /* 0x0000000435097212 */ /* 0x010fce00078ec0ff */
[----:B------:R-:W-:Y:S01]  /*d230*/  HMMA.16816.F32.BF16 R4, R16, R32, RZ ;  /* 0x000000201004723c */ /* 0x000fe200000418ff */
[----:B------:R-:W-:Y:S02]  /*d240*/  LOP3.LUT R10, R57, R2, RZ, 0xc0, !PT ;  /* 0x00000002390a7212 */ /* 0x000fe400078ec0ff */
[----:B------:R-:W-:-:S04]  /*d250*/  PRMT R2, R85, 0x5410, R83 ;  /* 0x0000541055027816 */ /* 0x000fc80000000053 */
[----:B------:R-:W-:Y:S02]  /*d260*/  LOP3.LUT R11, R2, R3, RZ, 0xc0, !PT ;  /* 0x00000003020b7212 */ /* 0x000fe400078ec0ff */
[C---:B------:R-:W-:Y:S02]  /*d270*/  PRMT R3, R236.reuse, 0x7773, RZ ;  /* 0x00007773ec037816 */ /* 0x040fe400000000ff */
[----:B------:R-:W-:-:S04]  /*d280*/  PRMT R2, R236, 0x7772, RZ ;  /* 0x00007772ec027816 */ /* 0x000fc800000000ff */
[----:B------:R-:W-:-:S05]  /*d290*/  PRMT R106, R2, 0x5410, R3 ;  /* 0x00005410026a7816 */ /* 0x000fca0000000003 */
[----:B---3--:R-:W-:Y:S01]  /*d2a0*/  HMMA.16816.F32.BF16 R72, R8, R12, R4 ;  /* 0x0000000c0848723c */ /* 0x008fe20000041804 */
[----:B------:R-:W-:Y:S01]  /*d2b0*/  IMAD.MOV.U32 R4, RZ, RZ, R236 ;  /* 0x000000ffff047224 */ /* 0x000fe200078e00ec */
[----:B------:R-:W-:Y:S01]  /*d2c0*/  PRMT R7, R236, 0x7771, RZ ;  /* 0x00007771ec077816 */ /* 0x000fe200000000ff */
[----:B------:R-:W-:Y:S02]  /*d2d0*/  IMAD.MOV.U32 R236, RZ, RZ, R127 ;  /* 0x000000ffffec7224 */ /* 0x000fe400078e007f */
[----:B------:R-:W-:Y:S01]  /*d2e0*/  IMAD.MOV.U32 R127, RZ, RZ, R131 ;  /* 0x000000ffff7f7224 */ /* 0x000fe200078e0083 */
[----:B------:R-:W-:Y:S01]  /*d2f0*/  LOP3.LUT R2, R4, 0xff, RZ, 0xc0, !PT ;  /* 0x000000ff04027812 */ /* 0x000fe200078ec0ff */
[----:B------:R-:W-:Y:S02]  /*d300*/  IMAD.MOV.U32 R131, RZ, RZ, R130 ;  /* 0x000000ffff837224 */ /* 0x000fe400078e0082 */
[----:B------:R-:W-:Y:S02]  /*d310*/  IMAD.MOV.U32 R130, RZ, RZ, R142 ;  /* 0x000000ffff827224 */ /* 0x000fe400078e008e */
[----:B------:R-:W-:Y:S01]  /*d320*/  IMAD.MOV.U32 R142, RZ, RZ, R98 ;  /* 0x000000ffff8e7224 */ /* 0x000fe200078e0062 */
[----:B------:R-:W-:Y:S01]  /*d330*/  PRMT R98, R2, 0x5410, R7 ;  /* 0x0000541002627816 */ /* 0x000fe20000000007 */
[----:B------:R-:W-:Y:S01]  /*d340*/  IMAD.MOV.U32 R124, RZ, RZ, R140 ;  /* 0x000000ffff7c7224 */ /* 0x000fe200078e008c */
[----:B------:R-:W-:-:S02]  /*d350*/  LOP3.LUT R3, R90, 0xffff, RZ, 0xc0, !PT ;  /* 0x0000ffff5a037812 */ /* 0x000fc400078ec0ff */
[C---:B------:R-:W-:Y:S01]  /*d360*/  PRMT R2, R90.reuse, 0x7632, R2 ;  /* 0x000076325a027816 */ /* 0x040fe20000000002 */
[----:B------:R-:W-:Y:S01]  /*d370*/  IMAD.MOV.U32 R140, RZ, RZ, R92 ;  /* 0x000000ffff8c7224 */ /* 0x000fe200078e005c */
[----:B------:R-:W-:Y:S01]  /*d380*/  SHF.R.U32.HI R7, RZ, 0x18, R90 ;  /* 0x00000018ff077819 */ /* 0x000fe2000001165a */
[----:B------:R-:W-:Y:S01]  /*d390*/  HMMA.16816.F32.BF16 R92, R20, R12, R44 ;  /* 0x0000000c145c723c */ /* 0x000fe2000004182c */
[----:B------:R-:W-:Y:S02]  /*d3a0*/  LOP3.LUT R12, R90, 0xff, RZ, 0xc0, !PT ;  /* 0x000000ff5a0c7812 */ /* 0x000fe400078ec0ff */
[----:B------:R-:W-:Y:S02]  /*d3b0*/  SHF.R.U32.HI R3, RZ, 0x8, R3 ;  /* 0x00000008ff037819 */ /* 0x000fe40000011603 */
[----:B------:R-:W-:Y:S01]  /*d3c0*/  LOP3.LUT R2, R2, 0xff, RZ, 0xc0, !PT ;  /* 0x000000ff02027812 */ /* 0x000fe200078ec0ff */
[----:B------:R-:W-:Y:S01]  /*d3d0*/  IMAD.MOV.U32 R6, RZ, RZ, R48 ;  /* 0x000000ffff067224 */ /* 0x000fe200078e0030 */
[----:B------:R-:W-:-:S02]  /*d3e0*/  PRMT R5, R48, 0x7773, RZ ;  /* 0x0000777330057816 */ /* 0x000fc400000000ff */
[----:B------:R-:W-:Y:S02]  /*d3f0*/  PRMT R4, R48, 0x7772, RZ ;  /* 0x0000777230047816 */ /* 0x000fe400000000ff */
[----:B------:R-:W-:Y:S02]  /*d400*/  PRMT R12, R12, 0x5410, R3 ;  /* 0x000054100c0c7816 */ /* 0x000fe40000000003 */
[----:B------:R-:W-:Y:S02]  /*d410*/  PRMT R56, R2, 0x5410, R7 ;  /* 0x0000541002387816 */ /* 0x000fe40000000007 */
[C---:B------:R-:W-:Y:S02]  /*d420*/  LOP3.LUT R3, R49.reuse, 0xffff, RZ, 0xc0, !PT ;  /* 0x0000ffff31037812 */ /* 0x040fe400078ec0ff */
[----:B------:R-:W-:Y:S02]  /*d430*/  PRMT R2, R49, 0x7632, R2 ;  /* 0x0000763231027816 */ /* 0x000fe40000000002 */
[----:B------:R-:W-:-:S02]  /*d440*/  PRMT R36, R4, 0x5410, R5 ;  /* 0x0000541004247816 */ /* 0x000fc40000000005 */
[----:B------:R-:W-:Y:S02]  /*d450*/  LOP3.LUT R4, R6, 0xff, RZ, 0xc0, !PT ;  /* 0x000000ff06047812 */ /* 0x000fe400078ec0ff */
[----:B------:R-:W-:Y:S02]  /*d460*/  PRMT R13, R48, 0x7771, RZ ;  /* 0x00007771300d7816 */ /* 0x000fe400000000ff */
[----:B------:R-:W-:Y:S02]  /*d470*/  LOP3.LUT R6, R49, 0xff, RZ, 0xc0, !PT ;  /* 0x000000ff31067812 */ /* 0x000fe400078ec0ff */
[----:B------:R-:W-:Y:S02]  /*d480*/  SHF.R.U32.HI R5, RZ, 0x18, R49 ;  /* 0x00000018ff057819 */ /* 0x000fe40000011631 */
[----:B------:R-:W-:Y:S02]  /*d490*/  SHF.R.U32.HI R3, RZ, 0x8, R3 ;  /* 0x00000008ff037819 */ /* 0x000fe40000011603 */
[----:B------:R-:W-:-:S02]  /*d4a0*/  LOP3.LUT R2, R2, 0xff, RZ, 0xc0, !PT ;  /* 0x000000ff02027812 */ /* 0x000fc400078ec0ff */
[----:B------:R-:W-:Y:S02]  /*d4b0*/  PRMT R43, R4, 0x5410, R13 ;  /* 0x00005410042b7816 */ /* 0x000fe4000000000d */
[----:B------:R-:W-:Y:S02]  /*d4c0*/  PRMT R38, R6, 0x5410, R3 ;  /* 0x0000541006267816 */ /* 0x000fe40000000003 */
[----:B------:R-:W-:Y:S02]  /*d4d0*/  PRMT R37, R2, 0x5410, R5 ;  /* 0x0000541002257816 */ /* 0x000fe40000000005 */
[----:B------:R-:W-:Y:S01]  /*d4e0*/  HMMA.16816.F32.BF16 R4, R16, R34, RZ ;  /* 0x000000221004723c */ /* 0x000fe200000418ff */
[----:B------:R-:W-:-:S07]  /*d4f0*/  IMAD.MOV.U32 R215, RZ, RZ, 0x20 ;  /* 0x00000020ffd77424 */ /* 0x000fce00078e00ff */
[----:B------:R-:W-:Y:S01]  /*d500*/  HMMA.16816.F32.BF16 R32, R24, R34, RZ ;  /* 0x000000221820723c */ /* 0x000fe200000418ff */
[----:B------:R-:W-:Y:S01]  /*d510*/  SEL R215, R215, 0xffffffe0, !P6 ;  /* 0xffffffe0d7d77807 */ /* 0x000fe20007000000 */
[----:B------:R-:W-:-:S04]  /*d520*/  IMAD.MOV.U32 R229, RZ, RZ, R76 ;  /* 0x000000ffffe57224 */ /* 0x000fc800078e004c */
[----:B------:R-:W-:Y:S02]  /*d530*/  IMAD.IADD R90, R215, 0x1, R132 ;  /* 0x00000001d75a7824 */ /* 0x000fe400078e0284 */
[----:B------:R-:W-:Y:S02]  /*d540*/  IMAD.MOV.U32 R230, RZ, RZ, R78 ;  /* 0x000000ffffe67224 */ /* 0x000fe400078e004e */
[----:B------:R-:W-:-:S10]  /*d550*/  IMAD.MOV.U32 R217, RZ, RZ, R77 ;  /* 0x000000ffffd97224 */ /* 0x000fd400078e004d */
[----:B------:R-:W-:Y:S01]  /*d560*/  HMMA.16816.F32.BF16 R76, R20, R14, R32 ;  /* 0x0000000e144c723c */ /* 0x000fe20000041820 */
[----:B------:R-:W2:Y:S07]  /*d570*/  LDSM.16.MT88.4 R32, [R90+0x4000] ;  /* 0x004000005a20783b */ /* 0x000eae0000004200 */
[C---:B--2---:R-:W-:Y:S08]  /*d580*/  HMMA.16816.F32.BF16 R52, R16.reuse, R32, RZ ;  /* 0x000000201034723c */ /* 0x044ff000000418ff */
[----:B------:R-:W-:Y:S01]  /*d590*/  HMMA.16816.F32.BF16 R48, R16, R34, RZ ;  /* 0x000000221030723c */ /* 0x000fe200000418ff */
[----:B------:R-:W2:Y:S07]  /*d5a0*/  LDSM.16.MT88.4 R16, [R90+0x4400] ;  /* 0x004400005a10783b */ /* 0x000eae0000004200 */
[C---:B------:R-:W-:Y:S08]  /*d5b0*/  HMMA.16816.F32.BF16 R44, R24.reuse, R32, RZ ;  /* 0x00000020182c723c */ /* 0x040ff000000418ff */
[----:B------:R-:W-:Y:S01]  /*d5c0*/  HMMA.16816.F32.BF16 R24, R24, R34, RZ ;  /* 0x000000221818723c */ /* 0x000fe200000418ff */
[----:B------:R-:W-:-:S02]  /*d5d0*/  IMAD.MOV.U32 R225, RZ, RZ, R60 ;  /* 0x000000ffffe17224 */ /* 0x000fc400078e003c */
[----:B------:R-:W-:Y:S02]  /*d5e0*/  IMAD.MOV.U32 R237, RZ, RZ, R63 ;  /* 0x000000ffffed7224 */ /* 0x000fe400078e003f */
[----:B------:R-:W-:Y:S02]  /*d5f0*/  IMAD.MOV.U32 R240, RZ, RZ, R62 ;  /* 0x000000fffff07224 */ /* 0x000fe400078e003e */
[----:B------:R-:W-:Y:S01]  /*d600*/  IMAD.MOV.U32 R216, RZ, RZ, R61 ;  /* 0x000000ffffd87224 */ /* 0x000fe200078e003d */
[----:B------:R-:W-:Y:S01]  /*d610*/  LOP3.LUT R2, R36, 0xff00ff, RZ, 0xc0, !PT ;  /* 0x00ff00ff24027812 */ /* 0x000fe200078ec0ff */
[----:B------:R-:W-:Y:S01]  /*d620*/  HMMA.16816.F32.BF16 R60, R8, R14, R4 ;  /* 0x0000000e083c723c */ /* 0x000fe20000041804 */
[----:B------:R-:W-:Y:S01]  /*d630*/  IMAD.MOV.U32 R3, RZ, RZ, R228 ;  /* 0x000000ffff037224 */ /* 0x000fe200078e00e4 */
[----:B------:R-:W-:Y:S02]  /*d640*/  LDSM.16.MT88.4 R32, [R90+0x4c00] ;  /* 0x004c00005a20783b */ /* 0x000fe40000004200 */
[----:B------:R-:W-:-:S04]  /*d650*/  HSET2.LE.AND R2, R2, R0, PT ;  /* 0x0000000002027233 */ /* 0x000fc80003803000 */
[-C--:B--2---:R-:W-:Y:S08]  /*d660*/  HMMA.16816.F32.BF16 R44, R20, R16.reuse, R44 ;  /* 0x00000010142c723c */ /* 0x084ff0000004182c */
[C---:B------:R-:W-:Y:S08]  /*d670*/  HMMA.16816.F32.BF16 R52, R8.reuse, R16, R52 ;  /* 0x000000100834723c */ /* 0x040ff00000041834 */
[-C--:B------:R-:W-:Y:S01]  /*d680*/  HMMA.16816.F32.BF16 R48, R8, R18.reuse, R48 ;  /* 0x000000120830723c */ /* 0x080fe20000041830 */
[----:B------:R-:W-:Y:S07]  /*d690*/  LDSM.16.MT88.4 R8, [R90+0x4800] ;  /* 0x004800005a08783b */ /* 0x000fee0000004200 */
[----:B------:R-:W-:Y:S01]  /*d6a0*/  HMMA.16816.F32.BF16 R24, R20, R18, R24 ;  /* 0x000000121418723c */ /* 0x000fe20000041818 */
[----:B------:R-:W2:Y:S01]  /*d6b0*/  LDSM.16.MT88.4 R16, [R132+0x4800] ;  /* 0x004800008410783b */ /* 0x000ea20000004200 */
[----:B------:R-:W-:-:S02]  /*d6c0*/  LOP3.LUT R7, R3, R2, RZ, 0xc0, !PT ;  /* 0x0000000203077212 */ /* 0x000fc400078ec0ff */
[--C-:B------:R-:W-:Y:S02]  /*d6d0*/  HSET2.LE.AND R2, R12, R0.reuse, PT ;  /* 0x000000000c027233 */ /* 0x100fe40003803000 */
[----:B------:R-:W-:-:S03]  /*d6e0*/  HSET2.LE.AND R3, R37, R0, PT ;  /* 0x0000000025037233 */ /* 0x000fc60003803000 */
[----:B------:R-:W-:Y:S02]  /*d6f0*/  LOP3.LUT R12, R216, R2, RZ, 0xc0, !PT ;  /* 0x00000002d80c7212 */ /* 0x000fe400078ec0ff */
[--C-:B------:R-:W-:Y:S02]  /*d700*/  HSET2.LE.AND R2, R56, R0.reuse, PT ;  /* 0x0000000038027233 */ /* 0x100fe40003803000 */
[----:B------:R-:W-:-:S03]  /*d710*/  HSET2.LE.AND R6, R43, R0, PT ;  /* 0x000000002b067233 */ /* 0x000fc60003803000 */
[----:B------:R-:W-:Y:S02]  /*d720*/  LOP3.LUT R13, R238, R2, RZ, 0xc0, !PT ;  /* 0x00000002ee0d7212 */ /* 0x000fe400078ec0ff */
[--C-:B------:R-:W-:Y:S02]  /*d730*/  HSET2.LE.AND R2, R38, R0.reuse, PT ;  /* 0x0000000026027233 */ /* 0x100fe40003803000 */
[----:B------:R-:W-:Y:S01]  /*d740*/  LOP3.LUT R5, R240, R3, RZ, 0xc0, !PT ;  /* 0x00000003f0057212 */ /* 0x000fe200078ec0ff */
[----:B------:R-:W-:Y:S01]  /*d750*/  IMAD.MOV.U32 R240, RZ, RZ, R225 ;  /* 0x000000fffff07224 */ /* 0x000fe200078e00e1 */
[----:B------:R-:W-:Y:S01]  /*d760*/  LOP3.LUT R3, R106, 0xff00ff, RZ, 0xc0, !PT ;  /* 0x00ff00ff6a037812 */ /* 0x000fe200078ec0ff */
[----:B------:R-:W-:Y:S01]  /*d770*/  IMAD.MOV.U32 R225, RZ, RZ, R230 ;  /* 0x000000ffffe17224 */ /* 0x000fe200078e00e6 */
[----:B------:R-:W-:Y:S01]  /*d780*/  LOP3.LUT R6, R237, R6, RZ, 0xc0, !PT ;  /* 0x00000006ed067212 */ /* 0x000fe200078ec0ff */
[----:B------:R-:W-:Y:S01]  /*d790*/  IMAD.MOV.U32 R230, RZ, RZ, R120 ;  /* 0x000000ffffe67224 */ /* 0x000fe200078e0078 */
[----:B------:R-:W-:Y:S01]  /*d7a0*/  LOP3.LUT R4, R236, R2, RZ, 0xc0, !PT ;  /* 0x00000002ec047212 */ /* 0x000fe200078ec0ff */
[----:B------:R-:W-:Y:S01]  /*d7b0*/  IMAD.MOV.U32 R237, RZ, RZ, R217 ;  /* 0x000000ffffed7224 */ /* 0x000fe200078e00d9 */
[--C-:B------:R-:W-:Y:S01]  /*d7c0*/  HSET2.LE.AND R2, R98, R0.reuse, PT ;  /* 0x0000000062027233 */ /* 0x100fe20003803000 */
[----:B------:R-:W-:Y:S01]  /*d7d0*/  IMAD.MOV.U32 R120, RZ, RZ, R126 ;  /* 0x000000ffff787224 */ /* 0x000fe200078e007e */
[----:B------:R-:W-:Y:S01]  /*d7e0*/  HSET2.LE.AND R3, R3, R0, PT ;  /* 0x0000000003037233 */ /* 0x000fe20003803000 */
        /* <DEDUP_REMOVED lines=8> */
[----:B------:R-:W-:Y:S01]  /*d870*/  LOP3.LUT R14, R240, R2, RZ, 0xc0, !PT ;  /* 0x00000002f00e7212 */ /* 0x000fe200078ec0ff */
[----:B------:R-:W-:Y:S02]  /*d880*/  IMAD.MOV.U32 R142, RZ, RZ, R141 ;  /* 0x000000ffff8e7224 */ /* 0x000fe400078e008d */
[----:B------:R-:W-:Y:S01]  /*d890*/  IMAD.MOV.U32 R123, RZ, RZ, R122 ;  /* 0x000000ffff7b7224 */ /* 0x000fe200078e007a */
[----:B--2---:R-:W-:Y:S01]  /*d8a0*/  HMMA.16816.F32.BF16 R20, R4, R18, R60 ;  /* 0x000000120414723c */ /* 0x004fe2000004183c */
[----:B------:R-:W-:Y:S01]  /*d8b0*/  IMAD.MOV.U32 R141, RZ, RZ, R58 ;  /* 0x000000ffff8d7224 */ /* 0x000fe200078e003a */
[----:B------:R-:W-:Y:S01]  /*d8c0*/  LOP3.LUT R15, R237, R3, RZ, 0xc0, !PT ;  /* 0x00000003ed0f7212 */ /* 0x000fe200078ec0ff */
[----:B------:R-:W-:Y:S01]  /*d8d0*/  IMAD.MOV.U32 R122, RZ, RZ, R59 ;  /* 0x000000ffff7a7224 */ /* 0x000fe200078e003b */
[----:B------:R-:W-:Y:S01]  /*d8e0*/  PRMT R3, R114, 0x7772, RZ ;  /* 0x0000777272037816 */ /* 0x000fe200000000ff */
[----:B------:R-:W-:-:S03]  /*d8f0*/  IMAD.MOV.U32 R2, RZ, RZ, R114 ;  /* 0x000000ffff027224 */ /* 0x000fc600078e0072 */
[----:B------:R-:W-:Y:S02]  /*d900*/  HMMA.16816.F32.BF16 R56, R4, R16, R72 ;  /* 0x000000100438723c */ /* 0x000fe40000041848 */
[----:B------:R-:W-:-:S06]  /*d910*/  LOP3.LUT R2, R2, 0xff, RZ, 0xc0, !PT ;  /* 0x000000ff02027812 */ /* 0x000fcc00078ec0ff */
[C---:B------:R-:W-:Y:S08]  /*d920*/  HMMA.16816.F32.BF16 R52, R4.reuse, R8, R52 ;  /* 0x000000080434723c */ /* 0x040ff00000041834 */
[----:B------:R-:W-:Y:S01]  /*d930*/  HMMA.16816.F32.BF16 R48, R4, R10, R48 ;  /* 0x0000000a0430723c */ /* 0x000fe20000041830 */
[C---:B------:R-:W-:Y:S02]  /*d940*/  PRMT R4, R114.reuse, 0x7773, RZ ;  /* 0x0000777372047816 */ /* 0x040fe400000000ff */
[----:B------:R-:W-:-:S02]  /*d950*/  PRMT R5, R114, 0x7771, RZ ;  /* 0x0000777172057816 */ /* 0x000fc400000000ff */
[----:B------:R-:W-:Y:S02]  /*d960*/  PRMT R7, R3, 0x5410, R4 ;  /* 0x0000541003077816 */ /* 0x000fe40000000004 */
[----:B------:R-:W-:Y:S02]  /*d970*/  LOP3.LUT R3, R104, 0xffff, RZ, 0xc0, !PT ;  /* 0x0000ffff68037812 */ /* 0x000fe400078ec0ff */
[----:B------:R-:W-:Y:S02]  /*d980*/  PRMT R6, R2, 0x5410, R5 ;  /* 0x0000541002067816 */ /* 0x000fe40000000005 */
[C---:B------:R-:W-:Y:S02]  /*d990*/  PRMT R2, R104.reuse, 0x7632, R2 ;  /* 0x0000763268027816 */ /* 0x040fe40000000002 */
[----:B------:R-:W-:Y:S02]  /*d9a0*/  LOP3.LUT R4, R104, 0xff, RZ, 0xc0, !PT ;  /* 0x000000ff68047812 */ /* 0x000fe400078ec0ff */
[----:B------:R-:W-:-:S02]  /*d9b0*/  SHF.R.U32.HI R3, RZ, 0x8, R3 ;  /* 0x00000008ff037819 */ /* 0x000fc40000011603 */
[----:B------:R-:W-:Y:S02]  /*d9c0*/  SHF.R.U32.HI R5, RZ, 0x18, R104 ;  /* 0x00000018ff057819 */ /* 0x000fe40000011668 */
[----:B------:R-:W-:Y:S02]  /*d9d0*/  LOP3.LUT R2, R2, 0xff, RZ, 0xc0, !PT ;  /* 0x000000ff02027812 */ /* 0x000fe400078ec0ff */
[----:B------:R-:W-:Y:S02]  /*d9e0*/  PRMT R4, R4, 0x5410, R3 ;  /* 0x0000541004047816 */ /* 0x000fe40000000003 */
[----:B------:R-:W-:-:S03]  /*d9f0*/  PRMT R3, R2, 0x5410, R5 ;  /* 0x0000541002037816 */ /* 0x000fc60000000005 */
[--C-:B------:R-:W-:Y:S01]  /*da00*/  HSET2.LE.AND R2, R4, R0.reuse, PT ;  /* 0x0000000004027233 */ /* 0x100fe20003803000 */
[----:B------:R-:W-:Y:S01]  /*da10*/  IMAD.MOV.U32 R4, RZ, RZ, R243 ;  /* 0x000000ffff047224 */ /* 0x000fe200078e00f3 */
[----:B------:R-:W-:-:S04]  /*da20*/  HSET2.LE.AND R3, R3, R0, PT ;  /* 0x0000000003037233 */ /* 0x000fc80003803000 */
[----:B------:R-:W-:Y:S01]  /*da30*/  LOP3.LUT R4, R4, R2, RZ, 0xc0, !PT ;  /* 0x0000000204047212 */ /* 0x000fe200078ec0ff */
[----:B------:R-:W-:-:S05]  /*da40*/  IMAD.MOV.U32 R2, RZ, RZ, R233 ;  /* 0x000000ffff027224 */ /* 0x000fca00078e00e9 */
[----:B------:R-:W-:Y:S02]  /*da50*/  LOP3.LUT R5, R2, R3, RZ, 0xc0, !PT ;  /* 0x0000000302057212 */ /* 0x000fe400078ec0ff */
[----:B------:R-:W-:Y:S01]  /*da60*/  HSET2.LE.AND R2, R6, R0, PT ;  /* 0x0000000006027233 */ /* 0x000fe20003803000 */
[----:B------:R-:W-:Y:S01]  /*da70*/  IMAD.MOV.U32 R6, RZ, RZ, R129 ;  /* 0x000000ffff067224 */ /* 0x000fe200078e0081 */
[----:B------:R-:W-:-:S04]  /*da80*/  LOP3.LUT R3, R7, 0xff00ff, RZ, 0xc0, !PT ;  /* 0x00ff00ff07037812 */ /* 0x000fc800078ec0ff */
[----:B------:R-:W-:Y:S01]  /*da90*/  LOP3.LUT R6, R6, R2, RZ, 0xc0, !PT ;  /* 0x0000000206067212 */ /* 0x000fe200078ec0ff */
[----:B------:R-:W-:Y:S01]  /*daa0*/  IMAD.MOV.U32 R2, RZ, RZ, R128 ;  /* 0x000000ffff027224 */ /* 0x000fe200078e0080 */
[----:B------:R-:W-:-:S05]  /*dab0*/  HSET2.LE.AND R3, R3, R0, PT ;  /* 0x0000000003037233 */ /* 0x000fca0003803000 */
[----:B------:R-:W-:Y:S01]  /*dac0*/  LOP3.LUT R7, R2, R3, RZ, 0xc0, !PT ;  /* 0x0000000302077212 */ /* 0x000fe200078ec0ff */
[----:B------:R-:W-:Y:S02]  /*dad0*/  IMAD.MOV.U32 R183, RZ, RZ, R131 ;  /* 0x000000ffffb77224 */ /* 0x000fe400078e0083 */
[----:B------:R-:W-:-:S04]  /*dae0*/  IMAD.MOV.U32 R177, RZ, RZ, R130 ;  /* 0x000000ffffb17224 */ /* 0x000fc800078e0082 */
[----:B------:R-:W-:Y:S01]  /*daf0*/  HMMA.16816.F32.BF16 R128, R4, R32, R52 ;  /* 0x000000200480723c */ /* 0x000fe20000041834 */
[----:B------:R1:W2:Y:S04]  /*db00*/  LDL.LU.S16 R53, [R1+0x1fc] ;  /* 0x0001fc0001357983 */ /* 0x0002a80000300600 */
[----:B------:R1:W3:Y:S03]  /*db10*/  LDL.LU.S16 R52, [R1+0x1f8] ;  /* 0x0001f80001347983 */ /* 0x0002e60000300600 */
[C---:B------:R-:W-:Y:S08]  /*db20*/  HMMA.16816.F32.BF16 R72, R12.reuse, R16, R92 ;  /* 0x000000100c48723c */ /* 0x040ff0000004185c */
[----:B------:R-:W-:Y:S01]  /*db30*/  HMMA.16816.F32.BF16 R60, R12, R18, R76 ;  /* 0x000000120c3c723c */ /* 0x000fe2000004184c */
[----:B------:R-:W4:Y:S01]  /*db40*/  LDSM.16.MT88.4 R16, [R132+0x4c00] ;  /* 0x004c00008410783b */ /* 0x000f220000004200 */
[C---:B------:R-:W-:Y:S01]  /*db50*/  PRMT R3, R154.reuse, 0x7773, RZ ;  /* 0x000077739a037816 */ /* 0x040fe200000000ff */
[----:B------:R-:W-:Y:S01]  /*db60*/  IMAD.MOV.U32 R180, RZ, RZ, R225 ;  /* 0x000000ffffb47224 */ /* 0x000fe200078e00e1 */
[----:B------:R-:W-:Y:S01]  /*db70*/  PRMT R2, R154, 0x7772, RZ ;  /* 0x000077729a027816 */ /* 0x000fe200000000ff */
        /* <DEDUP_REMOVED lines=8> */
[----:B------:R-:W-:Y:S01]  /*dc00*/  IMAD.MOV.U32 R38, RZ, RZ, R123 ;  /* 0x000000ffff267224 */ /* 0x000fe200078e007b */
[----:B------:R-:W-:Y:S01]  /*dc10*/  HMMA.16816.F32.BF16 R140, R4, R34, R48 ;  /* 0x00000022048c723c */ /* 0x000fe20000041830 */
[----:B------:R-:W-:-:S07]  /*dc20*/  IMAD.MOV.U32 R37, RZ, RZ, R122 ;  /* 0x000000ffff257224 */ /* 0x000fce00078e007a */
[C---:B----4-:R-:W-:Y:S08]  /*dc30*/  HMMA.16816.F32.BF16 R120, R4.reuse, R16, R56 ;  /* 0x000000100478723c */ /* 0x050ff00000041838 */
[----:B------:R-:W-:Y:S01]  /*dc40*/  HMMA.16816.F32.BF16 R124, R4, R18, R20 ;  /* 0x00000012047c723c */ /* 0x000fe20000041814 */
[----:B------:R-:W-:Y:S02]  /*dc50*/  PRMT R7, R2, 0x5410, R3 ;  /* 0x0000541002077816 */ /* 0x000fe40000000003 */
[----:B------:R-:W-:-:S02]  /*dc60*/  LOP3.LUT R2, R116, 0xffff, RZ, 0xc0, !PT ;  /* 0x0000ffff74027812 */ /* 0x000fc400078ec0ff */
[----:B------:R-:W-:Y:S02]  /*dc70*/  LOP3.LUT R3, R116, 0xff, RZ, 0xc0, !PT ;  /* 0x000000ff74037812 */ /* 0x000fe400078ec0ff */
[----:B------:R-:W-:Y:S01]  /*dc80*/  SHF.R.U32.HI R2, RZ, 0x8, R2 ;  /* 0x00000008ff027819 */ /* 0x000fe20000011602 */
[----:B------:R-:W-:-:S03]  /*dc90*/  IMAD.MOV.U32 R6, RZ, RZ, R154 ;  /* 0x000000ffff067224 */ /* 0x000fc600078e009a */
[--C-:B------:R-:W-:Y:S02]  /*dca0*/  PRMT R4, R3, 0x5410, R2.reuse ;  /* 0x0000541003047816 */ /* 0x100fe40000000002 */
[----:B------:R-:W-:Y:S01]  /*dcb0*/  PRMT R2, R116, 0x7632, R2 ;  /* 0x0000763274027816 */ /* 0x000fe20000000002 */
[----:B------:R-:W-:Y:S01]  /*dcc0*/  HMMA.16816.F32.BF16 R44, R12, R8, R44 ;  /* 0x000000080c2c723c */ /* 0x000fe2000004182c */
[----:B------:R-:W-:Y:S02]  /*dcd0*/  SHF.R.U32.HI R5, RZ, 0x18, R116 ;  /* 0x00000018ff057819 */ /* 0x000fe40000011674 */
[----:B------:R-:W-:Y:S02]  /*dce0*/  LOP3.LUT R3, R2, 0xff, RZ, 0xc0, !PT ;  /* 0x000000ff02037812 */ /* 0x000fe400078ec0ff */
[----:B------:R-:W-:Y:S02]  /*dcf0*/  HSET2.LE.AND R2, R4, R0, PT ;  /* 0x0000000004027233 */ /* 0x000fe40003803000 */
[----:B------:R-:W-:-:S02]  /*dd00*/  PRMT R8, R154, 0x7771, RZ ;  /* 0x000077719a087816 */ /* 0x000fc400000000ff */
[----:B------:R-:W-:Y:S01]  /*dd10*/  LOP3.LUT R6, R6, 0xff, RZ, 0xc0, !PT ;  /* 0x000000ff06067812 */ /* 0x000fe200078ec0ff */
[----:B------:R-:W-:Y:S01]  /*dd20*/  HMMA.16816.F32.BF16 R76, R12, R10, R24 ;  /* 0x0000000a0c4c723c */ /* 0x000fe20000041818 */
[----:B------:R-:W-:Y:S02]  /*dd30*/  PRMT R3, R3, 0x5410, R5 ;  /* 0x0000541003037816 */ /* 0x000fe40000000005 */
[----:B------:R-:W-:Y:S02]  /*dd40*/  LOP3.LUT R12, R37, R2, RZ, 0xc0, !PT ;  /* 0x00000002250c7212 */ /* 0x000fe400078ec0ff */
[----:B------:R-:W-:Y:S02]  /*dd50*/  PRMT R6, R6, 0x5410, R8 ;  /* 0x0000541006067816 */ /* 0x000fe40000000008 */
[----:B------:R-:W-:Y:S02]  /*dd60*/  LOP3.LUT R2, R7, 0xff00ff, RZ, 0xc0, !PT ;  /* 0x00ff00ff07027812 */ /* 0x000fe400078ec0ff */
[----:B------:R-:W-:-:S02]  /*dd70*/  HSET2.LE.AND R4, R3, R0, PT ;  /* 0x0000000003047233 */ /* 0x000fc40003803000 */
[--C-:B------:R-:W-:Y:S02]  /*dd80*/  HSET2.LE.AND R3, R6, R0.reuse, PT ;  /* 0x0000000006037233 */ /* 0x100fe40003803000 */
[----:B------:R-:W-:Y:S02]  /*dd90*/  HSET2.LE.AND R2, R2, R0, PT ;  /* 0x0000000002027233 */ /* 0x000fe40003803000 */
[----:B------:R-:W-:Y:S02]  /*dda0*/  LOP3.LUT R13, R38, R4, RZ, 0xc0, !PT ;  /* 0x00000004260d7212 */ /* 0x000fe400078ec0ff */
[----:B------:R-:W-:Y:S02]  /*ddb0*/  LOP3.LUT R14, R228, R3, RZ, 0xc0, !PT ;  /* 0x00000003e40e7212 */ /* 0x000fe400078ec0ff */
[----:B------:R-:W-:Y:S02]  /*ddc0*/  LOP3.LUT R15, R36, R2, RZ, 0xc0, !PT ;  /* 0x00000002240f7212 */ /* 0x000fe400078ec0ff */
[----:B------:R-:W-:-:S02]  /*ddd0*/  PRMT R3, R68, 0x7773, RZ ;  /* 0x0000777344037816 */ /* 0x000fc400000000ff */
[----:B------:R-:W-:Y:S02]  /*dde0*/  PRMT R2, R68, 0x7772, RZ ;  /* 0x0000777244027816 */ /* 0x000fe400000000ff */
[C---:B------:R-:W-:Y:S02]  /*ddf0*/  PRMT R5, R82.reuse, 0x7773, RZ ;  /* 0x0000777352057816 */ /* 0x040fe400000000ff */
[----:B------:R-:W-:Y:S02]  /*de00*/  PRMT R4, R82, 0x7772, RZ ;  /* 0x0000777252047816 */ /* 0x000fe400000000ff */
[----:B------:R-:W-:Y:S01]  /*de10*/  PRMT R104, R2, 0x5410, R3 ;  /* 0x0000541002687816 */ /* 0x000fe20000000003 */
[----:B------:R-:W-:Y:S01]  /*de20*/  IMAD.MOV.U32 R51, RZ, RZ, R111 ;  /* 0x000000ffff337224 */ /* 0x000fe200078e006f */
[C---:B------:R-:W-:Y:S01]  /*de30*/  PRMT R3, R64.reuse, 0x7773, RZ ;  /* 0x0000777340037816 */ /* 0x040fe200000000ff */
[----:B------:R-:W-:Y:S01]  /*de40*/  IMAD.MOV.U32 R50, RZ, RZ, R110 ;  /* 0x000000ffff327224 */ /* 0x000fe200078e006e */
[----:B------:R-:W-:Y:S01]  /*de50*/  PRMT R2, R64, 0x7772, RZ ;  /* 0x0000777240027816 */ /* 0x000fe200000000ff */
[----:B------:R-:W-:-:S02]  /*de60*/  IMAD.MOV.U32 R154, RZ, RZ, R109 ;  /* 0x000000ffff9a7224 */ /* 0x000fc400078e006d */
[----:B------:R-:W-:Y:S01]  /*de70*/  IMAD.MOV.U32 R59, RZ, RZ, R108 ;  /* 0x000000ffff3b7224 */ /* 0x000fe200078e006c */
[----:B------:R-:W-:Y:S01]  /*de80*/  PRMT R49, R4, 0x5410, R5 ;  /* 0x0000541004317816 */ /* 0x000fe20000000005 */
[----:B------:R-:W-:Y:S01]  /*de90*/  HMMA.16816.F32.BF16 R108, R12, R16, R72 ;  /* 0x000000100c6c723c */ /* 0x000fe20000041848 */
[----:B------:R-:W-:Y:S01]  /*dea0*/  IMAD.MOV.U32 R9, RZ, RZ, R82 ;  /* 0x000000ffff097224 */ /* 0x000fe200078e0052 */
[----:B------:R-:W-:Y:S02]  /*deb0*/  PRMT R17, R82, 0x7771, RZ ;  /* 0x0000777152117816 */ /* 0x000fe400000000ff */
[C---:B------:R-:W-:Y:S02]  /*dec0*/  PRMT R5, R80.reuse, 0x7773, RZ ;  /* 0x0000777350057816 */ /* 0x040fe400000000ff */
[----:B------:R-:W-:Y:S02]  /*ded0*/  PRMT R4, R80, 0x7772, RZ ;  /* 0x0000777250047816 */ /* 0x000fe400000000ff */
[----:B------:R-:W-:-:S02]  /*dee0*/  PRMT R82, R2, 0x5410, R3 ;  /* 0x0000541002527816 */ /* 0x000fc40000000003 */
[C---:B------:R-:W-:Y:S02]  /*def0*/  LOP3.LUT R3, R89.reuse, 0xffff, RZ, 0xc0, !PT ;  /* 0x0000ffff59037812 */ /* 0x040fe400078ec0ff */
[C---:B------:R-:W-:Y:S02]  /*df00*/  PRMT R2, R89.reuse, 0x7632, R2 ;  /* 0x0000763259027816 */ /* 0x040fe40000000002 */
[----:B------:R-:W-:Y:S02]  /*df10*/  PRMT R38, R4, 0x5410, R5 ;  /* 0x0000541004267816 */ /* 0x000fe40000000005 */
[----:B------:R-:W-:Y:S02]  /*df20*/  LOP3.LUT R5, R89, 0xff, RZ, 0xc0, !PT ;  /* 0x000000ff59057812 */ /* 0x000fe400078ec0ff */
[----:B------:R-:W-:Y:S02]  /*df30*/  SHF.R.U32.HI R3, RZ, 0x8, R3 ;  /* 0x00000008ff037819 */ /* 0x000fe40000011603 */
[----:B------:R-:W-:-:S02]  /*df40*/  SHF.R.U32.HI R4, RZ, 0x18, R89 ;  /* 0x00000018ff047819 */ /* 0x000fc40000011659 */
[----:B------:R-:W-:Y:S02]  /*df50*/  LOP3.LUT R2, R2, 0xff, RZ, 0xc0, !PT ;  /* 0x000000ff02027812 */ /* 0x000fe400078ec0ff */
[----:B------:R-:W-:Y:S01]  /*df60*/  PRMT R48, R5, 0x5410, R3 ;  /* 0x0000541005307816 */ /* 0x000fe20000000003 */
[----:B------:R-:W-:Y:S01]  /*df70*/  IMAD.MOV.U32 R20, RZ, RZ, R66 ;  /* 0x000000ffff147224 */ /* 0x000fe200078e0042 */
[----:B------:R-:W-:Y:S02]  /*df80*/  PRMT R43, R2, 0x5410, R4 ;  /* 0x00005410022b7816 */ /* 0x000fe40000000004 */
[C---:B------:R-:W-:Y:S02]  /*df90*/  LOP3.LUT R3, R81.reuse, 0xffff, RZ, 0xc0, !PT ;  /* 0x0000ffff51037812 */ /* 0x040fe400078ec0ff */
[----:B------:R-:W-:Y:S01]  /*dfa0*/  PRMT R2, R81, 0x7632, R2 ;  /* 0x0000763251027816 */ /* 0x000fe20000000002 */
[----:B------:R-:W-:Y:S01]  /*dfb0*/  IMAD.MOV.U32 R8, RZ, RZ, R68 ;  /* 0x000000ffff087224 */ /* 0x000fe200078e0044 */
[----:B------:R-:W-:Y:S01]  /*dfc0*/  SHF.R.U32.HI R4, RZ, 0x8, R3 ;  /* 0x00000008ff047819 */ /* 0x000fe20000011603 */
[----:B------:R-:W-:Y:S01]  /*dfd0*/  IMAD.MOV.U32 R233, RZ, RZ, R217 ;  /* 0x000000ffffe97224 */ /* 0x000fe200078e00d9 */
[C---:B------:R-:W-:Y:S01]  /*dfe0*/  PRMT R7, R66.reuse, 0x7773, RZ ;  /* 0x0000777342077816 */ /* 0x040fe200000000ff */
[----:B------:R-:W-:Y:S01]  /*dff0*/  IMAD.MOV.U32 R217, RZ, RZ, R230 ;  /* 0x000000ffffd97224 */ /* 0x000fe200078e00e6 */
[----:B------:R-:W-:Y:S01]  /*e000*/  PRMT R6, R66, 0x7772, RZ ;  /* 0x0000777242067816 */ /* 0x000fe200000000ff */
[----:B------:R-:W-:Y:S01]  /*e010*/  IMAD.MOV.U32 R57, RZ, RZ, R238 ;  /* 0x000000ffff397224 */ /* 0x000fe200078e00ee */
[----:B------:R-:W-:Y:S01]  /*e020*/  LOP3.LUT R3, R2, 0xff, RZ, 0xc0, !PT ;  /* 0x000000ff02037812 */ /* 0x000fe200078ec0ff */
        /* <DEDUP_REMOVED lines=8> */
[----:B------:R-:W-:-:S02]  /*e0b0*/  IMAD.MOV.U32 R58, RZ, RZ, R117 ;  /* 0x000000ffff3a7224 */ /* 0x000fc400078e0075 */
[----:B------:R-:W-:Y:S01]  /*e0c0*/  IMAD.MOV.U32 R243, RZ, RZ, R183 ;  /* 0x000000fffff37224 */ /* 0x000fe200078e00b7 */
[C---:B------:R-:W-:Y:S01]  /*e0d0*/  HMMA.16816.F32.BF16 R116, R12.reuse, R18, R60 ;  /* 0x000000120c74723c */ /* 0x040fe2000004183c */
[----:B------:R-:W-:Y:S01]  /*e0e0*/  IMAD.MOV.U32 R63, RZ, RZ, R180 ;  /* 0x000000ffff3f7224 */ /* 0x000fe200078e00b4 */
[----:B------:R-:W-:Y:S01]  /*e0f0*/  PRMT R183, R6, 0x5410, R7 ;  /* 0x0000541006b77816 */ /* 0x000fe20000000007 */
[----:B------:R-:W-:Y:S01]  /*e100*/  IMAD.MOV.U32 R21, RZ, RZ, R80 ;  /* 0x000000ffff157224 */ /* 0x000fe200078e0050 */
[----:B------:R-:W-:Y:S01]  /*e110*/  LOP3.LUT R6, R81, 0xff, RZ, 0xc0, !PT ;  /* 0x000000ff51067812 */ /* 0x000fe200078ec0ff */
[----:B------:R-:W-:Y:S01]  /*e120*/  IMAD.MOV.U32 R26, RZ, RZ, R70 ;  /* 0x000000ffff1a7224 */ /* 0x000fe200078e0046 */
[----:B------:R-:W-:Y:S02]  /*e130*/  SHF.R.U32.HI R5, RZ, 0x18, R81 ;  /* 0x00000018ff057819 */ /* 0x000fe40000011651 */
[----:B------:R-:W-:Y:S01]  /*e140*/  PRMT R180, R2, 0x5410, R22 ;  /* 0x0000541002b47816 */ /* 0x000fe20000000016 */
[----:B------:R-:W-:Y:S01]  /*e150*/  HMMA.16816.F32.BF16 R92, R12, R32, R44 ;  /* 0x000000200c5c723c */ /* 0x000fe2000004182c */
[----:B------:R-:W-:-:S02]  /*e160*/  PRMT R24, R64, 0x7771, RZ ;  /* 0x0000777140187816 */ /* 0x000fc400000000ff */
[----:B------:R-:W-:Y:S01]  /*e170*/  LOP3.LUT R2, R23, 0xff, RZ, 0xc0, !PT ;  /* 0x000000ff17027812 */ /* 0x000fe200078ec0ff */
[----:B------:R-:W-:Y:S01]  /*e180*/  IMAD.MOV.U32 R27, RZ, RZ, R84 ;  /* 0x000000ffff1b7224 */ /* 0x000fe200078e0054 */
[----:B------:R-:W-:Y:S01]  /*e190*/  PRMT R98, R8, 0x5410, R16 ;  /* 0x0000541008627816 */ /* 0x000fe20000000010 */
[----:B------:R-:W-:Y:S01]  /*e1a0*/  IMAD.MOV.U32 R36, RZ, RZ, R86 ;  /* 0x000000ffff247224 */ /* 0x000fe200078e0056 */
[C---:B------:R-:W-:Y:S02]  /*e1b0*/  PRMT R33, R84.reuse, 0x7771, RZ ;  /* 0x0000777154217816 */ /* 0x040fe400000000ff */
[C---:B------:R-:W-:Y:S02]  /*e1c0*/  PRMT R19, R84.reuse, 0x7773, RZ ;  /* 0x0000777354137816 */ /* 0x040fe400000000ff */
[----:B------:R-:W-:Y:S02]  /*e1d0*/  PRMT R18, R84, 0x7772, RZ ;  /* 0x0000777254127816 */ /* 0x000fe400000000ff */
[----:B------:R-:W-:-:S02]  /*e1e0*/  PRMT R37, R86, 0x7771, RZ ;  /* 0x0000777156257816 */ /* 0x000fc400000000ff */
[C---:B------:R-:W-:Y:S02]  /*e1f0*/  PRMT R8, R86.reuse, 0x7773, RZ ;  /* 0x0000777356087816 */ /* 0x040fe400000000ff */
[----:B------:R-:W-:Y:S02]  /*e200*/  PRMT R7, R86, 0x7772, RZ ;  /* 0x0000777256077816 */ /* 0x000fe400000000ff */
[----:B------:R-:W-:Y:S02]  /*e210*/  PRMT R86, R6, 0x5410, R4 ;  /* 0x0000541006567816 */ /* 0x000fe40000000004 */
[----:B------:R-:W-:Y:S02]  /*e220*/  PRMT R84, R3, 0x5410, R5 ;  /* 0x0000541003547816 */ /* 0x000fe40000000005 */
[----:B------:R-:W-:Y:S02]  /*e230*/  PRMT R25, R80, 0x7771, RZ ;  /* 0x0000777150197816 */ /* 0x000fe400000000ff */
[----:B------:R-:W-:-:S02]  /*e240*/  PRMT R32, R70, 0x7771, RZ ;  /* 0x0000777146207816 */ /* 0x000fc400000000ff */
[----:B------:R-:W-:Y:S02]  /*e250*/  LOP3.LUT R3, R21, 0xff, RZ, 0xc0, !PT ;  /* 0x000000ff15037812 */ /* 0x000fe400078ec0ff */
[----:B------:R-:W-:Y:S02]  /*e260*/  LOP3.LUT R4, R26, 0xff, RZ, 0xc0, !PT ;  /* 0x000000ff1a047812 */ /* 0x000fe400078ec0ff */
[C---:B------:R-:W-:Y:S02]  /*e270*/  PRMT R11, R70.reuse, 0x7773, RZ ;  /* 0x00007773460b7816 */ /* 0x040fe400000000ff */
[----:B------:R-:W-:Y:S01]  /*e280*/  PRMT R10, R70, 0x7772, RZ ;  /* 0x00007772460a7816 */ /* 0x000fe200000000ff */
[----:B------:R-:W-:Y:S01]  /*e290*/  IMAD.MOV.U32 R228, RZ, RZ, R177 ;  /* 0x000000ffffe47224 */ /* 0x000fe200078e00b1 */
[----:B------:R-:W-:Y:S01]  /*e2a0*/  PRMT R81, R2, 0x5410, R24 ;  /* 0x0000541002517816 */ /* 0x000fe20000000018 */
[----:B------:R4:W-:Y:S01]  /*e2b0*/  STG.E.U16 desc[UR20][R96.64+0x22], R71 ;  /* 0x0000224760007986 */ /* 0x0009e2000c101514 */
[----:B------:R-:W-:-:S02]  /*e2c0*/  PRMT R2, R69, 0x7632, R2 ;  /* 0x0000763245027816 */ /* 0x000fc40000000002 */
[----:B------:R-:W-:Y:S01]  /*e2d0*/  PRMT R80, R18, 0x5410, R19 ;  /* 0x0000541012507816 */ /* 0x000fe20000000013 */
[----:B------:R-:W-:Y:S01]  /*e2e0*/  LDSM.16.MT88.4 R20, [R90+0x5000] ;  /* 0x005000005a14783b */ /* 0x000fe20000004200 */
[----:B------:R-:W-:Y:S02]  /*e2f0*/  PRMT R19, R3, 0x5410, R25 ;  /* 0x0000541003137816 */ /* 0x000fe40000000019 */
[----:B------:R-:W-:Y:S02]  /*e300*/  PRMT R89, R4, 0x5410, R32 ;  /* 0x0000541004597816 */ /* 0x000fe40000000020 */
[----:B------:R-:W-:Y:S02]  /*e310*/  LOP3.LUT R3, R69, 0xffff, RZ, 0xc0, !PT ;  /* 0x0000ffff45037812 */ /* 0x000fe400078ec0ff */
[----:B------:R-:W-:Y:S02]  /*e320*/  SHF.R.U32.HI R4, RZ, 0x18, R69 ;  /* 0x00000018ff047819 */ /* 0x000fe40000011645 */
[----:B------:R-:W-:-:S02]  /*e330*/  LOP3.LUT R2, R2, 0xff, RZ, 0xc0, !PT ;  /* 0x000000ff02027812 */ /* 0x000fc400078ec0ff */
[----:B------:R-:W-:Y:S02]  /*e340*/  LOP3.LUT R5, R69, 0xff, RZ, 0xc0, !PT ;  /* 0x000000ff45057812 */ /* 0x000fe400078ec0ff */
[----:B------:R-:W-:Y:S02]  /*e350*/  SHF.R.U32.HI R3, RZ, 0x8, R3 ;  /* 0x00000008ff037819 */ /* 0x000fe40000011603 */
[----:B------:R-:W-:Y:S02]  /*e360*/  PRMT R114, R2, 0x5410, R4 ;  /* 0x0000541002727816 */ /* 0x000fe40000000004 */
[----:B------:R-:W-:Y:S01]  /*e370*/  LOP3.LUT R2, R88, 0xffff, RZ, 0xc0, !PT ;  /* 0x0000ffff58027812 */ /* 0x000fe200078ec0ff */
[----:B------:R-:W-:Y:S01]  /*e380*/  IMAD.U32 R4, RZ, RZ, UR27 ;  /* 0x0000001bff047e24 */ /* 0x000fe2000f8e00ff */
[----:B------:R-:W-:Y:S02]  /*e390*/  LOP3.LUT R9, R9, 0xff, RZ, 0xc0, !PT ;  /* 0x000000ff09097812 */ /* 0x000fe400078ec0ff */
[----:B------:R-:W-:-:S02]  /*e3a0*/  PRMT R106, R5, 0x5410, R3 ;  /* 0x00005410056a7816 */ /* 0x000fc40000000003 */
[----:B------:R-:W-:Y:S02]  /*e3b0*/  SHF.R.U32.HI R2, RZ, 0x8, R2 ;  /* 0x00000008ff027819 */ /* 0x000fe40000011602 */
[----:B------:R-:W-:Y:S02]  /*e3c0*/  LOP3.LUT R3, R88, 0xff, RZ, 0xc0, !PT ;  /* 0x000000ff58037812 */ /* 0x000fe400078ec0ff */
[----:B------:R-:W-:Y:S01]  /*e3d0*/  PRMT R56, R9, 0x5410, R17 ;  /* 0x0000541009387816 */ /* 0x000fe20000000011 */
[----:B------:R-:W-:Y:S01]  /*e3e0*/  IMAD.WIDE R16, R4, 0x70, R96 ;  /* 0x0000007004107825 */ /* 0x000fe200078e0260 */
[----:B------:R-:W-:Y:S02]  /*e3f0*/  LOP3.LUT R6, R27, 0xff, RZ, 0xc0, !PT ;  /* 0x000000ff1b067812 */ /* 0x000fe400078ec0ff */
[----:B------:R-:W-:Y:S02]  /*e400*/  PRMT R18, R3, 0x5410, R2 ;  /* 0x0000541003127816 */ /* 0x000fe40000000002 */
[----:B------:R-:W-:Y:S01]  /*e410*/  PRMT R73, R7, 0x5410, R8 ;  /* 0x0000541007497816 */ /* 0x000fe20000000008 */
[----:B----4-:R-:W-:Y:S01]  /*e420*/  HMMA.16816.F32.BF16 R68, R12, R34, R76 ;  /* 0x000000220c44723c */ /* 0x010fe2000004184c */
[----:B------:R-:W-:Y:S01]  /*e430*/  PRMT R4, R88, 0x7632, R4 ;  /* 0x0000763258047816 */ /* 0x000fe20000000004 */
[----:B------:R-:W4:Y:S01]  /*e440*/  LDSM.16.MT88.4 R24, [R132+0x5000] ;  /* 0x005000008418783b */ /* 0x000f220000004200 */
[----:B------:R-:W-:-:S02]  /*e450*/  LOP3.LUT R3, R67, 0xffff, RZ, 0xc0, !PT ;  /* 0x0000ffff43037812 */ /* 0x000fc400078ec0ff */
[----:B------:R-:W-:Y:S02]  /*e460*/  PRMT R2, R67, 0x7632, R2 ;  /* 0x0000763243027816 */ /* 0x000fe40000000002 */
[----:B------:R-:W-:Y:S02]  /*e470*/  PRMT R74, R6, 0x5410, R33 ;  /* 0x00005410064a7816 */ /* 0x000fe40000000021 */
[----:B------:R-:W-:Y:S02]  /*e480*/  LOP3.LUT R5, R65, 0xffff, RZ, 0xc0, !PT ;  /* 0x0000ffff41057812 */ /* 0x000fe400078ec0ff */
[----:B------:R-:W-:Y:S02]  /*e490*/  LOP3.LUT R6, R4, 0xff, RZ, 0xc0, !PT ;  /* 0x000000ff04067812 */ /* 0x000fe400078ec0ff */
[----:B------:R-:W-:Y:S02]  /*e4a0*/  SHF.R.U32.HI R4, RZ, 0x8, R3 ;  /* 0x00000008ff047819 */ /* 0x000fe40000011603 */
[----:B------:R-:W-:-:S02]  /*e4b0*/  LOP3.LUT R3, R2, 0xff, RZ, 0xc0, !PT ;  /* 0x000000ff02037812 */ /* 0x000fc400078ec0ff */
[----:B------:R-:W-:Y:S02]  /*e4c0*/  LOP3.LUT R8, R65, 0xff, RZ, 0xc0, !PT ;  /* 0x000000ff41087812 */ /* 0x000fe400078ec0ff */
[----:B------:R-:W-:Y:S02]  /*e4d0*/  SHF.R.U32.HI R2, RZ, 0x8, R5 ;  /* 0x00000008ff027819 */ /* 0x000fe40000011605 */
[----:B------:R-:W-:Y:S02]  /*e4e0*/  PRMT R177, R10, 0x5410, R11 ;  /* 0x000054100ab17816 */ /* 0x000fe4000000000b */
[----:B------:R-:W-:Y:S02]  /*e4f0*/  SHF.R.U32.HI R9, RZ, 0x18, R67 ;  /* 0x00000018ff097819 */ /* 0x000fe40000011643 */
[----:B------:R-:W-:Y:S02]  /*e500*/  LOP3.LUT R10, R67, 0xff, RZ, 0xc0, !PT ;  /* 0x000000ff430a7812 */ /* 0x000fe400078ec0ff */
[----:B------:R-:W-:-:S02]  /*e510*/  PRMT R78, R8, 0x5410, R2 ;  /* 0x00005410084e7816 */ /* 0x000fc40000000002 */
[----:B------:R-:W-:Y:S02]  /*e520*/  SHF.R.U32.HI R11, RZ, 0x18, R88 ;  /* 0x00000018ff0b7819 */ /* 0x000fe40000011658 */
[----:B------:R-:W-:Y:S02]  /*e530*/  LOP3.LUT R7, R36, 0xff, RZ, 0xc0, !PT ;  /* 0x000000ff24077812 */ /* 0x000fe400078ec0ff */
[----:B------:R-:W-:Y:S02]  /*e540*/  PRMT R2, R65, 0x7632, R2 ;  /* 0x0000763241027816 */ /* 0x000fe40000000002 */
[----:B------:R-:W-:Y:S02]  /*e550*/  PRMT R5, R91, 0x7632, R5 ;  /* 0x000076325b057816 */ /* 0x000fe40000000005 */
[----:B------:R-:W-:Y:S02]  /*e560*/  PRMT R75, R3, 0x5410, R9 ;  /* 0x00005410034b7816 */ /* 0x000fe40000000009 */
[----:B------:R-:W-:-:S02]  /*e570*/  PRMT R76, R10, 0x5410, R4 ;  /* 0x000054100a4c7816 */ /* 0x000fc40000000004 */
[----:B------:R-:W-:Y:S02]  /*e580*/  LOP3.LUT R3, R91, 0xffff, RZ, 0xc0, !PT ;  /* 0x0000ffff5b037812 */ /* 0x000fe400078ec0ff */
[----:B------:R-:W-:Y:S02]  /*e590*/  PRMT R11, R6, 0x5410, R11 ;  /* 0x00005410060b7816 */ /* 0x000fe4000000000b */
[----:B------:R-:W-:Y:S02]  /*e5a0*/  PRMT R37, R7, 0x5410, R37 ;  /* 0x0000541007257816 */ /* 0x000fe40000000025 */
[----:B------:R-:W-:Y:S02]  /*e5b0*/  LOP3.LUT R4, R2, 0xff, RZ, 0xc0, !PT ;  /* 0x000000ff02047812 */ /* 0x000fe400078ec0ff */
[----:B------:R-:W-:Y:S02]  /*e5c0*/  SHF.R.U32.HI R6, RZ, 0x18, R65 ;  /* 0x00000018ff067819 */ /* 0x000fe40000011641 */
[----:B------:R-:W-:-:S02]  /*e5d0*/  SHF.R.U32.HI R7, RZ, 0x18, R91 ;  /* 0x00000018ff077819 */ /* 0x000fc4000001165b */
[----:B------:R-:W-:Y:S02]  /*e5e0*/  LOP3.LUT R2, R5, 0xff, RZ, 0xc0, !PT ;  /* 0x000000ff05027812 */ /* 0x000fe400078ec0ff */
[----:B------:R-:W-:Y:S02]  /*e5f0*/  LOP3.LUT R8, R91, 0xff, RZ, 0xc0, !PT ;  /* 0x000000ff5b087812 */ /* 0x000fe400078ec0ff */
[----:B------:R-:W-:Y:S02]  /*e600*/  SHF.R.U32.HI R3, RZ, 0x8, R3 ;  /* 0x00000008ff037819 */ /* 0x000fe40000011603 */
[----:B------:R-:W-:Y:S01]  /*e610*/  PRMT R77, R4, 0x5410, R6 ;  /* 0x00005410044d7816 */ /* 0x000fe20000000006 */
[----:B------:R-:W-:Y:S01]  /*e620*/  IMAD.MOV.U32 R4, RZ, RZ, R198 ;  /* 0x000000ffff047224 */ /* 0x000fe200078e00c6 */
[----:B------:R-:W-:Y:S02]  /*e630*/  PRMT R72, R2, 0x5410, R7 ;  /* 0x0000541002487816 */ /* 0x000fe40000000007 */
[----:B------:R-:W-:Y:S01]  /*e640*/  HSET2.LE.AND R2, R18, R0, PT ;  /* 0x0000000012027233 */ /* 0x000fe20003803000 */
[----:B------:R-:W-:Y:S01]  /*e650*/  IMAD.MOV.U32 R5, RZ, RZ, R197 ;  /* 0x000000ffff057224 */ /* 0x000fe200078e00c5 */
[----:B------:R-:W-:-:S02]  /*e660*/  PRMT R36, R8, 0x5410, R3 ;  /* 0x0000541008247816 */ /* 0x000fc40000000003 */
[--C-:B------:R-:W-:Y:S01]  /*e670*/  HSET2.LE.AND R3, R11, R0.reuse, PT ;  /* 0x000000000b037233 */ /* 0x100fe20003803000 */
[----:B------:R-:W-:Y:S01]  /*e680*/  IMAD.MOV.U32 R6, RZ, RZ, R195 ;  /* 0x000000ffff067224 */ /* 0x000fe200078e00c3 */
[----:B------:R-:W-:Y:S02]  /*e690*/  LOP3.LUT R4, R4, R2, RZ, 0xc0, !PT ;  /* 0x0000000204047212 */ /* 0x000fe400078ec0ff */
[----:B------:R-:W-:Y:S02]  /*e6a0*/  HSET2.LE.AND R2, R19, R0, PT ;  /* 0x0000000013027233 */ /* 0x000fe40003803000 */
[----:B------:R-:W-:Y:S02]  /*e6b0*/  LOP3.LUT R5, R5, R3, RZ, 0xc0, !PT ;  /* 0x0000000305057212 */ /* 0x000fe400078ec0ff */
[----:B------:R-:W-:Y:S02]  /*e6c0*/  LOP3.LUT R3, R87, 0xffff, RZ, 0xc0, !PT ;  /* 0x0000ffff57037812 */ /* 0x000fe400078ec0ff */
[----:B------:R-:W-:-:S02]  /*e6d0*/  LOP3.LUT R6, R6, R2, RZ, 0xc0, !PT ;  /* 0x0000000206067212 */ /* 0x000fc400078ec0ff */
[----:B------:R-:W-:Y:S02]  /*e6e0*/  LOP3.LUT R2, R38, 0xff00ff, RZ, 0xc0, !PT ;  /* 0x00ff00ff26027812 */ /* 0x000fe400078ec0ff */
[----:B------:R-:W-:Y:S02]  /*e6f0*/  SHF.R.U32.HI R3, RZ, 0x8, R3 ;  /* 0x00000008ff037819 */ /* 0x000fe40000011603 */
[----:B------:R-:W-:Y:S02]  /*e700*/  LOP3.LUT R7, R87, 0xff, RZ, 0xc0, !PT ;  /* 0x000000ff57077812 */ /* 0x000fe400078ec0ff */
[----:B------:R-:W-:Y:S02]  /*e710*/  HSET2.LE.AND R2, R2, R0, PT ;  /* 0x0000000002027233 */ /* 0x000fe40003803000 */
[----:B------:R-:W-:Y:S01]  /*e720*/  PRMT R15, R7, 0x5410, R3 ;  /* 0x00005410070f7816 */ /* 0x000fe20000000003 */
[----:B------:R-:W-:Y:S02]  /*e730*/  IMAD.MOV.U32 R3, RZ, RZ, R194 ;  /* 0x000000ffff037224 */ /* 0x000fe400078e00c2 */
[----:B---3--:R-:W-:-:S03]  /*e740*/  @P0 HFMA2.BF16_V2 R52, -RZ.H0_H0, RZ.H0_H0, -R83.H0_H0 ;  /* 0x200000ffff340231 */ /* 0x008fc60000340953 */
[----:B------:R-:W-:Y:S02]  /*e750*/  LOP3.LUT R7, R3, R2, RZ, 0xc0, !PT ;  /* 0x0000000203077212 */ /* 0x000fe400078ec0ff */
[----:B------:R-:W-:Y:S01]  /*e760*/  PRMT R2, R87, 0x7632, R2 ;  /* 0x0000763257027816 */ /* 0x000fe20000000002 */
[----:B------:R-:W-:Y:S01]  /*e770*/  IMAD.U32 R3, RZ, RZ, UR27 ;  /* 0x0000001bff037e24 */ /* 0x000fe2000f8e00ff */
[----:B------:R-:W-:Y:S02]  /*e780*/  PRMT R10, R52, 0x7610, R10 ;  /* 0x00007610340a7816 */ /* 0x000fe4000000000a */
[----:B------:R-:W-:Y:S02]  /*e790*/  SHF.R.U32.HI R9, RZ, 0x18, R87 ;  /* 0x00000018ff097819 */ /* 0x000fe40000011657 */
[----:B------:R-:W-:Y:S01]  /*e7a0*/  LOP3.LUT R8, R2, 0xff, RZ, 0xc0, !PT ;  /* 0x000000ff02087812 */ /* 0x000fe200078ec0ff */
[----:B------:R-:W-:Y:S01]  /*e7b0*/  IMAD.WIDE R2, R3, -0x70, R16 ;  /* 0xffffff9003027825 */ /* 0x000fe200078e0210 */
[----:B------:R-:W-:-:S03]  /*e7c0*/  @P0 PRMT R83, R10, 0x5410, RZ ;  /* 0x000054100a530816 */ /* 0x000fc600000000ff */
[----:B--2---:R-:W-:Y:S01]  /*e7d0*/  @P1 HFMA2.BF16_V2 R53, -RZ.H0_H0, RZ.H0_H0, -R85.H0_H0 ;  /* 0x200000ffff351231 */ /* 0x004fe20000340955 */
[----:B------:R-:W-:Y:S01]  /*e7e0*/  PRMT R14, R8, 0x5410, R9 ;  /* 0x00005410080e7816 */ /* 0x000fe20000000009 */
[----:B------:R-:W-:Y:S01]  /*e7f0*/  IMAD.U32 R8, RZ, RZ, UR27 ;  /* 0x0000001bff087e24 */ /* 0x000fe2000f8e00ff */
[----:B------:R-:W-:Y:S01]  /*e800*/  LOP3.LUT R10, R49, 0xff00ff, RZ, 0xc0, !PT ;  /* 0x00ff00ff310a7812 */ /* 0x000fe200078ec0ff */
[----:B------:R-:W-:Y:S04]  /*e810*/  STG.E.U16 desc[UR20][R16.64+0x20], R102 ;  /* 0x0000206610007986 */ /* 0x000fe8000c101514 */
[----:B------:R-:W-:Y:S01]  /*e820*/  STG.E.U16 desc[UR20][R16.64+0x22], R100 ;  /* 0x0000226410007986 */ /* 0x000fe2000c101514 */
[----:B------:R-:W-:-:S03]  /*e830*/  IMAD.WIDE R12, R8, 0x70, R2 ;  /* 0x00000070080c7825 */ /* 0x000fc600078e0202 */
[----:B------:R-:W-:Y:S01]  /*e840*/  STG.E.U16 desc[UR20][R28.64+0x20], R112 ;  /* 0x000020701c007986 */ /* 0x000fe2000c101514 */
[----:B------:R-:W-:-:S03]  /*e850*/  PRMT R11, R53, 0x7610, R11 ;  /* 0x00007610350b7816 */ /* 0x000fc6000000000b */
[----:B------:R-:W-:Y:S04]  /*e860*/  STG.E.U16 desc[UR20][R28.64+0x22], R107 ;  /* 0x0000226b1c007986 */ /* 0x000fe8000c101514 */
[----:B------:R-:W-:Y:S04]  /*e870*/  STG.E.U16 desc[UR20][R30.64+0x30], R105 ;  /* 0x000030691e007986 */ /* 0x000fe8000c101514 */
[----:B------:R-:W-:Y:S01]  /*e880*/  STG.E.U16 desc[UR20][R30.64+0x32], R101 ;  /* 0x000032651e007986 */ /* 0x000fe2000c101514 */
[----:B------:R-:W-:-:S03]  /*e890*/  IMAD.U32 R32, RZ, RZ, UR27 ;  /* 0x0000001bff207e24 */ /* 0x000fc6000f8e00ff */
[----:B------:R-:W-:Y:S04]  /*e8a0*/  STG.E.U16 desc[UR20][R2.64+0x30], R99 ;  /* 0x0000306302007986 */ /* 0x000fe8000c101514 */
[----:B------:R2:W-:Y:S01]  /*e8b0*/  STG.E.U16 desc[UR20][R2.64+0x32], R103 ;  /* 0x0000326702007986 */ /* 0x0005e2000c101514 */
[----:B------:R-:W-:Y:S01]  /*e8c0*/  @P1 PRMT R85, R11, 0x5410, RZ ;  /* 0x000054100b551816 */ /* 0x000fe200000000ff */
[----:B------:R-:W-:Y:S01]  /*e8d0*/  IMAD.MOV.U32 R61, RZ, RZ, R154 ;  /* 0x000000ffff3d7224 */ /* 0x000fe200078e009a */
[----:B------:R-:W-:Y:S01]  /*e8e0*/  HSET2.LE.AND R8, R48, R0, PT ;  /* 0x0000000030087233 */ /* 0x000fe20003803000 */
[----:B------:R-:W-:Y:S01]  /*e8f0*/  IMAD.MOV.U32 R62, RZ, RZ, R50 ;  /* 0x000000ffff3e7224 */ /* 0x000fe200078e0032 */
[----:B----4-:R-:W-:Y:S01]  /*e900*/  HMMA.16816.F32.BF16 R52, R4, R24, R120 ;  /* 0x000000180434723c */ /* 0x010fe20000041878 */
[----:B------:R-:W-:-:S07]  /*e910*/  IMAD.MOV.U32 R154, RZ, RZ, R51 ;  /* 0x000000ffff9a7224 */ /* 0x000fce00078e0033 */
[----:B------:R-:W-:Y:S01]  /*e920*/  HMMA.16816.F32.BF16 R44, R4, R26, R124 ;  /* 0x0000001a042c723c */ /* 0x000fe2000004187c */
[--C-:B--2---:R-:W-:Y:S02]  /*e930*/  HSET2.LE.AND R3, R56, R0.reuse, PT ;  /* 0x0000000038037233 */ /* 0x104fe40003803000 */
[----:B------:R-:W-:-:S05]  /*e940*/  HSET2.LE.AND R2, R10, R0, PT ;  /* 0x000000000a027233 */ /* 0x000fca0003803000 */
[----:B------:R-:W-:Y:S01]  /*e950*/  HMMA.16816.F32.BF16 R48, R4, R20, R128 ;  /* 0x000000140430723c */ /* 0x000fe20000041880 */
[----:B------:R-:W-:Y:S02]  /*e960*/  LOP3.LUT R10, R152, R3, RZ, 0xc0, !PT ;  /* 0x00000003980a7212 */ /* 0x000fe400078ec0ff */
[----:B------:R-:W-:Y:S01]  /*e970*/  LOP3.LUT R11, R63, R2, RZ, 0xc0, !PT ;  /* 0x000000023f0b7212 */ /* 0x000fe200078ec0ff */
[----:B------:R-:W-:-:S04]  /*e980*/  IMAD.WIDE R2, R32, -0x70, R12 ;  /* 0xffffff9020027825 */ /* 0x000fc800078e020c */
[----:B------:R-:W-:Y:S01]  /*e990*/  HMMA.16816.F32.BF16 R16, R4, R22, R140 ;  /* 0x000000160410723c */ /* 0x000fe2000004188c */
[----:B------:R-:W-:Y:S01]  /*e9a0*/  IMAD.U32 R4, RZ, RZ, UR27 ;  /* 0x0000001bff047e24 */ /* 0x000fe2000f8e00ff */
[----:B------:R-:W-:Y:S01]  /*e9b0*/  STG.E.U16 desc[UR20][R12.64+0x30], R113 ;  /* 0x000030710c007986 */ /* 0x000fe2000c101514 */
[----:B------:R-:W-:Y:S02]  /*e9c0*/  IMAD.U32 R6, RZ, RZ, UR27 ;  /* 0x0000001bff067e24 */ /* 0x000fe4000f8e00ff */
[----:B------:R-:W-:Y:S01]  /*e9d0*/  IMAD.WIDE R4, R4, 0x70, R2 ;  /* 0x0000007004047825 */ /* 0x000fe200078e0202 */
[----:B------:R2:W-:Y:S01]  /*e9e0*/  STG.E.U16 desc[UR20][R12.64+0x32], R115 ;  /* 0x000032730c007986 */ /* 0x0005e2000c101514 */
[----:B------:R-:W-:-:S03]  /*e9f0*/  HSET2.LE.AND R9, R43, R0, PT ;  /* 0x000000002b097233 */ /* 0x000fc60003803000 */
[----:B------:R-:W-:Y:S04]  /*ea00*/  STG.E.U16 desc[UR20][R28.64+0x30], R85 ;  /* 0x000030551c007986 */ /* 0x000fe8000c101514 */
[----:B------:R-:W-:Y:S04]  /*ea10*/  STG.E.U16 desc[UR20][R28.64+0x32], R83 ;  /* 0x000032531c007986 */ /* 0x000fe8000c101514 */
[----:B------:R-:W-:Y:S04]  /*ea20*/  STG.E.U16 desc[UR20][R30.64+0x40], R196 ;  /* 0x000040c41e007986 */ /* 0x000fe8000c101514 */
[----:B------:R-:W-:Y:S04]  /*ea30*/  STG.E.U16 desc[UR20][R30.64+0x42], R214 ;  /* 0x000042d61e007986 */ /* 0x000fe8000c101514 */
[----:B------:R-:W-:Y:S04]  /*ea40*/  STG.E.U16 desc[UR20][R2.64+0x40], R154 ;  /* 0x0000409a02007986 */ /* 0x000fe8000c101514 */
[----:B------:R3:W-:Y:S01]  /*ea50*/  STG.E.U16 desc[UR20][R2.64+0x42], R252 ;  /* 0x000042fc02007986 */ /* 0x0007e2000c101514 */
[----:B--2---:R-:W-:-:S03]  /*ea60*/  IMAD.MOV.U32 R13, RZ, RZ, R201 ;  /* 0x000000ffff0d7224 */ /* 0x004fc600078e00c9 */
[----:B------:R-:W-:Y:S04]  /*ea70*/  STG.E.U16 desc[UR20][R4.64+0x40], R171 ;  /* 0x000040ab04007986 */ /* 0x000fe8000c101514 */
[----:B------:R2:W-:Y:S01]  /*ea80*/  STG.E.U16 desc[UR20][R4.64+0x42], R170 ;  /* 0x000042aa04007986 */ /* 0x0005e2000c101514 */
[----:B------:R-:W-:Y:S02]  /*ea90*/  LOP3.LUT R8, R61, R8, RZ, 0xc0, !PT ;  /* 0x000000083d087212 */ /* 0x000fe400078ec0ff */
[----:B------:R-:W-:Y:S01]  /*eaa0*/  LOP3.LUT R9, R62, R9, RZ, 0xc0, !PT ;  /* 0x000000093e097212 */ /* 0x000fe200078ec0ff */
[----:B------:R-:W-:Y:S02]  /*eab0*/  IMAD.MOV.U32 R96, RZ, RZ, R58 ;  /* 0x000000ffff607224 */ /* 0x000fe400078e003a */
[----:B------:R-:W-:Y:S01]  /*eac0*/  IMAD.MOV.U32 R97, RZ, RZ, R59 ;  /* 0x000000ffff617224 */ /* 0x000fe200078e003b */
[----:B------:R-:W4:Y:S01]  /*ead0*/  LDSM.16.MT88.4 R32, [R132+0x5400] ;  /* 0x005400008420783b */ /* 0x000f220000004200 */
[----:B---3--:R-:W-:Y:S01]  /*eae0*/  IMAD.WIDE R2, R6, -0x70, R4 ;  /* 0xffffff9006027825 */ /* 0x008fe200078e0204 */
[----:B--2---:R-:W-:-:S03]  /*eaf0*/  HSET2.LE.AND R5, R14, R0, PT ;  /* 0x000000000e057233 */ /* 0x004fc60003803000 */
[----:B------:R-:W-:Y:S01]  /*eb00*/  IMAD.MOV.U32 R14, RZ, RZ, R200 ;  /* 0x000000ffff0e7224 */ /* 0x000fe200078e00c8 */
[--C-:B------:R-:W-:Y:S02]  /*eb10*/  HSET2.LE.AND R4, R37, R0.reuse, PT ;  /* 0x0000000025047233 */ /* 0x100fe40003803000 */
[----:B------:R-:W-:Y:S01]  /*eb20*/  LOP3.LUT R13, R13, R5, RZ, 0xc0, !PT ;  /* 0x000000050d0d7212 */ /* 0x000fe200078ec0ff */
[----:B------:R-:W-:Y:S02]  /*eb30*/  IMAD.U32 R5, RZ, RZ, UR27 ;  /* 0x0000001bff057e24 */ /* 0x000fe4000f8e00ff */
[----:B------:R-:W-:Y:S01]  /*eb40*/  LOP3.LUT R14, R14, R4, RZ, 0xc0, !PT ;  /* 0x000000040e0e7212 */ /* 0x000fe200078ec0ff */
[----:B------:R-:W-:Y:S01]  /*eb50*/  IMAD.MOV.U32 R154, RZ, RZ, R57 ;  /* 0x000000ffff9a7224 */ /* 0x000fe200078e0039 */
[C---:B------:R-:W-:Y:S01]  /*eb60*/  HMMA.16816.F32.BF16 R60, R8.reuse, R24, R108 ;  /* 0x00000018083c723c */ /* 0x040fe2000004186c */
[----:B------:R-:W-:Y:S01]  /*eb70*/  IMAD.WIDE R4, R5, 0x70, R2 ;  /* 0x0000007005047825 */ /* 0x000fe200078e0202 */
[----:B------:R-:W-:Y:S04]  /*eb80*/  STG.E.U16 desc[UR20][R28.64+0x40], R155 ;  /* 0x0000409b1c007986 */ /* 0x000fe8000c101514 */
[----:B------:R-:W-:Y:S02]  /*eb90*/  STG.E.U16 desc[UR20][R28.64+0x42], R153 ;  /* 0x000042991c007986 */ /* 0x000fe4000c101514 */
[C---:B------:R-:W-:Y:S02]  /*eba0*/  HMMA.16816.F32.BF16 R56, R8.reuse, R26, R116 ;  /* 0x0000001a0838723c */ /* 0x040fe40000041874 */
[----:B------:R-:W-:Y:S06]  /*ebb0*/  STG.E.U16 desc[UR20][R30.64+0x50], R245 ;  /* 0x000050f51e007986 */ /* 0x000fec000c101514 */
[C---:B------:R-:W-:Y:S01]  /*ebc0*/  HMMA.16816.F32.BF16 R64, R8.reuse, R20, R92 ;  /* 0x000000140840723c */ /* 0x040fe2000004185c */
[----:B------:R-:W-:Y:S07]  /*ebd0*/  STG.E.U16 desc[UR20][R30.64+0x52], R242 ;  /* 0x000052f21e007986 */ /* 0x000fee000c101514 */
[----:B------:R-:W-:Y:S01]  /*ebe0*/  HMMA.16816.F32.BF16 R68, R8, R22, R68 ;  /* 0x000000160844723c */ /* 0x000fe20000041844 */
[----:B------:R-:W-:Y:S01]  /*ebf0*/  IMAD.U32 R8, RZ, RZ, UR27 ;  /* 0x0000001bff087e24 */ /* 0x000fe2000f8e00ff */
[----:B------:R-:W-:Y:S04]  /*ec00*/  STG.E.U16 desc[UR20][R2.64+0x50], R96 ;  /* 0x0000506002007986 */ /* 0x000fe8000c101514 */
[----:B------:R2:W-:Y:S04]  /*ec10*/  STG.E.U16 desc[UR20][R2.64+0x52], R97 ;  /* 0x0000526102007986 */ /* 0x0005e8000c101514 */
[----:B------:R-:W-:Y:S04]  /*ec20*/  STG.E.U16 desc[UR20][R4.64+0x50], R189 ;  /* 0x000050bd04007986 */ /* 0x000fe8000c101514 */
[----:B------:R3:W-:Y:S04]  /*ec30*/  STG.E.U16 desc[UR20][R4.64+0x52], R190 ;  /* 0x000052be04007986 */ /* 0x0007e8000c101514 */
[----:B------:R-:W-:Y:S04]  /*ec40*/  STG.E.U16 desc[UR20][R28.64+0x50], R154 ;  /* 0x0000509a1c007986 */ /* 0x000fe8000c101514 */
[----:B------:R1:W-:Y:S01]  /*ec50*/  STG.E.U16 desc[UR20][R28.64+0x52], R237 ;  /* 0x000052ed1c007986 */ /* 0x0003e2000c101514 */
[----:B------:R-:W-:Y:S01]  /*ec60*/  IMAD.MOV.U32 R12, RZ, RZ, R202 ;  /* 0x000000ffff0c7224 */ /* 0x000fe200078e00ca */
[----:B------:R-:W-:-:S02]  /*ec70*/  HSET2.LE.AND R6, R15, R0, PT ;  /* 0x000000000f067233 */ /* 0x000fc40003803000 */
[----:B------:R-:W-:Y:S01]  /*ec80*/  LOP3.LUT R7, R73, 0xff00ff, RZ, 0xc0, !PT ;  /* 0x00ff00ff49077812 */ /* 0x000fe200078ec0ff */
[----:B------:R-:W4:Y:S04]  /*ec90*/  LDSM.16.MT88.4 R24, [R90+0x5400] ;  /* 0x005400005a18783b */ /* 0x000f280000004200 */
[----:B------:R-:W-:Y:S01]  /*eca0*/  LDSM.16.MT88.4 R20, [R90+0x5800] ;  /* 0x005800005a14783b */ /* 0x000fe20000004200 */
[----:B--2---:R-:W-:-:S04]  /*ecb0*/  IMAD.WIDE R2, R8, -0x70, R4 ;  /* 0xffffff9008027825 */ /* 0x004fc800078e0204 */
[----:B---3--:R-:W-:Y:S01]  /*ecc0*/  IMAD.U32 R4, RZ, RZ, UR27 ;  /* 0x0000001bff047e24 */ /* 0x008fe2000f8e00ff */
[----:B------:R-:W-:Y:S03]  /*ecd0*/  STG.E.U16 desc[UR20][R30.64+0x60], R251 ;  /* 0x000060fb1e007986 */ /* 0x000fe6000c101514 */
[----:B------:R-:W-:Y:S01]  /*ece0*/  IMAD.WIDE R4, R4, 0x70, R2 ;  /* 0x0000007004047825 */ /* 0x000fe200078e0202 */
[----:B------:R-:W-:Y:S03]  /*ecf0*/  STG.E.U16 desc[UR20][R30.64+0x62], R249 ;  /* 0x000062f91e007986 */ /* 0x000fe6000c101514 */
[----:B-1----:R-:W-:Y:S01]  /*ed00*/  IMAD.MOV.U32 R237, RZ, RZ, R225 ;  /* 0x000000ffffed7224 */ /* 0x002fe200078e00e1 */
[----:B------:R-:W-:Y:S04]  /*ed10*/  STG.E.U16 desc[UR20][R2.64+0x60], R244 ;  /* 0x000060f402007986 */ /* 0x000fe8000c101514 */
[----:B------:R-:W-:Y:S04]  /*ed20*/  STG.E.U16 desc[UR20][R2.64+0x62], R247 ;  /* 0x000062f702007986 */ /* 0x000fe8000c101514 */
[----:B------:R-:W2:Y:S04]  /*ed30*/  LDL.LU R225, [R1+0x18c] ;  /* 0x00018c0001e17983 */ /* 0x000ea80000300800 */
[----:B------:R1:W-:Y:S04]  /*ed40*/  STG.E.U16 desc[UR20][R4.64+0x62], R250 ;  /* 0x000062fa04007986 */ /* 0x0003e8000c101514 */
[----:B-1----:R-:W3:Y:S01]  /*ed50*/  LDL.LU R250, [R1+0x354] ;  /* 0x0003540001fa7983 */ /* 0x002ee20000300800 */
[----:B------:R-:W-:-:S02]  /*ed60*/  LOP3.LUT R12, R12, R6, RZ, 0xc0, !PT ;  /* 0x000000060c0c7212 */ /* 0x000fc400078ec0ff */
[----:B------:R-:W-:Y:S01]  /*ed70*/  HSET2.LE.AND R6, R7, R0, PT ;  /* 0x0000000007067233 */ /* 0x000fe20003803000 */
[----:B------:R-:W-:-:S05]  /*ed80*/  IMAD.MOV.U32 R7, RZ, RZ, R199 ;  /* 0x000000ffff077224 */ /* 0x000fca00078e00c7 */
[----:B------:R-:W-:Y:S01]  /*ed90*/  LOP3.LUT R15, R7, R6, RZ, 0xc0, !PT ;  /* 0x00000006070f7212 */ /* 0x000fe200078ec0ff */
[----:B------:R-:W-:Y:S01]  /*eda0*/  IMAD.U32 R6, RZ, RZ, UR27 ;  /* 0x0000001bff067e24 */ /* 0x000fe2000f8e00ff */
[----:B------:R1:W-:Y:S01]  /*edb0*/  STG.E.U16 desc[UR20][R4.64+0x60], R233 ;  /* 0x000060e904007986 */ /* 0x0003e2000c101514 */
[----:B------:R-:W-:Y:S02]  /*edc0*/  LOP3.LUT R7, R80, 0xff00ff, RZ, 0xc0, !PT ;  /* 0x00ff00ff50077812 */ /* 0x000fe400078ec0ff */
[----:B------:R-:W-:Y:S01]  /*edd0*/  IMAD.WIDE R2, R6, -0x70, R4 ;  /* 0xffffff9006027825 */ /* 0x000fe200078e0204 */
[----:B------:R4:W-:Y:S04]  /*ede0*/  STG.E.U16 desc[UR20][R28.64+0x60], R229 ;  /* 0x000060e51c007986 */ /* 0x0009e8000c101514 */
[----:B------:R-:W-:Y:S04]  /*edf0*/  STG.E.U16 desc[UR20][R28.64+0x62], R243 ;  /* 0x000062f31c007986 */ /* 0x000fe8000c101514 */
[----:B------:R-:W-:Y:S01]  /*ee00*/  STG.E.U16 desc[UR20][R30.64+0x70], R240 ;  /* 0x000070f01e007986 */ /* 0x000fe2000c101514 */
[----:B-1----:R-:W-:-:S02]  /*ee10*/  HSET2.LE.AND R5, R36, R0, PT ;  /* 0x0000000024057233 */ /* 0x002fc40003803000 */
[--C-:B------:R-:W-:Y:S01]  /*ee20*/  HSET2.LE.AND R4, R72, R0.reuse, PT ;  /* 0x0000000048047233 */ /* 0x100fe20003803000 */
[----:B----4-:R-:W4:Y:S02]  /*ee30*/  LDL.LU R229, [R1+0x118] ;  /* 0x0001180001e57983 */ /* 0x010f240000300800 */
[----:B------:R-:W-:Y:S02]  /*ee40*/  LOP3.LUT R8, R228, R5, RZ, 0xc0, !PT ;  /* 0x00000005e4087212 */ /* 0x000fe400078ec0ff */
[----:B------:R-:W-:Y:S02]  /*ee50*/  HSET2.LE.AND R5, R7, R0, PT ;  /* 0x0000000007057233 */ /* 0x000fe40003803000 */
[----:B------:R-:W-:Y:S01]  /*ee60*/  LOP3.LUT R9, R216, R4, RZ, 0xc0, !PT ;  /* 0x00000004d8097212 */ /* 0x000fe200078ec0ff */
[----:B------:R-:W-:Y:S02]  /*ee70*/  IMAD.U32 R4, RZ, RZ, UR27 ;  /* 0x0000001bff047e24 */ /* 0x000fe4000f8e00ff */
[----:B------:R-:W-:-:S02]  /*ee80*/  LOP3.LUT R11, R236, R5, RZ, 0xc0, !PT ;  /* 0x00000005ec0b7212 */ /* 0x000fc400078ec0ff */
[----:B------:R-:W-:Y:S01]  /*ee90*/  IMAD.WIDE R4, R4, 0x70, R2 ;  /* 0x0000007004047825 */ /* 0x000fe200078e0202 */
[----:B---3--:R-:W-:Y:S04]  /*eea0*/  STG.E.U16 desc[UR20][R30.64+0x72], R250 ;  /* 0x000072fa1e007986 */ /* 0x008fe8000c101514 */
[----:B------:R-:W-:Y:S04]  /*eeb0*/  STG.E.U16 desc[UR20][R2.64+0x70], R246 ;  /* 0x000070f602007986 */ /* 0x000fe8000c101514 */
[----:B------:R-:W-:Y:S04]  /*eec0*/  STG.E.U16 desc[UR20][R2.64+0x72], R248 ;  /* 0x000072f802007986 */ /* 0x000fe8000c101514 */
[----:B------:R1:W-:Y:S04]  /*eed0*/  STG.E.U16 desc[UR20][R4.64+0x70], R237 ;  /* 0x000070ed04007986 */ /* 0x0003e8000c101514 */
[----:B-1----:R-:W3:Y:S01]  /*eee0*/  LDL.LU R237, [R1+0x12c] ;  /* 0x00012c0001ed7983 */ /* 0x002ee20000300800 */
[----:B------:R-:W-:-:S05]  /*eef0*/  HSET2.LE.AND R6, R74, R0, PT ;  /* 0x000000004a067233 */ /* 0x000fca0003803000 */
[----:B------:R-:W-:Y:S01]  /*ef00*/  LOP3.LUT R10, R238, R6, RZ, 0xc0, !PT ;  /* 0x00000006ee0a7212 */ /* 0x000fe200078ec0ff */
[----:B------:R-:W-:Y:S01]  /*ef10*/  IMAD.U32 R6, RZ, RZ, UR27 ;  /* 0x0000001bff067e24 */ /* 0x000fe2000f8e00ff */
[----:B--2---:R1:W-:Y:S03]  /*ef20*/  STG.E.U16 desc[UR20][R4.64+0x72], R225 ;  /* 0x000072e104007986 */ /* 0x0043e6000c101514 */
[----:B------:R-:W-:Y:S01]  /*ef30*/  IMAD.WIDE R2, R6, -0x70, R4 ;  /* 0xffffff9006027825 */ /* 0x000fe200078e0204 */
[C---:B------:R-:W-:Y:S01]  /*ef40*/  HMMA.16816.F32.BF16 R152, R12.reuse, R34, R44 ;  /* 0x000000220c98723c */ /* 0x040fe2000004182c */
[----:B------:R2:W-:Y:S04]  /*ef50*/  STG.E.U16 desc[UR20][R28.64+0x70], R217 ;  /* 0x000070d91c007986 */ /* 0x0005e8000c101514 */
[----:B------:R-:W-:Y:S03]  /*ef60*/  STG.E.U16 desc[UR20][R28.64+0x72], R230 ;  /* 0x000072e61c007986 */ /* 0x000fe6000c101514 */
[----:B------:R-:W-:Y:S01]  /*ef70*/  HMMA.16816.F32.BF16 R52, R12, R32, R52 ;  /* 0x000000200c34723c */ /* 0x000fe20000041834 */
[----:B------:R-:W-:Y:S01]  /*ef80*/  STG.E.U16 desc[UR20][R30.64+0x80], R147 ;  /* 0x000080931e007986 */ /* 0x000fe2000c101514 */
[----:B------:R-:W-:-:S03]  /*ef90*/  LOP3.LUT R7, R82, 0xff00ff, RZ, 0xc0, !PT ;  /* 0x00ff00ff52077812 */ /* 0x000fc600078ec0ff */
[----:B------:R-:W-:Y:S03]  /*efa0*/  STG.E.U16 desc[UR20][R30.64+0x82], R146 ;  /* 0x000082921e007986 */ /* 0x000fe6000c101514 */
[----:B------:R-:W-:Y:S01]  /*efb0*/  HMMA.16816.F32.BF16 R48, R12, R24, R48 ;  /* 0x000000180c30723c */ /* 0x000fe20000041830 */
[----:B------:R-:W-:Y:S01]  /*efc0*/  STG.E.U16 desc[UR20][R2.64+0x80], R145 ;  /* 0x0000809102007986 */ /* 0x000fe2000c101514 */
[----:B-1----:R-:W-:-:S06]  /*efd0*/  IMAD.U32 R4, RZ, RZ, UR27 ;  /* 0x0000001bff047e24 */ /* 0x002fcc000f8e00ff */
[----:B------:R-:W-:Y:S01]  /*efe0*/  HMMA.16816.F32.BF16 R44, R12, R26, R16 ;  /* 0x0000001a0c2c723c */ /* 0x000fe20000041810 */
[----:B------:R1:W-:Y:S01]  /*eff0*/  STG.E.U16 desc[UR20][R2.64+0x82], R144 ;  /* 0x0000829002007986 */ /* 0x0003e2000c101514 */
[----:B------:R-:W-:Y:S02]  /*f000*/  IMAD.MOV.U32 R5, RZ, RZ, R159 ;  /* 0x000000ffff057224 */ /* 0x000fe400078e009f */
[----:B------:R-:W-:Y:S01]  /*f010*/  IMAD.WIDE R12, R4, 0x70, R2 ;  /* 0x00000070040c7825 */ /* 0x000fe200078e0202 */
[----:B------:R-:W3:Y:S03]  /*f020*/  LDL.LU R225, [R1+0x11c] ;  /* 0x00011c0001e17983 */ /* 0x000ee60000300800 */
[----:B------:R-:W-:Y:S01]  /*f030*/  IMAD.MOV.U32 R4, RZ, RZ, R169 ;  /* 0x000000ffff047224 */ /* 0x000fe200078e00a9 */
[C---:B------:R-:W-:Y:S01]  /*f040*/  HMMA.16816.F32.BF16 R60, R8.reuse, R32, R60 ;  /* 0x00000020083c723c */ /* 0x040fe2000004183c */
[----:B------:R-:W-:Y:S01]  /*f050*/  IMAD.U32 R15, RZ, RZ, UR27 ;  /* 0x0000001bff0f7e24 */ /* 0x000fe2000f8e00ff */
[----:B--2---:R-:W2:Y:S04]  /*f060*/  LDL.LU R217, [R1+0x120] ;  /* 0x0001200001d97983 */ /* 0x004ea80000300800 */
[----:B------:R-:W2:Y:S02]  /*f070*/  LDSM.16.MT88.4 R16, [R132+0x5800] ;  /* 0x005800008410783b */ /* 0x000ea40000004200 */
[----:B------:R-:W-:Y:S01]  /*f080*/  HMMA.16816.F32.BF16 R56, R8, R34, R56 ;  /* 0x000000220838723c */ /* 0x000fe20000041838 */
[----:B-1----:R-:W-:-:S02]  /*f090*/  HSET2.LE.AND R2, R76, R0, PT ;  /* 0x000000004c027233 */ /* 0x002fc40003803000 */
[--C-:B------:R-:W-:Y:S01]  /*f0a0*/  HSET2.LE.AND R3, R75, R0.reuse, PT ;  /* 0x000000004b037233 */ /* 0x100fe20003803000 */
[----:B----4-:R1:W-:Y:S02]  /*f0b0*/  STG.E.U16 desc[UR20][R12.64+0x80], R229 ;  /* 0x000080e50c007986 */ /* 0x0103e4000c101514 */
[----:B------:R-:W-:Y:S02]  /*f0c0*/  LOP3.LUT R4, R4, R2, RZ, 0xc0, !PT ;  /* 0x0000000204047212 */ /* 0x000fe400078ec0ff */
[----:B------:R-:W-:Y:S01]  /*f0d0*/  LOP3.LUT R5, R5, R3, RZ, 0xc0, !PT ;  /* 0x0000000305057212 */ /* 0x000fe200078ec0ff */
[----:B------:R-:W-:Y:S01]  /*f0e0*/  IMAD.MOV.U32 R3, RZ, RZ, R157 ;  /* 0x000000ffff037224 */ /* 0x000fe200078e009d */
[----:B------:R-:W-:Y:S01]  /*f0f0*/  HSET2.LE.AND R2, R7, R0, PT ;  /* 0x0000000007027233 */ /* 0x000fe20003803000 */
[----:B------:R-:W-:Y:S01]  /*f100*/  HMMA.16816.F32.BF16 R32, R8, R24, R64 ;  /* 0x000000180820723c */ /* 0x000fe20000041840 */
[----:B------:R-:W4:Y:S03]  /*f110*/  LDL.LU R230, [R1+0x114] ;  /* 0x0001140001e67983 */ /* 0x000f260000300800 */
[----:B------:R-:W-:Y:S01]  /*f120*/  LOP3.LUT R7, R3, R2, RZ, 0xc0, !PT ;  /* 0x0000000203077212 */ /* 0x000fe200078ec0ff */
[----:B------:R-:W-:-:S03]  /*f130*/  IMAD.WIDE R2, R15, -0x70, R12 ;  /* 0xffffff900f027825 */ /* 0x000fc600078e020c */
[----:B------:R-:W-:Y:S01]  /*f140*/  HMMA.16816.F32.BF16 R24, R8, R26, R68 ;  /* 0x0000001a0818723c */ /* 0x000fe20000041844 */
[----:B------:R-:W-:-:S04]  /*f150*/  IMAD.U32 R10, RZ, RZ, UR27 ;  /* 0x0000001bff0a7e24 */ /* 0x000fc8000f8e00ff */
[----:B------:R-:W-:Y:S01]  /*f160*/  IMAD.WIDE R10, R10, 0x70, R2 ;  /* 0x000000700a0a7825 */ /* 0x000fe200078e0202 */
[----:B-1----:R-:W4:Y:S04]  /*f170*/  LDL.LU R229, [R1+0xfc] ;  /* 0x0000fc0001e57983 */ /* 0x002f280000300800 */
[----:B---3--:R-:W-:Y:S04]  /*f180*/  STG.E.U16 desc[UR20][R12.64+0x82], R237 ;  /* 0x000082ed0c007986 */ /* 0x008fe8000c101514 */
[----:B------:R1:W-:Y:S04]  /*f190*/  STG.E.U16 desc[UR20][R28.64+0x80], R187 ;  /* 0x000080bb1c007986 */ /* 0x0003e8000c101514 */
[----:B------:R3:W-:Y:S04]  /*f1a0*/  STG.E.U16 desc[UR20][R28.64+0x82], R188 ;  /* 0x000082bc1c007986 */ /* 0x0007e8000c101514 */
[----:B------:R-:W-:Y:S04]  /*f1b0*/  STG.E.U16 desc[UR20][R30.64+0x90], R156 ;  /* 0x0000909c1e007986 */ /* 0x000fe8000c101514 */
[----:B------:R-:W-:Y:S04]  /*f1c0*/  STG.E.U16 desc[UR20][R30.64+0x92], R166 ;  /* 0x000092a61e007986 */ /* 0x000fe8000c101514 */
[----:B------:R-:W-:Y:S04]  /*f1d0*/  STG.E.U16 desc[UR20][R2.64+0x90], R165 ;  /* 0x000090a502007986 */ /* 0x000fe8000c101514 */
[----:B------:R2:W-:Y:S04]  /*f1e0*/  STG.E.U16 desc[UR20][R2.64+0x92], R164 ;  /* 0x000092a402007986 */ /* 0x0005e8000c101514 */
[----:B-1----:R-:W4:Y:S04]  /*f1f0*/  LDL.LU R187, [R1+0x350] ;  /* 0x0003500001bb7983 */ /* 0x002f280000300800 */
[----:B---3--:R-:W3:Y:S01]  /*f200*/  LDL.LU R188, [R1+0x34c] ;  /* 0x00034c0001bc7983 */ /* 0x008ee20000300800 */
[----:B--2---:R-:W-:-:S02]  /*f210*/  HSET2.LE.AND R2, R86, R0, PT ;  /* 0x0000000056027233 */ /* 0x004fc40003803000 */
[----:B------:R-:W-:-:S03]  /*f220*/  HSET2.LE.AND R3, R84, R0, PT ;  /* 0x0000000054037233 */ /* 0x000fc60003803000 */
[----:B------:R-:W-:Y:S02]  /*f230*/  LOP3.LUT R12, R168, R2, RZ, 0xc0, !PT ;  /* 0x00000002a80c7212 */ /* 0x000fe400078ec0ff */
[----:B------:R-:W2:Y:S01]  /*f240*/  LDL.LU R168, [R1+0x348] ;  /* 0x0003480001a87983 */ /* 0x000ea20000300800 */
[----:B------:R-:W-:-:S03]  /*f250*/  LOP3.LUT R13, R135, R3, RZ, 0xc0, !PT ;  /* 0x00000003870d7212 */ /* 0x000fc600078ec0ff */
[----:B------:R-:W2:Y:S01]  /*f260*/  LDL.LU R135, [R1+0x344] ;  /* 0x0003440001877983 */ /* 0x000ea20000300800 */
[----:B------:R-:W-:Y:S01]  /*f270*/  IMAD.MOV.U32 R14, RZ, RZ, R158 ;  /* 0x000000ffff0e7224 */ /* 0x000fe200078e009e */
[--C-:B------:R-:W-:Y:S01]  /*f280*/  HSET2.LE.AND R6, R81, R0.reuse, PT ;  /* 0x0000000051067233 */ /* 0x100fe20003803000 */
[----:B------:R-:W-:Y:S02]  /*f290*/  IMAD.U32 R8, RZ, RZ, UR27 ;  /* 0x0000001bff087e24 */ /* 0x000fe4000f8e00ff */
[----:B------:R-:W-:Y:S02]  /*f2a0*/  IMAD.U32 R2, RZ, RZ, UR27 ;  /* 0x0000001bff027e24 */ /* 0x000fe4000f8e00ff */
[----:B------:R-:W-:Y:S01]  /*f2b0*/  LOP3.LUT R6, R14, R6, RZ, 0xc0, !PT ;  /* 0x000000060e067212 */ /* 0x000fe200078ec0ff */
[----:B------:R-:W-:Y:S01]  /*f2c0*/  IMAD.WIDE R8, R8, -0x70, R10 ;  /* 0xffffff9008087825 */ /* 0x000fe200078e020a */
[----:B------:R-:W-:Y:S04]  /*f2d0*/  STG.E.U16 desc[UR20][R10.64+0x90], R225 ;  /* 0x000090e10a007986 */ /* 0x000fe8000c101514 */
[----:B------:R1:W-:Y:S01]  /*f2e0*/  STG.E.U16 desc[UR20][R10.64+0x92], R217 ;  /* 0x000092d90a007986 */ /* 0x0003e2000c101514 */
[----:B------:R-:W-:Y:S01]  /*f2f0*/  IMAD.WIDE R2, R2, 0x70, R8 ;  /* 0x0000007002027825 */ /* 0x000fe200078e0208 */
[C---:B------:R-:W-:Y:S08]  /*f300*/  HMMA.16816.F32.BF16 R156, R4.reuse, R16, R52 ;  /* 0x00000010049c723c */ /* 0x040ff00000041834 */
[C---:B------:R-:W-:Y:S08]  /*f310*/  HMMA.16816.F32.BF16 R152, R4.reuse, R18, R152 ;  /* 0x000000120498723c */ /* 0x040ff00000041898 */
[C---:B------:R-:W-:Y:S08]  /*f320*/  HMMA.16816.F32.BF16 R144, R4.reuse, R20, R48 ;  /* 0x000000140490723c */ /* 0x040ff00000041830 */
[----:B------:R-:W-:Y:S01]  /*f330*/  HMMA.16816.F32.BF16 R44, R4, R22, R44 ;  /* 0x00000016042c723c */ /* 0x000fe2000004182c */
[----:B-1----:R-:W-:Y:S01]  /*f340*/  LOP3.LUT R11, R104, 0xff00ff, RZ, 0xc0, !PT ;  /* 0x00ff00ff680b7812 */ /* 0x002fe200078ec0ff */
[----:B------:R-:W-:Y:S01]  /*f350*/  IMAD.U32 R6, RZ, RZ, UR27 ;  /* 0x0000001bff067e24 */ /* 0x000fe2000f8e00ff */
[----:B------:R-:W-:Y:S01]  /*f360*/  HSET2.LE.AND R10, R98, R0, PT ;  /* 0x00000000620a7233 */ /* 0x000fe20003803000 */
[----:B------:R-:W-:-:S02]  /*f370*/  IMAD.U32 R4, RZ, RZ, UR27 ;  /* 0x0000001bff047e24 */ /* 0x000fc4000f8e00ff */
[----:B------:R-:W-:Y:S01]  /*f380*/  HSET2.LE.AND R11, R11, R0, PT ;  /* 0x000000000b0b7233 */ /* 0x000fe20003803000 */
[----:B------:R-:W-:Y:S01]  /*f390*/  IMAD.WIDE R6, R6, -0x70, R2 ;  /* 0xffffff9006067825 */ /* 0x000fe200078e0202 */
[----:B----4-:R-:W-:Y:S01]  /*f3a0*/  STG.E.U16 desc[UR20][R28.64+0x90], R230 ;  /* 0x000090e61c007986 */ /* 0x010fe2000c101514 */
[----:B------:R-:W-:Y:S02]  /*f3b0*/  LOP3.LUT R14, R136, R10, RZ, 0xc0, !PT ;  /* 0x0000000a880e7212 */ /* 0x000fe400078ec0ff */
[----:B------:R-:W-:Y:S01]  /*f3c0*/  LOP3.LUT R15, R137, R11, RZ, 0xc0, !PT ;  /* 0x0000000b890f7212 */ /* 0x000fe200078ec0ff */
[----:B------:R-:W-:Y:S01]  /*f3d0*/  STG.E.U16 desc[UR20][R28.64+0x92], R229 ;  /* 0x000092e51c007986 */ /* 0x000fe2000c101514 */
[----:B------:R-:W-:-:S03]  /*f3e0*/  IMAD.WIDE R4, R4, 0x70, R6 ;  /* 0x0000007004047825 */ /* 0x000fc600078e0206 */
[----:B------:R1:W5:Y:S02]  /*f3f0*/  LDL.LU R136, [R1+0x340] ;  /* 0x0003400001887983 */ /* 0x0003640000300800 */
[C---:B------:R-:W-:Y:S01]  /*f400*/  HMMA.16816.F32.BF16 R56, R12.reuse, R18, R56 ;  /* 0x000000120c38723c */ /* 0x040fe20000041838 */
[----:B------:R-:W-:Y:S01]  /*f410*/  IMAD.MOV.U32 R18, RZ, RZ, R191 ;  /* 0x000000ffff127224 */ /* 0x000fe200078e00bf */
[----:B------:R1:W5:Y:S06]  /*f420*/  LDL.LU R137, [R1+0x33c] ;  /* 0x00033c0001897983 */ /* 0x00036c0000300800 */
[C---:B------:R-:W-:Y:S08]  /*f430*/  HMMA.16816.F32.BF16 R32, R12.reuse, R20, R32 ;  /* 0x000000140c20723c */ /* 0x040ff00000041820 */
[C---:B------:R-:W-:Y:S01]  /*f440*/  HMMA.16816.F32.BF16 R24, R12.reuse, R22, R24 ;  /* 0x000000160c18723c */ /* 0x040fe20000041818 */
[----:B------:R-:W-:Y:S01]  /*f450*/  UMOV UR19, 0xffffffff ;  /* 0xffffffff00137882 */ /* 0x000fe20000000000 */
[----:B------:R-:W-:Y:S04]  /*f460*/  STG.E.U16 desc[UR20][R30.64+0xa2], R187 ;  /* 0x0000a2bb1e007986 */ /* 0x000fe8000c101514 */
[----:B---3--:R-:W-:Y:S04]  /*f470*/  STG.E.U16 desc[UR20][R30.64+0xa0], R188 ;  /* 0x0000a0bc1e007986 */ /* 0x008fe8000c101514 */
[----:B------:R-:W-:Y:S04]  /*f480*/  STG.E.U16 desc[UR20][R8.64+0xa2], R167 ;  /* 0x0000a2a708007986 */ /* 0x000fe8000c101514 */
[----:B------:R-:W3:Y:S04]  /*f490*/  LDSM.16.MT88.4 R164, [R132+0x5c00] ;  /* 0x005c000084a4783b */ /* 0x000ee80000004200 */
[----:B--2---:R2:W-:Y:S04]  /*f4a0*/  STG.E.U16 desc[UR20][R8.64+0xa0], R168 ;  /* 0x0000a0a808007986 */ /* 0x0045e8000c101514 */
[----:B------:R-:W-:Y:S04]  /*f4b0*/  STG.E.U16 desc[UR20][R2.64+0xa0], R135 ;  /* 0x0000a08702007986 */ /* 0x000fe8000c101514 */
[----:B------:R4:W-:Y:S04]  /*f4c0*/  STG.E.U16 desc[UR20][R2.64+0xa2], R134 ;  /* 0x0000a28602007986 */ /* 0x0009e8000c101514 */
[----:B------:R-:W-:Y:S04]  /*f4d0*/  STG.E.U16 desc[UR20][R28.64+0xa0], R42 ;  /* 0x0000a02a1c007986 */ /* 0x000fe8000c101514 */
[----:B------:R-:W-:Y:S04]  /*f4e0*/  STG.E.U16 desc[UR20][R28.64+0xa2], R41 ;  /* 0x0000a2291c007986 */ /* 0x000fe8000c101514 */
[----:B------:R-:W-:Y:S04]  /*f4f0*/  STG.E.U16 desc[UR20][R30.64+0xb0], R185 ;  /* 0x0000b0b91e007986 */ /* 0x000fe8000c101514 */
[----:B------:R-:W-:Y:S01]  /*f500*/  STG.E.U16 desc[UR20][R30.64+0xb2], R184 ;  /* 0x0000b2b81e007986 */ /* 0x000fe2000c101514 */
[----:B--2---:R-:W-:Y:S03]  /*f510*/  HMMA.16816.F32.BF16 R168, R12, R16, R60 ;  /* 0x000000100ca8723c */ /* 0x004fe6000004183c */
[----:B------:R-:W-:Y:S01]  /*f520*/  STG.E.U16 desc[UR20][R6.64+0xb0], R181 ;  /* 0x0000b0b506007986 */ /* 0x000fe2000c101514 */
[----:B------:R-:W-:-:S03]  /*f530*/  IMAD.MOV.U32 R16, RZ, RZ, R193 ;  /* 0x000000ffff107224 */ /* 0x000fc600078e00c1 */
[----:B------:R2:W-:Y:S01]  /*f540*/  STG.E.U16 desc[UR20][R6.64+0xb2], R182 ;  /* 0x0000b2b606007986 */ /* 0x0005e2000c101514 */
[----:B----4-:R-:W-:-:S03]  /*f550*/  IMAD.U32 R2, RZ, RZ, UR27 ;  /* 0x0000001bff027e24 */ /* 0x010fc6000f8e00ff */
[----:B------:R-:W-:Y:S01]  /*f560*/  STG.E.U16 desc[UR20][R4.64+0xb0], R40 ;  /* 0x0000b02804007986 */ /* 0x000fe2000c101514 */
[----:B------:R-:W-:Y:S02]  /*f570*/  IMAD.MOV.U32 R17, RZ, RZ, R192 ;  /* 0x000000ffff117224 */ /* 0x000fe400078e00c0 */
[----:B------:R-:W-:Y:S01]  /*f580*/  IMAD.WIDE R2, R2, -0x70, R4 ;  /* 0xffffff9002027825 */ /* 0x000fe200078e0204 */
[----:B------:R4:W-:Y:S04]  /*f590*/  STG.E.U16 desc[UR20][R4.64+0xb2], R241 ;  /* 0x0000b2f104007986 */ /* 0x0009e8000c101514 */
[----:B------:R-:W-:Y:S04]  /*f5a0*/  STG.E.U16 desc[UR20][R28.64+0xb0], R235 ;  /* 0x0000b0eb1c007986 */ /* 0x000fe8000c101514 */
[----:B------:R-:W1:Y:S04]  /*f5b0*/  LDSM.16.MT88.4 R8, [R90+0x5c00] ;  /* 0x005c00005a08783b */ /* 0x000e680000004200 */
[----:B------:R1:W5:Y:S01]  /*f5c0*/  LDL.LU R135, [R1+0x338] ;  /* 0x0003380001877983 */ /* 0x0003620000300800 */
[----:B--2---:R-:W-:-:S02]  /*f5d0*/  LOP3.LUT R7, R177, 0xff00ff, RZ, 0xc0, !PT ;  /* 0x00ff00ffb1077812 */ /* 0x004fc400078ec0ff */
[--C-:B------:R-:W-:Y:S02]  /*f5e0*/  HSET2.LE.AND R6, R89, R0.reuse, PT ;  /* 0x0000000059067233 */ /* 0x100fe40003803000 */
[--C-:B----4-:R-:W-:Y:S02]  /*f5f0*/  HSET2.LE.AND R5, R78, R0.reuse, PT ;  /* 0x000000004e057233 */ /* 0x110fe40003803000 */
[--C-:B------:R-:W-:Y:S01]  /*f600*/  HSET2.LE.AND R4, R77, R0.reuse, PT ;  /* 0x000000004d047233 */ /* 0x100fe20003803000 */
[----:B------:R-:W-:Y:S02]  /*f610*/  STG.E.U16 desc[UR20][R28.64+0xb2], R234 ;  /* 0x0000b2ea1c007986 */ /* 0x000fe4000c101514 */
[----:B------:R-:W-:Y:S01]  /*f620*/  LOP3.LUT R140, R16, R5, RZ, 0xc0, !PT ;  /* 0x00000005108c7212 */ /* 0x000fe200078ec0ff */
[----:B------:R-:W-:Y:S01]  /*f630*/  IMAD.MOV.U32 R5, RZ, RZ, R186 ;  /* 0x000000ffff057224 */ /* 0x000fe200078e00ba */
[----:B------:R-:W-:Y:S01]  /*f640*/  LOP3.LUT R141, R17, R4, RZ, 0xc0, !PT ;  /* 0x00000004118d7212 */ /* 0x000fe200078ec0ff */
[----:B------:R2:W5:Y:S01]  /*f650*/  LDL.LU R134, [R1+0x334] ;  /* 0x0003340001867983 */ /* 0x0005620000300800 */
[----:B------:R-:W-:-:S02]  /*f660*/  HSET2.LE.AND R4, R7, R0, PT ;  /* 0x0000000007047233 */ /* 0x000fc40003803000 */
[----:B------:R-:W-:Y:S01]  /*f670*/  LOP3.LUT R142, R18, R6, RZ, 0xc0, !PT ;  /* 0x00000006128e7212 */ /* 0x000fe200078ec0ff */
[----:B------:R-:W-:Y:S01]  /*f680*/  IMAD.U32 R6, RZ, RZ, UR27 ;  /* 0x0000001bff067e24 */ /* 0x000fe2000f8e00ff */
[----:B------:R-:W-:Y:S01]  /*f690*/  STG.E.U16 desc[UR20][R30.64+0xc0], R178 ;  /* 0x0000c0b21e007986 */ /* 0x000fe2000c101514 */
[----:B------:R-:W-:Y:S02]  /*f6a0*/  LOP3.LUT R143, R5, R4, RZ, 0xc0, !PT ;  /* 0x00000004058f7212 */ /* 0x000fe400078ec0ff */
[C---:B------:R-:W-:Y:S01]  /*f6b0*/  IMAD.WIDE R4, R6.reuse, 0x70, R2 ;  /* 0x0000007006047825 */ /* 0x040fe200078e0202 */
[----:B------:R-:W-:Y:S04]  /*f6c0*/  STG.E.U16 desc[UR20][R30.64+0xc2], R179 ;  /* 0x0000c2b31e007986 */ /* 0x000fe8000c101514 */
[----:B------:R-:W-:Y:S04]  /*f6d0*/  STG.E.U16 desc[UR20][R2.64+0xc0], R176 ;  /* 0x0000c0b002007986 */ /* 0x000fe8000c101514 */
[----:B------:R4:W-:Y:S04]  /*f6e0*/  STG.E.U16 desc[UR20][R2.64+0xc2], R151 ;  /* 0x0000c29702007986 */ /* 0x0009e8000c101514 */
[----:B------:R-:W-:Y:S04]  /*f6f0*/  STG.E.U16 desc[UR20][R4.64+0xc0], R231 ;  /* 0x0000c0e704007986 */ /* 0x000fe8000c101514 */
[----:B------:R3:W-:Y:S04]  /*f700*/  STG.E.U16 desc[UR20][R4.64+0xc2], R227 ;  /* 0x0000c2e304007986 */ /* 0x0007e8000c101514 */
[----:B------:R-:W-:Y:S04]  /*f710*/  STG.E.U16 desc[UR20][R28.64+0xc0], R223 ;  /* 0x0000c0df1c007986 */ /* 0x000fe8000c101514 */
[----:B------:R-:W-:Y:S04]  /*f720*/  STG.E.U16 desc[UR20][R28.64+0xc2], R222 ;  /* 0x0000c2de1c007986 */ /* 0x000fe8000c101514 */
[----:B------:R1:W-:Y:S04]  /*f730*/  STG.E.U16 desc[UR20][R30.64+0xd0], R150 ;  /* 0x0000d0961e007986 */ /* 0x0003e8000c101514 */
[----:B------:R2:W5:Y:S01]  /*f740*/  LDL.LU R42, [R1+0x330] ;  /* 0x00033000012a7983 */ /* 0x0005620000300800 */
[----:B----4-:R-:W-:-:S03]  /*f750*/  IMAD.WIDE R2, R6, -0x70, R4 ;  /* 0xffffff9006027825 */ /* 0x010fc600078e0204 */
[----:B------:R-:W-:Y:S04]  /*f760*/  STG.E.U16 desc[UR20][R30.64+0xd2], R149 ;  /* 0x0000d2951e007986 */ /* 0x000fe8000c101514 */
[----:B------:R-:W-:Y:S01]  /*f770*/  STG.E.U16 desc[UR20][R2.64+0xd0], R148 ;  /* 0x0000d09402007986 */ /* 0x000fe2000c101514 */
[----:B---3--:R-:W-:Y:S01]  /*f780*/  LOP3.LUT R5, R183, 0xff00ff, RZ, 0xc0, !PT ;  /* 0x00ff00ffb7057812 */ /* 0x008fe200078ec0ff */
[----:B------:R-:W-:Y:S02]  /*f790*/  IMAD.WIDE R6, R6, 0x70, R2 ;  /* 0x0000007006067825 */ /* 0x000fe400078e0202 */
[----:B------:R3:W-:Y:S01]  /*f7a0*/  STG.E.U16 desc[UR20][R2.64+0xd2], R133 ;  /* 0x0000d28502007986 */ /* 0x0007e2000c101514 */
[----:B------:R-:W-:-:S03]  /*f7b0*/  HSET2.LE.AND R4, R180, R0, PT ;  /* 0x00000000b4047233 */ /* 0x000fc60003803000 */
[----:B------:R2:W5:Y:S04]  /*f7c0*/  LDL.LU R41, [R1+0x32c] ;  /* 0x00032c0001297983 */ /* 0x0005680000300800 */
[----:B------:R-:W-:Y:S01]  /*f7d0*/  STG.E.U16 desc[UR20][R6.64+0xd0], R221 ;  /* 0x0000d0dd06007986 */ /* 0x000fe2000c101514 */
[----:B-1----:R-:W-:-:S03]  /*f7e0*/  LOP3.LUT R150, R211, R4, RZ, 0xc0, !PT ;  /* 0x00000004d3967212 */ /* 0x002fc600078ec0ff */
[----:B------:R-:W-:Y:S01]  /*f7f0*/  STG.E.U16 desc[UR20][R6.64+0xd2], R232 ;  /* 0x0000d2e806007986 */ /* 0x000fe2000c101514 */
[--C-:B---3--:R-:W-:Y:S02]  /*f800*/  HSET2.LE.AND R3, R106, R0.reuse, PT ;  /* 0x000000006a037233 */ /* 0x108fe40003803000 */
[--C-:B------:R-:W-:Y:S01]  /*f810*/  HSET2.LE.AND R2, R114, R0.reuse, PT ;  /* 0x0000000072027233 */ /* 0x100fe20003803000 */
[----:B------:R2:W5:Y:S01]  /*f820*/  LDL.LU R40, [R1+0x328] ;  /* 0x0003280001287983 */ /* 0x0005620000300800 */
[----:B------:R-:W-:Y:S01]  /*f830*/  HSET2.LE.AND R0, R5, R0, PT ;  /* 0x0000000005007233 */ /* 0x000fe20003803000 */
[----:B------:R-:W-:Y:S02]  /*f840*/  IMAD.U32 R5, RZ, RZ, UR27 ;  /* 0x0000001bff057e24 */ /* 0x000fe4000f8e00ff */
[----:B------:R-:W-:Y:S02]  /*f850*/  LOP3.LUT R149, R224, R2, RZ, 0xc0, !PT ;  /* 0x00000002e0957212 */ /* 0x000fe400078ec0ff */
[----:B------:R-:W-:Y:S01]  /*f860*/  IMAD.WIDE R4, R5, -0x70, R6 ;  /* 0xffffff9005047825 */ /* 0x000fe200078e0206 */
[----:B------:R-:W-:-:S02]  /*f870*/  LOP3.LUT R148, R39, R3, RZ, 0xc0, !PT ;  /* 0x0000000327947212 */ /* 0x000fc400078ec0ff */
[----:B------:R-:W-:Y:S01]  /*f880*/  LOP3.LUT R151, R220, R0, RZ, 0xc0, !PT ;  /* 0x00000000dc977212 */ /* 0x000fe200078ec0ff */
[----:B------:R-:W-:Y:S01]  /*f890*/  IMAD.U32 R2, RZ, RZ, UR27 ;  /* 0x0000001bff027e24 */ /* 0x000fe2000f8e00ff */
[----:B------:R-:W1:Y:S01]  /*f8a0*/  S2R R220, SR_TID.X ;  /* 0x0000000000dc7919 */ /* 0x000e620000002100 */
[----:B------:R-:W-:Y:S02]  /*f8b0*/  IMAD.U32 R0, RZ, RZ, UR27 ;  /* 0x0000001bff007e24 */ /* 0x000fe4000f8e00ff */
[----:B------:R-:W-:Y:S01]  /*f8c0*/  IMAD.WIDE R2, R2, 0x70, R4 ;  /* 0x0000007002027825 */ /* 0x000fe200078e0204 */
[----:B------:R-:W-:Y:S04]  /*f8d0*/  STG.E.U16 desc[UR20][R28.64+0xd0], R226 ;  /* 0x0000d0e21c007986 */ /* 0x000fe8000c101514 */
[----:B------:R-:W-:Y:S04]  /*f8e0*/  STG.E.U16 desc[UR20][R28.64+0xd2], R213 ;  /* 0x0000d2d51c007986 */ /* 0x000fe8000c101514 */
[----:B------:R-:W-:Y:S04]  /*f8f0*/  STG.E.U16 desc[UR20][R30.64+0xe0], R172 ;  /* 0x0000e0ac1e007986 */ /* 0x000fe8000c101514 */
[----:B------:R-:W-:Y:S04]  /*f900*/  STG.E.U16 desc[UR20][R30.64+0xe2], R175 ;  /* 0x0000e2af1e007986 */ /* 0x000fe8000c101514 */
[----:B------:R-:W-:Y:S04]  /*f910*/  STG.E.U16 desc[UR20][R4.64+0xe0], R174 ;  /* 0x0000e0ae04007986 */ /* 0x000fe8000c101514 */
[----:B------:R3:W-:Y:S04]  /*f920*/  STG.E.U16 desc[UR20][R4.64+0xe2], R173 ;  /* 0x0000e2ad04007986 */ /* 0x0007e8000c101514 */
[----:B------:R-:W-:Y:S04]  /*f930*/  STG.E.U16 desc[UR20][R2.64+0xe0], R219 ;  /* 0x0000e0db02007986 */ /* 0x000fe8000c101514 */
[----:B------:R-:W-:Y:S04]  /*f940*/  STG.E.U16 desc[UR20][R2.64+0xe2], R218 ;  /* 0x0000e2da02007986 */ /* 0x000fe8000c101514 */
[----:B------:R-:W-:Y:S04]  /*f950*/  STG.E.U16 desc[UR20][R28.64+0xe0], R212 ;  /* 0x0000e0d41c007986 */ /* 0x000fe8000c101514 */
[----:B------:R-:W-:Y:S01]  /*f960*/  STG.E.U16 desc[UR20][R28.64+0xe2], R207 ;  /* 0x0000e2cf1c007986 */ /* 0x000fe2000c101514 */
[----:B------:R-:W-:Y:S03]  /*f970*/  HMMA.16816.F32.BF16 R156, R140, R164, R156 ;  /* 0x000000a48c9c723c */ /* 0x000fe6000004189c */
[----:B------:R2:W5:Y:S01]  /*f980*/  LDL.LU R39, [R1+0x324] ;  /* 0x0003240001277983 */ /* 0x0005620000300800 */
[----:B---3--:R-:W-:-:S03]  /*f990*/  IMAD.WIDE R4, R0, -0x70, R2 ;  /* 0xffffff9000047825 */ /* 0x008fc600078e0202 */
[----:B------:R-:W-:Y:S04]  /*f9a0*/  STG.E.U16 desc[UR20][R30.64+0xf0], R163 ;  /* 0x0000f0a31e007986 */ /* 0x000fe8000c101514 */
[----:B------:R-:W-:Y:S01]  /*f9b0*/  STG.E.U16 desc[UR20][R30.64+0xf2], R162 ;  /* 0x0000f2a21e007986 */ /* 0x000fe2000c101514 */
[----:B------:R-:W-:-:S03]  /*f9c0*/  IMAD.WIDE R12, R0, 0x70, R4 ;  /* 0x00000070000c7825 */ /* 0x000fc600078e0204 */
[----:B------:R-:W-:Y:S01]  /*f9d0*/  STG.E.U16 desc[UR20][R4.64+0xf0], R161 ;  /* 0x0000f0a104007986 */ /* 0x000fe2000c101514 */
[----:B------:R-:W-:Y:S03]  /*f9e0*/  HMMA.16816.F32.BF16 R152, R140, R166, R152 ;  /* 0x000000a68c98723c */ /* 0x000fe60000041898 */
[----:B------:R3:W-:Y:S04]  /*f9f0*/  STG.E.U16 desc[UR20][R4.64+0xf2], R160 ;  /* 0x0000f2a004007986 */ /* 0x0007e8000c101514 */
[----:B------:R2:W5:Y:S01]  /*fa00*/  LDL.LU R224, [R1+0x320] ;  /* 0x0003200001e07983 */ /* 0x0005620000300800 */
[----:B------:R-:W-:Y:S03]  /*fa10*/  HMMA.16816.F32.BF16 R168, R148, R164, R168 ;  /* 0x000000a494a8723c */ /* 0x000fe600000418a8 */
[----:B------:R2:W-:Y:S04]  /*fa20*/  STG.E.U16 desc[UR20][R12.64+0xf0], R208 ;  /* 0x0000f0d00c007986 */ /* 0x0005e8000c101514 */
[----:B------:R2:W5:Y:S01]  /*fa30*/  LDL.LU R211, [R1+0x31c] ;  /* 0x00031c0001d37983 */ /* 0x0005620000300800 */
[----:B------:R-:W-:Y:S03]  /*fa40*/  HMMA.16816.F32.BF16 R144, R140, R8, R144 ;  /* 0x000000088c90723c */ /* 0x000fe60000041890 */
[----:B------:R2:W-:Y:S04]  /*fa50*/  STG.E.U16 desc[UR20][R12.64+0xf2], R206 ;  /* 0x0000f2ce0c007986 */ /* 0x0005e8000c101514 */
[----:B------:R2:W-:Y:S01]  /*fa60*/  STL.64 [R1+0x40], R12 ;  /* 0x0000400c01007387 */ /* 0x0005e20000100a00 */
[C---:B------:R-:W-:Y:S03]  /*fa70*/  HMMA.16816.F32.BF16 R164, R148.reuse, R166, R56 ;  /* 0x000000a694a4723c */ /* 0x040fe60000041838 */
[----:B------:R2:W-:Y:S04]  /*fa80*/  STG.E.U16 desc[UR20][R28.64+0xf0], R205 ;  /* 0x0000f0cd1c007986 */ /* 0x0005e8000c101514 */
[----:B------:R2:W-:Y:S01]  /*fa90*/  STG.E.U16 desc[UR20][R28.64+0xf2], R204 ;  /* 0x0000f2cc1c007986 */ /* 0x0005e2000c101514 */
[----:B---3--:R-:W-:Y:S08]  /*faa0*/  HMMA.16816.F32.BF16 R160, R148, R8, R32 ;  /* 0x0000000894a0723c */ /* 0x008ff00000041820 */
[-C--:B------:R-:W-:Y:S08]  /*fab0*/  HMMA.16816.F32.BF16 R140, R140, R10.reuse, R44 ;  /* 0x0000000a8c8c723c */ /* 0x080ff0000004182c */
[----:B------:R-:W-:Y:S01]  /*fac0*/  HMMA.16816.F32.BF16 R148, R148, R10, R24 ;  /* 0x0000000a9494723c */ /* 0x000fe20000041818 */
[----:B-1----:R-:W-:Y:S01]  /*fad0*/  IMAD.SHL.U32 R220, R220, 0x8, RZ ;  /* 0x00000008dcdc7824 */ /* 0x002fe200078e00ff */
[----:B------:R-:W-:-:S04]  /*fae0*/  IADD3 R219, P0, PT, R30, -0x100, RZ ;  /* 0xffffff001edb7810 */ /* 0x000fc80007f1e0ff */
[----:B------:R-:W-:Y:S02]  /*faf0*/  LOP3.LUT R220, R220, 0x18, RZ, 0xc0, !PT ;  /* 0x00000018dcdc7812 */ /* 0x000fe400078ec0ff */
[----:B------:R-:W-:Y:S01]  /*fb00*/  IADD3.X R218, PT, PT, R31, -0x1, RZ, P0, !PT ;  /* 0xffffffff1fda7810 */ /* 0x000fe200007fe4ff */
[----:B------:R-:W-:Y:S11]  /*fb10*/  BRA.U !UP2, `(.L_x_497) ;  /* 0x000000d10ad07547 */ /* 0x000ff6000b800000 */
[----:B------:R-:W3:Y:S01]  /*fb20*/  LDL.LU R237, [R1+0x230] ;  /* 0x0002300001ed7983 */ /* 0x000ee20000300800 */
[----:B------:R-:W1:Y:S01]  /*fb30*/  LDCU UR19, c[0x0][0x440] ;  /* 0x00008800ff1377ac */ /* 0x000e620008000800 */
[----:B------:R-:W-:-:S04]  /*fb40*/  DEPBAR.LE SB0, 0x0 ;  /* 0x000080000000791a */ /* 0x000fc80000000000 */
[----:B------:R-:W3:Y:S04]  /*fb50*/  LDL.LU R225, [R1+0x228] ;  /* 0x0002280001e17983 */ /* 0x000ee80000300800 */
[----:B------:R-:W4:Y:S04]  /*fb60*/  LDL.LU R217, [R1+0x22c] ;  /* 0x00022c0001d97983 */ /* 0x000f280000300800 */
[----:B------:R-:W4:Y:S04]  /*fb70*/  LDL R230, [R1+0x30c] ;  /* 0x00030c0001e67983 */ /* 0x000f280000100800 */
[----:B------:R-:W4:Y:S01]  /*fb80*/  LDL R229, [R1+0x308] ;  /* 0x0003080001e57983 */ /* 0x000f220000100800 */
[----:B------:R-:W-:Y:S01]  /*fb90*/  UIADD3 UR5, UPT, UPT, UR26, -0x2, URZ ;  /* 0xfffffffe1a057890 */ /* 0x000fe2000fffe0ff */
[----:B-1----:R-:W-:Y:S01]  /*fba0*/  ISETP.GE.AND P0, PT, R220, UR19, PT ;  /* 0x00000013dc007c0c */ /* 0x002fe2000bf06270 */
[----:B------:R-:W-:Y:S01]  /*fbb0*/  IMAD.U32 R4, RZ, RZ, UR14 ;  /* 0x0000000eff047e24 */ /* 0x000fe2000f8e00ff */
[----:B------:R-:W-:Y:S01]  /*fbc0*/  BAR.SYNC.DEFER_BLOCKING 0x0 ;  /* 0x0000000000007b1d */ /* 0x000fe20000010000 */
[----:B------:R-:W-:Y:S01]  /*fbd0*/  UIMAD.WIDE.U32 UR34, UR5, UR14, URZ ;  /* 0x0000000e052272a5 */ /* 0x000fe2000f8e00ff */
[----:B------:R-:W-:Y:S01]  /*fbe0*/  IMAD.U32 R5, RZ, RZ, UR14 ;  /* 0x0000000eff057e24 */ /* 0x000fe2000f8e00ff */
[----:B------:R-:W-:Y:S01]  /*fbf0*/  UISETP.GE.AND UP0, UPT, UR26, 0x3, UPT ;  /* 0x000000031a00788c */ /* 0x000fe2000bf06270 */
[----:B------:R-:W-:Y:S01]  /*fc00*/  IMAD.U32 R8, RZ, RZ, UR14 ;  /* 0x0000000eff087e24 */ /* 0x000fe2000f8e00ff */
[----:B------:R-:W-:Y:S01]  /*fc10*/  UIMAD UR19, UR5, UR15, UR35 ;  /* 0x0000000f051372a4 */ /* 0x000fe2000f8e0223 */
[----:B------:R-:W-:Y:S01]  /*fc20*/  IMAD.U32 R7, RZ, RZ, UR15 ;  /* 0x0000000fff077e24 */ /* 0x000fe2000f8e00ff */
[----:B------:R-:W-:Y:S01]  /*fc30*/  USHF.L.U32 UR5, UR34, 0x7, URZ ;  /* 0x0000000722057899 */ /* 0x000fe200080006ff */
[----:B------:R-:W-:Y:S01]  /*fc40*/  IMAD.U32 R6, RZ, RZ, UR14 ;  /* 0x0000000eff067e24 */ /* 0x000fe2000f8e00ff */
[----:B------:R-:W-:Y:S01]  /*fc50*/  USHF.L.U64.HI UR19, UR34, 0x7, UR19 ;  /* 0x0000000722137899 */ /* 0x000fe20008010213 */
[----:B------:R-:W-:-:S02]  /*fc60*/  IMAD.U32 R3, RZ, RZ, UR15 ;  /* 0x0000000fff037e24 */ /* 0x000fc4000f8e00ff */
[----:B--2---:R-:W-:Y:S01]  /*fc70*/  IMAD.U32 R12, RZ, RZ, UR15 ;  /* 0x0000000fff0c7e24 */ /* 0x004fe2000f8e00ff */
[----:B------:R-:W-:Y:S01]  /*fc80*/  @!P0 LEA R4, P2, R4, UR5, 0x5 ;  /* 0x0000000504048c11 */ /* 0x000fe2000f8428ff */
[----:B------:R-:W-:Y:S01]  /*fc90*/  IMAD.U32 R0, RZ, RZ, UR5 ;  /* 0x00000005ff007e24 */ /* 0x000fe2000f8e00ff */
[----:B------:R-:W-:Y:S01]  /*fca0*/  @!P0 LEA R5, P1, R5, UR5, 0x6 ;  /* 0x0000000505058c11 */ /* 0x000fe2000f8230ff */
[----:B------:R-:W-:Y:S01]  /*fcb0*/  IMAD.U32 R2, RZ, RZ, UR19 ;  /* 0x00000013ff027e24 */ /* 0x000fe2000f8e00ff */
[----:B------:R-:W-:Y:S02]  /*fcc0*/  @!P0 LEA.HI.X R9, R8, UR19, R7, 0x5, P2 ;  /* 0x0000001308098c11 */ /* 0x000fe400090f2c07 */
[----:B------:R-:W-:Y:S01]  /*fcd0*/  @!P0 LEA.HI.X R7, R6, UR19, R3, 0x6, P1 ;  /* 0x0000001306078c11 */ /* 0x000fe200088f3403 */
[----:B------:R-:W-:Y:S01]  /*fce0*/  IMAD.U32 R3, RZ, RZ, UR19 ;  /* 0x00000013ff037e24 */ /* 0x000fe2000f8e00ff */
[----:B-----5:R-:W-:Y:S01]  /*fcf0*/  @P0 STS.128 [R224+0x4000], RZ ;  /* 0x004000ffe0000388 */ /* 0x020fe20000000c00 */
[----:B---3--:R-:W-:-:S02]  /*fd00*/  LOP3.LUT R14, R225, R237, RZ, 0xfc, !PT ;  /* 0x000000ede10e7212 */ /* 0x008fc400078efcff */
[----:B----4-:R-:W-:Y:S02]  /*fd10*/  LOP3.LUT R13, R217, R203, RZ, 0xfc, !PT ;  /* 0x000000cbd90d7212 */ /* 0x010fe400078efcff */
[-C--:B------:R-:W-:Y:S02]  /*fd20*/  @!P0 LEA R10, P3, R0, R230.reuse, 0x1 ;  /* 0x000000e6000a8211 */ /* 0x080fe400078608ff */
[-C--:B------:R-:W-:Y:S02]  /*fd30*/  @!P0 LEA R8, P2, R4, R230.reuse, 0x1 ;  /* 0x000000e604088211 */ /* 0x080fe400078408ff */
[-C--:B------:R-:W-:Y:S01]  /*fd40*/  @!P0 LEA.HI.X R11, R0, R229.reuse, R2, 0x1, P3 ;  /* 0x000000e5000b8211 */ /* 0x080fe200018f0c02 */
[----:B------:R-:W-:Y:S01]  /*fd50*/  IMAD.U32 R2, RZ, RZ, UR5 ;  /* 0x00000005ff027e24 */ /* 0x000fe2000f8e00ff */
[C---:B------:R-:W-:Y:S01]  /*fd60*/  @!P0 LEA R6, P1, R5.reuse, R230, 0x1 ;  /* 0x000000e605068211 */ /* 0x040fe200078208ff */
[----:B------:R-:W-:Y:S01]  /*fd70*/  IMAD.U32 R0, RZ, RZ, UR14 ;  /* 0x0000000eff007e24 */ /* 0x000fe2000f8e00ff */
[-C--:B------:R-:W-:Y:S01]  /*fd80*/  @!P0 LEA.HI.X R9, R4, R229.reuse, R9, 0x1, P2 ;  /* 0x000000e504098211 */ /* 0x080fe200010f0c09 */
[----:B------:R-:W-:Y:S01]  /*fd90*/  @!PT LDS RZ, [RZ] ;  /* 0x00000000fffff984 */ /* 0x000fe20000000800 */
[----:B------:R-:W-:Y:S01]  /*fda0*/  @!PT LDS RZ, [RZ] ;  /* 0x00000000fffff984 */ /* 0x000fe20000000800 */
[----:B------:R-:W-:Y:S01]  /*fdb0*/  @!PT LDS RZ, [RZ] ;  /* 0x00000000fffff984 */ /* 0x000fe20000000800 */
[----:B------:R-:W-:Y:S01]  /*fdc0*/  @!P0 LDGSTS.E.BYPASS.LTC128B.128 [R224+0x4000], desc[UR20][R10.64] ;  /* 0x040000000ae08fae */ /* 0x000fe2000b981a14 */
[----:B------:R-:W-:Y:S01]  /*fdd0*/  @!P0 LEA.HI.X R7, R5, R229, R7, 0x1, P1 ;  /* 0x000000e505078211 */ /* 0x000fe200008f0c07 */
[----:B------:R-:W-:-:S02]  /*fde0*/  @!P0 IMAD.WIDE.U32 R2, R0, 0x60, R2 ;  /* 0x0000006000028825 */ /* 0x000fc400078e0002 */
[----:B------:R-:W-:Y:S02]  /*fdf0*/  @P0 STS.128 [R224+0x4800], RZ ;  /* 0x004800ffe0000388 */ /* 0x000fe40000000c00 */
[----:B------:R-:W-:Y:S01]  /*fe00*/  @!P0 IMAD R0, R12, 0x60, RZ ;  /* 0x000000600c008824 */ /* 0x000fe200078e02ff */
[----:B------:R-:W-:Y:S01]  /*fe10*/  @!P0 LEA R4, P1, R2, R230, 0x1 ;  /* 0x000000e602048211 */ /* 0x000fe200078208ff */
[----:B------:R-:W-:Y:S01]  /*fe20*/  @!PT LDS RZ, [RZ] ;  /* 0x00000000fffff984 */ /* 0x000fe20000000800 */
[----:B------:R-:W-:Y:S01]  /*fe30*/  @!PT LDS RZ, [RZ] ;  /* 0x00000000fffff984 */ /* 0x000fe20000000800 */
[----:B------:R-:W-:Y:S01]  /*fe40*/  @!PT LDS RZ, [RZ] ;  /* 0x00000000fffff984 */ /* 0x000fe20000000800 */
[----:B------:R1:W-:Y:S02]  /*fe50*/  @!P0 LDGSTS.E.BYPASS.LTC128B.128 [R224+0x4800], desc[UR20][R8.64] ;  /* 0x0480000008e08fae */ /* 0x0003e4000b981a14 */
[----:B------:R-:W-:Y:S01]  /*fe60*/  @!P0 IMAD.IADD R0, R0, 0x1, R3 ;  /* 0x0000000100008824 */ /* 0x000fe200078e0203 */
[----:B------:R-:W-:Y:S01]  /*fe70*/  LEA R3, R13, UR4, 0x1 ;  /* 0x000000040d037c11 */ /* 0x000fe2000f8e08ff */
[----:B------:R-:W-:Y:S03]  /*fe80*/  @P0 STS.128 [R224+0x5000], RZ ;  /* 0x005000ffe0000388 */ /* 0x000fe60000000c00 */
[----:B------:R-:W-:Y:S01]  /*fe90*/  @!P0 LEA.HI.X R5, R2, R229, R0, 0x1, P1 ;  /* 0x000000e502058211 */ /* 0x000fe200008f0c00 */
[----:B------:R-:W-:Y:S01]  /*fea0*/  @!PT LDS RZ, [RZ] ;  /* 0x00000000fffff984 */ /* 0x000fe20000000800 */
[----:B------:R-:W-:Y:S01]  /*feb0*/  @!PT LDS RZ, [RZ] ;  /* 0x00000000fffff984 */ /* 0x000fe20000000800 */
[----:B------:R-:W-:Y:S01]  /*fec0*/  @!PT LDS RZ, [RZ] ;  /* 0x00000000fffff984 */ /* 0x000fe20000000800 */
[----:B------:R-:W-:Y:S01]  /*fed0*/  @!P0 LDGSTS.E.BYPASS.LTC128B.128 [R224+0x5000], desc[UR20][R6.64] ;  /* 0x0500000006e08fae */ /* 0x000fe2000b981a14 */
[----:B------:R-:W-:-:S03]  /*fee0*/  LEA R0, R14, UR4, 0x1 ;  /* 0x000000040e007c11 */ /* 0x000fc6000f8e08ff */
[----:B------:R-:W-:Y:S02]  /*fef0*/  @P0 STS.128 [R224+0x5800], RZ ;  /* 0x005800ffe0000388 */ /* 0x000fe40000000c00 */
[C---:B------:R-:W-:Y:S02]  /*ff00*/  IMAD.IADD R2, R215.reuse, 0x1, R0 ;  /* 0x00000001d7027824 */ /* 0x040fe400078e0200 */
[----:B------:R-:W-:Y:S01]  /*ff10*/  @!PT LDS RZ, [RZ] ;  /* 0x00000000fffff984 */ /* 0x000fe20000000800 */
[----:B------:R-:W-:Y:S01]  /*ff20*/  @!PT LDS RZ, [RZ] ;  /* 0x00000000fffff984 */ /* 0x000fe20000000800 */
[----:B------:R-:W-:Y:S01]  /*ff30*/  @!PT LDS RZ, [RZ] ;  /* 0x00000000fffff984 */ /* 0x000fe20000000800 */
[----:B------:R2:W-:Y:S04]  /*ff40*/  @!P0 LDGSTS.E.BYPASS.LTC128B.128 [R224+0x5800], desc[UR20][R4.64] ;  /* 0x0580000004e08fae */ /* 0x0005e8000b981a14 */
[----:B------:R-:W-:Y:S04]  /*ff50*/  LDSM.16.M88.4 R56, [R0+0x3c00] ;  /* 0x003c00000038783b */ /* 0x000fe80000000200 */
[----:B------:R-:W-:Y:S04]  /*ff60*/  LDSM.16.M88.4 R12, [R0+0x2000] ;  /* 0x00200000000c783b */ /* 0x000fe80000000200 */
[----:B-1----:R-:W1:Y:S04]  /*ff70*/  LDSM.16.M88.4 R8, [R3] ;  /* 0x000000000308783b */ /* 0x002e680000000200 */
[----:B------:R-:W-:Y:S04]  /*ff80*/  LDSM.16.M88.4 R60, [R0+0x3800] ;  /* 0x00380000003c783b */ /* 0x000fe80000000200 */
[----:B------:R-:W-:Y:S04]  /*ff90*/  LDSM.16.M88.4 R76, [R0+0x2800] ;  /* 0x00280000004c783b */ /* 0x000fe80000000200 */
[----:B------:R-:W-:Y:S04]  /*ffa0*/  LDSM.16.M88.4 R80, [R0+0x2400] ;  /* 0x002400000050783b */ /* 0x000fe80000000200 */
[----:B--2---:R2:W3:Y:S04]  /*ffb0*/  LDSM.16.M88.4 R4, [R3+0x1000] ;  /* 0x001000000304783b */ /* 0x0044e80000000200 */
[----:B------:R-:W4:Y:S04]  /*ffc0*/  LDSM.16.M88.4 R72, [R0+0x2c00] ;  /* 0x002c00000048783b */ /* 0x000f280000000200 */
[----:B------:R-:W4:Y:S04]  /*ffd0*/  LDSM.16.M88.4 R68, [R0+0x3000] ;  /* 0x003000000044783b */ /* 0x000f280000000200 */
[----:B------:R3:W4:Y:S04]  /*ffe0*/  LDSM.16.M88.4 R64, [R0+0x3400] ;  /* 0x003400000040783b */ /* 0x0007280000000200 */
[----:B------:R-:W-:Y:S04]  /*fff0*/  LDSM.16.M88.4 R32, [R2+0x2800] ;  /* 0x002800000220783b */ /* 0x000fe80000000200 */
[----:B------:R-:W-:Y:S01]  /*10000*/  LDSM.16.M88.4 R48, [R2+0x2000] ;  /* 0x002000000230783b */ /* 0x000fe20000000200 */
[----:B--2---:R-:W-:Y:S01]  /*10010*/  IMAD.IADD R3, R215, 0x1, R3 ;  /* 0x00000001d7037824 */ /* 0x004fe200078e0203 */
[C---:B-1----:R-:W-:Y:S02]  /*10020*/  HMMA.16816.F32.BF16 R100, R8.reuse, R12, RZ ;  /* 0x0000000c0864723c */ /* 0x042fe400000418ff */
[----:B------:R-:W-:Y:S04]  /*10030*/  LDSM.16.M88.4 R24, [R2+0x2c00] ;  /* 0x002c00000218783b */ /* 0x000fe80000000200 */
[----:B------:R-:W-:Y:S02]  /*10040*/  LDSM.16.M88.4 R44, [R2+0x2400] ;  /* 0x00240000022c783b */ /* 0x000fe40000000200 */
[----:B------:R-:W-:Y:S02]  /*10050*/  HMMA.16816.F32.BF16 R124, R8, R14, RZ ;  /* 0x0000000e087c723c */ /* 0x000fe400000418ff */
[----:B------:R-:W-:Y:S01]  /*10060*/  LDSM.16.M88.4 R20, [R2+0x3000] ;  /* 0x003000000214783b */ /* 0x000fe20000000200 */
[----:B---3--:R-:W1:Y:S05]  /*10070*/  S2R R0, SR_TID.X ;  /* 0x0000000000007919 */ /* 0x008e6a0000002100 */
[C---:B------:R-:W-:Y:S01]  /*10080*/  HMMA.16816.F32.BF16 R16, R4.reuse, R56, RZ ;  /* 0x000000380410723c */ /* 0x040fe200000418ff */
[----:B------:R-:W-:Y:S04]  /*10090*/  LDSM.16.M88.4 R52, [R2+0x3400] ;  /* 0x003400000234783b */ /* 0x000fe80000000200 */
[----:B------:R-:W0:Y:S03]  /*100a0*/  LDGDEPBAR ;  /* 0x00000000000079af */ /* 0x000e260000000000 */
[C---:B------:R-:W-:Y:S08]  /*100b0*/  HMMA.16816.F32.BF16 R92, R4.reuse, R12, RZ ;  /* 0x0000000c045c723c */ /* 0x040ff000000418ff */
[----:B------:R-:W-:Y:S01]  /*100c0*/  HMMA.16816.F32.BF16 R120, R4, R14, RZ ;  /* 0x0000000e0478723c */ /* 0x000fe200000418ff */
[----:B------:R-:W2:Y:S02]  /*100d0*/  LDSM.16.M88.4 R12, [R3+0x1000] ;  /* 0x00100000030c783b */ /* 0x000ea40000000200 */
[----:B------:R-:W-:-:S02]  /*100e0*/  IMAD.MOV.U32 R238, RZ, RZ, R17 ;  /* 0x000000ffffee7224 */ /* 0x000fc400078e0011 */
[----:B------:R-:W-:Y:S02]  /*100f0*/  IMAD.MOV.U32 R237, RZ, RZ, R18 ;  /* 0x000000ffffed7224 */ /* 0x000fe400078e0012 */
[----:B------:R-:W-:Y:S01]  /*10100*/  IMAD.MOV.U32 R236, RZ, RZ, R19 ;  /* 0x000000ffffec7224 */ /* 0x000fe200078e0013 */
[C---:B------:R-:W-:Y:S01]  /*10110*/  HMMA.16816.F32.BF16 R84, R4.reuse, R62, RZ ;  /* 0x0000003e0454723c */ /* 0x040fe200000418ff */
[----:B------:R-:W-:Y:S02]  /*10120*/  IMAD.MOV.U32 R227, RZ, RZ, R16 ;  /* 0x000000ffffe37224 */ /* 0x000fe400078e0010 */
[----:B------:R3:W1:Y:S05]  /*10130*/  LDSM.16.M88.4 R16, [R3] ;  /* 0x000000000310783b */ /* 0x00066a0000000200 */
[C---:B------:R-:W-:Y:S08]  /*10140*/  HMMA.16816.F32.BF16 R96, R4.reuse, R76, RZ ;  /* 0x0000004c0460723c */ /* 0x040ff000000418ff */
[----:B------:R-:W-:Y:S03]  /*10150*/  HMMA.16816.F32.BF16 R88, R4, R80, RZ ;  /* 0x000000500458723c */ /* 0x000fe600000418ff */
[----:B------:R-:W-:-:S02]  /*10160*/  IMAD.MOV.U32 R36, RZ, RZ, R86 ;  /* 0x000000ffff247224 */ /* 0x000fc400078e0056 */
[----:B------:R-:W-:Y:S02]  /*10170*/  IMAD.MOV.U32 R29, RZ, RZ, R87 ;  /* 0x000000ffff1d7224 */ /* 0x000fe400078e0057 */
[----:B------:R-:W-:Y:S01]  /*10180*/  IMAD.MOV.U32 R28, RZ, RZ, R84 ;  /* 0x000000ffff1c7224 */ /* 0x000fe200078e0054 */
[----:B----4-:R-:W-:Y:S01]  /*10190*/  HMMA.16816.F32.BF16 R104, R4, R72, RZ ;  /* 0x000000480468723c */ /* 0x010fe200000418ff */
[----:B---3--:R-:W-:-:S07]  /*101a0*/  IMAD.MOV.U32 R3, RZ, RZ, R85 ;  /* 0x000000ffff037224 */ /* 0x008fce00078e0055 */
        /* <DEDUP_REMOVED lines=10> */
[----:B------:R-:W-:Y:S03]  /*10250*/  HMMA.16816.F32.BF16 R180, R8, R58, RZ ;  /* 0x0000003a08b4723c */ /* 0x000fe600000418ff */
[----:B------:R-:W-:-:S02]  /*10260*/  IMAD.MOV.U32 R226, RZ, RZ, R5 ;  /* 0x000000ffffe27224 */ /* 0x000fc400078e0005 */
[----:B------:R-:W-:Y:S02]  /*10270*/  IMAD.MOV.U32 R38, RZ, RZ, R6 ;  /* 0x000000ffff267224 */ /* 0x000fe400078e0006 */
[----:B------:R-:W-:Y:S01]  /*10280*/  IMAD.MOV.U32 R37, RZ, RZ, R4 ;  /* 0x000000ffff257224 */ /* 0x000fe200078e0004 */
[----:B--2---:R-:W-:Y:S01]  /*10290*/  HMMA.16816.F32.BF16 R216, R12, R32, R96 ;  /* 0x000000200cd8723c */ /* 0x004fe20000041860 */
[----:B-1----:R-:W-:Y:S02]  /*102a0*/  IMAD.SHL.U32 R99, R0, 0x2, RZ ;  /* 0x0000000200637824 */ /* 0x002fe400078e00ff */
[----:B------:R-:W-:Y:S02]  /*102b0*/  IMAD.U32 R0, RZ, RZ, UR26 ;  /* 0x0000001aff007e24 */ /* 0x000fe4000f8e00ff */
[----:B------:R-:W-:Y:S01]  /*102c0*/  IMAD.MOV.U32 R133, RZ, RZ, R7 ;  /* 0x000000ffff857224 */ /* 0x000fe200078e0007 */
[----:B------:R-:W-:Y:S02]  /*102d0*/  LOP3.LUT R99, R99, 0x6, RZ, 0xc0, !PT ;  /* 0x0000000663637812 */ /* 0x000fe400078ec0ff */
[----:B------:R-:W-:Y:S03]  /*102e0*/  HMMA.16816.F32.BF16 R116, R8, R82, RZ ;  /* 0x000000520874723c */ /* 0x000fe600000418ff */
[----:B------:R-:W-:-:S02]  /*102f0*/  IMAD R0, R0, 0x80, R99 ;  /* 0x0000008000007824 */ /* 0x000fc400078e0263 */
[----:B------:R-:W-:Y:S02]  /*10300*/  IMAD.MOV.U32 R43, RZ, RZ, R182 ;  /* 0x000000ffff2b7224 */ /* 0x000fe400078e00b6 */
[----:B------:R-:W-:Y:S01]  /*10310*/  IMAD.MOV.U32 R225, RZ, RZ, R183 ;  /* 0x000000ffffe17224 */ /* 0x000fe200078e00b7 */
[----:B------:R-:W-:Y:S01]  /*10320*/  HMMA.16816.F32.BF16 R80, R8, R76, RZ ;  /* 0x0000004c0850723c */ /* 0x000fe200000418ff */
[----:B------:R-:W-:Y:S02]  /*10330*/  IMAD.MOV.U32 R208, RZ, RZ, R180 ;  /* 0x000000ffffd07224 */ /* 0x000fe400078e00b4 */
[----:B------:R-:W-:-:S05]  /*10340*/  IMAD.MOV.U32 R252, RZ, RZ, R181 ;  /* 0x000000fffffc7224 */ /* 0x000fca00078e00b5 */
[----:B------:R-:W-:Y:S08]  /*10350*/  HMMA.16816.F32.BF16 R184, R16, R48, R100 ;  /* 0x0000003010b8723c */ /* 0x000ff00000041864 */
[----:B------:R-:W-:Y:S08]  /*10360*/  HMMA.16816.F32.BF16 R128, R8, R78, RZ ;  /* 0x0000004e0880723c */ /* 0x000ff000000418ff */
[----:B------:R-:W-:Y:S08]  /*10370*/  HMMA.16816.F32.BF16 R200, R12, R24, R104 ;  /* 0x000000180cc8723c */ /* 0x000ff00000041868 */
[C---:B------:R-:W-:Y:S08]  /*10380*/  HMMA.16816.F32.BF16 R76, R8.reuse, R72, RZ ;  /* 0x00000048084c723c */ /* 0x040ff000000418ff */
[C---:B------:R-:W-:Y:S08]  /*10390*/  HMMA.16816.F32.BF16 R176, R8.reuse, R74, RZ ;  /* 0x0000004a08b0723c */ /* 0x040ff000000418ff */
[----:B------:R-:W-:Y:S08]  /*103a0*/  HMMA.16816.F32.BF16 R4, R8, R64, RZ ;  /* 0x000000400804723c */ /* 0x000ff000000418ff */
[----:B------:R-:W-:Y:S01]  /*103b0*/  HMMA.16816.F32.BF16 R104, R12, R50, R120 ;  /* 0x000000320c68723c */ /* 0x000fe20000041878 */
[----:B------:R-:W-:-:S02]  /*103c0*/  IMAD.MOV.U32 R121, RZ, RZ, R3 ;  /* 0x000000ffff797224 */ /* 0x000fc400078e0003 */
[C---:B------:R-:W-:Y:S02]  /*103d0*/  VIADD R3, R0.reuse, 0xffffff00 ;  /* 0xffffff0000037836 */ /* 0x040fe40000000000 */
[----:B------:R-:W-:Y:S02]  /*103e0*/  IMAD.MOV.U32 R122, RZ, RZ, R36 ;  /* 0x000000ffff7a7224 */ /* 0x000fe400078e0024 */
[----:B------:R-:W-:Y:S01]  /*103f0*/  VIADD R36, R0, 0xffffff01 ;  /* 0xffffff0100247836 */ /* 0x000fe20000000000 */
[C---:B------:R-:W-:Y:S01]  /*10400*/  HMMA.16816.F32.BF16 R72, R8.reuse, R68, RZ ;  /* 0x000000440848723c */ /* 0x040fe200000418ff */
[CC--:B------:R-:W-:Y:S01]  /*10410*/  ISETP.GE.AND P2, PT, R3.reuse, R39.reuse, PT ;  /* 0x000000270300720c */ /* 0x0c0fe20003f46270 */
[----:B------:R-:W-:Y:S01]  /*10420*/  IMAD.MOV.U32 R123, RZ, RZ, R29 ;  /* 0x000000ffff7b7224 */ /* 0x000fe200078e001d */
[C---:B------:R-:W-:Y:S01]  /*10430*/  ISETP.GE.AND P3, PT, R3.reuse, R40, PT ;  /* 0x000000280300720c */ /* 0x040fe20003f66270 */
[----:B------:R-:W-:Y:S01]  /*10440*/  IMAD.MOV.U32 R120, RZ, RZ, R28 ;  /* 0x000000ffff787224 */ /* 0x000fe200078e001c */
[----:B------:R-:W-:Y:S01]  /*10450*/  ISETP.GE.AND P5, PT, R36, R39, PT ;  /* 0x000000272400720c */ /* 0x000fe20003fa6270 */
[C---:B------:R-:W-:Y:S01]  /*10460*/  VIADD R29, R0.reuse, 0xffffff18 ;  /* 0xffffff18001d7836 */ /* 0x040fe20000000000 */
[C---:B------:R-:W-:Y:S01]  /*10470*/  ISETP.GE.AND P4, PT, R3.reuse, R41, PT ;  /* 0x000000290300720c */ /* 0x040fe20003f86270 */
[----:B------:R-:W-:Y:S01]  /*10480*/  HMMA.16816.F32.BF16 R192, R8, R70, RZ ;  /* 0x0000004608c0723c */ /* 0x000fe200000418ff */
[----:B------:R-:W-:Y:S01]  /*10490*/  VIADD R28, R0, 0xffffff19 ;  /* 0xffffff19001c7836 */ /* 0x000fe20000000000 */
[----:B------:R-:W-:-:S06]  /*104a0*/  ISETP.GE.AND P1, PT, R3, R42, PT ;  /* 0x0000002a0300720c */ /* 0x000fcc0003f26270 */
[C---:B------:R-:W-:Y:S08]  /*104b0*/  HMMA.16816.F32.BF16 R64, R8.reuse, R66, RZ ;  /* 0x000000420840723c */ /* 0x040ff000000418ff */
[C---:B------:R-:W-:Y:S08]  /*104c0*/  HMMA.16816.F32.BF16 R232, R8.reuse, R60, RZ ;  /* 0x0000003c08e8723c */ /* 0x040ff000000418ff */
[C---:B------:R-:W-:Y:S08]  /*104d0*/  HMMA.16816.F32.BF16 R244, R8.reuse, R62, RZ ;  /* 0x0000003e08f4723c */ /* 0x040ff000000418ff */
[----:B------:R-:W-:Y:S08]  /*104e0*/  HMMA.16816.F32.BF16 R240, R8, R56, RZ ;  /* 0x0000003808f0723c */ /* 0x000ff000000418ff */
[----:B------:R-:W-:Y:S08]  /*104f0*/  HMMA.16816.F32.BF16 R8, R16, R44, R84 ;  /* 0x0000002c1008723c */ /* 0x000ff00000041854 */
[----:B------:R-:W-:Y:S08]  /*10500*/  HMMA.16816.F32.BF16 R228, R12, R48, R92 ;  /* 0x000000300ce4723c */ /* 0x000ff0000004185c */
[----:B------:R-:W-:Y:S01]  /*10510*/  HMMA.16816.F32.BF16 R48, R16, R50, R124 ;  /* 0x000000321030723c */ /* 0x000fe2000004187c */
[----:B------:R-:W-:Y:S01]  /*10520*/  IMAD.MOV.U32 R127, RZ, RZ, R43 ;  /* 0x000000ffff7f7224 */ /* 0x000fe200078e002b */
[----:B------:R-:W-:Y:S01]  /*10530*/  FSEL R43, R184, -INF , !P2 ;  /* 0xff800000b82b7808 */ /* 0x000fe20005000000 */
[----:B------:R-:W-:Y:S01]  /*10540*/  IMAD.MOV.U32 R124, RZ, RZ, R252 ;  /* 0x000000ffff7c7224 */ /* 0x000fe200078e00fc */
[----:B------:R-:W-:Y:S01]  /*10550*/  ISETP.GE.AND P2, PT, R36, R40, PT ;  /* 0x000000282400720c */ /* 0x000fe20003f46270 */
[----:B------:R-:W-:-:S03]  /*10560*/  IMAD.MOV.U32 R125, RZ, RZ, R127 ;  /* 0x000000ffff7d7224 */ /* 0x000fc600078e007f */
[----:B------:R-:W-:Y:S01]  /*10570*/  HMMA.16816.F32.BF16 R80, R16, R32, R80 ;  /* 0x000000201050723c */ /* 0x000fe20000041850 */
[C---:B------:R-:W-:Y:S02]  /*10580*/  VIADD R32, R0.reuse, 0xffffff11 ;  /* 0xffffff1100207836 */ /* 0x040fe40000000000 */
[----:B------:R-:W-:-:S05]  /*10590*/  VIADD R33, R0, 0xffffff10 ;  /* 0xffffff1000217836 */ /* 0x000fca0000000000 */
[C---:B------:R-:W-:Y:S01]  /*105a0*/  HMMA.16816.F32.BF16 R180, R12.reuse, R20, R108 ;  /* 0x000000140cb4723c */ /* 0x040fe2000004186c */
[----:B------:R-:W-:Y:S02]  /*105b0*/  FSEL R110, R187, -INF , !P2 ;  /* 0xff800000bb6e7808 */ /* 0x000fe40005000000 */
[-C--:B------:R-:W-:Y:S02]  /*105c0*/  ISETP.GE.AND P2, PT, R32, R39.reuse, PT ;  /* 0x000000272000720c */ /* 0x080fe40003f46270 */
[----:B------:R-:W-:Y:S02]  /*105d0*/  FSEL R109, R186, -INF , !P3 ;  /* 0xff800000ba6d7808 */ /* 0x000fe40005800000 */
[----:B------:R-:W-:Y:S01]  /*105e0*/  ISETP.GE.AND P3, PT, R33, R40, PT ;  /* 0x000000282100720c */ /* 0x000fe20003f66270 */
[----:B------:R-:W-:Y:S01]  /*105f0*/  HMMA.16816.F32.BF16 R220, R12, R44, R88 ;  /* 0x0000002c0cdc723c */ /* 0x000fe20000041858 */
[----:B------:R-:W-:Y:S02]  /*10600*/  FSEL R108, R185, -INF , !P5 ;  /* 0xff800000b96c7808 */ /* 0x000fe40006800000 */
[----:B------:R-:W-:-:S02]  /*10610*/  ISETP.GE.AND P5, PT, R33, R39, PT ;  /* 0x000000272100720c */ /* 0x000fc40003fa6270 */
[----:B------:R-:W-:Y:S02]  /*10620*/  FSEL R185, R230, -INF , !P1 ;  /* 0xff800000e6b97808 */ /* 0x000fe40004800000 */
[----:B------:R-:W-:Y:S01]  /*10630*/  FSEL R111, R8, -INF , !P5 ;  /* 0xff800000086f7808 */ /* 0x000fe20006800000 */
[----:B------:R-:W-:Y:S01]  /*10640*/  HMMA.16816.F32.BF16 R100, R12, R46, R172 ;  /* 0x0000002e0c64723c */ /* 0x000fe200000418ac */
[----:B------:R-:W-:Y:S02]  /*10650*/  VIADD R8, R0, 0xffffff49 ;  /* 0xffffff4900087836 */ /* 0x000fe40000000000 */
[----:B------:R-:W-:Y:S02]  /*10660*/  IMAD.MOV.U32 R172, RZ, RZ, R237 ;  /* 0x000000ffffac7224 */ /* 0x000fe400078e00ed */
[----:B------:R-:W-:-:S03]  /*10670*/  IMAD.MOV.U32 R175, RZ, RZ, R236 ;  /* 0x000000ffffaf7224 */ /* 0x000fc600078e00ec */
[----:B------:R-:W-:Y:S01]  /*10680*/  HMMA.16816.F32.BF16 R44, R16, R46, R116 ;  /* 0x0000002e102c723c */ /* 0x000fe20000041874 */
[----:B------:R-:W-:Y:S01]  /*10690*/  FSEL R116, R9, -INF , !P2 ;  /* 0xff80000009747808 */ /* 0x000fe20005000000 */
[----:B------:R-:W-:Y:S01]  /*106a0*/  VIADD R9, R0, 0xffffff48 ;  /* 0xffffff4800097836 */ /* 0x000fe20000000000 */
[----:B------:R-:W-:Y:S02]  /*106b0*/  ISETP.GE.AND P2, PT, R32, R40, PT ;  /* 0x000000282000720c */ /* 0x000fe40003f46270 */
[----:B------:R-:W-:Y:S01]  /*106c0*/  FSEL R117, R10, -INF , !P3 ;  /* 0xff8000000a757808 */ /* 0x000fe20005800000 */
[C---:B------:R-:W-:Y:S01]  /*106d0*/  VIADD R10, R0.reuse, 0xffffff41 ;  /* 0xffffff41000a7836 */ /* 0x040fe20000000000 */
[----:B------:R-:W-:Y:S01]  /*106e0*/  FSEL R118, R11, -INF , !P2 ;  /* 0xff8000000b767808 */ /* 0x000fe20005000000 */
[----:B------:R-:W-:Y:S01]  /*106f0*/  HMMA.16816.F32.BF16 R88, R12, R26, R196 ;  /* 0x0000001a0c58723c */ /* 0x000fe200000418c4 */
[----:B------:R-:W-:-:S07]  /*10700*/  VIADD R11, R0, 0xffffff40 ;  /* 0xffffff40000b7836 */ /* 0x000fce0000000000 */
[----:B------:R-:W-:Y:S01]  /*10710*/  HMMA.16816.F32.BF16 R56, R16, R26, R176 ;  /* 0x0000001a1038723c */ /* 0x000fe200000418b0 */
[C---:B------:R-:W-:Y:S02]  /*10720*/  VIADD R26, R0.reuse, 0xffffff21 ;  /* 0xffffff21001a7836 */ /* 0x040fe40000000000 */
[----:B------:R-:W-:-:S03]  /*10730*/  VIADD R27, R0, 0xffffff20 ;  /* 0xffffff20001b7836 */ /* 0x000fc60000000000 */
[-C--:B------:R-:W-:Y:S02]  /*10740*/  ISETP.GE.AND P2, PT, R26, R39.reuse, PT ;  /* 0x000000271a00720c */ /* 0x080fe40003f46270 */
[----:B------:R-:W-:Y:S01]  /*10750*/  HMMA.16816.F32.BF16 R76, R16, R24, R76 ;  /* 0x00000018104c723c */ /* 0x000fe2000004184c */
[C---:B------:R-:W-:Y:S01]  /*10760*/  ISETP.GE.AND P3, PT, R27.reuse, R40, PT ;  /* 0x000000281b00720c */ /* 0x040fe20003f66270 */
[C---:B------:R-:W-:Y:S01]  /*10770*/  VIADD R25, R0.reuse, 0xffffff28 ;  /* 0xffffff2800197836 */ /* 0x040fe20000000000 */
[----:B------:R-:W-:Y:S01]  /*10780*/  ISETP.GE.AND P5, PT, R27, R39, PT ;  /* 0x000000271b00720c */ /* 0x000fe20003fa6270 */
[----:B------:R-:W-:-:S03]  /*10790*/  VIADD R24, R0, 0xffffff29 ;  /* 0xffffff2900187836 */ /* 0x000fc60000000000 */
[----:B------:R-:W-:Y:S01]  /*107a0*/  FSEL R184, R80, -INF , !P5 ;  /* 0xff80000050b87808 */ /* 0x000fe20006800000 */
[----:B------:R-:W-:Y:S01]  /*107b0*/  HMMA.16816.F32.BF16 R92, R12, R34, R188 ;  /* 0x000000220c5c723c */ /* 0x000fe200000418bc */
[----:B------:R-:W-:Y:S01]  /*107c0*/  FSEL R189, R81, -INF , !P2 ;  /* 0xff80000051bd7808 */ /* 0x000fe20005000000 */
[----:B------:R-:W-:Y:S01]  /*107d0*/  IMAD.MOV.U32 R191, RZ, RZ, R238 ;  /* 0x000000ffffbf7224 */ /* 0x000fe200078e00ee */
[----:B------:R-:W-:Y:S01]  /*107e0*/  ISETP.GE.AND P2, PT, R26, R40, PT ;  /* 0x000000281a00720c */ /* 0x000fe20003f46270 */
[----:B------:R-:W-:-:S04]  /*107f0*/  IMAD.MOV.U32 R190, RZ, RZ, R227 ;  /* 0x000000ffffbe7224 */ /* 0x000fc800078e00e3 */
[----:B------:R-:W-:Y:S01]  /*10800*/  HMMA.16816.F32.BF16 R84, R12, R22, R204 ;  /* 0x000000160c54723c */ /* 0x000fe200000418cc */
[----:B------:R-:W-:Y:S02]  /*10810*/  FSEL R207, R82, -INF , !P3 ;  /* 0xff80000052cf7808 */ /* 0x000fe40005800000 */
[----:B------:R-:W-:-:S05]  /*10820*/  FSEL R206, R83, -INF , !P2 ;  /* 0xff80000053ce7808 */ /* 0x000fca0005000000 */
[----:B------:R-:W-:Y:S01]  /*10830*/  HMMA.16816.F32.BF16 R60, R16, R22, R192 ;  /* 0x00000016103c723c */ /* 0x000fe200000418c0 */
[C---:B------:R-:W-:Y:S02]  /*10840*/  VIADD R23, R0.reuse, 0xffffff30 ;  /* 0xffffff3000177836 */ /* 0x040fe40000000000 */
[----:B------:R-:W-:-:S03]  /*10850*/  VIADD R22, R0, 0xffffff31 ;  /* 0xffffff3100167836 */ /* 0x000fc60000000000 */
[C---:B------:R-:W-:Y:S02]  /*10860*/  ISETP.GE.AND P3, PT, R23.reuse, R40, PT ;  /* 0x000000281700720c */ /* 0x040fe40003f66270 */
[----:B------:R-:W-:Y:S01]  /*10870*/  HMMA.16816.F32.BF16 R68, R16, R52, R4 ;  /* 0x000000341044723c */ /* 0x000fe20000041804 */
[-C--:B------:R-:W-:Y:S02]  /*10880*/  ISETP.GE.AND P2, PT, R22, R39.reuse, PT ;  /* 0x000000271600720c */ /* 0x080fe40003f46270 */
[----:B------:R-:W-:Y:S02]  /*10890*/  FSEL R205, R78, -INF , !P3 ;  /* 0xff8000004ecd7808 */ /* 0x000fe40005800000 */
[----:B------:R-:W-:-:S03]  /*108a0*/  ISETP.GE.AND P5, PT, R23, R39, PT ;  /* 0x000000271700720c */ /* 0x000fc60003fa6270 */
[----:B------:R-:W-:Y:S01]  /*108b0*/  HMMA.16816.F32.BF16 R4, R16, R34, R128 ;  /* 0x000000221004723c */ /* 0x000fe20000041880 */
[C---:B------:R-:W-:Y:S02]  /*108c0*/  VIADD R34, R0.reuse, 0xffffff09 ;  /* 0xffffff0900227836 */ /* 0x040fe40000000000 */
[----:B------:R-:W-:Y:S02]  /*108d0*/  VIADD R35, R0, 0xffffff08 ;  /* 0xffffff0800237836 */ /* 0x000fe40000000000 */
[----:B------:R-:W-:Y:S01]  /*108e0*/  IMAD.MOV.U32 R131, RZ, RZ, R38 ;  /* 0x000000ffff837224 */ /* 0x000fe200078e0026 */
[-C--:B------:R-:W-:Y:S01]  /*108f0*/  ISETP.GE.AND P3, PT, R34, R39.reuse, PT ;  /* 0x000000272200720c */ /* 0x080fe20003f66270 */
[----:B------:R-:W-:Y:S01]  /*10900*/  VIADD R38, R0, 0xffffff70 ;  /* 0xffffff7000267836 */ /* 0x000fe20000000000 */
[C---:B------:R-:W-:Y:S01]  /*10910*/  HMMA.16816.F32.BF16 R96, R12.reuse, R54, R212 ;  /* 0x000000360c60723c */ /* 0x040fe200000418d4 */
[----:B------:R-:W-:Y:S01]  /*10920*/  FSEL R214, R77, -INF , !P2 ;  /* 0xff8000004dd67808 */ /* 0x000fe20005000000 */
[----:B------:R-:W-:Y:S01]  /*10930*/  IMAD.MOV.U32 R130, RZ, RZ, R226 ;  /* 0x000000ffff827224 */ /* 0x000fe200078e00e2 */
[-C--:B------:R-:W-:Y:S01]  /*10940*/  ISETP.GE.AND P2, PT, R22, R40.reuse, PT ;  /* 0x000000281600720c */ /* 0x080fe20003f46270 */
[----:B------:R-:W-:Y:S01]  /*10950*/  IMAD.MOV.U32 R129, RZ, RZ, R37 ;  /* 0x000000ffff817224 */ /* 0x000fe200078e0025 */
[----:B------:R-:W-:Y:S01]  /*10960*/  FSEL R77, R49, -INF , !P3 ;  /* 0xff800000314d7808 */ /* 0x000fe20005800000 */
[----:B------:R-:W-:Y:S01]  /*10970*/  VIADD R37, R0, 0xffffff71 ;  /* 0xffffff7100257836 */ /* 0x000fe20000000000 */
[----:B------:R-:W-:Y:S01]  /*10980*/  FSEL R204, R79, -INF , !P2 ;  /* 0xff8000004fcc7808 */ /* 0x000fe20005000000 */
[----:B------:R-:W-:Y:S01]  /*10990*/  HMMA.16816.F32.BF16 R112, R12, R52, R112 ;  /* 0x000000340c70723c */ /* 0x000fe20000041870 */
[-C--:B------:R-:W-:Y:S01]  /*109a0*/  ISETP.GE.AND P2, PT, R35, R40.reuse, PT ;  /* 0x000000282300720c */ /* 0x080fe20003f46270 */
[----:B------:R-:W-:Y:S01]  /*109b0*/  IMAD.MOV.U32 R53, RZ, RZ, R208 ;  /* 0x000000ffff357224 */ /* 0x000fe200078e00d0 */
[-C--:B------:R-:W-:Y:S01]  /*109c0*/  ISETP.GE.AND P3, PT, R34, R40.reuse, PT ;  /* 0x000000282200720c */ /* 0x080fe20003f66270 */
[----:B------:R-:W-:Y:S01]  /*109d0*/  IMAD.MOV.U32 R52, RZ, RZ, R225 ;  /* 0x000000ffff347224 */ /* 0x000fe200078e00e1 */
[----:B------:R-:W-:Y:S01]  /*109e0*/  FSEL R78, R50, -INF , !P2 ;  /* 0xff800000324e7808 */ /* 0x000fe20005000000 */
[----:B------:R-:W-:Y:S01]  /*109f0*/  IMAD.MOV.U32 R127, RZ, RZ, R53 ;  /* 0x000000ffff7f7224 */ /* 0x000fe200078e0035 */
[----:B------:R-:W-:Y:S01]  /*10a00*/  FSEL R79, R51, -INF , !P3 ;  /* 0xff800000334f7808 */ /* 0x000fe20005800000 */
[C---:B------:R-:W-:Y:S01]  /*10a10*/  HMMA.16816.F32.BF16 R72, R16.reuse, R20, R72 ;  /* 0x000000141048723c */ /* 0x040fe20000041848 */
[-C--:B------:R-:W-:Y:S01]  /*10a20*/  ISETP.GE.AND P2, PT, R29, R39.reuse, PT ;  /* 0x000000271d00720c */ /* 0x080fe20003f46270 */
[----:B------:R-:W-:Y:S01]  /*10a30*/  VIADD R21, R0, 0xffffff38 ;  /* 0xffffff3800157836 */ /* 0x000fe20000000000 */
[----:B------:R-:W-:Y:S01]  /*10a40*/  ISETP.GE.AND P3, PT, R28, R39, PT ;  /* 0x000000271c00720c */ /* 0x000fe20003f66270 */
[----:B------:R-:W-:Y:S01]  /*10a50*/  VIADD R20, R0, 0xffffff39 ;  /* 0xffffff3900147836 */ /* 0x000fe20000000000 */
[----:B------:R-:W-:Y:S01]  /*10a60*/  FSEL R82, R44, -INF , !P2 ;  /* 0xff8000002c527808 */ /* 0x000fe20005000000 */
[----:B------:R-:W-:Y:S01]  /*10a70*/  IMAD.MOV.U32 R126, RZ, RZ, R52 ;  /* 0x000000ffff7e7224 */ /* 0x000fe200078e0034 */
[----:B------:R-:W-:Y:S01]  /*10a80*/  FSEL R81, R45, -INF , !P3 ;  /* 0xff8000002d517808 */ /* 0x000fe20005800000 */
[----:B------:R-:W-:Y:S01]  /*10a90*/  HMMA.16816.F32.BF16 R64, R16, R54, R64 ;  /* 0x000000361040723c */ /* 0x000fe20000041840 */
[----:B------:R-:W-:-:S02]  /*10aa0*/  ISETP.GE.AND P2, PT, R29, R40, PT ;  /* 0x000000281d00720c */ /* 0x000fc40003f46270 */
[----:B------:R-:W-:Y:S02]  /*10ab0*/  ISETP.GE.AND P3, PT, R28, R40, PT ;  /* 0x000000281c00720c */ /* 0x000fe40003f66270 */
[----:B------:R-:W-:Y:S02]  /*10ac0*/  FSEL R213, R76, -INF , !P5 ;  /* 0xff8000004cd57808 */ /* 0x000fe40006800000 */
[----:B------:R-:W-:Y:S02]  /*10ad0*/  FSEL R83, R46, -INF , !P2 ;  /* 0xff8000002e537808 */ /* 0x000fe40005000000 */
[----:B------:R-:W-:Y:S02]  /*10ae0*/  FSEL R119, R47, -INF , !P3 ;  /* 0xff8000002f777808 */ /* 0x000fe40005800000 */
[-C--:B------:R-:W-:Y:S01]  /*10af0*/  ISETP.GE.AND P5, PT, R35, R39.reuse, PT ;  /* 0x000000272300720c */ /* 0x080fe20003fa6270 */
[----:B------:R-:W1:Y:S01]  /*10b00*/  LDSM.16.M88.4 R44, [R2+0x3800] ;  /* 0x00380000022c783b */ /* 0x000e620000000200 */
[----:B------:R-:W-:-:S02]  /*10b10*/  ISETP.GE.AND P2, PT, R25, R39, PT ;  /* 0x000000271900720c */ /* 0x000fc40003f46270 */
[----:B------:R-:W-:Y:S02]  /*10b20*/  FSEL R76, R48, -INF , !P5 ;  /* 0xff800000304c7808 */ /* 0x000fe40006800000 */
[----:B------:R2:W3:Y:S01]  /*10b30*/  LDSM.16.M88.4 R48, [R2+0x3c00] ;  /* 0x003c00000230783b */ /* 0x0004e20000000200 */
[----:B------:R-:W-:Y:S01]  /*10b40*/  ISETP.GE.AND P3, PT, R24, R39, PT ;  /* 0x000000271800720c */ /* 0x000fe20003f66270 */
[----:B------:R-:W-:-:S04]  /*10b50*/  DEPBAR.LE SB0, 0x0 ;  /* 0x000080000000791a */ /* 0x000fc80000000000 */
[----:B------:R-:W-:Y:S01]  /*10b60*/  FSEL R208, R4, -INF , !P2 ;  /* 0xff80000004d07808 */ /* 0x000fe20005000000 */
[C---:B------:R-:W-:Y:S01]  /*10b70*/  VIADD R4, R0.reuse, 0xffffff59 ;  /* 0xffffff5900047836 */ /* 0x040fe20000000000 */
[----:B------:R-:W-:Y:S01]  /*10b80*/  BAR.SYNC.DEFER_BLOCKING 0x0 ;  /* 0x0000000000007b1d */ /* 0x000fe20000010000 */
[-C--:B------:R-:W-:Y:S02]  /*10b90*/  ISETP.GE.AND P2, PT, R25, R40.reuse, PT ;  /* 0x000000281900720c */ /* 0x080fe40003f46270 */
[----:B------:R-:W-:Y:S01]  /*10ba0*/  FSEL R212, R5, -INF , !P3 ;  /* 0xff80000005d47808 */ /* 0x000fe20005800000 */
[----:B------:R-:W-:Y:S01]  /*10bb0*/  VIADD R5, R0, 0xffffff58 ;  /* 0xffffff5800057836 */ /* 0x000fe20000000000 */
[----:B------:R-:W-:Y:S02]  /*10bc0*/  ISETP.GE.AND P3, PT, R24, R40, PT ;  /* 0x000000281800720c */ /* 0x000fe40003f66270 */
[----:B------:R-:W-:Y:S01]  /*10bd0*/  FSEL R199, R6, -INF , !P2 ;  /* 0xff80000006c77808 */ /* 0x000fe20005000000 */
[----:B------:R-:W-:Y:S01]  /*10be0*/  VIADD R6, R0, 0xffffff51 ;  /* 0xffffff5100067836 */ /* 0x000fe20000000000 */
[----:B------:R-:W-:-:S02]  /*10bf0*/  ISETP.GE.AND P2, PT, R21, R39, PT ;  /* 0x000000271500720c */ /* 0x000fc40003f46270 */
[----:B------:R-:W-:Y:S01]  /*10c00*/  FSEL R198, R7, -INF , !P3 ;  /* 0xff80000007c67808 */ /* 0x000fe20005800000 */
[----:B------:R-:W-:Y:S01]  /*10c10*/  VIADD R7, R0, 0xffffff50 ;  /* 0xffffff5000077836 */ /* 0x000fe20000000000 */
[----:B------:R-:W-:Y:S02]  /*10c20*/  ISETP.GE.AND P3, PT, R20, R39, PT ;  /* 0x000000271400720c */ /* 0x000fe40003f66270 */
[----:B------:R-:W-:Y:S01]  /*10c30*/  FSEL R215, R56, -INF , !P2 ;  /* 0xff80000038d77808 */ /* 0x000fe20005000000 */
[----:B--2---:R-:W-:Y:S01]  /*10c40*/  VIADD R2, R0, 0xffffff61 ;  /* 0xffffff6100027836 */ /* 0x004fe20000000000 */
[-C--:B------:R-:W-:Y:S02]  /*10c50*/  ISETP.GE.AND P2, PT, R21, R40.reuse, PT ;  /* 0x000000281500720c */ /* 0x080fe40003f46270 */
[----:B------:R-:W-:Y:S02]  /*10c60*/  FSEL R225, R57, -INF , !P3 ;  /* 0xff80000039e17808 */ /* 0x000fe40005800000 */
[----:B------:R-:W-:-:S02]  /*10c70*/  ISETP.GE.AND P3, PT, R20, R40, PT ;  /* 0x000000281400720c */ /* 0x000fc40003f66270 */
[----:B------:R-:W-:Y:S02]  /*10c80*/  FSEL R197, R58, -INF , !P2 ;  /* 0xff8000003ac57808 */ /* 0x000fe40005000000 */
[C---:B------:R-:W-:Y:S02]  /*10c90*/  ISETP.GE.AND P2, PT, R10.reuse, R39, PT ;  /* 0x000000270a00720c */ /* 0x040fe40003f46270 */
[----:B------:R-:W-:Y:S01]  /*10ca0*/  FSEL R196, R59, -INF , !P3 ;  /* 0xff8000003bc47808 */ /* 0x000fe20005800000 */
[----:B-1----:R-:W-:Y:S01]  /*10cb0*/  HMMA.16816.F32.BF16 R52, R16, R44, R232 ;  /* 0x0000002c1034723c */ /* 0x002fe200000418e8 */
[-C--:B------:R-:W-:Y:S02]  /*10cc0*/  ISETP.GE.AND P3, PT, R11, R40.reuse, PT ;  /* 0x000000280b00720c */ /* 0x080fe40003f66270 */
[----:B------:R-:W-:Y:S02]  /*10cd0*/  FSEL R3, R73, -INF , !P2 ;  /* 0xff80000049037808 */ /* 0x000fe40005000000 */
[----:B------:R-:W-:-:S02]  /*10ce0*/  ISETP.GE.AND P2, PT, R10, R40, PT ;  /* 0x000000280a00720c */ /* 0x000fc40003f46270 */
[----:B------:R-:W-:Y:S01]  /*10cf0*/  FSEL R195, R74, -INF , !P3 ;  /* 0xff8000004ac37808 */ /* 0x000fe20005800000 */
[----:B---3--:R-:W-:Y:S01]  /*10d00*/  HMMA.16816.F32.BF16 R56, R16, R48, R240 ;  /* 0x000000301038723c */ /* 0x008fe200000418f0 */
[-C--:B------:R-:W-:Y:S01]  /*10d10*/  ISETP.GE.AND P3, PT, R8, R39.reuse, PT ;  /* 0x000000270800720c */ /* 0x080fe20003f66270 */
[----:B------:R1:W-:Y:S01]  /*10d20*/  STL [R1+0x34], R3 ;  /* 0x0000340301007387 */ /* 0x0003e20000100800 */
[----:B------:R-:W-:Y:S01]  /*10d30*/  FSEL R194, R75, -INF , !P2 ;  /* 0xff8000004bc27808 */ /* 0x000fe20005000000 */
[----:B------:R-:W-:Y:S01]  /*10d40*/  IMAD.MOV.U32 R242, RZ, RZ, R122 ;  /* 0x000000fffff27224 */ /* 0x000fe200078e007a */
[----:B------:R-:W-:Y:S01]  /*10d50*/  ISETP.GE.AND P5, PT, R11, R39, PT ;  /* 0x000000270b00720c */ /* 0x000fe20003fa6270 */
[----:B------:R-:W-:Y:S01]  /*10d60*/  IMAD.MOV.U32 R241, RZ, RZ, R121 ;  /* 0x000000fffff17224 */ /* 0x000fe200078e0079 */
[-C--:B------:R-:W-:Y:S01]  /*10d70*/  ISETP.GE.AND P2, PT, R9, R40.reuse, PT ;  /* 0x000000280900720c */ /* 0x080fe20003f46270 */
[----:B------:R-:W-:Y:S01]  /*10d80*/  IMAD.MOV.U32 R243, RZ, RZ, R123 ;  /* 0x000000fffff37224 */ /* 0x000fe200078e007b */
[----:B------:R-:W-:Y:S01]  /*10d90*/  FSEL R238, R61, -INF , !P3 ;  /* 0xff8000003dee7808 */ /* 0x000fe20005800000 */
[----:B------:R-:W-:Y:S01]  /*10da0*/  IMAD.MOV.U32 R61, RZ, RZ, R125 ;  /* 0x000000ffff3d7224 */ /* 0x000fe200078e007d */
[----:B------:R-:W-:Y:S01]  /*10db0*/  FSEL R80, R72, -INF , !P5 ;  /* 0xff80000048507808 */ /* 0x000fe20006800000 */
[----:B------:R-:W-:Y:S01]  /*10dc0*/  IMAD.MOV.U32 R240, RZ, RZ, R120 ;  /* 0x000000fffff07224 */ /* 0x000fe200078e0078 */
[----:B------:R-:W-:-:S02]  /*10dd0*/  ISETP.GE.AND P3, PT, R8, R40, PT ;  /* 0x000000280800720c */ /* 0x000fc40003f66270 */
[----:B------:R-:W-:Y:S01]  /*10de0*/  FSEL R193, R62, -INF , !P2 ;  /* 0xff8000003ec17808 */ /* 0x000fe20005000000 */
[----:B------:R-:W-:Y:S01]  /*10df0*/  IMAD.MOV.U32 R62, RZ, RZ, R124 ;  /* 0x000000ffff3e7224 */ /* 0x000fe200078e007c */
[-C--:B------:R-:W-:Y:S01]  /*10e00*/  ISETP.GE.AND P5, PT, R9, R39.reuse, PT ;  /* 0x000000270900720c */ /* 0x080fe20003fa6270 */
[----:B------:R2:W-:Y:S01]  /*10e10*/  STL [R1+0x38], R80 ;  /* 0x0000385001007387 */ /* 0x0005e20000100800 */
[----:B------:R-:W-:Y:S02]  /*10e20*/  ISETP.GE.AND P2, PT, R6, R39, PT ;  /* 0x000000270600720c */ /* 0x000fe40003f46270 */
[----:B------:R-:W-:Y:S01]  /*10e30*/  FSEL R192, R63, -INF , !P3 ;  /* 0xff8000003fc07808 */ /* 0x000fe20005800000 */
[----:B------:R-:W-:Y:S01]  /*10e40*/  IMAD.MOV.U32 R63, RZ, RZ, R127 ;  /* 0x000000ffff3f7224 */ /* 0x000fe200078e007f */
[----:B------:R-:W-:Y:S01]  /*10e50*/  FSEL R252, R60, -INF , !P5 ;  /* 0xff8000003cfc7808 */ /* 0x000fe20006800000 */
[----:B------:R-:W-:Y:S01]  /*10e60*/  IMAD.MOV.U32 R60, RZ, RZ, R126 ;  /* 0x000000ffff3c7224 */ /* 0x000fe200078e007e */
[----:B------:R-:W-:-:S02]  /*10e70*/  ISETP.GE.AND P3, PT, R7, R40, PT ;  /* 0x000000280700720c */ /* 0x000fc40003f66270 */
[----:B------:R-:W-:Y:S01]  /*10e80*/  FSEL R237, R69, -INF , !P2 ;  /* 0xff80000045ed7808 */ /* 0x000fe20005000000 */
[----:B-1----:R-:W-:Y:S01]  /*10e90*/  VIADD R3, R0, 0xffffff60 ;  /* 0xffffff6000037836 */ /* 0x002fe20000000000 */
[-C--:B------:R-:W-:Y:S02]  /*10ea0*/  ISETP.GE.AND P5, PT, R7, R39.reuse, PT ;  /* 0x000000270700720c */ /* 0x080fe40003fa6270 */
[----:B------:R-:W-:Y:S02]  /*10eb0*/  ISETP.GE.AND P2, PT, R6, R40, PT ;  /* 0x000000280600720c */ /* 0x000fe40003f46270 */
[----:B------:R-:W-:Y:S02]  /*10ec0*/  FSEL R188, R70, -INF , !P3 ;  /* 0xff80000046bc7808 */ /* 0x000fe40005800000 */
[----:B------:R-:W-:Y:S02]  /*10ed0*/  FSEL R236, R68, -INF , !P5 ;  /* 0xff80000044ec7808 */ /* 0x000fe40006800000 */
[----:B------:R-:W-:-:S02]  /*10ee0*/  ISETP.GE.AND P3, PT, R4, R39, PT ;  /* 0x000000270400720c */ /* 0x000fc40003f66270 */
[----:B------:R-:W-:Y:S02]  /*10ef0*/  FSEL R187, R71, -INF , !P2 ;  /* 0xff80000047bb7808 */ /* 0x000fe40005000000 */
[C---:B------:R-:W-:Y:S02]  /*10f00*/  ISETP.GE.AND P5, PT, R5.reuse, R39, PT ;  /* 0x000000270500720c */ /* 0x040fe40003fa6270 */
[-C--:B------:R-:W-:Y:S02]  /*10f10*/  ISETP.GE.AND P2, PT, R5, R40.reuse, PT ;  /* 0x000000280500720c */ /* 0x080fe40003f46270 */
[----:B------:R-:W-:Y:S02]  /*10f20*/  FSEL R234, R65, -INF , !P3 ;  /* 0xff80000041ea7808 */ /* 0x000fe40005800000 */
[----:B------:R-:W-:Y:S02]  /*10f30*/  FSEL R235, R64, -INF , !P5 ;  /* 0xff80000040eb7808 */ /* 0x000fe40006800000 */
[----:B------:R-:W-:-:S02]  /*10f40*/  ISETP.GE.AND P3, PT, R4, R40, PT ;  /* 0x000000280400720c */ /* 0x000fc40003f66270 */
[----:B------:R-:W-:Y:S02]  /*10f50*/  FSEL R177, R66, -INF , !P2 ;  /* 0xff80000042b17808 */ /* 0x000fe40005000000 */
[-C--:B------:R-:W-:Y:S02]  /*10f60*/  ISETP.GE.AND P5, PT, R3, R39.reuse, PT ;  /* 0x000000270300720c */ /* 0x080fe40003fa6270 */
[----:B------:R-:W-:Y:S02]  /*10f70*/  ISETP.GE.AND P2, PT, R2, R39, PT ;  /* 0x000000270200720c */ /* 0x000fe40003f46270 */
[----:B------:R-:W-:Y:S02]  /*10f80*/  FSEL R176, R67, -INF , !P3 ;  /* 0xff80000043b07808 */ /* 0x000fe40005800000 */
[----:B------:R-:W-:Y:S01]  /*10f90*/  FSEL R227, R52, -INF , !P5 ;  /* 0xff80000034e37808 */ /* 0x000fe20006800000 */
[----:B------:R-:W-:Y:S01]  /*10fa0*/  IMAD.MOV.U32 R52, RZ, RZ, R129 ;  /* 0x000000ffff347224 */ /* 0x000fe200078e0081 */
[----:B------:R-:W-:-:S02]  /*10fb0*/  ISETP.GE.AND P3, PT, R3, R40, PT ;  /* 0x000000280300720c */ /* 0x000fc40003f66270 */
[----:B------:R-:W-:Y:S01]  /*10fc0*/  FSEL R226, R53, -INF , !P2 ;  /* 0xff80000035e27808 */ /* 0x000fe20005000000 */
[----:B------:R-:W-:Y:S01]  /*10fd0*/  IMAD.MOV.U32 R53, RZ, RZ, R130 ;  /* 0x000000ffff357224 */ /* 0x000fe200078e0082 */
[-C--:B------:R-:W-:Y:S02]  /*10fe0*/  ISETP.GE.AND P2, PT, R2, R40.reuse, PT ;  /* 0x000000280200720c */ /* 0x080fe40003f46270 */
[-C--:B------:R-:W-:Y:S02]  /*10ff0*/  ISETP.GE.AND P5, PT, R38, R39.reuse, PT ;  /* 0x000000272600720c */ /* 0x080fe40003fa6270 */
[----:B------:R-:W-:Y:S01]  /*11000*/  FSEL R174, R54, -INF , !P3 ;  /* 0xff80000036ae7808 */ /* 0x000fe20005800000 */
[----:B------:R-:W-:Y:S01]  /*11010*/  IMAD.MOV.U32 R54, RZ, RZ, R131 ;  /* 0x000000ffff367224 */ /* 0x000fe200078e0083 */
[----:B------:R-:W-:Y:S02]  /*11020*/  ISETP.GE.AND P3, PT, R37, R39, PT ;  /* 0x000000272500720c */ /* 0x000fe40003f66270 */
[----:B------:R-:W-:Y:S01]  /*11030*/  FSEL R173, R55, -INF , !P2 ;  /* 0xff80000037ad7808 */ /* 0x000fe20005000000 */
[----:B------:R-:W-:Y:S01]  /*11040*/  IMAD.MOV.U32 R55, RZ, RZ, R133 ;  /* 0x000000ffff377224 */ /* 0x000fe200078e0085 */
[----:B------:R-:W-:Y:S01]  /*11050*/  FSEL R233, R56, -INF , !P5 ;  /* 0xff80000038e97808 */ /* 0x000fe20006800000 */
[----:B------:R-:W-:Y:S01]  /*11060*/  IMAD.MOV.U32 R56, RZ, RZ, R190 ;  /* 0x000000ffff387224 */ /* 0x000fe200078e00be */
[----:B------:R-:W-:-:S02]  /*11070*/  ISETP.GE.AND P2, PT, R38, R40, PT ;  /* 0x000000282600720c */ /* 0x000fc40003f46270 */
[----:B------:R-:W-:Y:S02]  /*11080*/  ISETP.GE.AND P5, PT, R37, R40, PT ;  /* 0x000000282500720c */ /* 0x000fe40003fa6270 */
        /* <DEDUP_REMOVED lines=8> */
[CC--:B------:R-:W-:Y:S02]  /*11110*/  ISETP.GE.AND P5, PT, R35.reuse, R41.reuse, PT ;  /* 0x000000292300720c */ /* 0x0c0fe40003fa6270 */
[----:B------:R-:W-:Y:S02]  /*11120*/  FSEL R125, R228, -INF , !P4 ;  /* 0xff800000e47d7808 */ /* 0x000fe40006000000 */
[-C--:B------:R-:W-:Y:S02]  /*11130*/  ISETP.GE.AND P4, PT, R35, R42.reuse, PT ;  /* 0x0000002a2300720c */ /* 0x080fe40003f86270 */
[C---:B------:R-:W-:Y:S02]  /*11140*/  ISETP.GE.AND P1, PT, R34.reuse, R41, PT ;  /* 0x000000292200720c */ /* 0x040fe40003f26270 */
[----:B------:R-:W-:Y:S02]  /*11150*/  FSEL R122, R229, -INF , !P3 ;  /* 0xff800000e57a7808 */ /* 0x000fe40005800000 */
[----:B------:R-:W-:-:S02]  /*11160*/  ISETP.GE.AND P3, PT, R34, R42, PT ;  /* 0x0000002a2200720c */ /* 0x000fc40003f66270 */
[----:B------:R-:W-:Y:S02]  /*11170*/  FSEL R178, R231, -INF , !P2 ;  /* 0xff800000e7b27808 */ /* 0x000fe40005000000 */
[----:B------:R-:W-:Y:S02]  /*11180*/  FSEL R129, R104, -INF , !P5 ;  /* 0xff80000068817808 */ /* 0x000fe40006800000 */
[CC--:B------:R-:W-:Y:S02]  /*11190*/  ISETP.GE.AND P2, PT, R33.reuse, R41.reuse, PT ;  /* 0x000000292100720c */ /* 0x0c0fe40003f46270 */
[----:B------:R-:W-:Y:S02]  /*111a0*/  ISETP.GE.AND P5, PT, R33, R42, PT ;  /* 0x0000002a2100720c */ /* 0x000fe40003fa6270 */
[----:B------:R-:W-:Y:S02]  /*111b0*/  FSEL R191, R106, -INF , !P4 ;  /* 0xff8000006abf7808 */ /* 0x000fe40006000000 */
[----:B------:R-:W-:-:S02]  /*111c0*/  ISETP.GE.AND P4, PT, R32, R41, PT ;  /* 0x000000292000720c */ /* 0x000fc40003f86270 */
[----:B------:R-:W-:Y:S02]  /*111d0*/  FSEL R127, R105, -INF , !P1 ;  /* 0xff800000697f7808 */ /* 0x000fe40004800000 */
[----:B------:R-:W-:Y:S02]  /*111e0*/  ISETP.GE.AND P1, PT, R32, R42, PT ;  /* 0x0000002a2000720c */ /* 0x000fe40003f26270 */
[----:B------:R-:W-:Y:S02]  /*111f0*/  FSEL R190, R107, -INF , !P3 ;  /* 0xff8000006bbe7808 */ /* 0x000fe40005800000 */
[----:B------:R-:W-:Y:S02]  /*11200*/  ISETP.GE.AND P3, PT, R29, R41, PT ;  /* 0x000000291d00720c */ /* 0x000fe40003f66270 */
[----:B------:R-:W-:Y:S02]  /*11210*/  FSEL R124, R220, -INF , !P2 ;  /* 0xff800000dc7c7808 */ /* 0x000fe40005000000 */
[----:B------:R-:W-:-:S02]  /*11220*/  FSEL R186, R222, -INF , !P5 ;  /* 0xff800000deba7808 */ /* 0x000fc40006800000 */
[-C--:B------:R-:W-:Y:S02]  /*11230*/  ISETP.GE.AND P2, PT, R29, R42.reuse, PT ;  /* 0x0000002a1d00720c */ /* 0x080fe40003f46270 */
[CC--:B------:R-:W-:Y:S02]  /*11240*/  ISETP.GE.AND P5, PT, R28.reuse, R41.reuse, PT ;  /* 0x000000291c00720c */ /* 0x0c0fe40003fa6270 */
[----:B------:R-:W-:Y:S02]  /*11250*/  FSEL R121, R221, -INF , !P4 ;  /* 0xff800000dd797808 */ /* 0x000fe40006000000 */
[----:B------:R-:W-:Y:S02]  /*11260*/  ISETP.GE.AND P4, PT, R28, R42, PT ;  /* 0x0000002a1c00720c */ /* 0x000fe40003f86270 */
[----:B------:R-:W-:Y:S02]  /*11270*/  FSEL R179, R223, -INF , !P1 ;  /* 0xff800000dfb37808 */ /* 0x000fe40004800000 */
[----:B------:R-:W-:-:S02]  /*11280*/  ISETP.GE.AND P1, PT, R27, R41, PT ;  /* 0x000000291b00720c */ /* 0x000fc40003f26270 */
[----:B------:R-:W-:Y:S02]  /*11290*/  FSEL R107, R100, -INF , !P3 ;  /* 0xff800000646b7808 */ /* 0x000fe40005800000 */
[-C--:B------:R-:W-:Y:S02]  /*112a0*/  ISETP.GE.AND P3, PT, R27, R42.reuse, PT ;  /* 0x0000002a1b00720c */ /* 0x080fe40003f66270 */
[----:B------:R-:W-:Y:S02]  /*112b0*/  FSEL R175, R102, -INF , !P2 ;  /* 0xff80000066af7808 */ /* 0x000fe40005000000 */
[----:B------:R-:W-:Y:S02]  /*112c0*/  FSEL R105, R101, -INF , !P5 ;  /* 0xff80000065697808 */ /* 0x000fe40006800000 */
[C---:B------:R-:W-:Y:S02]  /*112d0*/  ISETP.GE.AND P2, PT, R26.reuse, R41, PT ;  /* 0x000000291a00720c */ /* 0x040fe40003f46270 */
[----:B------:R-:W-:-:S02]  /*112e0*/  ISETP.GE.AND P5, PT, R26, R42, PT ;  /* 0x0000002a1a00720c */ /* 0x000fc40003fa6270 */
[----:B------:R-:W-:Y:S02]  /*112f0*/  FSEL R172, R103, -INF , !P4 ;  /* 0xff80000067ac7808 */ /* 0x000fe40006000000 */
[----:B------:R-:W-:Y:S02]  /*11300*/  FSEL R103, R216, -INF , !P1 ;  /* 0xff800000d8677808 */ /* 0x000fe40004800000 */
[----:B------:R-:W-:Y:S02]  /*11310*/  ISETP.GE.AND P1, PT, R25, R42, PT ;  /* 0x0000002a1900720c */ /* 0x000fe40003f26270 */
[----:B------:R-:W-:Y:S02]  /*11320*/  FSEL R131, R218, -INF , !P3 ;  /* 0xff800000da837808 */ /* 0x000fe40005800000 */
[----:B------:R-:W-:Y:S02]  /*11330*/  ISETP.GE.AND P3, PT, R24, R41, PT ;  /* 0x000000291800720c */ /* 0x000fe40003f66270 */
[----:B------:R-:W-:-:S02]  /*11340*/  FSEL R101, R217, -INF , !P2 ;  /* 0xff800000d9657808 */ /* 0x000fc40005000000 */
[----:B------:R-:W-:Y:S02]  /*11350*/  FSEL R128, R219, -INF , !P5 ;  /* 0xff800000db807808 */ /* 0x000fe40006800000 */
[-C--:B------:R-:W-:Y:S02]  /*11360*/  ISETP.GE.AND P4, PT, R25, R41.reuse, PT ;  /* 0x000000291900720c */ /* 0x080fe40003f86270 */
[----:B------:R-:W-:Y:S02]  /*11370*/  ISETP.GE.AND P2, PT, R24, R42, PT ;  /* 0x0000002a1800720c */ /* 0x000fe40003f46270 */
[----:B------:R-:W-:Y:S01]  /*11380*/  ISETP.GE.AND P5, PT, R23, R41, PT ;  /* 0x000000291700720c */ /* 0x000fe20003fa6270 */
[----:B------:R-:W-:Y:S01]  /*11390*/  HMMA.16816.F32.BF16 R24, R16, R46, R244 ;  /* 0x0000002e1018723c */ /* 0x000fe200000418f4 */
[----:B------:R-:W-:Y:S02]  /*113a0*/  FSEL R126, R94, -INF , !P1 ;  /* 0xff8000005e7e7808 */ /* 0x000fe40004800000 */
[----:B------:R-:W-:-:S02]  /*113b0*/  FSEL R94, R93, -INF , !P3 ;  /* 0xff8000005d5e7808 */ /* 0x000fc40005800000 */
[----:B------:R-:W-:Y:S02]  /*113c0*/  FSEL R100, R92, -INF , !P4 ;  /* 0xff8000005c647808 */ /* 0x000fe40006000000 */
[-C--:B------:R-:W-:Y:S02]  /*113d0*/  ISETP.GE.AND P3, PT, R22, R42.reuse, PT ;  /* 0x0000002a1600720c */ /* 0x080fe40003f66270 */
[----:B------:R-:W-:Y:S02]  /*113e0*/  FSEL R123, R95, -INF , !P2 ;  /* 0xff8000005f7b7808 */ /* 0x000fe40005000000 */
[----:B------:R-:W-:Y:S02]  /*113f0*/  FSEL R93, R200, -INF , !P5 ;  /* 0xff800000c85d7808 */ /* 0x000fe40006800000 */
[----:B------:R-:W-:Y:S02]  /*11400*/  ISETP.GE.AND P4, PT, R23, R42, PT ;  /* 0x0000002a1700720c */ /* 0x000fe40003f86270 */
[----:B------:R-:W-:-:S02]  /*11410*/  ISETP.GE.AND P1, PT, R22, R41, PT ;  /* 0x000000291600720c */ /* 0x000fc40003f26270 */
[CC--:B------:R-:W-:Y:S02]  /*11420*/  ISETP.GE.AND P2, PT, R21.reuse, R41.reuse, PT ;  /* 0x000000291500720c */ /* 0x0c0fe40003f46270 */
[----:B------:R-:W-:Y:S02]  /*11430*/  ISETP.GE.AND P5, PT, R21, R42, PT ;  /* 0x0000002a1500720c */ /* 0x000fe40003fa6270 */
[----:B------:R-:W-:Y:S02]  /*11440*/  FSEL R106, R203, -INF , !P3 ;  /* 0xff800000cb6a7808 */ /* 0x000fe40005800000 */
[----:B------:R-:W-:Y:S02]  /*11450*/  FSEL R120, R202, -INF , !P4 ;  /* 0xff800000ca787808 */ /* 0x000fe40006000000 */
[----:B------:R-:W-:Y:S02]  /*11460*/  FSEL R92, R201, -INF , !P1 ;  /* 0xff800000c95c7808 */ /* 0x000fe40004800000 */
[----:B------:R-:W-:-:S02]  /*11470*/  ISETP.GE.AND P3, PT, R11, R41, PT ;  /* 0x000000290b00720c */ /* 0x000fc40003f66270 */
[----:B------:R-:W-:Y:S02]  /*11480*/  FSEL R88, R88, -INF , !P2 ;  /* 0xff80000058587808 */ /* 0x000fe40005000000 */
[----:B------:R-:W-:Y:S02]  /*11490*/  FSEL R104, R90, -INF , !P5 ;  /* 0xff8000005a687808 */ /* 0x000fe40006800000 */
[CC--:B------:R-:W-:Y:S02]  /*114a0*/  ISETP.GE.AND P4, PT, R20.reuse, R41.reuse, PT ;  /* 0x000000291400720c */ /* 0x0c0fe40003f86270 */
[-C--:B------:R-:W-:Y:S02]  /*114b0*/  ISETP.GE.AND P1, PT, R20, R42.reuse, PT ;  /* 0x0000002a1400720c */ /* 0x080fe40003f26270 */
[----:B------:R-:W-:Y:S01]  /*114c0*/  ISETP.GE.AND P2, PT, R11, R42, PT ;  /* 0x0000002a0b00720c */ /* 0x000fe20003f46270 */
[----:B------:R-:W-:Y:S01]  /*114d0*/  HMMA.16816.F32.BF16 R20, R12, R44, R248 ;  /* 0x0000002c0c14723c */ /* 0x000fe200000418f8 */
[----:B------:R-:W-:-:S02]  /*114e0*/  ISETP.GE.AND P5, PT, R10, R41, PT ;  /* 0x000000290a00720c */ /* 0x000fc40003fa6270 */
[----:B------:R-:W-:Y:S02]  /*114f0*/  FSEL R75, R180, -INF , !P3 ;  /* 0xff800000b44b7808 */ /* 0x000fe40005800000 */
[-C--:B------:R-:W-:Y:S02]  /*11500*/  ISETP.GE.AND P3, PT, R9, R42.reuse, PT ;  /* 0x0000002a0900720c */ /* 0x080fe40003f66270 */
[----:B------:R-:W-:Y:S01]  /*11510*/  FSEL R95, R182, -INF , !P2 ;  /* 0xff800000b65f7808 */ /* 0x000fe20005000000 */
[----:B------:R-:W-:Y:S01]  /*11520*/  HMMA.16816.F32.BF16 R44, R12, R46, R240 ;  /* 0x0000002e0c2c723c */ /* 0x000fe200000418f0 */
[----:B------:R-:W-:Y:S01]  /*11530*/  FSEL R73, R181, -INF , !P5 ;  /* 0xff800000b5497808 */ /* 0x000fe20006800000 */
[----:B------:R-:W-:Y:S01]  /*11540*/  IMAD.MOV.U32 R241, RZ, RZ, R62 ;  /* 0x000000fffff17224 */ /* 0x000fe200078e003e */
[----:B------:R-:W-:Y:S01]  /*11550*/  FSEL R102, R91, -INF , !P1 ;  /* 0xff8000005b667808 */ /* 0x000fe20004800000 */
[----:B------:R-:W-:Y:S01]  /*11560*/  IMAD.MOV.U32 R240, RZ, RZ, R63 ;  /* 0x000000fffff07224 */ /* 0x000fe200078e003f */
[CC--:B------:R-:W-:Y:S01]  /*11570*/  ISETP.GE.AND P2, PT, R8.reuse, R41.reuse, PT ;  /* 0x000000290800720c */ /* 0x0c0fe20003f46270 */
[----:B------:R-:W-:Y:S01]  /*11580*/  IMAD.MOV.U32 R242, RZ, RZ, R61 ;  /* 0x000000fffff27224 */ /* 0x000fe200078e003d */
[----:B------:R-:W-:Y:S01]  /*11590*/  ISETP.GE.AND P5, PT, R8, R42, PT ;  /* 0x0000002a0800720c */ /* 0x000fe20003fa6270 */
[----:B------:R-:W-:Y:S01]  /*115a0*/  IMAD.MOV.U32 R243, RZ, RZ, R60 ;  /* 0x000000fffff37224 */ /* 0x000fe200078e003c */
[----:B------:R-:W-:-:S02]  /*115b0*/  ISETP.GE.AND P1, PT, R9, R41, PT ;  /* 0x000000290900720c */ /* 0x000fc40003f26270 */
[----:B------:R-:W-:Y:S02]  /*115c0*/  FSEL R90, R86, -INF , !P3 ;  /* 0xff800000565a7808 */ /* 0x000fe40005800000 */
[----:B------:R-:W-:Y:S02]  /*115d0*/  FSEL R89, R89, -INF , !P4 ;  /* 0xff80000059597808 */ /* 0x000fe40006000000 */
[----:B------:R-:W-:Y:S01]  /*115e0*/  FSEL R70, R85, -INF , !P2 ;  /* 0xff80000055467808 */ /* 0x000fe20005000000 */
[----:B------:R-:W-:Y:S01]  /*115f0*/  HMMA.16816.F32.BF16 R16, R16, R50, R240 ;  /* 0x000000321010723c */ /* 0x000fe200000418f0 */
[----:B------:R-:W-:Y:S02]  /*11600*/  FSEL R86, R87, -INF , !P5 ;  /* 0xff80000057567808 */ /* 0x000fe40006800000 */
[----:B------:R-:W-:Y:S02]  /*11610*/  ISETP.GE.AND P4, PT, R10, R42, PT ;  /* 0x0000002a0a00720c */ /* 0x000fe40003f86270 */
[----:B------:R-:W-:-:S02]  /*11620*/  FSEL R72, R84, -INF , !P1 ;  /* 0xff80000054487808 */ /* 0x000fc40004800000 */
[-C--:B------:R-:W-:Y:S01]  /*11630*/  ISETP.GE.AND P2, PT, R6, R42.reuse, PT ;  /* 0x0000002a0600720c */ /* 0x080fe20003f46270 */
[C---:B------:R-:W-:Y:S01]  /*11640*/  HMMA.16816.F32.BF16 R8, R12.reuse, R48, R56 ;  /* 0x000000300c08723c */ /* 0x040fe20000041838 */
[----:B------:R-:W-:Y:S02]  /*11650*/  ISETP.GE.AND P5, PT, R5, R41, PT ;  /* 0x000000290500720c */ /* 0x000fe40003fa6270 */
[----:B------:R-:W-:Y:S02]  /*11660*/  ISETP.GE.AND P1, PT, R7, R42, PT ;  /* 0x0000002a0700720c */ /* 0x000fe40003f26270 */
[----:B------:R-:W-:Y:S02]  /*11670*/  FSEL R91, R183, -INF , !P4 ;  /* 0xff800000b75b7808 */ /* 0x000fe40006000000 */
[----:B------:R-:W-:Y:S01]  /*11680*/  FSEL R84, R115, -INF , !P2 ;  /* 0xff80000073547808 */ /* 0x000fe20005000000 */
[----:B------:R-:W-:Y:S01]  /*11690*/  HMMA.16816.F32.BF16 R12, R12, R50, R52 ;  /* 0x000000320c0c723c */ /* 0x000fe20000041834 */
[----:B------:R-:W-:-:S02]  /*116a0*/  FSEL R65, R96, -INF , !P5 ;  /* 0xff80000060417808 */ /* 0x000fc40006800000 */
[-C--:B------:R-:W-:Y:S02]  /*116b0*/  ISETP.GE.AND P4, PT, R7, R41.reuse, PT ;  /* 0x000000290700720c */ /* 0x080fe40003f86270 */
[-C--:B------:R-:W-:Y:S02]  /*116c0*/  ISETP.GE.AND P3, PT, R6, R41.reuse, PT ;  /* 0x000000290600720c */ /* 0x080fe40003f66270 */
[----:B------:R-:W-:Y:S02]  /*116d0*/  FSEL R85, R114, -INF , !P1 ;  /* 0xff80000072557808 */ /* 0x000fe40004800000 */
[CC--:B------:R-:W-:Y:S02]  /*116e0*/  ISETP.GE.AND P2, PT, R3.reuse, R41.reuse, PT ;  /* 0x000000290300720c */ /* 0x0c0fe40003f46270 */
[----:B------:R-:W-:Y:S01]  /*116f0*/  ISETP.GE.AND P5, PT, R3, R42, PT ;  /* 0x0000002a0300720c */ /* 0x000fe20003fa6270 */
[----:B------:R-:W-:Y:S01]  /*11700*/  VIADD R3, R0, 0xffffff69 ;  /* 0xffffff6900037836 */ /* 0x000fe20000000000 */
[----:B------:R-:W-:-:S02]  /*11710*/  ISETP.GE.AND P1, PT, R4, R41, PT ;  /* 0x000000290400720c */ /* 0x000fc40003f26270 */
[----:B------:R-:W-:Y:S02]  /*11720*/  FSEL R68, R112, -INF , !P4 ;  /* 0xff80000070447808 */ /* 0x000fe40006000000 */
[----:B------:R-:W-:Y:S02]  /*11730*/  FSEL R67, R113, -INF , !P3 ;  /* 0xff80000071437808 */ /* 0x000fe40005800000 */
[-C--:B------:R-:W-:Y:S02]  /*11740*/  ISETP.GE.AND P4, PT, R5, R42.reuse, PT ;  /* 0x0000002a0500720c */ /* 0x080fe40003f86270 */
[----:B------:R-:W-:Y:S01]  /*11750*/  ISETP.GE.AND P3, PT, R4, R42, PT ;  /* 0x0000002a0400720c */ /* 0x000fe20003f66270 */
[----:B------:R-:W-:Y:S01]  /*11760*/  VIADD R4, R0, 0xffffff68 ;  /* 0xffffff6800047836 */ /* 0x000fe20000000000 */
[----:B------:R-:W-:Y:S02]  /*11770*/  FSEL R64, R97, -INF , !P1 ;  /* 0xff80000061407808 */ /* 0x000fe40004800000 */
[----:B------:R-:W-:-:S02]  /*11780*/  FSEL R62, R20, -INF , !P2 ;  /* 0xff800000143e7808 */ /* 0x000fc40005000000 */
[----:B------:R-:W-:Y:S02]  /*11790*/  ISETP.GE.AND P1, PT, R2, R42, PT ;  /* 0x0000002a0200720c */ /* 0x000fe40003f26270 */
[----:B------:R-:W-:Y:S02]  /*117a0*/  ISETP.GE.AND P2, PT, R3, R39, PT ;  /* 0x000000270300720c */ /* 0x000fe40003f46270 */
[----:B------:R-:W-:Y:S02]  /*117b0*/  FSEL R74, R98, -INF , !P4 ;  /* 0xff800000624a7808 */ /* 0x000fe40006000000 */
[----:B------:R-:W-:Y:S02]  /*117c0*/  FSEL R66, R23, -INF , !P1 ;  /* 0xff80000017427808 */ /* 0x000fe40004800000 */
[----:B------:R-:W-:Y:S02]  /*117d0*/  FSEL R98, R25, -INF , !P2 ;  /* 0xff80000019627808 */ /* 0x000fe40005000000 */
[----:B------:R-:W-:-:S02]  /*117e0*/  ISETP.GE.AND P1, PT, R4, R41, PT ;  /* 0x000000290400720c */ /* 0x000fc40003f26270 */
[----:B------:R-:W-:Y:S02]  /*117f0*/  ISETP.GE.AND P2, PT, R4, R42, PT ;  /* 0x0000002a0400720c */ /* 0x000fe40003f46270 */
[----:B------:R-:W-:Y:S02]  /*11800*/  FSEL R71, R99, -INF , !P3 ;  /* 0xff80000063477808 */ /* 0x000fe40005800000 */
[----:B------:R-:W-:Y:S02]  /*11810*/  FSEL R58, R44, -INF , !P1 ;  /* 0xff8000002c3a7808 */ /* 0x000fe40004800000 */
[----:B------:R-:W-:Y:S02]  /*11820*/  FSEL R63, R46, -INF , !P2 ;  /* 0xff8000002e3f7808 */ /* 0x000fe40005000000 */
[----:B------:R-:W-:Y:S02]  /*11830*/  ISETP.GE.AND P3, PT, R4, R39, PT ;  /* 0x000000270400720c */ /* 0x000fe40003f66270 */
[----:B------:R-:W-:-:S02]  /*11840*/  ISETP.GE.AND P1, PT, R3, R41, PT ;  /* 0x000000290300720c */ /* 0x000fc40003f26270 */
[----:B------:R-:W-:Y:S02]  /*11850*/  ISETP.GE.AND P2, PT, R3, R42, PT ;  /* 0x0000002a0300720c */ /* 0x000fe40003f46270 */
[----:B------:R-:W-:Y:S01]  /*11860*/  ISETP.GE.AND P4, PT, R2, R41, PT ;  /* 0x000000290200720c */ /* 0x000fe20003f86270 */
[----:B------:R-:W-:Y:S01]  /*11870*/  VIADD R2, R0, 0xffffff78 ;  /* 0xffffff7800027836 */ /* 0x000fe20000000000 */
[----:B------:R-:W-:Y:S01]  /*11880*/  FSEL R99, R24, -INF , !P3 ;  /* 0xff80000018637808 */ /* 0x000fe20005800000 */
[----:B------:R-:W-:Y:S01]  /*11890*/  VIADD R0, R0, 0xffffff79 ;  /* 0xffffff7900007836 */ /* 0x000fe20000000000 */
[----:B------:R-:W-:Y:S02]  /*118a0*/  FSEL R57, R45, -INF , !P1 ;  /* 0xff8000002d397808 */ /* 0x000fe40004800000 */
[----:B------:R-:W-:Y:S02]  /*118b0*/  FSEL R61, R47, -INF , !P2 ;  /* 0xff8000002f3d7808 */ /* 0x000fe40005000000 */
[----:B------:R-:W-:-:S02]  /*118c0*/  ISETP.GE.AND P3, PT, R4, R40, PT ;  /* 0x000000280400720c */ /* 0x000fc40003f66270 */
[----:B------:R-:W-:Y:S02]  /*118d0*/  ISETP.GE.AND P1, PT, R3, R40, PT ;  /* 0x000000280300720c */ /* 0x000fe40003f26270 */
[-C--:B------:R-:W-:Y:S02]  /*118e0*/  ISETP.GE.AND P2, PT, R38, R41.reuse, PT ;  /* 0x000000292600720c */ /* 0x080fe40003f46270 */
[----:B------:R-:W-:Y:S02]  /*118f0*/  FSEL R53, R26, -INF , !P3 ;  /* 0xff8000001a357808 */ /* 0x000fe40005800000 */
[----:B------:R-:W-:Y:S02]  /*11900*/  FSEL R52, R27, -INF , !P1 ;  /* 0xff8000001b347808 */ /* 0x000fe40004800000 */
[----:B------:R-:W-:Y:S02]  /*11910*/  FSEL R54, R8, -INF , !P2 ;  /* 0xff80000008367808 */ /* 0x000fe40005000000 */
[----:B------:R-:W-:-:S02]  /*11920*/  ISETP.GE.AND P1, PT, R37, R41, PT ;  /* 0x000000292500720c */ /* 0x000fc40003f26270 */
[-C--:B------:R-:W-:Y:S02]  /*11930*/  ISETP.GE.AND P3, PT, R2, R41.reuse, PT ;  /* 0x000000290200720c */ /* 0x080fe40003f66270 */
[----:B------:R-:W-:Y:S02]  /*11940*/  ISETP.GE.AND P2, PT, R0, R41, PT ;  /* 0x000000290000720c */ /* 0x000fe40003f46270 */
        /* <DEDUP_REMOVED lines=9> */
[----:B------:R-:W-:-:S02]  /*119e0*/  FSEL R55, R11, -INF , !P3 ;  /* 0xff8000000b377808 */ /* 0x000fc40005800000 */
[----:B------:R-:W-:Y:S02]  /*119f0*/  FSEL R51, R14, -INF , !P2 ;  /* 0xff8000000e337808 */ /* 0x000fe40005000000 */
[-C--:B------:R-:W-:Y:S02]  /*11a00*/  ISETP.GE.AND P5, PT, R2, R39.reuse, PT ;  /* 0x000000270200720c */ /* 0x080fe40003fa6270 */
[C---:B------:R-:W-:Y:S02]  /*11a10*/  ISETP.GE.AND P4, PT, R0.reuse, R39, PT ;  /* 0x000000270000720c */ /* 0x040fe40003f86270 */
[----:B------:R-:W-:Y:S02]  /*11a20*/  ISETP.GE.AND P1, PT, R0, R42, PT ;  /* 0x0000002a0000720c */ /* 0x000fe40003f26270 */
[-C--:B------:R-:W-:Y:S02]  /*11a30*/  ISETP.GE.AND P3, PT, R2, R40.reuse, PT ;  /* 0x000000280200720c */ /* 0x080fe40003f66270 */
[----:B------:R-:W-:-:S02]  /*11a40*/  ISETP.GE.AND P2, PT, R0, R40, PT ;  /* 0x000000280000720c */ /* 0x000fc40003f46270 */
[----:B------:R-:W-:Y:S02]  /*11a50*/  FSEL R50, R15, -INF , !P1 ;  /* 0xff8000000f327808 */ /* 0x000fe40004800000 */
[----:B------:R-:W-:Y:S02]  /*11a60*/  FSEL R97, R16, -INF , !P5 ;  /* 0xff80000010617808 */ /* 0x000fe40006800000 */
[----:B------:R-:W-:Y:S02]  /*11a70*/  FSEL R96, R17, -INF , !P4 ;  /* 0xff80000011607808 */ /* 0x000fe40006000000 */
[----:B------:R-:W-:Y:S02]  /*11a80*/  FSEL R42, R18, -INF , !P3 ;  /* 0xff800000122a7808 */ /* 0x000fe40005800000 */
[----:B------:R-:W-:Y:S01]  /*11a90*/  FSEL R41, R19, -INF , !P2 ;  /* 0xff80000013297808 */ /* 0x000fe20005000000 */
[----:B--2---:R-:W-:Y:S06]  /*11aa0*/  BRA.U !UP0, `(.L_x_498) ;  /* 0x0000000108e47547 */ /* 0x004fec000b800000 */
[----:B------:R-:W2:Y:S04]  /*11ab0*/  LDL R242, [R1+0x304] ;  /* 0x0003040001f27983 */ /* 0x000ea80000100800 */
[----:B------:R-:W3:Y:S01]  /*11ac0*/  LDL R243, [R1+0x300] ;  /* 0x0003000001f37983 */ /* 0x000ee20000100800 */
[----:B------:R-:W-:Y:S01]  /*11ad0*/  UIADD3 UR15, UPT, UPT, UR26, -0x3, URZ ;  /* 0xfffffffd1a0f7890 */ /* 0x000fe2000fffe0ff */
[----:B------:R-:W-:Y:S01]  /*11ae0*/  IMAD.U32 R3, RZ, RZ, UR16 ;  /* 0x00000010ff037e24 */ /* 0x000fe2000f8e00ff */
[----:B------:R-:W-:Y:S01]  /*11af0*/  BSSY.RECONVERGENT B0, `(.L_x_499) ;  /* 0x0000033000007945 */ /* 0x000fe20003800200 */
[----:B------:R-:W-:Y:S01]  /*11b00*/  IMAD.U32 R8, RZ, RZ, UR16 ;  /* 0x00000010ff087e24 */ /* 0x000fe2000f8e00ff */
[----:B------:R-:W-:Y:S01]  /*11b10*/  UIMAD.WIDE.U32 UR4, UR15, UR16, URZ ;  /* 0x000000100f0472a5 */ /* 0x000fe2000f8e00ff */
[----:B------:R-:W-:Y:S01]  /*11b20*/  IMAD.U32 R6, RZ, RZ, UR16 ;  /* 0x00000010ff067e24 */ /* 0x000fe2000f8e00ff */
[----:B------:R1:W-:Y:S01]  /*11b30*/  @P0 STS.128 [R224+0x2000], RZ ;  /* 0x002000ffe0000388 */ /* 0x0003e20000000c00 */
[----:B------:R-:W-:Y:S01]  /*11b40*/  IMAD.U32 R5, RZ, RZ, UR17 ;  /* 0x00000011ff057e24 */ /* 0x000fe2000f8e00ff */
[----:B------:R-:W-:Y:S01]  /*11b50*/  UIMAD UR15, UR15, UR17, UR5 ;  /* 0x000000110f0f72a4 */ /* 0x000fe2000f8e0205 */
[----:B------:R-:W-:Y:S01]  /*11b60*/  IMAD.U32 R4, RZ, RZ, UR16 ;  /* 0x00000010ff047e24 */ /* 0x000fe2000f8e00ff */
[----:B------:R-:W-:Y:S01]  /*11b70*/  USHF.L.U32 UR14, UR4, 0x7, URZ ;  /* 0x00000007040e7899 */ /* 0x000fe200080006ff */
[----:B------:R-:W-:Y:S01]  /*11b80*/  IMAD.U32 R2, RZ, RZ, UR17 ;  /* 0x00000011ff027e24 */ /* 0x000fe2000f8e00ff */
[----:B------:R-:W-:-:S04]  /*11b90*/  USHF.L.U64.HI UR15, UR4, 0x7, UR15 ;  /* 0x00000007040f7899 */ /* 0x000fc8000801020f */
[----:B------:R-:W-:Y:S01]  /*11ba0*/  @!P0 LEA R3, P2, R3, UR14, 0x5 ;  /* 0x0000000e03038c11 */ /* 0x000fe2000f8428ff */
[----:B------:R-:W-:Y:S01]  /*11bb0*/  IMAD.U32 R0, RZ, RZ, UR14 ;  /* 0x0000000eff007e24 */ /* 0x000fe2000f8e00ff */
[----:B------:R-:W-:Y:S02]  /*11bc0*/  @!P0 LEA R8, P1, R8, UR14, 0x6 ;  /* 0x0000000e08088c11 */ /* 0x000fe4000f8230ff */
[----:B------:R-:W-:Y:S01]  /*11bd0*/  @!P0 LEA.HI.X R10, R6, UR15, R5, 0x5, P2 ;  /* 0x0000000f060a8c11 */ /* 0x000fe200090f2c05 */
[----:B------:R-:W-:Y:S01]  /*11be0*/  IMAD.U32 R5, RZ, RZ, UR15 ;  /* 0x0000000fff057e24 */ /* 0x000fe2000f8e00ff */
[----:B------:R-:W-:Y:S02]  /*11bf0*/  @!P0 LEA.HI.X R9, R4, UR15, R2, 0x6, P1 ;  /* 0x0000000f04098c11 */ /* 0x000fe400088f3402 */
[-C--:B--2---:R-:W-:Y:S02]  /*11c00*/  @!P0 LEA R6, P3, R0, R242.reuse, 0x1 ;  /* 0x000000f200068211 */ /* 0x084fe400078608ff */
[----:B------:R-:W-:-:S02]  /*11c10*/  @!P0 LEA R4, P2, R3, R242, 0x1 ;  /* 0x000000f203048211 */ /* 0x000fc400078408ff */
[----:B------:R-:W-:Y:S02]  /*11c20*/  @!P0 LEA R2, P1, R8, R242, 0x1 ;  /* 0x000000f208028211 */ /* 0x000fe400078208ff */
[-C--:B---3--:R-:W-:Y:S02]  /*11c30*/  @!P0 LEA.HI.X R7, R0, R243.reuse, R5, 0x1, P3 ;  /* 0x000000f300078211 */ /* 0x088fe400018f0c05 */
[-C--:B------:R-:W-:Y:S02]  /*11c40*/  @!P0 LEA.HI.X R5, R3, R243.reuse, R10, 0x1, P2 ;  /* 0x000000f303058211 */ /* 0x080fe400010f0c0a */
        /* <DEDUP_REMOVED lines=29> */
.L_x_500:
[----:B------:R-:W-:Y:S05]  /*11e20*/  BSYNC.RECONVERGENT B0 ;  /* 0x0000000000007941 */ /* 0x000fea0003800200 */
.L_x_499:
[----:B------:R-:W0:Y:S02]  /*11e30*/  LDGDEPBAR ;  /* 0x00000000000079af */ /* 0x000e240000000000 */
.L_x_498:
[----:B-1----:R-:W3:Y:S04]  /*11e40*/  LDL R3, [R1+0x34] ;  /* 0x0000340001037983 */ /* 0x002ee80000100800 */
[----:B------:R-:W-:Y:S04]  /*11e50*/  STL [R1+0x490], R157 ;  /* 0x0004909d01007387 */ /* 0x000fe80000100800 */
        /* <DEDUP_REMOVED lines=10> */
[----:B------:R1:W-:Y:S04]  /*11f00*/  STL.64 [R1+0x460], R146 ;  /* 0x0004609201007387 */ /* 0x0003e80000100a00 */
[----:B-1----:R-:W4:Y:S04]  /*11f10*/  LDL.64 R146, [R1+0xe0] ;  /* 0x0000e00001927983 */ /* 0x002f280000100a00 */
[----:B------:R1:W-:Y:S04]  /*11f20*/  STL.64 [R1+0x458], R142 ;  /* 0x0004588e01007387 */ /* 0x0003e80000100a00 */
[----:B-1----:R-:W4:Y:S01]  /*11f30*/  LDL.64 R142, [R1+0x190] ;  /* 0x00019000018e7983 */ /* 0x002f220000100a00 */
[----:B------:R-:W-:Y:S01]  /*11f40*/  FMNMX3.FTZ R0, R135, R43, R108, !PT ;  /* 0x0000002b87007276 */ /* 0x000fe2000781006c */
[----:B------:R-:W-:Y:S01]  /*11f50*/  UIADD3 UR4, UPT, UPT, UR31, -0x4, URZ ;  /* 0xfffffffc1f047890 */ /* 0x000fe2000fffe0ff */
[----:B------:R-:W1:Y:S02]  /*11f60*/  S2R R6, SR_TID.X ;  /* 0x0000000000067919 */ /* 0x000e640000002100 */
[----:B------:R-:W-:Y:S01]  /*11f70*/  FMNMX3.FTZ R0, R0, R76, R77, !PT ;  /* 0x0000004c00007276 */ /* 0x000fe2000781004d */
[----:B------:R-:W2:Y:S03]  /*11f80*/  S2R R10, SR_CTAID.X ;  /* 0x00000000000a7919 */ /* 0x000ea60000002500 */
[----:B------:R-:W-:Y:S01]  /*11f90*/  FMNMX3.FTZ R0, R0, R111, R116, !PT ;  /* 0x0000006f00007276 */ /* 0x000fe20007810074 */
[----:B------:R-:W-:Y:S03]  /*11fa0*/  STL [R1+0x450], R166 ;  /* 0x000450a601007387 */ /* 0x000fe60000100800 */
[----:B------:R-:W-:-:S02]  /*11fb0*/  FMNMX3.FTZ R2, R0, R82, R81, !PT ;  /* 0x0000005200027276 */ /* 0x000fc40007810051 */
[----:B------:R-:W-:Y:S01]  /*11fc0*/  FMNMX3.FTZ R0, R134, R109, R110, !PT ;  /* 0x0000006d86007276 */ /* 0x000fe2000781006e */
[----:B------:R-:W-:Y:S01]  /*11fd0*/  STL.64 [R1+0x448], R170 ;  /* 0x000448aa01007387 */ /* 0x000fe20000100a00 */
[----:B------:R-:W-:Y:S02]  /*11fe0*/  FMNMX3.FTZ R2, R2, R184, R189, !PT ;  /* 0x000000b802027276 */ /* 0x000fe400078100bd */
[----:B------:R-:W-:Y:S01]  /*11ff0*/  FMNMX3.FTZ R0, R0, R78, R79, !PT ;  /* 0x0000004e00007276 */ /* 0x000fe2000781004f */
[----:B------:R-:W-:Y:S01]  /*12000*/  STL [R1+0x444], R167 ;  /* 0x000444a701007387 */ /* 0x000fe20000100800 */
[----:B------:R-:W-:Y:S02]  /*12010*/  FMNMX3.FTZ R2, R2, R208, R212, !PT ;  /* 0x000000d002027276 */ /* 0x000fe400078100d4 */
[----:B------:R-:W-:Y:S01]  /*12020*/  FMNMX3.FTZ R0, R0, R117, R118, !PT ;  /* 0x0000007500007276 */ /* 0x000fe20007810076 */
[----:B------:R-:W-:Y:S01]  /*12030*/  STL [R1+0x440], R162 ;  /* 0x000440a201007387 */ /* 0x000fe20000100800 */
[----:B------:R-:W-:-:S02]  /*12040*/  FMNMX3.FTZ R2, R2, R213, R214, !PT ;  /* 0x000000d502027276 */ /* 0x000fc400078100d6 */
[----:B------:R-:W-:Y:S01]  /*12050*/  FMNMX3.FTZ R0, R0, R83, R119, !PT ;  /* 0x0000005300007276 */ /* 0x000fe20007810077 */
[----:B------:R-:W-:Y:S01]  /*12060*/  STL [R1+0x43c], R163 ;  /* 0x00043ca301007387 */ /* 0x000fe20000100800 */
[----:B------:R-:W-:Y:S02]  /*12070*/  FMNMX3.FTZ R2, R2, R215, R225, !PT ;  /* 0x000000d702027276 */ /* 0x000fe400078100e1 */
[----:B------:R-:W-:Y:S01]  /*12080*/  FMNMX3.FTZ R0, R0, R207, R206, !PT ;  /* 0x000000cf00007276 */ /* 0x000fe200078100ce */
[----:B------:R-:W-:Y:S03]  /*12090*/  STL [R1+0x438], R150 ;  /* 0x0004389601007387 */ /* 0x000fe60000100800 */
[----:B------:R-:W-:Y:S01]  /*120a0*/  FMNMX3.FTZ R0, R0, R199, R198, !PT ;  /* 0x000000c700007276 */ /* 0x000fe200078100c6 */
[----:B------:R-:W-:Y:S01]  /*120b0*/  STL [R1+0x434], R151 ;  /* 0x0004349701007387 */ /* 0x000fe20000100800 */
[----:B-1----:R-:W-:-:S02]  /*120c0*/  SHF.R.U32.HI R8, RZ, 0x5, R6 ;  /* 0x00000005ff087819 */ /* 0x002fc40000011606 */
[----:B------:R-:W-:Y:S01]  /*120d0*/  FMNMX3.FTZ R0, R0, R205, R204, !PT ;  /* 0x000000cd00007276 */ /* 0x000fe200078100cc */
[----:B------:R-:W-:Y:S02]  /*120e0*/  STL [R1+0x430], R168 ;  /* 0x000430a801007387 */ /* 0x000fe40000100800 */
[----:B--2---:R-:W-:Y:S01]  /*120f0*/  IMAD R10, R10, 0x8, R8 ;  /* 0x000000080a0a7824 */ /* 0x004fe200078e0208 */
[----:B------:R-:W-:Y:S01]  /*12100*/  FMNMX3.FTZ R0, R0, R197, R196, !PT ;  /* 0x000000c500007276 */ /* 0x000fe200078100c4 */
[----:B------:R-:W-:Y:S02]  /*12110*/  STL [R1+0x42c], R169 ;  /* 0x00042ca901007387 */ /* 0x000fe40000100800 */
[----:B------:R-:W-:Y:S01]  /*12120*/  IMAD.WIDE.U32 R10, R10, -0x326172a9, RZ ;  /* 0xcd9e8d570a0a7825 */ /* 0x000fe200078e00ff */
[----:B------:R-:W-:Y:S01]  /*12130*/  FMNMX3.FTZ R0, R0, R195, R194, !PT ;  /* 0x000000c300007276 */ /* 0x000fe200078100c2 */
[----:B------:R-:W-:Y:S03]  /*12140*/  STL [R1+0x428], R164 ;  /* 0x000428a401007387 */ /* 0x000fe60000100800 */
        /* <DEDUP_REMOVED lines=13> */
[----:B------:R-:W-:Y:S04]  /*12220*/  STL [R1+0x3ec], R30 ;  /* 0x0003ec1e01007387 */ /* 0x000fe80000100800 */
[----:B------:R-:W1:Y:S04]  /*12230*/  SHFL.BFLY PT, R12, R4, 0x2, 0x1f ;  /* 0x0c401f00040c7f89 */ /* 0x000e6800000e0000 */
[----:B------:R-:W-:Y:S04]  /*12240*/  STL [R1+0x3e8], R31 ;  /* 0x0003e81f01007387 */ /* 0x000fe80000100800 */
[----:B------:R-:W-:Y:S04]  /*12250*/  STL [R1+0x328], R224 ;  /* 0x000328e001007387 */ /* 0x000fe80000100800 */
[----:B------:R-:W-:Y:S04]  /*12260*/  STL [R1+0x324], R211 ;  /* 0x000324d301007387 */ /* 0x000fe80000100800 */
[----:B------:R-:W-:Y:S04]  /*12270*/  STL [R1+0x320], R210 ;  /* 0x000320d201007387 */ /* 0x000fe80000100800 */
[----:B------:R-:W-:Y:S01]  /*12280*/  STL [R1+0x31c], R209 ;  /* 0x00031cd101007387 */ /* 0x000fe20000100800 */
[----:B-1----:R-:W-:-:S05]  /*12290*/  FMNMX.FTZ R12, R4, R12, !PT ;  /* 0x0000000c040c7209 */ /* 0x002fca0007810000 */
[----:B------:R-:W1:Y:S02]  /*122a0*/  SHFL.BFLY PT, R13, R12, 0x1, 0x1f ;  /* 0x0c201f000c0d7f89 */ /* 0x000e6400000e0000 */
[----:B-1----:R-:W-:-:S04]  /*122b0*/  FMNMX.FTZ R210, R12, R13, !PT ;  /* 0x0000000d0cd27209 */ /* 0x002fc80007810000 */
[----:B------:R-:W-:Y:S02]  /*122c0*/  FSETP.NEU.FTZ.AND P3, PT, R210, -INF , PT ;  /* 0xff800000d200780b */ /* 0x000fe40003f7d000 */
[----:B---3--:R-:W-:-:S04]  /*122d0*/  FMNMX3.FTZ R2, R2, R80, R3, !PT ;  /* 0x0000005002027276 */ /* 0x008fc80007810003 */
[----:B------:R-:W-:-:S04]  /*122e0*/  FMNMX3.FTZ R2, R2, R252, R238, !PT ;  /* 0x000000fc02027276 */ /* 0x000fc800078100ee */
[----:B------:R-:W-:-:S04]  /*122f0*/  FMNMX3.FTZ R2, R2, R236, R237, !PT ;  /* 0x000000ec02027276 */ /* 0x000fc800078100ed */
[----:B------:R-:W-:-:S04]  /*12300*/  FMNMX3.FTZ R2, R2, R235, R234, !PT ;  /* 0x000000eb02027276 */ /* 0x000fc800078100ea */
[----:B------:R-:W-:-:S04]  /*12310*/  FMNMX3.FTZ R2, R2, R227, R226, !PT ;  /* 0x000000e302027276 */ /* 0x000fc800078100e2 */
[----:B------:R-:W-:-:S04]  /*12320*/  FMNMX3.FTZ R2, R2, R99, R98, !PT ;  /* 0x0000006302027276 */ /* 0x000fc80007810062 */
[----:B------:R-:W-:-:S04]  /*12330*/  FMNMX3.FTZ R2, R2, R233, R232, !PT ;  /* 0x000000e902027276 */ /* 0x000fc800078100e8 */
[----:B------:R-:W-:Y:S01]  /*12340*/  FMNMX3.FTZ R0, R2, R97, R96, !PT ;  /* 0x0000006102007276 */ /* 0x000fe20007810060 */
[----:B------:R-:W-:-:S04]  /*12350*/  IMAD.U32 R2, RZ, RZ, UR23 ;  /* 0x00000017ff027e24 */ /* 0x000fc8000f8e00ff */
[----:B------:R-:W1:Y:S02]  /*12360*/  SHFL.BFLY PT, R5, R0, 0x2, 0x1f ;  /* 0x0c401f0000057f89 */ /* 0x000e6400000e0000 */
[----:B-1----:R-:W-:-:S05]  /*12370*/  FMNMX.FTZ R0, R0, R5, !PT ;  /* 0x0000000500007209 */ /* 0x002fca0007810000 */
[----:B------:R-:W1:Y:S01]  /*12380*/  SHFL.BFLY PT, R9, R0, 0x1, 0x1f ;  /* 0x0c201f0000097f89 */ /* 0x000e6200000e0000 */
[----:B----4-:R-:W-:Y:S01]  /*12390*/  LOP3.LUT R3, R2, UR4, R147, 0x96, !PT ;  /* 0x0000000402037c12 */ /* 0x010fe2000f8e9693 */
[----:B------:R-:W-:-:S04]  /*123a0*/  UIADD3 UR4, UPT, UPT, UR31, -0x3, URZ ;  /* 0xfffffffd1f047890 */ /* 0x000fc8000fffe0ff */
[----:B------:R-:W-:Y:S02]  /*123b0*/  IMAD.WIDE.U32 R26, R3, -0x326172a9, RZ ;  /* 0xcd9e8d57031a7825 */ /* 0x000fe400078e00ff */
[----:B------:R-:W-:-:S03]  /*123c0*/  LOP3.LUT R2, R2, UR4, R147, 0x96, !PT ;  /* 0x0000000402027c12 */ /* 0x000fc6000f8e9693 */
[----:B------:R-:W-:Y:S02]  /*123d0*/  LOP3.LUT R3, R10, UR7, R27, 0x96, !PT ;  /* 0x000000070a037c12 */ /* 0x000fe4000f8e961b */
[----:B------:R-:W-:Y:S01]  /*123e0*/  LOP3.LUT R6, R26, UR30, R139, 0x96, !PT ;  /* 0x0000001e1a067c12 */ /* 0x000fe2000f8e968b */
[----:B------:R-:W-:Y:S01]  /*123f0*/  IMAD.WIDE.U32 R44, R2, -0x326172a9, RZ ;  /* 0xcd9e8d57022c7825 */ /* 0x000fe200078e00ff */
[----:B-1----:R-:W-:-:S03]  /*12400*/  FMNMX.FTZ R209, R0, R9, !PT ;  /* 0x0000000900d17209 */ /* 0x002fc60007810000 */
[----:B------:R-:W-:Y:S01]  /*12410*/  IMAD.WIDE.U32 R2, R3, -0x2daee0ad, RZ ;  /* 0xd2511f5303027825 */ /* 0x000fe200078e00ff */
[----:B------:R-:W-:Y:S02]  /*12420*/  LOP3.LUT R4, R10, UR7, R45, 0x96, !PT ;  /* 0x000000070a047c12 */ /* 0x000fe4000f8e962d */
[----:B------:R-:W-:Y:S01]  /*12430*/  LOP3.LUT R5, R44, UR30, R139, 0x96, !PT ;  /* 0x0000001e2c057c12 */ /* 0x000fe2000f8e968b */
[----:B------:R-:W-:Y:S01]  /*12440*/  IMAD.WIDE.U32 R6, R6, -0x2daee0ad, RZ ;  /* 0xd2511f5306067825 */ /* 0x000fe200078e00ff */
[----:B------:R-:W-:-:S04]  /*12450*/  FSETP.NEU.FTZ.AND P2, PT, R209, -INF , PT ;  /* 0xff800000d100780b */ /* 0x000fc80003f5d000 */
[----:B------:R-:W-:Y:S02]  /*12460*/  LOP3.LUT R10, R2, UR25, R7, 0x96, !PT ;  /* 0x00000019020a7c12 */ /* 0x000fe4000f8e9607 */
[----:B------:R-:W-:Y:S01]  /*12470*/  LOP3.LUT R8, R142, UR29, R3, 0x96, !PT ;  /* 0x0000001d8e087c12 */ /* 0x000fe2000f8e9603 */
[----:B------:R-:W-:-:S04]  /*12480*/  IMAD.WIDE.U32 R2, R4, -0x2daee0ad, RZ ;  /* 0xd2511f5304027825 */ /* 0x000fc800078e00ff */
[----:B------:R-:W-:Y:S01]  /*12490*/  IMAD.WIDE.U32 R4, R5, -0x2daee0ad, RZ ;  /* 0xd2511f5305047825 */ /* 0x000fe200078e00ff */
[----:B------:R-:W-:-:S03]  /*124a0*/  LOP3.LUT R3, R142, UR29, R3, 0x96, !PT ;  /* 0x0000001d8e037c12 */ /* 0x000fc6000f8e9603 */
[----:B------:R-:W-:Y:S01]  /*124b0*/  IMAD.WIDE.U32 R14, R8, -0x326172a9, RZ ;  /* 0xcd9e8d57080e7825 */ /* 0x000fe200078e00ff */
[----:B------:R-:W-:-:S03]  /*124c0*/  LOP3.LUT R8, R2, UR25, R5, 0x96, !PT ;  /* 0x0000001902087c12 */ /* 0x000fc6000f8e9605 */
[----:B------:R-:W-:Y:S01]  /*124d0*/  FMUL.FTZ R2, R209, UR32 ;  /* 0x00000020d1027c20 */ /* 0x000fe20008410000 */
[----:B------:R-:W-:Y:S01]  /*124e0*/  IMAD.WIDE.U32 R10, R10, -0x326172a9, RZ ;  /* 0xcd9e8d570a0a7825 */ /* 0x000fe200078e00ff */
[----:B------:R-:W-:-:S03]  /*124f0*/  LOP3.LUT R5, R138, UR28, R15, 0x96, !PT ;  /* 0x0000001c8a057c12 */ /* 0x000fc6000f8e960f */
[----:B------:R-:W-:Y:S01]  /*12500*/  FSEL R2, R2, RZ, P2 ;  /* 0x000000ff02027208 */ /* 0x000fe20001000000 */
[----:B------:R-:W-:Y:S01]  /*12510*/  IMAD.WIDE.U32 R8, R8, -0x326172a9, RZ ;  /* 0xcd9e8d5708087825 */ /* 0x000fe200078e00ff */
[----:B------:R-:W-:-:S03]  /*12520*/  LOP3.LUT R0, R14, UR24, R11, 0x96, !PT ;  /* 0x000000180e007c12 */ /* 0x000fc6000f8e960b */
[----:B------:R-:W-:-:S04]  /*12530*/  IMAD.WIDE.U32 R14, R3, -0x326172a9, RZ ;  /* 0xcd9e8d57030e7825 */ /* 0x000fc800078e00ff */
[----:B------:R-:W-:Y:S01]  /*12540*/  IMAD.WIDE.U32 R16, R5, -0x2daee0ad, RZ ;  /* 0xd2511f5305107825 */ /* 0x000fe200078e00ff */
[----:B------:R-:W-:Y:S02]  /*12550*/  LOP3.LUT R3, R14, UR24, R9, 0x96, !PT ;  /* 0x000000180e037c12 */ /* 0x000fe4000f8e9609 */
[----:B------:R-:W-:Y:S01]  /*12560*/  LOP3.LUT R5, R138, UR28, R15, 0x96, !PT ;  /* 0x0000001c8a057c12 */ /* 0x000fe2000f8e960f */
[----:B------:R-:W-:-:S04]  /*12570*/  IMAD.WIDE.U32 R18, R0, -0x2daee0ad, RZ ;  /* 0xd2511f5300127825 */ /* 0x000fc800078e00ff */
[--C-:B------:R-:W-:Y:S01]  /*12580*/  FFMA.FTZ R0, R43, UR32, -R2.reuse ;  /* 0x000000202b007c23 */ /* 0x100fe20008010802 */
[----:B------:R-:W-:Y:S01]  /*12590*/  LOP3.LUT R6, R6, UR13, R17, 0x96, !PT ;  /* 0x0000000d06067c12 */ /* 0x000fe2000f8e9611 */
[----:B------:R-:W-:Y:S01]  /*125a0*/  IMAD.WIDE.U32 R112, R3, -0x2daee0ad, RZ ;  /* 0xd2511f5303707825 */ /* 0x000fe200078e00ff */
[----:B------:R-:W-:Y:S01]  /*125b0*/  LOP3.LUT R9, R16, UR11, R19, 0x96, !PT ;  /* 0x0000000b10097c12 */ /* 0x000fe2000f8e9613 */
[----:B------:R1:W-:Y:S02]  /*125c0*/  MUFU.EX2 R216, R0 ;  /* 0x0000000000d87308 */ /* 0x0003e40000000800 */
[----:B------:R-:W-:Y:S01]  /*125d0*/  FFMA.FTZ R3, R108, UR32, -R2 ;  /* 0x000000206c037c23 */ /* 0x000fe20008010802 */
[----:B------:R-:W-:-:S04]  /*125e0*/  IMAD.WIDE.U32 R6, R6, -0x326172a9, RZ ;  /* 0xcd9e8d5706067825 */ /* 0x000fc800078e00ff */
[----:B------:R-:W-:Y:S01]  /*125f0*/  IMAD.WIDE.U32 R30, R9, -0x326172a9, RZ ;  /* 0xcd9e8d57091e7825 */ /* 0x000fe200078e00ff */
[----:B------:R-:W-:Y:S01]  /*12600*/  LOP3.LUT R10, R10, UR12, R7, 0x96, !PT ;  /* 0x0000000c0a0a7c12 */ /* 0x000fe2000f8e9607 */
[----:B------:R2:W3:Y:S02]  /*12610*/  MUFU.EX2 R157, R3 ;  /* 0x00000003009d7308 */ /* 0x0004e40000000800 */
[----:B------:R-:W-:Y:S01]  /*12620*/  IMAD.WIDE.U32 R12, R5, -0x2daee0ad, RZ ;  /* 0xd2511f53050c7825 */ /* 0x000fe200078e00ff */
[----:B------:R-:W-:-:S03]  /*12630*/  LOP3.LUT R36, R6, UR10, R31, 0x96, !PT ;  /* 0x0000000a06247c12 */ /* 0x000fc6000f8e961f */
[----:B------:R-:W-:Y:S01]  /*12640*/  IMAD.WIDE.U32 R32, R10, -0x2daee0ad, RZ ;  /* 0xd2511f530a207825 */ /* 0x000fe200078e00ff */
[----:B------:R-:W-:-:S03]  /*12650*/  LOP3.LUT R4, R4, UR13, R13, 0x96, !PT ;  /* 0x0000000d04047c12 */ /* 0x000fc6000f8e960d */
[----:B-1----:R-:W-:Y:S01]  /*12660*/  FMUL.FTZ R0, R210, UR32 ;  /* 0x00000020d2007c20 */ /* 0x002fe20008410000 */
[----:B------:R-:W-:Y:S01]  /*12670*/  LOP3.LUT R7, R36, 0xff, RZ, 0xc0, !PT ;  /* 0x000000ff24077812 */ /* 0x000fe200078ec0ff */
[----:B------:R-:W-:Y:S01]  /*12680*/  IMAD.WIDE.U32 R4, R4, -0x326172a9, RZ ;  /* 0xcd9e8d5704047825 */ /* 0x000fe200078e00ff */
[----:B------:R-:W-:Y:S02]  /*12690*/  LOP3.LUT R9, R12, UR11, R113, 0x96, !PT ;  /* 0x0000000b0c097c12 */ /* 0x000fe4000f8e9671 */
[----:B------:R-:W-:Y:S02]  /*126a0*/  FSEL R0, R0, RZ, P3 ;  /* 0x000000ff00007208 */ /* 0x000fe40001800000 */
[----:B--2---:R-:W-:Y:S01]  /*126b0*/  LOP3.LUT R3, R36, 0xffff, RZ, 0xc0, !PT ;  /* 0x0000ffff24037812 */ /* 0x004fe200078ec0ff */
[----:B------:R-:W-:Y:S01]  /*126c0*/  IMAD.WIDE.U32 R170, R9, -0x326172a9, RZ ;  /* 0xcd9e8d5709aa7825 */ /* 0x000fe200078e00ff */
[----:B------:R-:W-:-:S03]  /*126d0*/  ISETP.LE.U32.AND P4, PT, R7, UR6, PT ;  /* 0x0000000607007c0c */ /* 0x000fc6000bf83070 */
[--C-:B------:R-:W-:Y:S01]  /*126e0*/  FFMA.FTZ R6, R109, UR32, -R0.reuse ;  /* 0x000000206d067c23 */ /* 0x100fe20008010800 */
[----:B------:R-:W-:Y:S01]  /*126f0*/  LOP3.LUT R8, R8, UR12, R5, 0x96, !PT ;  /* 0x0000000c08087c12 */ /* 0x000fe2000f8e9605 */
[----:B------:R-:W-:Y:S01]  /*12700*/  FFMA.FTZ R10, R199, UR32, -R0 ;  /* 0x00000020c70a7c23 */ /* 0x000fe20008010800 */
[----:B------:R-:W-:Y:S01]  /*12710*/  LOP3.LUT R87, R4, UR10, R171, 0x96, !PT ;  /* 0x0000000a04577c12 */ /* 0x000fe2000f8e96ab */
[----:B------:R1:W-:Y:S01]  /*12720*/  MUFU.EX2 R200, R6 ;  /* 0x0000000600c87308 */ /* 0x0003e20000000800 */
[----:B------:R-:W-:Y:S01]  /*12730*/  FFMA.FTZ R4, R76, UR32, -R2 ;  /* 0x000000204c047c23 */ /* 0x000fe20008010802 */
[----:B------:R-:W-:Y:S01]  /*12740*/  LOP3.LUT R80, R18, UR9, R33, 0x96, !PT ;  /* 0x0000000912507c12 */ /* 0x000fe2000f8e9621 */
        /* <DEDUP_REMOVED lines=12> */
[----:B-1----:R-:W-:Y:S01]  /*12810*/  SHF.R.U32.HI R6, RZ, 0x8, R3 ;  /* 0x00000008ff067819 */ /* 0x002fe20000011603 */
[----:B------:R-:W-:-:S03]  /*12820*/  FFMA.FTZ R3, R110, UR32, -R0 ;  /* 0x000000206e037c23 */ /* 0x000fc60008010800 */
[----:B------:R-:W-:Y:S01]  /*12830*/  LOP3.LUT R5, R6, 0xffff, RZ, 0xc0, !PT ;  /* 0x0000ffff06057812 */ /* 0x000fe200078ec0ff */
[----:B------:R3:W1:Y:S01]  /*12840*/  MUFU.EX2 R201, R3 ;  /* 0x0000000300c97308 */ /* 0x0006620000000800 */
[----:B------:R-:W-:Y:S02]  /*12850*/  IMAD.MOV.U32 R6, RZ, RZ, R30 ;  /* 0x000000ffff067224 */ /* 0x000fe400078e001e */
[----:B------:R-:W-:Y:S02]  /*12860*/  ISETP.LE.U32.AND P1, PT, R5, UR6, PT ;  /* 0x0000000605007c0c */ /* 0x000fe4000bf23070 */
[----:B------:R-:W-:Y:S02]  /*12870*/  PRMT R5, R36, 0x7632, R5 ;  /* 0x0000763224057816 */ /* 0x000fe40000000005 */
[----:B------:R-:W-:-:S04]  /*12880*/  LOP3.LUT R6, R6, 0xff, RZ, 0xc0, !PT ;  /* 0x000000ff06067812 */ /* 0x000fc800078ec0ff */
[----:B------:R-:W-:Y:S02]  /*12890*/  ISETP.LE.U32.AND P5, PT, R6, UR6, PT ;  /* 0x0000000606007c0c */ /* 0x000fe4000bfa3070 */
[----:B---3--:R-:W-:Y:S02]  /*128a0*/  F2FP.BF16.F32.PACK_AB R3, R157, R216 ;  /* 0x000000d89d03723e */ /* 0x008fe400000010ff */
[----:B-1----:R-:W-:Y:S02]  /*128b0*/  F2FP.BF16.F32.PACK_AB R4, R201, R200 ;  /* 0x000000c8c904723e */ /* 0x002fe400000010ff */
[C---:B------:R-:W-:Y:S02]  /*128c0*/  PRMT R181, R3.reuse, 0x7610, R181 ;  /* 0x0000761003b57816 */ /* 0x040fe400000000b5 */
[----:B------:R-:W-:Y:S02]  /*128d0*/  PRMT R180, R3, 0x7632, R180 ;  /* 0x0000763203b47816 */ /* 0x000fe400000000b4 */
[----:B------:R-:W-:Y:S01]  /*128e0*/  LOP3.LUT R3, R5, 0xff, RZ, 0xc0, !PT ;  /* 0x000000ff05037812 */ /* 0x000fe200078ec0ff */
[----:B------:R-:W-:Y:S01]  /*128f0*/  @!P4 HFMA2.BF16_V2 R20, -RZ.H0_H0, RZ.H0_H0, -R181.H0_H0 ;  /* 0x200000ffff14c231 */ /* 0x000fe200003409b5 */
[----:B------:R-:W-:Y:S01]  /*12900*/  PRMT R5, R181, 0x5410, R180 ;  /* 0x00005410b5057816 */ /* 0x000fe200000000b4 */
[----:B------:R-:W-:Y:S01]  /*12910*/  @!P1 HFMA2.BF16_V2 R21, -RZ.H0_H0, RZ.H0_H0, -R180.H0_H0 ;  /* 0x200000ffff159231 */ /* 0x000fe200003409b4 */
[----:B------:R-:W-:Y:S01]  /*12920*/  ISETP.LE.U32.AND P0, PT, R3, UR6, PT ;  /* 0x0000000603007c0c */ /* 0x000fe2000bf03070 */
[----:B------:R-:W-:Y:S01]  /*12930*/  FFMA.FTZ R3, R77, UR32, -R2 ;  /* 0x000000204d037c23 */ /* 0x000fe20008010802 */
[----:B------:R-:W-:Y:S01]  /*12940*/  @!P4 PRMT R181, R20, 0x5410, RZ ;  /* 0x0000541014b5c816 */ /* 0x000fe200000000ff */
[----:B------:R-:W-:Y:S01]  /*12950*/  IMAD.WIDE.U32 R76, R8, -0x2daee0ad, RZ ;  /* 0xd2511f53084c7825 */ /* 0x000fe200078e00ff */
[----:B------:R-:W-:Y:S01]  /*12960*/  @!P1 PRMT R180, R21, 0x5410, RZ ;  /* 0x0000541015b49816 */ /* 0x000fe200000000ff */
[----:B------:R1:W2:Y:S01]  /*12970*/  MUFU.EX2 R152, R3 ;  /* 0x0000000300987308 */ /* 0x0002a20000000800 */
[C---:B------:R-:W-:Y:S01]  /*12980*/  PRMT R115, R4.reuse, 0x7610, R115 ;  /* 0x0000761004737816 */ /* 0x040fe20000000073 */
[----:B------:R3:W-:Y:S01]  /*12990*/  STL [R1+0x3f4], R181 ;  /* 0x0003f4b501007387 */ /* 0x0007e20000100800 */
[----:B------:R-:W-:Y:S01]  /*129a0*/  PRMT R114, R4, 0x7632, R114 ;  /* 0x0000763204727816 */ /* 0x000fe20000000072 */
[----:B------:R-:W-:Y:S01]  /*129b0*/  FFMA.FTZ R4, R78, UR32, -R0 ;  /* 0x000000204e047c23 */ /* 0x000fe20008010800 */
[----:B------:R-:W-:Y:S01]  /*129c0*/  LOP3.LUT R112, R112, UR9, R77, 0x96, !PT ;  /* 0x0000000970707c12 */ /* 0x000fe2000f8e964d */
[----:B------:R4:W-:Y:S01]  /*129d0*/  STL [R1+0x198], R5 ;  /* 0x0001980501007387 */ /* 0x0009e20000100800 */
[----:B------:R-:W-:Y:S01]  /*129e0*/  PRMT R161, R115, 0x5410, R114 ;  /* 0x0000541073a17816 */ /* 0x000fe20000000072 */
[----:B------:R-:W-:Y:S01]  /*129f0*/  @!P0 HFMA2.BF16_V2 R22, -RZ.H0_H0, RZ.H0_H0, -R115.H0_H0 ;  /* 0x200000ffff168231 */ /* 0x000fe20000340973 */
[----:B------:R2:W-:Y:S01]  /*12a00*/  MUFU.EX2 R108, R4 ;  /* 0x00000004006c7308 */ /* 0x0005e20000000800 */
[----:B------:R-:W-:Y:S01]  /*12a10*/  STL [R1+0x3f8], R36 ;  /* 0x0003f82401007387 */ /* 0x000fe20000100800 */
[----:B------:R-:W-:Y:S01]  /*12a20*/  FFMA.FTZ R20, R192, UR32, -R0 ;  /* 0x00000020c0147c23 */ /* 0x000fe20008010800 */
[----:B------:R-:W-:-:S02]  /*12a30*/  FSEL R8, R210, RZ, P3 ;  /* 0x000000ffd2087208 */ /* 0x000fc40001800000 */
[----:B------:R4:W-:Y:S01]  /*12a40*/  STL [R1+0x3fc], R180 ;  /* 0x0003fcb401007387 */ /* 0x0009e20000100800 */
[----:B------:R-:W-:Y:S01]  /*12a50*/  @!P0 PRMT R115, R22, 0x5410, RZ ;  /* 0x0000541016738816 */ /* 0x000fe200000000ff */
[----:B------:R-:W-:Y:S01]  /*12a60*/  FFMA.FTZ R22, R188, UR32, -R0 ;  /* 0x00000020bc167c23 */ /* 0x000fe20008010800 */
[----:B-1----:R-:W-:-:S03]  /*12a70*/  SHF.R.U32.HI R3, RZ, 0x18, R36 ;  /* 0x00000018ff037819 */ /* 0x002fc60000011624 */
[----:B------:R1:W-:Y:S01]  /*12a80*/  STL [R1+0x400], R115 ;  /* 0x0004007301007387 */ /* 0x0003e20000100800 */
[----:B------:R-:W-:Y:S01]  /*12a90*/  ISETP.LE.U32.AND P4, PT, R3, UR6, PT ;  /* 0x0000000603007c0c */ /* 0x000fe2000bf83070 */
[--C-:B--2---:R-:W-:Y:S01]  /*12aa0*/  FFMA.FTZ R4, R79, UR32, -R0.reuse ;  /* 0x000000204f047c23 */ /* 0x104fe20008010800 */
[----:B---3--:R-:W-:Y:S02]  /*12ab0*/  IMAD.MOV.U32 R181, RZ, RZ, R31 ;  /* 0x000000ffffb57224 */ /* 0x008fe400078e001f */
[----:B------:R-:W-:Y:S01]  /*12ac0*/  FFMA.FTZ R31, R174, UR32, -R0 ;  /* 0x00000020ae1f7c23 */ /* 0x000fe20008010800 */
[----:B------:R2:W-:Y:S01]  /*12ad0*/  MUFU.EX2 R182, R4 ;  /* 0x0000000400b67308 */ /* 0x0005e20000000800 */
[----:B----4-:R-:W-:-:S07]  /*12ae0*/  IMAD.MOV.U32 R5, RZ, RZ, R170 ;  /* 0x000000ffff057224 */ /* 0x010fce00078e00aa */
[----:B------:R-:W-:Y:S01]  /*12af0*/  @!P4 HFMA2.BF16_V2 R23, -RZ.H0_H0, RZ.H0_H0, -R114.H0_H0 ;  /* 0x200000ffff17c231 */ /* 0x000fe20000340972 */
[----:B------:R-:W-:Y:S01]  /*12b00*/  LOP3.LUT R3, R5, 0xff, RZ, 0xc0, !PT ;  /* 0x000000ff05037812 */ /* 0x000fe200078ec0ff */
[----:B------:R-:W-:Y:S01]  /*12b10*/  FFMA.FTZ R5, R118, UR32, -R0 ;  /* 0x0000002076057c23 */ /* 0x000fe20008010800 */
[----:B------:R-:W-:Y:S02]  /*12b20*/  IMAD.MOV.U32 R180, RZ, RZ, R30 ;  /* 0x000000ffffb47224 */ /* 0x000fe400078e001e */
[----:B------:R-:W-:Y:S02]  /*12b30*/  ISETP.LE.U32.AND P1, PT, R3, UR6, PT ;  /* 0x0000000603007c0c */ /* 0x000fe4000bf23070 */
[----:B------:R-:W-:Y:S01]  /*12b40*/  @!P4 PRMT R114, R23, 0x5410, RZ ;  /* 0x000054101772c816 */ /* 0x000fe200000000ff */
[--C-:B------:R-:W-:Y:S01]  /*12b50*/  FFMA.FTZ R23, R187, UR32, -R0.reuse ;  /* 0x00000020bb177c23 */ /* 0x100fe20008010800 */
[C---:B------:R-:W-:Y:S01]  /*12b60*/  PRMT R3, R180.reuse, 0x7771, RZ ;  /* 0x00007771b4037816 */ /* 0x040fe200000000ff */
[----:B-1----:R-:W-:Y:S01]  /*12b70*/  FFMA.FTZ R115, R173, UR32, -R0 ;  /* 0x00000020ad737c23 */ /* 0x002fe20008010800 */
[----:B--2---:R-:W-:Y:S01]  /*12b80*/  PRMT R4, R180, 0x7772, RZ ;  /* 0x00007772b4047816 */ /* 0x004fe200000000ff */
[----:B------:R1:W-:Y:S01]  /*12b90*/  STL [R1+0x404], R114 ;  /* 0x0004047201007387 */ /* 0x0003e20000100800 */
[----:B------:R-:W-:-:S02]  /*12ba0*/  ISETP.GT.U32.AND P0, PT, R3, UR6, PT ;  /* 0x0000000603007c0c */ /* 0x000fc4000bf04070 */
[----:B------:R-:W-:-:S04]  /*12bb0*/  F2FP.BF16.F32.PACK_AB R3, R152, R202 ;  /* 0x000000ca9803723e */ /* 0x000fc800000010ff */
[C---:B------:R-:W-:Y:S02]  /*12bc0*/  PRMT R113, R3.reuse, 0x7610, R113 ;  /* 0x0000761003717816 */ /* 0x040fe40000000071 */
[----:B------:R-:W-:Y:S02]  /*12bd0*/  PRMT R110, R3, 0x7632, R110 ;  /* 0x00007632036e7816 */ /* 0x000fe4000000006e */
[----:B------:R-:W-:Y:S01]  /*12be0*/  LOP3.LUT R3, R80, 0xffff, RZ, 0xc0, !PT ;  /* 0x0000ffff50037812 */ /* 0x000fe200078ec0ff */
[----:B------:R-:W-:Y:S01]  /*12bf0*/  @!P5 HFMA2.BF16_V2 R25, -RZ.H0_H0, RZ.H0_H0, -R113.H0_H0 ;  /* 0x200000ffff19d231 */ /* 0x000fe20000340971 */
[----:B------:R-:W-:Y:S01]  /*12c00*/  PRMT R164, R113, 0x5410, R110 ;  /* 0x0000541071a47816 */ /* 0x000fe2000000006e */
[----:B------:R-:W-:Y:S01]  /*12c10*/  @P0 HFMA2.BF16_V2 R24, -RZ.H0_H0, RZ.H0_H0, -R110.H0_H0 ;  /* 0x200000ffff180231 */ /* 0x000fe2000034096e */
[----:B------:R-:W-:Y:S02]  /*12c20*/  SHF.R.U32.HI R3, RZ, 0x8, R3 ;  /* 0x00000008ff037819 */ /* 0x000fe40000011603 */
[----:B------:R-:W-:-:S02]  /*12c30*/  @!P5 PRMT R113, R25, 0x5410, RZ ;  /* 0x000054101971d816 */ /* 0x000fc400000000ff */
[----:B------:R-:W-:Y:S02]  /*12c40*/  LOP3.LUT R3, R3, 0xffff, RZ, 0xc0, !PT ;  /* 0x0000ffff03037812 */ /* 0x000fe400078ec0ff */
[----:B------:R-:W-:Y:S01]  /*12c50*/  ISETP.GT.U32.AND P5, PT, R4, UR6, PT ;  /* 0x0000000604007c0c */ /* 0x000fe2000bfa4070 */
[--C-:B------:R-:W-:Y:S01]  /*12c60*/  FFMA.FTZ R4, R116, UR32, -R2.reuse ;  /* 0x0000002074047c23 */ /* 0x100fe20008010802 */
[----:B------:R-:W-:Y:S01]  /*12c70*/  ISETP.LE.U32.AND P4, PT, R3, UR6, PT ;  /* 0x0000000603007c0c */ /* 0x000fe2000bf83070 */
[----:B------:R-:W-:Y:S01]  /*12c80*/  FFMA.FTZ R3, R111, UR32, -R2 ;  /* 0x000000206f037c23 */ /* 0x000fe20008010802 */
[----:B------:R-:W-:Y:S01]  /*12c90*/  @P0 PRMT R110, R24, 0x5410, RZ ;  /* 0x00005410186e0816 */ /* 0x000fe200000000ff */
[----:B------:R-:W-:Y:S01]  /*12ca0*/  MUFU.EX2 R116, R4 ;  /* 0x0000000400747308 */ /* 0x000fe20000000800 */
[----:B-1----:R-:W-:-:S03]  /*12cb0*/  FFMA.FTZ R114, R53, UR32, -R0 ;  /* 0x0000002035727c23 */ /* 0x002fc60008010800 */
[----:B------:R-:W-:Y:S04]  /*12cc0*/  STL [R1+0x408], R110 ;  /* 0x0004086e01007387 */ /* 0x000fe80000100800 */
[----:B------:R1:W2:Y:S08]  /*12cd0*/  MUFU.EX2 R183, R3 ;  /* 0x0000000300b77308 */ /* 0x0002b00000000800 */
[----:B------:R-:W-:Y:S01]  /*12ce0*/  MUFU.EX2 R24, R5 ;  /* 0x0000000500187308 */ /* 0x000fe20000000800 */
[----:B-1----:R-:W-:-:S02]  /*12cf0*/  PRMT R3, R180, 0x7773, RZ ;  /* 0x00007773b4037816 */ /* 0x002fc400000000ff */
[----:B--2---:R-:W-:Y:S02]  /*12d00*/  F2FP.BF16.F32.PACK_AB R4, R116, R183 ;  /* 0x000000b77404723e */ /* 0x004fe400000010ff */
[----:B------:R-:W-:Y:S02]  /*12d10*/  ISETP.GT.U32.AND P0, PT, R3, UR6, PT ;  /* 0x0000000603007c0c */ /* 0x000fe4000bf04070 */
[----:B------:R-:W-:Y:S02]  /*12d20*/  F2FP.BF16.F32.PACK_AB R3, R182, R108 ;  /* 0x0000006cb603723e */ /* 0x000fe400000010ff */
[----:B------:R-:W-:Y:S02]  /*12d30*/  PRMT R250, R4, 0x7610, R250 ;  /* 0x0000761004fa7816 */ /* 0x000fe400000000fa */
[C---:B------:R-:W-:Y:S02]  /*12d40*/  PRMT R109, R3.reuse, 0x7610, R109 ;  /* 0x00007610036d7816 */ /* 0x040fe4000000006d */
[----:B------:R-:W-:-:S02]  /*12d50*/  PRMT R248, R3, 0x7632, R248 ;  /* 0x0000763203f87816 */ /* 0x000fc400000000f8 */
[----:B------:R-:W-:Y:S01]  /*12d60*/  LOP3.LUT R3, R80, 0xff, RZ, 0xc0, !PT ;  /* 0x000000ff50037812 */ /* 0x000fe200078ec0ff */
[----:B------:R-:W-:Y:S01]  /*12d70*/  @P5 HFMA2.BF16_V2 R28, -RZ.H0_H0, RZ.H0_H0, -R109.H0_H0 ;  /* 0x200000ffff1c5231 */ /* 0x000fe2000034096d */
[----:B------:R-:W-:Y:S01]  /*12d80*/  PRMT R145, R109, 0x5410, R248 ;  /* 0x000054106d917816 */ /* 0x000fe200000000f8 */
[----:B------:R-:W-:Y:S01]  /*12d90*/  @P0 HFMA2.BF16_V2 R29, -RZ.H0_H0, RZ.H0_H0, -R248.H0_H0 ;  /* 0x200000ffff1d0231 */ /* 0x000fe200003409f8 */
[----:B------:R-:W-:Y:S01]  /*12da0*/  PRMT R249, R4, 0x7632, R249 ;  /* 0x0000763204f97816 */ /* 0x000fe200000000f9 */
[----:B------:R-:W-:Y:S01]  /*12db0*/  FFMA.FTZ R4, R81, UR32, -R2 ;  /* 0x0000002051047c23 */ /* 0x000fe20008010802 */
[----:B------:R-:W-:Y:S01]  /*12dc0*/  @P5 PRMT R109, R28, 0x5410, RZ ;  /* 0x000054101c6d5816 */ /* 0x000fe200000000ff */
[----:B------:R-:W-:Y:S01]  /*12dd0*/  IMAD.MOV.U32 R28, RZ, RZ, R180 ;  /* 0x000000ffff1c7224 */ /* 0x000fe200078e00b4 */
[----:B------:R-:W-:Y:S01]  /*12de0*/  ISETP.LE.U32.AND P5, PT, R3, UR6, PT ;  /* 0x0000000603007c0c */ /* 0x000fe2000bfa3070 */
[--C-:B------:R-:W-:Y:S01]  /*12df0*/  FFMA.FTZ R3, R117, UR32, -R0.reuse ;  /* 0x0000002075037c23 */ /* 0x100fe20008010800 */
[----:B------:R-:W-:Y:S01]  /*12e00*/  @P0 PRMT R248, R29, 0x5410, RZ ;  /* 0x000054101df80816 */ /* 0x000fe200000000ff */
[----:B------:R-:W-:Y:S01]  /*12e10*/  @!P4 HFMA2.BF16_V2 R34, -RZ.H0_H0, RZ.H0_H0, -R249.H0_H0 ;  /* 0x200000ffff22c231 */ /* 0x000fe200003409f9 */
[----:B------:R-:W-:Y:S01]  /*12e20*/  PRMT R140, R250, 0x5410, R249 ;  /* 0x00005410fa8c7816 */ /* 0x000fe200000000f9 */
[----:B------:R1:W2:Y:S01]  /*12e30*/  MUFU.EX2 R25, R3 ;  /* 0x0000000300197308 */ /* 0x0002a20000000800 */
[----:B------:R-:W-:Y:S01]  /*12e40*/  STL [R1+0x40c], R109 ;  /* 0x00040c6d01007387 */ /* 0x000fe20000100800 */
[----:B------:R-:W-:Y:S01]  /*12e50*/  IMAD.MOV.U32 R29, RZ, RZ, R181 ;  /* 0x000000ffff1d7224 */ /* 0x000fe200078e00b5 */
[----:B------:R-:W-:Y:S01]  /*12e60*/  @!P4 PRMT R249, R34, 0x5410, RZ ;  /* 0x0000541022f9c816 */ /* 0x000fe200000000ff */
[----:B------:R-:W-:Y:S01]  /*12e70*/  FFMA.FTZ R34, R177, UR32, -R0 ;  /* 0x00000020b1227c23 */ /* 0x000fe20008010800 */
[----:B------:R3:W-:Y:S03]  /*12e80*/  STL [R1+0x410], R248 ;  /* 0x000410f801007387 */ /* 0x0007e60000100800 */
[----:B------:R-:W-:Y:S01]  /*12e90*/  @!P5 HFMA2.BF16_V2 R35, -RZ.H0_H0, RZ.H0_H0, -R250.H0_H0 ;  /* 0x200000ffff23d231 */ /* 0x000fe200003409fa */
[----:B------:R4:W-:Y:S04]  /*12ea0*/  MUFU.EX2 R203, R4 ;  /* 0x0000000400cb7308 */ /* 0x0009e80000000800 */
[----:B------:R-:W-:-:S02]  /*12eb0*/  @!P5 PRMT R250, R35, 0x5410, RZ ;  /* 0x0000541023fad816 */ /* 0x000fc400000000ff */
[----:B-1----:R-:W-:-:S03]  /*12ec0*/  PRMT R3, R80, 0x7632, R3 ;  /* 0x0000763250037816 */ /* 0x002fc60000000003 */
[----:B------:R-:W-:Y:S01]  /*12ed0*/  STL [R1+0x3d0], R250 ;  /* 0x0003d0fa01007387 */ /* 0x000fe20000100800 */
[----:B------:R-:W-:-:S03]  /*12ee0*/  LOP3.LUT R3, R3, 0xff, RZ, 0xc0, !PT ;  /* 0x000000ff03037812 */ /* 0x000fc600078ec0ff */
[----:B------:R-:W-:Y:S01]  /*12ef0*/  STL [R1+0x3d4], R249 ;  /* 0x0003d4f901007387 */ /* 0x000fe20000100800 */
[----:B------:R-:W-:Y:S01]  /*12f00*/  ISETP.LE.U32.AND P0, PT, R3, UR6, PT ;  /* 0x0000000603007c0c */ /* 0x000fe2000bf03070 */
[----:B------:R-:W-:Y:S01]  /*12f10*/  FFMA.FTZ R3, R82, UR32, -R2 ;  /* 0x0000002052037c23 */ /* 0x000fe20008010802 */
[----:B----4-:R-:W-:-:S03]  /*12f20*/  IMAD.MOV.U32 R4, RZ, RZ, R32 ;  /* 0x000000ffff047224 */ /* 0x010fc600078e0020 */
[----:B------:R1:W4:Y:S01]  /*12f30*/  MUFU.EX2 R35, R3 ;  /* 0x0000000300237308 */ /* 0x0003220000000800 */
[----:B---3--:R-:W-:Y:S01]  /*12f40*/  FFMA.FTZ R248, R130, UR32, -R0 ;  /* 0x0000002082f87c23 */ /* 0x008fe20008010800 */
[----:B-1----:R-:W-:-:S04]  /*12f50*/  SHF.R.U32.HI R3, RZ, 0x18, R80 ;  /* 0x00000018ff037819 */ /* 0x002fc80000011650 */
[----:B------:R-:W-:Y:S02]  /*12f60*/  ISETP.LE.U32.AND P4, PT, R3, UR6, PT ;  /* 0x0000000603007c0c */ /* 0x000fe4000bf83070 */
[----:B--2---:R-:W-:-:S04]  /*12f70*/  F2FP.BF16.F32.PACK_AB R3, R24, R25 ;  /* 0x000000191803723e */ /* 0x004fc800000010ff */
[C---:B------:R-:W-:Y:S02]  /*12f80*/  PRMT R245, R3.reuse, 0x7610, R245 ;  /* 0x0000761003f57816 */ /* 0x040fe400000000f5 */
[----:B------:R-:W-:Y:S02]  /*12f90*/  PRMT R243, R3, 0x7632, R243 ;  /* 0x0000763203f37816 */ /* 0x000fe400000000f3 */
[----:B------:R-:W-:Y:S01]  /*12fa0*/  LOP3.LUT R3, R4, 0xff, RZ, 0xc0, !PT ;  /* 0x000000ff04037812 */ /* 0x000fe200078ec0ff */
[----:B------:R-:W-:Y:S01]  /*12fb0*/  @!P0 HFMA2.BF16_V2 R38, -RZ.H0_H0, RZ.H0_H0, -R245.H0_H0 ;  /* 0x200000ffff268231 */ /* 0x000fe200003409f5 */
[----:B------:R-:W-:Y:S01]  /*12fc0*/  PRMT R148, R245, 0x5410, R243 ;  /* 0x00005410f5947816 */ /* 0x000fe200000000f3 */
[----:B------:R-:W-:Y:S01]  /*12fd0*/  @!P4 HFMA2.BF16_V2 R37, -RZ.H0_H0, RZ.H0_H0, -R243.H0_H0 ;  /* 0x200000ffff25c231 */ /* 0x000fe200003409f3 */
[----:B------:R-:W-:Y:S02]  /*12fe0*/  ISETP.LE.U32.AND P5, PT, R3, UR6, PT ;  /* 0x0000000603007c0c */ /* 0x000fe4000bfa3070 */
[----:B------:R-:W-:-:S02]  /*12ff0*/  PRMT R3, R32, 0x7771, RZ ;  /* 0x0000777120037816 */ /* 0x000fc400000000ff */
[----:B------:R-:W-:Y:S02]  /*13000*/  @!P0 PRMT R245, R38, 0x5410, RZ ;  /* 0x0000541026f58816 */ /* 0x000fe400000000ff */
[----:B------:R-:W-:Y:S02]  /*13010*/  ISETP.GT.U32.AND P0, PT, R3, UR6, PT ;  /* 0x0000000603007c0c */ /* 0x000fe4000bf04070 */
[----:B------:R-:W-:Y:S01]  /*13020*/  PRMT R3, R87, 0x7632, R3 ;  /* 0x0000763257037816 */ /* 0x000fe20000000003 */
[----:B------:R1:W-:Y:S01]  /*13030*/  STL [R1+0x3e0], R245 ;  /* 0x0003e0f501007387 */ /* 0x0003e20000100800 */
[----:B------:R-:W-:Y:S01]  /*13040*/  @!P4 PRMT R243, R37, 0x5410, RZ ;  /* 0x0000541025f3c816 */ /* 0x000fe200000000ff */
[----:B------:R-:W-:Y:S01]  /*13050*/  FFMA.FTZ R37, R176, UR32, -R0 ;  /* 0x00000020b0257c23 */ /* 0x000fe20008010800 */
[----:B------:R-:W-:Y:S02]  /*13060*/  LOP3.LUT R3, R3, 0xff, RZ, 0xc0, !PT ;  /* 0x000000ff03037812 */ /* 0x000fe400078ec0ff */
[----:B----4-:R-:W-:Y:S01]  /*13070*/  F2FP.BF16.F32.PACK_AB R4, R203, R35 ;  /* 0x00000023cb04723e */ /* 0x010fe200000010ff */
[----:B------:R-:W-:Y:S01]  /*13080*/  STL [R1+0x3c0], R243 ;  /* 0x0003c0f301007387 */ /* 0x000fe20000100800 */
[----:B------:R-:W-:-:S02]  /*13090*/  ISETP.LE.U32.AND P4, PT, R3, UR6, PT ;  /* 0x0000000603007c0c */ /* 0x000fc4000bf83070 */
[----:B------:R-:W-:Y:S02]  /*130a0*/  FMNMX3.FTZ R3, R137, R125, R122, !PT ;  /* 0x0000007d89037276 */ /* 0x000fe4000781007a */
[C---:B------:R-:W-:Y:S02]  /*130b0*/  PRMT R242, R4.reuse, 0x7610, R242 ;  /* 0x0000761004f27816 */ /* 0x040fe400000000f2 */
[----:B------:R-:W-:Y:S02]  /*130c0*/  FMNMX3.FTZ R3, R3, R129, R127, !PT ;  /* 0x0000008103037276 */ /* 0x000fe4000781007f */
[----:B------:R-:W-:Y:S01]  /*130d0*/  PRMT R241, R4, 0x7632, R241 ;  /* 0x0000763204f17816 */ /* 0x000fe200000000f1 */
[----:B------:R-:W-:Y:S01]  /*130e0*/  FFMA.FTZ R4, R83, UR32, -R0 ;  /* 0x0000002053047c23 */ /* 0x000fe20008010800 */
[----:B------:R-:W-:Y:S01]  /*130f0*/  FMNMX3.FTZ R3, R3, R124, R121, !PT ;  /* 0x0000007c03037276 */ /* 0x000fe20007810079 */
[----:B------:R-:W-:Y:S01]  /*13100*/  @!P5 HFMA2.BF16_V2 R40, -RZ.H0_H0, RZ.H0_H0, -R242.H0_H0 ;  /* 0x200000ffff28d231 */ /* 0x000fe200003409f2 */
[----:B------:R-:W-:Y:S01]  /*13110*/  PRMT R109, R242, 0x5410, R241 ;  /* 0x00005410f26d7816 */ /* 0x000fe200000000f1 */
[----:B------:R2:W-:Y:S01]  /*13120*/  MUFU.EX2 R13, R4 ;  /* 0x00000004000d7308 */ /* 0x0005e20000000800 */
[----:B------:R-:W-:Y:S01]  /*13130*/  FMNMX3.FTZ R3, R3, R107, R105, !PT ;  /* 0x0000006b03037276 */ /* 0x000fe20007810069 */
[----:B------:R-:W-:Y:S01]  /*13140*/  @P0 HFMA2.BF16_V2 R39, -RZ.H0_H0, RZ.H0_H0, -R241.H0_H0 ;  /* 0x200000ffff270231 */ /* 0x000fe200003409f1 */
[----:B------:R-:W-:-:S02]  /*13150*/  @!P5 PRMT R242, R40, 0x5410, RZ ;  /* 0x0000541028f2d816 */ /* 0x000fc400000000ff */
[----:B------:R-:W-:Y:S01]  /*13160*/  FMNMX3.FTZ R3, R3, R103, R101, !PT ;  /* 0x0000006703037276 */ /* 0x000fe20007810065 */
[----:B-1----:R-:W-:Y:S01]  /*13170*/  FFMA.FTZ R245, R42, UR32, -R0 ;  /* 0x000000202af57c23 */ /* 0x002fe20008010800 */
[----:B------:R-:W-:Y:S01]  /*13180*/  @P0 PRMT R241, R39, 0x5410, RZ ;  /* 0x0000541027f10816 */ /* 0x000fe200000000ff */
[----:B------:R-:W-:Y:S01]  /*13190*/  STL [R1+0x3b8], R242 ;  /* 0x0003b8f201007387 */ /* 0x000fe20000100800 */
[----:B------:R-:W-:-:S03]  /*131a0*/  FMNMX3.FTZ R3, R3, R100, R94, !PT ;  /* 0x0000006403037276 */ /* 0x000fc6000781005e */
[----:B------:R-:W-:Y:S01]  /*131b0*/  STL [R1+0x3b4], R241 ;  /* 0x0003b4f101007387 */ /* 0x000fe20000100800 */
[----:B--2---:R-:W-:-:S04]  /*131c0*/  FFMA.FTZ R4, R119, UR32, -R0 ;  /* 0x0000002077047c23 */ /* 0x004fc80008010800 */
[----:B------:R1:W2:Y:S02]  /*131d0*/  MUFU.EX2 R33, R4 ;  /* 0x0000000400217308 */ /* 0x0002a40000000800 */
[----:B-1----:R-:W-:Y:S02]  /*131e0*/  FMNMX3.FTZ R4, R3, R93, R92, !PT ;  /* 0x0000005d03047276 */ /* 0x002fe4000781005c */
[----:B------:R-:W-:Y:S02]  /*131f0*/  PRMT R3, R32, 0x7772, RZ ;  /* 0x0000777220037816 */ /* 0x000fe400000000ff */
[----:B------:R-:W-:Y:S02]  /*13200*/  FMNMX3.FTZ R4, R4, R88, R89, !PT ;  /* 0x0000005804047276 */ /* 0x000fe40007810059 */
[----:B------:R-:W-:Y:S02]  /*13210*/  ISETP.GT.U32.AND P0, PT, R3, UR6, PT ;  /* 0x0000000603007c0c */ /* 0x000fe4000bf04070 */
[----:B------:R-:W-:-:S02]  /*13220*/  PRMT R3, R32, 0x7773, RZ ;  /* 0x0000777320037816 */ /* 0x000fc400000000ff */
[----:B--2---:R-:W-:Y:S02]  /*13230*/  F2FP.BF16.F32.PACK_AB R5, R33, R13 ;  /* 0x0000000d2105723e */ /* 0x004fe400000010ff */
[----:B------:R-:W-:Y:S02]  /*13240*/  ISETP.GT.U32.AND P5, PT, R3, UR6, PT ;  /* 0x0000000603007c0c */ /* 0x000fe4000bfa4070 */
[----:B------:R-:W-:Y:S02]  /*13250*/  FMNMX3.FTZ R3, R4, R75, R73, !PT ;  /* 0x0000004b04037276 */ /* 0x000fe40007810049 */
[----:B------:R-:W-:Y:S02]  /*13260*/  PRMT R223, R5, 0x7610, R223 ;  /* 0x0000761005df7816 */ /* 0x000fe400000000df */
[----:B------:R-:W-:Y:S02]  /*13270*/  FMNMX3.FTZ R3, R3, R72, R70, !PT ;  /* 0x0000004803037276 */ /* 0x000fe40007810046 */
[----:B------:R-:W-:Y:S01]  /*13280*/  PRMT R244, R5, 0x7632, R244 ;  /* 0x0000763205f47816 */ /* 0x000fe200000000f4 */
[----:B------:R-:W-:Y:S01]  /*13290*/  @P0 HFMA2.BF16_V2 R46, -RZ.H0_H0, RZ.H0_H0, -R223.H0_H0 ;  /* 0x200000ffff2e0231 */ /* 0x000fe200003409df */
[----:B------:R-:W-:Y:S01]  /*132a0*/  FMNMX3.FTZ R4, R3, R68, R67, !PT ;  /* 0x0000004403047276 */ /* 0x000fe20007810043 */
[----:B------:R-:W-:Y:S01]  /*132b0*/  FFMA.FTZ R5, R184, UR32, -R2 ;  /* 0x00000020b8057c23 */ /* 0x000fe20008010802 */
[----:B------:R-:W-:Y:S01]  /*132c0*/  LOP3.LUT R3, R87, 0xffff, RZ, 0xc0, !PT ;  /* 0x0000ffff57037812 */ /* 0x000fe200078ec0ff */
[----:B------:R-:W-:Y:S01]  /*132d0*/  @P5 HFMA2.BF16_V2 R43, -RZ.H0_H0, RZ.H0_H0, -R244.H0_H0 ;  /* 0x200000ffff2b5231 */ /* 0x000fe200003409f4 */
[----:B------:R-:W-:Y:S01]  /*132e0*/  FMNMX3.FTZ R4, R4, R65, R64, !PT ;  /* 0x0000004104047276 */ /* 0x000fe20007810040 */
[----:B------:R1:W-:Y:S01]  /*132f0*/  MUFU.EX2 R21, R5 ;  /* 0x0000000500157308 */ /* 0x0003e20000000800 */
[----:B------:R-:W-:-:S02]  /*13300*/  SHF.R.U32.HI R3, RZ, 0x8, R3 ;  /* 0x00000008ff037819 */ /* 0x000fc40000011603 */
[----:B------:R-:W-:Y:S02]  /*13310*/  FMNMX3.FTZ R4, R4, R62, R60, !PT ;  /* 0x0000003e04047276 */ /* 0x000fe4000781003c */
[----:B------:R-:W-:Y:S02]  /*13320*/  LOP3.LUT R3, R3, 0xffff, RZ, 0xc0, !PT ;  /* 0x0000ffff03037812 */ /* 0x000fe400078ec0ff */
[----:B------:R-:W-:Y:S02]  /*13330*/  PRMT R144, R223, 0x5410, R244 ;  /* 0x00005410df907816 */ /* 0x000fe400000000f4 */
[----:B------:R-:W-:Y:S02]  /*13340*/  @P0 PRMT R223, R46, 0x5410, RZ ;  /* 0x000054102edf0816 */ /* 0x000fe400000000ff */
[----:B------:R-:W-:Y:S02]  /*13350*/  ISETP.LE.U32.AND P0, PT, R3, UR6, PT ;  /* 0x0000000603007c0c */ /* 0x000fe4000bf03070 */
[----:B------:R-:W-:Y:S01]  /*13360*/  FMNMX3.FTZ R3, R4, R58, R57, !PT ;  /* 0x0000003a04037276 */ /* 0x000fe20007810039 */
[----:B------:R-:W-:Y:S01]  /*13370*/  STL [R1+0x3bc], R223 ;  /* 0x0003bcdf01007387 */ /* 0x000fe20000100800 */
[----:B------:R-:W-:-:S02]  /*13380*/  FMNMX3.FTZ R4, R136, R185, R178, !PT ;  /* 0x000000b988047276 */ /* 0x000fc400078100b2 */
[----:B------:R-:W-:Y:S01]  /*13390*/  FMNMX3.FTZ R3, R3, R54, R49, !PT ;  /* 0x0000003603037276 */ /* 0x000fe20007810031 */
[----:B-1----:R-:W-:Y:S01]  /*133a0*/  FFMA.FTZ R5, R189, UR32, -R2 ;  /* 0x00000020bd057c23 */ /* 0x002fe20008010802 */
[----:B------:R-:W-:Y:S02]  /*133b0*/  FMNMX3.FTZ R4, R4, R191, R190, !PT ;  /* 0x000000bf04047276 */ /* 0x000fe400078100be */
[----:B------:R-:W-:Y:S01]  /*133c0*/  FMNMX3.FTZ R3, R3, R48, R47, !PT ;  /* 0x0000003003037276 */ /* 0x000fe2000781002f */
[----:B------:R1:W2:Y:S01]  /*133d0*/  MUFU.EX2 R117, R5 ;  /* 0x0000000500757308 */ /* 0x0002a20000000800 */
[----:B------:R-:W-:Y:S02]  /*133e0*/  FMNMX3.FTZ R4, R4, R186, R179, !PT ;  /* 0x000000ba04047276 */ /* 0x000fe400078100b3 */
[----:B------:R-:W-:Y:S01]  /*133f0*/  @P5 PRMT R244, R43, 0x5410, RZ ;  /* 0x000054102bf45816 */ /* 0x000fe200000000ff */
[----:B------:R-:W3:Y:S01]  /*13400*/  SHFL.BFLY PT, R6, R3, 0x2, 0x1f ;  /* 0x0c401f0003067f89 */ /* 0x000ee200000e0000 */
[----:B------:R-:W-:-:S03]  /*13410*/  FMNMX3.FTZ R4, R4, R175, R172, !PT ;  /* 0x000000af04047276 */ /* 0x000fc600078100ac */
[----:B------:R-:W-:Y:S01]  /*13420*/  STL [R1+0x3a8], R244 ;  /* 0x0003a8f401007387 */ /* 0x000fe20000100800 */
[----:B------:R-:W-:-:S04]  /*13430*/  FMNMX3.FTZ R4, R4, R131, R128, !PT ;  /* 0x0000008304047276 */ /* 0x000fc80007810080 */
[----:B------:R-:W-:-:S04]  /*13440*/  FMNMX3.FTZ R4, R4, R126, R123, !PT ;  /* 0x0000007e04047276 */ /* 0x000fc8000781007b */
[----:B------:R-:W-:Y:S02]  /*13450*/  FMNMX3.FTZ R4, R4, R120, R106, !PT ;  /* 0x0000007804047276 */ /* 0x000fe4000781006a */
[----:B-1----:R-:W-:Y:S02]  /*13460*/  LOP3.LUT R5, R87, 0xff, RZ, 0xc0, !PT ;  /* 0x000000ff57057812 */ /* 0x002fe400078ec0ff */
[----:B------:R-:W-:Y:S02]  /*13470*/  FMNMX3.FTZ R4, R4, R104, R102, !PT ;  /* 0x0000006804047276 */ /* 0x000fe40007810066 */
[----:B------:R-:W-:Y:S02]  /*13480*/  ISETP.LE.U32.AND P5, PT, R5, UR6, PT ;  /* 0x0000000605007c0c */ /* 0x000fe4000bfa3070 */
[----:B------:R-:W-:Y:S02]  /*13490*/  FMNMX3.FTZ R4, R4, R95, R91, !PT ;  /* 0x0000005f04047276 */ /* 0x000fe4000781005b */
[----:B---3--:R-:W-:-:S02]  /*134a0*/  FMNMX.FTZ R3, R3, R6, !PT ;  /* 0x0000000603037209 */ /* 0x008fc40007810000 */
[----:B------:R-:W-:Y:S02]  /*134b0*/  FMNMX3.FTZ R4, R4, R90, R86, !PT ;  /* 0x0000005a04047276 */ /* 0x000fe40007810056 */
[----:B--2---:R-:W-:Y:S01]  /*134c0*/  F2FP.BF16.F32.PACK_AB R6, R117, R21 ;  /* 0x000000157506723e */ /* 0x004fe200000010ff */
[----:B------:R-:W1:Y:S01]  /*134d0*/  SHFL.BFLY PT, R7, R3, 0x1, 0x1f ;  /* 0x0c201f0003077f89 */ /* 0x000e6200000e0000 */
[----:B------:R-:W-:Y:S02]  /*134e0*/  FMNMX3.FTZ R4, R4, R85, R84, !PT ;  /* 0x0000005504047276 */ /* 0x000fe40007810054 */
[----:B------:R-:W-:Y:S02]  /*134f0*/  PRMT R222, R6, 0x7610, R222 ;  /* 0x0000761006de7816 */ /* 0x000fe400000000de */
[----:B------:R-:W-:Y:S02]  /*13500*/  FMNMX3.FTZ R5, R4, R74, R71, !PT ;  /* 0x0000004a04057276 */ /* 0x000fe40007810047 */
[----:B------:R-:W-:Y:S01]  /*13510*/  LOP3.LUT R4, R112, 0xffff, RZ, 0xc0, !PT ;  /* 0x0000ffff70047812 */ /* 0x000fe200078ec0ff */
[----:B------:R-:W-:Y:S01]  /*13520*/  @!P5 HFMA2.BF16_V2 R59, -RZ.H0_H0, RZ.H0_H0, -R222.H0_H0 ;  /* 0x200000ffff3bd231 */ /* 0x000fe200003409de */
[----:B------:R-:W-:-:S02]  /*13530*/  FMNMX3.FTZ R5, R5, R69, R66, !PT ;  /* 0x0000004505057276 */ /* 0x000fc40007810042 */
[----:B------:R-:W-:Y:S02]  /*13540*/  SHF.R.U32.HI R4, RZ, 0x8, R4 ;  /* 0x00000008ff047819 */ /* 0x000fe40000011604 */
[----:B------:R-:W-:Y:S01]  /*13550*/  PRMT R221, R6, 0x7632, R221 ;  /* 0x0000763206dd7816 */ /* 0x000fe200000000dd */
[----:B------:R-:W-:Y:S01]  /*13560*/  FFMA.FTZ R6, R206, UR32, -R0 ;  /* 0x00000020ce067c23 */ /* 0x000fe20008010800 */
[----:B------:R-:W-:Y:S02]  /*13570*/  LOP3.LUT R4, R4, 0xffff, RZ, 0xc0, !PT ;  /* 0x0000ffff04047812 */ /* 0x000fe400078ec0ff */
[----:B------:R-:W-:Y:S01]  /*13580*/  FMNMX3.FTZ R5, R5, R63, R61, !PT ;  /* 0x0000003f05057276 */ /* 0x000fe2000781003d */
[----:B------:R2:W-:Y:S01]  /*13590*/  MUFU.EX2 R77, R6 ;  /* 0x00000006004d7308 */ /* 0x0005e20000000800 */
[----:B------:R-:W-:Y:S01]  /*135a0*/  PRMT R159, R222, 0x5410, R221 ;  /* 0x00005410de9f7816 */ /* 0x000fe200000000dd */
[----:B------:R-:W-:Y:S01]  /*135b0*/  @!P0 HFMA2.BF16_V2 R78, -RZ.H0_H0, RZ.H0_H0, -R221.H0_H0 ;  /* 0x200000ffff4e8231 */ /* 0x000fe200003409dd */
[----:B------:R-:W-:-:S02]  /*135c0*/  @!P5 PRMT R222, R59, 0x5410, RZ ;  /* 0x000054103bded816 */ /* 0x000fc400000000ff */
[----:B------:R-:W-:Y:S02]  /*135d0*/  ISETP.LE.U32.AND P5, PT, R4, UR6, PT ;  /* 0x0000000604007c0c */ /* 0x000fe4000bfa3070 */
[----:B------:R-:W-:Y:S01]  /*135e0*/  FMNMX3.FTZ R4, R5, R56, R55, !PT ;  /* 0x0000003805047276 */ /* 0x000fe20007810037 */
[----:B------:R-:W-:Y:S01]  /*135f0*/  STL [R1+0x3ac], R222 ;  /* 0x0003acde01007387 */ /* 0x000fe20000100800 */
[----:B-1----:R-:W-:Y:S01]  /*13600*/  FMNMX.FTZ R211, R3, R7, !PT ;  /* 0x0000000703d37209 */ /* 0x002fe20007810000 */
[----:B------:R-:W-:Y:S01]  /*13610*/  FFMA.FTZ R7, R207, UR32, -R0 ;  /* 0x00000020cf077c23 */ /* 0x000fe20008010800 */
[----:B------:R-:W-:Y:S02]  /*13620*/  FMNMX3.FTZ R3, R4, R51, R50, !PT ;  /* 0x0000003304037276 */ /* 0x000fe40007810032 */
[C---:B------:R-:W-:Y:S01]  /*13630*/  FSETP.NEU.FTZ.AND P3, PT, R211.reuse, -INF , PT ;  /* 0xff800000d300780b */ /* 0x040fe20003f7d000 */
[----:B------:R1:W3:Y:S01]  /*13640*/  MUFU.EX2 R18, R7 ;  /* 0x0000000700127308 */ /* 0x0002e20000000800 */
[----:B------:R-:W-:Y:S01]  /*13650*/  FMUL.FTZ R0, R211, UR32 ;  /* 0x00000020d3007c20 */ /* 0x000fe20008410000 */
[----:B------:R-:W4:Y:S01]  /*13660*/  SHFL.BFLY PT, R5, R3, 0x2, 0x1f ;  /* 0x0c401f0003057f89 */ /* 0x000f2200000e0000 */
[----:B------:R-:W-:-:S02]  /*13670*/  SHF.R.U32.HI R4, RZ, 0x18, R87 ;  /* 0x00000018ff047819 */ /* 0x000fc40000011657 */
[----:B------:R-:W-:Y:S02]  /*13680*/  @!P0 PRMT R221, R78, 0x5410, RZ ;  /* 0x000054104edd8816 */ /* 0x000fe400000000ff */
[----:B------:R-:W-:Y:S02]  /*13690*/  FSEL R0, R0, RZ, P3 ;  /* 0x000000ff00007208 */ /* 0x000fe40001800000 */
[----:B------:R-:W-:Y:S01]  /*136a0*/  ISETP.LE.U32.AND P0, PT, R4, UR6, PT ;  /* 0x0000000604007c0c */ /* 0x000fe2000bf03070 */
[----:B------:R-:W-:Y:S01]  /*136b0*/  STL [R1+0x3b0], R221 ;  /* 0x0003b0dd01007387 */ /* 0x000fe20000100800 */
[----:B------:R-:W-:Y:S01]  /*136c0*/  FFMA.FTZ R4, R208, UR32, -R2 ;  /* 0x00000020d0047c23 */ /* 0x000fe20008010802 */
        /* <DEDUP_REMOVED lines=14> */
[----:B----4-:R-:W-:Y:S01]  /*137b0*/  FMNMX.FTZ R3, R3, R5, !PT ;  /* 0x0000000503037209 */ /* 0x010fe20007810000 */
[--C-:B------:R-:W-:Y:S01]  /*137c0*/  FFMA.FTZ R43, R88, UR32, -R0.reuse ;  /* 0x00000020582b7c23 */ /* 0x100fe20008010800 */
[--C-:B------:R-:W-:Y:S01]  /*137d0*/  FFMA.FTZ R163, R89, UR32, -R0.reuse ;  /* 0x0000002059a37c23 */ /* 0x100fe20008010800 */
[--C-:B------:R-:W-:Y:S01]  /*137e0*/  FFMA.FTZ R30, R75, UR32, -R0.reuse ;  /* 0x000000204b1e7c23 */ /* 0x100fe20008010800 */
[--C-:B------:R-:W-:Y:S01]  /*137f0*/  FFMA.FTZ R154, R73, UR32, -R0.reuse ;  /* 0x00000020499a7c23 */ /* 0x100fe20008010800 */
[----:B------:R-:W4:Y:S01]  /*13800*/  SHFL.BFLY PT, R5, R3, 0x1, 0x1f ;  /* 0x0c201f0003057f89 */ /* 0x000f2200000e0000 */
[--C-:B------:R-:W-:Y:S01]  /*13810*/  FFMA.FTZ R249, R72, UR32, -R0.reuse ;  /* 0x0000002048f97c23 */ /* 0x100fe20008010800 */
[--C-:B------:R-:W-:Y:S01]  /*13820*/  FFMA.FTZ R166, R70, UR32, -R0.reuse ;  /* 0x0000002046a67c23 */ /* 0x100fe20008010800 */
[--C-:B--2---:R-:W-:Y:S01]  /*13830*/  FFMA.FTZ R6, R68, UR32, -R0.reuse ;  /* 0x0000002044067c23 */ /* 0x104fe20008010800 */
        /* <DEDUP_REMOVED lines=10> */
[----:B------:R-:W-:Y:S01]  /*138e0*/  FFMA.FTZ R36, R47, UR32, -R0 ;  /* 0x000000202f247c23 */ /* 0x000fe20008010800 */
[----:B---3--:R-:W-:Y:S01]  /*138f0*/  F2FP.BF16.F32.PACK_AB R0, R77, R18 ;  /* 0x000000124d00723e */ /* 0x008fe200000010ff */
[----:B------:R-:W-:Y:S01]  /*13900*/  STL [R1+0x32c], R210 ;  /* 0x00032cd201007387 */ /* 0x000fe20000100800 */
[----:B------:R1:W-:Y:S01]  /*13910*/  MUFU.EX2 R59, R4 ;  /* 0x00000004003b7308 */ /* 0x0003e20000000800 */
[----:B------:R-:W-:Y:S01]  /*13920*/  IMAD.MOV.U32 R75, RZ, RZ, R140 ;  /* 0x000000ffff4b7224 */ /* 0x000fe200078e008c */
[C---:B------:R-:W-:Y:S01]  /*13930*/  PRMT R220, R0.reuse, 0x7610, R220 ;  /* 0x0000761000dc7816 */ /* 0x040fe200000000dc */
[----:B------:R-:W-:Y:S01]  /*13940*/  IMAD.MOV.U32 R72, RZ, RZ, R30 ;  /* 0x000000ffff487224 */ /* 0x000fe200078e001e */
[----:B------:R-:W-:-:S02]  /*13950*/  PRMT R219, R0, 0x7632, R219 ;  /* 0x0000763200db7816 */ /* 0x000fc400000000db */
[----:B------:R-:W-:Y:S01]  /*13960*/  PRMT R0, R112, 0x7632, R0 ;  /* 0x0000763270007816 */ /* 0x000fe20000000000 */
[----:B------:R-:W-:Y:S01]  /*13970*/  @!P4 HFMA2.BF16_V2 R49, -RZ.H0_H0, RZ.H0_H0, -R220.H0_H0 ;  /* 0x200000ffff31c231 */ /* 0x000fe200003409dc */
[----:B------:R-:W-:Y:S01]  /*13980*/  PRMT R149, R220, 0x5410, R219 ;  /* 0x00005410dc957816 */ /* 0x000fe200000000db */
[----:B------:R-:W-:Y:S01]  /*13990*/  @!P0 HFMA2.BF16_V2 R48, -RZ.H0_H0, RZ.H0_H0, -R219.H0_H0 ;  /* 0x200000ffff308231 */ /* 0x000fe200003409db */
[----:B----4-:R-:W-:Y:S01]  /*139a0*/  FMNMX.FTZ R224, R3, R5, !PT ;  /* 0x0000000503e07209 */ /* 0x010fe20007810000 */
[----:B------:R-:W-:Y:S01]  /*139b0*/  FADD.FTZ R5, R134, -R8 ;  /* 0x8000000886057221 */ /* 0x000fe20000010000 */
[----:B------:R-:W-:Y:S01]  /*139c0*/  @!P4 PRMT R220, R49, 0x5410, RZ ;  /* 0x0000541031dcc816 */ /* 0x000fe200000000ff */
[----:B------:R-:W-:Y:S01]  /*139d0*/  MUFU.EX2 R46, R10 ;  /* 0x0000000a002e7308 */ /* 0x000fe20000000800 */
[----:B------:R-:W-:Y:S01]  /*139e0*/  @!P0 PRMT R219, R48, 0x5410, RZ ;  /* 0x0000541030db8816 */ /* 0x000fe200000000ff */
[----:B------:R-:W-:Y:S01]  /*139f0*/  IMAD.MOV.U32 R49, RZ, RZ, R133 ;  /* 0x000000ffff317224 */ /* 0x000fe200078e0085 */
[----:B------:R-:W-:Y:S01]  /*13a00*/  LOP3.LUT R0, R0, 0xff, RZ, 0xc0, !PT ;  /* 0x000000ff00007812 */ /* 0x000fe200078ec0ff */
[----:B------:R-:W-:Y:S01]  /*13a10*/  STL [R1+0x3a4], R220 ;  /* 0x0003a4dc01007387 */ /* 0x000fe20000100800 */
[----:B-1----:R-:W-:Y:S01]  /*13a20*/  FFMA.FTZ R4, R212, UR32, -R2 ;  /* 0x00000020d4047c23 */ /* 0x002fe20008010802 */
[----:B------:R-:W-:-:S02]  /*13a30*/  PRMT R3, R170, 0x7771, RZ ;  /* 0x00007771aa037816 */ /* 0x000fc400000000ff */
[----:B------:R-:W-:Y:S01]  /*13a40*/  STL [R1+0x3e4], R219 ;  /* 0x0003e4db01007387 */ /* 0x000fe20000100800 */
[----:B------:R1:W2:Y:S01]  /*13a50*/  MUFU.EX2 R94, R4 ;  /* 0x00000004005e7308 */ /* 0x0002a20000000800 */
[----:B------:R-:W-:Y:S02]  /*13a60*/  ISETP.LE.U32.AND P4, PT, R0, UR6, PT ;  /* 0x0000000600007c0c */ /* 0x000fe4000bf83070 */
[----:B------:R3:W-:Y:S01]  /*13a70*/  STL [R1+0x330], R209 ;  /* 0x000330d101007387 */ /* 0x0007e20000100800 */
[----:B------:R-:W-:Y:S02]  /*13a80*/  FSEL R0, R209, RZ, P2 ;  /* 0x000000ffd1007208 */ /* 0x000fe40001000000 */
[----:B------:R-:W-:Y:S01]  /*13a90*/  ISETP.GT.U32.AND P0, PT, R3, UR6, PT ;  /* 0x0000000603007c0c */ /* 0x000fe2000bf04070 */
[----:B------:R-:W4:Y:S01]  /*13aa0*/  LDL.LU R8, [R1+0x314] ;  /* 0x0003140001087983 */ /* 0x000f220000300800 */
[C---:B------:R-:W-:Y:S01]  /*13ab0*/  FMUL.FTZ R3, R224.reuse, UR32 ;  /* 0x00000020e0037c20 */ /* 0x040fe20008410000 */
[----:B------:R-:W-:Y:S01]  /*13ac0*/  FSETP.NEU.FTZ.AND P2, PT, R224, -INF , PT ;  /* 0xff800000e000780b */ /* 0x000fe20003f5d000 */
[----:B-1----:R-:W-:Y:S01]  /*13ad0*/  FADD.FTZ R4, R135, -R0 ;  /* 0x8000000087047221 */ /* 0x002fe20000010000 */
[----:B--2---:R-:W-:-:S04]  /*13ae0*/  F2FP.BF16.F32.PACK_AB R0, R94, R59 ;  /* 0x0000003b5e00723e */ /* 0x004fc800000010ff */
[C---:B------:R-:W-:Y:S02]  /*13af0*/  PRMT R218, R0.reuse, 0x7610, R218 ;  /* 0x0000761000da7816 */ /* 0x040fe400000000da */
[----:B------:R-:W-:Y:S02]  /*13b00*/  PRMT R217, R0, 0x7632, R217 ;  /* 0x0000763200d97816 */ /* 0x000fe400000000d9 */
[----:B------:R-:W-:Y:S02]  /*13b10*/  FSEL R0, R3, RZ, P2 ;  /* 0x000000ff03007208 */ /* 0x000fe40001000000 */
[----:B------:R-:W2:Y:S01]  /*13b20*/  LDL.LU R3, [R1+0x310] ;  /* 0x0003100001037983 */ /* 0x000ea20000300800 */
[----:B------:R-:W-:Y:S01]  /*13b30*/  FMUL.FTZ R4, R4, UR32 ;  /* 0x0000002004047c20 */ /* 0x000fe20008410000 */
[----:B------:R-:W1:Y:S01]  /*13b40*/  MUFU.EX2 R39, R9 ;  /* 0x0000000900277308 */ /* 0x000e620000000800 */
[----:B---3--:R-:W-:Y:S02]  /*13b50*/  IMAD.MOV.U32 R209, RZ, RZ, R150 ;  /* 0x000000ffffd17224 */ /* 0x008fe400078e0096 */
[----:B------:R-:W-:-:S02]  /*13b60*/  @!P1 HFMA2.BF16_V2 R54, -RZ.H0_H0, RZ.H0_H0, -R218.H0_H0 ;  /* 0x200000ffff369231 */ /* 0x000fc400003409da */
        /* <DEDUP_REMOVED lines=25> */
[----:B------:R-:W4:Y:S01]  /*13d00*/  MUFU.EX2 R78, R4 ;  /* 0x00000004004e7308 */ /* 0x000f220000000800 */
[--C-:B------:R-:W-:Y:S01]  /*13d10*/  FFMA.FTZ R169, R66, UR32, -R0.reuse ;  /* 0x0000002042a97c23 */ /* 0x100fe20008010800 */
[--C-:B------:R-:W-:Y:S01]  /*13d20*/  FFMA.FTZ R30, R63, UR32, -R0.reuse ;  /* 0x000000203f1e7c23 */ /* 0x100fe20008010800 */
[--C-:B------:R-:W-:Y:S01]  /*13d30*/  FFMA.FTZ R110, R61, UR32, -R0.reuse ;  /* 0x000000203d6e7c23 */ /* 0x100fe20008010800 */
[--C-:B------:R-:W-:Y:S01]  /*13d40*/  FFMA.FTZ R181, R56, UR32, -R0.reuse ;  /* 0x0000002038b57c23 */ /* 0x100fe20008010800 */
[--C-:B------:R-:W-:Y:S01]  /*13d50*/  FFMA.FTZ R153, R55, UR32, -R0.reuse ;  /* 0x0000002037997c23 */ /* 0x100fe20008010800 */
[--C-:B------:R-:W-:Y:S01]  /*13d60*/  FFMA.FTZ R73, R51, UR32, -R0.reuse ;  /* 0x0000002033497c23 */ /* 0x100fe20008010800 */
[----:B------:R-:W-:Y:S01]  /*13d70*/  FFMA.FTZ R140, R50, UR32, -R0 ;  /* 0x00000020328c7c23 */ /* 0x000fe20008010800 */
[----:B------:R-:W-:Y:S01]  /*13d80*/  PRMT R0, R170, 0x7772, RZ ;  /* 0x00007772aa007816 */ /* 0x000fe200000000ff */
[----:B------:R-:W-:Y:S01]  /*13d90*/  @P0 HFMA2.BF16_V2 R53, -RZ.H0_H0, RZ.H0_H0, -R217.H0_H0 ;  /* 0x200000ffff350231 */ /* 0x000fe200003409d9 */
[----:B------:R-:W-:-:S02]  /*13da0*/  PRMT R210, R218, 0x5410, R217 ;  /* 0x00005410dad27816 */ /* 0x000fc400000000d9 */
[----:B------:R-:W-:Y:S02]  /*13db0*/  @!P1 PRMT R218, R54, 0x5410, RZ ;  /* 0x0000541036da9816 */ /* 0x000fe400000000ff */
[----:B------:R-:W-:Y:S02]  /*13dc0*/  ISETP.GT.U32.AND P1, PT, R0, UR6, PT ;  /* 0x0000000600007c0c */ /* 0x000fe4000bf24070 */
[----:B------:R-:W-:Y:S02]  /*13dd0*/  PRMT R0, R170, 0x7773, RZ ;  /* 0x00007773aa007816 */ /* 0x000fe400000000ff */
[----:B------:R-:W-:Y:S02]  /*13de0*/  @P0 PRMT R217, R53, 0x5410, RZ ;  /* 0x0000541035d90816 */ /* 0x000fe400000000ff */
[----:B------:R-:W-:Y:S01]  /*13df0*/  ISETP.GT.U32.AND P0, PT, R0, UR6, PT ;  /* 0x0000000600007c0c */ /* 0x000fe2000bf04070 */
[----:B------:R-:W-:Y:S01]  /*13e00*/  FMUL.FTZ R5, R5, UR32 ;  /* 0x0000002005057c20 */ /* 0x000fe20008410000 */
[----:B-1----:R-:W-:-:S03]  /*13e10*/  F2FP.BF16.F32.PACK_AB R0, R39, R46 ;  /* 0x0000002e2700723e */ /* 0x002fc600000010ff */
[----:B------:R4:W2:Y:S01]  /*13e20*/  MUFU.EX2 R48, R5 ;  /* 0x0000000500307308 */ /* 0x0008a20000000800 */
[----:B------:R-:W-:-:S05]  /*13e30*/  PRMT R212, R0, 0x7610, R212 ;  /* 0x0000761000d47816 */ /* 0x000fca00000000d4 */
[----:B------:R-:W-:Y:S01]  /*13e40*/  @P1 HFMA2.BF16_V2 R41, -RZ.H0_H0, RZ.H0_H0, -R212.H0_H0 ;  /* 0x200000ffff291231 */ /* 0x000fe200003409d4 */
[----:B------:R-:W-:Y:S01]  /*13e50*/  STL [R1+0x398], R218 ;  /* 0x000398da01007387 */ /* 0x000fe20000100800 */
[----:B------:R-:W-:-:S03]  /*13e60*/  IMAD.MOV.U32 R84, RZ, RZ, R38 ;  /* 0x000000ffff547224 */ /* 0x000fc600078e0026 */
[----:B------:R-:W-:Y:S01]  /*13e70*/  STL [R1+0x39c], R217 ;  /* 0x00039cd901007387 */ /* 0x000fe20000100800 */
[----:B------:R1:W-:Y:S01]  /*13e80*/  MUFU.EX2 R38, R11 ;  /* 0x0000000b00267308 */ /* 0x0003e20000000800 */
[--C-:B----4-:R-:W-:Y:S01]  /*13e90*/  FFMA.FTZ R5, R8, R78, R216.reuse ;  /* 0x0000004e08057223 */ /* 0x110fe200000100d8 */
[----:B------:R-:W-:Y:S01]  /*13ea0*/  PRMT R216, R0, 0x7632, R216 ;  /* 0x0000763200d87816 */ /* 0x000fe200000000d8 */
[----:B------:R-:W-:Y:S02]  /*13eb0*/  IMAD.MOV.U32 R8, RZ, RZ, R49 ;  /* 0x000000ffff087224 */ /* 0x000fe400078e0031 */
[----:B------:R-:W-:Y:S02]  /*13ec0*/  IMAD.MOV.U32 R49, RZ, RZ, R148 ;  /* 0x000000ffff317224 */ /* 0x000fe400078e0094 */
[----:B------:R-:W-:Y:S01]  /*13ed0*/  @P0 HFMA2.BF16_V2 R42, -RZ.H0_H0, RZ.H0_H0, -R216.H0_H0 ;  /* 0x200000ffff2a0231 */ /* 0x000fe200003409d8 */
[----:B------:R-:W-:Y:S02]  /*13ee0*/  PRMT R148, R212, 0x5410, R216 ;  /* 0x00005410d4947816 */ /* 0x000fe400000000d8 */
[----:B------:R-:W-:-:S02]  /*13ef0*/  @P1 PRMT R212, R41, 0x5410, RZ ;  /* 0x0000541029d41816 */ /* 0x000fc400000000ff */
[----:B------:R-:W-:-:S03]  /*13f00*/  @P0 PRMT R216, R42, 0x5410, RZ ;  /* 0x000054102ad80816 */ /* 0x000fc600000000ff */
[----:B------:R-:W-:Y:S04]  /*13f10*/  STL [R1+0x38c], R212 ;  /* 0x00038cd401007387 */ /* 0x000fe80000100800 */
[----:B------:R-:W-:Y:S04]  /*13f20*/  STL [R1+0x388], R216 ;  /* 0x000388d801007387 */ /* 0x000fe80000100800 */
[----:B-1----:R-:W3:Y:S01]  /*13f30*/  LDL.64 R10, [R1+0xe8] ;  /* 0x0000e800010a7983 */ /* 0x002ee20000100a00 */
[----:B--2---:R-:W-:Y:S01]  /*13f40*/  FFMA.FTZ R4, R3, R48, R200 ;  /* 0x0000003003047223 */ /* 0x004fe200000100c8 */
[----:B------:R-:W-:Y:S01]  /*13f50*/  FFMA.FTZ R3, R213, UR32, -R2 ;  /* 0x00000020d5037c23 */ /* 0x000fe20008010802 */
[----:B------:R-:W-:-:S03]  /*13f60*/  IMAD.MOV.U32 R85, RZ, RZ, R40 ;  /* 0x000000ffff557224 */ /* 0x000fc600078e0028 */
[----:B------:R1:W-:Y:S01]  /*13f70*/  MUFU.EX2 R40, R3 ;  /* 0x0000000300287308 */ /* 0x0003e20000000800 */
[----:B------:R-:W-:Y:S02]  /*13f80*/  IMAD.MOV.U32 R86, RZ, RZ, R43 ;  /* 0x000000ffff567224 */ /* 0x000fe400078e002b */
[----:B------:R-:W-:-:S05]  /*13f90*/  IMAD.MOV.U32 R0, RZ, RZ, R76 ;  /* 0x000000ffff007224 */ /* 0x000fca00078e004c */
[----:B------:R-:W-:Y:S01]  /*13fa0*/  LOP3.LUT R0, R0, 0xff, RZ, 0xc0, !PT ;  /* 0x000000ff00007812 */ /* 0x000fe200078ec0ff */
[----:B-1----:R-:W-:-:S04]  /*13fb0*/  FFMA.FTZ R3, R214, UR32, -R2 ;  /* 0x00000020d6037c23 */ /* 0x002fc80008010802 */
[----:B------:R-:W1:Y:S01]  /*13fc0*/  MUFU.EX2 R43, R3 ;  /* 0x00000003002b7308 */ /* 0x000e620000000800 */
[----:B------:R-:W-:Y:S02]  /*13fd0*/  ISETP.LE.U32.AND P1, PT, R0, UR6, PT ;  /* 0x0000000600007c0c */ /* 0x000fe4000bf23070 */
[----:B------:R-:W-:-:S04]  /*13fe0*/  LOP3.LUT R0, R112, 0xff, RZ, 0xc0, !PT ;  /* 0x000000ff70007812 */ /* 0x000fc800078ec0ff */
[----:B------:R-:W-:Y:S01]  /*13ff0*/  ISETP.LE.U32.AND P0, PT, R0, UR6, PT ;  /* 0x0000000600007c0c */ /* 0x000fe2000bf03070 */
[----:B------:R-:W2:Y:S01]  /*14000*/  MUFU.EX2 R41, R12 ;  /* 0x0000000c00297308 */ /* 0x000ea20000000800 */
[----:B-1----:R-:W-:-:S04]  /*14010*/  F2FP.BF16.F32.PACK_AB R0, R43, R40 ;  /* 0x000000282b00723e */ /* 0x002fc800000010ff */
[C---:B------:R-:W-:Y:S01]  /*14020*/  PRMT R214, R0.reuse, 0x7610, R214 ;  /* 0x0000761000d67816 */ /* 0x040fe200000000d6 */
[----:B------:R-:W-:Y:S01]  /*14030*/  IMAD.MOV.U32 R74, RZ, RZ, R84 ;  /* 0x000000ffff4a7224 */ /* 0x000fe200078e0054 */
[----:B------:R-:W-:Y:S01]  /*14040*/  PRMT R213, R0, 0x7632, R213 ;  /* 0x0000763200d57816 */ /* 0x000fe200000000d5 */
[----:B------:R-:W-:-:S04]  /*14050*/  IMAD.MOV.U32 R84, RZ, RZ, R49 ;  /* 0x000000ffff547224 */ /* 0x000fc800078e0031 */
[----:B------:R-:W-:Y:S01]  /*14060*/  @!P0 HFMA2.BF16_V2 R47, -RZ.H0_H0, RZ.H0_H0, -R214.H0_H0 ;  /* 0x200000ffff2f8231 */ /* 0x000fe200003409d6 */
[----:B------:R-:W-:Y:S01]  /*14070*/  SHF.R.U32.HI R0, RZ, 0x18, R112 ;  /* 0x00000018ff007819 */ /* 0x000fe20000011670 */
[----:B------:R-:W-:Y:S01]  /*14080*/  IMAD.MOV.U32 R49, RZ, RZ, R109 ;  /* 0x000000ffff317224 */ /* 0x000fe200078e006d */
[----:B------:R-:W-:Y:S02]  /*14090*/  PRMT R109, R214, 0x5410, R213 ;  /* 0x00005410d66d7816 */ /* 0x000fe400000000d5 */
[----:B------:R-:W-:Y:S02]  /*140a0*/  @!P0 PRMT R214, R47, 0x5410, RZ ;  /* 0x000054102fd68816 */ /* 0x000fe400000000ff */
[----:B------:R-:W-:Y:S02]  /*140b0*/  ISETP.LE.U32.AND P0, PT, R0, UR6, PT ;  /* 0x0000000600007c0c */ /* 0x000fe4000bf03070 */
[----:B--2---:R-:W-:Y:S01]  /*140c0*/  F2FP.BF16.F32.PACK_AB R0, R41, R38 ;  /* 0x000000262900723e */ /* 0x004fe200000010ff */
[----:B------:R-:W-:-:S03]  /*140d0*/  @!P5 HFMA2.BF16_V2 R52, -RZ.H0_H0, RZ.H0_H0, -R213.H0_H0 ;  /* 0x200000ffff34d231 */ /* 0x000fc600003409d5 */
[----:B------:R-:W-:Y:S02]  /*140e0*/  PRMT R207, R0, 0x7632, R207 ;  /* 0x0000763200cf7816 */ /* 0x000fe400000000cf */
[----:B------:R-:W-:Y:S02]  /*140f0*/  @!P5 PRMT R213, R52, 0x5410, RZ ;  /* 0x0000541034d5d816 */ /* 0x000fe400000000ff */
[----:B------:R-:W-:-:S03]  /*14100*/  PRMT R208, R0, 0x7610, R208 ;  /* 0x0000761000d07816 */ /* 0x000fc600000000d0 */
[----:B------:R-:W-:Y:S02]  /*14110*/  @!P0 HFMA2.BF16_V2 R50, -RZ.H0_H0, RZ.H0_H0, -R207.H0_H0 ;  /* 0x200000ffff328231 */ /* 0x000fe400003409cf */
[----:B------:R-:W-:Y:S01]  /*14120*/  IMAD.MOV.U32 R9, RZ, RZ, R72 ;  /* 0x000000ffff097224 */ /* 0x000fe200078e0048 */
[----:B------:R-:W-:Y:S02]  /*14130*/  PRMT R72, R208, 0x5410, R207 ;  /* 0x00005410d0487816 */ /* 0x000fe400000000cf */
[----:B------:R-:W-:Y:S02]  /*14140*/  @!P0 PRMT R207, R50, 0x5410, RZ ;  /* 0x0000541032cf8816 */ /* 0x000fe400000000ff */
[----:B------:R-:W1:Y:S01]  /*14150*/  S2R R50, SR_CTAID.X ;  /* 0x0000000000327919 */ /* 0x000e620000002500 */
[----:B------:R-:W-:Y:S01]  /*14160*/  FADD.FTZ R3, R201, R4 ;  /* 0x00000004c9037221 */ /* 0x000fe20000010000 */
[----:B------:R-:W-:Y:S01]  /*14170*/  FADD.FTZ R4, R157, R5 ;  /* 0x000000059d047221 */ /* 0x000fe20000010000 */
[----:B------:R-:W-:Y:S01]  /*14180*/  UIADD3 UR4, UPT, UPT, UR31, -0x2, URZ ;  /* 0xfffffffe1f047890 */ /* 0x000fe2000fffe0ff */
[----:B------:R-:W-:-:S02]  /*14190*/  IMAD.U32 R0, RZ, RZ, UR23 ;  /* 0x00000017ff007e24 */ /* 0x000fc4000f8e00ff */
[----:B------:R-:W-:Y:S01]  /*141a0*/  FADD.FTZ R3, R108, R3 ;  /* 0x000000036c037221 */ /* 0x000fe20000010000 */
[----:B------:R-:W-:Y:S01]  /*141b0*/  FADD.FTZ R4, R202, R4 ;  /* 0x00000004ca047221 */ /* 0x000fe20000010000 */
[----:B------:R-:W-:Y:S01]  /*141c0*/  @!P4 HFMA2.BF16_V2 R51, -RZ.H0_H0, RZ.H0_H0, -R208.H0_H0 ;  /* 0x200000ffff33c231 */ /* 0x000fe200003409d0 */
[----:B------:R-:W2:Y:S01]  /*141d0*/  LDL.LU R157, [R1+0x490] ;  /* 0x00049000019d7983 */ /* 0x000ea20000300800 */
[----:B------:R-:W-:Y:S01]  /*141e0*/  FADD.FTZ R3, R182, R3 ;  /* 0x00000003b6037221 */ /* 0x000fe20000010000 */
[----:B------:R-:W-:Y:S01]  /*141f0*/  LOP3.LUT R0, R0, UR4, R147, 0x96, !PT ;  /* 0x0000000400007c12 */ /* 0x000fe2000f8e9693 */
[----:B------:R-:W-:Y:S02]  /*14200*/  FADD.FTZ R4, R152, R4 ;  /* 0x0000000498047221 */ /* 0x000fe40000010000 */
[----:B------:R-:W-:Y:S01]  /*14210*/  FADD.FTZ R3, R25, R3 ;  /* 0x0000000319037221 */ /* 0x000fe20000010000 */
[----:B------:R-:W-:Y:S01]  /*14220*/  @!P4 PRMT R208, R51, 0x5410, RZ ;  /* 0x0000541033d0c816 */ /* 0x000fe200000000ff */
[----:B------:R-:W-:-:S02]  /*14230*/  FADD.FTZ R4, R183, R4 ;  /* 0x00000004b7047221 */ /* 0x000fc40000010000 */
[----:B------:R-:W-:Y:S01]  /*14240*/  FADD.FTZ R3, R24, R3 ;  /* 0x0000000318037221 */ /* 0x000fe20000010000 */
[----:B------:R-:W-:Y:S01]  /*14250*/  IMAD.WIDE.U32 R24, R0, -0x326172a9, RZ ;  /* 0xcd9e8d5700187825 */ /* 0x000fe200078e00ff */
[----:B------:R-:W-:Y:S03]  /*14260*/  STL [R1+0x378], R214 ;  /* 0x000378d601007387 */ /* 0x000fe60000100800 */
[----:B------:R-:W-:Y:S01]  /*14270*/  IMAD.MOV.U32 R12, RZ, RZ, R9 ;  /* 0x000000ffff0c7224 */ /* 0x000fe200078e0009 */
[----:B------:R4:W-:Y:S01]  /*14280*/  STL [R1+0x37c], R213 ;  /* 0x00037cd501007387 */ /* 0x0009e20000100800 */
[----:B------:R-:W-:Y:S02]  /*14290*/  IMAD.MOV.U32 R47, RZ, RZ, R74 ;  /* 0x000000ffff2f7224 */ /* 0x000fe400078e004a */
[----:B------:R-:W-:Y:S01]  /*142a0*/  IMAD.MOV.U32 R54, RZ, RZ, R75 ;  /* 0x000000ffff367224 */ /* 0x000fe200078e004b */
[----:B------:R-:W2:Y:S01]  /*142b0*/  LDL.LU R152, [R1+0x48c] ;  /* 0x00048c0001987983 */ /* 0x000ea20000300800 */
[----:B----4-:R-:W-:-:S02]  /*142c0*/  IMAD.MOV.U32 R213, RZ, RZ, R85 ;  /* 0x000000ffffd57224 */ /* 0x010fc400078e0055 */
[----:B------:R-:W-:Y:S01]  /*142d0*/  IMAD.MOV.U32 R85, RZ, RZ, R7 ;  /* 0x000000ffff557224 */ /* 0x000fe200078e0007 */
[----:B------:R4:W-:Y:S04]  /*142e0*/  STL [R1+0x380], R208 ;  /* 0x000380d001007387 */ /* 0x0009e80000100800 */
[----:B------:R-:W-:Y:S01]  /*142f0*/  STL [R1+0x374], R207 ;  /* 0x000374cf01007387 */ /* 0x000fe20000100800 */
[----:B----4-:R-:W-:Y:S02]  /*14300*/  IMAD.MOV.U32 R208, RZ, RZ, R86 ;  /* 0x000000ffffd07224 */ /* 0x010fe400078e0056 */
[----:B---3--:R-:W-:Y:S02]  /*14310*/  IMAD.MOV.U32 R52, RZ, RZ, R10 ;  /* 0x000000ffff347224 */ /* 0x008fe400078e000a */
[----:B------:R-:W3:Y:S01]  /*14320*/  S2R R10, SR_TID.X ;  /* 0x00000000000a7919 */ /* 0x000ee20000002100 */
[----:B------:R-:W-:-:S02]  /*14330*/  IMAD.MOV.U32 R53, RZ, RZ, R11 ;  /* 0x000000ffff357224 */ /* 0x000fc400078e000b */
[----:B------:R-:W-:Y:S01]  /*14340*/  FADD.FTZ R11, R116, R4 ;  /* 0x00000004740b7221 */ /* 0x000fe20000010000 */
[----:B---3--:R-:W-:-:S05]  /*14350*/  SHF.R.U32.HI R5, RZ, 0x5, R10 ;  /* 0x00000005ff057819 */ /* 0x008fca000001160a */
[----:B-1----:R-:W-:-:S04]  /*14360*/  IMAD R50, R50, 0x8, R5 ;  /* 0x0000000832327824 */ /* 0x002fc800078e0205 */
[----:B------:R-:W-:-:S03]  /*14370*/  IMAD.WIDE.U32 R50, R50, -0x326172a9, RZ ;  /* 0xcd9e8d5732327825 */ /* 0x000fc600078e00ff */
[----:B------:R-:W-:Y:S01]  /*14380*/  LOP3.LUT R4, R50, UR7, R25, 0x96, !PT ;  /* 0x0000000732047c12 */ /* 0x000fe2000f8e9619 */
[----:B------:R-:W-:-:S04]  /*14390*/  IMAD.MOV.U32 R50, RZ, RZ, R8 ;  /* 0x000000ffff327224 */ /* 0x000fc800078e0008 */
[----:B------:R-:W-:-:S05]  /*143a0*/  IMAD.WIDE.U32 R4, R4, -0x2daee0ad, RZ ;  /* 0xd2511f5304047825 */ /* 0x000fca00078e00ff */
[----:B------:R-:W-:Y:S01]  /*143b0*/  LOP3.LUT R8, R142, UR29, R5, 0x96, !PT ;  /* 0x0000001d8e087c12 */ /* 0x000fe2000f8e9605 */
[----:B------:R-:W-:Y:S02]  /*143c0*/  IMAD.MOV.U32 R51, RZ, RZ, R209 ;  /* 0x000000ffff337224 */ /* 0x000fe400078e00d1 */
[----:B------:R-:W-:Y:S01]  /*143d0*/  IMAD.MOV.U32 R209, RZ, RZ, R6 ;  /* 0x000000ffffd17224 */ /* 0x000fe200078e0006 */
[----:B------:R-:W-:Y:S01]  /*143e0*/  LOP3.LUT R6, R24, UR30, R139, 0x96, !PT ;  /* 0x0000001e18067c12 */ /* 0x000fe2000f8e968b */
[----:B------:R-:W-:-:S04]  /*143f0*/  IMAD.WIDE.U32 R8, R8, -0x326172a9, RZ ;  /* 0xcd9e8d5708087825 */ /* 0x000fc800078e00ff */
[----:B------:R-:W-:Y:S01]  /*14400*/  IMAD.WIDE.U32 R6, R6, -0x2daee0ad, RZ ;  /* 0xd2511f5306067825 */ /* 0x000fe200078e00ff */
[----:B------:R-:W-:-:S04]  /*14410*/  LOP3.LUT R5, R138, UR28, R9, 0x96, !PT ;  /* 0x0000001c8a057c12 */ /* 0x000fc8000f8e9609 */
[----:B------:R-:W-:Y:S01]  /*14420*/  LOP3.LUT R7, R4, UR25, R7, 0x96, !PT ;  /* 0x0000001904077c12 */ /* 0x000fe2000f8e9607 */
[----:B------:R-:W-:-:S05]  /*14430*/  IMAD.WIDE.U32 R4, R5, -0x2daee0ad, RZ ;  /* 0xd2511f5305047825 */ /* 0x000fca00078e00ff */
[----:B------:R-:W-:Y:S01]  /*14440*/  LOP3.LUT R5, R6, UR13, R5, 0x96, !PT ;  /* 0x0000000d06057c12 */ /* 0x000fe2000f8e9605 */
[----:B------:R-:W-:-:S05]  /*14450*/  IMAD.WIDE.U32 R6, R7, -0x326172a9, RZ ;  /* 0xcd9e8d5707067825 */ /* 0x000fca00078e00ff */
[----:B------:R-:W-:-:S05]  /*14460*/  LOP3.LUT R8, R8, UR24, R7, 0x96, !PT ;  /* 0x0000001808087c12 */ /* 0x000fca000f8e9607 */
[----:B------:R-:W-:-:S05]  /*14470*/  IMAD.WIDE.U32 R8, R8, -0x2daee0ad, RZ ;  /* 0xd2511f5308087825 */ /* 0x000fca00078e00ff */
[----:B------:R-:W-:Y:S01]  /*14480*/  LOP3.LUT R0, R4, UR11, R9, 0x96, !PT ;  /* 0x0000000b04007c12 */ /* 0x000fe2000f8e9609 */
[----:B------:R-:W-:-:S04]  /*14490*/  IMAD.WIDE.U32 R4, R5, -0x326172a9, RZ ;  /* 0xcd9e8d5705047825 */ /* 0x000fc800078e00ff */
[----:B------:R-:W-:-:S04]  /*144a0*/  IMAD.WIDE.U32 R74, R0, -0x326172a9, RZ ;  /* 0xcd9e8d57004a7825 */ /* 0x000fc800078e00ff */
[----:B------:R-:W-:Y:S01]  /*144b0*/  IMAD.MOV.U32 R7, RZ, RZ, R29 ;  /* 0x000000ffff077224 */ /* 0x000fe200078e001d */
[----:B------:R-:W-:Y:S01]  /*144c0*/  LOP3.LUT R86, R4, UR10, R75, 0x96, !PT ;  /* 0x0000000a04567c12 */ /* 0x000fe2000f8e964b */
[----:B------:R-:W-:Y:S02]  /*144d0*/  FADD.FTZ R4, R35, R11 ;  /* 0x0000000b23047221 */ /* 0x000fe40000010000 */
[----:B------:R-:W-:Y:S02]  /*144e0*/  IMAD.MOV.U32 R11, RZ, RZ, R7 ;  /* 0x000000ffff0b7224 */ /* 0x000fe400078e0007 */
[----:B------:R-:W3:Y:S04]  /*144f0*/  LDL.LU R7, [R1+0x38] ;  /* 0x0000380001077983 */ /* 0x000ee80000300800 */
[----:B------:R-:W4:Y:S01]  /*14500*/  LDL.LU R9, [R1+0x34] ;  /* 0x0000340001097983 */ /* 0x000f220000300800 */
[----:B------:R-:W-:Y:S01]  /*14510*/  FFMA.FTZ R0, R215, UR32, -R2 ;  /* 0x00000020d7007c23 */ /* 0x000fe20008010802 */
[----:B------:R-:W-:Y:S01]  /*14520*/  FADD.FTZ R10, R13, R3 ;  /* 0x000000030d0a7221 */ /* 0x000fe20000010000 */
[----:B------:R-:W-:Y:S01]  /*14530*/  LOP3.LUT R13, R6, UR12, R5, 0x96, !PT ;  /* 0x0000000c060d7c12 */ /* 0x000fe2000f8e9605 */
[----:B------:R-:W-:-:S02]  /*14540*/  IMAD.MOV.U32 R6, RZ, RZ, R28 ;  /* 0x000000ffff067224 */ /* 0x000fc400078e001c */
[----:B------:R-:W-:Y:S01]  /*14550*/  FFMA.FTZ R3, R225, UR32, -R2 ;  /* 0x00000020e1037c23 */ /* 0x000fe20008010802 */
[----:B------:R1:W-:Y:S08]  /*14560*/  MUFU.EX2 R28, R0 ;  /* 0x00000000001c7308 */ /* 0x0003f00000000800 */
[----:B------:R-:W2:Y:S01]  /*14570*/  MUFU.EX2 R29, R3 ;  /* 0x00000003001d7308 */ /* 0x000ea20000000800 */
[----:B-1----:R-:W-:-:S04]  /*14580*/  LOP3.LUT R0, R86, 0xffff, RZ, 0xc0, !PT ;  /* 0x0000ffff56007812 */ /* 0x002fc800078ec0ff */
[----:B------:R-:W-:-:S04]  /*14590*/  SHF.R.U32.HI R0, RZ, 0x8, R0 ;  /* 0x00000008ff007819 */ /* 0x000fc80000011600 */
[----:B------:R-:W-:-:S04]  /*145a0*/  LOP3.LUT R0, R0, 0xffff, RZ, 0xc0, !PT ;  /* 0x0000ffff00007812 */ /* 0x000fc800078ec0ff */
[----:B------:R-:W-:Y:S02]  /*145b0*/  ISETP.LE.U32.AND P4, PT, R0, UR6, PT ;  /* 0x0000000600007c0c */ /* 0x000fe4000bf83070 */
[----:B------:R-:W-:-:S04]  /*145c0*/  PRMT R0, R76, 0x7771, RZ ;  /* 0x000077714c007816 */ /* 0x000fc800000000ff */
[----:B------:R-:W-:Y:S02]  /*145d0*/  ISETP.GT.U32.AND P0, PT, R0, UR6, PT ;  /* 0x0000000600007c0c */ /* 0x000fe4000bf04070 */
[----:B------:R-:W-:Y:S02]  /*145e0*/  PRMT R0, R86, 0x7632, R0 ;  /* 0x0000763256007816 */ /* 0x000fe40000000000 */
[----:B--2---:R-:W-:Y:S02]  /*145f0*/  F2FP.BF16.F32.PACK_AB R3, R29, R28 ;  /* 0x0000001c1d03723e */ /* 0x004fe400000010ff */
[----:B------:R-:W-:Y:S01]  /*14600*/  LOP3.LUT R0, R0, 0xff, RZ, 0xc0, !PT ;  /* 0x000000ff00007812 */ /* 0x000fe200078ec0ff */
[----:B------:R-:W-:Y:S01]  /*14610*/  FADD.FTZ R5, R33, R10 ;  /* 0x0000000a21057221 */ /* 0x000fe20000010000 */
[----:B------:R-:W-:Y:S01]  /*14620*/  MUFU.EX2 R35, R14 ;  /* 0x0000000e00237308 */ /* 0x000fe20000000800 */
[----:B------:R-:W-:Y:S02]  /*14630*/  PRMT R206, R3, 0x7610, R206 ;  /* 0x0000761003ce7816 */ /* 0x000fe400000000ce */
[----:B------:R-:W-:Y:S01]  /*14640*/  ISETP.LE.U32.AND P5, PT, R0, UR6, PT ;  /* 0x0000000600007c0c */ /* 0x000fe2000bfa3070 */
[----:B------:R-:W-:-:S04]  /*14650*/  FADD.FTZ R0, R203, R4 ;  /* 0x00000004cb007221 */ /* 0x000fc80000010000 */
[----:B------:R-:W1:Y:S01]  /*14660*/  MUFU.EX2 R33, R15 ;  /* 0x0000000f00217308 */ /* 0x000e620000000800 */
[----:B------:R-:W-:Y:S01]  /*14670*/  IMAD.MOV.U32 R10, RZ, RZ, R6 ;  /* 0x000000ffff0a7224 */ /* 0x000fe200078e0006 */
[----:B------:R-:W-:Y:S01]  /*14680*/  PRMT R205, R3, 0x7632, R205 ;  /* 0x0000763203cd7816 */ /* 0x000fe200000000cd */
[----:B------:R-:W-:Y:S02]  /*14690*/  @!P1 HFMA2.BF16_V2 R56, -RZ.H0_H0, RZ.H0_H0, -R206.H0_H0 ;  /* 0x200000ffff389231 */ /* 0x000fe400003409ce */
[----:B------:R-:W-:Y:S01]  /*146a0*/  FADD.FTZ R6, R21, R0 ;  /* 0x0000000015067221 */ /* 0x000fe20000010000 */
[----:B------:R-:W-:Y:S01]  /*146b0*/  PRMT R0, R76, 0x7772, RZ ;  /* 0x000077724c007816 */ /* 0x000fe200000000ff */
[----:B------:R-:W-:Y:S01]  /*146c0*/  IMAD.MOV.U32 R116, RZ, RZ, R132 ;  /* 0x000000ffff747224 */ /* 0x000fe200078e0084 */
[----:B------:R-:W-:Y:S01]  /*146d0*/  PRMT R132, R206, 0x5410, R205 ;  /* 0x00005410ce847816 */ /* 0x000fe200000000cd */
[----:B------:R-:W-:Y:S01]  /*146e0*/  @P0 HFMA2.BF16_V2 R55, -RZ.H0_H0, RZ.H0_H0, -R205.H0_H0 ;  /* 0x200000ffff370231 */ /* 0x000fe200003409cd */
[----:B------:R-:W-:-:S02]  /*146f0*/  @!P1 PRMT R206, R56, 0x5410, RZ ;  /* 0x0000541038ce9816 */ /* 0x000fc400000000ff */
[----:B------:R-:W-:Y:S02]  /*14700*/  ISETP.GT.U32.AND P1, PT, R0, UR6, PT ;  /* 0x0000000600007c0c */ /* 0x000fe4000bf24070 */
[----:B------:R-:W-:Y:S02]  /*14710*/  PRMT R0, R76, 0x7773, RZ ;  /* 0x000077734c007816 */ /* 0x000fe400000000ff */
[----:B------:R-:W-:Y:S02]  /*14720*/  @P0 PRMT R205, R55, 0x5410, RZ ;  /* 0x0000541037cd0816 */ /* 0x000fe400000000ff */
[----:B------:R-:W-:Y:S02]  /*14730*/  ISETP.GT.U32.AND P0, PT, R0, UR6, PT ;  /* 0x0000000600007c0c */ /* 0x000fe4000bf04070 */
[----:B-1----:R-:W-:-:S04]  /*14740*/  F2FP.BF16.F32.PACK_AB R0, R33, R35 ;  /* 0x000000232100723e */ /* 0x002fc800000010ff */
[C---:B------:R-:W-:Y:S02]  /*14750*/  PRMT R204, R0.reuse, 0x7610, R204 ;  /* 0x0000761000cc7816 */ /* 0x040fe400000000cc */
[----:B------:R-:W-:Y:S01]  /*14760*/  PRMT R203, R0, 0x7632, R203 ;  /* 0x0000763200cb7816 */ /* 0x000fe200000000cb */
[----:B------:R-:W-:Y:S02]  /*14770*/  IMAD.MOV.U32 R0, RZ, RZ, R74 ;  /* 0x000000ffff007224 */ /* 0x000fe400078e004a */
[----:B------:R-:W-:Y:S02]  /*14780*/  @P1 HFMA2.BF16_V2 R57, -RZ.H0_H0, RZ.H0_H0, -R204.H0_H0 ;  /* 0x200000ffff391231 */ /* 0x000fe400003409cc */
[----:B------:R-:W-:Y:S01]  /*14790*/  IMAD.MOV.U32 R108, RZ, RZ, R31 ;  /* 0x000000ffff6c7224 */ /* 0x000fe200078e001f */
[----:B------:R-:W-:Y:S02]  /*147a0*/  LOP3.LUT R0, R0, 0xff, RZ, 0xc0, !PT ;  /* 0x000000ff00007812 */ /* 0x000fe400078ec0ff */
[----:B------:R-:W-:-:S02]  /*147b0*/  PRMT R31, R204, 0x5410, R203 ;  /* 0x00005410cc1f7816 */ /* 0x000fc400000000cb */
[----:B------:R-:W-:Y:S01]  /*147c0*/  @P1 PRMT R204, R57, 0x5410, RZ ;  /* 0x0000541039cc1816 */ /* 0x000fe200000000ff */
[----:B------:R-:W-:Y:S01]  /*147d0*/  @P0 HFMA2.BF16_V2 R58, -RZ.H0_H0, RZ.H0_H0, -R203.H0_H0 ;  /* 0x200000ffff3a0231 */ /* 0x000fe200003409cb */
[----:B------:R-:W-:Y:S01]  /*147e0*/  ISETP.LE.U32.AND P1, PT, R0, UR6, PT ;  /* 0x0000000600007c0c */ /* 0x000fe2000bf23070 */
[----:B------:R-:W-:Y:S01]  /*147f0*/  FADD.FTZ R5, R18, R5 ;  /* 0x0000000512057221 */ /* 0x000fe20000010000 */
[----:B------:R-:W-:Y:S02]  /*14800*/  IMAD.MOV.U32 R57, RZ, RZ, R116 ;  /* 0x000000ffff397224 */ /* 0x000fe400078e0074 */
[----:B------:R-:W-:Y:S01]  /*14810*/  IMAD.MOV.U32 R56, RZ, RZ, R50 ;  /* 0x000000ffff387224 */ /* 0x000fe200078e0032 */
[----:B------:R-:W-:Y:S01]  /*14820*/  STL [R1+0x36c], R206 ;  /* 0x00036cce01007387 */ /* 0x000fe20000100800 */
[----:B------:R-:W-:Y:S01]  /*14830*/  IMAD.MOV.U32 R116, RZ, RZ, R54 ;  /* 0x000000ffff747224 */ /* 0x000fe200078e0036 */
[----:B------:R-:W-:Y:S01]  /*14840*/  @P0 PRMT R203, R58, 0x5410, RZ ;  /* 0x000054103acb0816 */ /* 0x000fe200000000ff */
[----:B------:R-:W-:Y:S01]  /*14850*/  IMAD.MOV.U32 R50, RZ, RZ, R213 ;  /* 0x000000ffff327224 */ /* 0x000fe200078e00d5 */
[----:B------:R-:W-:Y:S01]  /*14860*/  STL [R1+0x370], R205 ;  /* 0x000370cd01007387 */ /* 0x000fe20000100800 */
[----:B------:R-:W-:-:S02]  /*14870*/  IMAD.MOV.U32 R54, RZ, RZ, R10 ;  /* 0x000000ffff367224 */ /* 0x000fc400078e000a */
[--C-:B------:R-:W-:Y:S01]  /*14880*/  FFMA.FTZ R4, R252, UR32, -R2.reuse ;  /* 0x00000020fc047c23 */ /* 0x100fe20008010802 */
        /* <DEDUP_REMOVED lines=11> */
[----:B------:R-:W-:Y:S01]  /*14940*/  STL [R1+0x368], R204 ;  /* 0x000368cc01007387 */ /* 0x000fe20000100800 */
[----:B------:R-:W-:Y:S01]  /*14950*/  IMAD.MOV.U32 R58, RZ, RZ, R144 ;  /* 0x000000ffff3a7224 */ /* 0x000fe200078e0090 */
[----:B------:R-:W-:Y:S01]  /*14960*/  MUFU.EX2 R16, R16 ;  /* 0x0000001000107308 */ /* 0x000fe20000000800 */
[--C-:B---3--:R-:W-:Y:S01]  /*14970*/  FFMA.FTZ R3, R7, UR32, -R2.reuse ;  /* 0x0000002007037c23 */ /* 0x108fe20008010802 */
[----:B----4-:R-:W-:-:S06]  /*14980*/  FFMA.FTZ R0, R9, UR32, -R2 ;  /* 0x0000002009007c23 */ /* 0x010fcc0008010802 */
[----:B------:R1:W-:Y:S01]  /*14990*/  MUFU.EX2 R18, R3 ;  /* 0x0000000300127308 */ /* 0x0003e20000000800 */
[--C-:B------:R-:W-:Y:S01]  /*149a0*/  FFMA.FTZ R7, R238, UR32, -R2.reuse ;  /* 0x00000020ee077c23 */ /* 0x100fe20008010802 */
[----:B------:R-:W-:-:S06]  /*149b0*/  FFMA.FTZ R9, R236, UR32, -R2 ;  /* 0x00000020ec097c23 */ /* 0x000fcc0008010802 */
[----:B------:R2:W3:Y:S01]  /*149c0*/  MUFU.EX2 R21, R0 ;  /* 0x0000000000157308 */ /* 0x0004e20000000800 */
[----:B-1----:R-:W-:Y:S02]  /*149d0*/  IMAD.MOV.U32 R3, RZ, RZ, R12 ;  /* 0x000000ffff037224 */ /* 0x002fe400078e000c */
[--C-:B------:R-:W-:Y:S01]  /*149e0*/  FFMA.FTZ R12, R234, UR32, -R2.reuse ;  /* 0x00000020ea0c7c23 */ /* 0x100fe20008010802 */
[----:B--2---:R-:W-:Y:S02]  /*149f0*/  IMAD.MOV.U32 R0, RZ, RZ, R49 ;  /* 0x000000ffff007224 */ /* 0x004fe400078e0031 */
[----:B------:R-:W-:Y:S01]  /*14a00*/  FFMA.FTZ R49, R232, UR32, -R2 ;  /* 0x00000020e8317c23 */ /* 0x000fe20008010802 */
[----:B------:R-:W-:Y:S02]  /*14a10*/  IMAD.MOV.U32 R2, RZ, RZ, R153 ;  /* 0x000000ffff027224 */ /* 0x000fe400078e0099 */
[----:B------:R-:W2:Y:S04]  /*14a20*/  LDL.LU R153, [R1+0x488] ;  /* 0x0004880001997983 */ /* 0x000ea80000300800 */
[----:B------:R-:W4:Y:S04]  /*14a30*/  LDL.LU R144, [R1+0x484] ;  /* 0x0004840001907983 */ /* 0x000f280000300800 */
[----:B------:R1:W-:Y:S02]  /*14a40*/  STL [R1+0x384], R203 ;  /* 0x000384cb01007387 */ /* 0x0003e40000100800 */
[----:B-1----:R-:W-:-:S02]  /*14a50*/  IMAD.MOV.U32 R203, RZ, RZ, R2 ;  /* 0x000000ffffcb7224 */ /* 0x002fc400078e0002 */
[----:B------:R-:W-:Y:S01]  /*14a60*/  FADD.FTZ R2, R77, R5 ;  /* 0x000000054d027221 */ /* 0x000fe20000010000 */
[----:B------:R-:W-:Y:S02]  /*14a70*/  IMAD.MOV.U32 R5, RZ, RZ, R3 ;  /* 0x000000ffff057224 */ /* 0x000fe400078e0003 */
[----:B------:R-:W-:Y:S01]  /*14a80*/  FADD.FTZ R3, R117, R6 ;  /* 0x0000000675037221 */ /* 0x000fe20000010000 */
[----:B------:R-:W-:Y:S01]  /*14a90*/  IMAD.MOV.U32 R117, RZ, RZ, R0 ;  /* 0x000000ffff757224 */ /* 0x000fe200078e0000 */
[----:B------:R-:W-:Y:S01]  /*14aa0*/  LOP3.LUT R0, R86, 0xff, RZ, 0xc0, !PT ;  /* 0x000000ff56007812 */ /* 0x000fe200078ec0ff */
[----:B------:R-:W-:Y:S01]  /*14ab0*/  FADD.FTZ R2, R46, R2 ;  /* 0x000000022e027221 */ /* 0x000fe20000010000 */
[----:B------:R-:W-:Y:S02]  /*14ac0*/  IMAD.MOV.U32 R46, RZ, RZ, R50 ;  /* 0x000000ffff2e7224 */ /* 0x000fe400078e0032 */
[----:B------:R-:W-:Y:S01]  /*14ad0*/  ISETP.LE.U32.AND P0, PT, R0, UR6, PT ;  /* 0x0000000600007c0c */ /* 0x000fe2000bf03070 */
[----:B------:R-:W1:Y:S01]  /*14ae0*/  MUFU.EX2 R50, R17 ;  /* 0x0000001100327308 */ /* 0x000e620000000800 */
[----:B---3--:R-:W-:-:S04]  /*14af0*/  F2FP.BF16.F32.PACK_AB R0, R21, R18 ;  /* 0x000000121500723e */ /* 0x008fc800000010ff */
[C---:B------:R-:W-:Y:S02]  /*14b00*/  PRMT R201, R0.reuse, 0x7610, R201 ;  /* 0x0000761000c97816 */ /* 0x040fe400000000c9 */
[----:B------:R-:W-:Y:S01]  /*14b10*/  PRMT R202, R0, 0x7632, R202 ;  /* 0x0000763200ca7816 */ /* 0x000fe200000000ca */
[----:B------:R-:W-:Y:S01]  /*14b20*/  IMAD.MOV.U32 R6, RZ, RZ, R5 ;  /* 0x000000ffff067224 */ /* 0x000fe200078e0005 */
[----:B------:R-:W-:-:S03]  /*14b30*/  SHF.R.U32.HI R0, RZ, 0x18, R86 ;  /* 0x00000018ff007819 */ /* 0x000fc60000011656 */
[----:B------:R-:W-:Y:S02]  /*14b40*/  @!P0 HFMA2.BF16_V2 R60, -RZ.H0_H0, RZ.H0_H0, -R201.H0_H0 ;  /* 0x200000ffff3c8231 */ /* 0x000fe400003409c9 */
[----:B------:R-:W-:Y:S01]  /*14b50*/  FADD.FTZ R5, R59, R3 ;  /* 0x000000033b057221 */ /* 0x000fe20000010000 */
[----:B------:R-:W-:Y:S02]  /*14b60*/  PRMT R3, R201, 0x5410, R202 ;  /* 0x00005410c9037816 */ /* 0x000fe400000000ca */
[----:B------:R-:W-:Y:S02]  /*14b70*/  @!P0 PRMT R201, R60, 0x5410, RZ ;  /* 0x000054103cc98816 */ /* 0x000fe400000000ff */
[----:B------:R-:W-:Y:S02]  /*14b80*/  ISETP.LE.U32.AND P0, PT, R0, UR6, PT ;  /* 0x0000000600007c0c */ /* 0x000fe4000bf03070 */
[----:B-1----:R-:W-:Y:S01]  /*14b90*/  F2FP.BF16.F32.PACK_AB R0, R50, R16 ;  /* 0x000000103200723e */ /* 0x002fe200000010ff */
[----:B------:R-:W-:-:S03]  /*14ba0*/  @!P4 HFMA2.BF16_V2 R62, -RZ.H0_H0, RZ.H0_H0, -R202.H0_H0 ;  /* 0x200000ffff3ec231 */ /* 0x000fc600003409ca */
[----:B------:R-:W-:Y:S01]  /*14bb0*/  PRMT R200, R0, 0x7610, R200 ;  /* 0x0000761000c87816 */ /* 0x000fe200000000c8 */
[----:B------:R-:W-:Y:S01]  /*14bc0*/  IMAD.MOV.U32 R59, RZ, RZ, R117 ;  /* 0x000000ffff3b7224 */ /* 0x000fe200078e0075 */
[----:B------:R-:W-:Y:S01]  /*14bd0*/  @!P4 PRMT R202, R62, 0x5410, RZ ;  /* 0x000054103ecac816 */ /* 0x000fe200000000ff */
[----:B------:R-:W-:Y:S01]  /*14be0*/  IMAD.MOV.U32 R117, RZ, RZ, R57 ;  /* 0x000000ffff757224 */ /* 0x000fe200078e0039 */
[----:B------:R-:W-:Y:S01]  /*14bf0*/  PRMT R198, R0, 0x7632, R198 ;  /* 0x0000763200c67816 */ /* 0x000fe200000000c6 */
[----:B------:R-:W-:Y:S02]  /*14c00*/  @!P5 HFMA2.BF16_V2 R61, -RZ.H0_H0, RZ.H0_H0, -R200.H0_H0 ;  /* 0x200000ffff3dd231 */ /* 0x000fe400003409c8 */
[----:B------:R-:W-:Y:S01]  /*14c10*/  IMAD.MOV.U32 R57, RZ, RZ, R108 ;  /* 0x000000ffff397224 */ /* 0x000fe200078e006c */
[----:B------:R1:W-:Y:S01]  /*14c20*/  STL [R1+0x1c0], R3 ;  /* 0x0001c00301007387 */ /* 0x0003e20000100800 */
[----:B------:R-:W-:Y:S01]  /*14c30*/  IMAD.MOV.U32 R108, RZ, RZ, R219 ;  /* 0x000000ffff6c7224 */ /* 0x000fe200078e00db */
[----:B------:R-:W-:-:S02]  /*14c40*/  PRMT R219, R200, 0x5410, R198 ;  /* 0x00005410c8db7816 */ /* 0x000fc400000000c6 */
[----:B------:R-:W-:Y:S01]  /*14c50*/  STL [R1+0x35c], R201 ;  /* 0x00035cc901007387 */ /* 0x000fe20000100800 */
[----:B------:R-:W-:-:S03]  /*14c60*/  @!P5 PRMT R200, R61, 0x5410, RZ ;  /* 0x000054103dc8d816 */ /* 0x000fc600000000ff */
[----:B------:R-:W-:Y:S04]  /*14c70*/  STL [R1+0x360], R202 ;  /* 0x000360ca01007387 */ /* 0x000fe80000100800 */
[----:B------:R-:W3:Y:S01]  /*14c80*/  LDL.64 R60, [R1+0x2f8] ;  /* 0x0002f800013c7983 */ /* 0x000ee20000100a00 */
[----:B------:R-:W-:Y:S01]  /*14c90*/  MUFU.EX2 R4, R4 ;  /* 0x0000000400047308 */ /* 0x000fe20000000800 */
[----:B------:R-:W-:-:S07]  /*14ca0*/  IMAD.MOV.U32 R62, RZ, RZ, R46 ;  /* 0x000000ffff3e7224 */ /* 0x000fce00078e002e */
[----:B------:R-:W1:Y:S01]  /*14cb0*/  MUFU.EX2 R7, R7 ;  /* 0x0000000700077308 */ /* 0x000e620000000800 */
[----:B------:R-:W-:Y:S01]  /*14cc0*/  IMAD.MOV.U32 R46, RZ, RZ, R51 ;  /* 0x000000ffff2e7224 */ /* 0x000fe200078e0033 */
[C---:B------:R-:W-:Y:S01]  /*14cd0*/  PRMT R0, R74.reuse, 0x7771, RZ ;  /* 0x000077714a007816 */ /* 0x040fe200000000ff */
[----:B------:R-:W-:Y:S02]  /*14ce0*/  IMAD.MOV.U32 R17, RZ, RZ, R73 ;  /* 0x000000ffff117224 */ /* 0x000fe400078e0049 */
[----:B-1----:R-:W-:Y:S01]  /*14cf0*/  FADD.FTZ R3, R39, R2 ;  /* 0x0000000227037221 */ /* 0x002fe20000010000 */
[----:B------:R-:W-:Y:S01]  /*14d00*/  @!P0 HFMA2.BF16_V2 R63, -RZ.H0_H0, RZ.H0_H0, -R198.H0_H0 ;  /* 0x200000ffff3f8231 */ /* 0x000fe200003409c6 */
[----:B------:R-:W-:Y:S01]  /*14d10*/  PRMT R2, R74, 0x7772, RZ ;  /* 0x000077724a027816 */ /* 0x000fe200000000ff */
[----:B------:R1:W-:Y:S01]  /*14d20*/  MUFU.EX2 R51, R19 ;  /* 0x0000001300337308 */ /* 0x0003e20000000800 */
[----:B------:R-:W-:Y:S02]  /*14d30*/  ISETP.GT.U32.AND P4, PT, R0, UR6, PT ;  /* 0x0000000600007c0c */ /* 0x000fe4000bf84070 */
[----:B------:R-:W-:Y:S01]  /*14d40*/  ISETP.GT.U32.AND P5, PT, R2, UR6, PT ;  /* 0x0000000602007c0c */ /* 0x000fe2000bfa4070 */
[----:B------:R-:W-:Y:S01]  /*14d50*/  IMAD.MOV.U32 R2, RZ, RZ, R108 ;  /* 0x000000ffff027224 */ /* 0x000fe200078e006c */
[----:B------:R-:W-:Y:S01]  /*14d60*/  @!P0 PRMT R198, R63, 0x5410, RZ ;  /* 0x000054103fc68816 */ /* 0x000fe200000000ff */
[----:B------:R-:W-:-:S02]  /*14d70*/  IMAD.MOV.U32 R63, RZ, RZ, R57 ;  /* 0x000000ffff3f7224 */ /* 0x000fc400078e0039 */
[----:B------:R1:W1:Y:S01]  /*14d80*/  MUFU.EX2 R57, R20 ;  /* 0x0000001400397308 */ /* 0x0002620000000800 */
[----:B------:R-:W-:Y:S01]  /*14d90*/  F2FP.BF16.F32.PACK_AB R0, R7, R4 ;  /* 0x000000040700723e */ /* 0x000fe200000010ff */
[----:B-1----:R-:W-:Y:S02]  /*14da0*/  IMAD.MOV.U32 R19, RZ, RZ, R72 ;  /* 0x000000ffff137224 */ /* 0x002fe400078e0048 */
[----:B------:R-:W-:-:S05]  /*14db0*/  IMAD.WIDE.U32 R72, R13, -0x2daee0ad, RZ ;  /* 0xd2511f530d487825 */ /* 0x000fca00078e00ff */
[----:B------:R-:W-:Y:S01]  /*14dc0*/  LOP3.LUT R108, R8, UR9, R73, 0x96, !PT ;  /* 0x00000009086c7c12 */ /* 0x000fe2000f8e9649 */
[----:B------:R-:W-:Y:S01]  /*14dd0*/  IMAD.MOV.U32 R8, RZ, RZ, R140 ;  /* 0x000000ffff087224 */ /* 0x000fe200078e008c */
[C---:B------:R-:W-:Y:S01]  /*14de0*/  PRMT R197, R0.reuse, 0x7610, R197 ;  /* 0x0000761000c57816 */ /* 0x040fe200000000c5 */
[----:B------:R-:W-:Y:S01]  /*14df0*/  IMAD.MOV.U32 R20, RZ, RZ, R63 ;  /* 0x000000ffff147224 */ /* 0x000fe200078e003f */
[----:B------:R-:W-:Y:S01]  /*14e00*/  PRMT R195, R0, 0x7632, R195 ;  /* 0x0000763200c37816 */ /* 0x000fe200000000c3 */
[----:B------:R-:W-:Y:S01]  /*14e10*/  IMAD.MOV.U32 R63, RZ, RZ, R8 ;  /* 0x000000ffff3f7224 */ /* 0x000fe200078e0008 */
[----:B------:R-:W-:Y:S01]  /*14e20*/  LOP3.LUT R0, R108, 0xffff, RZ, 0xc0, !PT ;  /* 0x0000ffff6c007812 */ /* 0x000fe200078ec0ff */
[----:B------:R-:W-:Y:S01]  /*14e30*/  IMAD.MOV.U32 R8, RZ, RZ, R2 ;  /* 0x000000ffff087224 */ /* 0x000fe200078e0002 */
[----:B------:R-:W-:Y:S01]  /*14e40*/  PRMT R2, R74, 0x7773, RZ ;  /* 0x000077734a027816 */ /* 0x000fe200000000ff */
[----:B------:R-:W-:Y:S01]  /*14e50*/  @P4 HFMA2.BF16_V2 R64, -RZ.H0_H0, RZ.H0_H0, -R195.H0_H0 ;  /* 0x200000ffff404231 */ /* 0x000fe200003409c3 */
[----:B------:R-:W-:Y:S01]  /*14e60*/  SHF.R.U32.HI R0, RZ, 0x8, R0 ;  /* 0x00000008ff007819 */ /* 0x000fe20000011600 */
[----:B------:R-:W-:Y:S01]  /*14e70*/  @!P1 HFMA2.BF16_V2 R65, -RZ.H0_H0, RZ.H0_H0, -R197.H0_H0 ;  /* 0x200000ffff419231 */ /* 0x000fe200003409c5 */
[----:B------:R-:W-:Y:S01]  /*14e80*/  ISETP.GT.U32.AND P0, PT, R2, UR6, PT ;  /* 0x0000000602007c0c */ /* 0x000fe2000bf04070 */
[----:B------:R-:W-:Y:S01]  /*14e90*/  IMAD.MOV.U32 R2, RZ, RZ, R245 ;  /* 0x000000ffff027224 */ /* 0x000fe200078e00f5 */
[----:B------:R-:W-:-:S02]  /*14ea0*/  LOP3.LUT R0, R0, 0xffff, RZ, 0xc0, !PT ;  /* 0x0000ffff00007812 */ /* 0x000fc400078ec0ff */
[----:B------:R-:W-:Y:S02]  /*14eb0*/  PRMT R245, R197, 0x5410, R195 ;  /* 0x00005410c5f57816 */ /* 0x000fe400000000c3 */
[----:B------:R-:W-:Y:S01]  /*14ec0*/  @P4 PRMT R195, R64, 0x5410, RZ ;  /* 0x0000541040c34816 */ /* 0x000fe200000000ff */
[----:B------:R-:W-:Y:S01]  /*14ed0*/  IMAD.MOV.U32 R64, RZ, RZ, R2 ;  /* 0x000000ffff407224 */ /* 0x000fe200078e0002 */
[----:B------:R-:W-:Y:S01]  /*14ee0*/  @!P1 PRMT R197, R65, 0x5410, RZ ;  /* 0x0000541041c59816 */ /* 0x000fe200000000ff */
[----:B------:R-:W-:Y:S01]  /*14ef0*/  FADD.FTZ R2, R94, R5 ;  /* 0x000000055e027221 */ /* 0x000fe20000010000 */
[----:B------:R-:W-:Y:S01]  /*14f00*/  ISETP.LE.U32.AND P1, PT, R0, UR6, PT ;  /* 0x0000000600007c0c */ /* 0x000fe2000bf23070 */
[----:B------:R-:W-:Y:S01]  /*14f10*/  IMAD.MOV.U32 R94, RZ, RZ, R19 ;  /* 0x000000ffff5e7224 */ /* 0x000fe200078e0013 */
[----:B------:R-:W-:Y:S01]  /*14f20*/  MUFU.EX2 R9, R9 ;  /* 0x0000000900097308 */ /* 0x000fe20000000800 */
[----:B------:R-:W-:-:S07]  /*14f30*/  F2FP.BF16.F32.PACK_AB R0, R57, R51 ;  /* 0x000000333900723e */ /* 0x000fce00000010ff */
[----:B------:R1:W1:Y:S01]  /*14f40*/  MUFU.EX2 R19, R10 ;  /* 0x0000000a00137308 */ /* 0x0002620000000800 */
[C---:B------:R-:W-:Y:S02]  /*14f50*/  PRMT R189, R0.reuse, 0x7610, R189 ;  /* 0x0000761000bd7816 */ /* 0x040fe400000000bd */
[----:B------:R-:W-:-:S03]  /*14f60*/  PRMT R188, R0, 0x7632, R188 ;  /* 0x0000763200bc7816 */ /* 0x000fc600000000bc */
[----:B------:R-:W-:Y:S01]  /*14f70*/  @P5 HFMA2.BF16_V2 R67, -RZ.H0_H0, RZ.H0_H0, -R189.H0_H0 ;  /* 0x200000ffff435231 */ /* 0x000fe200003409bd */
[----:B------:R-:W-:Y:S01]  /*14f80*/  LOP3.LUT R0, R108, 0xff, RZ, 0xc0, !PT ;  /* 0x000000ff6c007812 */ /* 0x000fe200078ec0ff */
[----:B------:R-:W-:-:S03]  /*14f90*/  @P0 HFMA2.BF16_V2 R66, -RZ.H0_H0, RZ.H0_H0, -R188.H0_H0 ;  /* 0x200000ffff420231 */ /* 0x000fc600003409bc */
[----:B------:R-:W-:Y:S01]  /*14fa0*/  ISETP.LE.U32.AND P4, PT, R0, UR6, PT ;  /* 0x0000000600007c0c */ /* 0x000fe2000bf83070 */
[----:B-1----:R-:W-:Y:S01]  /*14fb0*/  IMAD.MOV.U32 R10, RZ, RZ, R249 ;  /* 0x000000ffff0a7224 */ /* 0x002fe200078e00f9 */
[----:B------:R-:W-:Y:S02]  /*14fc0*/  PRMT R249, R189, 0x5410, R188 ;  /* 0x00005410bdf97816 */ /* 0x000fe400000000bc */
[----:B------:R-:W-:Y:S01]  /*14fd0*/  @P5 PRMT R189, R67, 0x5410, RZ ;  /* 0x0000541043bd5816 */ /* 0x000fe200000000ff */
[----:B------:R-:W-:Y:S01]  /*14fe0*/  IMAD.MOV.U32 R67, RZ, RZ, R159 ;  /* 0x000000ffff437224 */ /* 0x000fe200078e009f */
[----:B------:R-:W-:Y:S02]  /*14ff0*/  F2FP.BF16.F32.PACK_AB R0, R19, R9 ;  /* 0x000000091300723e */ /* 0x000fe400000010ff */
[----:B------:R-:W-:Y:S01]  /*15000*/  @P0 PRMT R188, R66, 0x5410, RZ ;  /* 0x0000541042bc0816 */ /* 0x000fe200000000ff */
[----:B------:R-:W-:Y:S01]  /*15010*/  IMAD.MOV.U32 R66, RZ, RZ, R67 ;  /* 0x000000ffff427224 */ /* 0x000fe200078e0043 */
[C---:B------:R-:W-:Y:S01]  /*15020*/  PRMT R199, R0.reuse, 0x7610, R199 ;  /* 0x0000761000c77816 */ /* 0x040fe200000000c7 */
[----:B------:R-:W-:Y:S01]  /*15030*/  IMAD.MOV.U32 R67, RZ, RZ, R10 ;  /* 0x000000ffff437224 */ /* 0x000fe200078e000a */
[----:B------:R-:W-:Y:S01]  /*15040*/  PRMT R196, R0, 0x7632, R196 ;  /* 0x0000763200c47816 */ /* 0x000fe200000000c4 */
[----:B------:R-:W-:Y:S01]  /*15050*/  IMAD.MOV.U32 R10, RZ, RZ, R56 ;  /* 0x000000ffff0a7224 */ /* 0x000fe200078e0038 */
[----:B------:R-:W-:Y:S01]  /*15060*/  PRMT R0, R108, 0x7632, R0 ;  /* 0x000076326c007816 */ /* 0x000fe20000000000 */
[----:B------:R1:W-:Y:S03]  /*15070*/  MUFU.EX2 R56, R22 ;  /* 0x0000001600387308 */ /* 0x0003e60000000800 */
[----:B------:R-:W-:Y:S01]  /*15080*/  LOP3.LUT R0, R0, 0xff, RZ, 0xc0, !PT ;  /* 0x000000ff00007812 */ /* 0x000fe200078ec0ff */
[----:B------:R-:W-:-:S03]  /*15090*/  @!P4 HFMA2.BF16_V2 R69, -RZ.H0_H0, RZ.H0_H0, -R199.H0_H0 ;  /* 0x200000ffff45c231 */ /* 0x000fc600003409c7 */
[----:B------:R-:W-:Y:S01]  /*150a0*/  ISETP.LE.U32.AND P0, PT, R0, UR6, PT ;  /* 0x0000000600007c0c */ /* 0x000fe2000bf03070 */
[----:B------:R-:W-:Y:S02]  /*150b0*/  IMAD.MOV.U32 R0, RZ, RZ, R155 ;  /* 0x000000ffff007224 */ /* 0x000fe400078e009b */
[----:B-1----:R-:W-:Y:S02]  /*150c0*/  IMAD.MOV.U32 R22, RZ, RZ, R58 ;  /* 0x000000ffff167224 */ /* 0x002fe400078e003a */
[----:B------:R-:W1:Y:S01]  /*150d0*/  MUFU.EX2 R58, R23 ;  /* 0x00000017003a7308 */ /* 0x000e620000000800 */
[----:B------:R-:W-:Y:S01]  /*150e0*/  PRMT R155, R199, 0x5410, R196 ;  /* 0x00005410c79b7816 */ /* 0x000fe200000000c4 */
[----:B------:R-:W-:Y:S01]  /*150f0*/  @!P1 HFMA2.BF16_V2 R68, -RZ.H0_H0, RZ.H0_H0, -R196.H0_H0 ;  /* 0x200000ffff449231 */ /* 0x000fe200003409c4 */
[----:B------:R-:W-:Y:S01]  /*15100*/  @!P4 PRMT R199, R69, 0x5410, RZ ;  /* 0x0000541045c7c816 */ /* 0x000fe200000000ff */
[----:B------:R-:W-:Y:S01]  /*15110*/  IMAD.MOV.U32 R69, RZ, RZ, R0 ;  /* 0x000000ffff457224 */ /* 0x000fe200078e0000 */
[----:B------:R-:W-:Y:S01]  /*15120*/  SHF.R.U32.HI R0, RZ, 0x18, R108 ;  /* 0x00000018ff007819 */ /* 0x000fe2000001166c */
[----:B------:R-:W-:Y:S01]  /*15130*/  FADD.FTZ R2, R40, R2 ;  /* 0x0000000228027221 */ /* 0x000fe20000010000 */
[----:B------:R-:W-:-:S02]  /*15140*/  @!P1 PRMT R196, R68, 0x5410, RZ ;  /* 0x0000541044c49816 */ /* 0x000fc400000000ff */
[----:B------:R-:W-:Y:S01]  /*15150*/  ISETP.LE.U32.AND P1, PT, R0, UR6, PT ;  /* 0x0000000600007c0c */ /* 0x000fe2000bf23070 */
[----:B------:R-:W-:Y:S01]  /*15160*/  FADD.FTZ R2, R43, R2 ;  /* 0x000000022b027221 */ /* 0x000fe20000010000 */
[----:B-1----:R-:W-:-:S03]  /*15170*/  F2FP.BF16.F32.PACK_AB R0, R58, R56 ;  /* 0x000000383a00723e */ /* 0x002fc600000010ff */
[----:B------:R-:W-:Y:S01]  /*15180*/  FADD.FTZ R2, R28, R2 ;  /* 0x000000021c027221 */ /* 0x000fe20000010000 */
[C---:B------:R-:W-:Y:S02]  /*15190*/  PRMT R193, R0.reuse, 0x7610, R193 ;  /* 0x0000761000c17816 */ /* 0x040fe400000000c1 */
[----:B------:R-:W-:Y:S01]  /*151a0*/  PRMT R192, R0, 0x7632, R192 ;  /* 0x0000763200c07816 */ /* 0x000fe200000000c0 */
[----:B------:R-:W-:Y:S01]  /*151b0*/  IMAD.MOV.U32 R0, RZ, RZ, R72 ;  /* 0x000000ffff007224 */ /* 0x000fe200078e0048 */
[----:B------:R-:W-:Y:S01]  /*151c0*/  MUFU.EX2 R11, R11 ;  /* 0x0000000b000b7308 */ /* 0x000fe20000000800 */
[----:B------:R-:W-:Y:S01]  /*151d0*/  IMAD.MOV.U32 R28, RZ, RZ, R17 ;  /* 0x000000ffff1c7224 */ /* 0x000fe200078e0011 */
[----:B------:R-:W-:Y:S01]  /*151e0*/  STL [R1+0x358], R200 ;  /* 0x000358c801007387 */ /* 0x000fe20000100800 */
[----:B------:R-:W-:Y:S01]  /*151f0*/  IMAD.MOV.U32 R13, RZ, RZ, R145 ;  /* 0x000000ffff0d7224 */ /* 0x000fe200078e0091 */
[----:B------:R-:W-:Y:S02]  /*15200*/  LOP3.LUT R0, R0, 0xff, RZ, 0xc0, !PT ;  /* 0x000000ff00007812 */ /* 0x000fe400078ec0ff */
[----:B------:R-:W2:Y:S02]  /*15210*/  LDL.LU R145, [R1+0x480] ;  /* 0x0004800001917983 */ /* 0x000ea40000300800 */
[----:B------:R-:W1:Y:S01]  /*15220*/  MUFU.EX2 R17, R12 ;  /* 0x0000000c00117308 */ /* 0x000e620000000800 */
[----:B------:R-:W-:Y:S01]  /*15230*/  IMAD.MOV.U32 R65, RZ, RZ, R141 ;  /* 0x000000ffff417224 */ /* 0x000fe200078e008d */
[----:B------:R-:W4:Y:S01]  /*15240*/  LDL.LU R140, [R1+0x47c] ;  /* 0x00047c00018c7983 */ /* 0x000f220000300800 */
[----:B------:R-:W-:-:S03]  /*15250*/  ISETP.LE.U32.AND P5, PT, R0, UR6, PT ;  /* 0x0000000600007c0c */ /* 0x000fc6000bfa3070 */
[----:B------:R-:W-:Y:S01]  /*15260*/  STL [R1+0x364], R198 ;  /* 0x000364c601007387 */ /* 0x000fe20000100800 */
[----:B------:R-:W-:Y:S02]  /*15270*/  IMAD.MOV.U32 R5, RZ, RZ, R158 ;  /* 0x000000ffff057224 */ /* 0x000fe400078e009e */
[----:B------:R-:W-:Y:S01]  /*15280*/  FADD.FTZ R0, R29, R2 ;  /* 0x000000021d007221 */ /* 0x000fe20000010000 */
[----:B------:R-:W2:Y:S04]  /*15290*/  LDL.LU R141, [R1+0x478] ;  /* 0x00047800018d7983 */ /* 0x000ea80000300800 */
[----:B------:R-:W-:Y:S04]  /*152a0*/  STL [R1+0x34c], R197 ;  /* 0x00034cc501007387 */ /* 0x000fe80000100800 */
[----:B------:R-:W-:Y:S01]  /*152b0*/  STL [R1+0x350], R195 ;  /* 0x000350c301007387 */ /* 0x000fe20000100800 */
[----:B------:R-:W-:-:S03]  /*152c0*/  IMAD.MOV.U32 R23, RZ, RZ, R154 ;  /* 0x000000ffff177224 */ /* 0x000fc600078e009a */
[----:B------:R-:W4:Y:S01]  /*152d0*/  LDL.LU R158, [R1+0x474] ;  /* 0x00047400019e7983 */ /* 0x000f220000300800 */
[----:B------:R-:W-:-:S03]  /*152e0*/  FADD.FTZ R2, R18, R0 ;  /* 0x0000000012027221 */ /* 0x000fc60000010000 */
[----:B------:R-:W2:Y:S01]  /*152f0*/  LDL.LU R159, [R1+0x470] ;  /* 0x00047000019f7983 */ /* 0x000ea20000300800 */
[----:B------:R-:W-:-:S03]  /*15300*/  PRMT R0, R72, 0x7771, RZ ;  /* 0x0000777148007816 */ /* 0x000fc600000000ff */
[----:B------:R-:W-:Y:S04]  /*15310*/  STL [R1+0x354], R189 ;  /* 0x000354bd01007387 */ /* 0x000fe80000100800 */
[----:B------:R-:W-:Y:S04]  /*15320*/  STL [R1+0x390], R188 ;  /* 0x000390bc01007387 */ /* 0x000fe80000100800 */
[----:B------:R-:W4:Y:S01]  /*15330*/  LDL.LU R154, [R1+0x46c] ;  /* 0x00046c00019a7983 */ /* 0x000f220000300800 */
[----:B------:R-:W-:-:S03]  /*15340*/  ISETP.GT.U32.AND P4, PT, R0, UR6, PT ;  /* 0x0000000600007c0c */ /* 0x000fc6000bf84070 */
[----:B------:R1:W-:Y:S02]  /*15350*/  STL [R1+0x1cc], R155 ;  /* 0x0001cc9b01007387 */ /* 0x0003e40000100800 */
[----:B-1----:R-:W-:Y:S01]  /*15360*/  F2FP.BF16.F32.PACK_AB R0, R17, R11 ;  /* 0x0000000b1100723e */ /* 0x002fe200000010ff */
[----:B------:R-:W-:Y:S01]  /*15370*/  MUFU.EX2 R29, R34 ;  /* 0x00000022001d7308 */ /* 0x000fe20000000800 */
[----:B------:R-:W-:Y:S02]  /*15380*/  @!P1 HFMA2.BF16_V2 R70, -RZ.H0_H0, RZ.H0_H0, -R192.H0_H0 ;  /* 0x200000ffff469231 */ /* 0x000fe400003409c0 */
[----:B------:R-:W-:Y:S01]  /*15390*/  IMAD.MOV.U32 R68, RZ, RZ, R13 ;  /* 0x000000ffff447224 */ /* 0x000fe200078e000d */
[C---:B------:R-:W-:Y:S01]  /*153a0*/  PRMT R187, R0.reuse, 0x7610, R187 ;  /* 0x0000761000bb7816 */ /* 0x040fe200000000bb */
[----:B------:R-:W-:Y:S01]  /*153b0*/  IMAD.MOV.U32 R13, RZ, RZ, R6 ;  /* 0x000000ffff0d7224 */ /* 0x000fe200078e0006 */
[----:B------:R-:W-:Y:S01]  /*153c0*/  PRMT R184, R0, 0x7632, R184 ;  /* 0x0000763200b87816 */ /* 0x000fe200000000b8 */
[----:B------:R-:W-:Y:S01]  /*153d0*/  IMAD.MOV.U32 R6, RZ, RZ, R203 ;  /* 0x000000ffff067224 */ /* 0x000fe200078e00cb */
[----:B------:R-:W-:Y:S01]  /*153e0*/  PRMT R0, R72, 0x7772, RZ ;  /* 0x0000777248007816 */ /* 0x000fe200000000ff */
[----:B------:R-:W-:Y:S01]  /*153f0*/  @!P0 HFMA2.BF16_V2 R71, -RZ.H0_H0, RZ.H0_H0, -R193.H0_H0 ;  /* 0x200000ffff478231 */ /* 0x000fe200003409c1 */
[----:B------:R-:W-:-:S02]  /*15400*/  PRMT R203, R193, 0x5410, R192 ;  /* 0x00005410c1cb7816 */ /* 0x000fc400000000c0 */
[----:B------:R-:W-:Y:S01]  /*15410*/  @!P1 PRMT R192, R70, 0x5410, RZ ;  /* 0x0000541046c09816 */ /* 0x000fe200000000ff */
[----:B------:R-:W4:Y:S04]  /*15420*/  LDL.LU R155, [R1+0x468] ;  /* 0x00046800019b7983 */ /* 0x000f280000300800 */
[----:B------:R1:W-:Y:S01]  /*15430*/  STL [R1+0x33c], R199 ;  /* 0x00033cc701007387 */ /* 0x0003e20000100800 */
[----:B------:R-:W-:Y:S02]  /*15440*/  ISETP.GT.U32.AND P1, PT, R0, UR6, PT ;  /* 0x0000000600007c0c */ /* 0x000fe4000bf24070 */
[----:B------:R-:W-:Y:S02]  /*15450*/  PRMT R0, R72, 0x7773, RZ ;  /* 0x0000777348007816 */ /* 0x000fe400000000ff */
[----:B------:R-:W-:-:S02]  /*15460*/  @!P0 PRMT R193, R71, 0x5410, RZ ;  /* 0x0000541047c18816 */ /* 0x000fc400000000ff */
[----:B------:R-:W-:Y:S01]  /*15470*/  ISETP.GT.U32.AND P0, PT, R0, UR6, PT ;  /* 0x0000000600007c0c */ /* 0x000fe2000bf04070 */
[----:B------:R1:W-:Y:S02]  /*15480*/  STL [R1+0x340], R196 ;  /* 0x000340c401007387 */ /* 0x0003e40000100800 */
[----:B-1----:R-:W-:Y:S02]  /*15490*/  IMAD.MOV.U32 R199, RZ, RZ, R64 ;  /* 0x000000ffffc77224 */ /* 0x002fe400078e0040 */
[----:B------:R-:W-:-:S04]  /*154a0*/  IMAD.MOV.U32 R196, RZ, RZ, R65 ;  /* 0x000000ffffc47224 */ /* 0x000fc800078e0041 */
[----:B------:R-:W-:Y:S02]  /*154b0*/  IMAD.MOV.U32 R71, RZ, RZ, R196 ;  /* 0x000000ffff477224 */ /* 0x000fe400078e00c4 */
[----:B------:R-:W-:Y:S02]  /*154c0*/  IMAD.MOV.U32 R196, RZ, RZ, R69 ;  /* 0x000000ffffc47224 */ /* 0x000fe400078e0045 */
[----:B------:R-:W-:Y:S02]  /*154d0*/  IMAD.MOV.U32 R69, RZ, RZ, R22 ;  /* 0x000000ffff457224 */ /* 0x000fe400078e0016 */
[----:B------:R-:W-:Y:S02]  /*154e0*/  IMAD.MOV.U32 R22, RZ, RZ, R67 ;  /* 0x000000ffff167224 */ /* 0x000fe400078e0043 */
[----:B------:R-:W-:Y:S02]  /*154f0*/  IMAD.MOV.U32 R67, RZ, RZ, R94 ;  /* 0x000000ffff437224 */ /* 0x000fe400078e005e */
[----:B------:R-:W-:-:S02]  /*15500*/  IMAD.MOV.U32 R94, RZ, RZ, R5 ;  /* 0x000000ffff5e7224 */ /* 0x000fc400078e0005 */
[----:B---3--:R-:W-:Y:S02]  /*15510*/  IMAD.MOV.U32 R64, RZ, RZ, R60 ;  /* 0x000000ffff407224 */ /* 0x008fe400078e003c */
[----:B------:R-:W1:Y:S01]  /*15520*/  MUFU.EX2 R60, R37 ;  /* 0x00000025003c7308 */ /* 0x000e620000000800 */
[----:B------:R-:W-:Y:S02]  /*15530*/  IMAD.MOV.U32 R5, RZ, RZ, R20 ;  /* 0x000000ffff057224 */ /* 0x000fe400078e0014 */
[----:B------:R-:W3:Y:S01]  /*15540*/  S2R R20, SR_TID.X ;  /* 0x0000000000147919 */ /* 0x000ee20000002100 */
[----:B------:R-:W-:Y:S01]  /*15550*/  IMAD.MOV.U32 R65, RZ, RZ, R61 ;  /* 0x000000ffff417224 */ /* 0x000fe200078e003d */
[----:B-1----:R-:W-:-:S04]  /*15560*/  F2FP.BF16.F32.PACK_AB R0, R60, R29 ;  /* 0x0000001d3c00723e */ /* 0x002fc800000010ff */
[C---:B------:R-:W-:Y:S02]  /*15570*/  PRMT R194, R0.reuse, 0x7632, R194 ;  /* 0x0000763200c27816 */ /* 0x040fe400000000c2 */
[----:B------:R-:W-:-:S03]  /*15580*/  PRMT R183, R0, 0x7610, R183 ;  /* 0x0000761000b77816 */ /* 0x000fc600000000b7 */
[----:B------:R-:W-:Y:S02]  /*15590*/  @P0 HFMA2.BF16_V2 R82, -RZ.H0_H0, RZ.H0_H0, -R194.H0_H0 ;  /* 0x200000ffff520231 */ /* 0x000fe400003409c2 */
[----:B------:R-:W-:Y:S01]  /*155a0*/  IMAD.MOV.U32 R61, RZ, RZ, R213 ;  /* 0x000000ffff3d7224 */ /* 0x000fe200078e00d5 */
[----:B------:R-:W-:Y:S02]  /*155b0*/  PRMT R213, R183, 0x5410, R194 ;  /* 0x00005410b7d57816 */ /* 0x000fe400000000c2 */
[----:B------:R-:W-:Y:S02]  /*155c0*/  @P0 PRMT R194, R82, 0x5410, RZ ;  /* 0x0000541052c20816 */ /* 0x000fe400000000ff */
[----:B------:R-:W1:Y:S01]  /*155d0*/  S2R R82, SR_CTAID.X ;  /* 0x0000000000527919 */ /* 0x000e620000002500 */
[----:B------:R-:W-:-:S04]  /*155e0*/  FADD.FTZ R3, R38, R3 ;  /* 0x0000000326037221 */ /* 0x000fc80000010000 */
[----:B------:R-:W-:Y:S01]  /*155f0*/  FADD.FTZ R3, R41, R3 ;  /* 0x0000000329037221 */ /* 0x000fe20000010000 */
[----:B------:R-:W-:-:S03]  /*15600*/  FADD.FTZ R2, R21, R2 ;  /* 0x0000000215027221 */ /* 0x000fc60000010000 */
[----:B------:R-:W-:Y:S01]  /*15610*/  FADD.FTZ R0, R35, R3 ;  /* 0x0000000323007221 */ /* 0x000fe20000010000 */
[----:B------:R-:W-:Y:S01]  /*15620*/  UIADD3 UR31, UPT, UPT, UR31, -0x1, URZ ;  /* 0xffffffff1f1f7890 */ /* 0x000fe2000fffe0ff */
[----:B------:R-:W-:Y:S02]  /*15630*/  FADD.FTZ R2, R4, R2 ;  /* 0x0000000204027221 */ /* 0x000fe40000010000 */
[----:B------:R-:W-:Y:S01]  /*15640*/  FADD.FTZ R3, R33, R0 ;  /* 0x0000000021037221 */ /* 0x000fe20000010000 */
[----:B------:R-:W-:Y:S01]  /*15650*/  IMAD.U32 R0, RZ, RZ, UR23 ;  /* 0x00000017ff007e24 */ /* 0x000fe2000f8e00ff */
[----:B---3--:R-:W-:Y:S01]  /*15660*/  SHF.R.U32.HI R4, RZ, 0x5, R20 ;  /* 0x00000005ff047819 */ /* 0x008fe20000011614 */
[----:B------:R-:W-:Y:S02]  /*15670*/  @P1 HFMA2.BF16_V2 R83, -RZ.H0_H0, RZ.H0_H0, -R183.H0_H0 ;  /* 0x200000ffff531231 */ /* 0x000fe400003409b7 */
[----:B------:R-:W-:Y:S01]  /*15680*/  IMAD.MOV.U32 R12, RZ, RZ, R62 ;  /* 0x000000ffff0c7224 */ /* 0x000fe200078e003e */
[----:B------:R-:W-:Y:S01]  /*15690*/  LOP3.LUT R0, R0, UR31, R147, 0x96, !PT ;  /* 0x0000001f00007c12 */ /* 0x000fe2000f8e9693 */
[----:B------:R-:W-:Y:S01]  /*156a0*/  FADD.FTZ R2, R7, R2 ;  /* 0x0000000207027221 */ /* 0x000fe20000010000 */
[----:B------:R-:W-:Y:S01]  /*156b0*/  @P1 PRMT R183, R83, 0x5410, RZ ;  /* 0x0000541053b71816 */ /* 0x000fe200000000ff */
[----:B------:R-:W-:Y:S01]  /*156c0*/  IMAD.MOV.U32 R70, RZ, RZ, R12 ;  /* 0x000000ffff467224 */ /* 0x000fe200078e000c */
[----:B------:R-:W-:Y:S01]  /*156d0*/  STL [R1+0x394], R203 ;  /* 0x000394cb01007387 */ /* 0x000fe20000100800 */
[----:B------:R-:W-:-:S04]  /*156e0*/  IMAD.WIDE.U32 R20, R0, -0x326172a9, RZ ;  /* 0xcd9e8d5700147825 */ /* 0x000fc800078e00ff */
[----:B-1----:R-:W-:Y:S01]  /*156f0*/  IMAD R82, R82, 0x8, R4 ;  /* 0x0000000852527824 */ /* 0x002fe200078e0204 */
[----:B------:R1:W-:Y:S01]  /*15700*/  STL [R1+0x344], R193 ;  /* 0x000344c101007387 */ /* 0x0003e20000100800 */
[----:B------:R-:W-:Y:S02]  /*15710*/  IMAD.MOV.U32 R12, RZ, RZ, R199 ;  /* 0x000000ffff0c7224 */ /* 0x000fe400078e00c7 */
[----:B------:R-:W-:-:S04]  /*15720*/  IMAD.WIDE.U32 R82, R82, -0x326172a9, RZ ;  /* 0xcd9e8d5752527825 */ /* 0x000fc800078e00ff */
[----:B------:R-:W-:Y:S02]  /*15730*/  IMAD.MOV.U32 R199, RZ, RZ, R23 ;  /* 0x000000ffffc77224 */ /* 0x000fe400078e0017 */
[----:B------:R-:W-:Y:S02]  /*15740*/  IMAD.MOV.U32 R23, RZ, RZ, R10 ;  /* 0x000000ffff177224 */ /* 0x000fe400078e000a */
[----:B------:R-:W-:Y:S01]  /*15750*/  FADD.FTZ R10, R9, R2 ;  /* 0x00000002090a7221 */ /* 0x000fe20000010000 */
[----:B------:R-:W-:Y:S01]  /*15760*/  LOP3.LUT R4, R82, UR7, R21, 0x96, !PT ;  /* 0x0000000752047c12 */ /* 0x000fe2000f8e9615 */
[----:B------:R-:W-:Y:S01]  /*15770*/  IMAD.MOV.U32 R18, RZ, RZ, R70 ;  /* 0x000000ffff127224 */ /* 0x000fe200078e0046 */
[----:B------:R-:W-:Y:S01]  /*15780*/  LOP3.LUT R2, R20, UR30, R139, 0x96, !PT ;  /* 0x0000001e14027c12 */ /* 0x000fe2000f8e968b */
[----:B------:R3:W-:Y:S01]  /*15790*/  STL [R1+0x348], R192 ;  /* 0x000348c001007387 */ /* 0x0007e20000100800 */
[----:B------:R-:W-:Y:S02]  /*157a0*/  IMAD.MOV.U32 R70, RZ, RZ, R71 ;  /* 0x000000ffff467224 */ /* 0x000fe400078e0047 */
[----:B------:R-:W-:-:S02]  /*157b0*/  IMAD.MOV.U32 R71, RZ, RZ, R12 ;  /* 0x000000ffff477224 */ /* 0x000fc400078e000c */
[----:B------:R-:W-:Y:S02]  /*157c0*/  IMAD.MOV.U32 R12, RZ, RZ, R199 ;  /* 0x000000ffff0c7224 */ /* 0x000fe400078e00c7 */
[----:B-1----:R-:W-:Y:S02]  /*157d0*/  IMAD.MOV.U32 R193, RZ, RZ, R28 ;  /* 0x000000ffffc17224 */ /* 0x002fe400078e001c */
[----:B------:R-:W-:Y:S01]  /*157e0*/  FADD.FTZ R28, R16, R3 ;  /* 0x00000003101c7221 */ /* 0x000fe20000010000 */
[----:B------:R-:W-:Y:S02]  /*157f0*/  IMAD.MOV.U32 R199, RZ, RZ, R5 ;  /* 0x000000ffffc77224 */ /* 0x000fe400078e0005 */
[----:B------:R-:W-:-:S04]  /*15800*/  IMAD.WIDE.U32 R4, R4, -0x2daee0ad, RZ ;  /* 0xd2511f5304047825 */ /* 0x000fc800078e00ff */
[----:B------:R-:W-:-:S04]  /*15810*/  IMAD.WIDE.U32 R2, R2, -0x2daee0ad, RZ ;  /* 0xd2511f5302027825 */ /* 0x000fc800078e00ff */
[----:B---3--:R-:W-:Y:S02]  /*15820*/  IMAD.MOV.U32 R192, RZ, RZ, R193 ;  /* 0x000000ffffc07224 */ /* 0x008fe400078e00c1 */
[----:B------:R-:W-:Y:S02]  /*15830*/  IMAD.MOV.U32 R193, RZ, RZ, R196 ;  /* 0x000000ffffc17224 */ /* 0x000fe400078e00c4 */
[----:B------:R-:W-:Y:S02]  /*15840*/  IMAD.MOV.U32 R196, RZ, RZ, R69 ;  /* 0x000000ffffc47224 */ /* 0x000fe400078e0045 */
[----:B------:R-:W-:Y:S02]  /*15850*/  IMAD.MOV.U32 R16, RZ, RZ, R18 ;  /* 0x000000ffff107224 */ /* 0x000fe400078e0012 */
[----:B------:R-:W-:Y:S02]  /*15860*/  IMAD.MOV.U32 R69, RZ, RZ, R63 ;  /* 0x000000ffff457224 */ /* 0x000fe400078e003f */
[----:B------:R-:W-:-:S02]  /*15870*/  IMAD.MOV.U32 R18, RZ, RZ, R196 ;  /* 0x000000ffff127224 */ /* 0x000fc400078e00c4 */
[----:B------:R-:W-:Y:S01]  /*15880*/  IMAD.MOV.U32 R63, RZ, RZ, R8 ;  /* 0x000000ffff3f7224 */ /* 0x000fe200078e0008 */
[----:B------:R-:W-:Y:S01]  /*15890*/  LOP3.LUT R8, R142, UR29, R5, 0x96, !PT ;  /* 0x0000001d8e087c12 */ /* 0x000fe2000f8e9605 */
[----:B------:R-:W-:Y:S01]  /*158a0*/  IMAD.MOV.U32 R196, RZ, RZ, R6 ;  /* 0x000000ffffc47224 */ /* 0x000fe200078e0006 */
[----:B------:R-:W-:-:S03]  /*158b0*/  LOP3.LUT R6, R4, UR25, R3, 0x96, !PT ;  /* 0x0000001904067c12 */ /* 0x000fc6000f8e9603 */
[----:B------:R-:W-:-:S04]  /*158c0*/  IMAD.WIDE.U32 R8, R8, -0x326172a9, RZ ;  /* 0xcd9e8d5708087825 */ /* 0x000fc800078e00ff */
[----:B------:R-:W-:Y:S02]  /*158d0*/  @P4 HFMA2.BF16_V2 R79, -RZ.H0_H0, RZ.H0_H0, -R184.H0_H0 ;  /* 0x200000ffff4f4231 */ /* 0x000fe400003409b8 */
[----:B------:R-:W-:Y:S01]  /*158e0*/  IMAD.WIDE.U32 R6, R6, -0x326172a9, RZ ;  /* 0xcd9e8d5706067825 */ /* 0x000fe200078e00ff */
[----:B------:R-:W-:-:S03]  /*158f0*/  LOP3.LUT R0, R138, UR28, R9, 0x96, !PT ;  /* 0x0000001c8a007c12 */ /* 0x000fc6000f8e9609 */
[----:B------:R-:W-:Y:S01]  /*15900*/  IMAD.MOV.U32 R83, RZ, RZ, R70 ;  /* 0x000000ffff537224 */ /* 0x000fe200078e0046 */
[----:B------:R-:W-:Y:S01]  /*15910*/  LOP3.LUT R4, R8, UR24, R7, 0x96, !PT ;  /* 0x0000001808047c12 */ /* 0x000fe2000f8e9607 */
[----:B------:R-:W-:Y:S01]  /*15920*/  IMAD.MOV.U32 R62, RZ, RZ, R208 ;  /* 0x000000ffff3e7224 */ /* 0x000fe200078e00d0 */
[----:B------:R-:W-:Y:S01]  /*15930*/  PRMT R208, R187, 0x5410, R184 ;  /* 0x00005410bbd07816 */ /* 0x000fe200000000b8 */
[----:B------:R-:W-:Y:S01]  /*15940*/  IMAD.MOV.U32 R70, RZ, RZ, R193 ;  /* 0x000000ffff467224 */ /* 0x000fe200078e00c1 */
[----:B------:R-:W-:Y:S01]  /*15950*/  @P4 PRMT R184, R79, 0x5410, RZ ;  /* 0x000054104fb84816 */ /* 0x000fe200000000ff */
[----:B------:R-:W-:Y:S02]  /*15960*/  IMAD.MOV.U32 R193, RZ, RZ, R199 ;  /* 0x000000ffffc17224 */ /* 0x000fe400078e00c7 */
[----:B------:R-:W-:Y:S02]  /*15970*/  IMAD.MOV.U32 R199, RZ, RZ, R69 ;  /* 0x000000ffffc77224 */ /* 0x000fe400078e0045 */
[----:B------:R-:W-:-:S02]  /*15980*/  IMAD.MOV.U32 R79, RZ, RZ, R12 ;  /* 0x000000ffff4f7224 */ /* 0x000fc400078e000c */
[----:B------:R-:W-:Y:S02]  /*15990*/  IMAD.MOV.U32 R69, RZ, RZ, R13 ;  /* 0x000000ffff457224 */ /* 0x000fe400078e000d */
[----:B------:R-:W-:-:S04]  /*159a0*/  IMAD.WIDE.U32 R12, R0, -0x2daee0ad, RZ ;  /* 0xd2511f53000c7825 */ /* 0x000fc800078e00ff */
[----:B------:R-:W-:Y:S01]  /*159b0*/  IMAD.WIDE.U32 R4, R4, -0x2daee0ad, RZ ;  /* 0xd2511f5304047825 */ /* 0x000fe200078e00ff */
[----:B------:R-:W-:-:S04]  /*159c0*/  LOP3.LUT R2, R2, UR13, R13, 0x96, !PT ;  /* 0x0000000d02027c12 */ /* 0x000fc8000f8e960d */
[----:B------:R-:W-:Y:S01]  /*159d0*/  LOP3.LUT R0, R12, UR11, R5, 0x96, !PT ;  /* 0x0000000b0c007c12 */ /* 0x000fe2000f8e9605 */
[----:B------:R-:W-:Y:S02]  /*159e0*/  IMAD.MOV.U32 R9, RZ, RZ, R117 ;  /* 0x000000ffff097224 */ /* 0x000fe400078e0075 */
[----:B------:R-:W-:Y:S02]  /*159f0*/  IMAD.MOV.U32 R13, RZ, RZ, R116 ;  /* 0x000000ffff0d7224 */ /* 0x000fe400078e0074 */
[----:B------:R-:W-:-:S04]  /*15a00*/  IMAD.WIDE.U32 R2, R2, -0x326172a9, RZ ;  /* 0xcd9e8d5702027825 */ /* 0x000fc800078e00ff */
[----:B------:R-:W-:-:S04]  /*15a10*/  IMAD.WIDE.U32 R116, R0, -0x326172a9, RZ ;  /* 0xcd9e8d5700747825 */ /* 0x000fc800078e00ff */
[----:B------:R-:W-:Y:S01]  /*15a20*/  IMAD.MOV.U32 R12, RZ, RZ, R84 ;  /* 0x000000ffff0c7224 */ /* 0x000fe200078e0054 */
[----:B------:R-:W-:-:S04]  /*15a30*/  LOP3.LUT R84, R2, UR10, R117, 0x96, !PT ;  /* 0x0000000a02547c12 */ /* 0x000fc8000f8e9675 */
[----:B------:R-:W-:-:S04]  /*15a40*/  LOP3.LUT R0, R84, 0xffff, RZ, 0xc0, !PT ;  /* 0x0000ffff54007812 */ /* 0x000fc800078ec0ff */
[----:B------:R-:W-:-:S04]  /*15a50*/  SHF.R.U32.HI R0, RZ, 0x8, R0 ;  /* 0x00000008ff007819 */ /* 0x000fc80000011600 */
[----:B------:R-:W-:-:S04]  /*15a60*/  LOP3.LUT R0, R0, 0xffff, RZ, 0xc0, !PT ;  /* 0x0000ffff00007812 */ /* 0x000fc800078ec0ff */
[----:B------:R-:W-:Y:S02]  /*15a70*/  ISETP.LE.U32.AND P0, PT, R0, UR6, PT ;  /* 0x0000000600007c0c */ /* 0x000fe4000bf03070 */
[----:B------:R-:W-:Y:S02]  /*15a80*/  PRMT R0, R84, 0x7632, R0 ;  /* 0x0000763254007816 */ /* 0x000fe40000000000 */
[----:B------:R-:W-:Y:S02]  /*15a90*/  LOP3.LUT R6, R6, UR12, R3, 0x96, !PT ;  /* 0x0000000c06067c12 */ /* 0x000fe4000f8e9603 */
[----:B------:R-:W-:Y:S01]  /*15aa0*/  LOP3.LUT R0, R0, 0xff, RZ, 0xc0, !PT ;  /* 0x000000ff00007812 */ /* 0x000fe200078ec0ff */
[----:B------:R-:W-:Y:S02]  /*15ab0*/  IMAD.MOV.U32 R2, RZ, RZ, R54 ;  /* 0x000000ffff027224 */ /* 0x000fe400078e0036 */
[----:B------:R-:W-:Y:S01]  /*15ac0*/  IMAD.MOV.U32 R3, RZ, RZ, R55 ;  /* 0x000000ffff037224 */ /* 0x000fe200078e0037 */
[----:B------:R-:W-:Y:S01]  /*15ad0*/  ISETP.LE.U32.AND P1, PT, R0, UR6, PT ;  /* 0x0000000600007c0c */ /* 0x000fe2000bf23070 */
[----:B------:R-:W-:-:S02]  /*15ae0*/  IMAD.MOV.U32 R0, RZ, RZ, R116 ;  /* 0x000000ffff007224 */ /* 0x000fc400078e0074 */
[----:B------:R-:W-:-:S04]  /*15af0*/  IMAD.WIDE.U32 R54, R6, -0x2daee0ad, RZ ;  /* 0xd2511f5306367825 */ /* 0x000fc800078e00ff */
[----:B------:R-:W-:Y:S01]  /*15b00*/  @!P5 HFMA2.BF16_V2 R81, -RZ.H0_H0, RZ.H0_H0, -R187.H0_H0 ;  /* 0x200000ffff51d231 */ /* 0x000fe200003409bb */
[----:B------:R-:W-:Y:S01]  /*15b10*/  LOP3.LUT R0, R0, 0xff, RZ, 0xc0, !PT ;  /* 0x000000ff00007812 */ /* 0x000fe200078ec0ff */
[----:B------:R-:W-:Y:S01]  /*15b20*/  IMAD.MOV.U32 R7, RZ, RZ, R85 ;  /* 0x000000ffff077224 */ /* 0x000fe200078e0055 */
[----:B------:R-:W-:Y:S02]  /*15b30*/  LOP3.LUT R85, R4, UR9, R55, 0x96, !PT ;  /* 0x0000000904557c12 */ /* 0x000fe4000f8e9637 */
[----:B------:R-:W-:Y:S02]  /*15b40*/  @!P5 PRMT R187, R81, 0x5410, RZ ;  /* 0x0000541051bbd816 */ /* 0x000fe400000000ff */
[----:B------:R-:W-:Y:S02]  /*15b50*/  ISETP.LE.U32.AND P5, PT, R0, UR6, PT ;  /* 0x0000000600007c0c */ /* 0x000fe4000bfa3070 */
[----:B------:R-:W-:Y:S01]  /*15b60*/  LOP3.LUT R0, R85, 0xffff, RZ, 0xc0, !PT ;  /* 0x0000ffff55007812 */ /* 0x000fe200078ec0ff */
[----:B------:R-:W-:-:S03]  /*15b70*/  IMAD.MOV.U32 R4, RZ, RZ, R2 ;  /* 0x000000ffff047224 */ /* 0x000fc600078e0002 */
[----:B------:R-:W-:Y:S01]  /*15b80*/  SHF.R.U32.HI R0, RZ, 0x8, R0 ;  /* 0x00000008ff007819 */ /* 0x000fe20000011600 */
[----:B------:R-:W-:Y:S01]  /*15b90*/  STL [R1+0x3a0], R208 ;  /* 0x0003a0d001007387 */ /* 0x000fe20000100800 */
[----:B------:R-:W-:Y:S02]  /*15ba0*/  IMAD.MOV.U32 R82, RZ, RZ, R192 ;  /* 0x000000ffff527224 */ /* 0x000fe400078e00c0 */
[----:B------:R-:W-:Y:S01]  /*15bb0*/  FADD.FTZ R2, R19, R10 ;  /* 0x0000000a13027221 */ /* 0x000fe20000010000 */
[----:B------:R-:W-:Y:S01]  /*15bc0*/  IMAD.MOV.U32 R8, RZ, RZ, R79 ;  /* 0x000000ffff087224 */ /* 0x000fe200078e004f */
[----:B------:R-:W3:Y:S01]  /*15bd0*/  LDL.LU.64 R146, [R1+0x460] ;  /* 0x0004600001927983 */ /* 0x000ee20000300a00 */
[----:B------:R-:W-:Y:S01]  /*15be0*/  LOP3.LUT R0, R0, 0xffff, RZ, 0xc0, !PT ;  /* 0x0000ffff00007812 */ /* 0x000fe200078ec0ff */
[----:B------:R-:W-:Y:S02]  /*15bf0*/  IMAD.MOV.U32 R192, RZ, RZ, R166 ;  /* 0x000000ffffc07224 */ /* 0x000fe400078e00a6 */
[----:B------:R-:W4:Y:S01]  /*15c00*/  LDL.LU.64 R142, [R1+0x458] ;  /* 0x00045800018e7983 */ /* 0x000f220000300a00 */
[----:B------:R-:W-:-:S02]  /*15c10*/  IMAD.MOV.U32 R79, RZ, RZ, R18 ;  /* 0x000000ffff4f7224 */ /* 0x000fc400078e0012 */
[----:B------:R-:W-:Y:S01]  /*15c20*/  IMAD.MOV.U32 R18, RZ, RZ, R4 ;  /* 0x000000ffff127224 */ /* 0x000fe200078e0004 */
[----:B------:R-:W4:Y:S01]  /*15c30*/  LDL.LU R166, [R1+0x450] ;  /* 0x0004500001a67983 */ /* 0x000f220000300800 */
[----:B------:R-:W-:Y:S01]  /*15c40*/  FSEL R4, R211, RZ, P3 ;  /* 0x000000ffd3047208 */ /* 0x000fe20001800000 */
[----:B------:R-:W-:Y:S01]  /*15c50*/  IMAD.MOV.U32 R5, RZ, RZ, R3 ;  /* 0x000000ffff057224 */ /* 0x000fe200078e0003 */
[----:B------:R-:W-:Y:S01]  /*15c60*/  ISETP.LE.U32.AND P4, PT, R0, UR6, PT ;  /* 0x0000000600007c0c */ /* 0x000fe2000bf83070 */
[----:B------:R1:W-:Y:S01]  /*15c70*/  STL [R1+0x334], R211 ;  /* 0x000334d301007387 */ /* 0x0003e20000100800 */
[----:B------:R2:W-:Y:S01]  /*15c80*/  MUFU.EX2 R6, R14 ;  /* 0x0000000e00067308 */ /* 0x0005e20000000800 */
[----:B------:R-:W-:Y:S01]  /*15c90*/  FADD.FTZ R3, R11, R2 ;  /* 0x000000020b037221 */ /* 0x000fe20000010000 */
[----:B------:R-:W-:Y:S01]  /*15ca0*/  PRMT R0, R85, 0x7632, R0 ;  /* 0x0000763255007816 */ /* 0x000fe20000000000 */
[----:B------:R-:W-:Y:S02]  /*15cb0*/  IMAD.MOV.U32 R10, RZ, RZ, R170 ;  /* 0x000000ffff0a7224 */ /* 0x000fe400078e00aa */
[----:B------:R-:W-:-:S02]  /*15cc0*/  IMAD.MOV.U32 R11, RZ, RZ, R171 ;  /* 0x000000ffff0b7224 */ /* 0x000fc400078e00ab */
[----:B------:R-:W4:Y:S01]  /*15cd0*/  LDL.LU.64 R170, [R1+0x448] ;  /* 0x0004480001aa7983 */ /* 0x000f220000300a00 */
[----:B------:R-:W-:-:S03]  /*15ce0*/  LOP3.LUT R0, R0, 0xff, RZ, 0xc0, !PT ;  /* 0x000000ff00007812 */ /* 0x000fc600078ec0ff */
[----:B------:R1:W-:Y:S01]  /*15cf0*/  STL [R1+0x338], R224 ;  /* 0x000338e001007387 */ /* 0x0003e20000100800 */
[----:B--2---:R-:W-:Y:S01]  /*15d00*/  IMAD.MOV.U32 R14, RZ, RZ, R8 ;  /* 0x000000ffff0e7224 */ /* 0x004fe200078e0008 */
[----:B------:R-:W-:Y:S01]  /*15d10*/  FSEL R8, R224, RZ, P2 ;  /* 0x000000ffe0087208 */ /* 0x000fe20001000000 */
[----:B-1----:R-:W-:Y:S02]  /*15d20*/  IMAD.MOV.U32 R211, RZ, RZ, R7 ;  /* 0x000000ffffd37224 */ /* 0x002fe400078e0007 */
[----:B------:R-:W1:Y:S01]  /*15d30*/  MUFU.EX2 R7, R15 ;  /* 0x0000000f00077308 */ /* 0x000e620000000800 */
[----:B------:R-:W-:Y:S02]  /*15d40*/  ISETP.LE.U32.AND P3, PT, R0, UR6, PT ;  /* 0x0000000600007c0c */ /* 0x000fe4000bf63070 */
[----:B------:R-:W-:Y:S01]  /*15d50*/  LOP3.LUT R0, R84, 0xff, RZ, 0xc0, !PT ;  /* 0x000000ff54007812 */ /* 0x000fe200078ec0ff */
[----:B------:R-:W2:Y:S03]  /*15d60*/  S2R R224, SR_TID.X ;  /* 0x0000000000e07919 */ /* 0x000ea60000002100 */
[----:B------:R-:W-:-:S02]  /*15d70*/  ISETP.LE.U32.AND P2, PT, R0, UR6, PT ;  /* 0x0000000600007c0c */ /* 0x000fc4000bf43070 */
[----:B-1----:R-:W-:-:S04]  /*15d80*/  F2FP.BF16.F32.PACK_AB R0, R7, R6 ;  /* 0x000000060700723e */ /* 0x002fc800000010ff */
[C---:B------:R-:W-:Y:S01]  /*15d90*/  PRMT R182, R0.reuse, 0x7610, R182 ;  /* 0x0000761000b67816 */ /* 0x040fe200000000b6 */
[----:B------:R-:W-:Y:S01]  /*15da0*/  FADD.FTZ R2, R137, -R4 ;  /* 0x8000000489027221 */ /* 0x000fe20000010000 */
[----:B------:R-:W-:Y:S01]  /*15db0*/  PRMT R177, R0, 0x7632, R177 ;  /* 0x0000763200b17816 */ /* 0x000fe200000000b1 */
[----:B------:R-:W-:-:S04]  /*15dc0*/  IMAD.MOV.U32 R15, RZ, RZ, R12 ;  /* 0x000000ffff0f7224 */ /* 0x000fc800078e000c */
[----:B------:R-:W-:Y:S02]  /*15dd0*/  @!P2 HFMA2.BF16_V2 R88, -RZ.H0_H0, RZ.H0_H0, -R182.H0_H0 ;  /* 0x200000ffff58a231 */ /* 0x000fe400003409b6 */
[----:B------:R-:W-:Y:S01]  /*15de0*/  IMAD.MOV.U32 R12, RZ, RZ, R192 ;  /* 0x000000ffff0c7224 */ /* 0x000fe200078e00c0 */
[----:B------:R-:W-:Y:S01]  /*15df0*/  PRMT R192, R182, 0x5410, R177 ;  /* 0x00005410b6c07816 */ /* 0x000fe200000000b1 */
[----:B------:R-:W-:Y:S01]  /*15e00*/  FMUL.FTZ R2, R2, UR32 ;  /* 0x0000002002027c20 */ /* 0x000fe20008410000 */
[----:B------:R-:W-:Y:S01]  /*15e10*/  @!P2 PRMT R182, R88, 0x5410, RZ ;  /* 0x0000541058b6a816 */ /* 0x000fe200000000ff */
[----:B------:R-:W-:Y:S02]  /*15e20*/  FADD.FTZ R3, R17, R3 ;  /* 0x0000000311037221 */ /* 0x000fe40000010000 */
[----:B------:R2:W-:Y:S02]  /*15e30*/  MUFU.EX2 R17, R2 ;  /* 0x0000000200117308 */ /* 0x0005e40000000800 */
[----:B------:R1:W-:Y:S01]  /*15e40*/  STL.64 [R1+0x3c8], R182 ;  /* 0x0003c8b601007387 */ /* 0x0003e20000100a00 */
[----:B--2---:R-:W-:-:S03]  /*15e50*/  SHF.R.U32.HI R2, RZ, 0x5, R224 ;  /* 0x00000005ff027819 */ /* 0x004fc600000116e0 */
[----:B------:R-:W2:Y:S01]  /*15e60*/  LDL R224, [R1+0x68] ;  /* 0x0000680001e07983 */ /* 0x000ea20000100800 */
[----:B-1----:R-:W1:Y:S01]  /*15e70*/  S2R R182, SR_CTAID.X ;  /* 0x0000000000b67919 */ /* 0x002e620000002500 */
[----:B------:R-:W-:Y:S02]  /*15e80*/  IMAD.MOV.U32 R19, RZ, RZ, R5 ;  /* 0x000000ffff137224 */ /* 0x000fe400078e0005 */
[----:B------:R-:W-:Y:S01]  /*15e90*/  MUFU.EX2 R5, R125 ;  /* 0x0000007d00057308 */ /* 0x000fe20000000800 */
[----:B------:R-:W-:-:S07]  /*15ea0*/  IMAD.MOV.U32 R0, RZ, RZ, R54 ;  /* 0x000000ffff007224 */ /* 0x000fce00078e0036 */
[----:B------:R-:W1:Y:S01]  /*15eb0*/  MUFU.EX2 R4, R122 ;  /* 0x0000007a00047308 */ /* 0x000e620000000800 */
[----:B------:R-:W-:Y:S01]  /*15ec0*/  FADD.FTZ R3, R6, R3 ;  /* 0x0000000306037221 */ /* 0x000fe20000010000 */
[----:B------:R-:W-:Y:S01]  /*15ed0*/  LOP3.LUT R0, R0, 0xff, RZ, 0xc0, !PT ;  /* 0x000000ff00007812 */ /* 0x000fe200078ec0ff */
[----:B------:R-:W-:Y:S02]  /*15ee0*/  @!P0 HFMA2.BF16_V2 R89, -RZ.H0_H0, RZ.H0_H0, -R177.H0_H0 ;  /* 0x200000ffff598231 */ /* 0x000fe400003409b1 */
[----:B-1----:R-:W-:-:S04]  /*15ef0*/  IMAD R182, R182, 0x8, R2 ;  /* 0x00000008b6b67824 */ /* 0x002fc800078e0202 */
[----:B------:R-:W-:-:S04]  /*15f00*/  VIADD R182, R182, 0x4 ;  /* 0x00000004b6b67836 */ /* 0x000fc80000000000 */
[----:B------:R-:W-:-:S04]  /*15f10*/  IMAD.WIDE.U32 R182, R182, -0x326172a9, RZ ;  /* 0xcd9e8d57b6b67825 */ /* 0x000fc800078e00ff */
[----:B------:R-:W-:Y:S01]  /*15f20*/  IMAD.MOV.U32 R183, RZ, RZ, R211 ;  /* 0x000000ffffb77224 */ /* 0x000fe200078e00d3 */
[----:B------:R-:W-:Y:S01]  /*15f30*/  LOP3.LUT R2, R182, UR7, R27, 0x96, !PT ;  /* 0x00000007b6027c12 */ /* 0x000fe2000f8e961b */
[----:B------:R-:W-:Y:S02]  /*15f40*/  IMAD.MOV.U32 R211, RZ, RZ, R82 ;  /* 0x000000ffffd37224 */ /* 0x000fe400078e0052 */
[----:B------:R-:W-:Y:S01]  /*15f50*/  IMAD.MOV.U32 R82, RZ, RZ, R193 ;  /* 0x000000ffff527224 */ /* 0x000fe200078e00c1 */
[----:B------:R-:W-:Y:S01]  /*15f60*/  ISETP.LE.U32.AND P2, PT, R0, UR6, PT ;  /* 0x0000000600007c0c */ /* 0x000fe2000bf43070 */
[----:B------:R-:W-:Y:S02]  /*15f70*/  IMAD.MOV.U32 R193, RZ, RZ, R23 ;  /* 0x000000ffffc17224 */ /* 0x000fe400078e0017 */
[----:B------:R-:W-:Y:S01]  /*15f80*/  FADD.FTZ R23, R7, R3 ;  /* 0x0000000307177221 */ /* 0x000fe20000010000 */
[----:B------:R-:W-:Y:S01]  /*15f90*/  IMAD.WIDE.U32 R2, R2, -0x2daee0ad, RZ ;  /* 0xd2511f5302027825 */ /* 0x000fe200078e00ff */
[----:B------:R-:W-:-:S02]  /*15fa0*/  @!P0 PRMT R177, R89, 0x5410, RZ ;  /* 0x0000541059b18816 */ /* 0x000fc400000000ff */
[----:B------:R-:W-:Y:S01]  /*15fb0*/  LOP3.LUT R6, R26, UR30, R53, 0x96, !PT ;  /* 0x0000001e1a067c12 */ /* 0x000fe2000f8e9635 */
[----:B------:R-:W-:Y:S01]  /*15fc0*/  IMAD.MOV.U32 R89, RZ, RZ, R9 ;  /* 0x000000ffff597224 */ /* 0x000fe200078e0009 */
[----:B------:R-:W-:-:S03]  /*15fd0*/  F2FP.BF16.F32.PACK_AB R37, R4, R5 ;  /* 0x000000050425723e */ /* 0x000fc600000010ff */
[----:B------:R-:W-:-:S05]  /*15fe0*/  IMAD.WIDE.U32 R6, R6, -0x2daee0ad, RZ ;  /* 0xd2511f5306067825 */ /* 0x000fca00078e00ff */
[----:B------:R-:W-:Y:S01]  /*15ff0*/  LOP3.LUT R7, R2, UR25, R7, 0x96, !PT ;  /* 0x0000001902077c12 */ /* 0x000fe2000f8e9607 */
[----:B------:R-:W-:Y:S01]  /*16000*/  FADD.FTZ R8, R136, -R8 ;  /* 0x8000000888087221 */ /* 0x000fe20000010000 */
[----:B------:R-:W-:Y:S02]  /*16010*/  IMAD.MOV.U32 R26, RZ, RZ, R10 ;  /* 0x000000ffff1a7224 */ /* 0x000fe400078e000a */
[----:B------:R-:W-:Y:S02]  /*16020*/  IMAD.MOV.U32 R27, RZ, RZ, R11 ;  /* 0x000000ffff1b7224 */ /* 0x000fe400078e000b */
[----:B------:R-:W-:Y:S01]  /*16030*/  FMUL.FTZ R8, R8, UR32 ;  /* 0x0000002008087c20 */ /* 0x000fe20008410000 */
[----:B------:R-:W-:Y:S02]  /*16040*/  IMAD.MOV.U32 R10, RZ, RZ, R18 ;  /* 0x000000ffff0a7224 */ /* 0x000fe400078e0012 */
[----:B------:R-:W-:Y:S02]  /*16050*/  IMAD.MOV.U32 R11, RZ, RZ, R19 ;  /* 0x000000ffff0b7224 */ /* 0x000fe400078e0013 */
[----:B------:R-:W-:-:S02]  /*16060*/  IMAD.MOV.U32 R88, RZ, RZ, R16 ;  /* 0x000000ffff587224 */ /* 0x000fc400078e0010 */
[----:B------:R-:W-:Y:S01]  /*16070*/  MUFU.EX2 R16, R8 ;  /* 0x0000000800107308 */ /* 0x000fe20000000800 */
[C---:B------:R-:W-:Y:S02]  /*16080*/  PRMT R43, R37.reuse, 0x7610, R43 ;  /* 0x00007610252b7816 */ /* 0x040fe4000000002b */
[----:B------:R-:W-:Y:S01]  /*16090*/  PRMT R42, R37, 0x7632, R42 ;  /* 0x00007632252a7816 */ /* 0x000fe2000000002a */
[----:B------:R-:W-:Y:S02]  /*160a0*/  IMAD.MOV.U32 R182, RZ, RZ, R13 ;  /* 0x000000ffffb67224 */ /* 0x000fe400078e000d */
[----:B------:R-:W-:Y:S02]  /*160b0*/  IMAD.MOV.U32 R13, RZ, RZ, R83 ;  /* 0x000000ffff0d7224 */ /* 0x000fe400078e0053 */
[----:B------:R-:W-:Y:S02]  /*160c0*/  IMAD.MOV.U32 R83, RZ, RZ, R79 ;  /* 0x000000ffff537224 */ /* 0x000fe400078e004f */
[----:B------:R-:W-:-:S02]  /*160d0*/  IMAD.MOV.U32 R79, RZ, RZ, R22 ;  /* 0x000000ffff4f7224 */ /* 0x000fc400078e0016 */
[----:B--2---:R-:W-:-:S04]  /*160e0*/  FFMA.FTZ R0, R224, R17, R5 ;  /* 0x00000011e0007223 */ /* 0x004fc80000010005 */
[----:B------:R-:W-:Y:S01]  /*160f0*/  FADD.FTZ R9, R4, R0 ;  /* 0x0000000004097221 */ /* 0x000fe20000010000 */
[----:B------:R-:W-:-:S05]  /*16100*/  LOP3.LUT R4, R64, UR29, R3, 0x96, !PT ;  /* 0x0000001d40047c12 */ /* 0x000fca000f8e9603 */
[----:B------:R-:W-:-:S05]  /*16110*/  IMAD.WIDE.U32 R4, R4, -0x326172a9, RZ ;  /* 0xcd9e8d5704047825 */ /* 0x000fca00078e00ff */
[----:B------:R-:W-:-:S05]  /*16120*/  LOP3.LUT R2, R52, UR28, R5, 0x96, !PT ;  /* 0x0000001c34027c12 */ /* 0x000fca000f8e9605 */
[----:B------:R-:W-:-:S05]  /*16130*/  IMAD.WIDE.U32 R2, R2, -0x2daee0ad, RZ ;  /* 0xd2511f5302027825 */ /* 0x000fca00078e00ff */
[----:B------:R-:W-:Y:S01]  /*16140*/  LOP3.LUT R3, R6, UR13, R3, 0x96, !PT ;  /* 0x0000000d06037c12 */ /* 0x000fe2000f8e9603 */
[----:B------:R-:W-:-:S05]  /*16150*/  IMAD.WIDE.U32 R6, R7, -0x326172a9, RZ ;  /* 0xcd9e8d5707067825 */ /* 0x000fca00078e00ff */
[----:B------:R-:W-:-:S05]  /*16160*/  LOP3.LUT R4, R4, UR24, R7, 0x96, !PT ;  /* 0x0000001804047c12 */ /* 0x000fca000f8e9607 */
[----:B------:R-:W-:-:S05]  /*16170*/  IMAD.WIDE.U32 R4, R4, -0x2daee0ad, RZ ;  /* 0xd2511f5304047825 */ /* 0x000fca00078e00ff */
[----:B------:R-:W-:Y:S01]  /*16180*/  LOP3.LUT R0, R2, UR11, R5, 0x96, !PT ;  /* 0x0000000b02007c12 */ /* 0x000fe2000f8e9605 */
[----:B------:R-:W-:Y:S01]  /*16190*/  IMAD.WIDE.U32 R2, R3, -0x326172a9, RZ ;  /* 0xcd9e8d5703027825 */ /* 0x000fe200078e00ff */
[----:B------:R-:W1:Y:S03]  /*161a0*/  MUFU.EX2 R5, R185 ;  /* 0x000000b900057308 */ /* 0x000e660000000800 */
[----:B------:R-:W-:-:S04]  /*161b0*/  IMAD.WIDE.U32 R18, R0, -0x326172a9, RZ ;  /* 0xcd9e8d5700127825 */ /* 0x000fc800078e00ff */
[----:B------:R-:W-:Y:S01]  /*161c0*/  IMAD.MOV.U32 R224, RZ, RZ, R15 ;  /* 0x000000ffffe07224 */ /* 0x000fe200078e000f */
[----:B------:R-:W-:Y:S02]  /*161d0*/  LOP3.LUT R15, R2, UR10, R19, 0x96, !PT ;  /* 0x0000000a020f7c12 */ /* 0x000fe4000f8e9613 */
[----:B------:R-:W2:Y:S02]  /*161e0*/  MUFU.EX2 R2, R178 ;  /* 0x000000b200027308 */ /* 0x000ea40000000800 */
[----:B------:R-:W-:-:S04]  /*161f0*/  LOP3.LUT R0, R15, 0xff, RZ, 0xc0, !PT ;  /* 0x000000ff0f007812 */ /* 0x000fc800078ec0ff */
[----:B------:R-:W-:Y:S01]  /*16200*/  ISETP.LE.U32.AND P0, PT, R0, UR6, PT ;  /* 0x0000000600007c0c */ /* 0x000fe2000bf03070 */
[----:B-1----:R-:W-:-:S04]  /*16210*/  FFMA.FTZ R0, R239, R16, R5 ;  /* 0x00000010ef007223 */ /* 0x002fc80000010005 */
[----:B--2---:R-:W-:Y:S01]  /*16220*/  FADD.FTZ R8, R2, R0 ;  /* 0x0000000002087221 */ /* 0x004fe20000010000 */
[----:B------:R-:W-:-:S07]  /*16230*/  LOP3.LUT R0, R15, 0xffff, RZ, 0xc0, !PT ;  /* 0x0000ffff0f007812 */ /* 0x000fce00078ec0ff */
[----:B------:R-:W-:Y:S01]  /*16240*/  @!P0 HFMA2.BF16_V2 R90, -RZ.H0_H0, RZ.H0_H0, -R37.H0_H0 ;  /* 0x200000ffff5a8231 */ /* 0x000fe20000340925 */
[----:B------:R-:W-:-:S04]  /*16250*/  SHF.R.U32.HI R0, RZ, 0x8, R0 ;  /* 0x00000008ff007819 */ /* 0x000fc80000011600 */
[----:B------:R-:W-:Y:S02]  /*16260*/  LOP3.LUT R0, R0, 0xffff, RZ, 0xc0, !PT ;  /* 0x0000ffff00007812 */ /* 0x000fe400078ec0ff */
[----:B------:R-:W-:Y:S02]  /*16270*/  @!P0 PRMT R43, R90, 0x5410, RZ ;  /* 0x000054105a2b8816 */ /* 0x000fe400000000ff */
[----:B------:R-:W-:Y:S02]  /*16280*/  ISETP.LE.U32.AND P0, PT, R0, UR6, PT ;  /* 0x0000000600007c0c */ /* 0x000fe4000bf03070 */
[----:B------:R-:W-:Y:S02]  /*16290*/  F2FP.BF16.F32.PACK_AB R35, R2, R5 ;  /* 0x000000050223723e */ /* 0x000fe400000010ff */
[----:B------:R-:W-:Y:S01]  /*162a0*/  PRMT R0, R15, 0x7632, R0 ;  /* 0x000076320f007816 */ /* 0x000fe20000000000 */
[----:B------:R-:W1:Y:S01]  /*162b0*/  MUFU.EX2 R5, R129 ;  /* 0x0000008100057308 */ /* 0x000e620000000800 */
[----:B------:R-:W-:-:S02]  /*162c0*/  LOP3.LUT R6, R6, UR12, R3, 0x96, !PT ;  /* 0x0000000c06067c12 */ /* 0x000fc4000f8e9603 */
[----:B------:R-:W-:-:S05]  /*162d0*/  LOP3.LUT R0, R0, 0xff, RZ, 0xc0, !PT ;  /* 0x000000ff00007812 */ /* 0x000fca00078ec0ff */
[----:B------:R-:W-:Y:S01]  /*162e0*/  @!P0 HFMA2.BF16_V2 R91, -RZ.H0_H0, RZ.H0_H0, -R37.H1_H1 ;  /* 0x200000ffff5b8231 */ /* 0x000fe20000360925 */
[----:B------:R-:W2:Y:S04]  /*162f0*/  MUFU.EX2 R3, R127 ;  /* 0x0000007f00037308 */ /* 0x000ea80000000800 */
[----:B------:R-:W-:Y:S02]  /*16300*/  @!P0 PRMT R42, R91, 0x5410, RZ ;  /* 0x000054105b2a8816 */ /* 0x000fe400000000ff */
[----:B------:R-:W-:Y:S01]  /*16310*/  ISETP.LE.U32.AND P0, PT, R0, UR6, PT ;  /* 0x0000000600007c0c */ /* 0x000fe2000bf03070 */
[----:B-1----:R-:W-:Y:S01]  /*16320*/  FADD.FTZ R0, R5, R9 ;  /* 0x0000000905007221 */ /* 0x002fe20000010000 */
[----:B------:R-:W-:-:S03]  /*16330*/  PRMT R41, R35, 0x7610, R41 ;  /* 0x0000761023297816 */ /* 0x000fc60000000029 */
[----:B--2---:R-:W-:-:S08]  /*16340*/  FADD.FTZ R2, R3, R0 ;  /* 0x0000000003027221 */ /* 0x004fd00000010000 */
[----:B------:R-:W-:Y:S01]  /*16350*/  @!P0 HFMA2.BF16_V2 R92, -RZ.H0_H0, RZ.H0_H0, -R35.H0_H0 ;  /* 0x200000ffff5c8231 */ /* 0x000fe20000340923 */
[----:B------:R-:W-:-:S04]  /*16360*/  SHF.R.U32.HI R0, RZ, 0x18, R15 ;  /* 0x00000018ff007819 */ /* 0x000fc8000001160f */
[----:B------:R-:W-:Y:S02]  /*16370*/  @!P0 PRMT R41, R92, 0x5410, RZ ;  /* 0x000054105c298816 */ /* 0x000fe400000000ff */
[----:B------:R-:W-:Y:S01]  /*16380*/  ISETP.LE.U32.AND P0, PT, R0, UR6, PT ;  /* 0x0000000600007c0c */ /* 0x000fe2000bf03070 */
[----:B------:R-:W-:Y:S01]  /*16390*/  IMAD.MOV.U32 R0, RZ, RZ, R18 ;  /* 0x000000ffff007224 */ /* 0x000fe200078e0012 */
[----:B------:R-:W1:Y:S01]  /*163a0*/  MUFU.EX2 R7, R191 ;  /* 0x000000bf00077308 */ /* 0x000e620000000800 */
[----:B------:R-:W-:-:S03]  /*163b0*/  F2FP.BF16.F32.PACK_AB R34, R3, R5 ;  /* 0x000000050322723e */ /* 0x000fc600000010ff */
[----:B------:R-:W-:Y:S02]  /*163c0*/  LOP3.LUT R0, R0, 0xff, RZ, 0xc0, !PT ;  /* 0x000000ff00007812 */ /* 0x000fe400078ec0ff */
[----:B------:R-:W-:Y:S02]  /*163d0*/  PRMT R40, R35, 0x7632, R40 ;  /* 0x0000763223287816 */ /* 0x000fe40000000028 */
[----:B------:R-:W2:Y:S03]  /*163e0*/  MUFU.EX2 R5, R190 ;  /* 0x000000be00057308 */ /* 0x000ea60000000800 */
[----:B------:R-:W-:-:S05]  /*163f0*/  @!P0 HFMA2.BF16_V2 R93, -RZ.H0_H0, RZ.H0_H0, -R35.H1_H1 ;  /* 0x200000ffff5d8231 */ /* 0x000fca0000360923 */
[----:B------:R-:W-:Y:S02]  /*16400*/  @!P0 PRMT R40, R93, 0x5410, RZ ;  /* 0x000054105d288816 */ /* 0x000fe400000000ff */
[----:B------:R-:W-:Y:S01]  /*16410*/  ISETP.LE.U32.AND P0, PT, R0, UR6, PT ;  /* 0x0000000600007c0c */ /* 0x000fe2000bf03070 */
[----:B-1----:R-:W-:Y:S01]  /*16420*/  FADD.FTZ R0, R7, R8 ;  /* 0x0000000807007221 */ /* 0x002fe20000010000 */
[----:B------:R-:W-:-:S03]  /*16430*/  PRMT R250, R34, 0x7610, R250 ;  /* 0x0000761022fa7816 */ /* 0x000fc600000000fa */
[----:B--2---:R-:W-:Y:S01]  /*16440*/  FADD.FTZ R3, R5, R0 ;  /* 0x0000000005037221 */ /* 0x004fe20000010000 */
[----:B------:R-:W-:-:S07]  /*16450*/  PRMT R0, R18, 0x7771, RZ ;  /* 0x0000777112007816 */ /* 0x000fce00000000ff */
[----:B------:R-:W-:-:S05]  /*16460*/  @!P0 HFMA2.BF16_V2 R95, -RZ.H0_H0, RZ.H0_H0, -R34.H0_H0 ;  /* 0x200000ffff5f8231 */ /* 0x000fca0000340922 */
[----:B------:R-:W-:Y:S02]  /*16470*/  @!P0 PRMT R250, R95, 0x5410, RZ ;  /* 0x000054105ffa8816 */ /* 0x000fe400000000ff */
[----:B------:R-:W-:Y:S02]  /*16480*/  ISETP.GT.U32.AND P0, PT, R0, UR6, PT ;  /* 0x0000000600007c0c */ /* 0x000fe4000bf04070 */
[----:B------:R-:W-:Y:S02]  /*16490*/  F2FP.BF16.F32.PACK_AB R33, R5, R7 ;  /* 0x000000070521723e */ /* 0x000fe400000010ff */
[----:B------:R-:W1:Y:S01]  /*164a0*/  MUFU.EX2 R7, R124 ;  /* 0x0000007c00077308 */ /* 0x000e620000000800 */
[----:B------:R-:W-:Y:S02]  /*164b0*/  PRMT R0, R18, 0x7772, RZ ;  /* 0x0000777212007816 */ /* 0x000fe400000000ff */
[----:B------:R-:W-:-:S06]  /*164c0*/  PRMT R243, R34, 0x7632, R243 ;  /* 0x0000763222f37816 */ /* 0x000fcc00000000f3 */
[----:B------:R-:W-:Y:S01]  /*164d0*/  @P0 HFMA2.BF16_V2 R100, -RZ.H0_H0, RZ.H0_H0, -R34.H1_H1 ;  /* 0x200000ffff640231 */ /* 0x000fe20000360922 */
[----:B------:R-:W2:Y:S04]  /*164e0*/  MUFU.EX2 R5, R121 ;  /* 0x0000007900057308 */ /* 0x000ea80000000800 */
[----:B------:R-:W-:Y:S02]  /*164f0*/  @P0 PRMT R243, R100, 0x5410, RZ ;  /* 0x0000541064f30816 */ /* 0x000fe400000000ff */
[----:B------:R-:W-:Y:S01]  /*16500*/  ISETP.GT.U32.AND P0, PT, R0, UR6, PT ;  /* 0x0000000600007c0c */ /* 0x000fe2000bf04070 */
[----:B-1----:R-:W-:Y:S01]  /*16510*/  FADD.FTZ R0, R7, R2 ;  /* 0x0000000207007221 */ /* 0x002fe20000010000 */
[----:B------:R-:W-:Y:S01]  /*16520*/  PRMT R223, R33, 0x7610, R223 ;  /* 0x0000761021df7816 */ /* 0x000fe200000000df */
[----:B------:R-:W-:-:S02]  /*16530*/  IMAD.MOV.U32 R90, RZ, RZ, R52 ;  /* 0x000000ffff5a7224 */ /* 0x000fc400078e0034 */
[----:B------:R-:W-:Y:S02]  /*16540*/  IMAD.MOV.U32 R91, RZ, RZ, R53 ;  /* 0x000000ffff5b7224 */ /* 0x000fe400078e0035 */
[----:B--2---:R-:W-:-:S06]  /*16550*/  FADD.FTZ R2, R5, R0 ;  /* 0x0000000005027221 */ /* 0x004fcc0000010000 */
[----:B------:R-:W-:Y:S01]  /*16560*/  @P0 HFMA2.BF16_V2 R102, -RZ.H0_H0, RZ.H0_H0, -R33.H0_H0 ;  /* 0x200000ffff660231 */ /* 0x000fe20000340921 */
[----:B------:R-:W-:Y:S01]  /*16570*/  PRMT R0, R18, 0x7773, RZ ;  /* 0x0000777312007816 */ /* 0x000fe200000000ff */
[----:B------:R-:W-:-:S03]  /*16580*/  IMAD.WIDE.U32 R52, R6, -0x2daee0ad, RZ ;  /* 0xd2511f5306347825 */ /* 0x000fc600078e00ff */
[----:B------:R-:W-:Y:S02]  /*16590*/  @P0 PRMT R223, R102, 0x5410, RZ ;  /* 0x0000541066df0816 */ /* 0x000fe400000000ff */
[----:B------:R-:W-:Y:S02]  /*165a0*/  ISETP.GT.U32.AND P0, PT, R0, UR6, PT ;  /* 0x0000000600007c0c */ /* 0x000fe4000bf04070 */
[----:B------:R-:W-:Y:S02]  /*165b0*/  F2FP.BF16.F32.PACK_AB R81, R5, R7 ;  /* 0x000000070551723e */ /* 0x000fe400000010ff */
[----:B------:R-:W1:Y:S01]  /*165c0*/  MUFU.EX2 R5, R186 ;  /* 0x000000ba00057308 */ /* 0x000e620000000800 */
[----:B------:R-:W-:-:S07]  /*165d0*/  LOP3.LUT R22, R4, UR9, R53, 0x96, !PT ;  /* 0x0000000904167c12 */ /* 0x000fce000f8e9635 */
[----:B------:R-:W2:Y:S01]  /*165e0*/  MUFU.EX2 R4, R179 ;  /* 0x000000b300047308 */ /* 0x000ea20000000800 */
[----:B------:R-:W-:Y:S01]  /*165f0*/  @P0 HFMA2.BF16_V2 R101, -RZ.H0_H0, RZ.H0_H0, -R33.H1_H1 ;  /* 0x200000ffff650231 */ /* 0x000fe20000360921 */
[----:B------:R-:W-:Y:S02]  /*16600*/  LOP3.LUT R0, R22, 0xff, RZ, 0xc0, !PT ;  /* 0x000000ff16007812 */ /* 0x000fe400078ec0ff */
[----:B------:R-:W-:Y:S02]  /*16610*/  PRMT R242, R33, 0x7632, R242 ;  /* 0x0000763221f27816 */ /* 0x000fe400000000f2 */
[----:B------:R-:W-:Y:S02]  /*16620*/  @P0 PRMT R242, R101, 0x5410, RZ ;  /* 0x0000541065f20816 */ /* 0x000fe400000000ff */
[----:B------:R-:W-:Y:S01]  /*16630*/  ISETP.LE.U32.AND P0, PT, R0, UR6, PT ;  /* 0x0000000600007c0c */ /* 0x000fe2000bf03070 */
[----:B-1----:R-:W-:-:S04]  /*16640*/  FADD.FTZ R0, R5, R3 ;  /* 0x0000000305007221 */ /* 0x002fc80000010000 */
[----:B--2---:R-:W-:Y:S01]  /*16650*/  FADD.FTZ R3, R4, R0 ;  /* 0x0000000004037221 */ /* 0x004fe20000010000 */
[----:B------:R-:W-:-:S04]  /*16660*/  LOP3.LUT R0, R22, 0xffff, RZ, 0xc0, !PT ;  /* 0x0000ffff16007812 */ /* 0x000fc800078ec0ff */
[----:B------:R-:W-:-:S03]  /*16670*/  SHF.R.U32.HI R0, RZ, 0x8, R0 ;  /* 0x00000008ff007819 */ /* 0x000fc60000011600 */
[----:B------:R-:W-:Y:S01]  /*16680*/  @!P0 HFMA2.BF16_V2 R103, -RZ.H0_H0, RZ.H0_H0, -R81.H0_H0 ;  /* 0x200000ffff678231 */ /* 0x000fe20000340951 */
[----:B------:R-:W-:Y:S02]  /*16690*/  PRMT R241, R81, 0x7610, R241 ;  /* 0x0000761051f17816 */ /* 0x000fe400000000f1 */
[----:B------:R-:W-:Y:S02]  /*166a0*/  LOP3.LUT R0, R0, 0xffff, RZ, 0xc0, !PT ;  /* 0x0000ffff00007812 */ /* 0x000fe400078ec0ff */
[----:B------:R-:W-:Y:S02]  /*166b0*/  @!P0 PRMT R241, R103, 0x5410, RZ ;  /* 0x0000541067f18816 */ /* 0x000fe400000000ff */
[----:B------:R-:W-:Y:S02]  /*166c0*/  ISETP.LE.U32.AND P0, PT, R0, UR6, PT ;  /* 0x0000000600007c0c */ /* 0x000fe4000bf03070 */
[----:B------:R-:W-:Y:S02]  /*166d0*/  F2FP.BF16.F32.PACK_AB R77, R4, R5 ;  /* 0x00000005044d723e */ /* 0x000fe400000010ff */
[----:B------:R-:W-:Y:S01]  /*166e0*/  PRMT R0, R22, 0x7632, R0 ;  /* 0x0000763216007816 */ /* 0x000fe20000000000 */
[----:B------:R-:W1:Y:S01]  /*166f0*/  MUFU.EX2 R5, R107 ;  /* 0x0000006b00057308 */ /* 0x000e620000000800 */
[----:B------:R-:W-:-:S02]  /*16700*/  PRMT R221, R81, 0x7632, R221 ;  /* 0x0000763251dd7816 */ /* 0x000fc400000000dd */
        /* <DEDUP_REMOVED lines=13> */
[----:B------:R-:W-:Y:S02]  /*167e0*/  F2FP.BF16.F32.PACK_AB R75, R4, R5 ;  /* 0x00000005044b723e */ /* 0x000fe400000010ff */
[----:B------:R-:W1:Y:S02]  /*167f0*/  MUFU.EX2 R5, R175 ;  /* 0x000000af00057308 */ /* 0x000e640000000800 */
[----:B------:R-:W-:Y:S02]  /*16800*/  LOP3.LUT R0, R0, 0xff, RZ, 0xc0, !PT ;  /* 0x000000ff00007812 */ /* 0x000fe400078ec0ff */
[----:B------:R-:W-:-:S05]  /*16810*/  PRMT R244, R77, 0x7632, R244 ;  /* 0x000076324df47816 */ /* 0x000fca00000000f4 */
[----:B------:R-:W-:Y:S01]  /*16820*/  @!P0 HFMA2.BF16_V2 R106, -RZ.H0_H0, RZ.H0_H0, -R77.H1_H1 ;  /* 0x200000ffff6a8231 */ /* 0x000fe2000036094d */
[----:B------:R-:W2:Y:S04]  /*16830*/  MUFU.EX2 R4, R172 ;  /* 0x000000ac00047308 */ /* 0x000ea80000000800 */
[----:B------:R-:W-:Y:S02]  /*16840*/  @!P0 PRMT R244, R106, 0x5410, RZ ;  /* 0x000054106af48816 */ /* 0x000fe400000000ff */
[----:B------:R-:W-:Y:S01]  /*16850*/  ISETP.LE.U32.AND P0, PT, R0, UR6, PT ;  /* 0x0000000600007c0c */ /* 0x000fe2000bf03070 */
[----:B-1----:R-:W-:Y:S01]  /*16860*/  FADD.FTZ R0, R5, R3 ;  /* 0x0000000305007221 */ /* 0x002fe20000010000 */
[----:B------:R-:W1:Y:S01]  /*16870*/  S2R R92, SR_TID.X ;  /* 0x00000000005c7919 */ /* 0x000e620000002100 */
[----:B------:R-:W-:Y:S01]  /*16880*/  PRMT R220, R75, 0x7610, R220 ;  /* 0x000076104bdc7816 */ /* 0x000fe200000000dc */
[----:B------:R-:W3:Y:S01]  /*16890*/  S2R R106, SR_CTAID.X ;  /* 0x00000000006a7919 */ /* 0x000ee20000002500 */
[----:B--2---:R-:W-:-:S08]  /*168a0*/  FADD.FTZ R3, R4, R0 ;  /* 0x0000000004037221 */ /* 0x004fd00000010000 */
[----:B------:R-:W-:Y:S01]  /*168b0*/  @!P0 HFMA2.BF16_V2 R118, -RZ.H0_H0, RZ.H0_H0, -R75.H0_H0 ;  /* 0x200000ffff768231 */ /* 0x000fe2000034094b */
[----:B------:R-:W-:-:S04]  /*168c0*/  PRMT R0, R52, 0x7771, RZ ;  /* 0x0000777134007816 */ /* 0x000fc800000000ff */
[----:B------:R-:W-:Y:S02]  /*168d0*/  @!P0 PRMT R220, R118, 0x5410, RZ ;  /* 0x0000541076dc8816 */ /* 0x000fe400000000ff */
[----:B------:R-:W-:Y:S02]  /*168e0*/  ISETP.GT.U32.AND P0, PT, R0, UR6, PT ;  /* 0x0000000600007c0c */ /* 0x000fe4000bf04070 */
[----:B------:R-:W-:Y:S02]  /*168f0*/  F2FP.BF16.F32.PACK_AB R73, R4, R5 ;  /* 0x000000050449723e */ /* 0x000fe400000010ff */
[----:B------:R-:W2:Y:S01]  /*16900*/  MUFU.EX2 R5, R173 ;  /* 0x000000ad00057308 */ /* 0x000ea20000000800 */
[----:B------:R-:W-:-:S07]  /*16910*/  PRMT R0, R52, 0x7772, RZ ;  /* 0x0000777234007816 */ /* 0x000fce00000000ff */
[----:B------:R-:W4:Y:S01]  /*16920*/  MUFU.EX2 R4, R174 ;  /* 0x000000ae00047308 */ /* 0x000f220000000800 */
[----:B------:R-:W-:Y:S01]  /*16930*/  @P0 HFMA2.BF16_V2 R119, -RZ.H0_H0, RZ.H0_H0, -R75.H1_H1 ;  /* 0x200000ffff770231 */ /* 0x000fe2000036094b */
[----:B------:R-:W-:-:S04]  /*16940*/  PRMT R208, R75, 0x7632, R208 ;  /* 0x000076324bd07816 */ /* 0x000fc800000000d0 */
[----:B------:R-:W-:Y:S02]  /*16950*/  @P0 PRMT R208, R119, 0x5410, RZ ;  /* 0x0000541077d00816 */ /* 0x000fe400000000ff */
[----:B------:R-:W-:Y:S01]  /*16960*/  ISETP.GT.U32.AND P0, PT, R0, UR6, PT ;  /* 0x0000000600007c0c */ /* 0x000fe2000bf04070 */
[----:B------:R-:W3:Y:S01]  /*16970*/  MUFU.EX2 R7, R131 ;  /* 0x0000008300077308 */ /* 0x000ee20000000800 */
[----:B--2---:R-:W-:Y:S01]  /*16980*/  FADD.FTZ R0, R5, R2 ;  /* 0x0000000205007221 */ /* 0x004fe20000010000 */
[----:B-1----:R-:W-:Y:S01]  /*16990*/  SHF.R.U32.HI R101, RZ, 0x5, R92 ;  /* 0x00000005ff657819 */ /* 0x002fe2000001165c */
[----:B------:R-:W-:-:S05]  /*169a0*/  IMAD.MOV.U32 R105, RZ, RZ, R91 ;  /* 0x000000ffff697224 */ /* 0x000fca00078e005b */
[----:B------:R-:W1:Y:S01]  /*169b0*/  MUFU.EX2 R9, R230 ;  /* 0x000000e600097308 */ /* 0x000e620000000800 */
[----:B----4-:R-:W-:Y:S01]  /*169c0*/  F2FP.BF16.F32.PACK_AB R124, R4, R5 ;  /* 0x00000005047c723e */ /* 0x010fe200000010ff */
[----:B------:R-:W-:Y:S02]  /*169d0*/  IMAD.MOV.U32 R91, RZ, RZ, R183 ;  /* 0x000000ffff5b7224 */ /* 0x000fe400078e00b7 */
[----:B------:R-:W-:-:S04]  /*169e0*/  IMAD.MOV.U32 R183, RZ, RZ, R224 ;  /* 0x000000ffffb77224 */ /* 0x000fc800078e00e0 */
[----:B------:R-:W2:Y:S01]  /*169f0*/  MUFU.EX2 R5, R128 ;  /* 0x0000008000057308 */ /* 0x000ea20000000800 */
[----:B------:R-:W-:Y:S02]  /*16a00*/  IMAD.MOV.U32 R104, RZ, RZ, R90 ;  /* 0x000000ffff687224 */ /* 0x000fe400078e005a */
[----:B------:R-:W-:Y:S02]  /*16a10*/  IMAD.MOV.U32 R224, RZ, RZ, R12 ;  /* 0x000000ffffe07224 */ /* 0x000fe400078e000c */
[----:B------:R-:W-:-:S03]  /*16a20*/  IMAD.MOV.U32 R90, RZ, RZ, R14 ;  /* 0x000000ffff5a7224 */ /* 0x000fc600078e000e */
[----:B------:R-:W4:Y:S01]  /*16a30*/  MUFU.EX2 R8, R229 ;  /* 0x000000e500087308 */ /* 0x000f220000000800 */
[----:B---3--:R-:W-:Y:S02]  /*16a40*/  IMAD R106, R106, 0x8, R101 ;  /* 0x000000086a6a7824 */ /* 0x008fe400078e0265 */
[----:B------:R-:W-:Y:S02]  /*16a50*/  @P0 HFMA2.BF16_V2 R120, -RZ.H0_H0, RZ.H0_H0, -R73.H0_H0 ;  /* 0x200000ffff780231 */ /* 0x000fe40000340949 */
[----:B------:R-:W-:Y:S02]  /*16a60*/  IMAD.MOV.U32 R92, RZ, RZ, R89 ;  /* 0x000000ffff5c7224 */ /* 0x000fe400078e0059 */
[----:B------:R-:W-:Y:S01]  /*16a70*/  FADD.FTZ R2, R4, R0 ;  /* 0x0000000004027221 */ /* 0x000fe20000010000 */
[----:B------:R-:W-:Y:S01]  /*16a80*/  IMAD.MOV.U32 R95, RZ, RZ, R211 ;  /* 0x000000ffff5f7224 */ /* 0x000fe200078e00d3 */
[----:B------:R-:W3:Y:S01]  /*16a90*/  MUFU.EX2 R12, R126 ;  /* 0x0000007e000c7308 */ /* 0x000ee20000000800 */
[----:B------:R-:W-:Y:S01]  /*16aa0*/  IMAD.MOV.U32 R89, RZ, RZ, R11 ;  /* 0x000000ffff597224 */ /* 0x000fe200078e000b */
[----:B------:R-:W-:Y:S01]  /*16ab0*/  PRMT R0, R52, 0x7773, RZ ;  /* 0x0000777334007816 */ /* 0x000fe200000000ff */
[----:B------:R-:W-:-:S02]  /*16ac0*/  IMAD.MOV.U32 R211, RZ, RZ, R13 ;  /* 0x000000ffffd37224 */ /* 0x000fc400078e000d */
[----:B------:R-:W-:-:S03]  /*16ad0*/  VIADD R106, R106, 0x4 ;  /* 0x000000046a6a7836 */ /* 0x000fc60000000000 */
[----:B------:R-:W3:Y:S01]  /*16ae0*/  MUFU.EX2 R14, R228 ;  /* 0x000000e4000e7308 */ /* 0x000ee20000000800 */
[----:B------:R-:W-:Y:S01]  /*16af0*/  PRMT R217, R73, 0x7610, R217 ;  /* 0x0000761049d97816 */ /* 0x000fe200000000d9 */
[----:B------:R-:W-:Y:S01]  /*16b00*/  IMAD.WIDE.U32 R106, R106, -0x326172a9, RZ ;  /* 0xcd9e8d576a6a7825 */ /* 0x000fe200078e00ff */
[----:B------:R-:W-:-:S05]  /*16b10*/  @P0 PRMT R217, R120, 0x5410, RZ ;  /* 0x0000541078d90816 */ /* 0x000fca00000000ff */
[----:B------:R-:W3:Y:S01]  /*16b20*/  MUFU.EX2 R11, R123 ;  /* 0x0000007b000b7308 */ /* 0x000ee20000000800 */
[----:B------:R-:W-:Y:S01]  /*16b30*/  ISETP.GT.U32.AND P0, PT, R0, UR6, PT ;  /* 0x0000000600007c0c */ /* 0x000fe2000bf04070 */
[----:B------:R-:W-:Y:S01]  /*16b40*/  FADD.FTZ R0, R7, R3 ;  /* 0x0000000307007221 */ /* 0x000fe20000010000 */
[----:B-1----:R-:W-:-:S05]  /*16b50*/  FADD.FTZ R2, R9, R2 ;  /* 0x0000000209027221 */ /* 0x002fca0000010000 */
[----:B------:R-:W1:Y:S01]  /*16b60*/  MUFU.EX2 R13, R246 ;  /* 0x000000f6000d7308 */ /* 0x000e620000000800 */
[----:B------:R-:W-:Y:S01]  /*16b70*/  LOP3.LUT R6, R106, UR7, R45, 0x96, !PT ;  /* 0x000000076a067c12 */ /* 0x000fe2000f8e962d */
[C---:B--2---:R-:W-:Y:S01]  /*16b80*/  FADD.FTZ R0, R5.reuse, R0 ;  /* 0x0000000005007221 */ /* 0x044fe20000010000 */
[----:B----4-:R-:W-:Y:S01]  /*16b90*/  FADD.FTZ R2, R8, R2 ;  /* 0x0000000208027221 */ /* 0x010fe20000010000 */
[----:B------:R-:W-:Y:S02]  /*16ba0*/  F2FP.BF16.F32.PACK_AB R121, R5, R7 ;  /* 0x000000070579723e */ /* 0x000fe400000010ff */
[----:B---3--:R-:W-:Y:S01]  /*16bb0*/  FADD.FTZ R0, R12, R0 ;  /* 0x000000000c007221 */ /* 0x008fe20000010000 */
[----:B------:R-:W-:Y:S01]  /*16bc0*/  FADD.FTZ R2, R14, R2 ;  /* 0x000000020e027221 */ /* 0x000fe20000010000 */
[----:B------:R-:W-:Y:S01]  /*16bd0*/  IMAD.WIDE.U32 R6, R6, -0x2daee0ad, RZ ;  /* 0xd2511f5306067825 */ /* 0x000fe200078e00ff */
[----:B------:R-:W-:-:S03]  /*16be0*/  F2FP.BF16.F32.PACK_AB R122, R11, R12 ;  /* 0x0000000c0b7a723e */ /* 0x000fc600000010ff */
[----:B------:R-:W-:Y:S02]  /*16bf0*/  IMAD.MOV.U32 R93, RZ, RZ, R88 ;  /* 0x000000ffff5d7224 */ /* 0x000fe400078e0058 */
[----:B------:R-:W-:Y:S02]  /*16c00*/  IMAD.MOV.U32 R88, RZ, RZ, R10 ;  /* 0x000000ffff587224 */ /* 0x000fe400078e000a */
[----:B------:R-:W-:Y:S01]  /*16c10*/  FADD.FTZ R10, R11, R0 ;  /* 0x000000000b0a7221 */ /* 0x000fe20000010000 */
[----:B-1----:R-:W-:Y:S01]  /*16c20*/  FADD.FTZ R11, R13, R2 ;  /* 0x000000020d0b7221 */ /* 0x002fe20000010000 */
[----:B------:R-:W-:Y:S02]  /*16c30*/  LOP3.LUT R2, R64, UR29, R7, 0x96, !PT ;  /* 0x0000001d40027c12 */ /* 0x000fe4000f8e9607 */
[----:B------:R-:W-:-:S03]  /*16c40*/  LOP3.LUT R4, R44, UR30, R105, 0x96, !PT ;  /* 0x0000001e2c047c12 */ /* 0x000fc6000f8e9669 */
[----:B------:R-:W-:-:S04]  /*16c50*/  IMAD.WIDE.U32 R2, R2, -0x326172a9, RZ ;  /* 0xcd9e8d5702027825 */ /* 0x000fc800078e00ff */
[----:B------:R-:W-:Y:S01]  /*16c60*/  IMAD.WIDE.U32 R4, R4, -0x2daee0ad, RZ ;  /* 0xd2511f5304047825 */ /* 0x000fe200078e00ff */
[----:B------:R-:W-:Y:S02]  /*16c70*/  F2FP.BF16.F32.PACK_AB R123, R8, R9 ;  /* 0x00000009087b723e */ /* 0x000fe400000010ff */
[----:B------:R-:W-:Y:S02]  /*16c80*/  LOP3.LUT R7, R104, UR28, R3, 0x96, !PT ;  /* 0x0000001c68077c12 */ /* 0x000fe4000f8e9603 */
[----:B------:R-:W-:-:S03]  /*16c90*/  LOP3.LUT R8, R6, UR25, R5, 0x96, !PT ;  /* 0x0000001906087c12 */ /* 0x000fc6000f8e9605 */
[----:B------:R-:W-:-:S04]  /*16ca0*/  IMAD.WIDE.U32 R6, R7, -0x2daee0ad, RZ ;  /* 0xd2511f5307067825 */ /* 0x000fc800078e00ff */
[----:B------:R-:W-:Y:S01]  /*16cb0*/  IMAD.WIDE.U32 R8, R8, -0x326172a9, RZ ;  /* 0xcd9e8d5708087825 */ /* 0x000fe200078e00ff */
[----:B------:R-:W-:-:S04]  /*16cc0*/  LOP3.LUT R3, R4, UR13, R7, 0x96, !PT ;  /* 0x0000000d04037c12 */ /* 0x000fc8000f8e9607 */
[----:B------:R-:W-:-:S05]  /*16cd0*/  LOP3.LUT R4, R2, UR24, R9, 0x96, !PT ;  /* 0x0000001802047c12 */ /* 0x000fca000f8e9609 */
[----:B------:R-:W-:-:S04]  /*16ce0*/  IMAD.WIDE.U32 R4, R4, -0x2daee0ad, RZ ;  /* 0xd2511f5304047825 */ /* 0x000fc800078e00ff */
[----:B------:R-:W-:Y:S01]  /*16cf0*/  IMAD.WIDE.U32 R2, R3, -0x326172a9, RZ ;  /* 0xcd9e8d5703027825 */ /* 0x000fe200078e00ff */
[----:B------:R-:W-:Y:S02]  /*16d00*/  LOP3.LUT R6, R6, UR11, R5, 0x96, !PT ;  /* 0x0000000b06067c12 */ /* 0x000fe4000f8e9605 */
[----:B------:R-:W1:Y:S01]  /*16d10*/  MUFU.EX2 R5, R130 ;  /* 0x0000008200057308 */ /* 0x000e620000000800 */
[----:B------:R-:W-:Y:S02]  /*16d20*/  IMAD.MOV.U32 R102, RZ, RZ, R26 ;  /* 0x000000ffff667224 */ /* 0x000fe400078e001a */
[----:B------:R-:W-:Y:S01]  /*16d30*/  IMAD.MOV.U32 R103, RZ, RZ, R27 ;  /* 0x000000ffff677224 */ /* 0x000fe200078e001b */
[----:B------:R-:W-:Y:S01]  /*16d40*/  LOP3.LUT R8, R8, UR12, R3, 0x96, !PT ;  /* 0x0000000c08087c12 */ /* 0x000fe2000f8e9603 */
[----:B------:R-:W-:-:S03]  /*16d50*/  IMAD.WIDE.U32 R26, R6, -0x326172a9, RZ ;  /* 0xcd9e8d57061a7825 */ /* 0x000fc600078e00ff */
[----:B------:R-:W2:Y:S02]  /*16d60*/  MUFU.EX2 R3, R133 ;  /* 0x0000008500037308 */ /* 0x000ea40000000800 */
[----:B------:R-:W-:Y:S01]  /*16d70*/  LOP3.LUT R27, R2, UR10, R27, 0x96, !PT ;  /* 0x0000000a021b7c12 */ /* 0x000fe2000f8e961b */
[----:B------:R-:W-:Y:S01]  /*16d80*/  @P0 HFMA2.BF16_V2 R134, -RZ.H0_H0, RZ.H0_H0, -R73.H1_H1 ;  /* 0x200000ffff860231 */ /* 0x000fe20000360949 */
[----:B------:R-:W-:Y:S02]  /*16d90*/  PRMT R218, R73, 0x7632, R218 ;  /* 0x0000763249da7816 */ /* 0x000fe400000000da */
[----:B------:R-:W-:Y:S02]  /*16da0*/  LOP3.LUT R0, R27, 0xff, RZ, 0xc0, !PT ;  /* 0x000000ff1b007812 */ /* 0x000fe400078ec0ff */
        /* <DEDUP_REMOVED lines=40> */
[----:B------:R-:W-:-:S04]  /*17030*/  PRMT R0, R26, 0x7771, RZ ;  /* 0x000077711a007816 */ /* 0x000fc800000000ff */
        /* <DEDUP_REMOVED lines=13> */
[----:B--2---:R-:W-:-:S08]  /*17110*/  FADD.FTZ R2, R3, R0 ;  /* 0x0000000003027221 */ /* 0x004fd00000010000 */
[----:B------:R-:W-:Y:S01]  /*17120*/  @P0 HFMA2.BF16_V2 R227, -RZ.H0_H0, RZ.H0_H0, -R122.H0_H0 ;  /* 0x200000ffffe30231 */ /* 0x000fe2000034097a */
[----:B------:R-:W-:-:S04]  /*17130*/  PRMT R0, R26, 0x7773, RZ ;  /* 0x000077731a007816 */ /* 0x000fc800000000ff */
[----:B------:R-:W-:Y:S02]  /*17140*/  @P0 PRMT R205, R227, 0x5410, RZ ;  /* 0x00005410e3cd0816 */ /* 0x000fe400000000ff */
[----:B------:R-:W-:Y:S01]  /*17150*/  ISETP.GT.U32.AND P0, PT, R0, UR6, PT ;  /* 0x0000000600007c0c */ /* 0x000fe2000bf04070 */
[----:B------:R-:W-:Y:S01]  /*17160*/  IMAD.MOV.U32 R93, RZ, RZ, R91 ;  /* 0x000000ffff5d7224 */ /* 0x000fe200078e005b */
[----:B------:R-:W-:Y:S01]  /*17170*/  F2FP.BF16.F32.PACK_AB R175, R3, R5 ;  /* 0x0000000503af723e */ /* 0x000fe200000010ff */
[----:B------:R-:W-:Y:S01]  /*17180*/  IMAD.MOV.U32 R91, RZ, RZ, R224 ;  /* 0x000000ffff5b7224 */ /* 0x000fe200078e00e0 */
[----:B------:R1:W2:Y:S01]  /*17190*/  MUFU.EX2 R5, R167 ;  /* 0x000000a700057308 */ /* 0x0002a20000000800 */
[----:B------:R-:W-:Y:S02]  /*171a0*/  IMAD.MOV.U32 R100, RZ, RZ, R95 ;  /* 0x000000ffff647224 */ /* 0x000fe400078e005f */
[----:B------:R-:W-:Y:S02]  /*171b0*/  IMAD.MOV.U32 R224, RZ, RZ, R63 ;  /* 0x000000ffffe07224 */ /* 0x000fe400078e003f */
[----:B------:R-:W-:-:S02]  /*171c0*/  IMAD.MOV.U32 R111, RZ, RZ, R62 ;  /* 0x000000ffff6f7224 */ /* 0x000fc400078e003e */
[----:B------:R-:W-:Y:S02]  /*171d0*/  IMAD.MOV.U32 R95, RZ, RZ, R92 ;  /* 0x000000ffff5f7224 */ /* 0x000fe400078e005c */
[----:B------:R-:W-:Y:S01]  /*171e0*/  IMAD.WIDE.U32 R62, R8, -0x2daee0ad, RZ ;  /* 0xd2511f53083e7825 */ /* 0x000fe200078e00ff */
[----:B------:R-:W3:Y:S03]  /*171f0*/  MUFU.EX2 R3, R162 ;  /* 0x000000a200037308 */ /* 0x000ee60000000800 */
[----:B------:R-:W-:Y:S02]  /*17200*/  IMAD.MOV.U32 R92, RZ, RZ, R90 ;  /* 0x000000ffff5c7224 */ /* 0x000fe400078e005a */
[----:B------:R-:W-:Y:S02]  /*17210*/  IMAD.MOV.U32 R90, RZ, RZ, R69 ;  /* 0x000000ffff5a7224 */ /* 0x000fe400078e0045 */
[----:B------:R-:W-:-:S02]  /*17220*/  IMAD.MOV.U32 R69, RZ, RZ, R66 ;  /* 0x000000ffff457224 */ /* 0x000fc400078e0042 */
[----:B------:R-:W-:Y:S02]  /*17230*/  @P0 HFMA2.BF16_V2 R232, -RZ.H0_H0, RZ.H0_H0, -R122.H1_H1 ;  /* 0x200000ffffe80231 */ /* 0x000fe4000036097a */
[----:B------:R-:W-:Y:S01]  /*17240*/  IMAD.MOV.U32 R66, RZ, RZ, R61 ;  /* 0x000000ffff427224 */ /* 0x000fe200078e003d */
[----:B------:R-:W-:Y:S02]  /*17250*/  LOP3.LUT R61, R4, UR9, R63, 0x96, !PT ;  /* 0x00000009043d7c12 */ /* 0x000fe4000f8e963f */
[----:B------:R-:W-:Y:S02]  /*17260*/  PRMT R206, R122, 0x7632, R206 ;  /* 0x000076327ace7816 */ /* 0x000fe400000000ce */
[----:B------:R-:W-:Y:S01]  /*17270*/  F2FP.BF16.F32.PACK_AB R173, R13, R14 ;  /* 0x0000000e0dad723e */ /* 0x000fe200000010ff */
[----:B------:R-:W-:Y:S01]  /*17280*/  MUFU.EX2 R7, R163 ;  /* 0x000000a300077308 */ /* 0x000fe20000000800 */
[----:B------:R-:W-:Y:S01]  /*17290*/  LOP3.LUT R0, R61, 0xff, RZ, 0xc0, !PT ;  /* 0x000000ff3d007812 */ /* 0x000fe200078ec0ff */
[----:B------:R-:W-:Y:S01]  /*172a0*/  IMAD.MOV.U32 R107, RZ, RZ, R211 ;  /* 0x000000ffff6b7224 */ /* 0x000fe200078e00d3 */
[----:B------:R-:W-:Y:S01]  /*172b0*/  @P0 PRMT R206, R232, 0x5410, RZ ;  /* 0x00005410e8ce0816 */ /* 0x000fe200000000ff */
[----:B-1----:R-:W4:Y:S01]  /*172c0*/  LDL.LU R167, [R1+0x444] ;  /* 0x0004440001a77983 */ /* 0x002f220000300800 */
[----:B------:R-:W-:Y:S01]  /*172d0*/  ISETP.LE.U32.AND P0, PT, R0, UR6, PT ;  /* 0x0000000600007c0c */ /* 0x000fe2000bf03070 */
[----:B--2---:R-:W-:Y:S01]  /*172e0*/  FADD.FTZ R0, R5, R2 ;  /* 0x0000000205007221 */ /* 0x004fe20000010000 */
[----:B------:R-:W-:Y:S01]  /*172f0*/  PRMT R204, R173, 0x7610, R204 ;  /* 0x00007610adcc7816 */ /* 0x000fe200000000cc */
[----:B------:R-:W1:Y:S01]  /*17300*/  MUFU.EX2 R4, R99 ;  /* 0x0000006300047308 */ /* 0x000e620000000800 */
[C---:B---3--:R-:W-:Y:S01]  /*17310*/  F2FP.BF16.F32.PACK_AB R176, R3.reuse, R5 ;  /* 0x0000000503b0723e */ /* 0x048fe200000010ff */
[----:B------:R-:W-:Y:S01]  /*17320*/  FADD.FTZ R10, R3, R0 ;  /* 0x00000000030a7221 */ /* 0x000fe20000010000 */
[----:B------:R-:W-:-:S02]  /*17330*/  LOP3.LUT R0, R61, 0xffff, RZ, 0xc0, !PT ;  /* 0x0000ffff3d007812 */ /* 0x000fc400078ec0ff */
[----:B------:R-:W-:Y:S02]  /*17340*/  PRMT R198, R173, 0x7632, R198 ;  /* 0x00007632adc67816 */ /* 0x000fe400000000c6 */
[C---:B------:R-:W-:Y:S01]  /*17350*/  PRMT R202, R139.reuse, 0x7610, R202 ;  /* 0x000076108bca7816 */ /* 0x040fe200000000ca */
[----:B------:R2:W-:Y:S01]  /*17360*/  MUFU.EX2 R6, R47 ;  /* 0x0000002f00067308 */ /* 0x0005e20000000800 */
[----:B------:R-:W-:Y:S01]  /*17370*/  SHF.R.U32.HI R0, RZ, 0x8, R0 ;  /* 0x00000008ff007819 */ /* 0x000fe20000011600 */
[----:B------:R-:W-:Y:S01]  /*17380*/  @!P0 HFMA2.BF16_V2 R233, -RZ.H0_H0, RZ.H0_H0, -R173.H0_H0 ;  /* 0x200000ffffe98231 */ /* 0x000fe200003409ad */
[----:B------:R-:W-:Y:S01]  /*17390*/  PRMT R201, R139, 0x7632, R201 ;  /* 0x000076328bc97816 */ /* 0x000fe200000000c9 */
[----:B------:R-:W-:Y:S01]  /*173a0*/  IMAD.MOV.U32 R8, RZ, RZ, R104 ;  /* 0x000000ffff087224 */ /* 0x000fe200078e0068 */
[----:B------:R-:W-:Y:S01]  /*173b0*/  LOP3.LUT R0, R0, 0xffff, RZ, 0xc0, !PT ;  /* 0x0000ffff00007812 */ /* 0x000fe200078ec0ff */
[----:B------:R-:W-:Y:S01]  /*173c0*/  IMAD.MOV.U32 R13, RZ, RZ, R103 ;  /* 0x000000ffff0d7224 */ /* 0x000fe200078e0067 */
[----:B------:R-:W-:Y:S01]  /*173d0*/  @!P0 PRMT R204, R233, 0x5410, RZ ;  /* 0x00005410e9cc8816 */ /* 0x000fe200000000ff */
[----:B------:R-:W-:Y:S01]  /*173e0*/  IMAD.MOV.U32 R211, RZ, RZ, R67 ;  /* 0x000000ffffd37224 */ /* 0x000fe200078e0043 */
[----:B------:R-:W-:Y:S01]  /*173f0*/  ISETP.LE.U32.AND P0, PT, R0, UR6, PT ;  /* 0x0000000600007c0c */ /* 0x000fe2000bf03070 */
[----:B------:R-:W-:Y:S01]  /*17400*/  IMAD.MOV.U32 R101, RZ, RZ, R95 ;  /* 0x000000ffff657224 */ /* 0x000fe200078e005f */
[----:B------:R-:W-:Y:S01]  /*17410*/  PRMT R0, R61, 0x7632, R0 ;  /* 0x000076323d007816 */ /* 0x000fe20000000000 */
[----:B------:R3:W3:Y:S01]  /*17420*/  MUFU.EX2 R3, R98 ;  /* 0x0000006200037308 */ /* 0x0006e20000000800 */
[----:B------:R-:W4:Y:S02]  /*17430*/  LDL.LU R162, [R1+0x440] ;  /* 0x0004400001a27983 */ /* 0x000f240000300800 */
[----:B------:R-:W-:-:S07]  /*17440*/  LOP3.LUT R0, R0, 0xff, RZ, 0xc0, !PT ;  /* 0x000000ff00007812 */ /* 0x000fce00078ec0ff */
[----:B------:R-:W-:Y:S01]  /*17450*/  @!P0 HFMA2.BF16_V2 R234, -RZ.H0_H0, RZ.H0_H0, -R173.H1_H1 ;  /* 0x200000ffffea8231 */ /* 0x000fe200003609ad */
[----:B------:R-:W-:Y:S01]  /*17460*/  MUFU.EX2 R5, R49 ;  /* 0x0000003100057308 */ /* 0x000fe20000000800 */
[----:B------:R-:W-:Y:S02]  /*17470*/  IMAD.MOV.U32 R104, RZ, RZ, R19 ;  /* 0x000000ffff687224 */ /* 0x000fe400078e0013 */
[-C--:B--2---:R-:W-:Y:S01]  /*17480*/  FMUL.FTZ R47, R159, R16.reuse ;  /* 0x000000109f2f7220 */ /* 0x084fe20000410000 */
[----:B------:R-:W-:Y:S01]  /*17490*/  IMAD.MOV.U32 R103, RZ, RZ, R91 ;  /* 0x000000ffff677224 */ /* 0x000fe200078e005b */
[----:B------:R-:W-:Y:S01]  /*174a0*/  @!P0 PRMT R198, R234, 0x5410, RZ ;  /* 0x00005410eac68816 */ /* 0x000fe200000000ff */
[----:B------:R-:W-:Y:S01]  /*174b0*/  IMAD.MOV.U32 R67, RZ, RZ, R46 ;  /* 0x000000ffff437224 */ /* 0x000fe200078e002e */
[----:B------:R-:W-:Y:S01]  /*174c0*/  ISETP.LE.U32.AND P0, PT, R0, UR6, PT ;  /* 0x0000000600007c0c */ /* 0x000fe2000bf03070 */
[----:B-1----:R-:W-:Y:S01]  /*174d0*/  FADD.FTZ R0, R4, R23 ;  /* 0x0000001704007221 */ /* 0x002fe20000010000 */
[-C--:B------:R-:W-:Y:S01]  /*174e0*/  FMUL.FTZ R95, R147, R16.reuse ;  /* 0x00000010935f7220 */ /* 0x080fe20000410000 */
[-C--:B---3--:R-:W-:Y:S01]  /*174f0*/  FMUL.FTZ R98, R142, R16.reuse ;  /* 0x000000108e627220 */ /* 0x088fe20000410000 */
[----:B------:R-:W-:Y:S01]  /*17500*/  FMUL.FTZ R99, R143, R16 ;  /* 0x000000108f637220 */ /* 0x000fe20000410000 */
[----:B------:R-:W-:Y:S01]  /*17510*/  FADD.FTZ R2, R3, R0 ;  /* 0x0000000003027221 */ /* 0x000fe20000010000 */
[----:B------:R-:W-:Y:S01]  /*17520*/  SHF.R.U32.HI R0, RZ, 0x18, R61 ;  /* 0x00000018ff007819 */ /* 0x000fe2000001163d */
[----:B------:R-:W2:Y:S06]  /*17530*/  LDL.LU R163, [R1+0x43c] ;  /* 0x00043c0001a37983 */ /* 0x000eac0000300800 */
[----:B------:R-:W-:-:S05]  /*17540*/  @!P0 HFMA2.BF16_V2 R235, -RZ.H0_H0, RZ.H0_H0, -R139.H0_H0 ;  /* 0x200000ffffeb8231 */ /* 0x000fca000034098b */
[----:B------:R-:W-:Y:S02]  /*17550*/  @!P0 PRMT R202, R235, 0x5410, RZ ;  /* 0x00005410ebca8816 */ /* 0x000fe400000000ff */
[----:B------:R-:W-:Y:S01]  /*17560*/  ISETP.LE.U32.AND P0, PT, R0, UR6, PT ;  /* 0x0000000600007c0c */ /* 0x000fe2000bf03070 */
[----:B------:R-:W-:Y:S01]  /*17570*/  IMAD.MOV.U32 R0, RZ, RZ, R62 ;  /* 0x000000ffff007224 */ /* 0x000fe200078e003e */
[----:B------:R-:W-:Y:S02]  /*17580*/  F2FP.BF16.F32.PACK_AB R23, R3, R4 ;  /* 0x000000040317723e */ /* 0x000fe400000010ff */
[----:B------:R-:W1:Y:S02]  /*17590*/  MUFU.EX2 R4, R111 ;  /* 0x0000006f00047308 */ /* 0x000e640000000800 */
[----:B------:R-:W-:-:S07]  /*175a0*/  LOP3.LUT R0, R0, 0xff, RZ, 0xc0, !PT ;  /* 0x000000ff00007812 */ /* 0x000fce00078ec0ff */
[----:B------:R-:W-:-:S05]  /*175b0*/  @!P0 HFMA2.BF16_V2 R236, -RZ.H0_H0, RZ.H0_H0, -R139.H1_H1 ;  /* 0x200000ffffec8231 */ /* 0x000fca000036098b */
[----:B------:R-:W-:Y:S02]  /*175c0*/  @!P0 PRMT R201, R236, 0x5410, RZ ;  /* 0x00005410ecc98816 */ /* 0x000fe400000000ff */
[----:B------:R-:W-:Y:S02]  /*175d0*/  ISETP.LE.U32.AND P0, PT, R0, UR6, PT ;  /* 0x0000000600007c0c */ /* 0x000fe4000bf03070 */
[----:B-1----:R-:W-:Y:S01]  /*175e0*/  F2FP.BF16.F32.PACK_AB R125, R7, R4 ;  /* 0x00000004077d723e */ /* 0x002fe200000010ff */
[----:B------:R-:W-:Y:S01]  /*175f0*/  FADD.FTZ R0, R6, R2 ;  /* 0x0000000206007221 */ /* 0x000fe20000010000 */
[----:B------:R-:W-:Y:S02]  /*17600*/  PRMT R2, R62, 0x7771, RZ ;  /* 0x000077713e027816 */ /* 0x000fe400000000ff */
[----:B------:R-:W-:-:S07]  /*17610*/  PRMT R200, R125, 0x7610, R200 ;  /* 0x000076107dc87816 */ /* 0x000fce00000000c8 */
[----:B------:R-:W-:-:S05]  /*17620*/  @!P0 HFMA2.BF16_V2 R237, -RZ.H0_H0, RZ.H0_H0, -R125.H0_H0 ;  /* 0x200000ffffed8231 */ /* 0x000fca000034097d */
[----:B------:R-:W-:Y:S02]  /*17630*/  @!P0 PRMT R200, R237, 0x5410, RZ ;  /* 0x00005410edc88816 */ /* 0x000fe400000000ff */
[----:B------:R-:W-:Y:S01]  /*17640*/  ISETP.GT.U32.AND P0, PT, R2, UR6, PT ;  /* 0x0000000602007c0c */ /* 0x000fe2000bf04070 */
[C---:B------:R-:W-:Y:S01]  /*17650*/  FADD.FTZ R0, R5.reuse, R0 ;  /* 0x0000000005007221 */ /* 0x040fe20000010000 */
[----:B------:R-:W-:Y:S02]  /*17660*/  F2FP.BF16.F32.PACK_AB R38, R5, R6 ;  /* 0x000000060526723e */ /* 0x000fe400000010ff */
[----:B------:R-:W1:Y:S01]  /*17670*/  MUFU.EX2 R5, R97 ;  /* 0x0000006100057308 */ /* 0x000e620000000800 */
[----:B------:R-:W-:Y:S01]  /*17680*/  FADD.FTZ R3, R4, R11 ;  /* 0x0000000b04037221 */ /* 0x000fe20000010000 */
[----:B------:R-:W-:-:S06]  /*17690*/  PRMT R2, R62, 0x7772, RZ ;  /* 0x000077723e027816 */ /* 0x000fcc00000000ff */
[----:B------:R-:W3:Y:S01]  /*176a0*/  MUFU.EX2 R4, R96 ;  /* 0x0000006000047308 */ /* 0x000ee20000000800 */
[----:B------:R-:W-:Y:S01]  /*176b0*/  @P0 HFMA2.BF16_V2 R238, -RZ.H0_H0, RZ.H0_H0, -R125.H1_H1 ;  /* 0x200000ffffee0231 */ /* 0x000fe2000036097d */
[----:B------:R-:W-:-:S04]  /*176c0*/  PRMT R189, R125, 0x7632, R189 ;  /* 0x000076327dbd7816 */ /* 0x000fc800000000bd */
[----:B------:R-:W-:Y:S02]  /*176d0*/  @P0 PRMT R189, R238, 0x5410, RZ ;  /* 0x00005410eebd0816 */ /* 0x000fe400000000ff */
[----:B------:R-:W-:Y:S01]  /*176e0*/  ISETP.GT.U32.AND P0, PT, R2, UR6, PT ;  /* 0x0000000602007c0c */ /* 0x000fe2000bf04070 */
[----:B-1----:R-:W-:Y:S01]  /*176f0*/  FADD.FTZ R0, R5, R0 ;  /* 0x0000000005007221 */ /* 0x002fe20000010000 */
[----:B------:R-:W-:Y:S01]  /*17700*/  LOP3.LUT R2, R106, UR7, R25, 0x96, !PT ;  /* 0x000000076a027c12 */ /* 0x000fe2000f8e9619 */
[----:B------:R-:W-:Y:S02]  /*17710*/  IMAD.MOV.U32 R19, RZ, RZ, R224 ;  /* 0x000000ffff137224 */ /* 0x000fe400078e00e0 */
[-C--:B------:R-:W-:Y:S01]  /*17720*/  FMUL.FTZ R46, R158, R16.reuse ;  /* 0x000000109e2e7220 */ /* 0x080fe20000410000 */
[----:B------:R-:W-:Y:S02]  /*17730*/  IMAD.MOV.U32 R106, RZ, RZ, R90 ;  /* 0x000000ffff6a7224 */ /* 0x000fe400078e005a */
[----:B------:R-:W-:Y:S01]  /*17740*/  FMUL.FTZ R90, R154, R16 ;  /* 0x000000109a5a7220 */ /* 0x000fe20000410000 */
[----:B------:R-:W-:-:S02]  /*17750*/  IMAD.MOV.U32 R224, RZ, RZ, R94 ;  /* 0x000000ffffe07224 */ /* 0x000fc400078e005e */
[----:B---3--:R-:W-:Y:S01]  /*17760*/  FADD.FTZ R0, R4, R0 ;  /* 0x0000000004007221 */ /* 0x008fe20000010000 */
[-C--:B------:R-:W-:Y:S01]  /*17770*/  FMUL.FTZ R91, R155, R16.reuse ;  /* 0x000000109b5b7220 */ /* 0x080fe20000410000 */
[----:B------:R-:W-:Y:S01]  /*17780*/  FMUL.FTZ R94, R146, R16 ;  /* 0x00000010925e7220 */ /* 0x000fe20000410000 */
[----:B------:R-:W-:Y:S02]  /*17790*/  IMAD.MOV.U32 R16, RZ, RZ, R8 ;  /* 0x000000ffff107224 */ /* 0x000fe400078e0008 */
[----:B------:R-:W-:Y:S01]  /*177a0*/  @P0 HFMA2.BF16_V2 R239, -RZ.H0_H0, RZ.H0_H0, -R172.H0_H0 ;  /* 0x200000ffffef0231 */ /* 0x000fe200003409ac */
[----:B------:R1:W-:Y:S01]  /*177b0*/  STL [R1+0x314], R0 ;  /* 0x0003140001007387 */ /* 0x0003e20000100800 */
[----:B------:R-:W-:Y:S01]  /*177c0*/  FADD.FTZ R8, R7, R3 ;  /* 0x0000000307087221 */ /* 0x000fe20000010000 */
[----:B------:R-:W-:Y:S01]  /*177d0*/  IMAD.WIDE.U32 R2, R2, -0x2daee0ad, RZ ;  /* 0xd2511f5302027825 */ /* 0x000fe200078e00ff */
[----:B------:R-:W-:Y:S02]  /*177e0*/  PRMT R195, R172, 0x7610, R195 ;  /* 0x00007610acc37816 */ /* 0x000fe400000000c3 */
[----:B------:R-:W-:Y:S01]  /*177f0*/  @P0 PRMT R195, R239, 0x5410, RZ ;  /* 0x00005410efc30816 */ /* 0x000fe200000000ff */
[----:B------:R-:W-:Y:S01]  /*17800*/  IMAD.MOV.U32 R9, RZ, RZ, R105 ;  /* 0x000000ffff097224 */ /* 0x000fe200078e0069 */
[----:B------:R-:W-:-:S04]  /*17810*/  F2FP.BF16.F32.PACK_AB R39, R4, R5 ;  /* 0x000000050427723e */ /* 0x000fc800000010ff */
[----:B------:R-:W-:Y:S02]  /*17820*/  LOP3.LUT R6, R24, UR30, R9, 0x96, !PT ;  /* 0x0000001e18067c12 */ /* 0x000fe4000f8e9609 */
[----:B-1----:R-:W-:-:S04]  /*17830*/  PRMT R0, R62, 0x7773, RZ ;  /* 0x000077733e007816 */ /* 0x002fc800000000ff */
[----:B------:R-:W-:Y:S02]  /*17840*/  ISETP.GT.U32.AND P0, PT, R0, UR6, PT ;  /* 0x0000000600007c0c */ /* 0x000fe4000bf04070 */
        /* <DEDUP_REMOVED lines=9> */
[----:B------:R-:W-:-:S04]  /*178e0*/  IMAD.WIDE.U32 R4, R0, -0x2daee0ad, RZ ;  /* 0xd2511f5300047825 */ /* 0x000fc800078e00ff */
[----:B------:R-:W-:Y:S01]  /*178f0*/  IMAD.MOV.U32 R111, RZ, RZ, R92 ;  /* 0x000000ffff6f7224 */ /* 0x000fe200078e005c */
[----:B------:R-:W-:Y:S01]  /*17900*/  LOP3.LUT R0, R2, UR11, R5, 0x96, !PT ;  /* 0x0000000b02007c12 */ /* 0x000fe2000f8e9605 */
[----:B------:R-:W-:-:S04]  /*17910*/  IMAD.WIDE.U32 R2, R3, -0x326172a9, RZ ;  /* 0xcd9e8d5703027825 */ /* 0x000fc800078e00ff */
[----:B------:R-:W-:Y:S02]  /*17920*/  IMAD.MOV.U32 R53, RZ, RZ, R106 ;  /* 0x000000ffff357224 */ /* 0x000fe400078e006a */
[----:B------:R-:W-:Y:S01]  /*17930*/  IMAD.MOV.U32 R106, RZ, RZ, R111 ;  /* 0x000000ffff6a7224 */ /* 0x000fe200078e006f */
[----:B------:R-:W-:Y:S01]  /*17940*/  LOP3.LUT R6, R6, UR12, R3, 0x96, !PT ;  /* 0x0000000c06067c12 */ /* 0x000fe2000f8e9603 */
[----:B------:R-:W-:Y:S01]  /*17950*/  IMAD.WIDE.U32 R24, R0, -0x326172a9, RZ ;  /* 0xcd9e8d5700187825 */ /* 0x000fe200078e00ff */
[----:B------:R1:W3:Y:S04]  /*17960*/  MUFU.EX2 R3, R53 ;  /* 0x0000003500037308 */ /* 0x0002e80000000800 */
[----:B------:R-:W-:Y:S01]  /*17970*/  LOP3.LUT R49, R2, UR10, R25, 0x96, !PT ;  /* 0x0000000a02317c12 */ /* 0x000fe2000f8e9619 */
[----:B------:R-:W-:-:S02]  /*17980*/  @P0 HFMA2.BF16_V2 R252, -RZ.H0_H0, RZ.H0_H0, -R172.H1_H1 ;  /* 0x200000fffffc0231 */ /* 0x000fc400003609ac */
[----:B-1----:R-:W-:-:S04]  /*17990*/  IMAD.MOV.U32 R53, RZ, RZ, R106 ;  /* 0x000000ffff357224 */ /* 0x002fc800078e006a */
[----:B------:R-:W1:Y:S01]  /*179a0*/  MUFU.EX2 R2, R53 ;  /* 0x0000003500027308 */ /* 0x000e620000000800 */
[----:B------:R-:W-:Y:S02]  /*179b0*/  LOP3.LUT R0, R49, 0xff, RZ, 0xc0, !PT ;  /* 0x000000ff31007812 */ /* 0x000fe400078ec0ff */
[----:B------:R-:W-:Y:S02]  /*179c0*/  PRMT R197, R172, 0x7632, R197 ;  /* 0x00007632acc57816 */ /* 0x000fe400000000c5 */
[----:B------:R-:W-:Y:S02]  /*179d0*/  @P0 PRMT R197, R252, 0x5410, RZ ;  /* 0x00005410fcc50816 */ /* 0x000fe400000000ff */
[----:B------:R-:W-:Y:S01]  /*179e0*/  ISETP.LE.U32.AND P0, PT, R0, UR6, PT ;  /* 0x0000000600007c0c */ /* 0x000fe2000bf03070 */
[----:B---3--:R-:W-:Y:S01]  /*179f0*/  FADD.FTZ R0, R3, R8 ;  /* 0x0000000803007221 */ /* 0x008fe20000010000 */
[----:B------:R-:W-:Y:S02]  /*17a00*/  IMAD.MOV.U32 R105, RZ, RZ, R150 ;  /* 0x000000ffff697224 */ /* 0x000fe400078e0096 */
[----:B------:R-:W3:Y:S01]  /*17a10*/  LDL.LU R150, [R1+0x438] ;  /* 0x0004380001967983 */ /* 0x000ee20000300800 */
[C---:B-1----:R-:W-:Y:S01]  /*17a20*/  F2FP.BF16.F32.PACK_AB R142, R2.reuse, R3 ;  /* 0x00000003028e723e */ /* 0x042fe200000010ff */
[----:B------:R-:W-:Y:S01]  /*17a30*/  FADD.FTZ R2, R2, R0 ;  /* 0x0000000002027221 */ /* 0x000fe20000010000 */
[----:B------:R-:W-:Y:S01]  /*17a40*/  LOP3.LUT R0, R49, 0xffff, RZ, 0xc0, !PT ;  /* 0x0000ffff31007812 */ /* 0x000fe200078ec0ff */
[----:B------:R-:W-:-:S03]  /*17a50*/  FMUL.FTZ R96, R140, R17 ;  /* 0x000000118c607220 */ /* 0x000fc60000410000 */
[----:B------:R-:W-:Y:S02]  /*17a60*/  SHF.R.U32.HI R0, RZ, 0x8, R0 ;  /* 0x00000008ff007819 */ /* 0x000fe40000011600 */
[----:B------:R-:W-:Y:S01]  /*17a70*/  @!P0 HFMA2.BF16_V2 R140, -RZ.H0_H0, RZ.H0_H0, -R142.H0_H0 ;  /* 0x200000ffff8c8231 */ /* 0x000fe2000034098e */
[----:B------:R-:W-:Y:S02]  /*17a80*/  PRMT R233, R142, 0x7610, R233 ;  /* 0x000076108ee97816 */ /* 0x000fe400000000e9 */
[----:B------:R-:W-:Y:S02]  /*17a90*/  LOP3.LUT R0, R0, 0xffff, RZ, 0xc0, !PT ;  /* 0x0000ffff00007812 */ /* 0x000fe400078ec0ff */
[----:B------:R-:W-:Y:S02]  /*17aa0*/  @!P0 PRMT R233, R140, 0x5410, RZ ;  /* 0x000054108ce98816 */ /* 0x000fe400000000ff */
[----:B------:R-:W-:Y:S01]  /*17ab0*/  ISETP.LE.U32.AND P0, PT, R0, UR6, PT ;  /* 0x0000000600007c0c */ /* 0x000fe2000bf03070 */
[----:B------:R-:W-:Y:S01]  /*17ac0*/  FMUL.FTZ R97, R141, R17 ;  /* 0x000000118d617220 */ /* 0x000fe20000410000 */
[----:B------:R-:W-:-:S02]  /*17ad0*/  PRMT R0, R49, 0x7632, R0 ;  /* 0x0000763231007816 */ /* 0x000fc40000000000 */
[----:B------:R-:W-:Y:S02]  /*17ae0*/  PRMT R231, R142, 0x7632, R231 ;  /* 0x000076328ee77816 */ /* 0x000fe400000000e7 */
[----:B------:R-:W-:-:S07]  /*17af0*/  LOP3.LUT R0, R0, 0xff, RZ, 0xc0, !PT ;  /* 0x000000ff00007812 */ /* 0x000fce00078ec0ff */
[----:B------:R-:W-:-:S05]  /*17b00*/  @!P0 HFMA2.BF16_V2 R141, -RZ.H0_H0, RZ.H0_H0, -R142.H1_H1 ;  /* 0x200000ffff8d8231 */ /* 0x000fca000036098e */
[----:B------:R-:W-:Y:S02]  /*17b10*/  @!P0 PRMT R231, R141, 0x5410, RZ ;  /* 0x000054108de78816 */ /* 0x000fe400000000ff */
[----:B------:R-:W-:Y:S01]  /*17b20*/  ISETP.LE.U32.AND P0, PT, R0, UR6, PT ;  /* 0x0000000600007c0c */ /* 0x000fe2000bf03070 */
[----:B------:R-:W-:Y:S01]  /*17b30*/  IMAD.MOV.U32 R106, RZ, RZ, R79 ;  /* 0x000000ffff6a7224 */ /* 0x000fe200078e004f */
[----:B------:R-:W-:Y:S02]  /*17b40*/  SHF.R.U32.HI R0, RZ, 0x18, R49 ;  /* 0x00000018ff007819 */ /* 0x000fe40000011631 */
[----:B------:R-:W-:Y:S01]  /*17b50*/  PRMT R230, R174, 0x7610, R230 ;  /* 0x00007610aee67816 */ /* 0x000fe200000000e6 */
[----:B------:R-:W-:-:S08]  /*17b60*/  IMAD.MOV.U32 R53, RZ, RZ, R106 ;  /* 0x000000ffff357224 */ /* 0x000fd000078e006a */
[----:B------:R-:W-:Y:S02]  /*17b70*/  @!P0 HFMA2.BF16_V2 R143, -RZ.H0_H0, RZ.H0_H0, -R174.H0_H0 ;  /* 0x200000ffff8f8231 */ /* 0x000fe400003409ae */
[----:B------:R-:W-:-:S03]  /*17b80*/  IMAD.MOV.U32 R106, RZ, RZ, R103 ;  /* 0x000000ffff6a7224 */ /* 0x000fc600078e0067 */
[----:B------:R-:W-:Y:S02]  /*17b90*/  @!P0 PRMT R230, R143, 0x5410, RZ ;  /* 0x000054108fe68816 */ /* 0x000fe400000000ff */
[----:B------:R-:W-:Y:S01]  /*17ba0*/  ISETP.LE.U32.AND P0, PT, R0, UR6, PT ;  /* 0x0000000600007c0c */ /* 0x000fe2000bf03070 */
[----:B------:R-:W-:Y:S01]  /*17bb0*/  IMAD.MOV.U32 R111, RZ, RZ, R104 ;  /* 0x000000ffff6f7224 */ /* 0x000fe200078e0068 */
[----:B------:R1:W-:Y:S01]  /*17bc0*/  MUFU.EX2 R5, R53 ;  /* 0x0000003500057308 */ /* 0x0003e20000000800 */
[----:B------:R-:W-:Y:S02]  /*17bd0*/  IMAD.MOV.U32 R104, RZ, RZ, R100 ;  /* 0x000000ffff687224 */ /* 0x000fe400078e0064 */
[----:B------:R-:W-:Y:S02]  /*17be0*/  IMAD.MOV.U32 R100, RZ, RZ, R68 ;  /* 0x000000ffff647224 */ /* 0x000fe400078e0044 */
[----:B------:R-:W-:Y:S02]  /*17bf0*/  IMAD.MOV.U32 R68, RZ, RZ, R151 ;  /* 0x000000ffff447224 */ /* 0x000fe400078e0097 */
[----:B------:R-:W4:Y:S01]  /*17c00*/  LDL.LU R151, [R1+0x434] ;  /* 0x0004340001977983 */ /* 0x000f220000300800 */
[----:B------:R-:W-:-:S02]  /*17c10*/  IMAD.MOV.U32 R0, RZ, RZ, R24 ;  /* 0x000000ffff007224 */ /* 0x000fc400078e0018 */
[----:B------:R-:W-:Y:S01]  /*17c20*/  FMUL.FTZ R92, R144, R17 ;  /* 0x00000011905c7220 */ /* 0x000fe20000410000 */
[----:B-1----:R-:W-:Y:S02]  /*17c30*/  IMAD.MOV.U32 R53, RZ, RZ, R106 ;  /* 0x000000ffff357224 */ /* 0x002fe400078e006a */
[----:B------:R-:W-:Y:S02]  /*17c40*/  @!P0 HFMA2.BF16_V2 R144, -RZ.H0_H0, RZ.H0_H0, -R174.H1_H1 ;  /* 0x200000ffff908231 */ /* 0x000fe400003609ae */
[----:B------:R-:W1:Y:S01]  /*17c50*/  MUFU.EX2 R7, R53 ;  /* 0x0000003500077308 */ /* 0x000e620000000800 */
[----:B------:R-:W-:Y:S02]  /*17c60*/  LOP3.LUT R0, R0, 0xff, RZ, 0xc0, !PT ;  /* 0x000000ff00007812 */ /* 0x000fe400078ec0ff */
[----:B------:R-:W-:Y:S02]  /*17c70*/  PRMT R232, R174, 0x7632, R232 ;  /* 0x00007632aee87816 */ /* 0x000fe400000000e8 */
[----:B------:R-:W-:-:S02]  /*17c80*/  @!P0 PRMT R232, R144, 0x5410, RZ ;  /* 0x0000541090e88816 */ /* 0x000fc400000000ff */
[----:B------:R-:W-:Y:S01]  /*17c90*/  ISETP.LE.U32.AND P0, PT, R0, UR6, PT ;  /* 0x0000000600007c0c */ /* 0x000fe2000bf03070 */
[----:B------:R-:W-:Y:S02]  /*17ca0*/  IMAD.MOV.U32 R12, RZ, RZ, R102 ;  /* 0x000000ffff0c7224 */ /* 0x000fe400078e0066 */
[----:B------:R-:W-:Y:S02]  /*17cb0*/  IMAD.MOV.U32 R102, RZ, RZ, R93 ;  /* 0x000000ffff667224 */ /* 0x000fe400078e005d */
[----:B------:R-:W-:Y:S01]  /*17cc0*/  FMUL.FTZ R93, R145, R17 ;  /* 0x00000011915d7220 */ /* 0x000fe20000410000 */
[----:B-1----:R-:W-:Y:S02]  /*17cd0*/  F2FP.BF16.F32.PACK_AB R140, R7, R5 ;  /* 0x00000005078c723e */ /* 0x002fe400000010ff */
[----:B------:R-:W-:-:S05]  /*17ce0*/  PRMT R0, R24, 0x7771, RZ ;  /* 0x0000777118007816 */ /* 0x000fca00000000ff */
[----:B------:R-:W-:Y:S01]  /*17cf0*/  @!P0 HFMA2.BF16_V2 R145, -RZ.H0_H0, RZ.H0_H0, -R140.H0_H0 ;  /* 0x200000ffff918231 */ /* 0x000fe2000034098c */
[----:B------:R-:W-:-:S04]  /*17d00*/  PRMT R246, R140, 0x7610, R246 ;  /* 0x000076108cf67816 */ /* 0x000fc800000000f6 */
[----:B------:R-:W-:Y:S02]  /*17d10*/  @!P0 PRMT R246, R145, 0x5410, RZ ;  /* 0x0000541091f68816 */ /* 0x000fe400000000ff */
[----:B------:R-:W-:Y:S02]  /*17d20*/  ISETP.GT.U32.AND P0, PT, R0, UR6, PT ;  /* 0x0000000600007c0c */ /* 0x000fe4000bf04070 */
[----:B------:R-:W-:Y:S02]  /*17d30*/  PRMT R0, R24, 0x7772, RZ ;  /* 0x0000777218007816 */ /* 0x000fe400000000ff */
[----:B------:R-:W-:-:S09]  /*17d40*/  PRMT R247, R140, 0x7632, R247 ;  /* 0x000076328cf77816 */ /* 0x000fd200000000f7 */
[----:B------:R-:W-:-:S05]  /*17d50*/  @P0 HFMA2.BF16_V2 R146, -RZ.H0_H0, RZ.H0_H0, -R140.H1_H1 ;  /* 0x200000ffff920231 */ /* 0x000fca000036098c */
[----:B------:R-:W-:Y:S02]  /*17d60*/  @P0 PRMT R247, R146, 0x5410, RZ ;  /* 0x0000541092f70816 */ /* 0x000fe400000000ff */
[----:B------:R-:W-:Y:S01]  /*17d70*/  ISETP.GT.U32.AND P0, PT, R0, UR6, PT ;  /* 0x0000000600007c0c */ /* 0x000fe2000bf04070 */
[----:B------:R-:W-:Y:S01]  /*17d80*/  IMAD.MOV.U32 R106, RZ, RZ, R209 ;  /* 0x000000ffff6a7224 */ /* 0x000fe200078e00d1 */
[----:B------:R-:W-:Y:S01]  /*17d90*/  PRMT R0, R24, 0x7773, RZ ;  /* 0x0000777318007816 */ /* 0x000fe200000000ff */
[----:B------:R-:W-:Y:S01]  /*17da0*/  IMAD.MOV.U32 R118, RZ, RZ, R88 ;  /* 0x000000ffff767224 */ /* 0x000fe200078e0058 */
[----:B------:R-:W-:Y:S01]  /*17db0*/  PRMT R236, R175, 0x7610, R236 ;  /* 0x00007610afec7816 */ /* 0x000fe200000000ec */
[----:B------:R-:W-:Y:S02]  /*17dc0*/  IMAD.MOV.U32 R119, RZ, RZ, R89 ;  /* 0x000000ffff777224 */ /* 0x000fe400078e0059 */
[----:B------:R-:W-:Y:S01]  /*17dd0*/  FMUL.FTZ R44, R156, R17 ;  /* 0x000000119c2c7220 */ /* 0x000fe20000410000 */
[----:B------:R-:W-:-:S02]  /*17de0*/  IMAD.MOV.U32 R79, RZ, RZ, R66 ;  /* 0x000000ffff4f7224 */ /* 0x000fc400078e0042 */
[----:B------:R-:W-:-:S03]  /*17df0*/  FMUL.FTZ R45, R157, R17 ;  /* 0x000000119d2d7220 */ /* 0x000fc60000410000 */
[----:B------:R-:W-:Y:S02]  /*17e00*/  @P0 HFMA2.BF16_V2 R147, -RZ.H0_H0, RZ.H0_H0, -R175.H0_H0 ;  /* 0x200000ffff930231 */ /* 0x000fe400003409af */
[-C--:B------:R-:W-:Y:S01]  /*17e10*/  FMUL.FTZ R88, R152, R17.reuse ;  /* 0x0000001198587220 */ /* 0x080fe20000410000 */
[----:B------:R-:W-:Y:S01]  /*17e20*/  FMUL.FTZ R89, R153, R17 ;  /* 0x0000001199597220 */ /* 0x000fe20000410000 */
[----:B------:R-:W-:Y:S01]  /*17e30*/  IMAD.MOV.U32 R17, RZ, RZ, R9 ;  /* 0x000000ffff117224 */ /* 0x000fe200078e0009 */
[----:B------:R-:W-:Y:S01]  /*17e40*/  @P0 PRMT R236, R147, 0x5410, RZ ;  /* 0x0000541093ec0816 */ /* 0x000fe200000000ff */
[----:B------:R-:W-:Y:S01]  /*17e50*/  FADD.FTZ R9, R50, R28 ;  /* 0x0000001c32097221 */ /* 0x000fe20000010000 */
[----:B------:R-:W-:Y:S01]  /*17e60*/  ISETP.GT.U32.AND P0, PT, R0, UR6, PT ;  /* 0x0000000600007c0c */ /* 0x000fe2000bf04070 */
[----:B------:R-:W-:Y:S02]  /*17e70*/  IMAD.MOV.U32 R53, RZ, RZ, R106 ;  /* 0x000000ffff357224 */ /* 0x000fe400078e006a */
[----:B------:R-:W-:-:S02]  /*17e80*/  IMAD.MOV.U32 R106, RZ, RZ, R79 ;  /* 0x000000ffff6a7224 */ /* 0x000fc400078e004f */
[----:B------:R-:W-:Y:S01]  /*17e90*/  FADD.FTZ R2, R5, R2 ;  /* 0x0000000205027221 */ /* 0x000fe20000010000 */
[----:B------:R-:W-:Y:S01]  /*17ea0*/  FADD.FTZ R3, R51, R9 ;  /* 0x0000000933037221 */ /* 0x000fe20000010000 */
[----:B------:R1:W-:Y:S01]  /*17eb0*/  MUFU.EX2 R5, R53 ;  /* 0x0000003500057308 */ /* 0x0003e20000000800 */
[----:B------:R-:W-:-:S04]  /*17ec0*/  IMAD.WIDE.U32 R50, R6, -0x2daee0ad, RZ ;  /* 0xd2511f5306327825 */ /* 0x000fc800078e00ff */
[----:B------:R-:W-:Y:S01]  /*17ed0*/  FADD.FTZ R2, R7, R2 ;  /* 0x0000000207027221 */ /* 0x000fe20000010000 */
[----:B------:R-:W-:Y:S01]  /*17ee0*/  LOP3.LUT R51, R4, UR9, R51, 0x96, !PT ;  /* 0x0000000904337c12 */ /* 0x000fe2000f8e9633 */
[----:B------:R-:W-:Y:S02]  /*17ef0*/  @P0 HFMA2.BF16_V2 R152, -RZ.H0_H0, RZ.H0_H0, -R175.H1_H1 ;  /* 0x200000ffff980231 */ /* 0x000fe400003609af */
[----:B-1----:R-:W-:-:S04]  /*17f00*/  IMAD.MOV.U32 R53, RZ, RZ, R106 ;  /* 0x000000ffff357224 */ /* 0x002fc800078e006a */
[----:B------:R-:W1:Y:S01]  /*17f10*/  MUFU.EX2 R7, R53 ;  /* 0x0000003500077308 */ /* 0x000e620000000800 */
[----:B------:R-:W-:Y:S02]  /*17f20*/  LOP3.LUT R0, R51, 0xff, RZ, 0xc0, !PT ;  /* 0x000000ff33007812 */ /* 0x000fe400078ec0ff */
[----:B------:R-:W-:Y:S02]  /*17f30*/  PRMT R235, R175, 0x7632, R235 ;  /* 0x00007632afeb7816 */ /* 0x000fe400000000eb */
[----:B------:R-:W-:Y:S02]  /*17f40*/  @P0 PRMT R235, R152, 0x5410, RZ ;  /* 0x0000541098eb0816 */ /* 0x000fe400000000ff */
[----:B------:R-:W-:Y:S02]  /*17f50*/  ISETP.LE.U32.AND P0, PT, R0, UR6, PT ;  /* 0x0000000600007c0c */ /* 0x000fe4000bf03070 */
[----:B------:R-:W-:-:S04]  /*17f60*/  LOP3.LUT R0, R51, 0xffff, RZ, 0xc0, !PT ;  /* 0x0000ffff33007812 */ /* 0x000fc800078ec0ff */
[----:B------:R-:W-:Y:S02]  /*17f70*/  SHF.R.U32.HI R0, RZ, 0x8, R0 ;  /* 0x00000008ff007819 */ /* 0x000fe40000011600 */
[----:B-1----:R-:W-:Y:S02]  /*17f80*/  F2FP.BF16.F32.PACK_AB R153, R7, R5 ;  /* 0x000000050799723e */ /* 0x002fe400000010ff */
[----:B------:R-:W-:-:S03]  /*17f90*/  LOP3.LUT R0, R0, 0xffff, RZ, 0xc0, !PT ;  /* 0x0000ffff00007812 */ /* 0x000fc600078ec0ff */
[----:B------:R-:W-:Y:S01]  /*17fa0*/  @!P0 HFMA2.BF16_V2 R154, -RZ.H0_H0, RZ.H0_H0, -R153.H0_H0 ;  /* 0x200000ffff9a8231 */ /* 0x000fe20000340999 */
[----:B------:R-:W-:-:S04]  /*17fb0*/  PRMT R238, R153, 0x7610, R238 ;  /* 0x0000761099ee7816 */ /* 0x000fc800000000ee */
[----:B------:R-:W-:Y:S02]  /*17fc0*/  @!P0 PRMT R238, R154, 0x5410, RZ ;  /* 0x000054109aee8816 */ /* 0x000fe400000000ff */
[----:B------:R-:W-:Y:S02]  /*17fd0*/  ISETP.LE.U32.AND P0, PT, R0, UR6, PT ;  /* 0x0000000600007c0c */ /* 0x000fe4000bf03070 */
[----:B------:R-:W-:Y:S02]  /*17fe0*/  PRMT R0, R51, 0x7632, R0 ;  /* 0x0000763233007816 */ /* 0x000fe40000000000 */
[----:B------:R-:W-:Y:S02]  /*17ff0*/  PRMT R234, R153, 0x7632, R234 ;  /* 0x0000763299ea7816 */ /* 0x000fe400000000ea */
[----:B------:R-:W-:-:S07]  /*18000*/  LOP3.LUT R0, R0, 0xff, RZ, 0xc0, !PT ;  /* 0x000000ff00007812 */ /* 0x000fce00078ec0ff */
[----:B------:R-:W-:-:S05]  /*18010*/  @!P0 HFMA2.BF16_V2 R155, -RZ.H0_H0, RZ.H0_H0, -R153.H1_H1 ;  /* 0x200000ffff9b8231 */ /* 0x000fca0000360999 */
[----:B------:R-:W-:Y:S02]  /*18020*/  @!P0 PRMT R234, R155, 0x5410, RZ ;  /* 0x000054109bea8816 */ /* 0x000fe400000000ff */
[----:B------:R-:W-:Y:S01]  /*18030*/  ISETP.LE.U32.AND P0, PT, R0, UR6, PT ;  /* 0x0000000600007c0c */ /* 0x000fe2000bf03070 */
[----:B------:R-:W-:Y:S01]  /*18040*/  FADD.FTZ R3, R57, R3 ;  /* 0x0000000339037221 */ /* 0x000fe20000010000 */
[----:B------:R-:W-:Y:S01]  /*18050*/  SHF.R.U32.HI R0, RZ, 0x18, R51 ;  /* 0x00000018ff007819 */ /* 0x000fe20000011633 */
[----:B------:R-:W-:Y:S01]  /*18060*/  IMAD.MOV.U32 R106, RZ, RZ, R107 ;  /* 0x000000ffff6a7224 */ /* 0x000fe200078e006b */
[----:B------:R-:W-:Y:S01]  /*18070*/  PRMT R240, R176, 0x7610, R240 ;  /* 0x00007610b0f07816 */ /* 0x000fe200000000f0 */
[----:B------:R-:W-:Y:S02]  /*18080*/  IMAD.MOV.U32 R66, RZ, RZ, R168 ;  /* 0x000000ffff427224 */ /* 0x000fe400078e00a8 */
[----:B------:R-:W-:-:S06]  /*18090*/  FADD.FTZ R3, R56, R3 ;  /* 0x0000000338037221 */ /* 0x000fcc0000010000 */
[----:B------:R-:W-:Y:S02]  /*180a0*/  @!P0 HFMA2.BF16_V2 R156, -RZ.H0_H0, RZ.H0_H0, -R176.H0_H0 ;  /* 0x200000ffff9c8231 */ /* 0x000fe400003409b0 */
[----:B------:R-:W-:Y:S02]  /*180b0*/  IMAD.MOV.U32 R53, RZ, RZ, R106 ;  /* 0x000000ffff357224 */ /* 0x000fe400078e006a */
[----:B------:R-:W-:Y:S01]  /*180c0*/  FADD.FTZ R4, R5, R2 ;  /* 0x0000000205047221 */ /* 0x000fe20000010000 */
[----:B------:R-:W-:Y:S01]  /*180d0*/  PRMT R237, R176, 0x7632, R237 ;  /* 0x00007632b0ed7816 */ /* 0x000fe200000000ed */
[----:B------:R-:W-:Y:S01]  /*180e0*/  IMAD.MOV.U32 R103, RZ, RZ, R196 ;  /* 0x000000ffff677224 */ /* 0x000fe200078e00c4 */
[----:B------:R-:W-:Y:S01]  /*180f0*/  @!P0 PRMT R240, R156, 0x5410, RZ ;  /* 0x000054109cf08816 */ /* 0x000fe200000000ff */
[----:B------:R-:W2:Y:S01]  /*18100*/  LDL.LU R168, [R1+0x430] ;  /* 0x0004300001a87983 */ /* 0x000ea20000300800 */
[----:B------:R-:W-:Y:S01]  /*18110*/  ISETP.LE.U32.AND P0, PT, R0, UR6, PT ;  /* 0x0000000600007c0c */ /* 0x000fe2000bf03070 */
[----:B------:R-:W-:-:S02]  /*18120*/  IMAD.MOV.U32 R106, RZ, RZ, R66 ;  /* 0x000000ffff6a7224 */ /* 0x000fc400078e0042 */
[----:B------:R-:W-:Y:S02]  /*18130*/  FADD.FTZ R2, R58, R3 ;  /* 0x000000033a027221 */ /* 0x000fe40000010000 */
[----:B------:R1:W-:Y:S01]  /*18140*/  MUFU.EX2 R3, R53 ;  /* 0x0000003500037308 */ /* 0x0003e20000000800 */
[----:B------:R-:W-:-:S05]  /*18150*/  IMAD.MOV.U32 R0, RZ, RZ, R50 ;  /* 0x000000ffff007224 */ /* 0x000fca00078e0032 */
[----:B------:R-:W-:Y:S02]  /*18160*/  LOP3.LUT R0, R0, 0xff, RZ, 0xc0, !PT ;  /* 0x000000ff00007812 */ /* 0x000fe400078ec0ff */
[----:B------:R-:W-:Y:S02]  /*18170*/  @!P0 HFMA2.BF16_V2 R157, -RZ.H0_H0, RZ.H0_H0, -R176.H1_H1 ;  /* 0x200000ffff9d8231 */ /* 0x000fe400003609b0 */
[----:B-1----:R-:W-:-:S04]  /*18180*/  IMAD.MOV.U32 R53, RZ, RZ, R106 ;  /* 0x000000ffff357224 */ /* 0x002fc800078e006a */
[----:B------:R-:W1:Y:S01]  /*18190*/  MUFU.EX2 R6, R53 ;  /* 0x0000003500067308 */ /* 0x000e620000000800 */
[----:B------:R-:W-:Y:S02]  /*181a0*/  @!P0 PRMT R237, R157, 0x5410, RZ ;  /* 0x000054109ded8816 */ /* 0x000fe400000000ff */
[----:B------:R-:W-:Y:S01]  /*181b0*/  ISETP.LE.U32.AND P0, PT, R0, UR6, PT ;  /* 0x0000000600007c0c */ /* 0x000fe2000bf03070 */
[----:B------:R-:W-:Y:S02]  /*181c0*/  IMAD.MOV.U32 R106, RZ, RZ, R105 ;  /* 0x000000ffff6a7224 */ /* 0x000fe400078e0069 */
[----:B------:R-:W-:Y:S02]  /*181d0*/  IMAD.MOV.U32 R105, RZ, RZ, R111 ;  /* 0x000000ffff697224 */ /* 0x000fe400078e006f */
[----:B------:R-:W-:Y:S01]  /*181e0*/  IMAD.MOV.U32 R111, RZ, RZ, R102 ;  /* 0x000000ffff6f7224 */ /* 0x000fe200078e0066 */
[----:B-1----:R-:W-:Y:S01]  /*181f0*/  F2FP.BF16.F32.PACK_AB R152, R6, R3 ;  /* 0x000000030698723e */ /* 0x002fe200000010ff */
[----:B------:R-:W-:-:S02]  /*18200*/  IMAD.MOV.U32 R53, RZ, RZ, R106 ;  /* 0x000000ffff357224 */ /* 0x000fc400078e006a */
[----:B------:R-:W-:-:S04]  /*18210*/  IMAD.MOV.U32 R106, RZ, RZ, R105 ;  /* 0x000000ffff6a7224 */ /* 0x000fc800078e0069 */
[----:B------:R-:W-:Y:S02]  /*18220*/  @!P0 HFMA2.BF16_V2 R158, -RZ.H0_H0, RZ.H0_H0, -R152.H0_H0 ;  /* 0x200000ffff9e8231 */ /* 0x000fe40000340998 */
[----:B------:R-:W-:Y:S02]  /*18230*/  IMAD.MOV.U32 R105, RZ, RZ, R111 ;  /* 0x000000ffff697224 */ /* 0x000fe400078e006f */
[----:B------:R-:W-:Y:S01]  /*18240*/  IMAD.MOV.U32 R111, RZ, RZ, R103 ;  /* 0x000000ffff6f7224 */ /* 0x000fe200078e0067 */
[----:B------:R-:W-:Y:S01]  /*18250*/  PRMT R5, R152, 0x7610, R5 ;  /* 0x0000761098057816 */ /* 0x000fe20000000005 */
[----:B------:R-:W-:Y:S02]  /*18260*/  IMAD.MOV.U32 R196, RZ, RZ, R169 ;  /* 0x000000ffffc47224 */ /* 0x000fe400078e00a9 */
[----:B------:R-:W-:Y:S01]  /*18270*/  IMAD.MOV.U32 R79, RZ, RZ, R165 ;  /* 0x000000ffff4f7224 */ /* 0x000fe200078e00a5 */
[----:B------:R-:W2:Y:S01]  /*18280*/  LDL.LU R169, [R1+0x42c] ;  /* 0x00042c0001a97983 */ /* 0x000ea20000300800 */
[----:B------:R-:W-:Y:S01]  /*18290*/  IMAD.MOV.U32 R103, RZ, RZ, R224 ;  /* 0x000000ffff677224 */ /* 0x000fe200078e00e0 */
[----:B------:R-:W-:Y:S01]  /*182a0*/  @!P0 PRMT R5, R158, 0x5410, RZ ;  /* 0x000054109e058816 */ /* 0x000fe200000000ff */
[----:B------:R-:W-:-:S02]  /*182b0*/  IMAD.MOV.U32 R209, RZ, RZ, R164 ;  /* 0x000000ffffd17224 */ /* 0x000fc400078e00a4 */
[----:B------:R-:W-:Y:S01]  /*182c0*/  IMAD.MOV.U32 R66, RZ, RZ, R161 ;  /* 0x000000ffff427224 */ /* 0x000fe200078e00a1 */
[----:B------:R-:W2:Y:S01]  /*182d0*/  LDL.LU R164, [R1+0x428] ;  /* 0x0004280001a47983 */ /* 0x000ea20000300800 */
[----:B------:R-:W-:Y:S02]  /*182e0*/  IMAD.MOV.U32 R224, RZ, RZ, R211 ;  /* 0x000000ffffe07224 */ /* 0x000fe400078e00d3 */
[----:B------:R-:W-:Y:S01]  /*182f0*/  IMAD.MOV.U32 R211, RZ, RZ, R82 ;  /* 0x000000ffffd37224 */ /* 0x000fe200078e0052 */
[----:B------:R-:W2:Y:S01]  /*18300*/  LDL.LU R165, [R1+0x424] ;  /* 0x0004240001a57983 */ /* 0x000ea20000300800 */
[----:B------:R-:W-:Y:S02]  /*18310*/  IMAD.MOV.U32 R107, RZ, RZ, R160 ;  /* 0x000000ffff6b7224 */ /* 0x000fe400078e00a0 */
[----:B------:R-:W-:Y:S01]  /*18320*/  IMAD.MOV.U32 R82, RZ, RZ, R70 ;  /* 0x000000ffff527224 */ /* 0x000fe200078e0046 */
[----:B------:R-:W2:Y:S01]  /*18330*/  LDL.LU R160, [R1+0x420] ;  /* 0x0004200001a07983 */ /* 0x000ea20000300800 */
        /* <DEDUP_REMOVED lines=8> */
[----:B------:R1:W-:Y:S04]  /*183c0*/  STL [R1+0x14], R5 ;  /* 0x0000140501007387 */ /* 0x0003e80000100800 */
[----:B------:R-:W2:Y:S01]  /*183d0*/  LDL.LU R149, [R1+0x414] ;  /* 0x0004140001957983 */ /* 0x000ea20000300800 */
[----:B------:R-:W3:Y:S01]  /*183e0*/  S2R R11, SR_TID.X ;  /* 0x00000000000b7919 */ /* 0x000ee20000002100 */
[----:B------:R-:W-:Y:S01]  /*183f0*/  FADD.FTZ R0, R7, R4 ;  /* 0x0000000407007221 */ /* 0x000fe20000010000 */
[----:B------:R-:W-:Y:S01]  /*18400*/  FADD.FTZ R4, R29, R2 ;  /* 0x000000021d047221 */ /* 0x000fe20000010000 */
[----:B------:R-:W4:Y:S01]  /*18410*/  S2R R8, SR_CTAID.X ;  /* 0x0000000000087919 */ /* 0x000f220000002500 */
[----:B------:R-:W-:-:S04]  /*18420*/  PRMT R2, R50, 0x7771, RZ ;  /* 0x0000777132027816 */ /* 0x000fc800000000ff */
[----:B------:R-:W-:Y:S01]  /*18430*/  ISETP.GT.U32.AND P0, PT, R2, UR6, PT ;  /* 0x0000000602007c0c */ /* 0x000fe2000bf04070 */
[----:B------:R-:W-:Y:S01]  /*18440*/  MUFU.EX2 R19, R19 ;  /* 0x0000001300137308 */ /* 0x000fe20000000800 */
[----:B------:R-:W-:Y:S01]  /*18450*/  FADD.FTZ R3, R3, R0 ;  /* 0x0000000003037221 */ /* 0x000fe20000010000 */
[----:B------:R-:W-:-:S06]  /*18460*/  PRMT R0, R50, 0x7772, RZ ;  /* 0x0000777232007816 */ /* 0x000fcc00000000ff */
[----:B-1----:R-:W1:Y:S04]  /*18470*/  MUFU.EX2 R5, R53 ;  /* 0x0000003500057308 */ /* 0x002e680000000800 */
[----:B------:R-:W-:Y:S01]  /*18480*/  @P0 HFMA2.BF16_V2 R159, -RZ.H0_H0, RZ.H0_H0, -R152.H1_H1 ;  /* 0x200000ffff9f0231 */ /* 0x000fe20000360998 */
[----:B------:R-:W-:-:S04]  /*18490*/  PRMT R2, R152, 0x7632, R2 ;  /* 0x0000763298027816 */ /* 0x000fc80000000002 */
[----:B------:R-:W-:Y:S02]  /*184a0*/  @P0 PRMT R2, R159, 0x5410, RZ ;  /* 0x000054109f020816 */ /* 0x000fe400000000ff */
[----:B------:R-:W-:Y:S02]  /*184b0*/  ISETP.GT.U32.AND P0, PT, R0, UR6, PT ;  /* 0x0000000600007c0c */ /* 0x000fe4000bf04070 */
[----:B---3--:R-:W-:Y:S02]  /*184c0*/  SHF.R.U32.HI R11, RZ, 0x5, R11 ;  /* 0x00000005ff0b7819 */ /* 0x008fe4000001160b */
[----:B-1----:R-:W-:-:S03]  /*184d0*/  F2FP.BF16.F32.PACK_AB R143, R19, R5 ;  /* 0x00000005138f723e */ /* 0x002fc600000010ff */
[----:B----4-:R-:W-:Y:S02]  /*184e0*/  IMAD R8, R8, 0x8, R11 ;  /* 0x0000000808087824 */ /* 0x010fe400078e020b */
[----:B------:R-:W-:Y:S02]  /*184f0*/  FMUL.FTZ R58, R150, R48 ;  /* 0x00000030963a7220 */ /* 0x000fe40000410000 */
[----:B------:R-:W-:Y:S02]  /*18500*/  VIADD R8, R8, 0x4 ;  /* 0x0000000408087836 */ /* 0x000fe40000000000 */
[----:B------:R-:W-:Y:S01]  /*18510*/  @P0 HFMA2.BF16_V2 R150, -RZ.H0_H0, RZ.H0_H0, -R143.H0_H0 ;  /* 0x200000ffff960231 */ /* 0x000fe2000034098f */
[----:B------:R-:W-:Y:S01]  /*18520*/  PRMT R0, R50, 0x7773, RZ ;  /* 0x0000777332007816 */ /* 0x000fe200000000ff */
[----:B------:R-:W-:Y:S01]  /*18530*/  IMAD.WIDE.U32 R8, R8, -0x326172a9, RZ ;  /* 0xcd9e8d5708087825 */ /* 0x000fe200078e00ff */
[----:B------:R-:W-:Y:S02]  /*18540*/  PRMT R252, R143, 0x7610, R252 ;  /* 0x000076108ffc7816 */ /* 0x000fe400000000fc */
[----:B------:R-:W-:Y:S01]  /*18550*/  @P0 PRMT R252, R150, 0x5410, RZ ;  /* 0x0000541096fc0816 */ /* 0x000fe200000000ff */
[----:B------:R-:W-:Y:S01]  /*18560*/  IMAD.MOV.U32 R29, RZ, RZ, R17 ;  /* 0x000000ffff1d7224 */ /* 0x000fe200078e0011 */
[----:B------:R-:W-:Y:S01]  /*18570*/  ISETP.GT.U32.AND P0, PT, R0, UR6, PT ;  /* 0x0000000600007c0c */ /* 0x000fe2000bf04070 */
[----:B------:R-:W-:Y:S01]  /*18580*/  IMAD.MOV.U32 R17, RZ, RZ, R119 ;  /* 0x000000ffff117224 */ /* 0x000fe200078e0077 */
[----:B------:R-:W-:Y:S01]  /*18590*/  LOP3.LUT R0, R8, UR7, R21, 0x96, !PT ;  /* 0x0000000708007c12 */ /* 0x000fe2000f8e9615 */
[----:B------:R1:W-:Y:S02]  /*185a0*/  STL [R1+0x10], R2 ;  /* 0x0000100201007387 */ /* 0x0003e40000100800 */
[----:B------:R-:W-:-:S02]  /*185b0*/  IMAD.MOV.U32 R9, RZ, RZ, R17 ;  /* 0x000000ffff097224 */ /* 0x000fc400078e0011 */
[----:B------:R-:W-:Y:S01]  /*185c0*/  FADD.FTZ R11, R5, R10 ;  /* 0x0000000a050b7221 */ /* 0x000fe20000010000 */
[----:B------:R-:W-:Y:S02]  /*185d0*/  IMAD.MOV.U32 R17, RZ, RZ, R13 ;  /* 0x000000ffff117224 */ /* 0x000fe400078e000d */
[----:B------:R-:W-:Y:S01]  /*185e0*/  FADD.FTZ R13, R60, R4 ;  /* 0x000000043c0d7221 */ /* 0x000fe20000010000 */
[----:B------:R-:W-:Y:S02]  /*185f0*/  IMAD.MOV.U32 R28, RZ, RZ, R16 ;  /* 0x000000ffff1c7224 */ /* 0x000fe400078e0010 */
[----:B------:R-:W-:-:S04]  /*18600*/  IMAD.WIDE.U32 R4, R0, -0x2daee0ad, RZ ;  /* 0xd2511f5300047825 */ /* 0x000fc800078e00ff */
[----:B------:R-:W-:Y:S02]  /*18610*/  IMAD.MOV.U32 R16, RZ, RZ, R118 ;  /* 0x000000ffff107224 */ /* 0x000fe400078e0076 */
[----:B------:R-:W-:Y:S02]  /*18620*/  IMAD.MOV.U32 R21, RZ, RZ, R65 ;  /* 0x000000ffff157224 */ /* 0x000fe400078e0041 */
[----:B------:R-:W-:Y:S01]  /*18630*/  IMAD.MOV.U32 R8, RZ, RZ, R16 ;  /* 0x000000ffff087224 */ /* 0x000fe200078e0010 */
[--C-:B-1----:R-:W-:Y:S01]  /*18640*/  LOP3.LUT R2, R20, UR30, R29.reuse, 0x96, !PT ;  /* 0x0000001e14027c12 */ /* 0x102fe2000f8e961d */
[----:B------:R-:W-:Y:S02]  /*18650*/  IMAD.MOV.U32 R20, RZ, RZ, R64 ;  /* 0x000000ffff147224 */ /* 0x000fe400078e0040 */
[----:B------:R-:W-:-:S03]  /*18660*/  IMAD.MOV.U32 R21, RZ, RZ, R29 ;  /* 0x000000ffff157224 */ /* 0x000fc600078e001d */
[----:B------:R-:W-:Y:S01]  /*18670*/  LOP3.LUT R0, R20, UR29, R5, 0x96, !PT ;  /* 0x0000001d14007c12 */ /* 0x000fe2000f8e9605 */
[----:B------:R-:W-:Y:S02]  /*18680*/  IMAD.MOV.U32 R20, RZ, RZ, R28 ;  /* 0x000000ffff147224 */ /* 0x000fe400078e001c */
[----:B------:R-:W-:Y:S02]  /*18690*/  IMAD.MOV.U32 R28, RZ, RZ, R8 ;  /* 0x000000ffff1c7224 */ /* 0x000fe400078e0008 */
[----:B------:R-:W-:Y:S02]  /*186a0*/  IMAD.MOV.U32 R29, RZ, RZ, R9 ;  /* 0x000000ffff1d7224 */ /* 0x000fe400078e0009 */
[----:B------:R-:W-:-:S04]  /*186b0*/  IMAD.WIDE.U32 R8, R0, -0x326172a9, RZ ;  /* 0xcd9e8d5700087825 */ /* 0x000fc800078e00ff */
[----:B------:R-:W-:Y:S01]  /*186c0*/  FADD.FTZ R10, R6, R3 ;  /* 0x00000003060a7221 */ /* 0x000fe20000010000 */
[----:B------:R-:W-:Y:S01]  /*186d0*/  LOP3.LUT R5, R20, UR28, R9, 0x96, !PT ;  /* 0x0000001c14057c12 */ /* 0x000fe2000f8e9609 */
[----:B------:R-:W-:-:S04]  /*186e0*/  IMAD.WIDE.U32 R2, R2, -0x2daee0ad, RZ ;  /* 0xd2511f5302027825 */ /* 0x000fc800078e00ff */
[----:B------:R-:W-:Y:S01]  /*186f0*/  IMAD.WIDE.U32 R6, R5, -0x2daee0ad, RZ ;  /* 0xd2511f5305067825 */ /* 0x000fe200078e00ff */
[----:B------:R-:W-:-:S03]  /*18700*/  LOP3.LUT R0, R4, UR25, R3, 0x96, !PT ;  /* 0x0000001904007c12 */ /* 0x000fc6000f8e9603 */
        /* <DEDUP_REMOVED lines=10> */
[----:B------:R-:W-:-:S04]  /*187b0*/  IMAD.WIDE.U32 R2, R2, -0x326172a9, RZ ;  /* 0xcd9e8d5702027825 */ /* 0x000fc800078e00ff */
[----:B------:R-:W-:Y:S02]  /*187c0*/  IMAD.MOV.U32 R25, RZ, RZ, R239 ;  /* 0x000000ffff197224 */ /* 0x000fe400078e00ef */
[----:B------:R-:W-:Y:S01]  /*187d0*/  IMAD.MOV.U32 R141, RZ, RZ, R14 ;  /* 0x000000ffff8d7224 */ /* 0x000fe200078e000e */
[----:B------:R-:W-:Y:S01]  /*187e0*/  LOP3.LUT R14, R4, UR12, R3, 0x96, !PT ;  /* 0x0000000c040e7c12 */ /* 0x000fe2000f8e9603 */
[----:B------:R-:W-:Y:S01]  /*187f0*/  MUFU.EX2 R12, R12 ;  /* 0x0000000c000c7308 */ /* 0x000fe20000000800 */
[----:B------:R-:W-:-:S07]  /*18800*/  IMAD.MOV.U32 R239, RZ, RZ, R196 ;  /* 0x000000ffffef7224 */ /* 0x000fce00078e00c4 */
[----:B------:R1:W3:Y:S01]  /*18810*/  MUFU.EX2 R3, R25 ;  /* 0x0000001900037308 */ /* 0x0002e20000000800 */
[----:B------:R-:W-:Y:S01]  /*18820*/  IMAD.MOV.U32 R119, RZ, RZ, R82 ;  /* 0x000000ffff777224 */ /* 0x000fe200078e0052 */
[----:B------:R-:W-:Y:S01]  /*18830*/  LOP3.LUT R0, R8, UR24, R5, 0x96, !PT ;  /* 0x0000001808007c12 */ /* 0x000fe2000f8e9605 */
[----:B------:R-:W-:Y:S02]  /*18840*/  IMAD.MOV.U32 R82, RZ, RZ, R59 ;  /* 0x000000ffff527224 */ /* 0x000fe400078e003b */
[----:B------:R-:W-:Y:S01]  /*18850*/  FMUL.FTZ R59, R151, R48 ;  /* 0x00000030973b7220 */ /* 0x000fe20000410000 */
[----:B------:R-:W-:Y:S02]  /*18860*/  IMAD.MOV.U32 R155, RZ, RZ, R141 ;  /* 0x000000ffff9b7224 */ /* 0x000fe400078e008d */
[----:B------:R-:W-:Y:S02]  /*18870*/  @P0 HFMA2.BF16_V2 R151, -RZ.H0_H0, RZ.H0_H0, -R143.H1_H1 ;  /* 0x200000ffff970231 */ /* 0x000fe4000036098f */
[----:B------:R-:W-:-:S02]  /*18880*/  IMAD.MOV.U32 R20, RZ, RZ, R16 ;  /* 0x000000ffff147224 */ /* 0x000fc400078e0010 */
[----:B------:R-:W-:Y:S02]  /*18890*/  IMAD.MOV.U32 R21, RZ, RZ, R17 ;  /* 0x000000ffff157224 */ /* 0x000fe400078e0011 */
[----:B------:R-:W-:Y:S01]  /*188a0*/  IMAD.MOV.U32 R156, RZ, RZ, R155 ;  /* 0x000000ffff9c7224 */ /* 0x000fe200078e009b */
[----:B------:R-:W-:Y:S01]  /*188b0*/  PRMT R251, R143, 0x7632, R251 ;  /* 0x000076328ffb7816 */ /* 0x000fe200000000fb */
[----:B------:R-:W-:-:S04]  /*188c0*/  IMAD.WIDE.U32 R16, R0, -0x2daee0ad, RZ ;  /* 0xd2511f5300107825 */ /* 0x000fc800078e00ff */
[----:B-1----:R-:W-:Y:S02]  /*188d0*/  IMAD.MOV.U32 R25, RZ, RZ, R239 ;  /* 0x000000ffff197224 */ /* 0x002fe400078e00ef */
[----:B------:R-:W-:Y:S02]  /*188e0*/  IMAD.MOV.U32 R239, RZ, RZ, R110 ;  /* 0x000000ffffef7224 */ /* 0x000fe400078e006e */
[----:B------:R-:W-:Y:S01]  /*188f0*/  IMAD.MOV.U32 R155, RZ, RZ, R25 ;  /* 0x000000ffff9b7224 */ /* 0x000fe200078e0019 */
[----:B------:R-:W-:Y:S01]  /*18900*/  @P0 PRMT R251, R151, 0x5410, RZ ;  /* 0x0000541097fb0816 */ /* 0x000fe200000000ff */
[----:B------:R-:W-:Y:S01]  /*18910*/  IMAD.MOV.U32 R25, RZ, RZ, R239 ;  /* 0x000000ffff197224 */ /* 0x000fe200078e00ef */
[----:B---3--:R-:W-:Y:S01]  /*18920*/  F2FP.BF16.F32.PACK_AB R151, R12, R3 ;  /* 0x000000030c97723e */ /* 0x008fe200000010ff */
[----:B------:R-:W-:Y:S02]  /*18930*/  IMAD.MOV.U32 R118, RZ, RZ, R248 ;  /* 0x000000ffff767224 */ /* 0x000fe400078e00f8 */
[----:B------:R-:W-:Y:S01]  /*18940*/  FADD.FTZ R4, R3, R10 ;  /* 0x0000000a03047221 */ /* 0x000fe20000010000 */
[----:B------:R-:W-:Y:S01]  /*18950*/  IMAD.MOV.U32 R239, RZ, RZ, R114 ;  /* 0x000000ffffef7224 */ /* 0x000fe200078e0072 */
[----:B------:R-:W3:Y:S01]  /*18960*/  LDL.LU R248, [R1+0x410] ;  /* 0x0004100001f87983 */ /* 0x000ee20000300800 */
[----:B------:R-:W-:Y:S01]  /*18970*/  IMAD.MOV.U32 R196, RZ, RZ, R109 ;  /* 0x000000ffffc47224 */ /* 0x000fe200078e006d */
[----:B------:R1:W-:Y:S01]  /*18980*/  MUFU.EX2 R3, R156 ;  /* 0x0000009c00037308 */ /* 0x0003e20000000800 */
[----:B------:R-:W-:Y:S01]  /*18990*/  LOP3.LUT R0, R6, UR11, R17, 0x96, !PT ;  /* 0x0000000b06007c12 */ /* 0x000fe2000f8e9611 */
[----:B------:R-:W4:Y:S04]  /*189a0*/  LDL.LU R109, [R1+0x40c] ;  /* 0x00040c00016d7983 */ /* 0x000f280000300800 */
[----:B------:R-:W3:Y:S02]  /*189b0*/  LDL.LU R110, [R1+0x408] ;  /* 0x00040800016e7983 */ /* 0x000ee40000300800 */
[----:B------:R1:W-:Y:S02]  /*189c0*/  MUFU.EX2 R6, R115 ;  /* 0x0000007300067308 */ /* 0x0003e40000000800 */
[----:B------:R-:W4:Y:S01]  /*189d0*/  LDL.LU R114, [R1+0x404] ;  /* 0x0004040001727983 */ /* 0x000f220000300800 */
[----:B-1----:R-:W-:-:S05]  /*189e0*/  IMAD.MOV.U32 R156, RZ, RZ, R155 ;  /* 0x000000ffff9c7224 */ /* 0x002fca00078e009b */
[----:B------:R1:W-:Y:S01]  /*189f0*/  MUFU.EX2 R7, R180 ;  /* 0x000000b400077308 */ /* 0x0003e20000000800 */
[----:B------:R-:W-:Y:S02]  /*18a00*/  IMAD.MOV.U32 R155, RZ, RZ, R239 ;  /* 0x000000ffff9b7224 */ /* 0x000fe400078e00ef */
[----:B------:R-:W-:Y:S02]  /*18a10*/  IMAD.MOV.U32 R239, RZ, RZ, R63 ;  /* 0x000000ffffef7224 */ /* 0x000fe400078e003f */
[----:B------:R-:W-:Y:S01]  /*18a20*/  IMAD.MOV.U32 R63, RZ, RZ, R107 ;  /* 0x000000ffff3f7224 */ /* 0x000fe200078e006b */
[----:B------:R-:W3:Y:S04]  /*18a30*/  LDL.LU R115, [R1+0x400] ;  /* 0x0004000001737983 */ /* 0x000ee80000300800 */
[----:B-1----:R-:W4:Y:S04]  /*18a40*/  LDL.LU R180, [R1+0x3fc] ;  /* 0x0003fc0001b47983 */ /* 0x002f280000300800 */
[----:B------:R-:W3:Y:S01]  /*18a50*/  LDL.LU R107, [R1+0x198] ;  /* 0x00019800016b7983 */ /* 0x000ee20000300800 */
[----:B------:R-:W-:-:S02]  /*18a60*/  IMAD.MOV.U32 R106, RZ, RZ, R104 ;  /* 0x000000ffff6a7224 */ /* 0x000fc400078e0068 */
[----:B------:R-:W-:Y:S02]  /*18a70*/  IMAD.MOV.U32 R104, RZ, RZ, R100 ;  /* 0x000000ffff687224 */ /* 0x000fe400078e0064 */
[----:B--2---:R-:W-:Y:S01]  /*18a80*/  FMUL.FTZ R68, R168, R78 ;  /* 0x0000004ea8447220 */ /* 0x004fe20000410000 */
[----:B------:R-:W-:Y:S02]  /*18a90*/  IMAD.MOV.U32 R100, RZ, RZ, R69 ;  /* 0x000000ffff647224 */ /* 0x000fe400078e0045 */
[----:B------:R-:W-:Y:S02]  /*18aa0*/  IMAD.MOV.U32 R141, RZ, RZ, R102 ;  /* 0x000000ffff8d7224 */ /* 0x000fe400078e0066 */
[----:B------:R-:W-:Y:S02]  /*18ab0*/  IMAD.MOV.U32 R102, RZ, RZ, R79 ;  /* 0x000000ffff667224 */ /* 0x000fe400078e004f */
[----:B------:R-:W-:Y:S02]  /*18ac0*/  IMAD.MOV.U32 R53, RZ, RZ, R105 ;  /* 0x000000ffff357224 */ /* 0x000fe400078e0069 */
[----:B------:R-:W-:-:S02]  /*18ad0*/  IMAD.MOV.U32 R105, RZ, RZ, R103 ;  /* 0x000000ffff697224 */ /* 0x000fc400078e0067 */
[----:B------:R-:W-:Y:S02]  /*18ae0*/  IMAD.MOV.U32 R103, RZ, RZ, R224 ;  /* 0x000000ffff677224 */ /* 0x000fe400078e00e0 */
[-C--:B------:R-:W-:Y:S01]  /*18af0*/  FMUL.FTZ R67, R167, R48.reuse ;  /* 0x00000030a7437220 */ /* 0x080fe20000410000 */
[----:B------:R-:W-:Y:S02]  /*18b00*/  IMAD.MOV.U32 R120, RZ, RZ, R70 ;  /* 0x000000ffff787224 */ /* 0x000fe400078e0046 */
[-C--:B------:R-:W-:Y:S01]  /*18b10*/  FMUL.FTZ R70, R170, R48.reuse ;  /* 0x00000030aa467220 */ /* 0x080fe20000410000 */
[----:B------:R-:W-:Y:S02]  /*18b20*/  IMAD.MOV.U32 R224, RZ, RZ, R71 ;  /* 0x000000ffffe07224 */ /* 0x000fe400078e0047 */
[-C--:B------:R-:W-:Y:S01]  /*18b30*/  FMUL.FTZ R71, R171, R48.reuse ;  /* 0x00000030ab477220 */ /* 0x080fe20000410000 */
[----:B------:R-:W-:Y:S02]  /*18b40*/  IMAD.MOV.U32 R211, RZ, RZ, R66 ;  /* 0x000000ffffd37224 */ /* 0x000fe400078e0042 */
[-C--:B------:R-:W-:Y:S01]  /*18b50*/  FMUL.FTZ R66, R166, R48.reuse ;  /* 0x00000030a6427220 */ /* 0x080fe20000410000 */
[-C--:B------:R-:W-:Y:S01]  /*18b60*/  FMUL.FTZ R162, R162, R48.reuse ;  /* 0x00000030a2a27220 */ /* 0x080fe20000410000 */
[----:B------:R-:W-:Y:S01]  /*18b70*/  FMUL.FTZ R163, R163, R48 ;  /* 0x00000030a3a37220 */ /* 0x000fe20000410000 */
[----:B------:R-:W-:Y:S01]  /*18b80*/  PRMT R227, R151, 0x7610, R227 ;  /* 0x0000761097e37816 */ /* 0x000fe200000000e3 */
[-C--:B------:R-:W-:Y:S01]  /*18b90*/  FMUL.FTZ R69, R169, R78.reuse ;  /* 0x0000004ea9457220 */ /* 0x080fe20000410000 */
[-C--:B------:R-:W-:Y:S01]  /*18ba0*/  FMUL.FTZ R64, R164, R78.reuse ;  /* 0x0000004ea4407220 */ /* 0x080fe20000410000 */
[-C--:B------:R-:W-:Y:S01]  /*18bb0*/  FMUL.FTZ R65, R165, R78.reuse ;  /* 0x0000004ea5417220 */ /* 0x080fe20000410000 */
[-C--:B------:R-:W-:Y:S01]  /*18bc0*/  FMUL.FTZ R160, R160, R78.reuse ;  /* 0x0000004ea0a07220 */ /* 0x080fe20000410000 */
[-C--:B------:R-:W-:Y:S01]  /*18bd0*/  FMUL.FTZ R161, R161, R78.reuse ;  /* 0x0000004ea1a17220 */ /* 0x080fe20000410000 */
[-C--:B------:R-:W-:Y:S01]  /*18be0*/  FMUL.FTZ R56, R148, R78.reuse ;  /* 0x0000004e94387220 */ /* 0x080fe20000410000 */
[----:B------:R-:W-:Y:S01]  /*18bf0*/  FMUL.FTZ R57, R149, R78 ;  /* 0x0000004e95397220 */ /* 0x000fe20000410000 */
[----:B------:R-:W-:-:S05]  /*18c00*/  IMAD.WIDE.U32 R78, R0, -0x326172a9, RZ ;  /* 0xcd9e8d57004e7825 */ /* 0x000fca00078e00ff */
[----:B------:R-:W-:-:S04]  /*18c10*/  LOP3.LUT R48, R2, UR10, R79, 0x96, !PT ;  /* 0x0000000a02307c12 */ /* 0x000fc8000f8e964f */
[----:B------:R-:W-:-:S04]  /*18c20*/  LOP3.LUT R0, R48, 0xff, RZ, 0xc0, !PT ;  /* 0x000000ff30007812 */ /* 0x000fc800078ec0ff */
[----:B------:R-:W-:Y:S02]  /*18c30*/  ISETP.LE.U32.AND P0, PT, R0, UR6, PT ;  /* 0x0000000600007c0c */ /* 0x000fe4000bf03070 */
[----:B------:R-:W-:-:S04]  /*18c40*/  LOP3.LUT R0, R48, 0xffff, RZ, 0xc0, !PT ;  /* 0x0000ffff30007812 */ /* 0x000fc800078ec0ff */
[----:B------:R-:W-:-:S04]  /*18c50*/  SHF.R.U32.HI R0, RZ, 0x8, R0 ;  /* 0x00000008ff007819 */ /* 0x000fc80000011600 */
[----:B------:R-:W-:-:S03]  /*18c60*/  LOP3.LUT R0, R0, 0xffff, RZ, 0xc0, !PT ;  /* 0x0000ffff00007812 */ /* 0x000fc600078ec0ff */
[----:B------:R-:W-:-:S05]  /*18c70*/  @!P0 HFMA2.BF16_V2 R148, -RZ.H0_H0, RZ.H0_H0, -R151.H0_H0 ;  /* 0x200000ffff948231 */ /* 0x000fca0000340997 */
[----:B------:R-:W-:Y:S02]  /*18c80*/  @!P0 PRMT R227, R148, 0x5410, RZ ;  /* 0x0000541094e38816 */ /* 0x000fe400000000ff */
[----:B------:R-:W-:Y:S01]  /*18c90*/  ISETP.LE.U32.AND P0, PT, R0, UR6, PT ;  /* 0x0000000600007c0c */ /* 0x000fe2000bf03070 */
[----:B------:R-:W1:Y:S01]  /*18ca0*/  MUFU.EX2 R9, R156 ;  /* 0x0000009c00097308 */ /* 0x000e620000000800 */
[----:B------:R-:W-:Y:S02]  /*18cb0*/  PRMT R0, R48, 0x7632, R0 ;  /* 0x0000763230007816 */ /* 0x000fe40000000000 */
[----:B------:R-:W-:Y:S02]  /*18cc0*/  PRMT R226, R151, 0x7632, R226 ;  /* 0x0000763297e27816 */ /* 0x000fe400000000e2 */
[----:B------:R-:W-:-:S07]  /*18cd0*/  LOP3.LUT R0, R0, 0xff, RZ, 0xc0, !PT ;  /* 0x000000ff00007812 */ /* 0x000fce00078ec0ff */
[----:B------:R-:W-:-:S05]  /*18ce0*/  @!P0 HFMA2.BF16_V2 R149, -RZ.H0_H0, RZ.H0_H0, -R151.H1_H1 ;  /* 0x200000ffff958231 */ /* 0x000fca0000360997 */
[----:B------:R-:W-:Y:S02]  /*18cf0*/  @!P0 PRMT R226, R149, 0x5410, RZ ;  /* 0x0000541095e28816 */ /* 0x000fe400000000ff */
[----:B------:R-:W-:Y:S02]  /*18d00*/  ISETP.LE.U32.AND P0, PT, R0, UR6, PT ;  /* 0x0000000600007c0c */ /* 0x000fe4000bf03070 */
[----:B-1----:R-:W-:Y:S02]  /*18d10*/  F2FP.BF16.F32.PACK_AB R148, R9, R7 ;  /* 0x000000070994723e */ /* 0x002fe400000010ff */
[----:B------:R-:W-:Y:S01]  /*18d20*/  F2FP.BF16.F32.PACK_AB R0, R6, R3 ;  /* 0x000000030600723e */ /* 0x000fe200000010ff */
[----:B------:R-:W-:Y:S01]  /*18d30*/  FADD.FTZ R2, R3, R13 ;  /* 0x0000000d03027221 */ /* 0x000fe20000010000 */
[----:B------:R-:W-:Y:S02]  /*18d40*/  FADD.FTZ R5, R19, R11 ;  /* 0x0000000b13057221 */ /* 0x000fe40000010000 */
[----:B------:R-:W-:-:S02]  /*18d50*/  PRMT R145, R0, 0x7610, R145 ;  /* 0x0000761000917816 */ /* 0x000fc40000000091 */
[----:B------:R-:W-:-:S03]  /*18d60*/  PRMT R144, R0, 0x7632, R144 ;  /* 0x0000763200907816 */ /* 0x000fc60000000090 */
[----:B------:R-:W-:Y:S01]  /*18d70*/  @!P0 HFMA2.BF16_V2 R164, -RZ.H0_H0, RZ.H0_H0, -R148.H0_H0 ;  /* 0x200000ffffa48231 */ /* 0x000fe20000340994 */
[----:B------:R-:W-:Y:S01]  /*18d80*/  SHF.R.U32.HI R0, RZ, 0x18, R48 ;  /* 0x00000018ff007819 */ /* 0x000fe20000011630 */
[----:B------:R-:W-:Y:S01]  /*18d90*/  FADD.FTZ R8, R6, R2 ;  /* 0x0000000206087221 */ /* 0x000fe20000010000 */
[----:B------:R-:W-:Y:S01]  /*18da0*/  PRMT R170, R148, 0x7610, R170 ;  /* 0x0000761094aa7816 */ /* 0x000fe200000000aa */
[----:B------:R-:W-:Y:S01]  /*18db0*/  FADD.FTZ R2, R7, R5 ;  /* 0x0000000507027221 */ /* 0x000fe20000010000 */
[----:B------:R-:W-:Y:S01]  /*18dc0*/  @!P0 PRMT R170, R164, 0x5410, RZ ;  /* 0x00005410a4aa8816 */ /* 0x000fe200000000ff */
[----:B------:R-:W-:Y:S01]  /*18dd0*/  IMAD.MOV.U32 R159, RZ, RZ, R239 ;  /* 0x000000ffff9f7224 */ /* 0x000fe200078e00ef */
[----:B------:R-:W-:Y:S01]  /*18de0*/  ISETP.LE.U32.AND P0, PT, R0, UR6, PT ;  /* 0x0000000600007c0c */ /* 0x000fe2000bf03070 */
[----:B------:R-:W-:Y:S02]  /*18df0*/  IMAD.MOV.U32 R156, RZ, RZ, R63 ;  /* 0x000000ffff9c7224 */ /* 0x000fe400078e003f */
[----:B------:R-:W-:Y:S01]  /*18e00*/  FADD.FTZ R3, R12, R4 ;  /* 0x000000040c037221 */ /* 0x000fe20000010000 */
[----:B------:R-:W-:-:S02]  /*18e10*/  @!P1 HFMA2.BF16_V2 R165, -RZ.H0_H0, RZ.H0_H0, -R145.H0_H0 ;  /* 0x200000ffffa59231 */ /* 0x000fc40000340991 */
[----:B------:R-:W-:Y:S01]  /*18e20*/  FADD.FTZ R4, R9, R2 ;  /* 0x0000000209047221 */ /* 0x000fe20000010000 */
[----:B------:R-:W-:Y:S01]  /*18e30*/  SHF.R.U32.HI R0, RZ, 0x18, R84 ;  /* 0x00000018ff007819 */ /* 0x000fe20000011654 */
[----:B------:R1:W2:Y:S01]  /*18e40*/  MUFU.EX2 R2, R159 ;  /* 0x0000009f00027308 */ /* 0x0002a20000000800 */
[----:B------:R-:W-:Y:S01]  /*18e50*/  IMAD.MOV.U32 R239, RZ, RZ, R193 ;  /* 0x000000ffffef7224 */ /* 0x000fe200078e00c1 */
[----:B------:R-:W-:Y:S02]  /*18e60*/  PRMT R193, R145, 0x5410, R144 ;  /* 0x0000541091c17816 */ /* 0x000fe40000000090 */
[----:B------:R-:W-:Y:S02]  /*18e70*/  @!P1 PRMT R145, R165, 0x5410, RZ ;  /* 0x00005410a5919816 */ /* 0x000fe400000000ff */
[----:B------:R-:W-:Y:S01]  /*18e80*/  ISETP.LE.U32.AND P1, PT, R0, UR6, PT ;  /* 0x0000000600007c0c */ /* 0x000fe2000bf23070 */
[----:B------:R-:W-:Y:S02]  /*18e90*/  IMAD.MOV.U32 R0, RZ, RZ, R78 ;  /* 0x000000ffff007224 */ /* 0x000fe400078e004e */
[----:B------:R-:W-:-:S02]  /*18ea0*/  @!P0 HFMA2.BF16_V2 R166, -RZ.H0_H0, RZ.H0_H0, -R148.H1_H1 ;  /* 0x200000ffffa68231 */ /* 0x000fc40000360994 */
[----:B-1----:R-:W-:-:S04]  /*18eb0*/  IMAD.MOV.U32 R159, RZ, RZ, R156 ;  /* 0x000000ffff9f7224 */ /* 0x002fc800078e009c */
[----:B------:R-:W1:Y:S01]  /*18ec0*/  MUFU.EX2 R6, R159 ;  /* 0x0000009f00067308 */ /* 0x000e620000000800 */
[----:B------:R-:W-:Y:S02]  /*18ed0*/  LOP3.LUT R0, R0, 0xff, RZ, 0xc0, !PT ;  /* 0x000000ff00007812 */ /* 0x000fe400078ec0ff */
[----:B------:R-:W-:Y:S02]  /*18ee0*/  PRMT R169, R148, 0x7632, R169 ;  /* 0x0000763294a97816 */ /* 0x000fe400000000a9 */
[----:B------:R-:W-:Y:S02]  /*18ef0*/  @!P0 PRMT R169, R166, 0x5410, RZ ;  /* 0x00005410a6a98816 */ /* 0x000fe400000000ff */
[----:B------:R-:W-:Y:S01]  /*18f00*/  ISETP.LE.U32.AND P0, PT, R0, UR6, PT ;  /* 0x0000000600007c0c */ /* 0x000fe2000bf03070 */
[----:B--2---:R-:W-:Y:S01]  /*18f10*/  FADD.FTZ R0, R2, R3 ;  /* 0x0000000302007221 */ /* 0x004fe20000010000 */
[----:B-1----:R-:W-:Y:S02]  /*18f20*/  F2FP.BF16.F32.PACK_AB R147, R6, R2 ;  /* 0x000000020693723e */ /* 0x002fe400000010ff */
[----:B------:R-:W-:-:S09]  /*18f30*/  PRMT R2, R78, 0x7771, RZ ;  /* 0x000077714e027816 */ /* 0x000fd200000000ff */
[----:B------:R-:W-:Y:S01]  /*18f40*/  @!P0 HFMA2.BF16_V2 R167, -RZ.H0_H0, RZ.H0_H0, -R147.H0_H0 ;  /* 0x200000ffffa78231 */ /* 0x000fe20000340993 */
[----:B------:R-:W-:Y:S01]  /*18f50*/  PRMT R229, R147, 0x7610, R229 ;  /* 0x0000761093e57816 */ /* 0x000fe200000000e5 */
[----:B------:R-:W-:-:S03]  /*18f60*/  IMAD.MOV.U32 R156, RZ, RZ, R155 ;  /* 0x000000ffff9c7224 */ /* 0x000fc600078e009b */
[----:B------:R-:W-:Y:S02]  /*18f70*/  @!P0 PRMT R229, R167, 0x5410, RZ ;  /* 0x00005410a7e58816 */ /* 0x000fe400000000ff */
[----:B------:R-:W-:Y:S01]  /*18f80*/  ISETP.GT.U32.AND P0, PT, R2, UR6, PT ;  /* 0x0000000602007c0c */ /* 0x000fe2000bf04070 */
[----:B------:R-:W-:Y:S01]  /*18f90*/  IMAD.MOV.U32 R155, RZ, RZ, R25 ;  /* 0x000000ffff9b7224 */ /* 0x000fe200078e0019 */
[----:B------:R-:W1:Y:S01]  /*18fa0*/  MUFU.EX2 R5, R30 ;  /* 0x0000001e00057308 */ /* 0x000e620000000800 */
[----:B------:R-:W-:Y:S02]  /*18fb0*/  IMAD.MOV.U32 R25, RZ, RZ, R141 ;  /* 0x000000ffff197224 */ /* 0x000fe400078e008d */
[----:B------:R-:W-:Y:S02]  /*18fc0*/  IMAD.MOV.U32 R141, RZ, RZ, R53 ;  /* 0x000000ffff8d7224 */ /* 0x000fe400078e0035 */
[----:B------:R-:W-:Y:S02]  /*18fd0*/  IMAD.MOV.U32 R53, RZ, RZ, R101 ;  /* 0x000000ffff357224 */ /* 0x000fe400078e0065 */
[----:B------:R-:W-:-:S02]  /*18fe0*/  IMAD.MOV.U32 R159, RZ, RZ, R156 ;  /* 0x000000ffff9f7224 */ /* 0x000fc400078e009c */
[----:B------:R-:W-:Y:S02]  /*18ff0*/  IMAD.MOV.U32 R156, RZ, RZ, R155 ;  /* 0x000000ffff9c7224 */ /* 0x000fe400078e009b */
[----:B------:R-:W-:Y:S01]  /*19000*/  IMAD.MOV.U32 R155, RZ, RZ, R25 ;  /* 0x000000ffff9b7224 */ /* 0x000fe200078e0019 */
[----:B------:R2:W-:Y:S01]  /*19010*/  MUFU.EX2 R7, R159 ;  /* 0x0000009f00077308 */ /* 0x0005e20000000800 */
[----:B------:R-:W-:Y:S02]  /*19020*/  IMAD.MOV.U32 R25, RZ, RZ, R141 ;  /* 0x000000ffff197224 */ /* 0x000fe400078e008d */
[----:B------:R-:W-:Y:S02]  /*19030*/  IMAD.MOV.U32 R141, RZ, RZ, R53 ;  /* 0x000000ffff8d7224 */ /* 0x000fe400078e0035 */
[----:B------:R-:W-:Y:S02]  /*19040*/  IMAD.MOV.U32 R63, RZ, RZ, R118 ;  /* 0x000000ffff3f7224 */ /* 0x000fe400078e0076 */
[----:B------:R-:W-:-:S02]  /*19050*/  @P0 HFMA2.BF16_V2 R168, -RZ.H0_H0, RZ.H0_H0, -R147.H1_H1 ;  /* 0x200000ffffa80231 */ /* 0x000fc40000360993 */
[----:B------:R-:W-:Y:S01]  /*19060*/  IMAD.MOV.U32 R118, RZ, RZ, R36 ;  /* 0x000000ffff767224 */ /* 0x000fe200078e0024 */
[----:B------:R-:W-:Y:S01]  /*19070*/  PRMT R2, R78, 0x7772, RZ ;  /* 0x000077724e027816 */ /* 0x000fe200000000ff */
[----:B------:R-:W-:Y:S01]  /*19080*/  IMAD.MOV.U32 R101, RZ, RZ, R196 ;  /* 0x000000ffff657224 */ /* 0x000fe200078e00c4 */
[----:B------:R-:W4:Y:S01]  /*19090*/  LDL.LU R36, [R1+0x3f8] ;  /* 0x0003f80001247983 */ /* 0x000f220000300800 */
[----:B------:R-:W-:Y:S02]  /*190a0*/  IMAD.MOV.U32 R196, RZ, RZ, R181 ;  /* 0x000000ffffc47224 */ /* 0x000fe400078e00b5 */
[----:B--2---:R-:W-:Y:S01]  /*190b0*/  IMAD.MOV.U32 R159, RZ, RZ, R156 ;  /* 0x000000ffff9f7224 */ /* 0x004fe200078e009c */
[----:B------:R-:W2:Y:S01]  /*190c0*/  LDL.LU R181, [R1+0x3f4] ;  /* 0x0003f40001b57983 */ /* 0x000ea20000300800 */
[----:B------:R-:W-:Y:S02]  /*190d0*/  IMAD.MOV.U32 R156, RZ, RZ, R155 ;  /* 0x000000ffff9c7224 */ /* 0x000fe400078e009b */
[----:B------:R-:W-:-:S02]  /*190e0*/  IMAD.MOV.U32 R155, RZ, RZ, R25 ;  /* 0x000000ffff9b7224 */ /* 0x000fc400078e0019 */
[----:B------:R-:W-:Y:S02]  /*190f0*/  IMAD.MOV.U32 R25, RZ, RZ, R141 ;  /* 0x000000ffff197224 */ /* 0x000fe400078e008d */
[----:B------:R-:W-:Y:S02]  /*19100*/  IMAD.MOV.U32 R141, RZ, RZ, R239 ;  /* 0x000000ffff8d7224 */ /* 0x000fe400078e00ef */
[----:B------:R-:W-:Y:S01]  /*19110*/  IMAD.MOV.U32 R239, RZ, RZ, R63 ;  /* 0x000000ffffef7224 */ /* 0x000fe200078e003f */
[----:B------:R-:W-:Y:S01]  /*19120*/  PRMT R228, R147, 0x7632, R228 ;  /* 0x0000763293e47816 */ /* 0x000fe200000000e4 */
[----:B------:R-:W-:Y:S02]  /*19130*/  IMAD.MOV.U32 R53, RZ, RZ, R105 ;  /* 0x000000ffff357224 */ /* 0x000fe400078e0069 */
[----:B------:R-:W-:Y:S01]  /*19140*/  IMAD.MOV.U32 R63, RZ, RZ, R111 ;  /* 0x000000ffff3f7224 */ /* 0x000fe200078e006f */
[----:B------:R-:W-:Y:S01]  /*19150*/  @P0 PRMT R228, R168, 0x5410, RZ ;  /* 0x00005410a8e40816 */ /* 0x000fe200000000ff */
[----:B------:R-:W-:Y:S01]  /*19160*/  IMAD.MOV.U32 R105, RZ, RZ, R132 ;  /* 0x000000ffff697224 */ /* 0x000fe200078e0084 */
[----:B------:R-:W-:Y:S01]  /*19170*/  ISETP.GT.U32.AND P0, PT, R2, UR6, PT ;  /* 0x0000000602007c0c */ /* 0x000fe2000bf04070 */
[----:B------:R-:W4:Y:S01]  /*19180*/  LDL.LU R132, [R1+0x3f0] ;  /* 0x0003f00001847983 */ /* 0x000f220000300800 */
[----:B-1----:R-:W-:-:S03]  /*19190*/  FADD.FTZ R2, R5, R4 ;  /* 0x0000000405027221 */ /* 0x002fc60000010000 */
[----:B------:R-:W2:Y:S01]  /*191a0*/  LDL.LU R30, [R1+0x3ec] ;  /* 0x0003ec00011e7983 */ /* 0x000ea20000300800 */
[----:B---3--:R-:W-:Y:S02]  /*191b0*/  IMAD.MOV.U32 R111, RZ, RZ, R107 ;  /* 0x000000ffff6f7224 */ /* 0x008fe400078e006b */
[----:B------:R-:W-:Y:S02]  /*191c0*/  IMAD.MOV.U32 R107, RZ, RZ, R100 ;  /* 0x000000ffff6b7224 */ /* 0x000fe400078e0064 */
[----:B------:R-:W-:Y:S02]  /*191d0*/  IMAD.MOV.U32 R100, RZ, RZ, R31 ;  /* 0x000000ffff647224 */ /* 0x000fe400078e001f */
[----:B------:R-:W2:Y:S04]  /*191e0*/  LDL.LU R31, [R1+0x3e8] ;  /* 0x0003e800011f7983 */ /* 0x000ea80000300800 */
[----:B------:R1:W3:Y:S01]  /*191f0*/  LDL.LU.S16 R4, [R1+0x68] ;  /* 0x0000680001047983 */ /* 0x0002e20000300600 */
[----:B------:R-:W1:Y:S01]  /*19200*/  MUFU.EX2 R10, R159 ;  /* 0x0000009f000a7308 */ /* 0x000e620000000800 */
[----:B------:R-:W-:-:S02]  /*19210*/  IMAD.MOV.U32 R12, RZ, RZ, R28 ;  /* 0x000000ffff0c7224 */ /* 0x000fc400078e001c */
[----:B------:R-:W-:Y:S02]  /*19220*/  IMAD.MOV.U32 R13, RZ, RZ, R29 ;  /* 0x000000ffff0d7224 */ /* 0x000fe400078e001d */
[----:B------:R-:W-:Y:S02]  /*19230*/  IMAD.WIDE.U32 R28, R14, -0x2daee0ad, RZ ;  /* 0xd2511f530e1c7825 */ /* 0x000fe400078e00ff */
[----:B------:R2:W4:Y:S02]  /*19240*/  LDL.LU.S16 R14, [R1+0xa8] ;  /* 0x0000a800010e7983 */ /* 0x0005240000300600 */
[----:B------:R-:W-:Y:S01]  /*19250*/  @!P1 HFMA2.BF16_V2 R171, -RZ.H0_H0, RZ.H0_H0, -R144.H0_H0 ;  /* 0x200000ffffab9231 */ /* 0x000fe20000340990 */
[----:B-1----:R-:W-:-:S04]  /*19260*/  F2FP.BF16.F32.PACK_AB R146, R10, R5 ;  /* 0x000000050a92723e */ /* 0x002fc800000010ff */
[----:B------:R-:W-:Y:S02]  /*19270*/  @!P1 PRMT R144, R171, 0x5410, RZ ;  /* 0x00005410ab909816 */ /* 0x000fe400000000ff */
[----:B------:R-:W-:Y:S01]  /*19280*/  PRMT R171, R146, 0x7610, R171 ;  /* 0x0000761092ab7816 */ /* 0x000fe200000000ab */
[----:B------:R-:W-:Y:S01]  /*19290*/  FADD.FTZ R3, R6, R0 ;  /* 0x0000000006037221 */ /* 0x000fe20000010000 */
[----:B------:R-:W-:-:S04]  /*192a0*/  PRMT R0, R78, 0x7773, RZ ;  /* 0x000077734e007816 */ /* 0x000fc800000000ff */
[----:B------:R-:W-:Y:S01]  /*192b0*/  ISETP.GT.U32.AND P1, PT, R0, UR6, PT ;  /* 0x0000000600007c0c */ /* 0x000fe2000bf24070 */
[----:B---3--:R-:W-:-:S05]  /*192c0*/  @P0 HFMA2.BF16_V2 R4, -RZ.H0_H0, RZ.H0_H0, -R146.H0_H0 ;  /* 0x200000ffff040231 */ /* 0x008fca0000340992 */
[----:B------:R-:W-:-:S04]  /*192d0*/  PRMT R5, R4, 0x7610, R5 ;  /* 0x0000761004057816 */ /* 0x000fc80000000005 */
[----:B------:R-:W-:Y:S01]  /*192e0*/  @P0 PRMT R171, R5, 0x5410, RZ ;  /* 0x0000541005ab0816 */ /* 0x000fe200000000ff */
[----:B------:R-:W-:Y:S02]  /*192f0*/  FADD.FTZ R5, R10, R2 ;  /* 0x000000020a057221 */ /* 0x000fe40000010000 */
[----:B------:R1:W3:Y:S01]  /*19300*/  LDL.LU.S16 R10, [R1+0xb0] ;  /* 0x0000b000010a7983 */ /* 0x0002e20000300600 */
[----:B------:R-:W-:Y:S01]  /*19310*/  LOP3.LUT R29, R16, UR9, R29, 0x96, !PT ;  /* 0x00000009101d7c12 */ /* 0x000fe2000f8e961d */
[----:B----4-:R-:W-:-:S03]  /*19320*/  @P1 HFMA2.BF16_V2 R14, -RZ.H0_H0, RZ.H0_H0, -R146.H1_H1 ;  /* 0x200000ffff0e1231 */ /* 0x010fc60000360992 */
[----:B------:R-:W-:Y:S01]  /*19330*/  LOP3.LUT R0, R29, 0xff, RZ, 0xc0, !PT ;  /* 0x000000ff1d007812 */ /* 0x000fe200078ec0ff */
[----:B------:R-:W-:Y:S03]  /*19340*/  MUFU.EX2 R6, R155 ;  /* 0x0000009b00067308 */ /* 0x000fe60000000800 */
[----:B------:R-:W-:Y:S02]  /*19350*/  ISETP.LE.U32.AND P0, PT, R0, UR6, PT ;  /* 0x0000000600007c0c */ /* 0x000fe4000bf03070 */
[----:B------:R-:W-:-:S03]  /*19360*/  PRMT R0, R14, 0x7610, R0 ;  /* 0x000076100e007816 */ /* 0x000fc60000000000 */
[----:B------:R-:W4:Y:S01]  /*19370*/  MUFU.EX2 R11, R25 ;  /* 0x00000019000b7308 */ /* 0x000f220000000800 */
[----:B------:R-:W-:Y:S02]  /*19380*/  PRMT R168, R146, 0x7632, R168 ;  /* 0x0000763292a87816 */ /* 0x000fe400000000a8 */
[----:B------:R-:W-:Y:S02]  /*19390*/  @P1 PRMT R168, R0, 0x5410, RZ ;  /* 0x0000541000a81816 */ /* 0x000fe400000000ff */
[----:B------:R1:W2:Y:S01]  /*193a0*/  LDL.LU.S16 R0, [R1+0xb4] ;  /* 0x0000b40001007983 */ /* 0x0002a20000300600 */
[----:B----4-:R-:W-:Y:S01]  /*193b0*/  F2FP.BF16.F32.PACK_AB R158, R11, R6 ;  /* 0x000000060b9e723e */ /* 0x010fe200000010ff */
[----:B------:R-:W-:-:S03]  /*193c0*/  FADD.FTZ R3, R6, R3 ;  /* 0x0000000306037221 */ /* 0x000fc60000010000 */
[----:B------:R-:W-:Y:S01]  /*193d0*/  PRMT R215, R158, 0x7610, R215 ;  /* 0x000076109ed77816 */ /* 0x000fe200000000d7 */
[----:B------:R-:W4:Y:S01]  /*193e0*/  MUFU.EX2 R9, R156 ;  /* 0x0000009c00097308 */ /* 0x000f220000000800 */
[----:B------:R-:W-:Y:S01]  /*193f0*/  FADD.FTZ R4, R7, R8 ;  /* 0x0000000807047221 */ /* 0x000fe20000010000 */
[----:B----4-:R-:W-:-:S04]  /*19400*/  F2FP.BF16.F32.PACK_AB R7, R9, R7 ;  /* 0x000000070907723e */ /* 0x010fc800000010ff */
[C---:B------:R-:W-:Y:S02]  /*19410*/  PRMT R126, R7.reuse, 0x7610, R126 ;  /* 0x00007610077e7816 */ /* 0x040fe4000000007e */
[----:B------:R-:W-:Y:S01]  /*19420*/  PRMT R137, R7, 0x7632, R137 ;  /* 0x0000763207897816 */ /* 0x000fe20000000089 */
[----:B---3--:R-:W-:-:S05]  /*19430*/  @!P0 HFMA2.BF16_V2 R10, -RZ.H0_H0, RZ.H0_H0, -R158.H0_H0 ;  /* 0x200000ffff0a8231 */ /* 0x008fca000034099e */
[----:B------:R-:W-:Y:S02]  /*19440*/  PRMT R6, R10, 0x7610, R6 ;  /* 0x000076100a067816 */ /* 0x000fe40000000006 */
[----:B------:R1:W3:Y:S02]  /*19450*/  LDL.LU.S16 R10, [R1+0xb8] ;  /* 0x0000b800010a7983 */ /* 0x0002e40000300600 */
[----:B------:R-:W-:Y:S02]  /*19460*/  @!P0 PRMT R215, R6, 0x5410, RZ ;  /* 0x0000541006d78816 */ /* 0x000fe400000000ff */
[----:B------:R1:W4:Y:S04]  /*19470*/  LDL.LU.S16 R6, [R1+0xbc] ;  /* 0x0000bc0001067983 */ /* 0x0003280000300600 */
[----:B------:R1:W3:Y:S04]  /*19480*/  LDL.LU.S16 R16, [R1+0xc0] ;  /* 0x0000c00001107983 */ /* 0x0002e80000300600 */
[----:B------:R1:W3:Y:S04]  /*19490*/  LDL.LU.S16 R14, [R1+0xc4] ;  /* 0x0000c400010e7983 */ /* 0x0002e80000300600 */
[----:B------:R1:W3:Y:S01]  /*194a0*/  LDL.LU.S16 R7, [R1+0xd0] ;  /* 0x0000d00001077983 */ /* 0x0002e20000300600 */
[----:B------:R-:W-:-:S05]  /*194b0*/  PRMT R138, R23, 0x7610, R138 ;  /* 0x00007610178a7816 */ /* 0x000fca000000008a */
[----:B--2---:R-:W-:-:S05]  /*194c0*/  @!P5 HFMA2.BF16_V2 R0, -RZ.H0_H0, RZ.H0_H0, -R138.H0_H0 ;  /* 0x200000ffff00d231 */ /* 0x004fca000034098a */
[----:B------:R-:W-:Y:S02]  /*194d0*/  PRMT R2, R0, 0x7610, R2 ;  /* 0x0000761000027816 */ /* 0x000fe40000000002 */
[----:B------:R-:W-:-:S04]  /*194e0*/  PRMT R0, R116, 0x7771, RZ ;  /* 0x0000777174007816 */ /* 0x000fc800000000ff */
[----:B------:R-:W-:Y:S02]  /*194f0*/  ISETP.GT.U32.AND P1, PT, R0, UR6, PT ;  /* 0x0000000600007c0c */ /* 0x000fe4000bf24070 */
[----:B------:R-:W-:-:S04]  /*19500*/  LOP3.LUT R0, R29, 0xffff, RZ, 0xc0, !PT ;  /* 0x0000ffff1d007812 */ /* 0x000fc800078ec0ff */
[----:B------:R-:W-:-:S04]  /*19510*/  SHF.R.U32.HI R0, RZ, 0x8, R0 ;  /* 0x00000008ff007819 */ /* 0x000fc80000011600 */
[----:B------:R-:W-:Y:S02]  /*19520*/  LOP3.LUT R0, R0, 0xffff, RZ, 0xc0, !PT ;  /* 0x0000ffff00007812 */ /* 0x000fe400078ec0ff */
[----:B------:R-:W-:Y:S02]  /*19530*/  PRMT R135, R23, 0x7632, R135 ;  /* 0x0000763217877816 */ /* 0x000fe40000000087 */
[----:B------:R-:W-:Y:S01]  /*19540*/  ISETP.LE.U32.AND P0, PT, R0, UR6, PT ;  /* 0x0000000600007c0c */ /* 0x000fe2000bf03070 */
[----:B------:R-:W-:Y:S02]  /*19550*/  IMAD.MOV.U32 R25, RZ, RZ, R141 ;  /* 0x000000ffff197224 */ /* 0x000fe400078e008d */
[----:B------:R-:W-:Y:S02]  /*19560*/  IMAD.MOV.U32 R141, RZ, RZ, R239 ;  /* 0x000000ffff8d7224 */ /* 0x000fe400078e00ef */
[----:B------:R-:W-:Y:S01]  /*19570*/  IMAD.MOV.U32 R239, RZ, RZ, R196 ;  /* 0x000000ffffef7224 */ /* 0x000fe200078e00c4 */
[----:B------:R-:W-:-:S02]  /*19580*/  PRMT R196, R138, 0x5410, R135 ;  /* 0x000054108ac47816 */ /* 0x000fc40000000087 */
[----:B------:R-:W-:Y:S02]  /*19590*/  @!P5 PRMT R138, R2, 0x5410, RZ ;  /* 0x00005410028ad816 */ /* 0x000fe400000000ff */
[----:B------:R-:W2:Y:S01]  /*195a0*/  MUFU.EX2 R2, R25 ;  /* 0x0000001900027308 */ /* 0x000ea20000000800 */
[----:B------:R-:W-:Y:S01]  /*195b0*/  PRMT R0, R29, 0x7632, R0 ;  /* 0x000076321d007816 */ /* 0x000fe20000000000 */
[----:B------:R-:W-:Y:S01]  /*195c0*/  FADD.FTZ R4, R9, R4 ;  /* 0x0000000409047221 */ /* 0x000fe20000010000 */
[----:B------:R-:W-:Y:S02]  /*195d0*/  PRMT R225, R158, 0x7632, R225 ;  /* 0x000076329ee17816 */ /* 0x000fe400000000e1 */
[----:B------:R-:W-:Y:S01]  /*195e0*/  LOP3.LUT R0, R0, 0xff, RZ, 0xc0, !PT ;  /* 0x000000ff00007812 */ /* 0x000fe200078ec0ff */
[----:B------:R-:W-:Y:S01]  /*195f0*/  FADD.FTZ R3, R11, R3 ;  /* 0x000000030b037221 */ /* 0x000fe20000010000 */
[----:B----4-:R-:W-:-:S05]  /*19600*/  @P1 HFMA2.BF16_V2 R6, -RZ.H0_H0, RZ.H0_H0, -R135.H0_H0 ;  /* 0x200000ffff061231 */ /* 0x010fca0000340987 */
[----:B------:R-:W-:Y:S02]  /*19610*/  PRMT R8, R6, 0x7610, R8 ;  /* 0x0000761006087816 */ /* 0x000fe40000000008 */
[----:B------:R-:W4:Y:S01]  /*19620*/  MUFU.EX2 R6, R141 ;  /* 0x0000008d00067308 */ /* 0x000f220000000800 */
[----:B---3--:R-:W-:-:S05]  /*19630*/  @!P0 HFMA2.BF16_V2 R10, -RZ.H0_H0, RZ.H0_H0, -R158.H1_H1 ;  /* 0x200000ffff0a8231 */ /* 0x008fca000036099e */
[----:B------:R-:W-:-:S04]  /*19640*/  PRMT R9, R10, 0x7610, R9 ;  /* 0x000076100a097816 */ /* 0x000fc80000000009 */
[----:B------:R-:W-:Y:S02]  /*19650*/  @!P0 PRMT R225, R9, 0x5410, RZ ;  /* 0x0000541009e18816 */ /* 0x000fe400000000ff */
[----:B------:R-:W-:Y:S01]  /*19660*/  ISETP.LE.U32.AND P0, PT, R0, UR6, PT ;  /* 0x0000000600007c0c */ /* 0x000fe2000bf03070 */
[----:B--2---:R-:W-:Y:S01]  /*19670*/  FADD.FTZ R0, R2, R4 ;  /* 0x0000000402007221 */ /* 0x004fe20000010000 */
[----:B------:R-:W-:Y:S01]  /*19680*/  @P1 PRMT R135, R8, 0x5410, RZ ;  /* 0x0000541008871816 */ /* 0x000fe200000000ff */
[----:B------:R-:W-:Y:S01]  /*19690*/  MUFU.EX2 R10, R63 ;  /* 0x0000003f000a7308 */ /* 0x000fe20000000800 */
[C---:B----4-:R-:W-:Y:S01]  /*196a0*/  F2FP.BF16.F32.PACK_AB R4, R6.reuse, R2 ;  /* 0x000000020604723e */ /* 0x050fe200000010ff */
[----:B------:R-:W-:Y:S01]  /*196b0*/  FADD.FTZ R2, R6, R0 ;  /* 0x0000000006027221 */ /* 0x000fe20000010000 */
[----:B------:R-:W-:-:S05]  /*196c0*/  PRMT R0, R116, 0x7772, RZ ;  /* 0x0000777274007816 */ /* 0x000fca00000000ff */
[----:B------:R-:W2:Y:S01]  /*196d0*/  MUFU.EX2 R8, R239 ;  /* 0x000000ef00087308 */ /* 0x000ea20000000800 */
[----:B------:R-:W-:Y:S02]  /*196e0*/  ISETP.GT.U32.AND P5, PT, R0, UR6, PT ;  /* 0x0000000600007c0c */ /* 0x000fe4000bfa4070 */
[----:B------:R-:W-:-:S05]  /*196f0*/  PRMT R0, R116, 0x7773, RZ ;  /* 0x0000777374007816 */ /* 0x000fca00000000ff */
[----:B------:R-:W3:Y:S01]  /*19700*/  MUFU.EX2 R9, R120 ;  /* 0x0000007800097308 */ /* 0x000ee20000000800 */
[----:B------:R-:W-:-:S05]  /*19710*/  ISETP.GT.U32.AND P1, PT, R0, UR6, PT ;  /* 0x0000000600007c0c */ /* 0x000fca000bf24070 */
[----:B------:R-:W-:Y:S01]  /*19720*/  @P5 HFMA2.BF16_V2 R14, -RZ.H0_H0, RZ.H0_H0, -R126.H0_H0 ;  /* 0x200000ffff0e5231 */ /* 0x000fe2000034097e */
[----:B--2---:R-:W-:Y:S01]  /*19730*/  F2FP.BF16.F32.PACK_AB R157, R10, R8 ;  /* 0x000000080a9d723e */ /* 0x004fe200000010ff */
[----:B------:R-:W-:Y:S02]  /*19740*/  FADD.FTZ R0, R8, R5 ;  /* 0x0000000508007221 */ /* 0x000fe40000010000 */
[----:B------:R2:W4:Y:S01]  /*19750*/  MUFU.EX2 R8, R119 ;  /* 0x0000007700087308 */ /* 0x0005220000000800 */
[----:B------:R-:W-:Y:S01]  /*19760*/  PRMT R6, R14, 0x7610, R6 ;  /* 0x000076100e067816 */ /* 0x000fe20000000006 */
[----:B------:R-:W-:Y:S01]  /*19770*/  @!P0 HFMA2.BF16_V2 R16, -RZ.H0_H0, RZ.H0_H0, -R157.H0_H0 ;  /* 0x200000ffff108231 */ /* 0x000fe2000034099d */
[----:B------:R-:W-:-:S04]  /*19780*/  PRMT R191, R157, 0x7610, R191 ;  /* 0x000076109dbf7816 */ /* 0x000fc800000000bf */
[----:B------:R-:W-:Y:S01]  /*19790*/  PRMT R11, R16, 0x7610, R11 ;  /* 0x00007610100b7816 */ /* 0x000fe2000000000b */
[----:B--2---:R-:W-:Y:S02]  /*197a0*/  IMAD.MOV.U32 R119, RZ, RZ, R118 ;  /* 0x000000ffff777224 */ /* 0x004fe400078e0076 */
[----:B------:R-:W-:Y:S01]  /*197b0*/  IMAD.MOV.U32 R118, RZ, RZ, R199 ;  /* 0x000000ffff767224 */ /* 0x000fe200078e00c7 */
[----:B------:R-:W-:Y:S02]  /*197c0*/  PRMT R199, R126, 0x5410, R137 ;  /* 0x000054107ec77816 */ /* 0x000fe40000000089 */
[----:B------:R-:W-:Y:S01]  /*197d0*/  @P5 PRMT R126, R6, 0x5410, RZ ;  /* 0x00005410067e5816 */ /* 0x000fe200000000ff */
[----:B------:R-:W-:Y:S01]  /*197e0*/  FADD.FTZ R6, R10, R0 ;  /* 0x000000000a067221 */ /* 0x000fe20000010000 */
[----:B------:R-:W-:Y:S02]  /*197f0*/  LOP3.LUT R0, R85, 0xff, RZ, 0xc0, !PT ;  /* 0x000000ff55007812 */ /* 0x000fe400078ec0ff */
[----:B------:R-:W-:-:S02]  /*19800*/  @!P0 PRMT R191, R11, 0x5410, RZ ;  /* 0x000054100bbf8816 */ /* 0x000fc400000000ff */
[----:B------:R-:W-:Y:S01]  /*19810*/  ISETP.LE.U32.AND P0, PT, R0, UR6, PT ;  /* 0x0000000600007c0c */ /* 0x000fe2000bf03070 */
[----:B---3--:R-:W-:-:S04]  /*19820*/  FADD.FTZ R0, R9, R2 ;  /* 0x0000000209007221 */ /* 0x008fc80000010000 */
[----:B----4-:R-:W-:-:S05]  /*19830*/  FADD.FTZ R11, R8, R0 ;  /* 0x00000000080b7221 */ /* 0x010fca0000010000 */
[----:B------:R2:W-:Y:S04]  /*19840*/  STL [R1+0x310], R11 ;  /* 0x0003100b01007387 */ /* 0x0005e80000100800 */
[----:B------:R1:W3:Y:S04]  /*19850*/  LDL.LU.S16 R14, [R1+0xdc] ;  /* 0x0000dc00010e7983 */ /* 0x0002e80000300600 */
[----:B--2---:R1:W2:Y:S01]  /*19860*/  LDL.LU.S16 R11, [R1+0xd4] ;  /* 0x0000d400010b7983 */ /* 0x0042a20000300600 */
[----:B------:R-:W-:-:S05]  /*19870*/  @P1 HFMA2.BF16_V2 R7, -RZ.H0_H0, RZ.H0_H0, -R137.H0_H0 ;  /* 0x200000ffff071231 */ /* 0x000fca0000340989 */
[----:B------:R-:W-:-:S04]  /*19880*/  PRMT R10, R7, 0x7610, R10 ;  /* 0x00007610070a7816 */ /* 0x000fc8000000000a */
[----:B------:R-:W-:Y:S02]  /*19890*/  @P1 PRMT R137, R10, 0x5410, RZ ;  /* 0x000054100a891816 */ /* 0x000fe400000000ff */
[----:B------:R1:W4:Y:S01]  /*198a0*/  LDL.LU.S16 R10, [R1+0xf0] ;  /* 0x0000f000010a7983 */ /* 0x0003220000300600 */
[----:B------:R-:W-:Y:S01]  /*198b0*/  PRMT R134, R38, 0x7632, R134 ;  /* 0x0000763226867816 */ /* 0x000fe20000000086 */
[----:B------:R1:W-:Y:S01]  /*198c0*/  MUFU.EX2 R2, R119 ;  /* 0x0000007700027308 */ /* 0x0003e20000000800 */
[----:B------:R-:W-:Y:S02]  /*198d0*/  F2FP.BF16.F32.PACK_AB R5, R8, R9 ;  /* 0x000000090805723e */ /* 0x000fe400000010ff */
[----:B------:R-:W-:Y:S01]  /*198e0*/  PRMT R136, R38, 0x7610, R136 ;  /* 0x0000761026887816 */ /* 0x000fe20000000088 */
[----:B-1----:R-:W-:Y:S02]  /*198f0*/  IMAD.MOV.U32 R119, RZ, RZ, R118 ;  /* 0x000000ffff777224 */ /* 0x002fe400078e0076 */
[----:B------:R-:W-:-:S02]  /*19900*/  IMAD.MOV.U32 R118, RZ, RZ, R105 ;  /* 0x000000ffff767224 */ /* 0x000fc400078e0069 */
[----:B------:R-:W-:Y:S01]  /*19910*/  IMAD.MOV.U32 R105, RZ, RZ, R224 ;  /* 0x000000ffff697224 */ /* 0x000fe200078e00e0 */
[----:B------:R-:W-:Y:S01]  /*19920*/  PRMT R224, R136, 0x5410, R134 ;  /* 0x0000541088e07816 */ /* 0x000fe20000000086 */
[----:B------:R1:W3:Y:S01]  /*19930*/  MUFU.EX2 R7, R53 ;  /* 0x0000003500077308 */ /* 0x0002e20000000800 */
[C---:B------:R-:W-:Y:S02]  /*19940*/  PRMT R133, R4.reuse, 0x7610, R133 ;  /* 0x0000761004857816 */ /* 0x040fe40000000085 */
[----:B------:R-:W-:Y:S01]  /*19950*/  PRMT R131, R4, 0x7632, R131 ;  /* 0x0000763204837816 */ /* 0x000fe20000000083 */
[----:B-1----:R-:W-:Y:S02]  /*19960*/  IMAD.MOV.U32 R53, RZ, RZ, R106 ;  /* 0x000000ffff357224 */ /* 0x002fe400078e006a */
[----:B------:R-:W-:Y:S02]  /*19970*/  IMAD.MOV.U32 R106, RZ, RZ, R111 ;  /* 0x000000ffff6a7224 */ /* 0x000fe400078e006f */
[----:B------:R-:W-:Y:S01]  /*19980*/  IMAD.MOV.U32 R111, RZ, RZ, R211 ;  /* 0x000000ffff6f7224 */ /* 0x000fe200078e00d3 */
[----:B------:R-:W-:Y:S01]  /*19990*/  PRMT R211, R133, 0x5410, R131 ;  /* 0x0000541085d37816 */ /* 0x000fe20000000083 */
[----:B--2---:R-:W-:-:S05]  /*199a0*/  @!P4 HFMA2.BF16_V2 R11, -RZ.H0_H0, RZ.H0_H0, -R134.H0_H0 ;  /* 0x200000ffff0bc231 */ /* 0x004fca0000340986 */
[----:B------:R-:W-:-:S04]  /*199b0*/  PRMT R8, R11, 0x7610, R8 ;  /* 0x000076100b087816 */ /* 0x000fc80000000008 */
[----:B------:R-:W-:Y:S02]  /*199c0*/  @!P4 PRMT R134, R8, 0x5410, RZ ;  /* 0x000054100886c816 */ /* 0x000fe400000000ff */
[----:B------:R1:W2:Y:S01]  /*199d0*/  LDL.LU.S16 R8, [R1+0xf8] ;  /* 0x0000f80001087983 */ /* 0x0002a20000300600 */
[----:B----4-:R-:W-:-:S05]  /*199e0*/  @!P3 HFMA2.BF16_V2 R10, -RZ.H0_H0, RZ.H0_H0, -R133.H0_H0 ;  /* 0x200000ffff0ab231 */ /* 0x010fca0000340985 */
[----:B------:R-:W-:Y:S01]  /*199f0*/  PRMT R0, R10, 0x7610, R0 ;  /* 0x000076100a007816 */ /* 0x000fe20000000000 */
[----:B---3--:R-:W-:-:S03]  /*19a00*/  @!P0 HFMA2.BF16_V2 R14, -RZ.H0_H0, RZ.H0_H0, -R136.H0_H0 ;  /* 0x200000ffff0e8231 */ /* 0x008fc60000340988 */
[----:B------:R-:W-:Y:S01]  /*19a10*/  @!P3 PRMT R133, R0, 0x5410, RZ ;  /* 0x000054100085b816 */ /* 0x000fe200000000ff */
[----:B------:R-:W-:Y:S01]  /*19a20*/  FADD.FTZ R0, R7, R3 ;  /* 0x0000000307007221 */ /* 0x000fe20000010000 */
[----:B------:R-:W-:-:S03]  /*19a30*/  PRMT R9, R14, 0x7610, R9 ;  /* 0x000076100e097816 */ /* 0x000fc60000000009 */
[----:B------:R-:W-:Y:S01]  /*19a40*/  FADD.FTZ R0, R2, R0 ;  /* 0x0000000002007221 */ /* 0x000fe20000010000 */
[----:B------:R-:W-:-:S04]  /*19a50*/  @!P0 PRMT R136, R9, 0x5410, RZ ;  /* 0x0000541009888816 */ /* 0x000fc800000000ff */
[----:B------:R3:W-:Y:S04]  /*19a60*/  STL [R1+0x68], R0 ;  /* 0x0000680001007387 */ /* 0x0007e80000100800 */
[----:B------:R1:W4:Y:S04]  /*19a70*/  LDL.LU.S16 R10, [R1+0x100] ;  /* 0x00010000010a7983 */ /* 0x0003280000300600 */
[----:B------:R1:W4:Y:S01]  /*19a80*/  LDL.LU.S16 R9, [R1+0xfc] ;  /* 0x0000fc0001097983 */ /* 0x0003220000300600 */
[----:B------:R-:W1:Y:S01]  /*19a90*/  MUFU.EX2 R3, R53 ;  /* 0x0000003500037308 */ /* 0x000e620000000800 */
[----:B---3--:R-:W-:-:S04]  /*19aa0*/  SHF.R.U32.HI R0, RZ, 0x18, R85 ;  /* 0x00000018ff007819 */ /* 0x008fc80000011655 */
[----:B------:R-:W-:Y:S02]  /*19ab0*/  ISETP.LE.U32.AND P0, PT, R0, UR6, PT ;  /* 0x0000000600007c0c */ /* 0x000fe4000bf03070 */
[----:B------:R-:W-:-:S04]  /*19ac0*/  PRMT R0, R54, 0x7771, RZ ;  /* 0x0000777136007816 */ /* 0x000fc800000000ff */
[----:B------:R-:W-:Y:S02]  /*19ad0*/  ISETP.GT.U32.AND P3, PT, R0, UR6, PT ;  /* 0x0000000600007c0c */ /* 0x000fe4000bf64070 */
[----:B------:R-:W-:-:S04]  /*19ae0*/  PRMT R0, R54, 0x7772, RZ ;  /* 0x0000777236007816 */ /* 0x000fc800000000ff */
[----:B------:R-:W-:Y:S01]  /*19af0*/  ISETP.GT.U32.AND P1, PT, R0, UR6, PT ;  /* 0x0000000600007c0c */ /* 0x000fe2000bf24070 */
[----:B-1----:R-:W-:Y:S01]  /*19b00*/  FADD.FTZ R0, R3, R6 ;  /* 0x0000000603007221 */ /* 0x002fe20000010000 */
[----:B------:R-:W-:Y:S02]  /*19b10*/  F2FP.BF16.F32.PACK_AB R154, R2, R7 ;  /* 0x00000007029a723e */ /* 0x000fe400000010ff */
[----:B------:R-:W1:Y:S01]  /*19b20*/  MUFU.EX2 R2, R119 ;  /* 0x0000007700027308 */ /* 0x000e620000000800 */
[C---:B------:R-:W-:Y:S02]  /*19b30*/  PRMT R129, R39.reuse, 0x7632, R129 ;  /* 0x0000763227817816 */ /* 0x040fe40000000081 */
[----:B------:R-:W-:Y:S02]  /*19b40*/  PRMT R128, R39, 0x7610, R128 ;  /* 0x0000761027807816 */ /* 0x000fe40000000080 */
[C---:B-1----:R-:W-:Y:S01]  /*19b50*/  F2FP.BF16.F32.PACK_AB R150, R2.reuse, R3 ;  /* 0x000000030296723e */ /* 0x042fe200000010ff */
[----:B------:R-:W-:Y:S01]  /*19b60*/  FADD.FTZ R239, R2, R0 ;  /* 0x0000000002ef7221 */ /* 0x000fe20000010000 */
[----:B------:R-:W-:-:S02]  /*19b70*/  IMAD.MOV.U32 R119, RZ, RZ, R105 ;  /* 0x000000ffff777224 */ /* 0x000fc400078e0069 */
[----:B------:R-:W-:Y:S02]  /*19b80*/  IMAD.MOV.U32 R105, RZ, RZ, R104 ;  /* 0x000000ffff697224 */ /* 0x000fe400078e0068 */
[----:B------:R-:W-:Y:S01]  /*19b90*/  IMAD.MOV.U32 R104, RZ, RZ, R209 ;  /* 0x000000ffff687224 */ /* 0x000fe200078e00d1 */
[----:B------:R-:W-:Y:S01]  /*19ba0*/  PRMT R209, R128, 0x5410, R129 ;  /* 0x0000541080d17816 */ /* 0x000fe20000000081 */
[----:B--2---:R-:W-:-:S05]  /*19bb0*/  @!P0 HFMA2.BF16_V2 R8, -RZ.H0_H0, RZ.H0_H0, -R131.H0_H0 ;  /* 0x200000ffff088231 */ /* 0x004fca0000340983 */
[----:B------:R-:W-:Y:S02]  /*19bc0*/  PRMT R4, R8, 0x7610, R4 ;  /* 0x0000761008047816 */ /* 0x000fe40000000004 */
[----:B------:R1:W2:Y:S02]  /*19bd0*/  LDL.LU.S16 R8, [R1+0x104] ;  /* 0x0001040001087983 */ /* 0x0002a40000300600 */
[----:B------:R-:W-:Y:S02]  /*19be0*/  @!P0 PRMT R131, R4, 0x5410, RZ ;  /* 0x0000541004838816 */ /* 0x000fe400000000ff */
[----:B------:R1:W3:Y:S04]  /*19bf0*/  LDL.LU.S16 R6, [R1+0x108] ;  /* 0x0001080001067983 */ /* 0x0002e80000300600 */
[----:B------:R1:W3:Y:S01]  /*19c00*/  LDL.LU.S16 R4, [R1+0x10c] ;  /* 0x00010c0001047983 */ /* 0x0002e20000300600 */
[----:B----4-:R-:W-:-:S05]  /*19c10*/  @P3 HFMA2.BF16_V2 R9, -RZ.H0_H0, RZ.H0_H0, -R129.H0_H0 ;  /* 0x200000ffff093231 */ /* 0x010fca0000340981 */
[----:B------:R-:W-:Y:S02]  /*19c20*/  PRMT R2, R9, 0x7610, R2 ;  /* 0x0000761009027816 */ /* 0x000fe40000000002 */
[----:B------:R-:W-:Y:S02]  /*19c30*/  PRMT R0, R54, 0x7773, RZ ;  /* 0x0000777336007816 */ /* 0x000fe400000000ff */
[C---:B------:R-:W-:Y:S01]  /*19c40*/  PRMT R127, R5.reuse, 0x7610, R127 ;  /* 0x00007610057f7816 */ /* 0x040fe2000000007f */
[----:B------:R-:W-:Y:S01]  /*19c50*/  IMAD.MOV.U32 R53, RZ, RZ, R106 ;  /* 0x000000ffff357224 */ /* 0x000fe200078e006a */
[----:B------:R-:W-:Y:S02]  /*19c60*/  @P3 PRMT R129, R2, 0x5410, RZ ;  /* 0x0000541002813816 */ /* 0x000fe400000000ff */
[----:B------:R-:W-:Y:S01]  /*19c70*/  PRMT R130, R5, 0x7632, R130 ;  /* 0x0000763205827816 */ /* 0x000fe20000000082 */
[----:B------:R1:W4:Y:S01]  /*19c80*/  LDL.LU.S16 R2, [R1+0x110] ;  /* 0x0001100001027983 */ /* 0x0003220000300600 */
[----:B------:R-:W-:Y:S01]  /*19c90*/  ISETP.GT.U32.AND P0, PT, R0, UR6, PT ;  /* 0x0000000600007c0c */ /* 0x000fe2000bf04070 */
[----:B------:R-:W-:Y:S01]  /*19ca0*/  IMAD.MOV.U32 R106, RZ, RZ, R111 ;  /* 0x000000ffff6a7224 */ /* 0x000fe200078e006f */
[----:B------:R-:W-:Y:S01]  /*19cb0*/  PRMT R178, R157, 0x7632, R178 ;  /* 0x000076329db27816 */ /* 0x000fe200000000b2 */
[----:B------:R-:W-:Y:S01]  /*19cc0*/  IMAD.MOV.U32 R111, RZ, RZ, R210 ;  /* 0x000000ffff6f7224 */ /* 0x000fe200078e00d2 */
[----:B------:R-:W-:Y:S01]  /*19cd0*/  PRMT R210, R127, 0x5410, R130 ;  /* 0x000054107fd27816 */ /* 0x000fe20000000082 */
[----:B------:R-:W-:Y:S01]  /*19ce0*/  IMAD.MOV.U32 R63, RZ, RZ, R119 ;  /* 0x000000ffff3f7224 */ /* 0x000fe200078e0077 */
[C---:B------:R-:W-:Y:S01]  /*19cf0*/  PRMT R190, R154.reuse, 0x7610, R190 ;  /* 0x000076109abe7816 */ /* 0x040fe200000000be */
[----:B------:R-:W-:Y:S01]  /*19d00*/  IMAD.MOV.U32 R120, RZ, RZ, R106 ;  /* 0x000000ffff787224 */ /* 0x000fe200078e006a */
[----:B------:R-:W-:Y:S01]  /*19d10*/  PRMT R186, R154, 0x7632, R186 ;  /* 0x000076329aba7816 */ /* 0x000fe200000000ba */
[----:B------:R-:W-:Y:S01]  /*19d20*/  IMAD.MOV.U32 R119, RZ, RZ, R105 ;  /* 0x000000ffff777224 */ /* 0x000fe200078e0069 */
[----:B------:R1:W-:Y:S01]  /*19d30*/  STG.E.U16 desc[UR20][R30.64+-0x100], R181 ;  /* 0xffff00b51e007986 */ /* 0x0003e2000c101514 */
[----:B------:R-:W-:Y:S01]  /*19d40*/  IMAD.MOV.U32 R105, RZ, RZ, R102 ;  /* 0x000000ffff697224 */ /* 0x000fe200078e0066 */
[----:B------:R-:W-:Y:S01]  /*19d50*/  PRMT R185, R150, 0x7610, R185 ;  /* 0x0000761096b97816 */ /* 0x000fe200000000b9 */
[----:B------:R-:W-:-:S02]  /*19d60*/  IMAD.MOV.U32 R106, RZ, RZ, R100 ;  /* 0x000000ffff6a7224 */ /* 0x000fc400078e0064 */
[----:B------:R-:W-:Y:S01]  /*19d70*/  IMAD.MOV.U32 R166, RZ, RZ, R12 ;  /* 0x000000ffffa67224 */ /* 0x000fe200078e000c */
[----:B------:R-:W-:Y:S01]  /*19d80*/  PRMT R179, R150, 0x7632, R179 ;  /* 0x0000763296b37816 */ /* 0x000fe200000000b3 */
[----:B------:R-:W-:Y:S01]  /*19d90*/  IMAD.MOV.U32 R100, RZ, RZ, R182 ;  /* 0x000000ffff647224 */ /* 0x000fe200078e00b6 */
[----:B------:R-:W4:Y:S01]  /*19da0*/  LDC R9, c[0x0][0x4f8] ;  /* 0x00013e00ff097b82 */ /* 0x000f220000000800 */
[----:B------:R-:W-:Y:S02]  /*19db0*/  IMAD.MOV.U32 R102, RZ, RZ, R183 ;  /* 0x000000ffff667224 */ /* 0x000fe400078e00b7 */
[----:B------:R-:W4:Y:S05]  /*19dc0*/  LDL.LU.64 R182, [R1+0x40] ;  /* 0x0000400001b67983 */ /* 0x000f2a0000300a00 */
[----:B-1----:R-:W1:Y:S01]  /*19dd0*/  LDC R181, c[0x0][0x448] ;  /* 0x00011200ffb57b82 */ /* 0x002e620000000800 */
[----:B--2---:R-:W-:-:S05]  /*19de0*/  @P1 HFMA2.BF16_V2 R8, -RZ.H0_H0, RZ.H0_H0, -R127.H0_H0 ;  /* 0x200000ffff081231 */ /* 0x004fca000034097f */
[----:B------:R-:W-:Y:S01]  /*19df0*/  PRMT R0, R8, 0x7610, R0 ;  /* 0x0000761008007816 */ /* 0x000fe20000000000 */
[----:B---3--:R-:W-:-:S03]  /*19e00*/  @P0 HFMA2.BF16_V2 R4, -RZ.H0_H0, RZ.H0_H0, -R130.H0_H0 ;  /* 0x200000ffff040231 */ /* 0x008fc60000340982 */
[----:B------:R-:W-:Y:S02]  /*19e10*/  @P1 PRMT R127, R0, 0x5410, RZ ;  /* 0x00005410007f1816 */ /* 0x000fe400000000ff */
[----:B------:R-:W-:-:S04]  /*19e20*/  SHF.R.U32.HI R0, RZ, 0x18, R29 ;  /* 0x00000018ff007819 */ /* 0x000fc8000001161d */
[----:B------:R-:W-:Y:S02]  /*19e30*/  ISETP.LE.U32.AND P1, PT, R0, UR6, PT ;  /* 0x0000000600007c0c */ /* 0x000fe4000bf23070 */
[----:B------:R-:W-:Y:S02]  /*19e40*/  PRMT R0, R4, 0x7610, R0 ;  /* 0x0000761004007816 */ /* 0x000fe40000000000 */
[----:B------:R3:W2:Y:S09]  /*19e50*/  LDL.LU.S16 R4, [R1+0x114] ;  /* 0x0001140001047983 */ /* 0x0006b20000300600 */
[----:B------:R-:W-:Y:S01]  /*19e60*/  @!P1 HFMA2.BF16_V2 R6, -RZ.H0_H0, RZ.H0_H0, -R157.H1_H1 ;  /* 0x200000ffff069231 */ /* 0x000fe2000036099d */
[----:B------:R-:W-:-:S04]  /*19e70*/  @P0 PRMT R130, R0, 0x5410, RZ ;  /* 0x0000541000820816 */ /* 0x000fc800000000ff */
[----:B------:R-:W-:Y:S01]  /*19e80*/  PRMT R3, R6, 0x7610, R3 ;  /* 0x0000761006037816 */ /* 0x000fe20000000003 */
[----:B------:R-:W-:-:S03]  /*19e90*/  IMAD.MOV.U32 R0, RZ, RZ, R28 ;  /* 0x000000ffff007224 */ /* 0x000fc600078e001c */
[----:B------:R-:W-:Y:S02]  /*19ea0*/  @!P1 PRMT R178, R3, 0x5410, RZ ;  /* 0x0000541003b29816 */ /* 0x000fe400000000ff */
[----:B------:R3:W3:Y:S01]  /*19eb0*/  LDL.LU.S16 R3, [R1+0x118] ;  /* 0x0001180001037983 */ /* 0x0006e20000300600 */
[----:B------:R-:W-:-:S04]  /*19ec0*/  LOP3.LUT R0, R0, 0xff, RZ, 0xc0, !PT ;  /* 0x000000ff00007812 */ /* 0x000fc800078ec0ff */
[----:B------:R-:W-:-:S13]  /*19ed0*/  ISETP.LE.U32.AND P0, PT, R0, UR6, PT ;  /* 0x0000000600007c0c */ /* 0x000fda000bf03070 */
[----:B----4-:R-:W-:-:S05]  /*19ee0*/  @!P0 HFMA2.BF16_V2 R2, -RZ.H0_H0, RZ.H0_H0, -R154.H0_H0 ;  /* 0x200000ffff028231 */ /* 0x010fca000034099a */
[----:B------:R-:W-:Y:S02]  /*19ef0*/  PRMT R0, R2, 0x7610, R0 ;  /* 0x0000761002007816 */ /* 0x000fe40000000000 */
[----:B------:R4:W4:Y:S02]  /*19f00*/  LDL.LU.S16 R2, [R1+0x11c] ;  /* 0x00011c0001027983 */ /* 0x0009240000300600 */
[----:B------:R-:W-:Y:S02]  /*19f10*/  @!P0 PRMT R190, R0, 0x5410, RZ ;  /* 0x0000541000be8816 */ /* 0x000fe400000000ff */
[----:B------:R-:W-:-:S04]  /*19f20*/  PRMT R0, R28, 0x7771, RZ ;  /* 0x000077711c007816 */ /* 0x000fc800000000ff */
[----:B------:R-:W-:Y:S01]  /*19f30*/  ISETP.GT.U32.AND P0, PT, R0, UR6, PT ;  /* 0x0000000600007c0c */ /* 0x000fe2000bf04070 */
[----:B------:R-:W-:Y:S02]  /*19f40*/  IMAD.MOV.U32 R12, RZ, RZ, R20 ;  /* 0x000000ffff0c7224 */ /* 0x000fe400078e0014 */
[----:B-1----:R-:W-:Y:S02]  /*19f50*/  IMAD.SHL.U32 R20, R181, 0x8, RZ ;  /* 0x00000008b5147824 */ /* 0x002fe400078e00ff */
[----:B------:R-:W-:Y:S02]  /*19f60*/  IMAD.MOV.U32 R167, RZ, RZ, R13 ;  /* 0x000000ffffa77224 */ /* 0x000fe400078e000d */
[----:B------:R-:W-:Y:S02]  /*19f70*/  IMAD.MOV.U32 R13, RZ, RZ, R21 ;  /* 0x000000ffff0d7224 */ /* 0x000fe400078e0015 */
[----:B------:R-:W-:Y:S02]  /*19f80*/  VIADD R60, R132, 0x4020 ;  /* 0x00004020843c7836 */ /* 0x000fe40000000000 */
[----:B------:R-:W-:-:S02]  /*19f90*/  @!P2 HFMA2.BF16_V2 R10, -RZ.H0_H0, RZ.H0_H0, -R128.H0_H0 ;  /* 0x200000ffff0aa231 */ /* 0x000fc40000340980 */
[----:B------:R-:W-:Y:S01]  /*19fa0*/  IMAD.MOV.U32 R6, RZ, RZ, R18 ;  /* 0x000000ffff067224 */ /* 0x000fe200078e0012 */
[----:B------:R-:W-:Y:S02]  /*19fb0*/  LOP3.LUT R9, R9, 0xff, RZ, 0xc0, !PT ;  /* 0x000000ff09097812 */ /* 0x000fe400078ec0ff */
[----:B------:R-:W-:-:S04]  /*19fc0*/  PRMT R7, R10, 0x7610, R7 ;  /* 0x000076100a077816 */ /* 0x000fc80000000007 */
[----:B------:R-:W-:Y:S02]  /*19fd0*/  @!P2 PRMT R128, R7, 0x5410, RZ ;  /* 0x000054100780a816 */ /* 0x000fe400000000ff */
[----:B------:R-:W-:Y:S01]  /*19fe0*/  PRMT R7, R18, 0x7771, RZ ;  /* 0x0000777112077816 */ /* 0x000fe200000000ff */
[----:B------:R-:W-:Y:S02]  /*19ff0*/  IMAD.MOV.U32 R167, RZ, RZ, R13 ;  /* 0x000000ffffa77224 */ /* 0x000fe400078e000d */
[----:B------:R-:W-:Y:S01]  /*1a000*/  IMAD.WIDE R164, R181, -0x70, R182 ;  /* 0xffffff90b5a47825 */ /* 0x000fe200078e02b6 */
[----:B------:R-:W-:Y:S04]  /*1a010*/  STG.E.U16 desc[UR20][R30.64+-0xfe], R180 ;  /* 0xffff02b41e007986 */ /* 0x000fe8000c101514 */
[----:B------:R-:W-:Y:S01]  /*1a020*/  STG.E.U16 desc[UR20][R164.64+-0x100], R115 ;  /* 0xffff0073a4007986 */ /* 0x000fe2000c101514 */
[----:B------:R-:W-:-:S03]  /*1a030*/  IMAD.MOV.U32 R141, RZ, RZ, R53 ;  /* 0x000000ffff8d7224 */ /* 0x000fc600078e0035 */
[----:B------:R-:W-:Y:S01]  /*1a040*/  STG.E.U16 desc[UR20][R164.64+-0xfe], R114 ;  /* 0xffff0272a4007986 */ /* 0x000fe2000c101514 */
[----:B------:R-:W-:Y:S01]  /*1a050*/  IMAD.MOV.U32 R25, RZ, RZ, R32 ;  /* 0x000000ffff197224 */ /* 0x000fe200078e0020 */
[----:B------:R-:W-:Y:S02]  /*1a060*/  PRMT R53, R32, 0x7771, RZ ;  /* 0x0000777120357816 */ /* 0x000fe400000000ff */
[----:B------:R-:W-:Y:S04]  /*1a070*/  STG.E.U16 desc[UR20][R182.64+-0x100], R43 ;  /* 0xffff002bb6007986 */ /* 0x000fe8000c101514 */
[----:B------:R-:W-:Y:S01]  /*1a080*/  STG.E.U16 desc[UR20][R182.64+-0xfe], R42 ;  /* 0xffff022ab6007986 */ /* 0x000fe2000c101514 */
[----:B--2---:R-:W-:-:S05]  /*1a090*/  @P0 HFMA2.BF16_V2 R4, -RZ.H0_H0, RZ.H0_H0, -R154.H1_H1 ;  /* 0x200000ffff040231 */ /* 0x004fca000036099a */
[----:B------:R-:W-:-:S04]  /*1a0a0*/  PRMT R0, R4, 0x7610, R0 ;  /* 0x0000761004007816 */ /* 0x000fc80000000000 */
[----:B------:R-:W-:Y:S02]  /*1a0b0*/  @P0 PRMT R186, R0, 0x5410, RZ ;  /* 0x0000541000ba0816 */ /* 0x000fe400000000ff */
[----:B------:R-:W-:-:S04]  /*1a0c0*/  PRMT R0, R28, 0x7772, RZ ;  /* 0x000077721c007816 */ /* 0x000fc800000000ff */
[----:B------:R-:W-:-:S13]  /*1a0d0*/  ISETP.GT.U32.AND P0, PT, R0, UR6, PT ;  /* 0x0000000600007c0c */ /* 0x000fda000bf04070 */
[----:B---3--:R-:W-:-:S05]  /*1a0e0*/  @P0 HFMA2.BF16_V2 R3, -RZ.H0_H0, RZ.H0_H0, -R150.H0_H0 ;  /* 0x200000ffff030231 */ /* 0x008fca0000340996 */
[----:B------:R-:W-:-:S04]  /*1a0f0*/  PRMT R0, R3, 0x7610, R0 ;  /* 0x0000761003007816 */ /* 0x000fc80000000000 */
[----:B------:R-:W-:Y:S02]  /*1a100*/  @P0 PRMT R185, R0, 0x5410, RZ ;  /* 0x0000541000b90816 */ /* 0x000fe400000000ff */
[----:B------:R-:W-:-:S04]  /*1a110*/  PRMT R0, R28, 0x7773, RZ ;  /* 0x000077731c007816 */ /* 0x000fc800000000ff */
[----:B------:R-:W-:-:S13]  /*1a120*/  ISETP.GT.U32.AND P0, PT, R0, UR6, PT ;  /* 0x0000000600007c0c */ /* 0x000fda000bf04070 */
[----:B----4-:R-:W-:-:S05]  /*1a130*/  @P0 HFMA2.BF16_V2 R2, -RZ.H0_H0, RZ.H0_H0, -R150.H1_H1 ;  /* 0x200000ffff020231 */ /* 0x010fca0000360996 */
[----:B------:R-:W-:Y:S01]  /*1a140*/  PRMT R0, R2, 0x7610, R0 ;  /* 0x0000761002007816 */ /* 0x000fe20000000000 */
[----:B------:R-:W-:-:S03]  /*1a150*/  IMAD.WIDE R2, R20, 0x2, R30 ;  /* 0x0000000214027825 */ /* 0x000fc600078e021e */
[----:B------:R-:W-:Y:S01]  /*1a160*/  @P0 PRMT R179, R0, 0x5410, RZ ;  /* 0x0000541000b30816 */ /* 0x000fe200000000ff */
[----:B------:R-:W-:Y:S02]  /*1a170*/  VIADD R0, R132, 0x4000 ;  /* 0x0000400084007836 */ /* 0x000fe40000000000 */
[----:B------:R-:W-:-:S04]  /*1a180*/  IMAD.WIDE R2, R181, 0x70, R2 ;  /* 0x00000070b5027825 */ /* 0x000fc800078e0202 */
[----:B------:R-:W-:Y:S01]  /*1a190*/  @P6 VIADD R60, R0, 0xffffffe0 ;  /* 0xffffffe0003c6836 */ /* 0x000fe20000000000 */
[----:B------:R-:W-:Y:S01]  /*1a1a0*/  PRMT R0, R166, 0x7772, RZ ;  /* 0x00007772a6007816 */ /* 0x000fe200000000ff */
[----:B------:R-:W-:Y:S01]  /*1a1b0*/  IMAD.WIDE R20, R20, 0x2, R2 ;  /* 0x0000000214147825 */ /* 0x000fe200078e0202 */
[----:B------:R-:W-:-:S04]  /*1a1c0*/  PRMT R2, R166, 0x7773, RZ ;  /* 0x00007773a6027816 */ /* 0x000fc800000000ff */
[----:B------:R-:W-:Y:S02]  /*1a1d0*/  PRMT R23, R0, 0x5410, R2 ;  /* 0x0000541000177816 */ /* 0x000fe40000000002 */
[C---:B------:R-:W-:Y:S02]  /*1a1e0*/  PRMT R2, R32.reuse, 0x7773, RZ ;  /* 0x0000777320027816 */ /* 0x040fe400000000ff */
[----:B------:R-:W-:-:S04]  /*1a1f0*/  PRMT R0, R32, 0x7772, RZ ;  /* 0x0000777220007816 */ /* 0x000fc800000000ff */
[----:B------:R-:W-:Y:S02]  /*1a200*/  PRMT R55, R0, 0x5410, R2 ;  /* 0x0000541000377816 */ /* 0x000fe40000000002 */
[C---:B------:R-:W-:Y:S02]  /*1a210*/  LOP3.LUT R0, R36.reuse, 0xffff, RZ, 0xc0, !PT ;  /* 0x0000ffff24007812 */ /* 0x040fe400078ec0ff */
[----:B------:R-:W-:Y:S02]  /*1a220*/  LOP3.LUT R2, R36, 0xff, RZ, 0xc0, !PT ;  /* 0x000000ff24027812 */ /* 0x000fe400078ec0ff */
[----:B------:R-:W-:-:S04]  /*1a230*/  SHF.R.U32.HI R0, RZ, 0x8, R0 ;  /* 0x00000008ff007819 */ /* 0x000fc80000011600 */
[--C-:B------:R-:W-:Y:S02]  /*1a240*/  PRMT R17, R2, 0x5410, R0.reuse ;  /* 0x0000541002117816 */ /* 0x100fe40000000000 */
[----:B------:R-:W-:Y:S02]  /*1a250*/  PRMT R0, R36, 0x7632, R0 ;  /* 0x0000763224007816 */ /* 0x000fe40000000000 */
[----:B------:R-:W-:Y:S02]  /*1a260*/  SHF.R.U32.HI R2, RZ, 0x18, R36 ;  /* 0x00000018ff027819 */ /* 0x000fe40000011624 */
[----:B------:R-:W-:-:S04]  /*1a270*/  LOP3.LUT R0, R0, 0xff, RZ, 0xc0, !PT ;  /* 0x000000ff00007812 */ /* 0x000fc800078ec0ff */
[----:B------:R-:W-:Y:S02]  /*1a280*/  PRMT R16, R0, 0x5410, R2 ;  /* 0x0000541000107816 */ /* 0x000fe40000000002 */
[C---:B------:R-:W-:Y:S02]  /*1a290*/  PRMT R2, R18.reuse, 0x7773, RZ ;  /* 0x0000777312027816 */ /* 0x040fe400000000ff */
[----:B------:R-:W-:-:S04]  /*1a2a0*/  PRMT R0, R18, 0x7772, RZ ;  /* 0x0000777212007816 */ /* 0x000fc800000000ff */
[----:B------:R-:W-:Y:S02]  /*1a2b0*/  PRMT R8, R0, 0x5410, R2 ;  /* 0x0000541000087816 */ /* 0x000fe40000000002 */
[C---:B------:R-:W-:Y:S01]  /*1a2c0*/  LOP3.LUT R0, R15.reuse, 0xffff, RZ, 0xc0, !PT ;  /* 0x0000ffff0f007812 */ /* 0x040fe200078ec0ff */
[----:B------:R-:W-:Y:S01]  /*1a2d0*/  IMAD.MOV.U32 R3, RZ, RZ, R166 ;  /* 0x000000ffff037224 */ /* 0x000fe200078e00a6 */
[----:B------:R-:W-:Y:S02]  /*1a2e0*/  LOP3.LUT R2, R15, 0xff, RZ, 0xc0, !PT ;  /* 0x000000ff0f027812 */ /* 0x000fe400078ec0ff */
[----:B------:R-:W-:Y:S02]  /*1a2f0*/  SHF.R.U32.HI R0, RZ, 0x8, R0 ;  /* 0x00000008ff007819 */ /* 0x000fe40000011600 */
[----:B------:R-:W-:Y:S02]  /*1a300*/  PRMT R4, R166, 0x7771, RZ ;  /* 0x00007771a6047816 */ /* 0x000fe400000000ff */
[----:B------:R-:W-:-:S02]  /*1a310*/  LOP3.LUT R3, R3, 0xff, RZ, 0xc0, !PT ;  /* 0x000000ff03037812 */ /* 0x000fc400078ec0ff */
[--C-:B------:R-:W-:Y:S02]  /*1a320*/  PRMT R5, R2, 0x5410, R0.reuse ;  /* 0x0000541002057816 */ /* 0x100fe40000000000 */
[----:B------:R-:W-:Y:S02]  /*1a330*/  PRMT R0, R15, 0x7632, R0 ;  /* 0x000076320f007816 */ /* 0x000fe40000000000 */
[----:B------:R-:W-:Y:S02]  /*1a340*/  PRMT R19, R3, 0x5410, R4 ;  /* 0x0000541003137816 */ /* 0x000fe40000000004 */
[----:B------:R-:W-:Y:S01]  /*1a350*/  LOP3.LUT R3, R0, 0xff, RZ, 0xc0, !PT ;  /* 0x000000ff00037812 */ /* 0x000fe200078ec0ff */
[----:B------:R-:W-:Y:S01]  /*1a360*/  IMAD R0, R9, 0x10000, R9 ;  /* 0x0001000009007824 */ /* 0x000fe200078e0209 */
[----:B------:R-:W-:Y:S02]  /*1a370*/  SHF.R.U32.HI R4, RZ, 0x18, R15 ;  /* 0x00000018ff047819 */ /* 0x000fe4000001160f */
[----:B------:R-:W-:-:S02]  /*1a380*/  LOP3.LUT R2, R6, 0xff, RZ, 0xc0, !PT ;  /* 0x000000ff06027812 */ /* 0x000fc400078ec0ff */
[----:B------:R-:W-:Y:S01]  /*1a390*/  PRMT R3, R3, 0x5410, R4 ;  /* 0x0000541003037816 */ /* 0x000fe20000000004 */
[----:B------:R-:W-:Y:S01]  /*1a3a0*/  IMAD.MOV.U32 R4, RZ, RZ, R37 ;  /* 0x000000ffff047224 */ /* 0x000fe200078e0025 */
[----:B------:R-:W-:Y:S02]  /*1a3b0*/  PRMT R6, R2, 0x5410, R7 ;  /* 0x0000541002067816 */ /* 0x000fe40000000007 */
[--C-:B------:R-:W-:Y:S02]  /*1a3c0*/  HSET2.LE.AND R2, R5, R0.reuse, PT ;  /* 0x0000000005027233 */ /* 0x100fe40003803000 */
[----:B------:R-:W-:-:S03]  /*1a3d0*/  HSET2.LE.AND R3, R3, R0, PT ;  /* 0x0000000003037233 */ /* 0x000fc60003803000 */
[----:B------:R-:W-:Y:S01]  /*1a3e0*/  LOP3.LUT R4, R4, R2, RZ, 0xc0, !PT ;  /* 0x0000000204047212 */ /* 0x000fe200078ec0ff */
[----:B------:R-:W-:Y:S02]  /*1a3f0*/  IMAD.MOV.U32 R2, RZ, RZ, R35 ;  /* 0x000000ffff027224 */ /* 0x000fe400078e0023 */
[----:B------:R-:W-:Y:S02]  /*1a400*/  IMAD.MOV.U32 R166, RZ, RZ, R12 ;  /* 0x000000ffffa67224 */ /* 0x000fe400078e000c */
[----:B------:R-:W1:Y:S01]  /*1a410*/  LDSM.16.MT88.4 R12, [R132+0x4000] ;  /* 0x00400000840c783b */ /* 0x000e620000004200 */
[----:B------:R-:W-:Y:S02]  /*1a420*/  LOP3.LUT R5, R2, R3, RZ, 0xc0, !PT ;  /* 0x0000000302057212 */ /* 0x000fe400078ec0ff */
[----:B------:R-:W-:Y:S02]  /*1a430*/  LOP3.LUT R3, R8, 0xff00ff, RZ, 0xc0, !PT ;  /* 0x00ff00ff08037812 */ /* 0x000fe400078ec0ff */
[----:B------:R-:W2:Y:S01]  /*1a440*/  LDSM.16.MT88.4 R8, [R60] ;  /* 0x000000003c08783b */ /* 0x000ea20000004200 */
[--C-:B------:R-:W-:Y:S01]  /*1a450*/  HSET2.LE.AND R2, R6, R0.reuse, PT ;  /* 0x0000000006027233 */ /* 0x100fe20003803000 */
[----:B------:R-:W-:Y:S01]  /*1a460*/  IMAD.MOV.U32 R6, RZ, RZ, R34 ;  /* 0x000000ffff067224 */ /* 0x000fe200078e0022 */
[----:B------:R-:W-:-:S04]  /*1a470*/  HSET2.LE.AND R3, R3, R0, PT ;  /* 0x0000000003037233 */ /* 0x000fc80003803000 */
[----:B------:R-:W-:Y:S01]  /*1a480*/  LOP3.LUT R6, R6, R2, RZ, 0xc0, !PT ;  /* 0x0000000206067212 */ /* 0x000fe200078ec0ff */
[----:B------:R-:W-:-:S05]  /*1a490*/  IMAD.MOV.U32 R2, RZ, RZ, R33 ;  /* 0x000000ffff027224 */ /* 0x000fca00078e0021 */
[----:B------:R-:W-:Y:S01]  /*1a4a0*/  LOP3.LUT R7, R2, R3, RZ, 0xc0, !PT ;  /* 0x0000000302077212 */ /* 0x000fe200078ec0ff */
[----:B------:R-:W-:Y:S01]  /*1a4b0*/  STG.E.U16 desc[UR20][R20.64+-0x100], R41 ;  /* 0xffff002914007986 */ /* 0x000fe2000c101514 */
[----:B------:R-:W-:-:S03]  /*1a4c0*/  HSET2.LE.AND R2, R17, R0, PT ;  /* 0x0000000011027233 */ /* 0x000fc60003803000 */
[----:B------:R3:W-:Y:S01]  /*1a4d0*/  STG.E.U16 desc[UR20][R20.64+-0xfe], R40 ;  /* 0xffff022814007986 */ /* 0x0007e2000c101514 */
[----:B------:R-:W-:Y:S01]  /*1a4e0*/  HSET2.LE.AND R3, R19, R0, PT ;  /* 0x0000000013037233 */ /* 0x000fe20003803000 */
[C---:B-1----:R-:W-:Y:S08]  /*1a4f0*/  HMMA.16816.F32.BF16 R44, R4.reuse, R12, R44 ;  /* 0x0000000c042c723c */ /* 0x042ff0000004182c */
[C---:B--2---:R-:W-:Y:S08]  /*1a500*/  HMMA.16816.F32.BF16 R36, R4.reuse, R8, R92 ;  /* 0x000000080424723c */ /* 0x044ff0000004185c */
[C---:B---3--:R-:W-:Y:S08]  /*1a510*/  HMMA.16816.F32.BF16 R40, R4.reuse, R14, R88 ;  /* 0x0000000e0428723c */ /* 0x048ff00000041858 */
[----:B------:R-:W-:Y:S01]  /*1a520*/  HMMA.16816.F32.BF16 R32, R4, R10, R96 ;  /* 0x0000000a0420723c */ /* 0x000fe20000041860 */
[----:B------:R-:W-:-:S02]  /*1a530*/  LOP3.LUT R7, R23, 0xff00ff, RZ, 0xc0, !PT ;  /* 0x00ff00ff17077812 */ /* 0x000fc400078ec0ff */
[----:B------:R-:W-:Y:S02]  /*1a540*/  LOP3.LUT R4, R141, R2, RZ, 0xc0, !PT ;  /* 0x000000028d047212 */ /* 0x000fe400078ec0ff */
[--C-:B------:R-:W-:Y:S02]  /*1a550*/  HSET2.LE.AND R2, R16, R0.reuse, PT ;  /* 0x0000000010027233 */ /* 0x100fe40003803000 */
[----:B------:R-:W-:Y:S02]  /*1a560*/  HSET2.LE.AND R7, R7, R0, PT ;  /* 0x0000000007077233 */ /* 0x000fe40003803000 */
[----:B------:R-:W-:Y:S02]  /*1a570*/  LOP3.LUT R6, R120, R3, RZ, 0xc0, !PT ;  /* 0x0000000378067212 */ /* 0x000fe400078ec0ff */
[----:B------:R-:W-:Y:S02]  /*1a580*/  LOP3.LUT R5, R63, R2, RZ, 0xc0, !PT ;  /* 0x000000023f057212 */ /* 0x000fe400078ec0ff */
[----:B------:R-:W-:Y:S01]  /*1a590*/  LOP3.LUT R7, R119, R7, RZ, 0xc0, !PT ;  /* 0x0000000777077212 */ /* 0x000fe200078ec0ff */
[----:B------:R-:W-:Y:S01]  /*1a5a0*/  IMAD.MOV.U32 R2, RZ, RZ, R52 ;  /* 0x000000ffff027224 */ /* 0x000fe200078e0034 */
[----:B------:R-:W-:-:S05]  /*1a5b0*/  PRMT R3, R52, 0x7772, RZ ;  /* 0x0000777234037816 */ /* 0x000fca00000000ff */
[----:B------:R-:W-:Y:S01]  /*1a5c0*/  HMMA.16816.F32.BF16 R68, R4, R12, R68 ;  /* 0x0000000c0444723c */ /* 0x000fe20000041844 */
[----:B------:R-:W-:-:S07]  /*1a5d0*/  LOP3.LUT R2, R2, 0xff, RZ, 0xc0, !PT ;  /* 0x000000ff02027812 */ /* 0x000fce00078ec0ff */
[C---:B------:R-:W-:Y:S01]  /*1a5e0*/  HMMA.16816.F32.BF16 R64, R4.reuse, R14, R64 ;  /* 0x0000000e0440723c */ /* 0x040fe20000041840 */
[----:B------:R-:W-:Y:S07]  /*1a5f0*/  LDSM.16.MT88.4 R12, [R60+0x400] ;  /* 0x000400003c0c783b */ /* 0x000fee0000004200 */
[C---:B------:R-:W-:Y:S08]  /*1a600*/  HMMA.16816.F32.BF16 R16, R4.reuse, R8, R160 ;  /* 0x000000080410723c */ /* 0x040ff000000418a0 */
[----:B------:R-:W-:Y:S01]  /*1a610*/  HMMA.16816.F32.BF16 R56, R4, R10, R56 ;  /* 0x0000000a0438723c */ /* 0x000fe20000041838 */
[C---:B------:R-:W-:Y:S01]  /*1a620*/  PRMT R4, R52.reuse, 0x7773, RZ ;  /* 0x0000777334047816 */ /* 0x040fe200000000ff */
[----:B------:R-:W1:Y:S01]  /*1a630*/  LDSM.16.MT88.4 R8, [R132+0x4400] ;  /* 0x004400008408783b */ /* 0x000e620000004200 */
[----:B------:R-:W-:-:S02]  /*1a640*/  PRMT R5, R52, 0x7771, RZ ;  /* 0x0000777134057816 */ /* 0x000fc400000000ff */
[----:B------:R-:W-:Y:S02]  /*1a650*/  PRMT R7, R3, 0x5410, R4 ;  /* 0x0000541003077816 */ /* 0x000fe40000000004 */
[----:B------:R-:W-:Y:S02]  /*1a660*/  PRMT R6, R2, 0x5410, R5 ;  /* 0x0000541002067816 */ /* 0x000fe40000000005 */
[C---:B------:R-:W-:Y:S02]  /*1a670*/  LOP3.LUT R3, R22.reuse, 0xffff, RZ, 0xc0, !PT ;  /* 0x0000ffff16037812 */ /* 0x040fe400078ec0ff */
[C---:B------:R-:W-:Y:S02]  /*1a680*/  PRMT R2, R22.reuse, 0x7632, R2 ;  /* 0x0000763216027816 */ /* 0x040fe40000000002 */
[----:B------:R-:W-:Y:S02]  /*1a690*/  LOP3.LUT R4, R22, 0xff, RZ, 0xc0, !PT ;  /* 0x000000ff16047812 */ /* 0x000fe400078ec0ff */
[----:B------:R-:W-:-:S02]  /*1a6a0*/  SHF.R.U32.HI R3, RZ, 0x8, R3 ;  /* 0x00000008ff037819 */ /* 0x000fc40000011603 */
[----:B------:R-:W-:Y:S02]  /*1a6b0*/  SHF.R.U32.HI R5, RZ, 0x18, R22 ;  /* 0x00000018ff057819 */ /* 0x000fe40000011616 */
[----:B------:R-:W-:Y:S02]  /*1a6c0*/  LOP3.LUT R2, R2, 0xff, RZ, 0xc0, !PT ;  /* 0x000000ff02027812 */ /* 0x000fe400078ec0ff */
[----:B------:R-:W-:Y:S02]  /*1a6d0*/  PRMT R4, R4, 0x5410, R3 ;  /* 0x0000541004047816 */ /* 0x000fe40000000003 */
[----:B------:R-:W-:Y:S01]  /*1a6e0*/  PRMT R3, R2, 0x5410, R5 ;  /* 0x0000541002037816 */ /* 0x000fe20000000005 */
[----:B------:R-:W-:Y:S02]  /*1a6f0*/  IMAD.MOV.U32 R5, RZ, RZ, R77 ;  /* 0x000000ffff057224 */ /* 0x000fe400078e004d */
[--C-:B------:R-:W-:Y:S02]  /*1a700*/  HSET2.LE.AND R2, R4, R0.reuse, PT ;  /* 0x0000000004027233 */ /* 0x100fe40003803000 */
[----:B------:R-:W-:Y:S01]  /*1a710*/  HSET2.LE.AND R3, R3, R0, PT ;  /* 0x0000000003037233 */ /* 0x000fe20003803000 */
[----:B------:R-:W-:-:S04]  /*1a720*/  IMAD.MOV.U32 R4, RZ, RZ, R81 ;  /* 0x000000ffff047224 */ /* 0x000fc800078e0051 */
[----:B------:R-:W-:Y:S02]  /*1a730*/  LOP3.LUT R5, R5, R3, RZ, 0xc0, !PT ;  /* 0x0000000305057212 */ /* 0x000fe400078ec0ff */
[----:B------:R-:W-:Y:S02]  /*1a740*/  LOP3.LUT R3, R7, 0xff00ff, RZ, 0xc0, !PT ;  /* 0x00ff00ff07037812 */ /* 0x000fe400078ec0ff */
[----:B------:R-:W-:Y:S02]  /*1a750*/  LOP3.LUT R4, R4, R2, RZ, 0xc0, !PT ;  /* 0x0000000204047212 */ /* 0x000fe400078ec0ff */
[--C-:B------:R-:W-:Y:S01]  /*1a760*/  HSET2.LE.AND R2, R6, R0.reuse, PT ;  /* 0x0000000006027233 */ /* 0x100fe20003803000 */
[----:B------:R-:W-:Y:S01]  /*1a770*/  IMAD.MOV.U32 R6, RZ, RZ, R75 ;  /* 0x000000ffff067224 */ /* 0x000fe200078e004b */
[----:B------:R-:W-:Y:S01]  /*1a780*/  HSET2.LE.AND R3, R3, R0, PT ;  /* 0x0000000003037233 */ /* 0x000fe20003803000 */
[----:B------:R-:W-:-:S03]  /*1a790*/  IMAD.MOV.U32 R7, RZ, RZ, R73 ;  /* 0x000000ffff077224 */ /* 0x000fc600078e0049 */
[----:B------:R-:W-:Y:S02]  /*1a7a0*/  LOP3.LUT R6, R6, R2, RZ, 0xc0, !PT ;  /* 0x0000000206067212 */ /* 0x000fe400078ec0ff */
[----:B------:R-:W-:Y:S02]  /*1a7b0*/  LOP3.LUT R7, R7, R3, RZ, 0xc0, !PT ;  /* 0x0000000307077212 */ /* 0x000fe400078ec0ff */
[C---:B------:R-:W-:Y:S02]  /*1a7c0*/  LOP3.LUT R2, R80.reuse, 0xffff, RZ, 0xc0, !PT ;  /* 0x0000ffff50027812 */ /* 0x040fe400078ec0ff */
[----:B------:R-:W-:Y:S02]  /*1a7d0*/  LOP3.LUT R3, R80, 0xff, RZ, 0xc0, !PT ;  /* 0x000000ff50037812 */ /* 0x000fe400078ec0ff */
[----:B------:R-:W-:Y:S01]  /*1a7e0*/  SHF.R.U32.HI R2, RZ, 0x8, R2 ;  /* 0x00000008ff027819 */ /* 0x000fe20000011602 */
[----:B------:R-:W-:Y:S01]  /*1a7f0*/  IMAD.MOV.U32 R119, RZ, RZ, R103 ;  /* 0x000000ffff777224 */ /* 0x000fe200078e0067 */
[----:B-1----:R-:W-:Y:S01]  /*1a800*/  HMMA.16816.F32.BF16 R44, R4, R8, R44 ;  /* 0x00000008042c723c */ /* 0x002fe2000004182c */
[----:B------:R-:W-:-:S02]  /*1a810*/  IMAD.MOV.U32 R120, RZ, RZ, R101 ;  /* 0x000000ffff787224 */ /* 0x000fc400078e0065 */
[----:B------:R-:W-:Y:S02]  /*1a820*/  IMAD.MOV.U32 R63, RZ, RZ, R102 ;  /* 0x000000ffff3f7224 */ /* 0x000fe400078e0066 */
[----:B------:R-:W-:-:S03]  /*1a830*/  IMAD.MOV.U32 R141, RZ, RZ, R100 ;  /* 0x000000ffff8d7224 */ /* 0x000fc600078e0064 */
[C---:B------:R-:W-:Y:S08]  /*1a840*/  HMMA.16816.F32.BF16 R88, R4.reuse, R10, R40 ;  /* 0x0000000a0458723c */ /* 0x040ff00000041828 */
[C---:B------:R-:W-:Y:S08]  /*1a850*/  HMMA.16816.F32.BF16 R96, R4.reuse, R12, R36 ;  /* 0x0000000c0460723c */ /* 0x040ff00000041824 */
[----:B------:R-:W-:Y:S01]  /*1a860*/  HMMA.16816.F32.BF16 R100, R4, R14, R32 ;  /* 0x0000000e0464723c */ /* 0x000fe20000041820 */
[----:B------:R-:W-:-:S02]  /*1a870*/  PRMT R4, R3, 0x5410, R2 ;  /* 0x0000541003047816 */ /* 0x000fc40000000002 */
[----:B------:R-:W-:Y:S02]  /*1a880*/  PRMT R2, R80, 0x7632, R2 ;  /* 0x0000763250027816 */ /* 0x000fe40000000002 */
[----:B------:R-:W-:Y:S02]  /*1a890*/  SHF.R.U32.HI R6, RZ, 0x18, R80 ;  /* 0x00000018ff067819 */ /* 0x000fe40000011650 */
[----:B------:R-:W-:Y:S02]  /*1a8a0*/  LOP3.LUT R3, R2, 0xff, RZ, 0xc0, !PT ;  /* 0x000000ff02037812 */ /* 0x000fe400078ec0ff */
[----:B------:R-:W-:Y:S02]  /*1a8b0*/  LOP3.LUT R5, R25, 0xff, RZ, 0xc0, !PT ;  /* 0x000000ff19057812 */ /* 0x000fe400078ec0ff */
[----:B------:R-:W-:Y:S02]  /*1a8c0*/  HSET2.LE.AND R2, R4, R0, PT ;  /* 0x0000000004027233 */ /* 0x000fe40003803000 */
[----:B------:R-:W-:-:S02]  /*1a8d0*/  PRMT R3, R3, 0x5410, R6 ;  /* 0x0000541003037816 */ /* 0x000fc40000000006 */
[----:B------:R-:W-:Y:S02]  /*1a8e0*/  PRMT R5, R5, 0x5410, R53 ;  /* 0x0000541005057816 */ /* 0x000fe40000000035 */
[----:B------:R-:W-:Y:S02]  /*1a8f0*/  LOP3.LUT R7, R55, 0xff00ff, RZ, 0xc0, !PT ;  /* 0x00ff00ff37077812 */ /* 0x000fe400078ec0ff */
[----:B------:R-:W-:Y:S02]  /*1a900*/  LOP3.LUT R4, R141, R2, RZ, 0xc0, !PT ;  /* 0x000000028d047212 */ /* 0x000fe400078ec0ff */
[--C-:B------:R-:W-:Y:S02]  /*1a910*/  HSET2.LE.AND R2, R3, R0.reuse, PT ;  /* 0x0000000003027233 */ /* 0x100fe40003803000 */
[--C-:B------:R-:W-:Y:S02]  /*1a920*/  HSET2.LE.AND R3, R5, R0.reuse, PT ;  /* 0x0000000005037233 */ /* 0x100fe40003803000 */
[----:B------:R-:W-:-:S02]  /*1a930*/  HSET2.LE.AND R7, R7, R0, PT ;  /* 0x0000000007077233 */ /* 0x000fc40003803000 */
[----:B------:R-:W-:Y:S02]  /*1a940*/  LOP3.LUT R5, R63, R2, RZ, 0xc0, !PT ;  /* 0x000000023f057212 */ /* 0x000fe400078ec0ff */
[----:B------:R-:W-:Y:S02]  /*1a950*/  LOP3.LUT R6, R82, R3, RZ, 0xc0, !PT ;  /* 0x0000000352067212 */ /* 0x000fe400078ec0ff */
[----:B------:R-:W-:Y:S01]  /*1a960*/  LOP3.LUT R7, R83, R7, RZ, 0xc0, !PT ;  /* 0x0000000753077212 */ /* 0x000fe200078ec0ff */
[----:B------:R-:W-:Y:S01]  /*1a970*/  IMAD.MOV.U32 R22, RZ, RZ, R166 ;  /* 0x000000ffff167224 */ /* 0x000fe200078e00a6 */
[C---:B------:R-:W-:Y:S02]  /*1a980*/  PRMT R3, R24.reuse, 0x7773, RZ ;  /* 0x0000777318037816 */ /* 0x040fe400000000ff */
[----:B------:R-:W-:Y:S01]  /*1a990*/  PRMT R2, R24, 0x7772, RZ ;  /* 0x0000777218027816 */ /* 0x000fe200000000ff */
[----:B------:R-:W-:Y:S02]  /*1a9a0*/  IMAD.MOV.U32 R163, RZ, RZ, R106 ;  /* 0x000000ffffa37224 */ /* 0x000fe400078e006a */
[----:B------:R-:W-:Y:S01]  /*1a9b0*/  IMAD.MOV.U32 R39, RZ, RZ, R105 ;  /* 0x000000ffff277224 */ /* 0x000fe200078e0069 */
[----:B------:R-:W-:Y:S01]  /*1a9c0*/  HMMA.16816.F32.BF16 R68, R4, R8, R68 ;  /* 0x000000080444723c */ /* 0x000fe20000041844 */
[----:B------:R-:W-:-:S02]  /*1a9d0*/  IMAD.MOV.U32 R37, RZ, RZ, R104 ;  /* 0x000000ffff257224 */ /* 0x000fc400078e0068 */
[----:B------:R-:W-:Y:S01]  /*1a9e0*/  IMAD.MOV.U32 R35, RZ, RZ, R107 ;  /* 0x000000ffff237224 */ /* 0x000fe200078e006b */
[----:B------:R-:W-:Y:S02]  /*1a9f0*/  PRMT R141, R2, 0x5410, R3 ;  /* 0x00005410028d7816 */ /* 0x000fe40000000003 */
[----:B------:R-:W-:Y:S02]  /*1aa00*/  PRMT R23, R166, 0x7771, RZ ;  /* 0x00007771a6177816 */ /* 0x000fe400000000ff */
[----:B------:R-:W-:Y:S01]  /*1aa10*/  HMMA.16816.F32.BF16 R80, R4, R10, R64 ;  /* 0x0000000a0450723c */ /* 0x000fe20000041840 */
[----:B------:R-:W-:Y:S01]  /*1aa20*/  IMAD.MOV.U32 R10, RZ, RZ, R74 ;  /* 0x000000ffff0a7224 */ /* 0x000fe200078e004a */
[----:B------:R-:W-:-:S06]  /*1aa30*/  LOP3.LUT R2, R22, 0xff, RZ, 0xc0, !PT ;  /* 0x000000ff16027812 */ /* 0x000fcc00078ec0ff */
[----:B------:R-:W-:Y:S01]  /*1aa40*/  HMMA.16816.F32.BF16 R92, R4, R12, R16 ;  /* 0x0000000c045c723c */ /* 0x000fe20000041810 */
[----:B------:R-:W-:-:S07]  /*1aa50*/  PRMT R13, R78, 0x7773, RZ ;  /* 0x000077734e0d7816 */ /* 0x000fce00000000ff */
[----:B------:R-:W-:Y:S01]  /*1aa60*/  HMMA.16816.F32.BF16 R104, R4, R14, R56 ;  /* 0x0000000e0468723c */ /* 0x000fe20000041838 */
[----:B------:R-:W-:Y:S01]  /*1aa70*/  PRMT R7, R78, 0x7772, RZ ;  /* 0x000077724e077816 */ /* 0x000fe200000000ff */
[----:B------:R-:W-:Y:S01]  /*1aa80*/  IMAD.MOV.U32 R16, RZ, RZ, R116 ;  /* 0x000000ffff107224 */ /* 0x000fe200078e0074 */
[----:B------:R-:W-:Y:S02]  /*1aa90*/  PRMT R11, R74, 0x7771, RZ ;  /* 0x000077714a0b7816 */ /* 0x000fe400000000ff */
[----:B------:R-:W-:Y:S02]  /*1aaa0*/  PRMT R167, R7, 0x5410, R13 ;  /* 0x0000541007a77816 */ /* 0x000fe4000000000d */
[----:B------:R-:W-:Y:S02]  /*1aab0*/  PRMT R13, R2, 0x5410, R23 ;  /* 0x00005410020d7816 */ /* 0x000fe40000000017 */
[----:B------:R-:W-:Y:S01]  /*1aac0*/  LOP3.LUT R2, R10, 0xff, RZ, 0xc0, !PT ;  /* 0x000000ff0a027812 */ /* 0x000fe200078ec0ff */
[----:B------:R-:W-:Y:S01]  /*1aad0*/  IMAD.MOV.U32 R6, RZ, RZ, R26 ;  /* 0x000000ffff067224 */ /* 0x000fe200078e001a */
[----:B------:R-:W-:-:S02]  /*1aae0*/  PRMT R9, R74, 0x7773, RZ ;  /* 0x000077734a097816 */ /* 0x000fc400000000ff */
[----:B------:R-:W-:Y:S02]  /*1aaf0*/  PRMT R8, R74, 0x7772, RZ ;  /* 0x000077724a087816 */ /* 0x000fe400000000ff */
[C---:B------:R-:W-:Y:S02]  /*1ab00*/  PRMT R5, R26.reuse, 0x7773, RZ ;  /* 0x000077731a057816 */ /* 0x040fe400000000ff */
[----:B------:R-:W-:Y:S02]  /*1ab10*/  PRMT R4, R26, 0x7772, RZ ;  /* 0x000077721a047816 */ /* 0x000fe400000000ff */
[----:B------:R-:W-:Y:S02]  /*1ab20*/  PRMT R149, R2, 0x5410, R11 ;  /* 0x0000541002957816 */ /* 0x000fe4000000000b */
[----:B------:R-:W-:Y:S02]  /*1ab30*/  PRMT R17, R116, 0x7771, RZ ;  /* 0x0000777174117816 */ /* 0x000fe400000000ff */
[----:B------:R-:W-:-:S02]  /*1ab40*/  LOP3.LUT R2, R16, 0xff, RZ, 0xc0, !PT ;  /* 0x000000ff10027812 */ /* 0x000fc400078ec0ff */
[----:B------:R-:W-:Y:S02]  /*1ab50*/  LOP3.LUT R3, R27, 0xffff, RZ, 0xc0, !PT ;  /* 0x0000ffff1b037812 */ /* 0x000fe400078ec0ff */
[----:B------:R-:W-:Y:S02]  /*1ab60*/  PRMT R155, R8, 0x5410, R9 ;  /* 0x00005410089b7816 */ /* 0x000fe40000000009 */
[C---:B------:R-:W-:Y:S02]  /*1ab70*/  PRMT R19, R166.reuse, 0x7773, RZ ;  /* 0x00007773a6137816 */ /* 0x040fe400000000ff */
[----:B------:R-:W-:Y:S02]  /*1ab80*/  PRMT R18, R166, 0x7772, RZ ;  /* 0x00007772a6127816 */ /* 0x000fe400000000ff */
[----:B------:R-:W-:Y:S02]  /*1ab90*/  PRMT R8, R4, 0x5410, R5 ;  /* 0x0000541004087816 */ /* 0x000fe40000000005 */
[----:B------:R-:W-:-:S02]  /*1aba0*/  PRMT R12, R26, 0x7771, RZ ;  /* 0x000077711a0c7816 */ /* 0x000fc400000000ff */
[----:B------:R-:W-:Y:S02]  /*1abb0*/  PRMT R166, R2, 0x5410, R17 ;  /* 0x0000541002a67816 */ /* 0x000fe40000000011 */
[----:B------:R-:W-:Y:S02]  /*1abc0*/  LOP3.LUT R4, R6, 0xff, RZ, 0xc0, !PT ;  /* 0x000000ff06047812 */ /* 0x000fe400078ec0ff */
[C---:B------:R-:W-:Y:S02]  /*1abd0*/  PRMT R2, R27.reuse, 0x7632, R2 ;  /* 0x000076321b027816 */ /* 0x040fe40000000002 */
[----:B------:R-:W-:Y:S02]  /*1abe0*/  LOP3.LUT R5, R27, 0xff, RZ, 0xc0, !PT ;  /* 0x000000ff1b057812 */ /* 0x000fe400078ec0ff */
[----:B------:R-:W-:Y:S02]  /*1abf0*/  SHF.R.U32.HI R3, RZ, 0x8, R3 ;  /* 0x00000008ff037819 */ /* 0x000fe40000011603 */
[----:B------:R-:W-:-:S02]  /*1ac00*/  PRMT R7, R4, 0x5410, R12 ;  /* 0x0000541004077816 */ /* 0x000fc4000000000c */
        /* <DEDUP_REMOVED lines=8> */
[----:B------:R-:W-:Y:S02]  /*1ac90*/  IMAD.MOV.U32 R2, RZ, RZ, R121 ;  /* 0x000000ffff027224 */ /* 0x000fe400078e0079 */
[----:B------:R-:W-:-:S03]  /*1aca0*/  IMAD.MOV.U32 R6, RZ, RZ, R123 ;  /* 0x000000ffff067224 */ /* 0x000fc600078e007b */
[----:B------:R-:W-:Y:S02]  /*1acb0*/  LOP3.LUT R5, R2, R3, RZ, 0xc0, !PT ;  /* 0x0000000302057212 */ /* 0x000fe400078ec0ff */
[--C-:B------:R-:W-:Y:S02]  /*1acc0*/  HSET2.LE.AND R2, R7, R0.reuse, PT ;  /* 0x0000000007027233 */ /* 0x100fe40003803000 */
[----:B------:R-:W-:Y:S01]  /*1acd0*/  LOP3.LUT R3, R8, 0xff00ff, RZ, 0xc0, !PT ;  /* 0x00ff00ff08037812 */ /* 0x000fe200078ec0ff */
[----:B------:R-:W-:Y:S01]  /*1ace0*/  IMAD.MOV.U32 R33, RZ, RZ, R24 ;  /* 0x000000ffff217224 */ /* 0x000fe200078e0018 */
[----:B------:R-:W-:Y:S02]  /*1acf0*/  PRMT R32, R18, 0x5410, R19 ;  /* 0x0000541012207816 */ /* 0x000fe40000000013 */
[----:B------:R-:W-:Y:S01]  /*1ad00*/  LOP3.LUT R6, R6, R2, RZ, 0xc0, !PT ;  /* 0x0000000206067212 */ /* 0x000fe200078ec0ff */
[----:B------:R-:W1:Y:S01]  /*1ad10*/  LDSM.16.MT88.4 R16, [R132+0x4800] ;  /* 0x004800008410783b */ /* 0x000e620000004200 */
[----:B------:R-:W-:Y:S01]  /*1ad20*/  PRMT R36, R24, 0x7771, RZ ;  /* 0x0000777118247816 */ /* 0x000fe200000000ff */
[----:B------:R-:W-:Y:S01]  /*1ad30*/  IMAD.MOV.U32 R2, RZ, RZ, R122 ;  /* 0x000000ffff027224 */ /* 0x000fe200078e007a */
[----:B------:R-:W-:Y:S01]  /*1ad40*/  HSET2.LE.AND R3, R3, R0, PT ;  /* 0x0000000003037233 */ /* 0x000fe20003803000 */
[----:B------:R-:W2:Y:S04]  /*1ad50*/  LDSM.16.MT88.4 R24, [R60+0x800] ;  /* 0x000800003c18783b */ /* 0x000ea80000004200 */
[----:B------:R-:W-:-:S02]  /*1ad60*/  LOP3.LUT R7, R2, R3, RZ, 0xc0, !PT ;  /* 0x0000000302077212 */ /* 0x000fc400078ec0ff */
[C---:B------:R-:W-:Y:S02]  /*1ad70*/  LOP3.LUT R2, R87.reuse, 0xffff, RZ, 0xc0, !PT ;  /* 0x0000ffff57027812 */ /* 0x040fe400078ec0ff */
[----:B------:R-:W-:Y:S02]  /*1ad80*/  LOP3.LUT R3, R87, 0xff, RZ, 0xc0, !PT ;  /* 0x000000ff57037812 */ /* 0x000fe400078ec0ff */
[----:B------:R-:W-:-:S04]  /*1ad90*/  SHF.R.U32.HI R2, RZ, 0x8, R2 ;  /* 0x00000008ff027819 */ /* 0x000fc80000011602 */
[--C-:B------:R-:W-:Y:S02]  /*1ada0*/  PRMT R8, R3, 0x5410, R2.reuse ;  /* 0x0000541003087816 */ /* 0x100fe40000000002 */
[----:B------:R-:W-:-:S04]  /*1adb0*/  PRMT R2, R87, 0x7632, R2 ;  /* 0x0000763257027816 */ /* 0x000fc80000000002 */
[----:B------:R-:W-:Y:S02]  /*1adc0*/  LOP3.LUT R3, R2, 0xff, RZ, 0xc0, !PT ;  /* 0x000000ff02037812 */ /* 0x000fe400078ec0ff */
[----:B------:R-:W-:Y:S02]  /*1add0*/  HSET2.LE.AND R2, R8, R0, PT ;  /* 0x0000000008027233 */ /* 0x000fe40003803000 */
[----:B------:R-:W-:-:S03]  /*1ade0*/  SHF.R.U32.HI R9, RZ, 0x18, R87 ;  /* 0x00000018ff097819 */ /* 0x000fc60000011657 */
[----:B------:R-:W-:Y:S02]  /*1adf0*/  LOP3.LUT R12, R35, R2, RZ, 0xc0, !PT ;  /* 0x00000002230c7212 */ /* 0x000fe400078ec0ff */
[----:B------:R-:W-:Y:S02]  /*1ae00*/  LOP3.LUT R2, R32, 0xff00ff, RZ, 0xc0, !PT ;  /* 0x00ff00ff20027812 */ /* 0x000fe400078ec0ff */
[----:B------:R-:W-:Y:S02]  /*1ae10*/  PRMT R3, R3, 0x5410, R9 ;  /* 0x0000541003037816 */ /* 0x000fe40000000009 */
[C---:B------:R-:W-:Y:S02]  /*1ae20*/  PRMT R15, R116.reuse, 0x7773, RZ ;  /* 0x00007773740f7816 */ /* 0x040fe400000000ff */
[----:B------:R-:W-:Y:S02]  /*1ae30*/  PRMT R14, R116, 0x7772, RZ ;  /* 0x00007772740e7816 */ /* 0x000fe400000000ff */
[--C-:B------:R-:W-:Y:S01]  /*1ae40*/  HSET2.LE.AND R2, R2, R0.reuse, PT ;  /* 0x0000000002027233 */ /* 0x100fe20003803000 */
[----:B------:R-:W-:Y:S01]  /*1ae50*/  IMAD.MOV.U32 R38, RZ, RZ, R111 ;  /* 0x000000ffff267224 */ /* 0x000fe200078e006f */
[----:B------:R-:W-:-:S02]  /*1ae60*/  HSET2.LE.AND R8, R3, R0, PT ;  /* 0x0000000003087233 */ /* 0x000fc40003803000 */
[----:B------:R-:W-:Y:S02]  /*1ae70*/  HSET2.LE.AND R3, R13, R0, PT ;  /* 0x000000000d037233 */ /* 0x000fe40003803000 */
[----:B------:R-:W-:Y:S02]  /*1ae80*/  PRMT R180, R14, 0x5410, R15 ;  /* 0x000054100eb47816 */ /* 0x000fe4000000000f */
[----:B------:R-:W-:Y:S01]  /*1ae90*/  LOP3.LUT R15, R39, R2, RZ, 0xc0, !PT ;  /* 0x00000002270f7212 */ /* 0x000fe200078ec0ff */
[----:B------:R-:W-:Y:S01]  /*1aea0*/  IMAD.MOV.U32 R2, RZ, RZ, R62 ;  /* 0x000000ffff027224 */ /* 0x000fe200078e003e */
[----:B------:R-:W-:Y:S01]  /*1aeb0*/  LOP3.LUT R14, R38, R3, RZ, 0xc0, !PT ;  /* 0x00000003260e7212 */ /* 0x000fe200078ec0ff */
[----:B------:R-:W-:Y:S01]  /*1aec0*/  IMAD.MOV.U32 R161, RZ, RZ, R119 ;  /* 0x000000ffffa17224 */ /* 0x000fe200078e0077 */
[C---:B------:R-:W-:Y:S01]  /*1aed0*/  PRMT R119, R54.reuse, 0x7771, RZ ;  /* 0x0000777136777816 */ /* 0x040fe200000000ff */
[----:B------:R-:W-:Y:S01]  /*1aee0*/  IMAD.MOV.U32 R117, RZ, RZ, R54 ;  /* 0x000000ffff757224 */ /* 0x000fe200078e0036 */
[C---:B------:R-:W-:Y:S01]  /*1aef0*/  PRMT R116, R54.reuse, 0x7773, RZ ;  /* 0x0000777336747816 */ /* 0x040fe200000000ff */
[----:B-1----:R-:W-:Y:S01]  /*1af00*/  HMMA.16816.F32.BF16 R40, R4, R16, R44 ;  /* 0x000000100428723c */ /* 0x002fe2000004182c */
[----:B------:R-:W-:-:S02]  /*1af10*/  PRMT R115, R54, 0x7772, RZ ;  /* 0x0000777236737816 */ /* 0x000fc400000000ff */
[----:B------:R-:W-:Y:S02]  /*1af20*/  LOP3.LUT R3, R33, 0xff, RZ, 0xc0, !PT ;  /* 0x000000ff21037812 */ /* 0x000fe400078ec0ff */
[----:B------:R-:W-:Y:S01]  /*1af30*/  LOP3.LUT R2, R2, 0xff, RZ, 0xc0, !PT ;  /* 0x000000ff02027812 */ /* 0x000fe200078ec0ff */
[----:B------:R-:W1:Y:S02]  /*1af40*/  LDSM.16.MT88.4 R32, [R132+0x4c00] ;  /* 0x004c00008420783b */ /* 0x000e640000004200 */
[----:B------:R-:W-:Y:S01]  /*1af50*/  HMMA.16816.F32.BF16 R52, R4, R18, R88 ;  /* 0x000000120434723c */ /* 0x000fe20000041858 */
[----:B------:R-:W-:Y:S02]  /*1af60*/  PRMT R87, R3, 0x5410, R36 ;  /* 0x0000541003577816 */ /* 0x000fe40000000024 */
[----:B------:R-:W-:-:S05]  /*1af70*/  LOP3.LUT R3, R61, 0xffff, RZ, 0xc0, !PT ;  /* 0x0000ffff3d037812 */ /* 0x000fca00078ec0ff */
[C---:B--2---:R-:W-:Y:S08]  /*1af80*/  HMMA.16816.F32.BF16 R56, R4.reuse, R24, R96 ;  /* 0x000000180438723c */ /* 0x044ff00000041860 */
[----:B------:R-:W-:Y:S01]  /*1af90*/  HMMA.16816.F32.BF16 R44, R4, R26, R100 ;  /* 0x0000001a042c723c */ /* 0x000fe20000041864 */
[C---:B------:R-:W-:Y:S02]  /*1afa0*/  PRMT R6, R62.reuse, 0x7771, RZ ;  /* 0x000077713e067816 */ /* 0x040fe400000000ff */
[----:B------:R-:W-:-:S02]  /*1afb0*/  PRMT R5, R62, 0x7773, RZ ;  /* 0x000077733e057816 */ /* 0x000fc400000000ff */
[----:B------:R-:W-:Y:S02]  /*1afc0*/  PRMT R4, R62, 0x7772, RZ ;  /* 0x000077723e047816 */ /* 0x000fe400000000ff */
[----:B------:R-:W-:Y:S02]  /*1afd0*/  PRMT R6, R2, 0x5410, R6 ;  /* 0x0000541002067816 */ /* 0x000fe40000000006 */
[C---:B------:R-:W-:Y:S02]  /*1afe0*/  PRMT R2, R61.reuse, 0x7632, R2 ;  /* 0x000076323d027816 */ /* 0x040fe40000000002 */
[----:B------:R-:W-:Y:S02]  /*1aff0*/  PRMT R7, R4, 0x5410, R5 ;  /* 0x0000541004077816 */ /* 0x000fe40000000005 */
[----:B------:R-:W-:Y:S02]  /*1b000*/  LOP3.LUT R4, R61, 0xff, RZ, 0xc0, !PT ;  /* 0x000000ff3d047812 */ /* 0x000fe400078ec0ff */
[----:B------:R-:W-:-:S02]  /*1b010*/  SHF.R.U32.HI R3, RZ, 0x8, R3 ;  /* 0x00000008ff037819 */ /* 0x000fc40000011603 */
[----:B------:R-:W-:Y:S02]  /*1b020*/  SHF.R.U32.HI R5, RZ, 0x18, R61 ;  /* 0x00000018ff057819 */ /* 0x000fe4000001163d */
[----:B------:R-:W-:Y:S02]  /*1b030*/  LOP3.LUT R2, R2, 0xff, RZ, 0xc0, !PT ;  /* 0x000000ff02027812 */ /* 0x000fe400078ec0ff */
[----:B------:R-:W-:Y:S02]  /*1b040*/  PRMT R4, R4, 0x5410, R3 ;  /* 0x0000541004047816 */ /* 0x000fe40000000003 */
[----:B------:R-:W-:Y:S02]  /*1b050*/  PRMT R3, R2, 0x5410, R5 ;  /* 0x0000541002037816 */ /* 0x000fe40000000005 */
[----:B------:R-:W-:Y:S01]  /*1b060*/  LOP3.LUT R13, R37, R8, RZ, 0xc0, !PT ;  /* 0x00000008250d7212 */ /* 0x000fe200078ec0ff */
[----:B------:R-:W-:Y:S01]  /*1b070*/  IMAD.MOV.U32 R8, RZ, RZ, R173 ;  /* 0x000000ffff087224 */ /* 0x000fe200078e00ad */
[----:B------:R-:W2:Y:S01]  /*1b080*/  LDSM.16.MT88.4 R36, [R60+0xc00] ;  /* 0x000c00003c24783b */ /* 0x000ea20000004200 */
[----:B------:R-:W-:Y:S01]  /*1b090*/  HSET2.LE.AND R2, R4, R0, PT ;  /* 0x0000000004027233 */ /* 0x000fe20003803000 */
[----:B------:R-:W-:Y:S01]  /*1b0a0*/  IMAD.MOV.U32 R9, RZ, RZ, R139 ;  /* 0x000000ffff097224 */ /* 0x000fe200078e008b */
[----:B------:R-:W-:-:S02]  /*1b0b0*/  LOP3.LUT R5, R7, 0xff00ff, RZ, 0xc0, !PT ;  /* 0x00ff00ff07057812 */ /* 0x000fc400078ec0ff */
[--C-:B------:R-:W-:Y:S02]  /*1b0c0*/  HSET2.LE.AND R3, R3, R0.reuse, PT ;  /* 0x0000000003037233 */ /* 0x100fe40003803000 */
[----:B------:R-:W-:Y:S01]  /*1b0d0*/  LOP3.LUT R4, R8, R2, RZ, 0xc0, !PT ;  /* 0x0000000208047212 */ /* 0x000fe200078ec0ff */
[----:B------:R-:W-:Y:S01]  /*1b0e0*/  IMAD.MOV.U32 R7, RZ, RZ, R125 ;  /* 0x000000ffff077224 */ /* 0x000fe200078e007d */
[--C-:B------:R-:W-:Y:S02]  /*1b0f0*/  HSET2.LE.AND R2, R5, R0.reuse, PT ;  /* 0x0000000005027233 */ /* 0x100fe40003803000 */
[----:B------:R-:W-:Y:S02]  /*1b100*/  HSET2.LE.AND R6, R6, R0, PT ;  /* 0x0000000006067233 */ /* 0x000fe40003803000 */
[----:B------:R-:W-:Y:S01]  /*1b110*/  LOP3.LUT R5, R9, R3, RZ, 0xc0, !PT ;  /* 0x0000000309057212 */ /* 0x000fe200078ec0ff */
[----:B------:R-:W-:Y:S02]  /*1b120*/  IMAD.MOV.U32 R3, RZ, RZ, R172 ;  /* 0x000000ffff037224 */ /* 0x000fe400078e00ac */
[----:B------:R-:W-:Y:S01]  /*1b130*/  IMAD.MOV.U32 R156, RZ, RZ, R78 ;  /* 0x000000ffff9c7224 */ /* 0x000fe200078e004e */
[----:B------:R-:W-:-:S02]  /*1b140*/  LOP3.LUT R6, R7, R6, RZ, 0xc0, !PT ;  /* 0x0000000607067212 */ /* 0x000fc400078ec0ff */
[----:B------:R-:W-:Y:S02]  /*1b150*/  LOP3.LUT R7, R3, R2, RZ, 0xc0, !PT ;  /* 0x0000000203077212 */ /* 0x000fe400078ec0ff */
[----:B------:R-:W-:Y:S02]  /*1b160*/  PRMT R159, R78, 0x7771, RZ ;  /* 0x000077714e9f7816 */ /* 0x000fe400000000ff */
[----:B------:R-:W-:Y:S01]  /*1b170*/  LOP3.LUT R2, R156, 0xff, RZ, 0xc0, !PT ;  /* 0x000000ff9c027812 */ /* 0x000fe200078ec0ff */
[----:B------:R-:W-:Y:S01]  /*1b180*/  STG.E.U16 desc[UR20][R30.64+-0xf0], R113 ;  /* 0xffff10711e007986 */ /* 0x000fe2000c101514 */
[----:B------:R-:W-:Y:S01]  /*1b190*/  IMAD.MOV.U32 R63, RZ, RZ, R76 ;  /* 0x000000ffff3f7224 */ /* 0x000fe200078e004c */
[----:B------:R-:W-:Y:S02]  /*1b1a0*/  LOP3.LUT R3, R112, 0xffff, RZ, 0xc0, !PT ;  /* 0x0000ffff70037812 */ /* 0x000fe400078ec0ff */
[----:B------:R3:W-:Y:S01]  /*1b1b0*/  STG.E.U16 desc[UR20][R30.64+-0xee], R110 ;  /* 0xffff126e1e007986 */ /* 0x0007e2000c101514 */
[----:B------:R-:W-:-:S02]  /*1b1c0*/  PRMT R159, R2, 0x5410, R159 ;  /* 0x00005410029f7816 */ /* 0x000fc4000000009f */
[C---:B------:R-:W-:Y:S01]  /*1b1d0*/  PRMT R2, R112.reuse, 0x7632, R2 ;  /* 0x0000763270027816 */ /* 0x040fe20000000002 */
[----:B------:R4:W-:Y:S01]  /*1b1e0*/  STG.E.U16 desc[UR20][R164.64+-0xf0], R109 ;  /* 0xffff106da4007986 */ /* 0x0009e2000c101514 */
[----:B------:R-:W-:Y:S02]  /*1b1f0*/  LOP3.LUT R9, R112, 0xff, RZ, 0xc0, !PT ;  /* 0x000000ff70097812 */ /* 0x000fe400078ec0ff */
[----:B------:R-:W-:Y:S02]  /*1b200*/  SHF.R.U32.HI R11, RZ, 0x18, R112 ;  /* 0x00000018ff0b7819 */ /* 0x000fe40000011670 */
[----:B------:R-:W-:Y:S02]  /*1b210*/  SHF.R.U32.HI R3, RZ, 0x8, R3 ;  /* 0x00000008ff037819 */ /* 0x000fe40000011603 */
[----:B------:R-:W-:Y:S01]  /*1b220*/  LOP3.LUT R2, R2, 0xff, RZ, 0xc0, !PT ;  /* 0x000000ff02027812 */ /* 0x000fe200078ec0ff */
[----:B------:R-:W-:Y:S01]  /*1b230*/  IMAD.MOV.U32 R160, RZ, RZ, R120 ;  /* 0x000000ffffa07224 */ /* 0x000fe200078e0078 */
[----:B------:R-:W-:Y:S01]  /*1b240*/  PRMT R111, R76, 0x7771, RZ ;  /* 0x000077714c6f7816 */ /* 0x000fe200000000ff */
[----:B------:R-:W-:Y:S01]  /*1b250*/  IMAD.MOV.U32 R162, RZ, RZ, R118 ;  /* 0x000000ffffa27224 */ /* 0x000fe200078e0076 */
[----:B------:R-:W-:Y:S01]  /*1b260*/  LOP3.LUT R8, R63, 0xff, RZ, 0xc0, !PT ;  /* 0x000000ff3f087812 */ /* 0x000fe200078ec0ff */
[----:B------:R-:W-:Y:S01]  /*1b270*/  IMAD.MOV.U32 R118, RZ, RZ, R72 ;  /* 0x000000ffff767224 */ /* 0x000fe200078e0048 */
[C---:B------:R-:W-:Y:S01]  /*1b280*/  PRMT R120, R72.reuse, 0x7771, RZ ;  /* 0x0000777148787816 */ /* 0x040fe200000000ff */
[----:B------:R-:W-:Y:S01]  /*1b290*/  HMMA.16816.F32.BF16 R64, R12, R16, R68 ;  /* 0x000000100c40723c */ /* 0x000fe20000041844 */
[----:B------:R-:W-:-:S02]  /*1b2a0*/  PRMT R114, R72, 0x7773, RZ ;  /* 0x0000777348727816 */ /* 0x000fc400000000ff */
[C---:B---3--:R-:W-:Y:S02]  /*1b2b0*/  PRMT R110, R76.reuse, 0x7773, RZ ;  /* 0x000077734c6e7816 */ /* 0x048fe400000000ff */
[----:B----4-:R-:W-:-:S03]  /*1b2c0*/  PRMT R109, R76, 0x7772, RZ ;  /* 0x000077724c6d7816 */ /* 0x010fc600000000ff */
[C---:B------:R-:W-:Y:S01]  /*1b2d0*/  HMMA.16816.F32.BF16 R68, R12.reuse, R24, R92 ;  /* 0x000000180c44723c */ /* 0x040fe2000004185c */
[----:B------:R-:W-:Y:S02]  /*1b2e0*/  PRMT R113, R72, 0x7772, RZ ;  /* 0x0000777248717816 */ /* 0x000fe400000000ff */
[----:B------:R-:W-:Y:S02]  /*1b2f0*/  PRMT R10, R109, 0x5410, R110 ;  /* 0x000054106d0a7816 */ /* 0x000fe4000000006e */
[----:B------:R-:W-:Y:S02]  /*1b300*/  PRMT R3, R9, 0x5410, R3 ;  /* 0x0000541009037816 */ /* 0x000fe40000000003 */
[----:B------:R-:W-:Y:S01]  /*1b310*/  PRMT R2, R2, 0x5410, R11 ;  /* 0x0000541002027816 */ /* 0x000fe2000000000b */
[----:B------:R-:W-:Y:S01]  /*1b320*/  HMMA.16816.F32.BF16 R72, R12, R18, R80 ;  /* 0x000000120c48723c */ /* 0x000fe20000041850 */
[----:B------:R-:W-:Y:S02]  /*1b330*/  LOP3.LUT R10, R10, 0xff00ff, RZ, 0xc0, !PT ;  /* 0x00ff00ff0a0a7812 */ /* 0x000fe400078ec0ff */
[----:B------:R-:W-:-:S05]  /*1b340*/  HSET2.LE.AND R9, R3, R0, PT ;  /* 0x0000000003097233 */ /* 0x000fca0003803000 */
[----:B------:R-:W-:Y:S01]  /*1b350*/  HMMA.16816.F32.BF16 R76, R12, R26, R104 ;  /* 0x0000001a0c4c723c */ /* 0x000fe20000041868 */
[----:B------:R-:W-:Y:S02]  /*1b360*/  PRMT R12, R8, 0x5410, R111 ;  /* 0x00005410080c7816 */ /* 0x000fe4000000006f */
[--C-:B------:R-:W-:Y:S02]  /*1b370*/  HSET2.LE.AND R8, R2, R0.reuse, PT ;  /* 0x0000000002087233 */ /* 0x100fe40003803000 */
[--C-:B------:R-:W-:Y:S02]  /*1b380*/  HSET2.LE.AND R2, R10, R0.reuse, PT ;  /* 0x000000000a027233 */ /* 0x100fe40003803000 */
[----:B------:R-:W-:Y:S01]  /*1b390*/  HSET2.LE.AND R3, R12, R0, PT ;  /* 0x000000000c037233 */ /* 0x000fe20003803000 */
[----:B-1----:R-:W-:Y:S02]  /*1b3a0*/  HMMA.16816.F32.BF16 R80, R4, R32, R40 ;  /* 0x000000200450723c */ /* 0x002fe40000041828 */
[----:B------:R-:W-:-:S02]  /*1b3b0*/  LOP3.LUT R15, R163, R2, RZ, 0xc0, !PT ;  /* 0x00000002a30f7212 */ /* 0x000fc400078ec0ff */
[----:B------:R-:W-:Y:S01]  /*1b3c0*/  LOP3.LUT R14, R162, R3, RZ, 0xc0, !PT ;  /* 0x00000003a20e7212 */ /* 0x000fe200078ec0ff */
[----:B------:R-:W-:Y:S01]  /*1b3d0*/  IMAD.MOV.U32 R22, RZ, RZ, R28 ;  /* 0x000000ffff167224 */ /* 0x000fe200078e001c */
[C---:B------:R-:W-:Y:S01]  /*1b3e0*/  LOP3.LUT R3, R86.reuse, 0xffff, RZ, 0xc0, !PT ;  /* 0x0000ffff56037812 */ /* 0x040fe200078ec0ff */
[----:B------:R-:W-:Y:S01]  /*1b3f0*/  IMAD.MOV.U32 R96, RZ, RZ, R50 ;  /* 0x000000ffff607224 */ /* 0x000fe200078e0032 */
[C---:B------:R-:W-:Y:S01]  /*1b400*/  HMMA.16816.F32.BF16 R52, R4.reuse, R34, R52 ;  /* 0x000000220434723c */ /* 0x040fe20000041834 */
[----:B------:R-:W-:Y:S01]  /*1b410*/  PRMT R2, R86, 0x7632, R2 ;  /* 0x0000763256027816 */ /* 0x000fe20000000002 */
[----:B------:R-:W3:Y:S06]  /*1b420*/  LDL.LU R163, [R1+0x1c0] ;  /* 0x0001c00001a37983 */ /* 0x000eec0000300800 */
[C---:B--2---:R-:W-:Y:S08]  /*1b430*/  HMMA.16816.F32.BF16 R88, R4.reuse, R36, R56 ;  /* 0x000000240458723c */ /* 0x044ff00000041838 */
[----:B------:R-:W-:Y:S01]  /*1b440*/  HMMA.16816.F32.BF16 R40, R4, R38, R44 ;  /* 0x000000260428723c */ /* 0x000fe2000004182c */
[----:B------:R-:W-:-:S02]  /*1b450*/  PRMT R6, R84, 0x7632, R6 ;  /* 0x0000763254067816 */ /* 0x000fc40000000006 */
[----:B------:R-:W-:Y:S02]  /*1b460*/  SHF.R.U32.HI R7, RZ, 0x8, R3 ;  /* 0x00000008ff077819 */ /* 0x000fe40000011603 */
[----:B------:R-:W-:Y:S02]  /*1b470*/  LOP3.LUT R5, R2, 0xff, RZ, 0xc0, !PT ;  /* 0x000000ff02057812 */ /* 0x000fe400078ec0ff */
[----:B------:R-:W-:Y:S02]  /*1b480*/  SHF.R.U32.HI R2, RZ, 0x18, R84 ;  /* 0x00000018ff027819 */ /* 0x000fe40000011654 */
[----:B------:R-:W-:Y:S02]  /*1b490*/  LOP3.LUT R3, R6, 0xff, RZ, 0xc0, !PT ;  /* 0x000000ff06037812 */ /* 0x000fe400078ec0ff */
[----:B------:R-:W-:Y:S02]  /*1b4a0*/  LOP3.LUT R4, R84, 0xffff, RZ, 0xc0, !PT ;  /* 0x0000ffff54047812 */ /* 0x000fe400078ec0ff */
[----:B------:R-:W-:-:S02]  /*1b4b0*/  LOP3.LUT R12, R160, R9, RZ, 0xc0, !PT ;  /* 0x00000009a00c7212 */ /* 0x000fc400078ec0ff */
[----:B------:R-:W-:Y:S02]  /*1b4c0*/  LOP3.LUT R13, R161, R8, RZ, 0xc0, !PT ;  /* 0x00000008a10d7212 */ /* 0x000fe400078ec0ff */
[----:B------:R-:W-:Y:S02]  /*1b4d0*/  LOP3.LUT R10, R86, 0xff, RZ, 0xc0, !PT ;  /* 0x000000ff560a7812 */ /* 0x000fe400078ec0ff */
[----:B------:R-:W-:Y:S02]  /*1b4e0*/  SHF.R.U32.HI R9, RZ, 0x18, R86 ;  /* 0x00000018ff097819 */ /* 0x000fe40000011656 */
[----:B------:R-:W-:Y:S02]  /*1b4f0*/  PRMT R92, R3, 0x5410, R2 ;  /* 0x00005410035c7816 */ /* 0x000fe40000000002 */
[----:B------:R-:W-:Y:S02]  /*1b500*/  LOP3.LUT R8, R84, 0xff, RZ, 0xc0, !PT ;  /* 0x000000ff54087812 */ /* 0x000fe400078ec0ff */
[----:B------:R-:W-:-:S02]  /*1b510*/  SHF.R.U32.HI R4, RZ, 0x8, R4 ;  /* 0x00000008ff047819 */ /* 0x000fc40000011604 */
[C---:B------:R-:W-:Y:S02]  /*1b520*/  LOP3.LUT R3, R49.reuse, 0xffff, RZ, 0xc0, !PT ;  /* 0x0000ffff31037812 */ /* 0x040fe400078ec0ff */
[----:B------:R-:W-:Y:S02]  /*1b530*/  PRMT R2, R49, 0x7632, R2 ;  /* 0x0000763231027816 */ /* 0x000fe40000000002 */
[----:B------:R-:W-:Y:S02]  /*1b540*/  PRMT R6, R48, 0x7632, R6 ;  /* 0x0000763230067816 */ /* 0x000fe40000000006 */
[----:B------:R-:W-:Y:S02]  /*1b550*/  PRMT R24, R10, 0x5410, R7 ;  /* 0x000054100a187816 */ /* 0x000fe40000000007 */
[----:B------:R-:W-:Y:S02]  /*1b560*/  PRMT R25, R5, 0x5410, R9 ;  /* 0x0000541005197816 */ /* 0x000fe40000000009 */
[----:B------:R-:W-:-:S02]  /*1b570*/  PRMT R86, R8, 0x5410, R4 ;  /* 0x0000541008567816 */ /* 0x000fc40000000004 */
[----:B------:R-:W-:Y:S02]  /*1b580*/  SHF.R.U32.HI R7, RZ, 0x8, R3 ;  /* 0x00000008ff077819 */ /* 0x000fe40000011603 */
[----:B------:R-:W-:Y:S02]  /*1b590*/  LOP3.LUT R5, R2, 0xff, RZ, 0xc0, !PT ;  /* 0x000000ff02057812 */ /* 0x000fe400078ec0ff */
[----:B------:R-:W-:Y:S02]  /*1b5a0*/  LOP3.LUT R4, R48, 0xffff, RZ, 0xc0, !PT ;  /* 0x0000ffff30047812 */ /* 0x000fe400078ec0ff */
[----:B------:R-:W-:Y:S02]  /*1b5b0*/  SHF.R.U32.HI R2, RZ, 0x18, R48 ;  /* 0x00000018ff027819 */ /* 0x000fe40000011630 */
[----:B------:R-:W-:Y:S02]  /*1b5c0*/  LOP3.LUT R3, R6, 0xff, RZ, 0xc0, !PT ;  /* 0x000000ff06037812 */ /* 0x000fe400078ec0ff */
[----:B------:R-:W-:-:S02]  /*1b5d0*/  LOP3.LUT R10, R49, 0xff, RZ, 0xc0, !PT ;  /* 0x000000ff310a7812 */ /* 0x000fc400078ec0ff */
[----:B------:R-:W-:Y:S02]  /*1b5e0*/  SHF.R.U32.HI R9, RZ, 0x18, R49 ;  /* 0x00000018ff097819 */ /* 0x000fe40000011631 */
[----:B------:R-:W-:Y:S02]  /*1b5f0*/  LOP3.LUT R8, R48, 0xff, RZ, 0xc0, !PT ;  /* 0x000000ff30087812 */ /* 0x000fe400078ec0ff */
[----:B------:R-:W-:Y:S02]  /*1b600*/  SHF.R.U32.HI R4, RZ, 0x8, R4 ;  /* 0x00000008ff047819 */ /* 0x000fe40000011604 */
[----:B------:R-:W-:Y:S02]  /*1b610*/  PRMT R63, R3, 0x5410, R2 ;  /* 0x00005410033f7816 */ /* 0x000fe40000000002 */
[----:B------:R-:W-:Y:S02]  /*1b620*/  LOP3.LUT R2, R108, 0xffff, RZ, 0xc0, !PT ;  /* 0x0000ffff6c027812 */ /* 0x000fe400078ec0ff */
[----:B------:R-:W-:-:S02]  /*1b630*/  PRMT R23, R28, 0x7771, RZ ;  /* 0x000077711c177816 */ /* 0x000fc400000000ff */
[----:B------:R-:W-:Y:S02]  /*1b640*/  PRMT R10, R10, 0x5410, R7 ;  /* 0x000054100a0a7816 */ /* 0x000fe40000000007 */
[----:B------:R-:W-:Y:S02]  /*1b650*/  PRMT R9, R5, 0x5410, R9 ;  /* 0x0000541005097816 */ /* 0x000fe40000000009 */
[----:B------:R-:W-:Y:S02]  /*1b660*/  PRMT R84, R8, 0x5410, R4 ;  /* 0x0000541008547816 */ /* 0x000fe40000000004 */
[----:B------:R-:W-:Y:S02]  /*1b670*/  LOP3.LUT R6, R22, 0xff, RZ, 0xc0, !PT ;  /* 0x000000ff16067812 */ /* 0x000fe400078ec0ff */
[----:B------:R-:W-:Y:S02]  /*1b680*/  PRMT R97, R50, 0x7771, RZ ;  /* 0x0000777132617816 */ /* 0x000fe400000000ff */
[----:B------:R-:W-:-:S02]  /*1b690*/  LOP3.LUT R4, R118, 0xff, RZ, 0xc0, !PT ;  /* 0x000000ff76047812 */ /* 0x000fc400078ec0ff */
[----:B------:R-:W-:Y:S02]  /*1b6a0*/  LOP3.LUT R3, R117, 0xff, RZ, 0xc0, !PT ;  /* 0x000000ff75037812 */ /* 0x000fe400078ec0ff */
[----:B------:R-:W-:Y:S02]  /*1b6b0*/  LOP3.LUT R7, R96, 0xff, RZ, 0xc0, !PT ;  /* 0x000000ff60077812 */ /* 0x000fe400078ec0ff */
[----:B------:R-:W-:Y:S02]  /*1b6c0*/  LOP3.LUT R5, R108, 0xff, RZ, 0xc0, !PT ;  /* 0x000000ff6c057812 */ /* 0x000fe400078ec0ff */
[----:B------:R-:W-:Y:S02]  /*1b6d0*/  SHF.R.U32.HI R2, RZ, 0x8, R2 ;  /* 0x00000008ff027819 */ /* 0x000fe40000011602 */
[C---:B------:R-:W-:Y:S02]  /*1b6e0*/  PRMT R17, R28.reuse, 0x7773, RZ ;  /* 0x000077731c117816 */ /* 0x040fe400000000ff */
[----:B------:R-:W-:-:S02]  /*1b6f0*/  PRMT R16, R28, 0x7772, RZ ;  /* 0x000077721c107816 */ /* 0x000fc400000000ff */
[----:B------:R-:W-:Y:S02]  /*1b700*/  PRMT R93, R6, 0x5410, R23 ;  /* 0x00005410065d7816 */ /* 0x000fe40000000017 */
[----:B------:R-:W-:Y:S01]  /*1b710*/  PRMT R61, R4, 0x5410, R120 ;  /* 0x00005410043d7816 */ /* 0x000fe20000000078 */
[----:B------:R-:W-:Y:S01]  /*1b720*/  IMAD.MOV.U32 R4, RZ, RZ, R142 ;  /* 0x000000ffff047224 */ /* 0x000fe200078e008e */
[----:B------:R-:W-:Y:S02]  /*1b730*/  PRMT R119, R3, 0x5410, R119 ;  /* 0x0000541003777816 */ /* 0x000fe40000000077 */
[----:B------:R-:W-:Y:S01]  /*1b740*/  PRMT R28, R7, 0x5410, R97 ;  /* 0x00005410071c7816 */ /* 0x000fe20000000061 */
[----:B------:R-:W-:Y:S01]  /*1b750*/  IMAD.MOV.U32 R7, RZ, RZ, R140 ;  /* 0x000000ffff077224 */ /* 0x000fe200078e008c */
[----:B------:R-:W-:Y:S01]  /*1b760*/  PRMT R23, R5, 0x5410, R2 ;  /* 0x0000541005177816 */ /* 0x000fe20000000002 */
[----:B------:R-:W-:Y:S01]  /*1b770*/  IMAD.MOV.U32 R5, RZ, RZ, R174 ;  /* 0x000000ffff057224 */ /* 0x000fe200078e00ae */
[----:B------:R-:W-:-:S02]  /*1b780*/  HSET2.LE.AND R2, R10, R0, PT ;  /* 0x000000000a027233 */ /* 0x000fc40003803000 */
[--C-:B------:R-:W-:Y:S02]  /*1b790*/  HSET2.LE.AND R3, R9, R0.reuse, PT ;  /* 0x0000000009037233 */ /* 0x100fe40003803000 */
[----:B------:R-:W-:Y:S02]  /*1b7a0*/  HSET2.LE.AND R6, R87, R0, PT ;  /* 0x0000000057067233 */ /* 0x000fe40003803000 */
[----:B------:R-:W-:Y:S02]  /*1b7b0*/  LOP3.LUT R4, R4, R2, RZ, 0xc0, !PT ;  /* 0x0000000204047212 */ /* 0x000fe400078ec0ff */
[----:B------:R-:W-:Y:S02]  /*1b7c0*/  LOP3.LUT R5, R5, R3, RZ, 0xc0, !PT ;  /* 0x0000000305057212 */ /* 0x000fe400078ec0ff */
[----:B------:R-:W-:Y:S02]  /*1b7d0*/  LOP3.LUT R6, R7, R6, RZ, 0xc0, !PT ;  /* 0x0000000607067212 */ /* 0x000fe400078ec0ff */
[----:B------:R-:W-:-:S02]  /*1b7e0*/  LOP3.LUT R2, R141, 0xff00ff, RZ, 0xc0, !PT ;  /* 0x00ff00ff8d027812 */ /* 0x000fc400078ec0ff */
[----:B------:R-:W-:Y:S02]  /*1b7f0*/  PRMT R7, R108, 0x7632, R7 ;  /* 0x000076326c077816 */ /* 0x000fe40000000007 */
[C---:B------:R-:W-:Y:S02]  /*1b800*/  LOP3.LUT R3, R85.reuse, 0xffff, RZ, 0xc0, !PT ;  /* 0x0000ffff55037812 */ /* 0x040fe400078ec0ff */
[----:B------:R-:W-:Y:S02]  /*1b810*/  PRMT R9, R85, 0x7632, R9 ;  /* 0x0000763255097816 */ /* 0x000fe40000000009 */
[----:B------:R-:W-:Y:S01]  /*1b820*/  LOP3.LUT R10, R7, 0xff, RZ, 0xc0, !PT ;  /* 0x000000ff070a7812 */ /* 0x000fe200078ec0ff */
[----:B------:R-:W-:Y:S01]  /*1b830*/  IMAD.MOV.U32 R7, RZ, RZ, R175 ;  /* 0x000000ffff077224 */ /* 0x000fe200078e00af */
[----:B------:R-:W-:Y:S02]  /*1b840*/  SHF.R.U32.HI R8, RZ, 0x8, R3 ;  /* 0x00000008ff087819 */ /* 0x000fe40000011603 */
[----:B------:R-:W-:-:S02]  /*1b850*/  SHF.R.U32.HI R11, RZ, 0x18, R85 ;  /* 0x00000018ff0b7819 */ /* 0x000fc40000011655 */
[----:B------:R-:W-:Y:S02]  /*1b860*/  HSET2.LE.AND R2, R2, R0, PT ;  /* 0x0000000002027233 */ /* 0x000fe40003803000 */
[----:B------:R-:W-:Y:S01]  /*1b870*/  LOP3.LUT R3, R9, 0xff, RZ, 0xc0, !PT ;  /* 0x000000ff09037812 */ /* 0x000fe200078ec0ff */
[----:B------:R-:W-:Y:S02]  /*1b880*/  HMMA.16816.F32.BF16 R44, R12, R32, R64 ;  /* 0x000000200c2c723c */ /* 0x000fe40000041840 */
[----:B------:R-:W-:Y:S02]  /*1b890*/  LOP3.LUT R7, R7, R2, RZ, 0xc0, !PT ;  /* 0x0000000207077212 */ /* 0x000fe400078ec0ff */
[----:B------:R-:W-:-:S04]  /*1b8a0*/  PRMT R2, R51, 0x7632, R2 ;  /* 0x0000763233027816 */ /* 0x000fc80000000002 */
[C---:B------:R-:W-:Y:S01]  /*1b8b0*/  HMMA.16816.F32.BF16 R72, R12.reuse, R34, R72 ;  /* 0x000000220c48723c */ /* 0x040fe20000041848 */
[----:B------:R-:W-:Y:S01]  /*1b8c0*/  LOP3.LUT R2, R2, 0xff, RZ, 0xc0, !PT ;  /* 0x000000ff02027812 */ /* 0x000fe200078ec0ff */
[----:B------:R-:W-:Y:S06]  /*1b8d0*/  STG.E.U16 desc[UR20][R164.64+-0xee], R248 ;  /* 0xffff12f8a4007986 */ /* 0x000fec000c101514 */
[C---:B------:R-:W-:Y:S08]  /*1b8e0*/  HMMA.16816.F32.BF16 R68, R12.reuse, R36, R68 ;  /* 0x000000240c44723c */ /* 0x040ff00000041844 */
[----:B------:R-:W-:Y:S01]  /*1b8f0*/  HMMA.16816.F32.BF16 R64, R12, R38, R76 ;  /* 0x000000260c40723c */ /* 0x000fe2000004184c */
[----:B------:R-:W-:Y:S01]  /*1b900*/  LOP3.LUT R12, R85, 0xff, RZ, 0xc0, !PT ;  /* 0x000000ff550c7812 */ /* 0x000fe200078ec0ff */
[----:B------:R-:W-:Y:S01]  /*1b910*/  LDSM.16.MT88.4 R32, [R60+0x1000] ;  /* 0x001000003c20783b */ /* 0x000fe20000004200 */
[----:B------:R-:W-:-:S02]  /*1b920*/  PRMT R78, R3, 0x5410, R11 ;  /* 0x00005410034e7816 */ /* 0x000fc4000000000b */
[----:B------:R-:W-:Y:S02]  /*1b930*/  SHF.R.U32.HI R13, RZ, 0x18, R108 ;  /* 0x00000018ff0d7819 */ /* 0x000fe4000001166c */
[----:B------:R-:W-:Y:S01]  /*1b940*/  LOP3.LUT R9, R29, 0xff, RZ, 0xc0, !PT ;  /* 0x000000ff1d097812 */ /* 0x000fe200078ec0ff */
[----:B------:R1:W-:Y:S01]  /*1b950*/  STG.E.U16 desc[UR20][R182.64+-0xf0], R250 ;  /* 0xffff10fab6007986 */ /* 0x0003e2000c101514 */
[C---:B------:R-:W-:Y:S02]  /*1b960*/  LOP3.LUT R3, R51.reuse, 0xffff, RZ, 0xc0, !PT ;  /* 0x0000ffff33037812 */ /* 0x040fe400078ec0ff */
[----:B------:R-:W-:Y:S02]  /*1b970*/  PRMT R77, R12, 0x5410, R8 ;  /* 0x000054100c4d7816 */ /* 0x000fe40000000008 */
[----:B------:R-:W-:Y:S02]  /*1b980*/  PRMT R94, R16, 0x5410, R17 ;  /* 0x00005410105e7816 */ /* 0x000fe40000000011 */
[----:B------:R-:W-:Y:S01]  /*1b990*/  PRMT R62, R50, 0x7773, RZ ;  /* 0x00007773323e7816 */ /* 0x000fe200000000ff */
[----:B------:R-:W-:Y:S01]  /*1b9a0*/  IMAD.MOV.U32 R15, RZ, RZ, R176 ;  /* 0x000000ffff0f7224 */ /* 0x000fe200078e00b0 */
[----:B------:R-:W-:Y:S01]  /*1b9b0*/  PRMT R22, R10, 0x5410, R13 ;  /* 0x000054100a167816 */ /* 0x000fe2000000000d */
[----:B------:R2:W-:Y:S01]  /*1b9c0*/  STG.E.U16 desc[UR20][R182.64+-0xee], R243 ;  /* 0xffff12f3b6007986 */ /* 0x0005e2000c101514 */
[----:B------:R-:W-:-:S02]  /*1b9d0*/  LOP3.LUT R12, R51, 0xff, RZ, 0xc0, !PT ;  /* 0x000000ff330c7812 */ /* 0x000fc400078ec0ff */
[----:B------:R-:W-:Y:S01]  /*1b9e0*/  SHF.R.U32.HI R11, RZ, 0x8, R3 ;  /* 0x00000008ff0b7819 */ /* 0x000fe20000011603 */
[----:B------:R-:W4:Y:S01]  /*1b9f0*/  LDSM.16.MT88.4 R16, [R132+0x5000] ;  /* 0x005000008410783b */ /* 0x000f220000004200 */
[----:B------:R-:W-:Y:S02]  /*1ba00*/  LOP3.LUT R8, R29, 0xffff, RZ, 0xc0, !PT ;  /* 0x0000ffff1d087812 */ /* 0x000fe400078ec0ff */
[----:B------:R-:W-:Y:S01]  /*1ba10*/  SHF.R.U32.HI R10, RZ, 0x18, R51 ;  /* 0x00000018ff0a7819 */ /* 0x000fe20000011633 */
[----:B------:R-:W-:Y:S01]  /*1ba20*/  IMAD.MOV.U32 R14, RZ, RZ, R153 ;  /* 0x000000ffff0e7224 */ /* 0x000fe200078e0099 */
[----:B------:R-:W-:Y:S01]  /*1ba30*/  PRMT R13, R12, 0x5410, R11 ;  /* 0x000054100c0d7816 */ /* 0x000fe2000000000b */
[----:B------:R-:W-:Y:S01]  /*1ba40*/  LDSM.16.MT88.4 R36, [R60+0x1400] ;  /* 0x001400003c24783b */ /* 0x000fe20000004200 */
[----:B------:R-:W-:Y:S02]  /*1ba50*/  SHF.R.U32.HI R3, RZ, 0x8, R8 ;  /* 0x00000008ff037819 */ /* 0x000fe40000011608 */
[----:B------:R-:W-:-:S02]  /*1ba60*/  PRMT R12, R2, 0x5410, R10 ;  /* 0x00005410020c7816 */ /* 0x000fc4000000000a */
[----:B------:R-:W-:Y:S02]  /*1ba70*/  PRMT R2, R29, 0x7632, R2 ;  /* 0x000076321d027816 */ /* 0x000fe40000000002 */
[----:B------:R-:W-:Y:S02]  /*1ba80*/  LOP3.LUT R11, R155, 0xff00ff, RZ, 0xc0, !PT ;  /* 0x00ff00ff9b0b7812 */ /* 0x000fe400078ec0ff */
[----:B------:R-:W-:Y:S02]  /*1ba90*/  PRMT R76, R9, 0x5410, R3 ;  /* 0x00005410094c7816 */ /* 0x000fe40000000003 */
[----:B------:R-:W-:Y:S02]  /*1baa0*/  SHF.R.U32.HI R9, RZ, 0x18, R29 ;  /* 0x00000018ff097819 */ /* 0x000fe4000001161d */
[----:B------:R-:W-:Y:S02]  /*1bab0*/  LOP3.LUT R8, R2, 0xff, RZ, 0xc0, !PT ;  /* 0x000000ff02087812 */ /* 0x000fe400078ec0ff */
[----:B------:R-:W-:-:S02]  /*1bac0*/  HSET2.LE.AND R3, R25, R0, PT ;  /* 0x0000000019037233 */ /* 0x000fc40003803000 */
[--C-:B------:R-:W-:Y:S02]  /*1bad0*/  HSET2.LE.AND R10, R149, R0.reuse, PT ;  /* 0x00000000950a7233 */ /* 0x100fe40003803000 */
[--C-:B------:R-:W-:Y:S02]  /*1bae0*/  HSET2.LE.AND R11, R11, R0.reuse, PT ;  /* 0x000000000b0b7233 */ /* 0x100fe40003803000 */
[----:B------:R-:W-:Y:S02]  /*1baf0*/  PRMT R29, R8, 0x5410, R9 ;  /* 0x00005410081d7816 */ /* 0x000fe40000000009 */
[----:B------:R-:W-:Y:S02]  /*1bb00*/  LOP3.LUT R9, R219, R3, RZ, 0xc0, !PT ;  /* 0x00000003db097212 */ /* 0x000fe400078ec0ff */
[----:B------:R-:W3:Y:S01]  /*1bb10*/  LDL.LU R219, [R1+0x3e4] ;  /* 0x0003e40001db7983 */ /* 0x000ee20000300800 */
[----:B------:R-:W-:Y:S02]  /*1bb20*/  LOP3.LUT R10, R245, R10, RZ, 0xc0, !PT ;  /* 0x0000000af50a7212 */ /* 0x000fe400078ec0ff */
[----:B------:R-:W-:Y:S01]  /*1bb30*/  LOP3.LUT R11, R249, R11, RZ, 0xc0, !PT ;  /* 0x0000000bf90b7212 */ /* 0x000fe200078ec0ff */
[----:B------:R-:W3:Y:S04]  /*1bb40*/  LDL.LU R245, [R1+0x3e0] ;  /* 0x0003e00001f57983 */ /* 0x000ee80000300800 */
[----:B------:R-:W3:Y:S04]  /*1bb50*/  LDL.LU R249, [R1+0x3d4] ;  /* 0x0003d40001f97983 */ /* 0x000ee80000300800 */
[----:B-1----:R-:W3:Y:S04]  /*1bb60*/  LDL.LU R250, [R1+0x3d0] ;  /* 0x0003d00001fa7983 */ /* 0x002ee80000300800 */
[----:B--2---:R-:W2:Y:S04]  /*1bb70*/  LDL.LU.64 R182, [R1+0x3c8] ;  /* 0x0003c80001b67983 */ /* 0x004ea80000300a00 */
[----:B------:R-:W2:Y:S01]  /*1bb80*/  LDL.LU R243, [R1+0x3c0] ;  /* 0x0003c00001f37983 */ /* 0x000ea20000300800 */
[----:B------:R-:W-:-:S03]  /*1bb90*/  HSET2.LE.AND R2, R24, R0, PT ;  /* 0x0000000018027233 */ /* 0x000fc60003803000 */
[----:B------:R1:W-:Y:S04]  /*1bba0*/  STG.E.U16 desc[UR20][R20.64+-0xf0], R223 ;  /* 0xffff10df14007986 */ /* 0x0003e8000c101514 */
[----:B------:R1:W-:Y:S01]  /*1bbb0*/  STG.E.U16 desc[UR20][R20.64+-0xee], R242 ;  /* 0xffff12f214007986 */ /* 0x0003e2000c101514 */
[----:B----4-:R-:W-:Y:S01]  /*1bbc0*/  HMMA.16816.F32.BF16 R56, R4, R16, R80 ;  /* 0x000000100438723c */ /* 0x010fe20000041850 */
[----:B------:R-:W-:Y:S02]  /*1bbd0*/  PRMT R50, R50, 0x7772, RZ ;  /* 0x0000777232327816 */ /* 0x000fe400000000ff */
[----:B------:R-:W-:Y:S01]  /*1bbe0*/  PRMT R113, R113, 0x5410, R114 ;  /* 0x0000541071717816 */ /* 0x000fe20000000072 */
[----:B------:R-:W4:Y:S04]  /*1bbf0*/  LDSM.16.MT88.4 R24, [R132+0x5400] ;  /* 0x005400008418783b */ /* 0x000f280000004200 */
[----:B-1----:R-:W4:Y:S04]  /*1bc00*/  LDL.LU R223, [R1+0x3bc] ;  /* 0x0003bc0001df7983 */ /* 0x002f280000300800 */
[----:B------:R-:W4:Y:S01]  /*1bc10*/  LDL.LU R242, [R1+0x3b8] ;  /* 0x0003b80001f27983 */ /* 0x000f220000300800 */
[----:B---3--:R-:W-:Y:S01]  /*1bc20*/  LOP3.LUT R8, R163, R2, RZ, 0xc0, !PT ;  /* 0x00000002a3087212 */ /* 0x008fe200078ec0ff */
[----:B------:R-:W-:-:S02]  /*1bc30*/  IMAD.WIDE R2, R181, 0x70, R164 ;  /* 0x00000070b5027825 */ /* 0x000fc400078e02a4 */
[----:B------:R-:W-:Y:S04]  /*1bc40*/  STG.E.U16 desc[UR20][R30.64+-0xde], R249 ;  /* 0xffff22f91e007986 */ /* 0x000fe8000c101514 */
[----:B------:R-:W-:Y:S04]  /*1bc50*/  STG.E.U16 desc[UR20][R30.64+-0xe0], R250 ;  /* 0xffff20fa1e007986 */ /* 0x000fe8000c101514 */
[----:B------:R-:W-:Y:S04]  /*1bc60*/  STG.E.U16 desc[UR20][R164.64+-0xe0], R245 ;  /* 0xffff20f5a4007986 */ /* 0x000fe8000c101514 */
[----:B--2---:R-:W-:Y:S04]  /*1bc70*/  STG.E.U16 desc[UR20][R164.64+-0xde], R243 ;  /* 0xffff22f3a4007986 */ /* 0x004fe8000c101514 */
[----:B------:R1:W-:Y:S04]  /*1bc80*/  STG.E.U16 desc[UR20][R2.64+-0xe0], R241 ;  /* 0xffff20f102007986 */ /* 0x0003e8000c101514 */
[----:B------:R2:W-:Y:S04]  /*1bc90*/  STG.E.U16 desc[UR20][R2.64+-0xde], R221 ;  /* 0xffff22dd02007986 */ /* 0x0005e8000c101514 */
[----:B------:R3:W-:Y:S04]  /*1bca0*/  STG.E.U16 desc[UR20][R20.64+-0xe0], R222 ;  /* 0xffff20de14007986 */ /* 0x0007e8000c101514 */
[----:B------:R4:W-:Y:S04]  /*1bcb0*/  STG.E.U16 desc[UR20][R20.64+-0xde], R244 ;  /* 0xffff22f414007986 */ /* 0x0009e8000c101514 */
[----:B-1----:R-:W4:Y:S04]  /*1bcc0*/  LDL.LU R241, [R1+0x3b4] ;  /* 0x0003b40001f17983 */ /* 0x002f280000300800 */
[----:B--2---:R-:W2:Y:S04]  /*1bcd0*/  LDL.LU R221, [R1+0x3b0] ;  /* 0x0003b00001dd7983 */ /* 0x004ea80000300800 */
[----:B---3--:R-:W3:Y:S04]  /*1bce0*/  LDL.LU R222, [R1+0x3ac] ;  /* 0x0003ac0001de7983 */ /* 0x008ee80000300800 */
[----:B----4-:R-:W4:Y:S01]  /*1bcf0*/  LDL.LU R244, [R1+0x3a8] ;  /* 0x0003a80001f47983 */ /* 0x010f220000300800 */
[----:B------:R-:W-:Y:S01]  /*1bd00*/  HMMA.16816.F32.BF16 R44, R8, R16, R44 ;  /* 0x00000010082c723c */ /* 0x000fe2000004182c */
[C---:B------:R-:W-:Y:S01]  /*1bd10*/  IMAD.WIDE R16, R181.reuse, -0x70, R2 ;  /* 0xffffff90b5107825 */ /* 0x040fe200078e0202 */
[----:B------:R-:W-:Y:S01]  /*1bd20*/  PRMT R62, R50, 0x5410, R62 ;  /* 0x00005410323e7816 */ /* 0x000fe2000000003e */
[----:B------:R-:W-:Y:S04]  /*1bd30*/  STG.E.U16 desc[UR20][R30.64+-0xd0], R242 ;  /* 0xffff30f21e007986 */ /* 0x000fe8000c101514 */
[----:B------:R-:W2:Y:S01]  /*1bd40*/  LDL.LU R124, [R1+0x1cc] ;  /* 0x0001cc00017c7983 */ /* 0x000ea20000300800 */
[C---:B------:R-:W-:Y:S08]  /*1bd50*/  HMMA.16816.F32.BF16 R52, R4.reuse, R18, R52 ;  /* 0x000000120434723c */ /* 0x040ff00000041834 */
[C---:B------:R-:W-:Y:S08]  /*1bd60*/  HMMA.16816.F32.BF16 R48, R4.reuse, R32, R88 ;  /* 0x000000200430723c */ /* 0x040ff00000041858 */
[----:B------:R-:W-:Y:S01]  /*1bd70*/  HMMA.16816.F32.BF16 R40, R4, R34, R40 ;  /* 0x000000220428723c */ /* 0x000fe20000041828 */
[----:B------:R-:W-:Y:S01]  /*1bd80*/  IMAD.WIDE R6, R181, 0x70, R16 ;  /* 0x00000070b5067825 */ /* 0x000fe200078e0210 */
[----:B------:R-:W-:Y:S04]  /*1bd90*/  STG.E.U16 desc[UR20][R30.64+-0xce], R241 ;  /* 0xffff32f11e007986 */ /* 0x000fe8000c101514 */
[----:B------:R-:W-:Y:S04]  /*1bda0*/  STG.E.U16 desc[UR20][R16.64+-0xd0], R223 ;  /* 0xffff30df10007986 */ /* 0x000fe8000c101514 */
[----:B----4-:R-:W-:Y:S04]  /*1bdb0*/  STG.E.U16 desc[UR20][R16.64+-0xce], R244 ;  /* 0xffff32f410007986 */ /* 0x010fe8000c101514 */
[----:B------:R1:W-:Y:S04]  /*1bdc0*/  STG.E.U16 desc[UR20][R6.64+-0xd0], R220 ;  /* 0xffff30dc06007986 */ /* 0x0003e8000c101514 */
[----:B-1----:R-:W4:Y:S01]  /*1bdd0*/  LDL.LU R220, [R1+0x3a4] ;  /* 0x0003a40001dc7983 */ /* 0x002f220000300800 */
[----:B------:R-:W-:Y:S01]  /*1bde0*/  LOP3.LUT R5, R62, 0xff00ff, RZ, 0xc0, !PT ;  /* 0x00ff00ff3e057812 */ /* 0x000fe200078ec0ff */
[----:B------:R-:W-:Y:S01]  /*1bdf0*/  HMMA.16816.F32.BF16 R72, R8, R18, R72 ;  /* 0x000000120848723c */ /* 0x000fe20000041848 */
[--C-:B------:R-:W-:Y:S01]  /*1be00*/  HSET2.LE.AND R3, R12, R0.reuse, PT ;  /* 0x000000000c037233 */ /* 0x100fe20003803000 */
[----:B------:R-:W-:Y:S01]  /*1be10*/  IMAD.MOV.U32 R19, RZ, RZ, R143 ;  /* 0x000000ffff137224 */ /* 0x000fe200078e008f */
[----:B------:R-:W-:-:S02]  /*1be20*/  HSET2.LE.AND R4, R13, R0, PT ;  /* 0x000000000d047233 */ /* 0x000fc40003803000 */
[--C-:B------:R-:W-:Y:S02]  /*1be30*/  HSET2.LE.AND R5, R5, R0.reuse, PT ;  /* 0x0000000005057233 */ /* 0x100fe40003803000 */
[----:B------:R-:W-:Y:S01]  /*1be40*/  LOP3.LUT R13, R15, R3, RZ, 0xc0, !PT ;  /* 0x000000030f0d7212 */ /* 0x000fe200078ec0ff */
[----:B------:R-:W-:Y:S01]  /*1be50*/  IMAD.MOV.U32 R18, RZ, RZ, R152 ;  /* 0x000000ffff127224 */ /* 0x000fe200078e0098 */
[----:B------:R-:W-:Y:S02]  /*1be60*/  LOP3.LUT R12, R14, R4, RZ, 0xc0, !PT ;  /* 0x000000040e0c7212 */ /* 0x000fe400078ec0ff */
[----:B------:R-:W-:Y:S01]  /*1be70*/  LOP3.LUT R15, R19, R5, RZ, 0xc0, !PT ;  /* 0x00000005130f7212 */ /* 0x000fe200078ec0ff */
[C---:B------:R-:W-:Y:S01]  /*1be80*/  IMAD.WIDE R4, R181.reuse, -0x70, R6 ;  /* 0xffffff90b5047825 */ /* 0x040fe200078e0206 */
[--C-:B------:R-:W-:Y:S01]  /*1be90*/  HSET2.LE.AND R2, R28, R0.reuse, PT ;  /* 0x000000001c027233 */ /* 0x100fe20003803000 */
[----:B------:R1:W-:Y:S04]  /*1bea0*/  STG.E.U16 desc[UR20][R6.64+-0xce], R208 ;  /* 0xffff32d006007986 */ /* 0x0003e8000c101514 */
[----:B------:R-:W-:Y:S01]  /*1beb0*/  LOP3.LUT R14, R18, R2, RZ, 0xc0, !PT ;  /* 0x00000002120e7212 */ /* 0x000fe200078ec0ff */
[C---:B------:R-:W-:Y:S01]  /*1bec0*/  IMAD.WIDE R2, R181.reuse, 0x70, R4 ;  /* 0x00000070b5027825 */ /* 0x040fe200078e0204 */
[----:B------:R1:W-:Y:S04]  /*1bed0*/  STG.E.U16 desc[UR20][R20.64+-0xd0], R217 ;  /* 0xffff30d914007986 */ /* 0x0003e8000c101514 */
[----:B------:R1:W-:Y:S04]  /*1bee0*/  STG.E.U16 desc[UR20][R20.64+-0xce], R218 ;  /* 0xffff32da14007986 */ /* 0x0003e8000c101514 */
[----:B---3--:R-:W-:Y:S04]  /*1bef0*/  STG.E.U16 desc[UR20][R30.64+-0xc0], R222 ;  /* 0xffff40de1e007986 */ /* 0x008fe8000c101514 */
[----:B--2---:R-:W-:Y:S04]  /*1bf00*/  STG.E.U16 desc[UR20][R30.64+-0xbe], R221 ;  /* 0xffff42dd1e007986 */ /* 0x004fe8000c101514 */
[----:B------:R-:W-:Y:S04]  /*1bf10*/  STG.E.U16 desc[UR20][R4.64+-0xbe], R219 ;  /* 0xffff42db04007986 */ /* 0x000fe8000c101514 */
[----:B-1----:R-:W2:Y:S04]  /*1bf20*/  LDL.LU R208, [R1+0x3a0] ;  /* 0x0003a00001d07983 */ /* 0x002ea80000300800 */
[----:B------:R-:W3:Y:S04]  /*1bf30*/  LDL.LU R217, [R1+0x39c] ;  /* 0x00039c0001d97983 */ /* 0x000ee80000300800 */
[----:B------:R-:W2:Y:S04]  /*1bf40*/  LDL.LU R218, [R1+0x398] ;  /* 0x0003980001da7983 */ /* 0x000ea80000300800 */
[----:B----4-:R-:W-:Y:S04]  /*1bf50*/  STG.E.U16 desc[UR20][R4.64+-0xc0], R220 ;  /* 0xffff40dc04007986 */ /* 0x010fe8000c101514 */
[----:B------:R1:W-:Y:S04]  /*1bf60*/  STG.E.U16 desc[UR20][R2.64+-0xc0], R203 ;  /* 0xffff40cb02007986 */ /* 0x0003e8000c101514 */
[----:B------:R4:W-:Y:S04]  /*1bf70*/  STG.E.U16 desc[UR20][R2.64+-0xbe], R188 ;  /* 0xffff42bc02007986 */ /* 0x0009e8000c101514 */
[----:B------:R4:W-:Y:S04]  /*1bf80*/  STG.E.U16 desc[UR20][R20.64+-0xc0], R212 ;  /* 0xffff40d414007986 */ /* 0x0009e8000c101514 */
[----:B------:R3:W-:Y:S04]  /*1bf90*/  STG.E.U16 desc[UR20][R20.64+-0xbe], R216 ;  /* 0xffff42d814007986 */ /* 0x0007e8000c101514 */
[----:B-1----:R-:W2:Y:S04]  /*1bfa0*/  LDL.LU R203, [R1+0x394] ;  /* 0x0003940001cb7983 */ /* 0x002ea80000300800 */
[----:B----4-:R-:W4:Y:S04]  /*1bfb0*/  LDL.LU R188, [R1+0x390] ;  /* 0x0003900001bc7983 */ /* 0x010f280000300800 */
[----:B------:R-:W4:Y:S04]  /*1bfc0*/  LDL.LU R212, [R1+0x38c] ;  /* 0x00038c0001d47983 */ /* 0x000f280000300800 */
[----:B---3--:R-:W3:Y:S01]  /*1bfd0*/  LDL.LU R216, [R1+0x388] ;  /* 0x0003880001d87983 */ /* 0x008ee20000300800 */
[--C-:B------:R-:W-:Y:S01]  /*1bfe0*/  HSET2.LE.AND R5, R23, R0.reuse, PT ;  /* 0x0000000017057233 */ /* 0x100fe20003803000 */
[----:B------:R-:W-:Y:S01]  /*1bff0*/  IMAD.WIDE R2, R181, -0x70, R2 ;  /* 0xffffff90b5027825 */ /* 0x000fe200078e0202 */
[----:B------:R-:W-:Y:S01]  /*1c000*/  LOP3.LUT R6, R113, 0xff00ff, RZ, 0xc0, !PT ;  /* 0x00ff00ff71067812 */ /* 0x000fe200078ec0ff */
[----:B------:R-:W-:Y:S01]  /*1c010*/  HMMA.16816.F32.BF16 R160, R8, R32, R68 ;  /* 0x0000002008a0723c */ /* 0x000fe20000041844 */
[----:B------:R-:W-:-:S02]  /*1c020*/  HSET2.LE.AND R4, R22, R0, PT ;  /* 0x0000000016047233 */ /* 0x000fc40003803000 */
[----:B------:R-:W-:Y:S02]  /*1c030*/  LOP3.LUT R16, R124, R5, RZ, 0xc0, !PT ;  /* 0x000000057c107212 */ /* 0x000fe400078ec0ff */
[----:B------:R-:W-:-:S03]  /*1c040*/  HSET2.LE.AND R5, R6, R0, PT ;  /* 0x0000000006057233 */ /* 0x000fc60003803000 */
[----:B------:R-:W-:Y:S01]  /*1c050*/  HMMA.16816.F32.BF16 R68, R8, R34, R64 ;  /* 0x000000220844723c */ /* 0x000fe20000041840 */
[----:B------:R-:W-:Y:S01]  /*1c060*/  HSET2.LE.AND R8, R61, R0, PT ;  /* 0x000000003d087233 */ /* 0x000fe20003803000 */
[----:B------:R-:W-:Y:S01]  /*1c070*/  IMAD.WIDE R6, R181, 0x70, R2 ;  /* 0x00000070b5067825 */ /* 0x000fe200078e0202 */
[----:B--2---:R-:W-:Y:S01]  /*1c080*/  STG.E.U16 desc[UR20][R30.64+-0xb0], R218 ;  /* 0xffff50da1e007986 */ /* 0x004fe2000c101514 */
[----:B------:R-:W-:Y:S02]  /*1c090*/  LOP3.LUT R19, R213, R5, RZ, 0xc0, !PT ;  /* 0x00000005d5137212 */ /* 0x000fe400078ec0ff */
[----:B------:R-:W-:Y:S01]  /*1c0a0*/  LOP3.LUT R18, R208, R8, RZ, 0xc0, !PT ;  /* 0x00000008d0127212 */ /* 0x000fe200078ec0ff */
[----:B------:R-:W-:Y:S01]  /*1c0b0*/  STG.E.U16 desc[UR20][R30.64+-0xae], R217 ;  /* 0xffff52d91e007986 */ /* 0x000fe2000c101514 */
[----:B------:R-:W-:Y:S01]  /*1c0c0*/  LOP3.LUT R17, R203, R4, RZ, 0xc0, !PT ;  /* 0x00000004cb117212 */ /* 0x000fe200078ec0ff */
[----:B------:R-:W-:Y:S02]  /*1c0d0*/  IMAD.MOV.U32 R9, RZ, RZ, R148 ;  /* 0x000000ffff097224 */ /* 0x000fe400078e0094 */
[----:B------:R-:W2:Y:S04]  /*1c0e0*/  LDL.LU R203, [R1+0x384] ;  /* 0x0003840001cb7983 */ /* 0x000ea80000300800 */
[----:B------:R-:W2:Y:S04]  /*1c0f0*/  LDL.LU R208, [R1+0x380] ;  /* 0x0003800001d07983 */ /* 0x000ea80000300800 */
[----:B----4-:R-:W-:Y:S04]  /*1c100*/  STG.E.U16 desc[UR20][R2.64+-0xb0], R212 ;  /* 0xffff50d402007986 */ /* 0x010fe8000c101514 */
[----:B---3--:R-:W-:Y:S04]  /*1c110*/  STG.E.U16 desc[UR20][R2.64+-0xae], R216 ;  /* 0xffff52d802007986 */ /* 0x008fe8000c101514 */
[----:B------:R-:W3:Y:S04]  /*1c120*/  LDL.LU R213, [R1+0x37c] ;  /* 0x00037c0001d57983 */ /* 0x000ee80000300800 */
[----:B------:R1:W-:Y:S04]  /*1c130*/  STG.E.U16 desc[UR20][R6.64+-0xb0], R214 ;  /* 0xffff50d606007986 */ /* 0x0003e8000c101514 */
[----:B------:R4:W-:Y:S01]  /*1c140*/  STG.E.U16 desc[UR20][R6.64+-0xae], R207 ;  /* 0xffff52cf06007986 */ /* 0x0009e2000c101514 */
[----:B------:R-:W-:-:S02]  /*1c150*/  IMAD.MOV.U32 R11, RZ, RZ, R146 ;  /* 0x000000ffff0b7224 */ /* 0x000fc400078e0092 */
[----:B------:R-:W-:Y:S01]  /*1c160*/  IMAD.MOV.U32 R10, RZ, RZ, R147 ;  /* 0x000000ffff0a7224 */ /* 0x000fe200078e0093 */
[----:B------:R-:W2:Y:S04]  /*1c170*/  LDSM.16.MT88.4 R32, [R132+0x5800] ;  /* 0x005800008420783b */ /* 0x000ea80000004200 */
[----:B-1----:R-:W2:Y:S04]  /*1c180*/  LDL.LU R214, [R1+0x378] ;  /* 0x0003780001d67983 */ /* 0x002ea80000300800 */
[----:B----4-:R-:W4:Y:S01]  /*1c190*/  LDL.LU R207, [R1+0x374] ;  /* 0x0003740001cf7983 */ /* 0x010f220000300800 */
[----:B------:R-:W-:-:S03]  /*1c1a0*/  IMAD.WIDE R4, R181, -0x70, R6 ;  /* 0xffffff90b5047825 */ /* 0x000fc600078e0206 */
[----:B------:R1:W-:Y:S01]  /*1c1b0*/  STG.E.U16 desc[UR20][R20.64+-0xb0], R205 ;  /* 0xffff50cd14007986 */ /* 0x0003e2000c101514 */
[----:B------:R-:W-:-:S03]  /*1c1c0*/  IMAD.WIDE R2, R181, 0x70, R4 ;  /* 0x00000070b5027825 */ /* 0x000fc600078e0204 */
[----:B------:R1:W-:Y:S04]  /*1c1d0*/  STG.E.U16 desc[UR20][R20.64+-0xae], R206 ;  /* 0xffff52ce14007986 */ /* 0x0003e8000c101514 */
[----:B-1----:R-:W4:Y:S04]  /*1c1e0*/  LDL.LU R205, [R1+0x370] ;  /* 0x0003700001cd7983 */ /* 0x002f280000300800 */
[----:B------:R-:W4:Y:S04]  /*1c1f0*/  LDL.LU R206, [R1+0x36c] ;  /* 0x00036c0001ce7983 */ /* 0x000f280000300800 */
[----:B---3--:R-:W-:Y:S04]  /*1c200*/  STG.E.U16 desc[UR20][R30.64+-0x9e], R213 ;  /* 0xffff62d51e007986 */ /* 0x008fe8000c101514 */
[----:B--2---:R-:W-:Y:S04]  /*1c210*/  STG.E.U16 desc[UR20][R30.64+-0xa0], R214 ;  /* 0xffff60d61e007986 */ /* 0x004fe8000c101514 */
[----:B------:R-:W-:Y:S04]  /*1c220*/  STG.E.U16 desc[UR20][R4.64+-0xa0], R208 ;  /* 0xffff60d004007986 */ /* 0x000fe8000c101514 */
[----:B----4-:R-:W-:Y:S04]  /*1c230*/  STG.E.U16 desc[UR20][R4.64+-0x9e], R207 ;  /* 0xffff62cf04007986 */ /* 0x010fe8000c101514 */
[----:B------:R1:W-:Y:S04]  /*1c240*/  STG.E.U16 desc[UR20][R2.64+-0xa0], R204 ;  /* 0xffff60cc02007986 */ /* 0x0003e8000c101514 */
[----:B-1----:R-:W2:Y:S04]  /*1c250*/  LDL.LU R204, [R1+0x368] ;  /* 0x0003680001cc7983 */ /* 0x002ea80000300800 */
[----:B------:R1:W-:Y:S04]  /*1c260*/  STG.E.U16 desc[UR20][R2.64+-0x9e], R198 ;  /* 0xffff62c602007986 */ /* 0x0003e8000c101514 */
[----:B------:R3:W-:Y:S04]  /*1c270*/  STG.E.U16 desc[UR20][R20.64+-0xa0], R202 ;  /* 0xffff60ca14007986 */ /* 0x0007e8000c101514 */
[----:B------:R4:W-:Y:S04]  /*1c280*/  STG.E.U16 desc[UR20][R20.64+-0x9e], R201 ;  /* 0xffff62c914007986 */ /* 0x0009e8000c101514 */
[----:B------:R-:W-:Y:S04]  /*1c290*/  STG.E.U16 desc[UR20][R30.64+-0x90], R206 ;  /* 0xffff70ce1e007986 */ /* 0x000fe8000c101514 */
[----:B------:R-:W-:Y:S01]  /*1c2a0*/  STG.E.U16 desc[UR20][R30.64+-0x8e], R205 ;  /* 0xffff72cd1e007986 */ /* 0x000fe2000c101514 */
[----:B-1----:R-:W-:-:S03]  /*1c2b0*/  IMAD.WIDE R2, R181, -0x70, R2 ;  /* 0xffffff90b5027825 */ /* 0x002fc600078e0202 */
[----:B------:R-:W2:Y:S04]  /*1c2c0*/  LDL.LU R198, [R1+0x364] ;  /* 0x0003640001c67983 */ /* 0x000ea80000300800 */
[----:B------:R-:W-:Y:S04]  /*1c2d0*/  STG.E.U16 desc[UR20][R2.64+-0x8e], R203 ;  /* 0xffff72cb02007986 */ /* 0x000fe8000c101514 */
[----:B---3--:R-:W3:Y:S04]  /*1c2e0*/  LDL.LU R202, [R1+0x360] ;  /* 0x0003600001ca7983 */ /* 0x008ee80000300800 */
[----:B----4-:R-:W4:Y:S04]  /*1c2f0*/  LDL.LU R201, [R1+0x35c] ;  /* 0x00035c0001c97983 */ /* 0x010f280000300800 */
[----:B--2---:R1:W-:Y:S02]  /*1c300*/  STG.E.U16 desc[UR20][R2.64+-0x90], R204 ;  /* 0xffff70cc02007986 */ /* 0x0043e4000c101514 */
[----:B-1----:R-:W-:-:S05]  /*1c310*/  IMAD.WIDE R2, R181, 0x70, R2 ;  /* 0x00000070b5027825 */ /* 0x002fca00078e0202 */
[----:B------:R1:W-:Y:S04]  /*1c320*/  STG.E.U16 desc[UR20][R2.64+-0x90], R200 ;  /* 0xffff70c802007986 */ /* 0x0003e8000c101514 */
[----:B-1----:R-:W2:Y:S01]  /*1c330*/  LDL.LU R200, [R1+0x358] ;  /* 0x0003580001c87983 */ /* 0x002ea20000300800 */
[----:B------:R-:W-:Y:S01]  /*1c340*/  IMAD.MOV.U32 R8, RZ, RZ, R151 ;  /* 0x000000ffff087224 */ /* 0x000fe200078e0097 */
[--C-:B------:R-:W-:Y:S02]  /*1c350*/  HSET2.LE.AND R5, R84, R0.reuse, PT ;  /* 0x0000000054057233 */ /* 0x100fe40003803000 */
[----:B------:R-:W-:Y:S01]  /*1c360*/  HSET2.LE.AND R4, R63, R0, PT ;  /* 0x000000003f047233 */ /* 0x000fe20003803000 */
[----:B------:R1:W-:Y:S01]  /*1c370*/  STG.E.U16 desc[UR20][R2.64+-0x8e], R189 ;  /* 0xffff72bd02007986 */ /* 0x0003e2000c101514 */
[----:B------:R-:W-:-:S02]  /*1c380*/  LOP3.LUT R7, R167, 0xff00ff, RZ, 0xc0, !PT ;  /* 0x00ff00ffa7077812 */ /* 0x000fc400078ec0ff */
[----:B------:R-:W-:Y:S01]  /*1c390*/  LOP3.LUT R8, R8, R5, RZ, 0xc0, !PT ;  /* 0x0000000508087212 */ /* 0x000fe200078ec0ff */
[----:B------:R1:W-:Y:S01]  /*1c3a0*/  STG.E.U16 desc[UR20][R20.64+-0x90], R195 ;  /* 0xffff70c314007986 */ /* 0x0003e2000c101514 */
[----:B------:R-:W-:Y:S01]  /*1c3b0*/  LOP3.LUT R9, R9, R4, RZ, 0xc0, !PT ;  /* 0x0000000409097212 */ /* 0x000fe200078ec0ff */
[----:B------:R-:W-:Y:S02]  /*1c3c0*/  IMAD.WIDE R4, R181, -0x70, R2 ;  /* 0xffffff90b5047825 */ /* 0x000fe400078e0202 */
[----:B------:R1:W-:Y:S01]  /*1c3d0*/  STG.E.U16 desc[UR20][R20.64+-0x8e], R197 ;  /* 0xffff72c514007986 */ /* 0x0003e2000c101514 */
[--C-:B------:R-:W-:Y:S02]  /*1c3e0*/  HSET2.LE.AND R7, R7, R0.reuse, PT ;  /* 0x0000000007077233 */ /* 0x100fe40003803000 */
[----:B------:R-:W-:Y:S01]  /*1c3f0*/  HSET2.LE.AND R6, R159, R0, PT ;  /* 0x000000009f067233 */ /* 0x000fe20003803000 */
[----:B----4-:R-:W-:Y:S01]  /*1c400*/  STG.E.U16 desc[UR20][R30.64+-0x80], R201 ;  /* 0xffff80c91e007986 */ /* 0x010fe2000c101514 */
[----:B------:R-:W-:Y:S01]  /*1c410*/  HMMA.16816.F32.BF16 R64, R12, R24, R56 ;  /* 0x000000180c40723c */ /* 0x000fe20000041838 */
[----:B------:R-:W-:-:S02]  /*1c420*/  LOP3.LUT R11, R11, R7, RZ, 0xc0, !PT ;  /* 0x000000070b0b7212 */ /* 0x000fc400078ec0ff */
[----:B---3--:R-:W-:Y:S01]  /*1c430*/  STG.E.U16 desc[UR20][R30.64+-0x7e], R202 ;  /* 0xffff82ca1e007986 */ /* 0x008fe2000c101514 */
[----:B------:R-:W-:-:S03]  /*1c440*/  LOP3.LUT R7, R180, 0xff00ff, RZ, 0xc0, !PT ;  /* 0x00ff00ffb4077812 */ /* 0x000fc600078ec0ff */
[----:B------:R-:W-:Y:S04]  /*1c450*/  STG.E.U16 desc[UR20][R4.64+-0x7e], R198 ;  /* 0xffff82c604007986 */ /* 0x000fe8000c101514 */
[----:B-1----:R-:W3:Y:S04]  /*1c460*/  LDL.LU R189, [R1+0x354] ;  /* 0x0003540001bd7983 */ /* 0x002ee80000300800 */
[----:B------:R-:W4:Y:S04]  /*1c470*/  LDL.LU R195, [R1+0x350] ;  /* 0x0003500001c37983 */ /* 0x000f280000300800 */
[----:B------:R-:W3:Y:S01]  /*1c480*/  LDL.LU R197, [R1+0x34c] ;  /* 0x00034c0001c57983 */ /* 0x000ee20000300800 */
[----:B------:R-:W-:Y:S01]  /*1c490*/  IMAD.WIDE R2, R181, 0x70, R4 ;  /* 0x00000070b5027825 */ /* 0x000fe200078e0204 */
[----:B------:R-:W-:Y:S01]  /*1c4a0*/  HMMA.16816.F32.BF16 R56, R12, R26, R52 ;  /* 0x0000001a0c38723c */ /* 0x000fe20000041834 */
[----:B------:R-:W-:-:S02]  /*1c4b0*/  LOP3.LUT R10, R10, R6, RZ, 0xc0, !PT ;  /* 0x000000060a0a7212 */ /* 0x000fc400078ec0ff */
[--C-:B------:R-:W-:Y:S01]  /*1c4c0*/  HSET2.LE.AND R6, R166, R0.reuse, PT ;  /* 0x00000000a6067233 */ /* 0x100fe20003803000 */
[----:B------:R-:W-:Y:S01]  /*1c4d0*/  IMAD.MOV.U32 R22, RZ, RZ, R154 ;  /* 0x000000ffff167224 */ /* 0x000fe200078e009a */
[----:B------:R-:W-:Y:S01]  /*1c4e0*/  PRMT R115, R115, 0x5410, R116 ;  /* 0x0000541073737816 */ /* 0x000fe20000000074 */
[----:B------:R-:W-:Y:S01]  /*1c4f0*/  IMAD.MOV.U32 R23, RZ, RZ, R150 ;  /* 0x000000ffff177224 */ /* 0x000fe200078e0096 */
[----:B------:R-:W-:Y:S01]  /*1c500*/  LDSM.16.MT88.4 R164, [R132+0x5c00] ;  /* 0x005c000084a4783b */ /* 0x000fe20000004200 */
[C---:B------:R-:W-:Y:S08]  /*1c510*/  HMMA.16816.F32.BF16 R52, R12.reuse, R36, R48 ;  /* 0x000000240c34723c */ /* 0x040ff00000041830 */
[----:B------:R-:W-:Y:S01]  /*1c520*/  HMMA.16816.F32.BF16 R48, R12, R38, R40 ;  /* 0x000000260c30723c */ /* 0x000fe20000041828 */
[----:B------:R-:W-:Y:S01]  /*1c530*/  LOP3.LUT R14, R196, R6, RZ, 0xc0, !PT ;  /* 0x00000006c40e7212 */ /* 0x000fe200078ec0ff */
[----:B--2---:R1:W-:Y:S02]  /*1c540*/  STG.E.U16 desc[UR20][R4.64+-0x80], R200 ;  /* 0xffff80c804007986 */ /* 0x0043e4000c101514 */
[----:B-1----:R-:W-:-:S02]  /*1c550*/  HSET2.LE.AND R4, R86, R0, PT ;  /* 0x0000000056047233 */ /* 0x002fc40003803000 */
[----:B------:R-:W-:-:S03]  /*1c560*/  HSET2.LE.AND R5, R92, R0, PT ;  /* 0x000000005c057233 */ /* 0x000fc60003803000 */
[----:B------:R-:W-:Y:S02]  /*1c570*/  LOP3.LUT R12, R192, R4, RZ, 0xc0, !PT ;  /* 0x00000004c00c7212 */ /* 0x000fe400078ec0ff */
[----:B------:R-:W-:Y:S01]  /*1c580*/  HSET2.LE.AND R4, R7, R0, PT ;  /* 0x0000000007047233 */ /* 0x000fe20003803000 */
[----:B------:R-:W2:Y:S01]  /*1c590*/  LDL.LU R192, [R1+0x348] ;  /* 0x0003480001c07983 */ /* 0x000ea20000300800 */
[----:B------:R-:W-:-:S03]  /*1c5a0*/  LOP3.LUT R13, R193, R5, RZ, 0xc0, !PT ;  /* 0x00000005c10d7212 */ /* 0x000fc600078ec0ff */
[----:B------:R-:W2:Y:S01]  /*1c5b0*/  LDL.LU R193, [R1+0x344] ;  /* 0x0003440001c17983 */ /* 0x000ea20000300800 */
[----:B------:R-:W-:-:S03]  /*1c5c0*/  LOP3.LUT R15, R199, R4, RZ, 0xc0, !PT ;  /* 0x00000004c70f7212 */ /* 0x000fc600078ec0ff */
[----:B------:R-:W2:Y:S04]  /*1c5d0*/  LDL.LU R196, [R1+0x340] ;  /* 0x0003400001c47983 */ /* 0x000ea80000300800 */
[----:B------:R-:W2:Y:S04]  /*1c5e0*/  LDL.LU R199, [R1+0x33c] ;  /* 0x00033c0001c77983 */ /* 0x000ea80000300800 */
[----:B------:R-:W2:Y:S04]  /*1c5f0*/  LDL.LU R121, [R1+0x14] ;  /* 0x0000140001797983 */ /* 0x000ea80000300800 */
[----:B------:R-:W2:Y:S04]  /*1c600*/  LDL.LU R124, [R1+0x10] ;  /* 0x00001000017c7983 */ /* 0x000ea80000300800 */
[----:B------:R-:W-:Y:S04]  /*1c610*/  STG.E.U16 desc[UR20][R2.64+-0x80], R233 ;  /* 0xffff80e902007986 */ /* 0x000fe8000c101514 */
[----:B------:R1:W-:Y:S04]  /*1c620*/  STG.E.U16 desc[UR20][R2.64+-0x7e], R231 ;  /* 0xffff82e702007986 */ /* 0x0003e8000c101514 */
[----:B------:R-:W-:Y:S04]  /*1c630*/  STG.E.U16 desc[UR20][R20.64+-0x80], R230 ;  /* 0xffff80e614007986 */ /* 0x000fe8000c101514 */
[----:B------:R-:W-:Y:S04]  /*1c640*/  STG.E.U16 desc[UR20][R20.64+-0x7e], R232 ;  /* 0xffff82e814007986 */ /* 0x000fe8000c101514 */
[----:B---3--:R-:W-:Y:S04]  /*1c650*/  STG.E.U16 desc[UR20][R30.64+-0x70], R197 ;  /* 0xffff90c51e007986 */ /* 0x008fe8000c101514 */
[----:B----4-:R-:W-:Y:S01]  /*1c660*/  STG.E.U16 desc[UR20][R30.64+-0x6e], R195 ;  /* 0xffff92c31e007986 */ /* 0x010fe2000c101514 */
[----:B-1----:R-:W-:-:S05]  /*1c670*/  IMAD.WIDE R2, R181, -0x70, R2 ;  /* 0xffffff90b5027825 */ /* 0x002fca00078e0202 */
[----:B------:R-:W-:Y:S04]  /*1c680*/  STG.E.U16 desc[UR20][R2.64+-0x70], R189 ;  /* 0xffff90bd02007986 */ /* 0x000fe8000c101514 */
[----:B------:R1:W-:Y:S01]  /*1c690*/  STG.E.U16 desc[UR20][R2.64+-0x6e], R188 ;  /* 0xffff92bc02007986 */ /* 0x0003e2000c101514 */
[C---:B------:R-:W-:Y:S08]  /*1c6a0*/  HMMA.16816.F32.BF16 R44, R16.reuse, R24, R44 ;  /* 0x00000018102c723c */ /* 0x040ff0000004182c */
[----:B------:R-:W-:Y:S01]  /*1c6b0*/  HMMA.16816.F32.BF16 R40, R16, R26, R72 ;  /* 0x0000001a1028723c */ /* 0x000fe20000041848 */
[----:B------:R-:W3:Y:S01]  /*1c6c0*/  LDSM.16.MT88.4 R24, [R60+0x1800] ;  /* 0x001800003c18783b */ /* 0x000ee20000004200 */
[----:B-1----:R-:W-:-:S04]  /*1c6d0*/  IMAD.WIDE R2, R181, 0x70, R2 ;  /* 0x00000070b5027825 */ /* 0x002fc800078e0202 */
[C---:B------:R-:W-:Y:S01]  /*1c6e0*/  IMAD.WIDE R4, R181.reuse, -0x70, R2 ;  /* 0xffffff90b5047825 */ /* 0x040fe200078e0202 */
[----:B------:R-:W-:Y:S04]  /*1c6f0*/  STG.E.U16 desc[UR20][R2.64+-0x70], R246 ;  /* 0xffff90f602007986 */ /* 0x000fe8000c101514 */
[----:B------:R1:W-:Y:S04]  /*1c700*/  STG.E.U16 desc[UR20][R2.64+-0x6e], R247 ;  /* 0xffff92f702007986 */ /* 0x0003e8000c101514 */
[----:B------:R-:W-:Y:S04]  /*1c710*/  STG.E.U16 desc[UR20][R20.64+-0x70], R236 ;  /* 0xffff90ec14007986 */ /* 0x000fe8000c101514 */
[----:B------:R-:W-:Y:S01]  /*1c720*/  STG.E.U16 desc[UR20][R20.64+-0x6e], R235 ;  /* 0xffff92eb14007986 */ /* 0x000fe2000c101514 */
[----:B------:R-:W-:Y:S01]  /*1c730*/  HSET2.LE.AND R7, R93, R0, PT ;  /* 0x000000005d077233 */ /* 0x000fe20003803000 */
[----:B-1----:R-:W-:-:S04]  /*1c740*/  IMAD.WIDE R2, R181, 0x70, R4 ;  /* 0x00000070b5027825 */ /* 0x002fc800078e0204 */
[----:B------:R-:W-:Y:S01]  /*1c750*/  LOP3.LUT R142, R22, R7, RZ, 0xc0, !PT ;  /* 0x00000007168e7212 */ /* 0x000fe200078ec0ff */
[C---:B------:R-:W-:Y:S08]  /*1c760*/  HMMA.16816.F32.BF16 R64, R8.reuse, R32, R64 ;  /* 0x000000200840723c */ /* 0x040ff00000041840 */
[C---:B------:R-:W-:Y:S08]  /*1c770*/  HMMA.16816.F32.BF16 R56, R8.reuse, R34, R56 ;  /* 0x000000220838723c */ /* 0x040ff00000041838 */
[C---:B---3--:R-:W-:Y:S08]  /*1c780*/  HMMA.16816.F32.BF16 R52, R8.reuse, R24, R52 ;  /* 0x000000180834723c */ /* 0x048ff00000041834 */
[----:B------:R-:W-:Y:S01]  /*1c790*/  HMMA.16816.F32.BF16 R48, R8, R26, R48 ;  /* 0x0000001a0830723c */ /* 0x000fe20000041830 */
[----:B------:R-:W-:-:S02]  /*1c7a0*/  HSET2.LE.AND R9, R76, R0, PT ;  /* 0x000000004c097233 */ /* 0x000fc40003803000 */
[----:B------:R-:W-:Y:S01]  /*1c7b0*/  HSET2.LE.AND R8, R29, R0, PT ;  /* 0x000000001d087233 */ /* 0x000fe20003803000 */
[----:B--2---:R-:W-:Y:S04]  /*1c7c0*/  STG.E.U16 desc[UR20][R30.64+-0x5e], R196 ;  /* 0xffffa2c41e007986 */ /* 0x004fe8000c101514 */
[----:B------:R-:W-:Y:S04]  /*1c7d0*/  STG.E.U16 desc[UR20][R30.64+-0x60], R199 ;  /* 0xffffa0c71e007986 */ /* 0x000fe8000c101514 */
[----:B------:R-:W-:Y:S04]  /*1c7e0*/  STG.E.U16 desc[UR20][R4.64+-0x60], R193 ;  /* 0xffffa0c104007986 */ /* 0x000fe8000c101514 */
[----:B------:R1:W-:Y:S04]  /*1c7f0*/  STG.E.U16 desc[UR20][R4.64+-0x5e], R192 ;  /* 0xffffa2c004007986 */ /* 0x0003e8000c101514 */
[----:B------:R-:W-:Y:S04]  /*1c800*/  STG.E.U16 desc[UR20][R2.64+-0x60], R238 ;  /* 0xffffa0ee02007986 */ /* 0x000fe8000c101514 */
[----:B------:R2:W-:Y:S04]  /*1c810*/  STG.E.U16 desc[UR20][R2.64+-0x5e], R234 ;  /* 0xffffa2ea02007986 */ /* 0x0005e8000c101514 */
[----:B------:R-:W-:Y:S01]  /*1c820*/  STG.E.U16 desc[UR20][R20.64+-0x60], R240 ;  /* 0xffffa0f014007986 */ /* 0x000fe2000c101514 */
[----:B-1----:R-:W-:Y:S01]  /*1c830*/  IMAD.WIDE R4, R181, -0x70, R2 ;  /* 0xffffff90b5047825 */ /* 0x002fe200078e0202 */
[----:B--2---:R-:W-:-:S05]  /*1c840*/  LOP3.LUT R2, R94, 0xff00ff, RZ, 0xc0, !PT ;  /* 0x00ff00ff5e027812 */ /* 0x004fca00078ec0ff */
[----:B------:R-:W-:Y:S01]  /*1c850*/  HSET2.LE.AND R6, R2, R0, PT ;  /* 0x0000000002067233 */ /* 0x000fe20003803000 */
[----:B------:R-:W-:Y:S01]  /*1c860*/  IMAD.WIDE R2, R181, 0x70, R4 ;  /* 0x00000070b5027825 */ /* 0x000fe200078e0204 */
[----:B------:R-:W-:Y:S03]  /*1c870*/  STG.E.U16 desc[UR20][R20.64+-0x5e], R237 ;  /* 0xffffa2ed14007986 */ /* 0x000fe6000c101514 */
[----:B------:R-:W-:Y:S01]  /*1c880*/  LOP3.LUT R143, R23, R6, RZ, 0xc0, !PT ;  /* 0x00000006178f7212 */ /* 0x000fe200078ec0ff */
[C---:B------:R-:W-:Y:S01]  /*1c890*/  IMAD.WIDE R6, R181.reuse, -0x70, R2 ;  /* 0xffffff90b5067825 */ /* 0x040fe200078e0202 */
        /* <DEDUP_REMOVED lines=9> */
[----:B------:R-:W-:Y:S04]  /*1c930*/  STG.E.U16 desc[UR20][R30.64+-0x3e], R177 ;  /* 0xffffc2b11e007986 */ /* 0x000fe8000c101514 */
[----:B------:R-:W-:Y:S01]  /*1c940*/  STG.E.U16 desc[UR20][R6.64+-0x40], R145 ;  /* 0xffffc09106007986 */ /* 0x000fe2000c101514 */
[----:B-1----:R-:W-:-:S03]  /*1c950*/  IMAD.WIDE R2, R181, 0x70, R6 ;  /* 0x00000070b5027825 */ /* 0x002fc600078e0206 */
[----:B------:R1:W-:Y:S04]  /*1c960*/  STG.E.U16 desc[UR20][R6.64+-0x3e], R144 ;  /* 0xffffc29006007986 */ /* 0x0003e8000c101514 */
[----:B------:R-:W-:Y:S01]  /*1c970*/  STG.E.U16 desc[UR20][R2.64+-0x40], R227 ;  /* 0xffffc0e302007986 */ /* 0x000fe2000c101514 */
[----:B------:R-:W-:-:S03]  /*1c980*/  IMAD.WIDE R4, R181, -0x70, R2 ;  /* 0xffffff90b5047825 */ /* 0x000fc600078e0202 */
[----:B------:R2:W-:Y:S01]  /*1c990*/  STG.E.U16 desc[UR20][R2.64+-0x3e], R226 ;  /* 0xffffc2e202007986 */ /* 0x0005e2000c101514 */
[--C-:B-1----:R-:W-:Y:S02]  /*1c9a0*/  HSET2.LE.AND R7, R78, R0.reuse, PT ;  /* 0x000000004e077233 */ /* 0x102fe40003803000 */
[--C-:B------:R-:W-:Y:S02]  /*1c9b0*/  HSET2.LE.AND R6, R119, R0.reuse, PT ;  /* 0x0000000077067233 */ /* 0x100fe40003803000 */
[----:B--2---:R-:W-:Y:S02]  /*1c9c0*/  LOP3.LUT R3, R115, 0xff00ff, RZ, 0xc0, !PT ;  /* 0x00ff00ff73037812 */ /* 0x004fe400078ec0ff */
[----:B------:R-:W-:-:S03]  /*1c9d0*/  HSET2.LE.AND R2, R77, R0, PT ;  /* 0x000000004d027233 */ /* 0x000fc60003803000 */
[----:B------:R-:W-:Y:S02]  /*1c9e0*/  HSET2.LE.AND R0, R3, R0, PT ;  /* 0x0000000003007233 */ /* 0x000fe40003803000 */
[----:B------:R-:W-:Y:S02]  /*1c9f0*/  LOP3.LUT R148, R224, R2, RZ, 0xc0, !PT ;  /* 0x00000002e0947212 */ /* 0x000fe400078ec0ff */
[----:B------:R-:W2:Y:S01]  /*1ca00*/  LDL.LU R224, [R1+0x338] ;  /* 0x0003380001e07983 */ /* 0x000ea20000300800 */
[----:B------:R-:W-:Y:S02]  /*1ca10*/  LOP3.LUT R149, R211, R7, RZ, 0xc0, !PT ;  /* 0x00000007d3957212 */ /* 0x000fe400078ec0ff */
[----:B------:R-:W-:Y:S01]  /*1ca20*/  LOP3.LUT R150, R209, R6, RZ, 0xc0, !PT ;  /* 0x00000006d1967212 */ /* 0x000fe200078ec0ff */
[----:B------:R-:W3:Y:S01]  /*1ca30*/  LDL.LU R211, [R1+0x334] ;  /* 0x0003340001d37983 */ /* 0x000ee20000300800 */
[----:B------:R-:W-:-:S03]  /*1ca40*/  LOP3.LUT R151, R210, R0, RZ, 0xc0, !PT ;  /* 0x00000000d2977212 */ /* 0x000fc600078ec0ff */
[----:B------:R-:W4:Y:S04]  /*1ca50*/  LDL.LU R209, [R1+0x330] ;  /* 0x0003300001d17983 */ /* 0x000f280000300800 */
[----:B------:R-:W4:Y:S01]  /*1ca60*/  LDL.LU R210, [R1+0x32c] ;  /* 0x00032c0001d27983 */ /* 0x000f220000300800 */
[----:B------:R-:W-:-:S03]  /*1ca70*/  IMAD.WIDE R2, R181, 0x70, R4 ;  /* 0x00000070b5027825 */ /* 0x000fc600078e0204 */
[----:B------:R-:W-:Y:S04]  /*1ca80*/  STG.E.U16 desc[UR20][R20.64+-0x40], R170 ;  /* 0xffffc0aa14007986 */ /* 0x000fe8000c101514 */
        /* <DEDUP_REMOVED lines=9> */
[----:B------:R2:W-:Y:S04]  /*1cb20*/  STG.E.U16 desc[UR20][R30.64+-0x20], R136 ;  /* 0xffffe0881e007986 */ /* 0x0005e8000c101514 */
[----:B------:R1:W-:Y:S01]  /*1cb30*/  STG.E.U16 desc[UR20][R30.64+-0x1e], R134 ;  /* 0xffffe2861e007986 */ /* 0x0003e2000c101514 */
[----:B------:R-:W-:Y:S01]  /*1cb40*/  HMMA.16816.F32.BF16 R160, R16, R36, R160 ;  /* 0x0000002410a0723c */ /* 0x000fe200000418a0 */
[----:B--2---:R-:W-:-:S02]  /*1cb50*/  IMAD.MOV.U32 R136, RZ, RZ, R224 ;  /* 0x000000ffff887224 */ /* 0x004fc400078e00e0 */
[----:B------:R2:W5:Y:S01]  /*1cb60*/  LDL.LU R224, [R1+0x328] ;  /* 0x0003280001e07983 */ /* 0x0005620000300800 */
[----:B---3--:R-:W-:-:S03]  /*1cb70*/  IMAD.MOV.U32 R137, RZ, RZ, R211 ;  /* 0x000000ffff897224 */ /* 0x008fc600078e00d3 */
[----:B------:R2:W5:Y:S01]  /*1cb80*/  LDL.LU R211, [R1+0x324] ;  /* 0x0003240001d37983 */ /* 0x0005620000300800 */
[----:B----4-:R-:W-:Y:S02]  /*1cb90*/  IMAD.MOV.U32 R135, RZ, RZ, R209 ;  /* 0x000000ffff877224 */ /* 0x010fe400078e00d1 */
[----:B-1----:R-:W-:Y:S02]  /*1cba0*/  IMAD.MOV.U32 R134, RZ, RZ, R210 ;  /* 0x000000ffff867224 */ /* 0x002fe400078e00d2 */
[----:B------:R2:W5:Y:S04]  /*1cbb0*/  LDL.LU R210, [R1+0x320] ;  /* 0x0003200001d27983 */ /* 0x0005680000300800 */
[----:B------:R2:W5:Y:S01]  /*1cbc0*/  LDL.LU R209, [R1+0x31c] ;  /* 0x00031c0001d17983 */ /* 0x0005620000300800 */
[----:B------:R-:W-:Y:S03]  /*1cbd0*/  HMMA.16816.F32.BF16 R36, R16, R38, R68 ;  /* 0x000000261024723c */ /* 0x000fe60000041844 */
[----:B------:R-:W1:Y:S01]  /*1cbe0*/  LDSM.16.MT88.4 R16, [R60+0x1c00] ;  /* 0x001c00003c10783b */ /* 0x000e620000004200 */
[----:B------:R-:W-:-:S04]  /*1cbf0*/  IMAD.WIDE R4, R181, -0x70, R2 ;  /* 0xffffff90b5047825 */ /* 0x000fc800078e0202 */
[----:B------:R-:W-:Y:S01]  /*1cc00*/  HMMA.16816.F32.BF16 R44, R12, R32, R44 ;  /* 0x000000200c2c723c */ /* 0x000fe2000004182c */
[----:B------:R-:W-:-:S07]  /*1cc10*/  IMAD.WIDE R2, R181, 0x70, R4 ;  /* 0x00000070b5027825 */ /* 0x000fce00078e0204 */
[C---:B------:R-:W-:Y:S01]  /*1cc20*/  HMMA.16816.F32.BF16 R40, R12.reuse, R34, R40 ;  /* 0x000000220c28723c */ /* 0x040fe20000041828 */
[----:B------:R-:W-:Y:S07]  /*1cc30*/  STG.E.U16 desc[UR20][R4.64+-0x20], R133 ;  /* 0xffffe08504007986 */ /* 0x000fee000c101514 */
[----:B------:R-:W-:Y:S01]  /*1cc40*/  HMMA.16816.F32.BF16 R160, R12, R24, R160 ;  /* 0x000000180ca0723c */ /* 0x000fe200000418a0 */
[----:B------:R3:W-:Y:S01]  /*1cc50*/  STG.E.U16 desc[UR20][R4.64+-0x1e], R131 ;  /* 0xffffe28304007986 */ /* 0x0007e2000c101514 */
[----:B------:R-:W-:-:S06]  /*1cc60*/  IMAD.MOV.U32 R10, RZ, RZ, R158 ;  /* 0x000000ffff0a7224 */ /* 0x000fcc00078e009e */
[----:B------:R-:W-:Y:S01]  /*1cc70*/  HMMA.16816.F32.BF16 R12, R12, R26, R36 ;  /* 0x0000001a0c0c723c */ /* 0x000fe20000041824 */
[----:B------:R-:W-:Y:S01]  /*1cc80*/  IMAD.MOV.U32 R11, RZ, RZ, R157 ;  /* 0x000000ffff0b7224 */ /* 0x000fe200078e009d */
[----:B------:R-:W-:Y:S01]  /*1cc90*/  LOP3.LUT R140, R10, R9, RZ, 0xc0, !PT ;  /* 0x000000090a8c7212 */ /* 0x000fe200078ec0ff */
[----:B------:R-:W-:Y:S03]  /*1cca0*/  STG.E.U16 desc[UR20][R2.64+-0x20], R215 ;  /* 0xffffe0d702007986 */ /* 0x000fe6000c101514 */
[----:B------:R-:W-:Y:S01]  /*1ccb0*/  LOP3.LUT R141, R11, R8, RZ, 0xc0, !PT ;  /* 0x000000080b8d7212 */ /* 0x000fe200078ec0ff */
[----:B------:R4:W-:Y:S04]  /*1ccc0*/  STG.E.U16 desc[UR20][R2.64+-0x1e], R225 ;  /* 0xffffe2e102007986 */ /* 0x0009e8000c101514 */
[----:B------:R2:W-:Y:S01]  /*1ccd0*/  STG.E.U16 desc[UR20][R20.64+-0x20], R191 ;  /* 0xffffe0bf14007986 */ /* 0x0005e2000c101514 */
[----:B---3--:R-:W-:-:S03]  /*1cce0*/  IMAD.WIDE R4, R181, -0x70, R2 ;  /* 0xffffff90b5047825 */ /* 0x008fc600078e0202 */
[----:B------:R2:W-:Y:S01]  /*1ccf0*/  STG.E.U16 desc[UR20][R20.64+-0x1e], R178 ;  /* 0xffffe2b214007986 */ /* 0x0005e2000c101514 */
[----:B------:R-:W-:Y:S03]  /*1cd00*/  HMMA.16816.F32.BF16 R156, R140, R164, R64 ;  /* 0x000000a48c9c723c */ /* 0x000fe60000041840 */
[----:B------:R2:W-:Y:S04]  /*1cd10*/  STG.E.U16 desc[UR20][R30.64+-0x10], R128 ;  /* 0xfffff0801e007986 */ /* 0x0005e8000c101514 */
[----:B------:R2:W-:Y:S01]  /*1cd20*/  STG.E.U16 desc[UR20][R30.64+-0xe], R129 ;  /* 0xfffff2811e007986 */ /* 0x0005e2000c101514 */
[----:B----4-:R-:W-:-:S03]  /*1cd30*/  IMAD.WIDE R2, R181, 0x70, R4 ;  /* 0x00000070b5027825 */ /* 0x010fc600078e0204 */
[----:B------:R2:W-:Y:S01]  /*1cd40*/  STG.E.U16 desc[UR20][R4.64+-0x10], R127 ;  /* 0xfffff07f04007986 */ /* 0x0005e2000c101514 */
[----:B------:R-:W-:Y:S03]  /*1cd50*/  HMMA.16816.F32.BF16 R152, R140, R166, R56 ;  /* 0x000000a68c98723c */ /* 0x000fe60000041838 */
[----:B------:R2:W-:Y:S04]  /*1cd60*/  STG.E.U16 desc[UR20][R4.64+-0xe], R130 ;  /* 0xfffff28204007986 */ /* 0x0005e8000c101514 */
[----:B------:R2:W-:Y:S01]  /*1cd70*/  STG.E.U16 desc[UR20][R2.64+-0x10], R190 ;  /* 0xfffff0be02007986 */ /* 0x0005e2000c101514 */
[----:B------:R-:W-:Y:S03]  /*1cd80*/  HMMA.16816.F32.BF16 R168, R148, R164, R44 ;  /* 0x000000a494a8723c */ /* 0x000fe6000004182c */
[----:B------:R2:W-:Y:S04]  /*1cd90*/  STG.E.U16 desc[UR20][R2.64+-0xe], R186 ;  /* 0xfffff2ba02007986 */ /* 0x0005e8000c101514 */
[----:B------:R2:W-:Y:S01]  /*1cda0*/  STG.E.U16 desc[UR20][R20.64+-0x10], R185 ;  /* 0xfffff0b914007986 */ /* 0x0005e2000c101514 */
[----:B-1----:R-:W-:Y:S03]  /*1cdb0*/  HMMA.16816.F32.BF16 R144, R140, R16, R52 ;  /* 0x000000108c90723c */ /* 0x002fe60000041834 */
[----:B------:R2:W-:Y:S05]  /*1cdc0*/  STG.E.U16 desc[UR20][R20.64+-0xe], R179 ;  /* 0xfffff2b314007986 */ /* 0x0005ea000c101514 */
[C---:B------:R-:W-:Y:S08]  /*1cdd0*/  HMMA.16816.F32.BF16 R164, R148.reuse, R166, R40 ;  /* 0x000000a694a4723c */ /* 0x040ff00000041828 */
[----:B------:R-:W-:Y:S08]  /*1cde0*/  HMMA.16816.F32.BF16 R160, R148, R16, R160 ;  /* 0x0000001094a0723c */ /* 0x000ff000000418a0 */
[-C--:B------:R-:W-:Y:S08]  /*1cdf0*/  HMMA.16816.F32.BF16 R140, R140, R18.reuse, R48 ;  /* 0x000000128c8c723c */ /* 0x080ff00000041830 */
[----:B------:R-:W-:Y:S01]  /*1ce00*/  HMMA.16816.F32.BF16 R148, R148, R18, R12 ;  /* 0x000000129494723c */ /* 0x000fe2000004180c */
[----:B------:R-:W-:Y:S01]  /*1ce10*/  UISETP.LT.AND UP0, UPT, UR26, 0x2, UPT ;  /* 0x000000021a00788c */ /* 0x000fe2000bf01270 */
[----:B------:R-:W-:-:S03]  /*1ce20*/  IADD3 R219, P0, PT, R30, -0x200, RZ ;  /* 0xfffffe001edb7810 */ /* 0x000fc60007f1e0ff */
[----:B------:R-:W-:Y:S01]  /*1ce30*/  USEL UR19, UR26, 0x2, !UP0 ;  /* 0x000000021a137887 */ /* 0x000fe2000c000000 */
[----:B------:R-:W-:-:S03]  /*1ce40*/  IADD3.X R218, PT, PT, R31, -0x1, RZ, P0, !PT ;  /* 0xffffffff1fda7810 */ /* 0x000fc600007fe4ff */
[----:B--2---:R-:W-:-:S12]  /*1ce50*/  UIADD3 UR19, UPT, UPT, UR19, -0x3, URZ ;  /* 0xfffffffd13137890 */ /* 0x004fd8000fffe0ff */
.L_x_497:
[----:B------:R-:W-:-:S09]  /*1ce60*/  UISETP.GE.AND UP0, UPT, UR19, URZ, UPT ;  /* 0x000000ff1300728c */ /* 0x000fd2000bf06270 */
[----:B------:R-:W-:Y:S05]  /*1ce70*/  BRA.U !UP0, `(.L_x_501) ;  /* 0x000000b508907547 */ /* 0x000fea000b800000 */
[----:B------:R-:W1:Y:S01]  /*1ce80*/  S2R R0, SR_TID.X ;  /* 0x0000000000007919 */ /* 0x000e620000002100 */
[----:B------:R-:W3:Y:S01]  /*1ce90*/  S2UR UR5, SR_CgaCtaId ;  /* 0x00000000000579c3 */ /* 0x000ee20000008800 */
[----:B------:R-:W-:Y:S01]  /*1cea0*/  UMOV UR6, 0x400 ;  /* 0x0000040000067882 */ /* 0x000fe20000000000 */
[----:B------:R-:W4:Y:S01]  /*1ceb0*/  LDCU UR10, c[0x0][0x440] ;  /* 0x00008800ff0a77ac */ /* 0x000f220008000800 */
[----:B------:R-:W4:Y:S01]  /*1cec0*/  S2R R6, SR_CTAID.X ;  /* 0x0000000000067919 */ /* 0x000f220000002500 */
[----:B------:R-:W-:Y:S01]  /*1ced0*/  IMAD.MOV.U32 R213, RZ, RZ, 0x20 ;  /* 0x00000020ffd57424 */ /* 0x000fe200078e00ff */
[----:B------:R-:W2:Y:S01]  /*1cee0*/  LDCU UR25, c[0x0][0x448] ;  /* 0x00008900ff1977ac */ /* 0x000ea20008000800 */
[----:B------:R-:W4:Y:S02]  /*1cef0*/  S2R R2, SR_CTAID.X ;  /* 0x0000000000027919 */ /* 0x000f240000002500 */
[----:B------:R-:W4:Y:S01]  /*1cf00*/  LDC R216, c[0x0][0x4f8] ;  /* 0x00013e00ffd87b82 */ /* 0x000f220000000800 */
[----:B-----5:R-:W-:Y:S01]  /*1cf10*/  IMAD.MOV.U32 R133, RZ, RZ, R134 ;  /* 0x000000ffff857224 */ /* 0x020fe200078e0086 */
[----:B------:R-:W1:Y:S01]  /*1cf20*/  LDCU UR9, c[0x0][0x440] ;  /* 0x00008800ff0977ac */ /* 0x000e620008000800 */
[----:B------:R-:W4:Y:S01]  /*1cf30*/  S2R R215, SR_TID.X ;  /* 0x0000000000d77919 */ /* 0x000f220000002100 */
[----:B------:R-:W-:Y:S01]  /*1cf40*/  IMAD.MOV.U32 R132, RZ, RZ, R135 ;  /* 0x000000ffff847224 */ /* 0x000fe200078e0087 */
[----:B------:R-:W1:Y:S01]  /*1cf50*/  LDCU UR4, c[0x0][0x45c] ;  /* 0x00008b80ff0477ac */ /* 0x000e620008000800 */
[----:B---3--:R-:W-:-:S02]  /*1cf60*/  ULEA UR5, UR5, UR6, 0x18 ;  /* 0x0000000605057291 */ /* 0x008fc4000f8ec0ff */
[----:B--2---:R-:W-:Y:S01]  /*1cf70*/  USHF.L.U32 UR25, UR25, 0x3, URZ ;  /* 0x0000000319197899 */ /* 0x004fe200080006ff */
[----:B-1----:R-:W-:Y:S01]  /*1cf80*/  IMAD.SHL.U32 R0, R0, 0x20, RZ ;  /* 0x0000002000007824 */ /* 0x002fe200078e00ff */
[----:B----4-:R-:W-:-:S04]  /*1cf90*/  LOP3.LUT R216, R216, 0xff, RZ, 0xc0, !PT ;  /* 0x000000ffd8d87812 */ /* 0x010fc800078ec0ff */
[----:B------:R-:W-:Y:S01]  /*1cfa0*/  LOP3.LUT R0, R0, 0xc0, RZ, 0xc0, !PT ;  /* 0x000000c000007812 */ /* 0x000fe200078ec0ff */
[----:B------:R-:W-:-:S03]  /*1cfb0*/  IMAD R216, R216, 0x10000, R216 ;  /* 0x00010000d8d87824 */ /* 0x000fc600078e02d8 */
[----:B------:R-:W-:Y:S02]  /*1cfc0*/  LOP3.LUT R210, R0, 0x18, R210, 0xf8, !PT ;  /* 0x0000001800d27812 */ /* 0x000fe400078ef8d2 */
[----:B------:R-:W1:Y:S01]  /*1cfd0*/  S2R R0, SR_TID.X ;  /* 0x0000000000007919 */ /* 0x000e620000002100 */
[----:B------:R-:W-:Y:S01]  /*1cfe0*/  SHF.R.U32.HI R208, RZ, 0x1, R215 ;  /* 0x00000001ffd07819 */ /* 0x000fe200000116d7 */
[C---:B------:R-:W-:Y:S01]  /*1cff0*/  IMAD.SHL.U32 R214, R215.reuse, 0x20, RZ ;  /* 0x00000020d7d67824 */ /* 0x040fe200078e00ff */
[----:B------:R-:W-:Y:S02]  /*1d000*/  LOP3.LUT P0, RZ, R215, 0x4, RZ, 0xc0, !PT ;  /* 0x00000004d7ff7812 */ /* 0x000fe4000780c0ff */
[----:B------:R-:W-:Y:S02]  /*1d010*/  LOP3.LUT R208, R210, 0x8, R208, 0x78, !PT ;  /* 0x00000008d2d07812 */ /* 0x000fe400078e78d0 */
[----:B------:R-:W-:Y:S02]  /*1d020*/  SEL R213, R213, 0xffffffe0, !P0 ;  /* 0xffffffe0d5d57807 */ /* 0x000fe40004000000 */
[----:B-1----:R-:W-:-:S02]  /*1d030*/  SHF.R.U32.HI R5, RZ, 0x5, R0 ;  /* 0x00000005ff057819 */ /* 0x002fc40000011600 */
[----:B------:R-:W-:Y:S01]  /*1d040*/  SHF.R.U32.HI R4, RZ, 0x5, R0 ;  /* 0x00000005ff047819 */ /* 0x000fe20000011600 */
[----:B------:R-:W-:Y:S02]  /*1d050*/  IMAD.SHL.U32 R0, R0, 0x20, RZ ;  /* 0x0000002000007824 */ /* 0x000fe400078e00ff */
[----:B------:R-:W-:Y:S02]  /*1d060*/  IMAD R6, R6, 0x8, R5 ;  /* 0x0000000806067824 */ /* 0x000fe400078e0205 */
[----:B------:R-:W-:Y:S01]  /*1d070*/  IMAD R2, R2, 0x8, R4 ;  /* 0x0000000802027824 */ /* 0x000fe200078e0204 */
[----:B------:R-:W-:Y:S01]  /*1d080*/  LOP3.LUT R208, R208, 0x120, R0, 0xf8, !PT ;  /* 0x00000120d0d07812 */ /* 0x000fe200078ef800 */
[----:B------:R-:W-:-:S03]  /*1d090*/  IMAD.WIDE.U32 R6, R6, -0x326172a9, RZ ;  /* 0xcd9e8d5706067825 */ /* 0x000fc600078e00ff */
[----:B------:R-:W-:Y:S01]  /*1d0a0*/  LEA R208, R208, UR5, 0x1 ;  /* 0x00000005d0d07c11 */ /* 0x000fe2000f8e08ff */
[----:B------:R-:W-:Y:S01]  /*1d0b0*/  VIADD R2, R2, 0x4 ;  /* 0x0000000402027836 */ /* 0x000fe20000000000 */
[----:B------:R-:W-:Y:S01]  /*1d0c0*/  LOP3.LUT R4, R6, UR7, RZ, 0x3c, !PT ;  /* 0x0000000706047c12 */ /* 0x000fe2000f8e3cff */
[----:B------:R-:W-:Y:S02]  /*1d0d0*/  IMAD.MOV.U32 R0, RZ, RZ, R137 ;  /* 0x000000ffff007224 */ /* 0x000fe400078e0089 */
[----:B------:R-:W-:Y:S02]  /*1d0e0*/  IMAD.WIDE.U32 R2, R2, -0x326172a9, RZ ;  /* 0xcd9e8d5702027825 */ /* 0x000fe400078e00ff */
[----:B------:R1:W-:Y:S02]  /*1d0f0*/  STL [R1+0xc8], R4 ;  /* 0x0000c80401007387 */ /* 0x0003e40000100800 */
[----:B------:R-:W-:Y:S01]  /*1d100*/  IMAD.MOV.U32 R3, RZ, RZ, R136 ;  /* 0x000000ffff037224 */ /* 0x000fe200078e0088 */
[----:B------:R-:W-:Y:S01]  /*1d110*/  LOP3.LUT R2, R2, UR7, RZ, 0x3c, !PT ;  /* 0x0000000702027c12 */ /* 0x000fe2000f8e3cff */
[----:B------:R-:W2:Y:S04]  /*1d120*/  LDCU.U8 UR7, c[0x0][0x4f8] ;  /* 0x00009f00ff0777ac */ /* 0x000ea80008000000 */
[----:B------:R3:W-:Y:S01]  /*1d130*/  STL [R1+0xd4], R2 ;  /* 0x0000d40201007387 */ /* 0x0007e20000100800 */
[----:B-1----:R-:W1:Y:S01]  /*1d140*/  LDC.64 R4, c[0x0][0x3c0] ;  /* 0x0000f000ff047b82 */ /* 0x002e620000000a00 */
[----:B---3--:R-:W-:-:S02]  /*1d150*/  IMAD.SHL.U32 R2, R215, 0x8, RZ ;  /* 0x00000008d7027824 */ /* 0x008fc400078e00ff */
[----:B-1----:R1:W-:Y:S03]  /*1d160*/  STL.64 [R1+0xb0], R4 ;  /* 0x0000b00401007387 */ /* 0x0023e60000100a00 */
[----:B-1----:R-:W-:Y:S01]  /*1d170*/  LOP3.LUT R5, R2, 0x18, RZ, 0xc0, !PT ;  /* 0x0000001802057812 */ /* 0x002fe200078ec0ff */
[----:B------:R-:W-:Y:S02]  /*1d180*/  VIADD R2, R208, 0x4000 ;  /* 0x00004000d0027836 */ /* 0x000fe40000000000 */
[----:B------:R-:W-:Y:S01]  /*1d190*/  IMAD.SHL.U32 R4, R215, 0x10, RZ ;  /* 0x00000010d7047824 */ /* 0x000fe200078e00ff */
[----:B------:R-:W-:Y:S02]  /*1d1a0*/  ISETP.GE.AND P2, PT, R5, UR10, PT ;  /* 0x0000000a05007c0c */ /* 0x000fe4000bf46270 */
[----:B------:R1:W-:Y:S02]  /*1d1b0*/  STL [R1+0x318], R2 ;  /* 0x0003180201007387 */ /* 0x0003e40000100800 */
[----:B------:R-:W-:-:S04]  /*1d1c0*/  LOP3.LUT R212, R4, 0x100, RZ, 0xc0, !PT ;  /* 0x0000010004d47812 */ /* 0x000fc800078ec0ff */
[----:B------:R-:W-:Y:S01]  /*1d1d0*/  LOP3.LUT R212, R212, 0x20, R214, 0xf8, !PT ;  /* 0x00000020d4d47812 */ /* 0x000fe200078ef8d6 */
[----:B--2---:R-:W-:Y:S06]  /*1d1e0*/  BRA `(.L_x_502) ;  /* 0x0000000000b87947 */ /* 0x004fec0003800000 */
.L_x_504:
[----:B------:R-:W2:Y:S01]  /*1d1f0*/  LDL R221, [R1+0x304] ;  /* 0x0003040001dd7983 */ /* 0x000ea20000100800 */
[----:B------:R-:W1:Y:S01]  /*1d200*/  LDC.64 R136, c[0x0][0x3b8] ;  /* 0x0000ee00ff887b82 */ /* 0x000e620000000a00 */
[----:B------:R-:W-:Y:S01]  /*1d210*/  ISETP.GE.AND P2, PT, R222, UR9, PT ;  /* 0x00000009de007c0c */ /* 0x000fe2000bf46270 */
[----:B------:R-:W-:Y:S01]  /*1d220*/  UIADD3 UR6, UPT, UPT, UR19, -0x1, URZ ;  /* 0xffffffff13067890 */ /* 0x000fe2000fffe0ff */
[----:B------:R-:W3:Y:S05]  /*1d230*/  LDL R220, [R1+0x300] ;  /* 0x0003000001dc7983 */ /* 0x000eea0000100800 */
[----:B-1----:R-:W-:Y:S04]  /*1d240*/  IMAD.WIDE.U32 R134, R136, UR6, RZ ;  /* 0x0000000688867c25 */ /* 0x002fe8000f8e00ff */
[C---:B------:R-:W-:Y:S05]  /*1d250*/  IMAD R135, R137.reuse, UR6, R135 ;  /* 0x0000000689877c24 */ /* 0x040fea000f8e0287 */
[C---:B------:R-:W-:Y:S01]  /*1d260*/  SHF.L.U64.HI R135, R134.reuse, 0x7, R135 ;  /* 0x0000000786877819 */ /* 0x040fe20000010287 */
[----:B------:R-:W-:Y:S05]  /*1d270*/  IMAD.SHL.U32 R134, R134, 0x80, RZ ;  /* 0x0000008086867824 */ /* 0x000fea00078e00ff */
[C---:B--2---:R-:W-:Y:S04]  /*1d280*/  @!P2 LEA R138, P3, R134.reuse, R221, 0x1 ;  /* 0x000000dd868aa211 */ /* 0x044fe800078608ff */
[----:B---3--:R-:W-:Y:S02]  /*1d290*/  @!P2 LEA.HI.X R139, R134, R220, R135, 0x1, P3 ;  /* 0x000000dc868ba211 */ /* 0x008fe400018f0c87 */
[C---:B------:R-:W-:Y:S03]  /*1d2a0*/  @!P1 LEA R2, P3, R136.reuse, R134, 0x5 ;  /* 0x0000008688029211 */ /* 0x040fe600078628ff */
[----:B------:R-:W-:Y:S01]  /*1d2b0*/  @!PT LDS RZ, [RZ] ;  /* 0x00000000fffff984 */ /* 0x000fe20000000800 */
[----:B------:R-:W-:Y:S01]  /*1d2c0*/  @!PT LDS RZ, [RZ] ;  /* 0x00000000fffff984 */ /* 0x000fe20000000800 */
[----:B------:R-:W-:Y:S01]  /*1d2d0*/  @!PT LDS RZ, [RZ] ;  /* 0x00000000fffff984 */ /* 0x000fe20000000800 */
[----:B------:R1:W-:Y:S04]  /*1d2e0*/  @!P2 LDGSTS.E.BYPASS.LTC128B.128 [R224+0x2000], desc[UR20][R138.64] ;  /* 0x020000008ae0afae */ /* 0x0003e8000b981a14 */
[----:B------:R2:W-:Y:S04]  /*1d2f0*/  @P2 STS.128 [R224+0x2000], RZ ;  /* 0x002000ffe0002388 */ /* 0x0005e80000000c00 */
[----:B------:R2:W-:Y:S01]  /*1d300*/  @P1 STS.128 [R224+0x2800], RZ ;  /* 0x002800ffe0001388 */ /* 0x0005e20000000c00 */
[----:B-1----:R-:W-:Y:S02]  /*1d310*/  @!P1 LEA.HI.X R139, R136, R135, R137, 0x5, P3 ;  /* 0x00000087888b9211 */ /* 0x002fe400018f2c89 */
[C---:B------:R-:W-:Y:S04]  /*1d320*/  @!P1 LEA R138, P3, R2.reuse, R221, 0x1 ;  /* 0x000000dd028a9211 */ /* 0x040fe800078608ff */
[----:B------:R-:W-:Y:S02]  /*1d330*/  @!P1 LEA.HI.X R139, R2, R220, R139, 0x1, P3 ;  /* 0x000000dc028b9211 */ /* 0x000fe400018f0c8b */
[C---:B------:R-:W-:Y:S03]  /*1d340*/  @!P1 LEA R2, P3, R136.reuse, R134, 0x6 ;  /* 0x0000008688029211 */ /* 0x040fe600078630ff */
[----:B------:R-:W-:Y:S01]  /*1d350*/  @!PT LDS RZ, [RZ] ;  /* 0x00000000fffff984 */ /* 0x000fe20000000800 */
[----:B------:R-:W-:Y:S01]  /*1d360*/  @!PT LDS RZ, [RZ] ;  /* 0x00000000fffff984 */ /* 0x000fe20000000800 */
[----:B------:R-:W-:Y:S01]  /*1d370*/  @!PT LDS RZ, [RZ] ;  /* 0x00000000fffff984 */ /* 0x000fe20000000800 */
[----:B------:R1:W-:Y:S04]  /*1d380*/  @!P1 LDGSTS.E.BYPASS.LTC128B.128 [R224+0x2800], desc[UR20][R138.64] ;  /* 0x028000008ae09fae */ /* 0x0003e8000b981a14 */
[----:B------:R2:W-:Y:S01]  /*1d390*/  @P1 STS.128 [R224+0x3000], RZ ;  /* 0x003000ffe0001388 */ /* 0x0005e20000000c00 */
[C---:B-1----:R-:W-:Y:S01]  /*1d3a0*/  @!P1 LEA.HI.X R139, R136.reuse, R135, R137, 0x6, P3 ;  /* 0x00000087888b9211 */ /* 0x042fe200018f3489 */
[----:B------:R-:W-:Y:S01]  /*1d3b0*/  @!P1 IMAD.WIDE.U32 R134, R136, 0x60, R134 ;  /* 0x0000006088869825 */ /* 0x000fe200078e0086 */
[CC--:B------:R-:W-:Y:S03]  /*1d3c0*/  @!P1 LEA R138, P3, R2.reuse, R221.reuse, 0x1 ;  /* 0x000000dd028a9211 */ /* 0x0c0fe600078608ff */
[----:B------:R-:W-:Y:S01]  /*1d3d0*/  @!P1 IMAD R137, R137, 0x60, RZ ;  /* 0x0000006089899824 */ /* 0x000fe200078e02ff */
[-C--:B------:R-:W-:Y:S02]  /*1d3e0*/  @!P1 LEA.HI.X R139, R2, R220.reuse, R139, 0x1, P3 ;  /* 0x000000dc028b9211 */ /* 0x080fe400018f0c8b */
[C---:B------:R-:W-:Y:S01]  /*1d3f0*/  @!P1 LEA R136, P3, R134.reuse, R221, 0x1 ;  /* 0x000000dd86889211 */ /* 0x040fe200078608ff */
[----:B------:R-:W-:Y:S02]  /*1d400*/  @!P1 IMAD.IADD R137, R137, 0x1, R135 ;  /* 0x0000000189899824 */ /* 0x000fe400078e0287 */
[----:B------:R-:W-:Y:S01]  /*1d410*/  @!PT LDS RZ, [RZ] ;  /* 0x00000000fffff984 */ /* 0x000fe20000000800 */
[----:B------:R-:W-:Y:S01]  /*1d420*/  @!PT LDS RZ, [RZ] ;  /* 0x00000000fffff984 */ /* 0x000fe20000000800 */
[----:B------:R-:W-:Y:S01]  /*1d430*/  @!PT LDS RZ, [RZ] ;  /* 0x00000000fffff984 */ /* 0x000fe20000000800 */
[----:B------:R2:W-:Y:S03]  /*1d440*/  @!P1 LDGSTS.E.BYPASS.LTC128B.128 [R224+0x3000], desc[UR20][R138.64] ;  /* 0x030000008ae09fae */ /* 0x0005e6000b981a14 */
[----:B------:R-:W-:Y:S01]  /*1d450*/  @!P1 LEA.HI.X R137, R134, R220, R137, 0x1, P3 ;  /* 0x000000dc86899211 */ /* 0x000fe200018f0c89 */
[----:B------:R2:W-:Y:S04]  /*1d460*/  @P1 STS.128 [R224+0x3800], RZ ;  /* 0x003800ffe0001388 */ /* 0x0005e80000000c00 */
[----:B------:R-:W-:Y:S01]  /*1d470*/  @!PT LDS RZ, [RZ] ;  /* 0x00000000fffff984 */ /* 0x000fe20000000800 */
[----:B------:R-:W-:Y:S01]  /*1d480*/  @!PT LDS RZ, [RZ] ;  /* 0x00000000fffff984 */ /* 0x000fe20000000800 */
[----:B------:R-:W-:Y:S01]  /*1d490*/  @!PT LDS RZ, [RZ] ;  /* 0x00000000fffff984 */ /* 0x000fe20000000800 */
[----:B------:R2:W-:Y:S04]  /*1d4a0*/  @!P1 LDGSTS.E.BYPASS.LTC128B.128 [R224+0x3800], desc[UR20][R136.64] ;  /* 0x0380000088e09fae */ /* 0x0005e8000b981a14 */
[----:B------:R-:W0:Y:S01]  /*1d4b0*/  LDGDEPBAR ;  /* 0x00000000000079af */ /* 0x000e220000000000 */
[----:B------:R-:W-:Y:S05]  /*1d4c0*/  BRA `(.L_x_503) ;  /* 0x0000000c005c7947 */ /* 0x000fea0003800000 */
.L_x_502:
[----:B------:R-:W2:Y:S01]  /*1d4d0*/  LDL R18, [R1+0xb0] ;  /* 0x0000b00001127983 */ /* 0x000ea20000100800 */
[C---:B------:R-:W-:Y:S01]  /*1d4e0*/  IMAD.SHL.U32 R222, R215.reuse, 0x8, RZ ;  /* 0x00000008d7de7824 */ /* 0x040fe200078e00ff */
[----:B------:R-:W-:Y:S04]  /*1d4f0*/  DEPBAR.LE SB0, 0x0 ;  /* 0x000080000000791a */ /* 0x000fe80000000000 */
[----:B---3--:R-:W3:Y:S01]  /*1d500*/  LDL R15, [R1+0xb4] ;  /* 0x0000b400010f7983 */ /* 0x008ee20000100800 */
[----:B------:R-:W-:Y:S01]  /*1d510*/  LOP3.LUT R222, R222, 0x18, RZ, 0xc0, !PT ;  /* 0x00000018dede7812 */ /* 0x000fe200078ec0ff */
[C---:B-1----:R-:W-:Y:S01]  /*1d520*/  IMAD.SHL.U32 R2, R215.reuse, 0x10, RZ ;  /* 0x00000010d7027824 */ /* 0x042fe200078e00ff */
[----:B-----5:R-:W-:Y:S01]  /*1d530*/  SHF.R.U32.HI R209, RZ, 0x1, R215 ;  /* 0x00000001ffd17819 */ /* 0x020fe200000116d7 */
[----:B------:R-:W4:Y:S01]  /*1d540*/  LDL R17, [R1+0x30c] ;  /* 0x00030c0001117983 */ /* 0x000f220000100800 */
[----:B------:R-:W-:Y:S01]  /*1d550*/  BAR.SYNC.DEFER_BLOCKING 0x0 ;  /* 0x0000000000007b1d */ /* 0x000fe20000010000 */
[----:B------:R-:W-:Y:S01]  /*1d560*/  ISETP.GE.AND P1, PT, R222, UR9, PT ;  /* 0x00000009de007c0c */ /* 0x000fe2000bf26270 */
[----:B------:R-:W-:Y:S01]  /*1d570*/  IMAD.SHL.U32 R210, R215, 0x4, RZ ;  /* 0x00000004d7d27824 */ /* 0x000fe200078e00ff */
[----:B------:R-:W-:Y:S01]  /*1d580*/  LOP3.LUT R211, R2, 0x3e00, RZ, 0xc0, !PT ;  /* 0x00003e0002d37812 */ /* 0x000fe200078ec0ff */
[----:B------:R-:W-:Y:S03]  /*1d590*/  UISETP.NE.AND UP0, UPT, UR19, URZ, UPT ;  /* 0x000000ff1300728c */ /* 0x000fe6000bf05270 */
[----:B------:R-:W-:Y:S04]  /*1d5a0*/  LOP3.LUT R2, R210, 0x18, RZ, 0xc0, !PT ;  /* 0x00000018d2027812 */ /* 0x000fe800078ec0ff */
[--C-:B------:R-:W-:Y:S01]  /*1d5b0*/  LOP3.LUT R2, R2, 0xc0, R214.reuse, 0xf8, !PT ;  /* 0x000000c002027812 */ /* 0x100fe200078ef8d6 */
[----:B------:R-:W5:Y:S01]  /*1d5c0*/  LDL R16, [R1+0x308] ;  /* 0x0003080001107983 */ /* 0x000f620000100800 */
[----:B--2---:R-:W-:Y:S04]  /*1d5d0*/  IMAD.WIDE.U32 R4, R18, UR19, RZ ;  /* 0x0000001312047c25 */ /* 0x004fe8000f8e00ff */
[----:B------:R-:W-:Y:S02]  /*1d5e0*/  IMAD.SHL.U32 R6, R4, 0x80, RZ ;  /* 0x0000008004067824 */ /* 0x000fe400078e00ff */
[----:B---3--:R-:W-:Y:S03]  /*1d5f0*/  IMAD R5, R15, UR19, R5 ;  /* 0x000000130f057c24 */ /* 0x008fe6000f8e0205 */
[-C--:B------:R-:W-:Y:S02]  /*1d600*/  @!P1 LEA R8, P4, R18, R6.reuse, 0x5 ;  /* 0x0000000612089211 */ /* 0x080fe400078828ff */
[----:B------:R-:W-:Y:S02]  /*1d610*/  SHF.L.U64.HI R7, R4, 0x7, R5 ;  /* 0x0000000704077819 */ /* 0x000fe40000010205 */
[----:B------:R-:W-:Y:S02]  /*1d620*/  LOP3.LUT R4, R209, 0x8, RZ, 0xc0, !PT ;  /* 0x00000008d1047812 */ /* 0x000fe400078ec0ff */
[----:B------:R-:W-:Y:S02]  /*1d630*/  LOP3.LUT R5, R211, 0x120, R214, 0xf8, !PT ;  /* 0x00000120d3057812 */ /* 0x000fe400078ef8d6 */
[----:B------:R-:W-:Y:S02]  /*1d640*/  @!P1 LEA R9, P3, R18, R6, 0x6 ;  /* 0x0000000612099211 */ /* 0x000fe400078630ff */
[----:B----4-:R-:W-:Y:S02]  /*1d650*/  @!P2 LEA R14, P5, R6, R17, 0x1 ;  /* 0x00000011060ea211 */ /* 0x010fe400078a08ff */
[----:B------:R-:W-:Y:S01]  /*1d660*/  LOP3.LUT R4, R5, R2, R4, 0xf6, !PT ;  /* 0x0000000205047212 */ /* 0x000fe200078ef604 */
[----:B------:R-:W-:Y:S01]  /*1d670*/  @!P1 IMAD R5, R15, 0x60, RZ ;  /* 0x000000600f059824 */ /* 0x000fe200078e02ff */
[CCC-:B------:R-:W-:Y:S02]  /*1d680*/  @!P1 LEA.HI.X R11, R18.reuse, R7.reuse, R15.reuse, 0x5, P4 ;  /* 0x00000007120b9211 */ /* 0x1c0fe400020f2c0f */
[----:B------:R-:W-:Y:S02]  /*1d690*/  @!P1 LEA.HI.X R13, R18, R7, R15, 0x6, P3 ;  /* 0x00000007120d9211 */ /* 0x000fe400018f340f */
[-CC-:B-----5:R-:W-:Y:S01]  /*1d6a0*/  @!P2 LEA.HI.X R15, R6, R16.reuse, R7.reuse, 0x1, P5 ;  /* 0x00000010060fa211 */ /* 0x1a0fe200028f0c07 */
[----:B------:R-:W-:Y:S01]  /*1d6b0*/  @!P1 IMAD.WIDE.U32 R6, R18, 0x60, R6 ;  /* 0x0000006012069825 */ /* 0x000fe200078e0006 */
[CC--:B------:R-:W-:Y:S02]  /*1d6c0*/  @!P1 LEA R10, P4, R8.reuse, R17.reuse, 0x1 ;  /* 0x00000011080a9211 */ /* 0x0c0fe400078808ff */
[-C--:B------:R-:W-:Y:S01]  /*1d6d0*/  @!P1 LEA R12, P3, R9, R17.reuse, 0x1 ;  /* 0x00000011090c9211 */ /* 0x080fe200078608ff */
[----:B------:R-:W-:Y:S01]  /*1d6e0*/  @!PT LDS RZ, [RZ] ;  /* 0x00000000fffff984 */ /* 0x000fe20000000800 */
[----:B------:R-:W-:Y:S01]  /*1d6f0*/  @!PT LDS RZ, [RZ] ;  /* 0x00000000fffff984 */ /* 0x000fe20000000800 */
[----:B------:R-:W-:Y:S01]  /*1d700*/  @!PT LDS RZ, [RZ] ;  /* 0x00000000fffff984 */ /* 0x000fe20000000800 */
[----:B------:R-:W-:Y:S01]  /*1d710*/  @!P2 LDGSTS.E.BYPASS.LTC128B.128 [R224+0x4000], desc[UR20][R14.64] ;  /* 0x040000000ee0afae */ /* 0x000fe2000b981a14 */
[-C--:B------:R-:W-:Y:S01]  /*1d720*/  @!P1 LEA.HI.X R11, R8, R16.reuse, R11, 0x1, P4 ;  /* 0x00000010080b9211 */ /* 0x080fe200020f0c0b */
[----:B------:R-:W-:Y:S01]  /*1d730*/  @!P1 IMAD.IADD R5, R5, 0x1, R7 ;  /* 0x0000000105059824 */ /* 0x000fe200078e0207 */
[-C--:B------:R-:W-:Y:S02]  /*1d740*/  @!P1 LEA.HI.X R13, R9, R16.reuse, R13, 0x1, P3 ;  /* 0x00000010090d9211 */ /* 0x080fe400018f0c0d */
[----:B------:R-:W-:Y:S02]  /*1d750*/  @!P1 LEA R8, P3, R6, R17, 0x1 ;  /* 0x0000001106089211 */ /* 0x000fe400078608ff */
[----:B------:R-:W-:Y:S01]  /*1d760*/  LOP3.LUT R2, R2, 0x8, R215, 0x78, !PT ;  /* 0x0000000802027812 */ /* 0x000fe200078e78d7 */
[----:B------:R-:W-:Y:S01]  /*1d770*/  @P2 STS.128 [R224+0x4000], RZ ;  /* 0x004000ffe0002388 */ /* 0x000fe20000000c00 */
[----:B------:R-:W-:Y:S02]  /*1d780*/  @!P1 LEA.HI.X R9, R6, R16, R5, 0x1, P3 ;  /* 0x0000001006099211 */ /* 0x000fe400018f0c05 */
[----:B------:R-:W-:Y:S02]  /*1d790*/  LOP3.LUT R2, R212, R2, RZ, 0xfc, !PT ;  /* 0x00000002d4027212 */ /* 0x000fe400078efcff */
[----:B------:R-:W-:Y:S02]  /*1d7a0*/  LEA R92, R4, UR5, 0x1 ;  /* 0x00000005045c7c11 */ /* 0x000fe4000f8e08ff */
[----:B------:R-:W-:Y:S01]  /*1d7b0*/  LEA R2, R2, UR5, 0x1 ;  /* 0x0000000502027c11 */ /* 0x000fe2000f8e08ff */
[----:B------:R-:W-:Y:S02]  /*1d7c0*/  @P1 STS.128 [R224+0x4800], RZ ;  /* 0x004800ffe0001388 */ /* 0x000fe40000000c00 */
[C---:B------:R-:W-:Y:S06]  /*1d7d0*/  IMAD.IADD R180, R213.reuse, 0x1, R92 ;  /* 0x00000001d5b47824 */ /* 0x040fec00078e025c */
        /* <DEDUP_REMOVED lines=15> */
[----:B------:R-:W2:Y:S08]  /*1d8d0*/  LDSM.16.M88.4 R16, [R2+0x2000] ;  /* 0x002000000210783b */ /* 0x000eb00000000200 */
[----:B------:R-:W1:Y:S08]  /*1d8e0*/  LDSM.16.M88.4 R124, [R92+0x1000] ;  /* 0x001000005c7c783b */ /* 0x000e700000000200 */
[----:B------:R-:W3:Y:S08]  /*1d8f0*/  LDSM.16.M88.4 R32, [R2+0x2400] ;  /* 0x002400000220783b */ /* 0x000ef00000000200 */
[----:B------:R-:W0:Y:S08]  /*1d900*/  LDGDEPBAR ;  /* 0x00000000000079af */ /* 0x000e300000000000 */
[----:B------:R-:W4:Y:S08]  /*1d910*/  LDSM.16.M88.4 R48, [R2+0x2800] ;  /* 0x002800000230783b */ /* 0x000f300000000200 */
[----:B------:R-:W5:Y:S01]  /*1d920*/  LDSM.16.M88.4 R64, [R2+0x2c00] ;  /* 0x002c00000240783b */ /* 0x000f620000000200 */
[-C--:B--2---:R-:W-:Y:S07]  /*1d930*/  HMMA.16816.F32.BF16 R4, R128, R16.reuse, RZ ;  /* 0x000000108004723c */ /* 0x084fee00000418ff */
[----:B------:R-:W2:Y:S01]  /*1d940*/  LDSM.16.M88.4 R80, [R2+0x3000] ;  /* 0x003000000250783b */ /* 0x000ea20000000200 */
[C---:B-1----:R-:W-:Y:S07]  /*1d950*/  HMMA.16816.F32.BF16 R8, R124.reuse, R16, RZ ;  /* 0x000000107c08723c */ /* 0x042fee00000418ff */
[----:B------:R-:W1:Y:S01]  /*1d960*/  LDSM.16.M88.4 R96, [R2+0x3400] ;  /* 0x003400000260783b */ /* 0x000e620000000200 */
[-C--:B------:R-:W-:Y:S07]  /*1d970*/  HMMA.16816.F32.BF16 R12, R124, R18.reuse, RZ ;  /* 0x000000127c0c723c */ /* 0x080fee00000418ff */
[----:B------:R-:W1:Y:S01]  /*1d980*/  LDSM.16.M88.4 R112, [R2+0x3800] ;  /* 0x003800000270783b */ /* 0x000e620000000200 */
[C---:B------:R-:W-:Y:S07]  /*1d990*/  HMMA.16816.F32.BF16 R16, R128.reuse, R18, RZ ;  /* 0x000000128010723c */ /* 0x040fee00000418ff */
[----:B------:R4:W1:Y:S01]  /*1d9a0*/  LDSM.16.M88.4 R136, [R2+0x3c00] ;  /* 0x003c00000288783b */ /* 0x0008620000000200 */
[-C--:B---3--:R-:W-:Y:S07]  /*1d9b0*/  HMMA.16816.F32.BF16 R20, R128, R32.reuse, RZ ;  /* 0x000000208014723c */ /* 0x088fee00000418ff */
[----:B------:R-:W-:Y:S01]  /*1d9c0*/  LDSM.16.M88.4 R172, [R180] ;  /* 0x00000000b4ac783b */ /* 0x000fe20000000200 */
[C---:B------:R-:W-:Y:S07]  /*1d9d0*/  HMMA.16816.F32.BF16 R24, R124.reuse, R32, RZ ;  /* 0x000000207c18723c */ /* 0x040fee00000418ff */
[----:B------:R-:W-:Y:S01]  /*1d9e0*/  LDSM.16.M88.4 R180, [R180+0x1000] ;  /* 0x00100000b4b4783b */ /* 0x000fe20000000200 */
[-C--:B------:R-:W-:Y:S01]  /*1d9f0*/  HMMA.16816.F32.BF16 R28, R124, R34.reuse, RZ ;  /* 0x000000227c1c723c */ /* 0x080fe200000418ff */
[----:B----4-:R-:W-:Y:S07]  /*1da00*/  IMAD.IADD R2, R213, 0x1, R2 ;  /* 0x00000001d5027824 */ /* 0x010fee00078e0202 */
[C---:B------:R-:W-:Y:S01]  /*1da10*/  HMMA.16816.F32.BF16 R32, R128.reuse, R34, RZ ;  /* 0x000000228020723c */ /* 0x040fe200000418ff */
[----:B------:R-:W3:Y:S07]  /*1da20*/  LDSM.16.M88.4 R176, [R2+0x2000] ;  /* 0x0020000002b0783b */ /* 0x000eee0000000200 */
[-C--:B------:R-:W-:Y:S01]  /*1da30*/  HMMA.16816.F32.BF16 R36, R128, R48.reuse, RZ ;  /* 0x000000308024723c */ /* 0x080fe200000418ff */
[----:B------:R-:W4:Y:S07]  /*1da40*/  LDSM.16.M88.4 R184, [R2+0x2400] ;  /* 0x0024000002b8783b */ /* 0x000f2e0000000200 */
[C---:B------:R-:W-:Y:S01]  /*1da50*/  HMMA.16816.F32.BF16 R40, R124.reuse, R48, RZ ;  /* 0x000000307c28723c */ /* 0x040fe200000418ff */
[----:B------:R-:W4:Y:S07]  /*1da60*/  LDSM.16.M88.4 R188, [R2+0x2800] ;  /* 0x0028000002bc783b */ /* 0x000f2e0000000200 */
[-C--:B------:R-:W-:Y:S01]  /*1da70*/  HMMA.16816.F32.BF16 R44, R124, R50.reuse, RZ ;  /* 0x000000327c2c723c */ /* 0x080fe200000418ff */
[----:B------:R-:W4:Y:S07]  /*1da80*/  LDSM.16.M88.4 R192, [R2+0x2c00] ;  /* 0x002c000002c0783b */ /* 0x000f2e0000000200 */
[C---:B------:R-:W-:Y:S01]  /*1da90*/  HMMA.16816.F32.BF16 R48, R128.reuse, R50, RZ ;  /* 0x000000328030723c */ /* 0x040fe200000418ff */
[----:B------:R-:W4:Y:S07]  /*1daa0*/  LDSM.16.M88.4 R196, [R2+0x3000] ;  /* 0x0030000002c4783b */ /* 0x000f2e0000000200 */
[-C--:B-----5:R-:W-:Y:S01]  /*1dab0*/  HMMA.16816.F32.BF16 R52, R128, R64.reuse, RZ ;  /* 0x000000408034723c */ /* 0x0a0fe200000418ff */
[----:B------:R-:W-:Y:S07]  /*1dac0*/  LDSM.16.M88.4 R200, [R2+0x3800] ;  /* 0x0038000002c8783b */ /* 0x000fee0000000200 */
[C---:B------:R-:W-:Y:S01]  /*1dad0*/  HMMA.16816.F32.BF16 R56, R124.reuse, R64, RZ ;  /* 0x000000407c38723c */ /* 0x040fe200000418ff */
[----:B------:R-:W-:Y:S07]  /*1dae0*/  LDSM.16.M88.4 R204, [R2+0x3c00] ;  /* 0x003c000002cc783b */ /* 0x000fee0000000200 */
[-C--:B------:R-:W-:Y:S08]  /*1daf0*/  HMMA.16816.F32.BF16 R60, R124, R66.reuse, RZ ;  /* 0x000000427c3c723c */ /* 0x080ff000000418ff */
[C---:B------:R-:W-:Y:S08]  /*1db00*/  HMMA.16816.F32.BF16 R64, R128.reuse, R66, RZ ;  /* 0x000000428040723c */ /* 0x040ff000000418ff */
[-C--:B--2---:R-:W-:Y:S08]  /*1db10*/  HMMA.16816.F32.BF16 R68, R128, R80.reuse, RZ ;  /* 0x000000508044723c */ /* 0x084ff000000418ff */
[C---:B------:R-:W-:Y:S08]  /*1db20*/  HMMA.16816.F32.BF16 R72, R124.reuse, R80, RZ ;  /* 0x000000507c48723c */ /* 0x040ff000000418ff */
[-C--:B------:R-:W-:Y:S08]  /*1db30*/  HMMA.16816.F32.BF16 R76, R124, R82.reuse, RZ ;  /* 0x000000527c4c723c */ /* 0x080ff000000418ff */
[C---:B------:R-:W-:Y:S08]  /*1db40*/  HMMA.16816.F32.BF16 R80, R128.reuse, R82, RZ ;  /* 0x000000528050723c */ /* 0x040ff000000418ff */
[-C--:B-1----:R-:W-:Y:S08]  /*1db50*/  HMMA.16816.F32.BF16 R84, R128, R96.reuse, RZ ;  /* 0x000000608054723c */ /* 0x082ff000000418ff */
        /* <DEDUP_REMOVED lines=11> */
[----:B------:R1:W2:Y:S01]  /*1dc10*/  LDSM.16.M88.4 R136, [R2+0x3400] ;  /* 0x003400000288783b */ /* 0x0002a20000000200 */
[----:B------:R-:W-:Y:S06]  /*1dc20*/  DEPBAR.LE SB0, 0x0 ;  /* 0x000080000000791a */ /* 0x000fec0000000000 */
[-C--:B---3--:R-:W-:Y:S01]  /*1dc30*/  HMMA.16816.F32.BF16 R4, R172, R176.reuse, R4 ;  /* 0x000000b0ac04723c */ /* 0x088fe20000041804 */
[----:B------:R-:W-:Y:S07]  /*1dc40*/  BAR.SYNC.DEFER_BLOCKING 0x0 ;  /* 0x0000000000007b1d */ /* 0x000fee0000010000 */
[C---:B------:R-:W-:Y:S08]  /*1dc50*/  HMMA.16816.F32.BF16 R8, R180.reuse, R176, R8 ;  /* 0x000000b0b408723c */ /* 0x040ff00000041808 */
[-C--:B------:R-:W-:Y:S03]  /*1dc60*/  HMMA.16816.F32.BF16 R12, R180, R178.reuse, R12 ;  /* 0x000000b2b40c723c */ /* 0x080fe6000004180c */
[----:B------:R-:W-:Y:S05]  /*1dc70*/  FMNMX3.FTZ R135, R133, R6, R7, !PT ;  /* 0x0000000685877276 */ /* 0x000fea0007810007 */
[C---:B------:R-:W-:Y:S04]  /*1dc80*/  HMMA.16816.F32.BF16 R16, R172.reuse, R178, R16 ;  /* 0x000000b2ac10723c */ /* 0x040fe80000041810 */
[----:B------:R-:W-:Y:S02]  /*1dc90*/  FMNMX3.FTZ R134, R0, R8, R9, !PT ;  /* 0x0000000800867276 */ /* 0x000fe40007810009 */
[----:B-1----:R-:W-:Y:S02]  /*1dca0*/  FMNMX3.FTZ R2, R3, R10, R11, !PT ;  /* 0x0000000a03027276 */ /* 0x002fe4000781000b */
[-C--:B----4-:R-:W-:Y:S03]  /*1dcb0*/  HMMA.16816.F32.BF16 R20, R172, R184.reuse, R20 ;  /* 0x000000b8ac14723c */ /* 0x090fe60000041814 */
[----:B------:R-:W-:Y:S02]  /*1dcc0*/  FMNMX3.FTZ R134, R134, R12, R13, !PT ;  /* 0x0000000c86867276 */ /* 0x000fe4000781000d */
[----:B------:R-:W-:Y:S03]  /*1dcd0*/  FMNMX3.FTZ R2, R2, R14, R15, !PT ;  /* 0x0000000e02027276 */ /* 0x000fe6000781000f */
[C---:B------:R-:W-:Y:S04]  /*1dce0*/  HMMA.16816.F32.BF16 R24, R180.reuse, R184, R24 ;  /* 0x000000b8b418723c */ /* 0x040fe80000041818 */
[----:B------:R-:W-:Y:S04]  /*1dcf0*/  FMNMX3.FTZ R135, R135, R18, R19, !PT ;  /* 0x0000001287877276 */ /* 0x000fe80007810013 */
[-C--:B------:R-:W-:Y:S08]  /*1dd00*/  HMMA.16816.F32.BF16 R28, R180, R186.reuse, R28 ;  /* 0x000000bab41c723c */ /* 0x080ff0000004181c */
[C---:B------:R-:W-:Y:S04]  /*1dd10*/  HMMA.16816.F32.BF16 R32, R172.reuse, R186, R32 ;  /* 0x000000baac20723c */ /* 0x040fe80000041820 */
[----:B------:R-:W-:Y:S04]  /*1dd20*/  FMNMX3.FTZ R2, R2, R26, R27, !PT ;  /* 0x0000001a02027276 */ /* 0x000fe8000781001b */
[-C--:B------:R-:W-:Y:S03]  /*1dd30*/  HMMA.16816.F32.BF16 R36, R172, R188.reuse, R36 ;  /* 0x000000bcac24723c */ /* 0x080fe60000041824 */
[----:B------:R-:W-:Y:S05]  /*1dd40*/  FMNMX3.FTZ R2, R2, R30, R31, !PT ;  /* 0x0000001e02027276 */ /* 0x000fea000781001f */
[C---:B------:R-:W-:Y:S08]  /*1dd50*/  HMMA.16816.F32.BF16 R40, R180.reuse, R188, R40 ;  /* 0x000000bcb428723c */ /* 0x040ff00000041828 */
        /* <DEDUP_REMOVED lines=15> */
[-C--:B--2---:R-:W-:Y:S03]  /*1de50*/  HMMA.16816.F32.BF16 R84, R172, R136.reuse, R84 ;  /* 0x00000088ac54723c */ /* 0x084fe60000041854 */
[----:B------:R-:W-:Y:S05]  /*1de60*/  FMNMX3.FTZ R2, R2, R78, R79, !PT ;  /* 0x0000004e02027276 */ /* 0x000fea000781004f */
[C---:B------:R-:W-:Y:S04]  /*1de70*/  HMMA.16816.F32.BF16 R88, R180.reuse, R136, R88 ;  /* 0x00000088b458723c */ /* 0x040fe80000041858 */
[----:B------:R-:W-:Y:S04]  /*1de80*/  FMNMX3.FTZ R136, R132, R4, R5, !PT ;  /* 0x0000000484887276 */ /* 0x000fe80007810005 */
[----:B------:R-:W-:Y:S01]  /*1de90*/  FMNMX3.FTZ R136, R136, R16, R17, !PT ;  /* 0x0000001088887276 */ /* 0x000fe20007810011 */
        /* <DEDUP_REMOVED lines=57> */
[----:B------:R-:W-:Y:S06]  /*1e230*/  BRA.U.ANY UP0, `(.L_x_504) ;  /* 0xffffffed00ec7547 */ /* 0x000fec000b93ffff */
.L_x_503:
[----:B------:R-:W-:Y:S01]  /*1e240*/  FMNMX3.FTZ R2, R175, R130, R131, !PT ;  /* 0x00000082af027276 */ /* 0x000fe20007810083 */
[----:B------:R-:W3:Y:S01]  /*1e250*/  LDL.64 R176, [R1+0xe0] ;  /* 0x0000e00001b07983 */ /* 0x000ee20000100a00 */
[----:B------:R-:W-:Y:S01]  /*1e260*/  LOP3.LUT R217, R217, 0xffffefff, RZ, 0xc0, !PT ;  /* 0xffffefffd9d97812 */ /* 0x000fe200078ec0ff */
[----:B------:R-:W-:Y:S02]  /*1e270*/  USHF.L.U32 UR11, UR19, 0x2, URZ ;  /* 0x00000002130b7899 */ /* 0x000fe400080006ff */
[----:B------:R-:W4:Y:S01]  /*1e280*/  LDL.64 R190, [R1+0x2f8] ;  /* 0x0002f80001be7983 */ /* 0x000f220000100a00 */
[----:B------:R-:W-:Y:S01]  /*1e290*/  @P0 LOP3.LUT R217, R217, 0x1000, RZ, 0xfc, !PT ;  /* 0x00001000d9d90812 */ /* 0x000fe200078efcff */
[----:B------:R-:W-:Y:S02]  /*1e2a0*/  UIADD3 UR13, UPT, UPT, UR11, 0x1, URZ ;  /* 0x000000010b0d7890 */ /* 0x000fe4000fffe0ff */
[----:B------:R-:W4:Y:S01]  /*1e2b0*/  LDL.64 R198, [R1+0xe8] ;  /* 0x0000e80001c67983 */ /* 0x000f220000100a00 */
[----:B------:R-:W-:Y:S01]  /*1e2c0*/  LOP3.LUT R217, R217, 0xfffff7ff, RZ, 0xc0, !PT ;  /* 0xfffff7ffd9d97812 */ /* 0x000fe200078ec0ff */
[----:B------:R-:W-:Y:S02]  /*1e2d0*/  USHF.L.U32 UR12, UR19, 0x2, URZ ;  /* 0x00000002130c7899 */ /* 0x000fe400080006ff */
[----:B------:R-:W4:Y:S01]  /*1e2e0*/  LDL R245, [R1+0xc8] ;  /* 0x0000c80001f57983 */ /* 0x000f220000100800 */
[----:B------:R-:W-:Y:S01]  /*1e2f0*/  @P2 LOP3.LUT R217, R217, 0x800, RZ, 0xfc, !PT ;  /* 0x00000800d9d92812 */ /* 0x000fe200078efcff */
[----:B------:R-:W-:Y:S02]  /*1e300*/  UIADD3 UR10, UPT, UPT, UR23, -0x4498517b, URZ ;  /* 0xbb67ae85170a7890 */ /* 0x000fe4000fffe0ff */
[----:B------:R-:W-:Y:S01]  /*1e310*/  STL [R1+0x3a0], R215 ;  /* 0x0003a0d701007387 */ /* 0x000fe20000100800 */
[----:B--2---:R-:W-:Y:S01]  /*1e320*/  IMAD.U32 R138, RZ, RZ, UR12 ;  /* 0x0000000cff8a7e24 */ /* 0x004fe2000f8e00ff */
[----:B------:R-:W-:Y:S02]  /*1e330*/  UIADD3 UR15, UPT, UPT, UR22, -0x255992d5, URZ ;  /* 0xdaa66d2b160f7890 */ /* 0x000fe4000fffe0ff */
[----:B------:R-:W-:Y:S01]  /*1e340*/  STL [R1+0x3a4], R215 ;  /* 0x0003a4d701007387 */ /* 0x000fe20000100800 */
[----:B------:R-:W-:Y:S02]  /*1e350*/  UIADD3 UR6, UPT, UPT, UR22, 0x3c6ef372, URZ ;  /* 0x3c6ef37216067890 */ /* 0x000fe4000fffe0ff */
[----:B------:R-:W-:Y:S01]  /*1e360*/  UIADD3 UR12, UPT, UPT, UR23, 0x32370b8f, URZ ;  /* 0x32370b8f170c7890 */ /* 0x000fe2000fffe0ff */
[----:B------:R-:W-:Y:S01]  /*1e370*/  STL [R1+0x390], R214 ;  /* 0x000390d601007387 */ /* 0x000fe20000100800 */
[----:B------:R-:W-:Y:S02]  /*1e380*/  UIADD3 UR14, UPT, UPT, UR22, 0x78dde6e4, URZ ;  /* 0x78dde6e4160e7890 */ /* 0x000fe4000fffe0ff */
[----:B------:R-:W-:Y:S01]  /*1e390*/  UIADD3 UR24, UPT, UPT, UR23, -0x56f99767, URZ ;  /* 0xa906689917187890 */ /* 0x000fe2000fffe0ff */
[----:B------:R-:W-:Y:S01]  /*1e3a0*/  STL [R1+0x358], R208 ;  /* 0x000358d001007387 */ /* 0x000fe20000100800 */
[----:B------:R-:W-:Y:S02]  /*1e3b0*/  UIADD3 UR16, UPT, UPT, UR22, 0x1715609d, URZ ;  /* 0x1715609d16107890 */ /* 0x000fe4000fffe0ff */
[----:B------:R-:W-:Y:S01]  /*1e3c0*/  UIADD3 UR17, UPT, UPT, UR23, 0x646e171e, URZ ;  /* 0x646e171e17117890 */ /* 0x000fe2000fffe0ff */
[----:B------:R-:W-:Y:S01]  /*1e3d0*/  STL [R1+0x354], R216 ;  /* 0x000354d801007387 */ /* 0x000fe20000100800 */
[----:B------:R-:W-:Y:S02]  /*1e3e0*/  UIADD3 UR26, UPT, UPT, UR11, 0x2, URZ ;  /* 0x000000020b1a7890 */ /* 0x000fe4000fffe0ff */
[----:B------:R-:W-:Y:S01]  /*1e3f0*/  UISETP.NE.AND UP0, UPT, UR19, URZ, UPT ;  /* 0x000000ff1300728c */ /* 0x000fe2000bf05270 */
[----:B------:R1:W-:Y:S01]  /*1e400*/  STL [R1+0x330], R224 ;  /* 0x000330e001007387 */ /* 0x0003e20000100800 */
[----:B------:R-:W-:Y:S03]  /*1e410*/  UIADD3 UR19, UPT, UPT, UR19, -0x1, URZ ;  /* 0xffffffff13137890 */ /* 0x000fe6000fffe0ff */
[----:B------:R-:W2:Y:S04]  /*1e420*/  SHFL.BFLY PT, R137, R172, 0x2, 0x1f ;  /* 0x0c401f00ac897f89 */ /* 0x000ea800000e0000 */
[----:B------:R-:W2:Y:S04]  /*1e430*/  SHFL.BFLY PT, R136, R173, 0x2, 0x1f ;  /* 0x0c401f00ad887f89 */ /* 0x000ea800000e0000 */
[----:B------:R-:W2:Y:S04]  /*1e440*/  SHFL.BFLY PT, R134, R2, 0x2, 0x1f ;  /* 0x0c401f0002867f89 */ /* 0x000ea800000e0000 */
[----:B------:R-:W2:Y:S04]  /*1e450*/  SHFL.BFLY PT, R135, R174, 0x2, 0x1f ;  /* 0x0c401f00ae877f89 */ /* 0x000ea800000e0000 */
[----:B-1----:R-:W4:Y:S01]  /*1e460*/  LDL R224, [R1+0xd4] ;  /* 0x0000d40001e07983 */ /* 0x002f220000100800 */
[----:B--2---:R-:W-:Y:S03]  /*1e470*/  FMNMX.FTZ R137, R172, R137, !PT ;  /* 0x00000089ac897209 */ /* 0x004fe60007810000 */
[----:B------:R-:W-:Y:S01]  /*1e480*/  STL [R1+0x32c], R213 ;  /* 0x00032cd501007387 */ /* 0x000fe20000100800 */
[----:B------:R-:W-:Y:S03]  /*1e490*/  FMNMX.FTZ R136, R173, R136, !PT ;  /* 0x00000088ad887209 */ /* 0x000fe60007810000 */
[----:B------:R-:W-:Y:S01]  /*1e4a0*/  STL [R1+0x328], R212 ;  /* 0x000328d401007387 */ /* 0x000fe20000100800 */
[----:B------:R-:W-:Y:S03]  /*1e4b0*/  FMNMX.FTZ R182, R2, R134, !PT ;  /* 0x0000008602b67209 */ /* 0x000fe60007810000 */
[----:B------:R-:W-:Y:S01]  /*1e4c0*/  STL [R1+0x3b8], R212 ;  /* 0x0003b8d401007387 */ /* 0x000fe20000100800 */
[----:B------:R-:W-:Y:S01]  /*1e4d0*/  IMAD.U32 R2, RZ, RZ, UR23 ;  /* 0x00000017ff027e24 */ /* 0x000fe2000f8e00ff */
[----:B------:R-:W-:Y:S02]  /*1e4e0*/  FMNMX.FTZ R135, R174, R135, !PT ;  /* 0x00000087ae877209 */ /* 0x000fe40007810000 */
[----:B------:R-:W-:Y:S01]  /*1e4f0*/  STL [R1+0x324], R211 ;  /* 0x000324d301007387 */ /* 0x000fe20000100800 */
[----:B------:R-:W-:Y:S01]  /*1e500*/  IMAD.U32 R174, RZ, RZ, UR13 ;  /* 0x0000000dffae7e24 */ /* 0x000fe2000f8e00ff */
[----:B------:R-:W-:Y:S02]  /*1e510*/  UIADD3 UR13, UPT, UPT, UR23, 0x76cf5d0a, URZ ;  /* 0x76cf5d0a170d7890 */ /* 0x000fe4000fffe0ff */
[----:B------:R-:W-:Y:S04]  /*1e520*/  STL [R1+0x320], R210 ;  /* 0x000320d201007387 */ /* 0x000fe80000100800 */
[----:B------:R1:W-:Y:S04]  /*1e530*/  STL.64 [R1+0x398], R210 ;  /* 0x000398d201007387 */ /* 0x0003e80000100a00 */
[----:B------:R-:W2:Y:S04]  /*1e540*/  SHFL.BFLY PT, R172, R137, 0x1, 0x1f ;  /* 0x0c201f0089ac7f89 */ /* 0x000ea800000e0000 */
[----:B------:R-:W2:Y:S04]  /*1e550*/  SHFL.BFLY PT, R139, R136, 0x1, 0x1f ;  /* 0x0c201f00888b7f89 */ /* 0x000ea800000e0000 */
[----:B------:R-:W2:Y:S04]  /*1e560*/  SHFL.BFLY PT, R173, R135, 0x1, 0x1f ;  /* 0x0c201f0087ad7f89 */ /* 0x000ea800000e0000 */
[----:B-1----:R-:W4:Y:S01]  /*1e570*/  LDL.64 R210, [R1+0x190] ;  /* 0x0001900001d27983 */ /* 0x002f220000100a00 */
[----:B--2---:R-:W-:Y:S03]  /*1e580*/  FMNMX.FTZ R137, R137, R172, !PT ;  /* 0x000000ac89897209 */ /* 0x004fe60007810000 */
[----:B------:R-:W-:Y:S01]  /*1e590*/  STL [R1+0x31c], R209 ;  /* 0x00031cd101007387 */ /* 0x000fe20000100800 */
[----:B------:R-:W-:Y:S01]  /*1e5a0*/  FMNMX.FTZ R136, R136, R139, !PT ;  /* 0x0000008b88887209 */ /* 0x000fe20007810000 */
[C---:B------:R-:W-:Y:S01]  /*1e5b0*/  FADD.FTZ R0, -R137.reuse, R0 ;  /* 0x0000000089007221 */ /* 0x040fe20000010100 */
[----:B------:R-:W-:Y:S01]  /*1e5c0*/  FSETP.NEU.FTZ.AND P1, PT, R137, -INF , PT ;  /* 0xff8000008900780b */ /* 0x000fe20003f3d000 */
[----:B------:R-:W-:Y:S01]  /*1e5d0*/  STL [R1+0x3a8], R209 ;  /* 0x0003a8d101007387 */ /* 0x000fe20000100800 */
[----:B------:R-:W-:Y:S03]  /*1e5e0*/  FMNMX.FTZ R135, R135, R173, !PT ;  /* 0x000000ad87877209 */ /* 0x000fe60007810000 */
[----:B------:R-:W-:Y:S01]  /*1e5f0*/  STL [R1+0x3ac], R217 ;  /* 0x0003acd901007387 */ /* 0x000fe20000100800 */
[C---:B---3--:R-:W-:Y:S01]  /*1e600*/  LOP3.LUT R2, R177.reuse, UR11, R2, 0x96, !PT ;  /* 0x0000000bb1027c12 */ /* 0x048fe2000f8e9602 */
[----:B------:R-:W-:Y:S01]  /*1e610*/  UIADD3 UR11, UPT, UPT, UR11, 0x3, URZ ;  /* 0x000000030b0b7890 */ /* 0x000fe2000fffe0ff */
[----:B------:R-:W-:Y:S03]  /*1e620*/  LOP3.LUT R138, R138, UR23, R177, 0x96, !PT ;  /* 0x000000178a8a7c12 */ /* 0x000fe6000f8e96b1 */
[----:B------:R-:W-:Y:S01]  /*1e630*/  IMAD.WIDE.U32 R180, R2, -0x326172a9, RZ ;  /* 0xcd9e8d5702b47825 */ /* 0x000fe200078e00ff */
[----:B------:R-:W-:Y:S02]  /*1e640*/  LOP3.LUT R2, R177, UR23, R174, 0x96, !PT ;  /* 0x00000017b1027c12 */ /* 0x000fe4000f8e96ae */
[----:B----4-:R-:W-:Y:S01]  /*1e650*/  LOP3.LUT R223, R199, UR6, RZ, 0x3c, !PT ;  /* 0x00000006c7df7c12 */ /* 0x010fe2000f8e3cff */
[----:B------:R-:W-:Y:S02]  /*1e660*/  IMAD.WIDE.U32 R186, R138, -0x326172a9, RZ ;  /* 0xcd9e8d578aba7825 */ /* 0x000fe400078e00ff */
[----:B------:R-:W1:Y:S01]  /*1e670*/  SHFL.BFLY PT, R138, R182, 0x1, 0x1f ;  /* 0x0c201f00b68a7f89 */ /* 0x000e6200000e0000 */
[----:B------:R-:W-:Y:S02]  /*1e680*/  LOP3.LUT R180, R180, R223, RZ, 0x3c, !PT ;  /* 0x000000dfb4b47212 */ /* 0x000fe400078e3cff */
[-C--:B------:R-:W-:Y:S02]  /*1e690*/  LOP3.LUT R174, R187, R245.reuse, RZ, 0x3c, !PT ;  /* 0x000000f5bbae7212 */ /* 0x080fe400078e3cff */
[----:B------:R-:W-:Y:S01]  /*1e6a0*/  LOP3.LUT R134, R176, UR10, R211, 0x96, !PT ;  /* 0x0000000ab0867c12 */ /* 0x000fe2000f8e96d3 */
[----:B------:R-:W-:Y:S04]  /*1e6b0*/  IMAD.WIDE.U32 R176, R2, -0x326172a9, RZ ;  /* 0xcd9e8d5702b07825 */ /* 0x000fe800078e00ff */
[----:B------:R-:W-:Y:S01]  /*1e6c0*/  FMUL.FTZ R2, R0, UR4 ;  /* 0x0000000400027c20 */ /* 0x000fe20008410000 */
[----:B------:R-:W-:Y:S01]  /*1e6d0*/  UIADD3 UR10, UPT, UPT, UR23, 0x76cf5d0a, URZ ;  /* 0x76cf5d0a170a7890 */ /* 0x000fe2000fffe0ff */
[----:B------:R-:W-:Y:S01]  /*1e6e0*/  FADD.FTZ R0, -R136, R3 ;  /* 0x0000000388007221 */ /* 0x000fe20000010100 */
[----:B------:R-:W-:Y:S01]  /*1e6f0*/  IMAD.WIDE.U32 R194, R134, -0x326172a9, RZ ;  /* 0xcd9e8d5786c27825 */ /* 0x000fe200078e00ff */
[-C--:B------:R-:W-:Y:S01]  /*1e700*/  LOP3.LUT R134, R181, R224.reuse, RZ, 0x3c, !PT ;  /* 0x000000e0b5867212 */ /* 0x080fe200078e3cff */
[----:B------:R2:W-:Y:S01]  /*1e710*/  MUFU.EX2 R3, R2 ;  /* 0x0000000200037308 */ /* 0x0005e20000000800 */
[C---:B------:R-:W-:Y:S01]  /*1e720*/  LOP3.LUT R172, R177.reuse, R224, RZ, 0x3c, !PT ;  /* 0x000000e0b1ac7212 */ /* 0x040fe200078e3cff */
[----:B------:R-:W-:Y:S01]  /*1e730*/  IMAD.WIDE.U32 R180, R180, -0x2daee0ad, RZ ;  /* 0xd2511f53b4b47825 */ /* 0x000fe200078e00ff */
[----:B------:R-:W-:Y:S01]  /*1e740*/  LOP3.LUT R178, R177, R245, RZ, 0x3c, !PT ;  /* 0x000000f5b1b27212 */ /* 0x000fe200078e3cff */
[----:B------:R3:W-:Y:S01]  /*1e750*/  STL.64 [R1+0xd8], R194 ;  /* 0x0000d8c201007387 */ /* 0x0007e20000100a00 */
[----:B------:R-:W-:Y:S01]  /*1e760*/  LOP3.LUT R184, R176, R223, RZ, 0x3c, !PT ;  /* 0x000000dfb0b87212 */ /* 0x000fe200078e3cff */
[----:B------:R-:W-:Y:S01]  /*1e770*/  IMAD.WIDE.U32 R188, R134, -0x2daee0ad, RZ ;  /* 0xd2511f5386bc7825 */ /* 0x000fe200078e00ff */
[----:B-1----:R-:W-:Y:S01]  /*1e780*/  FMNMX.FTZ R134, R182, R138, !PT ;  /* 0x0000008ab6867209 */ /* 0x002fe20007810000 */
[----:B------:R-:W-:Y:S01]  /*1e790*/  STL [R1+0x3d0], R223 ;  /* 0x0003d0df01007387 */ /* 0x000fe20000100800 */
[----:B------:R-:W-:Y:S01]  /*1e7a0*/  LOP3.LUT R222, R195, UR6, RZ, 0x3c, !PT ;  /* 0x00000006c3de7c12 */ /* 0x000fe2000f8e3cff */
[----:B------:R-:W-:Y:S01]  /*1e7b0*/  IMAD.WIDE.U32 R172, R172, -0x2daee0ad, RZ ;  /* 0xd2511f53acac7825 */ /* 0x000fe200078e00ff */
[----:B------:R-:W-:Y:S01]  /*1e7c0*/  LOP3.LUT R175, R190, UR13, R189, 0x96, !PT ;  /* 0x0000000dbeaf7c12 */ /* 0x000fe2000f8e96bd */
[----:B------:R1:W-:Y:S01]  /*1e7d0*/  STL [R1+0x334], R137 ;  /* 0x0003348901007387 */ /* 0x0003e20000100800 */
[-C--:B------:R-:W-:Y:S01]  /*1e7e0*/  LOP3.LUT R179, R176, R222.reuse, RZ, 0x3c, !PT ;  /* 0x000000deb0b37212 */ /* 0x080fe200078e3cff */
[----:B------:R-:W-:Y:S01]  /*1e7f0*/  IMAD.WIDE.U32 R176, R174, -0x2daee0ad, RZ ;  /* 0xd2511f53aeb07825 */ /* 0x000fe200078e00ff */
[----:B------:R-:W-:Y:S01]  /*1e800*/  LOP3.LUT R183, R190, UR13, R173, 0x96, !PT ;  /* 0x0000000dbeb77c12 */ /* 0x000fe2000f8e96ad */
[----:B------:R-:W-:Y:S01]  /*1e810*/  STL [R1+0x338], R136 ;  /* 0x0003388801007387 */ /* 0x000fe20000100800 */
[----:B------:R-:W-:Y:S01]  /*1e820*/  LOP3.LUT R186, R186, R222, RZ, 0x3c, !PT ;  /* 0x000000debaba7212 */ /* 0x000fe200078e3cff */
[----:B--2---:R-:W-:Y:S01]  /*1e830*/  FMUL.FTZ R2, R0, UR4 ;  /* 0x0000000400027c20 */ /* 0x004fe20008410000 */
[----:B------:R-:W-:Y:S01]  /*1e840*/  LOP3.LUT R139, R210, UR10, R177, 0x96, !PT ;  /* 0x0000000ad28b7c12 */ /* 0x000fe2000f8e96b1 */
[----:B------:R-:W-:Y:S01]  /*1e850*/  FADD.FTZ R0, -R135, R132 ;  /* 0x0000008487007221 */ /* 0x000fe20000010100 */
[----:B------:R-:W-:Y:S01]  /*1e860*/  LOP3.LUT R188, R188, UR12, R181, 0x96, !PT ;  /* 0x0000000cbcbc7c12 */ /* 0x000fe2000f8e96b5 */
[----:B------:R2:W-:Y:S01]  /*1e870*/  MUFU.EX2 R132, R2 ;  /* 0x0000000200847308 */ /* 0x0005e20000000800 */
[----:B------:R-:W-:Y:S01]  /*1e880*/  IMAD.WIDE.U32 R190, R178, -0x2daee0ad, RZ ;  /* 0xd2511f53b2be7825 */ /* 0x000fe200078e00ff */
[----:B------:R-:W-:Y:S01]  /*1e890*/  UIADD3 UR6, UPT, UPT, UR23, 0x32370b8f, URZ ;  /* 0x32370b8f17067890 */ /* 0x000fe2000fffe0ff */
[----:B------:R4:W-:Y:S01]  /*1e8a0*/  STL [R1+0x33c], R135 ;  /* 0x00033c8701007387 */ /* 0x0009e20000100800 */
[----:B------:R-:W-:Y:S01]  /*1e8b0*/  UIADD3 UR10, UPT, UPT, UR23, -0x126145ec, URZ ;  /* 0xed9eba14170a7890 */ /* 0x000fe2000fffe0ff */
[----:B------:R-:W-:Y:S02]  /*1e8c0*/  IMAD.WIDE.U32 R202, R183, -0x326172a9, RZ ;  /* 0xcd9e8d57b7ca7825 */ /* 0x000fe400078e00ff */
[----:B------:R4:W-:Y:S02]  /*1e8d0*/  STL [R1+0x340], R134 ;  /* 0x0003408601007387 */ /* 0x0009e40000100800 */
[----:B------:R-:W-:Y:S04]  /*1e8e0*/  IMAD.WIDE.U32 R200, R175, -0x326172a9, RZ ;  /* 0xcd9e8d57afc87825 */ /* 0x000fe800078e00ff */
[----:B------:R-:W-:Y:S01]  /*1e8f0*/  IMAD.WIDE.U32 R184, R184, -0x2daee0ad, RZ ;  /* 0xd2511f53b8b87825 */ /* 0x000fe200078e00ff */
[----:B------:R-:W-:Y:S03]  /*1e900*/  LOP3.LUT R138, R198, UR15, R201, 0x96, !PT ;  /* 0x0000000fc68a7c12 */ /* 0x000fe6000f8e96c9 */
[----:B--2---:R-:W-:Y:S01]  /*1e910*/  FMUL.FTZ R2, R0, UR4 ;  /* 0x0000000400027c20 */ /* 0x004fe20008410000 */
[----:B------:R-:W-:Y:S01]  /*1e920*/  LOP3.LUT R182, R172, UR12, R185, 0x96, !PT ;  /* 0x0000000cacb67c12 */ /* 0x000fe2000f8e96b9 */
[----:B------:R-:W-:Y:S01]  /*1e930*/  FADD.FTZ R0, -R134, R133 ;  /* 0x0000008586007221 */ /* 0x000fe20000010100 */
[----:B------:R-:W-:Y:S01]  /*1e940*/  FMUL.FTZ R133, R137, UR4 ;  /* 0x0000000489857c20 */ /* 0x000fe20008410000 */
[----:B------:R-:W-:Y:S01]  /*1e950*/  IMAD.WIDE.U32 R172, R179, -0x2daee0ad, RZ ;  /* 0xd2511f53b3ac7825 */ /* 0x000fe200078e00ff */
[----:B------:R-:W-:Y:S01]  /*1e960*/  LOP3.LUT R179, R210, UR13, R191, 0x96, !PT ;  /* 0x0000000dd2b37c12 */ /* 0x000fe2000f8e96bf */
[----:B------:R-:W-:Y:S02]  /*1e970*/  MUFU.EX2 R2, R2 ;  /* 0x0000000200027308 */ /* 0x000fe40000000800 */
[----:B------:R-:W-:Y:S01]  /*1e980*/  FMUL.FTZ R0, R0, UR4 ;  /* 0x0000000400007c20 */ /* 0x000fe20008410000 */
[----:B------:R-:W-:Y:S01]  /*1e990*/  FSEL R133, R133, RZ, P1 ;  /* 0x000000ff85857208 */ /* 0x000fe20000800000 */
[----:B------:R-:W-:Y:S01]  /*1e9a0*/  IMAD.WIDE.U32 R182, R182, -0x326172a9, RZ ;  /* 0xcd9e8d57b6b67825 */ /* 0x000fe200078e00ff */
[----:B------:R-:W-:Y:S02]  /*1e9b0*/  FSETP.NEU.FTZ.AND P1, PT, R136, -INF , PT ;  /* 0xff8000008800780b */ /* 0x000fe40003f3d000 */
[----:B------:R-:W-:Y:S01]  /*1e9c0*/  LOP3.LUT R181, R190, UR12, R173, 0x96, !PT ;  /* 0x0000000cbeb57c12 */ /* 0x000fe2000f8e96ad */
[----:B------:R-:W-:Y:S01]  /*1e9d0*/  FFMA.FTZ R9, R9, UR4, -R133 ;  /* 0x0000000409097c23 */ /* 0x000fe20008010885 */
[----:B------:R-:W-:Y:S01]  /*1e9e0*/  LOP3.LUT R202, R202, UR14, R183, 0x96, !PT ;  /* 0x0000000ecaca7c12 */ /* 0x000fe2000f8e96b7 */
[--C-:B------:R-:W-:Y:S01]  /*1e9f0*/  FFMA.FTZ R8, R8, UR4, -R133.reuse ;  /* 0x0000000408087c23 */ /* 0x100fe20008010885 */
[--C-:B------:R-:W-:Y:S01]  /*1ea00*/  FFMA.FTZ R12, R12, UR4, -R133.reuse ;  /* 0x000000040c0c7c23 */ /* 0x100fe20008010885 */
[----:B------:R2:W-:Y:S01]  /*1ea10*/  MUFU.EX2 R192, R9 ;  /* 0x0000000900c07308 */ /* 0x0005e20000000800 */
[--C-:B------:R-:W-:Y:S01]  /*1ea20*/  FFMA.FTZ R120, R120, UR4, -R133.reuse ;  /* 0x0000000478787c23 */ /* 0x100fe20008010885 */
[--C-:B------:R-:W-:Y:S01]  /*1ea30*/  FFMA.FTZ R121, R121, UR4, -R133.reuse ;  /* 0x0000000479797c23 */ /* 0x100fe20008010885 */
[--C-:B------:R-:W-:Y:S01]  /*1ea40*/  FFMA.FTZ R124, R124, UR4, -R133.reuse ;  /* 0x000000047c7c7c23 */ /* 0x100fe20008010885 */
[----:B------:R-:W-:Y:S04]  /*1ea50*/  IMAD.WIDE.U32 R190, R179, -0x326172a9, RZ ;  /* 0xcd9e8d57b3be7825 */ /* 0x000fe800078e00ff */
[--C-:B------:R-:W-:Y:S01]  /*1ea60*/  FFMA.FTZ R13, R13, UR4, -R133.reuse ;  /* 0x000000040d0d7c23 */ /* 0x100fe20008010885 */
[--C-:B------:R-:W-:Y:S01]  /*1ea70*/  FFMA.FTZ R24, R24, UR4, -R133.reuse ;  /* 0x0000000418187c23 */ /* 0x100fe20008010885 */
        /* <DEDUP_REMOVED lines=9> */
[----:B--2---:R-:W-:Y:S01]  /*1eb10*/  LOP3.LUT R9, R198, UR15, R203, 0x96, !PT ;  /* 0x0000000fc6097c12 */ /* 0x004fe2000f8e96cb */
[----:B------:R-:W-:Y:S04]  /*1eb20*/  IMAD.WIDE.U32 R196, R139, -0x326172a9, RZ ;  /* 0xcd9e8d578bc47825 */ /* 0x000fe800078e00ff */
[--C-:B------:R-:W-:Y:S01]  /*1eb30*/  FFMA.FTZ R56, R56, UR4, -R133.reuse ;  /* 0x0000000438387c23 */ /* 0x100fe20008010885 */
[----:B------:R-:W-:Y:S01]  /*1eb40*/  FFMA.FTZ R57, R57, UR4, -R133 ;  /* 0x0000000439397c23 */ /* 0x000fe20008010885 */
[----:B------:R-:W-:Y:S01]  /*1eb50*/  IMAD.WIDE.U32 R198, R9, -0x2daee0ad, RZ ;  /* 0xd2511f5309c67825 */ /* 0x000fe200078e00ff */
[C---:B------:R-:W-:Y:S01]  /*1eb60*/  LOP3.LUT R185, R194.reuse, UR15, R197, 0x96, !PT ;  /* 0x0000000fc2b97c12 */ /* 0x040fe2000f8e96c5 */
[----:B------:R-:W-:Y:S01]  /*1eb70*/  MUFU.EX2 R0, R0 ;  /* 0x0000000000007308 */ /* 0x000fe20000000800 */
[----:B---3--:R-:W-:Y:S01]  /*1eb80*/  LOP3.LUT R194, R194, UR15, R191, 0x96, !PT ;  /* 0x0000000fc2c27c12 */ /* 0x008fe2000f8e96bf */
[----:B-1----:R-:W-:Y:S01]  /*1eb90*/  FMUL.FTZ R8, R136, UR4 ;  /* 0x0000000488087c20 */ /* 0x002fe20008410000 */
[----:B------:R-:W-:Y:S01]  /*1eba0*/  LOP3.LUT R184, R184, UR10, R199, 0x96, !PT ;  /* 0x0000000ab8b87c12 */ /* 0x000fe2000f8e96c7 */
[C---:B------:R-:W-:Y:S01]  /*1ebb0*/  FMUL.FTZ R9, R135.reuse, UR4 ;  /* 0x0000000487097c20 */ /* 0x040fe20008410000 */
[--C-:B------:R-:W-:Y:S01]  /*1ebc0*/  FFMA.FTZ R60, R60, UR4, -R133.reuse ;  /* 0x000000043c3c7c23 */ /* 0x100fe20008010885 */
[----:B------:R-:W-:Y:S01]  /*1ebd0*/  IMAD.WIDE.U32 R194, R194, -0x2daee0ad, RZ ;  /* 0xd2511f53c2c27825 */ /* 0x000fe200078e00ff */
[----:B------:R-:W-:Y:S03]  /*1ebe0*/  FSEL R8, R8, RZ, P1 ;  /* 0x000000ff08087208 */ /* 0x000fe60000800000 */
[----:B------:R-:W-:Y:S01]  /*1ebf0*/  MUFU.EX2 R191, R13 ;  /* 0x0000000d00bf7308 */ /* 0x000fe20000000800 */
[----:B------:R-:W-:Y:S01]  /*1ec00*/  FSETP.NEU.FTZ.AND P1, PT, R135, -INF , PT ;  /* 0xff8000008700780b */ /* 0x000fe20003f3d000 */
[--C-:B------:R-:W-:Y:S01]  /*1ec10*/  FFMA.FTZ R76, R76, UR4, -R133.reuse ;  /* 0x000000044c4c7c23 */ /* 0x100fe20008010885 */
[----:B------:R-:W-:Y:S01]  /*1ec20*/  FFMA.FTZ R77, R77, UR4, -R133 ;  /* 0x000000044d4d7c23 */ /* 0x000fe20008010885 */
[--C-:B------:R-:W-:Y:S01]  /*1ec30*/  FFMA.FTZ R27, R27, UR4, -R8.reuse ;  /* 0x000000041b1b7c23 */ /* 0x100fe20008010808 */
[----:B------:R-:W-:Y:S01]  /*1ec40*/  FSEL R9, R9, RZ, P1 ;  /* 0x000000ff09097208 */ /* 0x000fe20000800000 */
[----:B------:R-:W-:Y:S01]  /*1ec50*/  IMAD.WIDE.U32 R186, R186, -0x2daee0ad, RZ ;  /* 0xd2511f53baba7825 */ /* 0x000fe200078e00ff */
[----:B------:R-:W-:Y:S03]  /*1ec60*/  FSETP.NEU.FTZ.AND P1, PT, R134, -INF , PT ;  /* 0xff8000008600780b */ /* 0x000fe60003f3d000 */
[----:B------:R-:W-:Y:S01]  /*1ec70*/  MUFU.EX2 R183, R28 ;  /* 0x0000001c00b77308 */ /* 0x000fe20000000800 */
[--C-:B------:R-:W-:Y:S01]  /*1ec80*/  FFMA.FTZ R122, R122, UR4, -R8.reuse ;  /* 0x000000047a7a7c23 */ /* 0x100fe20008010808 */
[----:B------:R-:W-:Y:S01]  /*1ec90*/  FFMA.FTZ R4, R4, UR4, -R9 ;  /* 0x0000000404047c23 */ /* 0x000fe20008010809 */
[----:B------:R-:W-:Y:S01]  /*1eca0*/  LOP3.LUT R176, R176, UR6, R187, 0x96, !PT ;  /* 0x00000006b0b07c12 */ /* 0x000fe2000f8e96bb */
[--C-:B------:R-:W-:Y:S01]  /*1ecb0*/  FFMA.FTZ R5, R5, UR4, -R9.reuse ;  /* 0x0000000405057c23 */ /* 0x100fe20008010809 */
[----:B------:R-:W-:Y:S04]  /*1ecc0*/  IMAD.WIDE.U32 R174, R188, -0x326172a9, RZ ;  /* 0xcd9e8d57bcae7825 */ /* 0x000fe800078e00ff */
[----:B------:R-:W-:Y:S01]  /*1ecd0*/  FFMA.FTZ R217, R96, UR4, -R9 ;  /* 0x0000000460d97c23 */ /* 0x000fe20008010809 */
[----:B------:R-:W-:Y:S01]  /*1ece0*/  UIADD3 UR6, UPT, UPT, UR23, -0x126145ec, URZ ;  /* 0xed9eba1417067890 */ /* 0x000fe2000fffe0ff */
[----:B------:R1:W-:Y:S01]  /*1ecf0*/  MUFU.EX2 R248, R4 ;  /* 0x0000000400f87308 */ /* 0x0003e20000000800 */
[----:B------:R-:W-:Y:S01]  /*1ed00*/  IMAD.WIDE.U32 R138, R138, -0x2daee0ad, RZ ;  /* 0xd2511f538a8a7825 */ /* 0x000fe200078e00ff */
[----:B------:R-:W-:Y:S03]  /*1ed10*/  LOP3.LUT R200, R200, UR14, R175, 0x96, !PT ;  /* 0x0000000ec8c87c12 */ /* 0x000fe6000f8e96af */
[----:B------:R-:W-:Y:S01]  /*1ed20*/  FFMA.FTZ R227, R69, UR4, -R9 ;  /* 0x0000000445e37c23 */ /* 0x000fe20008010809 */
[----:B------:R-:W-:Y:S01]  /*1ed30*/  IMAD.WIDE.U32 R176, R176, -0x326172a9, RZ ;  /* 0xcd9e8d57b0b07825 */ /* 0x000fe200078e00ff */
[----:B------:R-:W-:Y:S03]  /*1ed40*/  LOP3.LUT R175, R180, UR10, R139, 0x96, !PT ;  /* 0x0000000ab4af7c12 */ /* 0x000fe6000f8e968b */
[----:B------:R-:W2:Y:S01]  /*1ed50*/  MUFU.EX2 R5, R5 ;  /* 0x0000000500057308 */ /* 0x000ea20000000800 */
[----:B------:R-:W-:Y:S01]  /*1ed60*/  IMAD.WIDE.U32 R180, R181, -0x326172a9, RZ ;  /* 0xcd9e8d57b5b47825 */ /* 0x000fe200078e00ff */
[----:B------:R-:W-:Y:S02]  /*1ed70*/  LOP3.LUT R196, R196, UR14, R177, 0x96, !PT ;  /* 0x0000000ec4c47c12 */ /* 0x000fe4000f8e96b1 */
[----:B------:R-:W-:Y:S01]  /*1ed80*/  LOP3.LUT R177, R172, UR10, R195, 0x96, !PT ;  /* 0x0000000aacb17c12 */ /* 0x000fe2000f8e96c3 */
[----:B------:R-:W-:Y:S01]  /*1ed90*/  IMAD.WIDE.U32 R200, R200, -0x2daee0ad, RZ ;  /* 0xd2511f53c8c87825 */ /* 0x000fe200078e00ff */
[----:B------:R-:W-:Y:S03]  /*1eda0*/  LOP3.LUT R173, R190, UR14, R181, 0x96, !PT ;  /* 0x0000000ebead7c12 */ /* 0x000fe6000f8e96b5 */
[----:B------:R-:W-:Y:S01]  /*1edb0*/  FFMA.FTZ R14, R14, UR4, -R8 ;  /* 0x000000040e0e7c23 */ /* 0x000fe20008010808 */
[----:B-1----:R-:W-:Y:S01]  /*1edc0*/  FMUL.FTZ R4, R134, UR4 ;  /* 0x0000000486047c20 */ /* 0x002fe20008410000 */
[----:B------:R-:W-:Y:S01]  /*1edd0*/  LOP3.LUT R12, R138, UR24, R201, 0x96, !PT ;  /* 0x000000188a0c7c12 */ /* 0x000fe2000f8e96c9 */
[----:B------:R-:W-:Y:S02]  /*1ede0*/  IMAD.MOV.U32 R195, RZ, RZ, R218 ;  /* 0x000000ffffc37224 */ /* 0x000fe400078e00da */
[--C-:B------:R-:W-:Y:S01]  /*1edf0*/  FFMA.FTZ R214, R97, UR4, -R9.reuse ;  /* 0x0000000461d67c23 */ /* 0x100fe20008010809 */
[--C-:B------:R-:W-:Y:S01]  /*1ee00*/  FFMA.FTZ R215, R117, UR4, -R9.reuse ;  /* 0x0000000475d77c23 */ /* 0x100fe20008010809 */
[----:B------:R-:W-:Y:S01]  /*1ee10*/  FSEL R4, R4, RZ, P1 ;  /* 0x000000ff04047208 */ /* 0x000fe20000800000 */
[----:B------:R-:W-:Y:S01]  /*1ee20*/  FFMA.FTZ R15, R15, UR4, -R8 ;  /* 0x000000040f0f7c23 */ /* 0x000fe20008010808 */
[----:B------:R-:W-:Y:S01]  /*1ee30*/  MUFU.EX2 R189, R14 ;  /* 0x0000000e00bd7308 */ /* 0x000fe20000000800 */
[----:B--2---:R1:W-:Y:S01]  /*1ee40*/  STL [R1+0xa8], R5 ;  /* 0x0000a80501007387 */ /* 0x0043e20000100800 */
[----:B------:R-:W-:Y:S04]  /*1ee50*/  IMAD.WIDE.U32 R196, R196, -0x2daee0ad, RZ ;  /* 0xd2511f53c4c47825 */ /* 0x000fe800078e00ff */
[----:B------:R-:W-:Y:S01]  /*1ee60*/  FFMA.FTZ R6, R6, UR4, -R4 ;  /* 0x0000000406067c23 */ /* 0x000fe20008010804 */
[----:B------:R-:W-:Y:S01]  /*1ee70*/  FFMA.FTZ R11, R11, UR4, -R8 ;  /* 0x000000040b0b7c23 */ /* 0x000fe20008010808 */
[----:B------:R-:W-:Y:S04]  /*1ee80*/  IMAD.WIDE.U32 R138, R185, -0x2daee0ad, RZ ;  /* 0xd2511f53b98a7825 */ /* 0x000fe800078e00ff */
[----:B------:R-:W-:Y:S01]  /*1ee90*/  FFMA.FTZ R216, R128, UR4, -R9 ;  /* 0x0000000480d87c23 */ /* 0x000fe20008010809 */
[----:B------:R2:W-:Y:S01]  /*1eea0*/  MUFU.EX2 R190, R15 ;  /* 0x0000000f00be7308 */ /* 0x0005e20000000800 */
[--C-:B------:R-:W-:Y:S01]  /*1eeb0*/  FFMA.FTZ R22, R22, UR4, -R4.reuse ;  /* 0x0000000416167c23 */ /* 0x100fe20008010804 */
[----:B------:R-:W-:Y:S01]  /*1eec0*/  IMAD.WIDE.U32 R12, R12, -0x326172a9, RZ ;  /* 0xcd9e8d570c0c7825 */ /* 0x000fe200078e00ff */
[----:B------:R-:W-:Y:S01]  /*1eed0*/  LOP3.LUT R186, R186, UR6, R139, 0x96, !PT ;  /* 0x00000006baba7c12 */ /* 0x000fe2000f8e968b */
[----:B------:R-:W-:Y:S01]  /*1eee0*/  UIADD3 UR6, UPT, UPT, UR22, -0x4ab325aa, URZ ;  /* 0xb54cda5616067890 */ /* 0x000fe2000fffe0ff */
[----:B------:R-:W-:Y:S01]  /*1eef0*/  LOP3.LUT R204, R138, UR24, R197, 0x96, !PT ;  /* 0x000000188acc7c12 */ /* 0x000fe2000f8e96c5 */
[----:B------:R-:W-:Y:S01]  /*1ef00*/  IMAD.WIDE.U32 R138, R175, -0x326172a9, RZ ;  /* 0xcd9e8d57af8a7825 */ /* 0x000fe200078e00ff */
[C---:B------:R-:W-:Y:S03]  /*1ef10*/  PRMT R137, R12.reuse, 0x7771, RZ ;  /* 0x000077710c897816 */ /* 0x040fe600000000ff */
[----:B------:R3:W-:Y:S01]  /*1ef20*/  MUFU.EX2 R246, R6 ;  /* 0x0000000600f67308 */ /* 0x0007e20000000800 */
[----:B----4-:R-:W-:Y:S01]  /*1ef30*/  PRMT R135, R12, 0x7772, RZ ;  /* 0x000077720c877816 */ /* 0x010fe200000000ff */
[----:B------:R-:W-:Y:S01]  /*1ef40*/  IMAD.WIDE.U32 R172, R173, -0x2daee0ad, RZ ;  /* 0xd2511f53adac7825 */ /* 0x000fe200078e00ff */
[----:B------:R-:W-:Y:S01]  /*1ef50*/  LOP3.LUT R174, R174, UR16, R139, 0x96, !PT ;  /* 0x00000010aeae7c12 */ /* 0x000fe2000f8e968b */
[----:B------:R-:W-:Y:S01]  /*1ef60*/  STL [R1+0x50], R137 ;  /* 0x0000508901007387 */ /* 0x000fe20000100800 */
[----:B------:R-:W-:Y:S01]  /*1ef70*/  PRMT R134, R12, 0x7773, RZ ;  /* 0x000077730c867816 */ /* 0x000fe200000000ff */
[----:B------:R-:W-:Y:S01]  /*1ef80*/  IMAD.WIDE.U32 R202, R202, -0x2daee0ad, RZ ;  /* 0xd2511f53caca7825 */ /* 0x000fe200078e00ff */
[----:B------:R-:W-:Y:S03]  /*1ef90*/  LOP3.LUT R179, R194, UR24, R173, 0x96, !PT ;  /* 0x00000018c2b37c12 */ /* 0x000fe6000f8e96ad */
[----:B------:R4:W-:Y:S01]  /*1efa0*/  MUFU.EX2 R188, R11 ;  /* 0x0000000b00bc7308 */ /* 0x0009e20000000800 */
[--C-:B------:R-:W-:Y:S01]  /*1efb0*/  FFMA.FTZ R173, R7, UR4, -R4.reuse ;  /* 0x0000000407ad7c23 */ /* 0x100fe20008010804 */
[----:B------:R-:W-:Y:S01]  /*1efc0*/  IMAD.WIDE.U32 R204, R204, -0x326172a9, RZ ;  /* 0xcd9e8d57cccc7825 */ /* 0x000fe200078e00ff */
[----:B------:R-:W-:Y:S01]  /*1efd0*/  LOP3.LUT R175, R198, UR24, R203, 0x96, !PT ;  /* 0x00000018c6af7c12 */ /* 0x000fe2000f8e96cb */
[----:B------:R-:W-:Y:S02]  /*1efe0*/  STL [R1+0x48], R135 ;  /* 0x0000488701007387 */ /* 0x000fe40000100800 */
[----:B------:R-:W-:Y:S01]  /*1eff0*/  FFMA.FTZ R19, R19, UR4, -R4 ;  /* 0x0000000413137c23 */ /* 0x000fe20008010804 */
[----:B--2---:R-:W-:Y:S01]  /*1f000*/  IMAD.WIDE.U32 R14, R186, -0x326172a9, RZ ;  /* 0xcd9e8d57ba0e7825 */ /* 0x004fe200078e00ff */
[----:B------:R-:W-:Y:S01]  /*1f010*/  PRMT R242, R204, 0x7770, RZ ;  /* 0x00007770ccf27816 */ /* 0x000fe200000000ff */
[----:B------:R-:W-:Y:S01]  /*1f020*/  STL [R1+0x40], R134 ;  /* 0x0000408601007387 */ /* 0x000fe20000100800 */
[----:B------:R2:W-:Y:S01]  /*1f030*/  MUFU.EX2 R223, R173 ;  /* 0x000000ad00df7308 */ /* 0x0005e20000000800 */
[----:B---3--:R-:W-:Y:S01]  /*1f040*/  IMAD.WIDE.U32 R6, R174, -0x2daee0ad, RZ ;  /* 0xd2511f53ae067825 */ /* 0x008fe200078e00ff */
[----:B------:R-:W-:Y:S02]  /*1f050*/  LOP3.LUT R206, R176, UR16, R15, 0x96, !PT ;  /* 0x00000010b0ce7c12 */ /* 0x000fe4000f8e960f */
[----:B-1----:R-:W-:Y:S01]  /*1f060*/  LOP3.LUT R5, R14, UR6, R205, 0x96, !PT ;  /* 0x000000060e057c12 */ /* 0x002fe2000f8e96cd */
[----:B------:R-:W-:Y:S01]  /*1f070*/  IMAD.MOV.U32 R226, RZ, RZ, R6 ;  /* 0x000000ffffe27224 */ /* 0x000fe200078e0006 */
[----:B------:R-:W-:Y:S01]  /*1f080*/  PRMT R176, R6, 0x7771, RZ ;  /* 0x0000777106b07816 */ /* 0x000fe200000000ff */
[----:B------:R-:W-:Y:S01]  /*1f090*/  IMAD.WIDE.U32 R206, R206, -0x2daee0ad, RZ ;  /* 0xd2511f53cece7825 */ /* 0x000fe200078e00ff */
[----:B----4-:R-:W-:Y:S02]  /*1f0a0*/  LOP3.LUT R11, R138, UR6, R13, 0x96, !PT ;  /* 0x000000068a0b7c12 */ /* 0x010fe4000f8e960d */
[----:B------:R-:W-:Y:S01]  /*1f0b0*/  MUFU.EX2 R186, R24 ;  /* 0x0000001800ba7308 */ /* 0x000fe20000000800 */
[----:B------:R-:W-:Y:S01]  /*1f0c0*/  LOP3.LUT R200, R200, UR17, R7, 0x96, !PT ;  /* 0x00000011c8c87c12 */ /* 0x000fe2000f8e9607 */
[----:B------:R-:W-:Y:S01]  /*1f0d0*/  IMAD.MOV.U32 R181, RZ, RZ, R12 ;  /* 0x000000ffffb57224 */ /* 0x000fe200078e000c */
[----:B------:R-:W-:Y:S01]  /*1f0e0*/  LOP3.LUT R203, R196, UR17, R207, 0x96, !PT ;  /* 0x00000011c4cb7c12 */ /* 0x000fe2000f8e96cf */
[----:B------:R-:W-:Y:S01]  /*1f0f0*/  IMAD.WIDE.U32 R14, R184, -0x326172a9, RZ ;  /* 0xcd9e8d57b80e7825 */ /* 0x000fe200078e00ff */
[----:B------:R-:W-:Y:S01]  /*1f100*/  LOP3.LUT R208, R5, 0xff, RZ, 0xc0, !PT ;  /* 0x000000ff05d07812 */ /* 0x000fe200078ec0ff */
[----:B------:R-:W-:Y:S02]  /*1f110*/  STL [R1+0x3d4], R226 ;  /* 0x0003d4e201007387 */ /* 0x000fe40000100800 */
[----:B------:R-:W-:Y:S01]  /*1f120*/  FFMA.FTZ R123, R123, UR4, -R8 ;  /* 0x000000047b7b7c23 */ /* 0x000fe20008010808 */
[----:B--2---:R-:W-:Y:S01]  /*1f130*/  F2FP.BF16.F32.PACK_AB R173, R191, R193 ;  /* 0x000000c1bfad723e */ /* 0x004fe200000010ff */
[----:B------:R-:W-:Y:S01]  /*1f140*/  IMAD.WIDE.U32 R12, R175, -0x326172a9, RZ ;  /* 0xcd9e8d57af0c7825 */ /* 0x000fe200078e00ff */
[----:B------:R-:W-:Y:S01]  /*1f150*/  LOP3.LUT R15, R182, UR16, R15, 0x96, !PT ;  /* 0x00000010b60f7c12 */ /* 0x000fe2000f8e960f */
[----:B------:R-:W-:Y:S01]  /*1f160*/  STL [R1+0x70], R176 ;  /* 0x000070b001007387 */ /* 0x000fe20000100800 */
[----:B------:R-:W-:Y:S01]  /*1f170*/  F2FP.BF16.F32.PACK_AB R175, R192, R178 ;  /* 0x000000b2c0af723e */ /* 0x000fe200000010ff */
[----:B------:R-:W-:Y:S01]  /*1f180*/  IMAD.MOV.U32 R243, RZ, RZ, R12 ;  /* 0x000000fffff37224 */ /* 0x000fe200078e000c */
[----:B------:R-:W-:Y:S01]  /*1f190*/  LOP3.LUT R201, R14, UR6, R13, 0x96, !PT ;  /* 0x000000060ec97c12 */ /* 0x000fe2000f8e960d */
[----:B------:R-:W-:Y:S01]  /*1f1a0*/  IMAD.WIDE.U32 R138, R177, -0x326172a9, RZ ;  /* 0xcd9e8d57b18a7825 */ /* 0x000fe200078e00ff */
[C---:B------:R-:W-:Y:S01]  /*1f1b0*/  PRMT R14, R6.reuse, 0x7772, RZ ;  /* 0x00007772060e7816 */ /* 0x040fe200000000ff */
[----:B------:R-:W-:Y:S01]  /*1f1c0*/  MUFU.EX2 R182, R27 ;  /* 0x0000001b00b67308 */ /* 0x000fe20000000800 */
[----:B------:R-:W-:Y:S01]  /*1f1d0*/  PRMT R6, R6, 0x7773, RZ ;  /* 0x0000777306067816 */ /* 0x000fe200000000ff */
[----:B------:R-:W-:Y:S01]  /*1f1e0*/  IMAD.MOV.U32 R194, RZ, RZ, R219 ;  /* 0x000000ffffc27224 */ /* 0x000fe200078e00db */
[----:B------:R-:W-:Y:S01]  /*1f1f0*/  PRMT R7, R12, 0x7772, RZ ;  /* 0x000077720c077816 */ /* 0x000fe200000000ff */
[----:B------:R1:W-:Y:S01]  /*1f200*/  STL [R1+0x60], R14 ;  /* 0x0000600e01007387 */ /* 0x0003e20000100800 */
[C---:B------:R-:W-:Y:S01]  /*1f210*/  PRMT R232, R175.reuse, 0x7610, R232 ;  /* 0x00007610afe87816 */ /* 0x040fe200000000e8 */
[----:B------:R-:W-:Y:S01]  /*1f220*/  IMAD.U32 R198, RZ, RZ, UR25 ;  /* 0x00000019ffc67e24 */ /* 0x000fe2000f8e00ff */
[----:B------:R-:W-:Y:S01]  /*1f230*/  PRMT R231, R175, 0x7632, R231 ;  /* 0x00007632afe77816 */ /* 0x000fe200000000e7 */
[----:B------:R2:W-:Y:S01]  /*1f240*/  STL [R1+0x5c], R6 ;  /* 0x00005c0601007387 */ /* 0x0005e20000100800 */
[----:B------:R-:W-:Y:S01]  /*1f250*/  LOP3.LUT R180, R180, UR16, R139, 0x96, !PT ;  /* 0x00000010b4b47c12 */ /* 0x000fe2000f8e968b */
[--C-:B------:R-:W-:Y:S01]  /*1f260*/  FFMA.FTZ R126, R126, UR4, -R8.reuse ;  /* 0x000000047e7e7c23 */ /* 0x100fe20008010808 */
[----:B------:R-:W-:Y:S01]  /*1f270*/  LEA R198, P1, R198, R194, 0x1 ;  /* 0x000000c2c6c67211 */ /* 0x000fe200078208ff */
[----:B------:R3:W-:Y:S01]  /*1f280*/  STL [R1+0x3bc], R242 ;  /* 0x0003bcf201007387 */ /* 0x0007e20000100800 */
[----:B------:R-:W-:Y:S01]  /*1f290*/  PRMT R237, R173, 0x7610, R237 ;  /* 0x00007610aded7816 */ /* 0x000fe200000000ed */
[----:B------:R-:W-:Y:S01]  /*1f2a0*/  FFMA.FTZ R127, R127, UR4, -R8 ;  /* 0x000000047f7f7c23 */ /* 0x000fe20008010808 */
[----:B------:R-:W-:Y:S01]  /*1f2b0*/  PRMT R236, R173, 0x7632, R236 ;  /* 0x00007632adec7816 */ /* 0x000fe200000000ec */
[----:B------:R4:W-:Y:S01]  /*1f2c0*/  STL [R1+0x3c0], R243 ;  /* 0x0003c0f301007387 */ /* 0x0009e20000100800 */
[--C-:B------:R-:W-:Y:S01]  /*1f2d0*/  FFMA.FTZ R209, R103, UR4, -R4.reuse ;  /* 0x0000000467d17c23 */ /* 0x100fe20008010804 */
[--C-:B------:R-:W-:Y:S01]  /*1f2e0*/  FFMA.FTZ R39, R39, UR4, -R4.reuse ;  /* 0x0000000427277c23 */ /* 0x100fe20008010804 */
[----:B------:R-:W-:Y:S01]  /*1f2f0*/  FFMA.FTZ R238, R86, UR4, -R4 ;  /* 0x0000000456ee7c23 */ /* 0x000fe20008010804 */
[----:B------:R-:W-:Y:S01]  /*1f300*/  FFMA.FTZ R90, R90, UR4, -R8 ;  /* 0x000000045a5a7c23 */ /* 0x000fe20008010808 */
[----:B------:R-:W4:Y:S01]  /*1f310*/  MUFU.EX2 R187, R25 ;  /* 0x0000001900bb7308 */ /* 0x000f220000000800 */
[----:B------:R-:W-:Y:S02]  /*1f320*/  IMAD.U32 R13, RZ, RZ, UR25 ;  /* 0x00000019ff0d7e24 */ /* 0x000fe4000f8e00ff */
[--C-:B------:R-:W-:Y:S01]  /*1f330*/  FFMA.FTZ R16, R16, UR4, -R9.reuse ;  /* 0x0000000410107c23 */ /* 0x100fe20008010809 */
[----:B------:R-:W-:Y:S02]  /*1f340*/  IMAD.U32 R196, RZ, RZ, UR25 ;  /* 0x00000019ffc47e24 */ /* 0x000fe4000f8e00ff */
[--C-:B------:R-:W-:Y:S01]  /*1f350*/  FFMA.FTZ R17, R17, UR4, -R9.reuse ;  /* 0x0000000411117c23 */ /* 0x100fe20008010809 */
[--C-:B------:R-:W-:Y:S01]  /*1f360*/  FFMA.FTZ R18, R18, UR4, -R4.reuse ;  /* 0x0000000412127c23 */ /* 0x100fe20008010804 */
[----:B------:R-:W-:Y:S01]  /*1f370*/  LEA.HI.X.SX32 R199, R13, R195, 0x1, P1 ;  /* 0x000000c30dc77211 */ /* 0x000fe200008f0eff */
[--C-:B------:R-:W-:Y:S01]  /*1f380*/  FFMA.FTZ R20, R20, UR4, -R9.reuse ;  /* 0x0000000414147c23 */ /* 0x100fe20008010809 */
[----:B-1----:R-:W1:Y:S01]  /*1f390*/  LDC R14, c[0x0][0x448] ;  /* 0x00011200ff0e7b82 */ /* 0x002e620000000800 */
[----:B------:R-:W-:Y:S01]  /*1f3a0*/  MUFU.EX2 R86, R39 ;  /* 0x0000002700567308 */ /* 0x000fe20000000800 */
[----:B------:R-:W-:Y:S01]  /*1f3b0*/  FFMA.FTZ R23, R23, UR4, -R4 ;  /* 0x0000000417177c23 */ /* 0x000fe20008010804 */
[--C-:B------:R-:W-:Y:S01]  /*1f3c0*/  FFMA.FTZ R21, R21, UR4, -R9.reuse ;  /* 0x0000000415157c23 */ /* 0x100fe20008010809 */
[----:B--2---:R-:W-:Y:S01]  /*1f3d0*/  PRMT R6, R12, 0x7771, RZ ;  /* 0x000077710c067816 */ /* 0x004fe200000000ff */
[--C-:B------:R-:W-:Y:S01]  /*1f3e0*/  FFMA.FTZ R10, R10, UR4, -R8.reuse ;  /* 0x000000040a0a7c23 */ /* 0x100fe20008010808 */
[----:B------:R-:W-:Y:S01]  /*1f3f0*/  FFMA.FTZ R26, R26, UR4, -R8 ;  /* 0x000000041a1a7c23 */ /* 0x000fe20008010808 */
[--C-:B------:R-:W-:Y:S01]  /*1f400*/  FFMA.FTZ R32, R32, UR4, -R9.reuse ;  /* 0x0000000420207c23 */ /* 0x100fe20008010809 */
[--C-:B------:R-:W-:Y:S01]  /*1f410*/  FFMA.FTZ R33, R33, UR4, -R9.reuse ;  /* 0x0000000421217c23 */ /* 0x100fe20008010809 */
[----:B------:R2:W-:Y:S02]  /*1f420*/  STL [R1+0xa0], R6 ;  /* 0x0000a00601007387 */ /* 0x0005e40000100800 */
[----:B------:R4:W-:Y:S01]  /*1f430*/  MUFU.EX2 R212, R23 ;  /* 0x0000001700d47308 */ /* 0x0009e20000000800 */
[--C-:B------:R-:W-:Y:S01]  /*1f440*/  FFMA.FTZ R36, R36, UR4, -R9.reuse ;  /* 0x0000000424247c23 */ /* 0x100fe20008010809 */
[--C-:B------:R-:W-:Y:S01]  /*1f450*/  FFMA.FTZ R37, R37, UR4, -R9.reuse ;  /* 0x0000000425257c23 */ /* 0x100fe20008010809 */
[----:B------:R-:W-:Y:S01]  /*1f460*/  STL [R1+0x58], R7 ;  /* 0x0000580701007387 */ /* 0x000fe20000100800 */
[--C-:B------:R-:W-:Y:S01]  /*1f470*/  FFMA.FTZ R218, R52, UR4, -R9.reuse ;  /* 0x0000000434da7c23 */ /* 0x100fe20008010809 */
[--C-:B------:R-:W-:Y:S01]  /*1f480*/  FFMA.FTZ R219, R53, UR4, -R9.reuse ;  /* 0x0000000435db7c23 */ /* 0x100fe20008010809 */
[--C-:B------:R-:W-:Y:S01]  /*1f490*/  FFMA.FTZ R220, R64, UR4, -R9.reuse ;  /* 0x0000000440dc7c23 */ /* 0x100fe20008010809 */
[--C-:B------:R-:W-:Y:S03]  /*1f4a0*/  FFMA.FTZ R221, R65, UR4, -R9.reuse ;  /* 0x0000000441dd7c23 */ /* 0x100fe60008010809 */
[----:B---3--:R-:W-:Y:S01]  /*1f4b0*/  MUFU.EX2 R242, R22 ;  /* 0x0000001600f27308 */ /* 0x008fe20000000800 */
[--C-:B------:R-:W-:Y:S01]  /*1f4c0*/  FFMA.FTZ R225, R68, UR4, -R9.reuse ;  /* 0x0000000444e17c23 */ /* 0x100fe20008010809 */
[--C-:B------:R-:W-:Y:S01]  /*1f4d0*/  FFMA.FTZ R228, R80, UR4, -R9.reuse ;  /* 0x0000000450e47c23 */ /* 0x100fe20008010809 */
[--C-:B------:R-:W-:Y:S01]  /*1f4e0*/  FFMA.FTZ R229, R81, UR4, -R9.reuse ;  /* 0x0000000451e57c23 */ /* 0x100fe20008010809 */
[--C-:B------:R-:W-:Y:S01]  /*1f4f0*/  FFMA.FTZ R241, R84, UR4, -R9.reuse ;  /* 0x0000000454f17c23 */ /* 0x100fe20008010809 */
[----:B------:R-:W-:Y:S01]  /*1f500*/  FFMA.FTZ R244, R85, UR4, -R9 ;  /* 0x0000000455f47c23 */ /* 0x000fe20008010809 */
[----:B-1----:R-:W-:Y:S01]  /*1f510*/  IMAD.WIDE R250, R14, 0x70, R198 ;  /* 0x000000700efa7825 */ /* 0x002fe200078e02c6 */
[----:B------:R-:W-:Y:S03]  /*1f520*/  LOP3.LUT R14, R11, 0xff, RZ, 0xc0, !PT ;  /* 0x000000ff0b0e7812 */ /* 0x000fe600078ec0ff */
[----:B----4-:R-:W-:Y:S01]  /*1f530*/  MUFU.EX2 R243, R21 ;  /* 0x0000001500f37308 */ /* 0x010fe20000000800 */
[--C-:B------:R-:W-:Y:S01]  /*1f540*/  FFMA.FTZ R23, R112, UR4, -R9.reuse ;  /* 0x0000000470177c23 */ /* 0x100fe20008010809 */
[--C-:B------:R-:W-:Y:S01]  /*1f550*/  FFMA.FTZ R96, R113, UR4, -R9.reuse ;  /* 0x0000000471607c23 */ /* 0x100fe20008010809 */
[----:B------:R-:W-:Y:S01]  /*1f560*/  LEA R196, P3, R196, R250, 0x1 ;  /* 0x000000fac4c47211 */ /* 0x000fe200078608ff */
[----:B------:R-:W-:Y:S01]  /*1f570*/  FFMA.FTZ R113, R82, UR4, -R4 ;  /* 0x0000000452717c23 */ /* 0x000fe20008010804 */
[----:B------:R-:W-:Y:S01]  /*1f580*/  ISETP.LE.U32.AND P1, PT, R14, UR7, PT ;  /* 0x000000070e007c0c */ /* 0x000fe2000bf23070 */
[----:B------:R-:W-:Y:S01]  /*1f590*/  FFMA.FTZ R116, R116, UR4, -R9 ;  /* 0x0000000474747c23 */ /* 0x000fe20008010809 */
[--C-:B------:R-:W-:Y:S01]  /*1f5a0*/  FFMA.FTZ R92, R92, UR4, -R133.reuse ;  /* 0x000000045c5c7c23 */ /* 0x100fe20008010885 */
[----:B--2---:R-:W-:Y:S02]  /*1f5b0*/  PRMT R6, R12, 0x7773, RZ ;  /* 0x000077730c067816 */ /* 0x004fe400000000ff */
[----:B------:R-:W1:Y:S01]  /*1f5c0*/  MUFU.EX2 R10, R10 ;  /* 0x0000000a000a7308 */ /* 0x000e620000000800 */
[----:B------:R-:W-:Y:S01]  /*1f5d0*/  LOP3.LUT R12, R11, 0xffff, RZ, 0xc0, !PT ;  /* 0x0000ffff0b0c7812 */ /* 0x000fe200078ec0ff */
[--C-:B------:R-:W-:Y:S01]  /*1f5e0*/  FFMA.FTZ R93, R93, UR4, -R133.reuse ;  /* 0x000000045d5d7c23 */ /* 0x100fe20008010885 */
[--C-:B------:R-:W-:Y:S01]  /*1f5f0*/  FFMA.FTZ R104, R104, UR4, -R133.reuse ;  /* 0x0000000468687c23 */ /* 0x100fe20008010885 */
[----:B------:R2:W-:Y:S01]  /*1f600*/  STL [R1+0x54], R6 ;  /* 0x0000540601007387 */ /* 0x0005e20000100800 */
[----:B------:R-:W-:Y:S01]  /*1f610*/  SHF.R.U32.HI R24, RZ, 0x8, R12 ;  /* 0x00000008ff187819 */ /* 0x000fe2000001160c */
[--C-:B------:R-:W-:Y:S01]  /*1f620*/  FFMA.FTZ R105, R105, UR4, -R133.reuse ;  /* 0x0000000469697c23 */ /* 0x100fe20008010885 */
[--C-:B------:R-:W-:Y:S03]  /*1f630*/  FFMA.FTZ R108, R108, UR4, -R133.reuse ;  /* 0x000000046c6c7c23 */ /* 0x100fe60008010885 */
[----:B------:R3:W-:Y:S01]  /*1f640*/  MUFU.EX2 R185, R29 ;  /* 0x0000001d00b97308 */ /* 0x0007e20000000800 */
[----:B------:R-:W-:Y:S01]  /*1f650*/  FFMA.FTZ R109, R109, UR4, -R133 ;  /* 0x000000046d6d7c23 */ /* 0x000fe20008010885 */
[--C-:B------:R-:W-:Y:S01]  /*1f660*/  FFMA.FTZ R35, R35, UR4, -R4.reuse ;  /* 0x0000000423237c23 */ /* 0x100fe20008010804 */
[--C-:B------:R-:W-:Y:S01]  /*1f670*/  FFMA.FTZ R68, R54, UR4, -R4.reuse ;  /* 0x0000000436447c23 */ /* 0x100fe20008010804 */
[----:B------:R-:W-:Y:S01]  /*1f680*/  F2FP.BF16.F32.PACK_AB R54, R187, R186 ;  /* 0x000000babb36723e */ /* 0x000fe200000010ff */
[--C-:B------:R-:W-:Y:S01]  /*1f690*/  FFMA.FTZ R55, R55, UR4, -R4.reuse ;  /* 0x0000000437377c23 */ /* 0x100fe20008010804 */
[--C-:B------:R-:W-:Y:S01]  /*1f6a0*/  FFMA.FTZ R240, R87, UR4, -R4.reuse ;  /* 0x0000000457f07c23 */ /* 0x100fe20008010804 */
[--C-:B------:R-:W-:Y:S03]  /*1f6b0*/  FFMA.FTZ R252, R99, UR4, -R4.reuse ;  /* 0x0000000463fc7c23 */ /* 0x100fe60008010804 */
[----:B------:R-:W4:Y:S01]  /*1f6c0*/  MUFU.EX2 R184, R26 ;  /* 0x0000001a00b87308 */ /* 0x000f220000000800 */
[----:B-1----:R-:W-:Y:S01]  /*1f6d0*/  F2FP.BF16.F32.PACK_AB R174, R188, R10 ;  /* 0x0000000abcae723e */ /* 0x002fe200000010ff */
[----:B------:R-:W-:Y:S01]  /*1f6e0*/  FFMA.FTZ R21, R115, UR4, -R4 ;  /* 0x0000000473157c23 */ /* 0x000fe20008010804 */
[--C-:B------:R-:W-:Y:S01]  /*1f6f0*/  FFMA.FTZ R58, R58, UR4, -R8.reuse ;  /* 0x000000043a3a7c23 */ /* 0x100fe20008010808 */
[----:B------:R-:W-:Y:S01]  /*1f700*/  FFMA.FTZ R107, R107, UR4, -R8 ;  /* 0x000000046b6b7c23 */ /* 0x000fe20008010808 */
[----:B------:R-:W-:Y:S01]  /*1f710*/  PRMT R230, R174, 0x7632, R230 ;  /* 0x00007632aee67816 */ /* 0x000fe200000000e6 */
[----:B------:R-:W-:Y:S01]  /*1f720*/  FFMA.FTZ R42, R42, UR4, -R8 ;  /* 0x000000042a2a7c23 */ /* 0x000fe20008010808 */
[----:B------:R-:W-:Y:S03]  /*1f730*/  PRMT R234, R174, 0x7610, R234 ;  /* 0x00007610aeea7816 */ /* 0x000fe600000000ea */
[----:B------:R1:W-:Y:S01]  /*1f740*/  MUFU.EX2 R99, R35 ;  /* 0x0000002300637308 */ /* 0x0003e20000000800 */
[----:B---3--:R-:W-:Y:S01]  /*1f750*/  LOP3.LUT R29, R181, 0xff, RZ, 0xc0, !PT ;  /* 0x000000ffb51d7812 */ /* 0x008fe200078ec0ff */
[----:B------:R-:W-:Y:S01]  /*1f760*/  FFMA.FTZ R43, R43, UR4, -R8 ;  /* 0x000000042b2b7c23 */ /* 0x000fe20008010808 */
[--C-:B------:R-:W-:Y:S01]  /*1f770*/  FFMA.FTZ R34, R34, UR4, -R4.reuse ;  /* 0x0000000422227c23 */ /* 0x100fe20008010804 */
[--C-:B------:R-:W-:Y:S01]  /*1f780*/  FFMA.FTZ R38, R38, UR4, -R4.reuse ;  /* 0x0000000426267c23 */ /* 0x100fe20008010804 */
[----:B--2---:R-:W-:Y:S04]  /*1f790*/  IMAD.WIDE.U32 R6, R179, -0x326172a9, RZ ;  /* 0xcd9e8d57b3067825 */ /* 0x004fe800078e00ff */
[--C-:B------:R-:W-:Y:S01]  /*1f7a0*/  FFMA.FTZ R81, R66, UR4, -R4.reuse ;  /* 0x0000000442517c23 */ /* 0x100fe20008010804 */
[----:B------:R-:W-:Y:S01]  /*1f7b0*/  MUFU.EX2 R247, R17 ;  /* 0x0000001100f77308 */ /* 0x000fe20000000800 */
[----:B----4-:R-:W-:Y:S01]  /*1f7c0*/  F2FP.BF16.F32.PACK_AB R53, R182, R184 ;  /* 0x000000b8b635723e */ /* 0x010fe200000010ff */
[--C-:B------:R-:W-:Y:S01]  /*1f7d0*/  FFMA.FTZ R67, R67, UR4, -R4.reuse ;  /* 0x0000000443437c23 */ /* 0x100fe20008010804 */
[----:B------:R-:W-:Y:S01]  /*1f7e0*/  LOP3.LUT R205, R138, UR6, R7, 0x96, !PT ;  /* 0x000000068acd7c12 */ /* 0x000fe2000f8e9607 */
[--C-:B------:R-:W-:Y:S01]  /*1f7f0*/  FFMA.FTZ R128, R83, UR4, -R4.reuse ;  /* 0x0000000453807c23 */ /* 0x100fe20008010804 */
[----:B------:R-:W-:Y:S01]  /*1f800*/  PRMT R25, R6, 0x7771, RZ ;  /* 0x0000777106197816 */ /* 0x000fe200000000ff */
[----:B------:R-:W-:Y:S01]  /*1f810*/  FFMA.FTZ R249, R98, UR4, -R4 ;  /* 0x0000000462f97c23 */ /* 0x000fe20008010804 */
[----:B------:R-:W-:Y:S01]  /*1f820*/  PRMT R12, R6, 0x7772, RZ ;  /* 0x00007772060c7816 */ /* 0x000fe200000000ff */
[----:B------:R2:W-:Y:S01]  /*1f830*/  STL.64 [R1+0x3b0], R204 ;  /* 0x0003b0cc01007387 */ /* 0x0005e20000100a00 */
[----:B------:R-:W-:Y:S01]  /*1f840*/  LOP3.LUT R7, R24, 0xffff, RZ, 0xc0, !PT ;  /* 0x0000ffff18077812 */ /* 0x000fe200078ec0ff */
[----:B------:R3:W-:Y:S01]  /*1f850*/  MUFU.EX2 R103, R36 ;  /* 0x0000002400677308 */ /* 0x0007e20000000800 */
[----:B-1----:R-:W-:Y:S01]  /*1f860*/  FMUL.FTZ R35, R0, R151 ;  /* 0x0000009700237220 */ /* 0x002fe20000410000 */
[----:B------:R1:W-:Y:S01]  /*1f870*/  STL [R1+0x34], R24 ;  /* 0x0000341801007387 */ /* 0x0003e20000100800 */
[----:B------:R-:W-:Y:S01]  /*1f880*/  ISETP.LE.U32.AND P5, PT, R7, UR7, PT ;  /* 0x0000000707007c0c */ /* 0x000fe2000bfa3070 */
[--C-:B------:R-:W-:Y:S01]  /*1f890*/  FFMA.FTZ R31, R31, UR4, -R8.reuse ;  /* 0x000000041f1f7c23 */ /* 0x100fe20008010808 */
[--C-:B------:R-:W-:Y:S01]  /*1f8a0*/  FFMA.FTZ R30, R30, UR4, -R8.reuse ;  /* 0x000000041e1e7c23 */ /* 0x100fe20008010808 */
[----:B------:R-:W-:Y:S01]  /*1f8b0*/  STL [R1+0x98], R25 ;  /* 0x0000981901007387 */ /* 0x000fe20000100800 */
[--C-:B------:R-:W-:Y:S03]  /*1f8c0*/  FFMA.FTZ R46, R46, UR4, -R8.reuse ;  /* 0x000000042e2e7c23 */ /* 0x100fe60008010808 */
[----:B------:R4:W-:Y:S01]  /*1f8d0*/  MUFU.EX2 R98, R38 ;  /* 0x0000002600627308 */ /* 0x0009e20000000800 */
[--C-:B------:R-:W-:Y:S01]  /*1f8e0*/  FFMA.FTZ R47, R47, UR4, -R8.reuse ;  /* 0x000000042f2f7c23 */ /* 0x100fe20008010808 */
[----:B------:R1:W-:Y:S01]  /*1f8f0*/  STL [R1+0x4c], R12 ;  /* 0x00004c0c01007387 */ /* 0x0003e20000100800 */
[--C-:B------:R-:W-:Y:S01]  /*1f900*/  FFMA.FTZ R63, R63, UR4, -R8.reuse ;  /* 0x000000043f3f7c23 */ /* 0x100fe20008010808 */
[--C-:B------:R-:W-:Y:S01]  /*1f910*/  FFMA.FTZ R74, R74, UR4, -R8.reuse ;  /* 0x000000044a4a7c23 */ /* 0x100fe20008010808 */
[--C-:B------:R-:W-:Y:S01]  /*1f920*/  FFMA.FTZ R52, R75, UR4, -R8.reuse ;  /* 0x000000044b347c23 */ /* 0x100fe20008010808 */
[----:B------:R1:W-:Y:S01]  /*1f930*/  STL [R1+0x3c4], R206 ;  /* 0x0003c4ce01007387 */ /* 0x0003e20000100800 */
[--C-:B------:R-:W-:Y:S03]  /*1f940*/  FFMA.FTZ R78, R78, UR4, -R8.reuse ;  /* 0x000000044e4e7c23 */ /* 0x100fe60008010808 */
[----:B------:R1:W-:Y:S01]  /*1f950*/  MUFU.EX2 R181, R31 ;  /* 0x0000001f00b57308 */ /* 0x0003e20000000800 */
[----:B---3--:R-:W-:Y:S01]  /*1f960*/  F2FP.BF16.F32.PACK_AB R36, R223, R246 ;  /* 0x000000f6df24723e */ /* 0x008fe200000010ff */
[--C-:B------:R-:W-:Y:S01]  /*1f970*/  FFMA.FTZ R91, R91, UR4, -R8.reuse ;  /* 0x000000045b5b7c23 */ /* 0x100fe20008010808 */
[--C-:B------:R-:W-:Y:S01]  /*1f980*/  FFMA.FTZ R94, R94, UR4, -R8.reuse ;  /* 0x000000045e5e7c23 */ /* 0x100fe20008010808 */
[--C-:B------:R-:W-:Y:S01]  /*1f990*/  FFMA.FTZ R95, R95, UR4, -R8.reuse ;  /* 0x000000045f5f7c23 */ /* 0x100fe20008010808 */
[--C-:B------:R-:W-:Y:S01]  /*1f9a0*/  FFMA.FTZ R106, R106, UR4, -R8.reuse ;  /* 0x000000046a6a7c23 */ /* 0x100fe20008010808 */
[--C-:B------:R-:W-:Y:S01]  /*1f9b0*/  FFMA.FTZ R110, R110, UR4, -R8.reuse ;  /* 0x000000046e6e7c23 */ /* 0x100fe20008010808 */
[----:B------:R-:W-:Y:S03]  /*1f9c0*/  FFMA.FTZ R111, R111, UR4, -R8 ;  /* 0x000000046f6f7c23 */ /* 0x000fe60008010808 */
[----:B------:R3:W3:Y:S01]  /*1f9d0*/  MUFU.EX2 R97, R33 ;  /* 0x0000002100617308 */ /* 0x0006e20000000800 */
[----:B--2---:R-:W-:Y:S02]  /*1f9e0*/  IMAD.MOV.U32 R204, RZ, RZ, R6 ;  /* 0x000000ffffcc7224 */ /* 0x004fe400078e0006 */
[----:B----4-:R-:W-:Y:S01]  /*1f9f0*/  FFMA.FTZ R38, R62, UR4, -R8 ;  /* 0x000000043e267c23 */ /* 0x010fe20008010808 */
[----:B-1----:R-:W-:Y:S01]  /*1fa00*/  SHF.R.U32.HI R24, RZ, 0x18, R11 ;  /* 0x00000018ff187819 */ /* 0x002fe2000001160b */
[----:B------:R-:W-:Y:S02]  /*1fa10*/  IMAD.MOV.U32 R115, RZ, RZ, R23 ;  /* 0x000000ffff737224 */ /* 0x000fe400078e0017 */
[----:B------:R-:W-:Y:S03]  /*1fa20*/  FMUL.FTZ R23, R0, R163 ;  /* 0x000000a300177220 */ /* 0x000fe60000410000 */
[----:B------:R-:W-:Y:S01]  /*1fa30*/  MUFU.EX2 R38, R38 ;  /* 0x0000002600267308 */ /* 0x000fe20000000800 */
[----:B------:R-:W-:Y:S01]  /*1fa40*/  FMUL.FTZ R31, R132, R143 ;  /* 0x0000008f841f7220 */ /* 0x000fe20000410000 */
[----:B------:R-:W-:Y:S02]  /*1fa50*/  PRMT R12, R6, 0x7773, RZ ;  /* 0x00007773060c7816 */ /* 0x000fe400000000ff */
[----:B------:R-:W-:Y:S03]  /*1fa60*/  PRMT R6, R11, 0x7632, R6 ;  /* 0x000076320b067816 */ /* 0x000fe60000000006 */
[----:B------:R1:W-:Y:S01]  /*1fa70*/  STL [R1+0x38], R12 ;  /* 0x0000380c01007387 */ /* 0x0003e20000100800 */
[----:B------:R-:W-:Y:S02]  /*1fa80*/  LOP3.LUT R7, R6, 0xff, RZ, 0xc0, !PT ;  /* 0x000000ff06077812 */ /* 0x000fe400078ec0ff */
[----:B------:R2:W-:Y:S01]  /*1fa90*/  MUFU.EX2 R206, R20 ;  /* 0x0000001400ce7308 */ /* 0x0005e20000000800 */
[C---:B---3--:R-:W-:Y:S01]  /*1faa0*/  FMUL.FTZ R33, R2.reuse, R149 ;  /* 0x0000009502217220 */ /* 0x048fe20000410000 */
[----:B------:R3:W4:Y:S01]  /*1fab0*/  LDL.S16 R205, [R1+0x17c] ;  /* 0x00017c0001cd7983 */ /* 0x0007220000100600 */
[----:B------:R-:W-:Y:S03]  /*1fac0*/  ISETP.LE.U32.AND P4, PT, R7, UR7, PT ;  /* 0x0000000707007c0c */ /* 0x000fe6000bf83070 */
[----:B------:R3:W3:Y:S04]  /*1fad0*/  LDL.S16 R179, [R1+0x178] ;  /* 0x0001780001b37983 */ /* 0x0006e80000100600 */
[----:B------:R-:W-:Y:S01]  /*1fae0*/  MUFU.EX2 R26, R16 ;  /* 0x00000010001a7308 */ /* 0x000fe20000000800 */
[----:B------:R3:W3:Y:S04]  /*1faf0*/  LDL.S16 R177, [R1+0x174] ;  /* 0x0001740001b17983 */ /* 0x0006e80000100600 */
[----:B------:R3:W3:Y:S05]  /*1fb00*/  LDL.S16 R176, [R1+0x180] ;  /* 0x0001800001b07983 */ /* 0x0006ea0000100600 */
[----:B------:R1:W-:Y:S01]  /*1fb10*/  MUFU.EX2 R80, R42 ;  /* 0x0000002a00507308 */ /* 0x0003e20000000800 */
[----:B--2---:R-:W-:Y:S01]  /*1fb20*/  FFMA.FTZ R20, R101, UR4, -R9 ;  /* 0x0000000465147c23 */ /* 0x004fe20008010809 */
[----:B------:R-:W-:Y:S01]  /*1fb30*/  STL [R1+0x30], R14 ;  /* 0x0000300e01007387 */ /* 0x000fe20000100800 */
[--C-:B------:R-:W-:Y:S01]  /*1fb40*/  FFMA.FTZ R101, R71, UR4, -R4.reuse ;  /* 0x0000000447657c23 */ /* 0x100fe20008010804 */
[----:B------:R-:W-:Y:S01]  /*1fb50*/  FFMA.FTZ R71, R119, UR4, -R4 ;  /* 0x0000000477477c23 */ /* 0x000fe20008010804 */
[----:B------:R-:W-:Y:S01]  /*1fb60*/  IMAD.MOV.U32 R117, RZ, RZ, R20 ;  /* 0x000000ffff757224 */ /* 0x000fe200078e0014 */
[----:B------:R2:W-:Y:S01]  /*1fb70*/  STL [R1+0x2c], R7 ;  /* 0x00002c0701007387 */ /* 0x0005e20000100800 */
[----:B-1----:R-:W-:Y:S02]  /*1fb80*/  IMAD.U32 R12, RZ, RZ, UR25 ;  /* 0x00000019ff0c7e24 */ /* 0x002fe4000f8e00ff */
[----:B------:R-:W-:Y:S01]  /*1fb90*/  FMUL.FTZ R20, R2, R160 ;  /* 0x000000a002147220 */ /* 0x000fe20000410000 */
[----:B------:R-:W-:Y:S01]  /*1fba0*/  MUFU.EX2 R65, R45 ;  /* 0x0000002d00417308 */ /* 0x000fe20000000800 */
[----:B------:R1:W-:Y:S01]  /*1fbb0*/  STL [R1+0x28], R24 ;  /* 0x0000281801007387 */ /* 0x0003e20000100800 */
[----:B------:R-:W-:Y:S02]  /*1fbc0*/  LEA.HI.X.SX32 R197, R12, R251, 0x1, P3 ;  /* 0x000000fb0cc57211 */ /* 0x000fe400018f0eff */
[----:B------:R-:W-:Y:S01]  /*1fbd0*/  ISETP.LE.U32.AND P3, PT, R24, UR7, PT ;  /* 0x0000000718007c0c */ /* 0x000fe2000bf63070 */
[----:B------:R1:W-:Y:S01]  /*1fbe0*/  STL [R1+0x3cc], R196 ;  /* 0x0003ccc401007387 */ /* 0x0003e20000100800 */
[----:B------:R-:W-:Y:S04]  /*1fbf0*/  FFMA.FTZ R42, R61, UR4, -R133 ;  /* 0x000000043d2a7c23 */ /* 0x000fe80008010885 */
[----:B------:R1:W-:Y:S01]  /*1fc00*/  MUFU.EX2 R69, R43 ;  /* 0x0000002b00457308 */ /* 0x0003e20000000800 */
[----:B------:R-:W-:Y:S04]  /*1fc10*/  STL [R1+0x3c8], R197 ;  /* 0x0003c8c501007387 */ /* 0x000fe80000100800 */
[----:B------:R1:W-:Y:S05]  /*1fc20*/  STL [R1+0x38c], R250 ;  /* 0x00038cfa01007387 */ /* 0x0003ea0000100800 */
[----:B------:R1:W-:Y:S01]  /*1fc30*/  MUFU.EX2 R66, R44 ;  /* 0x0000002c00427308 */ /* 0x0003e20000000800 */
[----:B------:R-:W-:Y:S04]  /*1fc40*/  STL [R1+0x388], R251 ;  /* 0x000388fb01007387 */ /* 0x000fe80000100800 */
[----:B------:R3:W3:Y:S01]  /*1fc50*/  LDL.S16 R27, [R1+0x19c] ;  /* 0x00019c00011b7983 */ /* 0x0006e20000100600 */
[----:B--2---:R-:W-:Y:S04]  /*1fc60*/  IMAD.WIDE.U32 R6, R15, -0x2daee0ad, RZ ;  /* 0xd2511f530f067825 */ /* 0x004fe800078e00ff */
[----:B------:R-:W-:Y:S01]  /*1fc70*/  MUFU.EX2 R42, R42 ;  /* 0x0000002a002a7308 */ /* 0x000fe20000000800 */
[----:B------:R2:W2:Y:S01]  /*1fc80*/  LDL.S16 R25, [R1+0x1a0] ;  /* 0x0001a00001197983 */ /* 0x0004a20000100600 */
[----:B------:R-:W-:Y:S01]  /*1fc90*/  IMAD.WIDE.U32 R14, R180, -0x2daee0ad, RZ ;  /* 0xd2511f53b40e7825 */ /* 0x000fe200078e00ff */
[----:B------:R-:W-:Y:S02]  /*1fca0*/  LOP3.LUT R202, R202, UR17, R7, 0x96, !PT ;  /* 0x00000011caca7c12 */ /* 0x000fe4000f8e9607 */
[----:B-1----:R1:W2:Y:S01]  /*1fcb0*/  LDL.S16 R24, [R1+0x1a4] ;  /* 0x0001a40001187983 */ /* 0x0022a20000100600 */
[----:B------:R-:W-:Y:S01]  /*1fcc0*/  FFMA.FTZ R43, R51, UR4, -R4 ;  /* 0x00000004332b7c23 */ /* 0x000fe20008010804 */
[----:B------:R-:W-:Y:S03]  /*1fcd0*/  LOP3.LUT R207, R172, UR17, R15, 0x96, !PT ;  /* 0x00000011accf7c12 */ /* 0x000fe6000f8e960f */
[----:B------:R1:W-:Y:S01]  /*1fce0*/  MUFU.EX2 R196, R18 ;  /* 0x0000001200c47308 */ /* 0x0003e20000000800 */
[----:B------:R-:W-:Y:S01]  /*1fcf0*/  F2FP.BF16.F32.PACK_AB R172, R190, R189 ;  /* 0x000000bdbeac723e */ /* 0x000fe200000010ff */
[----:B------:R-:W-:Y:S02]  /*1fd00*/  IMAD.MOV.U32 R112, RZ, RZ, R6 ;  /* 0x000000ffff707224 */ /* 0x000fe400078e0006 */
[----:B------:R-:W-:Y:S01]  /*1fd10*/  FFMA.FTZ R51, R79, UR4, -R8 ;  /* 0x000000044f337c23 */ /* 0x000fe20008010808 */
[----:B------:R-:W-:Y:S01]  /*1fd20*/  FMUL.FTZ R15, R132, R155 ;  /* 0x0000009b840f7220 */ /* 0x000fe20000410000 */
[----:B------:R-:W-:Y:S01]  /*1fd30*/  PRMT R235, R172, 0x7610, R235 ;  /* 0x00007610aceb7816 */ /* 0x000fe200000000eb */
[----:B------:R-:W-:Y:S01]  /*1fd40*/  FFMA.FTZ R250, R118, UR4, -R4 ;  /* 0x0000000476fa7c23 */ /* 0x000fe20008010804 */
[----:B------:R-:W-:Y:S02]  /*1fd50*/  PRMT R233, R172, 0x7632, R233 ;  /* 0x00007632ace97816 */ /* 0x000fe400000000e9 */
[----:B------:R-:W-:Y:S01]  /*1fd60*/  MUFU.EX2 R197, R19 ;  /* 0x0000001300c57308 */ /* 0x000fe20000000800 */
[----:B------:R-:W-:Y:S01]  /*1fd70*/  PRMT R155, R54, 0x7610, R155 ;  /* 0x00007610369b7816 */ /* 0x000fe2000000009b */
[----:B------:R-:W-:Y:S01]  /*1fd80*/  FFMA.FTZ R44, R59, UR4, -R8 ;  /* 0x000000043b2c7c23 */ /* 0x000fe20008010808 */
[----:B------:R-:W-:Y:S01]  /*1fd90*/  FMUL.FTZ R8, R3, R156 ;  /* 0x0000009c03087220 */ /* 0x000fe20000410000 */
[----:B------:R-:W-:Y:S02]  /*1fda0*/  IMAD.MOV.U32 R118, RZ, RZ, R21 ;  /* 0x000000ffff767224 */ /* 0x000fe400078e0015 */
[----:B------:R-:W-:Y:S01]  /*1fdb0*/  FMUL.FTZ R21, R2, R161 ;  /* 0x000000a102157220 */ /* 0x000fe20000410000 */
[----:B------:R-:W-:Y:S03]  /*1fdc0*/  IMAD.MOV.U32 R161, RZ, RZ, R97 ;  /* 0x000000ffffa17224 */ /* 0x000fe600078e0061 */
[----:B------:R1:W-:Y:S02]  /*1fdd0*/  MUFU.EX2 R87, R37 ;  /* 0x0000002500577308 */ /* 0x0003e40000000800 */
[----:B-1----:R-:W-:Y:S01]  /*1fde0*/  FFMA.FTZ R18, R49, UR4, -R9 ;  /* 0x0000000431127c23 */ /* 0x002fe20008010809 */
[----:B------:R-:W-:Y:S01]  /*1fdf0*/  FFMA.FTZ R49, R88, UR4, -R133 ;  /* 0x0000000458317c23 */ /* 0x000fe20008010885 */
[----:B------:R-:W-:Y:S06]  /*1fe00*/  IMAD.MOV.U32 R88, RZ, RZ, R71 ;  /* 0x000000ffff587224 */ /* 0x000fec00078e0047 */
[----:B------:R-:W-:Y:S10]  /*1fe10*/  MUFU.EX2 R64, R46 ;  /* 0x0000002e00407308 */ /* 0x000ff40000000800 */
[----:B------:R1:W1:Y:S01]  /*1fe20*/  MUFU.EX2 R180, R30 ;  /* 0x0000001e00b47308 */ /* 0x0002620000000800 */
[C---:B------:R-:W-:Y:S01]  /*1fe30*/  FFMA.FTZ R37, R132.reuse, R239, R10 ;  /* 0x000000ef84257223 */ /* 0x040fe2000001000a */
[----:B------:R-:W-:Y:S01]  /*1fe40*/  SHF.R.U32.HI R239, RZ, 0x18, R5 ;  /* 0x00000018ffef7819 */ /* 0x000fe20000011605 */
[----:B------:R-:W-:Y:S02]  /*1fe50*/  FMUL.FTZ R10, R132, R158 ;  /* 0x0000009e840a7220 */ /* 0x000fe40000410000 */
[----:B------:R-:W-:Y:S05]  /*1fe60*/  FADD.FTZ R188, R188, R37 ;  /* 0x00000025bcbc7221 */ /* 0x000fea0000010000 */
[----:B------:R1:W-:Y:S01]  /*1fe70*/  MUFU.EX2 R59, R56 ;  /* 0x00000038003b7308 */ /* 0x0003e20000000800 */
[----:B------:R-:W-:Y:S04]  /*1fe80*/  FADD.FTZ R189, R189, R188 ;  /* 0x000000bcbdbd7221 */ /* 0x000fe80000010000 */
[----:B------:R-:W-:Y:S05]  /*1fe90*/  FADD.FTZ R190, R190, R189 ;  /* 0x000000bdbebe7221 */ /* 0x000fea0000010000 */
[----:B------:R-:W-:Y:S01]  /*1fea0*/  MUFU.EX2 R75, R43 ;  /* 0x0000002b004b7308 */ /* 0x000fe20000000800 */
[----:B-1----:R-:W-:Y:S01]  /*1feb0*/  FMUL.FTZ R30, R132, R142 ;  /* 0x0000008e841e7220 */ /* 0x002fe20000410000 */
[----:B------:R-:W-:Y:S04]  /*1fec0*/  FADD.FTZ R184, R184, R190 ;  /* 0x000000beb8b87221 */ /* 0x000fe80000010000 */
[----:B------:R-:W-:Y:S04]  /*1fed0*/  FADD.FTZ R184, R182, R184 ;  /* 0x000000b8b6b87221 */ /* 0x000fe80000010000 */
[----:B------:R-:W-:Y:S01]  /*1fee0*/  MUFU.EX2 R51, R51 ;  /* 0x0000003300337308 */ /* 0x000fe20000000800 */
[----:B------:R-:W-:Y:S01]  /*1fef0*/  F2FP.BF16.F32.PACK_AB R56, R185, R183 ;  /* 0x000000b7b938723e */ /* 0x000fe200000010ff */
[----:B------:R-:W-:Y:S04]  /*1ff00*/  FADD.FTZ R184, R180, R184 ;  /* 0x000000b8b4b87221 */ /* 0x000fe80000010000 */
[----:B------:R-:W-:Y:S04]  /*1ff10*/  FADD.FTZ R184, R181, R184 ;  /* 0x000000b8b5b87221 */ /* 0x000fe80000010000 */
[----:B------:R-:W-:Y:S10]  /*1ff20*/  MUFU.EX2 R62, R47 ;  /* 0x0000002f003e7308 */ /* 0x000ff40000000800 */
        /* <DEDUP_REMOVED lines=8> */
[----:B------:R-:W-:Y:S01]  /*1ffb0*/  MUFU.EX2 R49, R49 ;  /* 0x0000003100317308 */ /* 0x000fe20000000800 */
[--C-:B----4-:R-:W-:Y:S02]  /*1ffc0*/  @!P1 HFMA2.BF16_V2 R205, -RZ.H0_H0, RZ.H0_H0, -R175.reuse.H0_H0 ;  /* 0x200000ffffcd9231 */ /* 0x110fe400003409af */
[----:B---3--:R-:W-:Y:S03]  /*1ffd0*/  @!P5 HFMA2.BF16_V2 R179, -RZ.H0_H0, RZ.H0_H0, -R175.H1_H1 ;  /* 0x200000ffffb3d231 */ /* 0x008fe600003609af */
[----:B------:R-:W-:Y:S01]  /*1ffe0*/  PRMT R7, R205, 0x7610, R7 ;  /* 0x00007610cd077816 */ /* 0x000fe20000000007 */
[----:B------:R-:W-:Y:S01]  /*1fff0*/  @!P1 STL.S16 [R1+0x17c], R205 ;  /* 0x00017ccd01009387 */ /* 0x000fe20000100600 */
[--C-:B------:R-:W-:Y:S02]  /*20000*/  @!P4 HFMA2.BF16_V2 R177, -RZ.H0_H0, RZ.H0_H0, -R174.reuse.H0_H0 ;  /* 0x200000ffffb1c231 */ /* 0x100fe400003409ae */
[----:B------:R-:W-:Y:S01]  /*20010*/  @!P1 PRMT R232, R7, 0x5410, RZ ;  /* 0x0000541007e89816 */ /* 0x000fe200000000ff */
[----:B------:R1:W-:Y:S01]  /*20020*/  @!P5 STL.S16 [R1+0x178], R179 ;  /* 0x000178b30100d387 */ /* 0x0003e20000100600 */
[----:B------:R-:W-:Y:S01]  /*20030*/  LOP3.LUT R7, R5, 0xffff, RZ, 0xc0, !PT ;  /* 0x0000ffff05077812 */ /* 0x000fe200078ec0ff */
[----:B------:R-:W-:Y:S01]  /*20040*/  @!P3 HFMA2.BF16_V2 R176, -RZ.H0_H0, RZ.H0_H0, -R174.H1_H1 ;  /* 0x200000ffffb0b231 */ /* 0x000fe200003609ae */
[----:B------:R-:W-:Y:S01]  /*20050*/  PRMT R136, R179, 0x7610, R136 ;  /* 0x00007610b3887816 */ /* 0x000fe20000000088 */
[----:B------:R3:W-:Y:S01]  /*20060*/  @!P4 STL.S16 [R1+0x174], R177 ;  /* 0x000174b10100c387 */ /* 0x0007e20000100600 */
[----:B------:R-:W-:Y:S02]  /*20070*/  SHF.R.U32.HI R7, RZ, 0x8, R7 ;  /* 0x00000008ff077819 */ /* 0x000fe40000011607 */
[----:B------:R-:W-:Y:S01]  /*20080*/  PRMT R11, R176, 0x7610, R11 ;  /* 0x00007610b00b7816 */ /* 0x000fe2000000000b */
[----:B------:R-:W-:Y:S01]  /*20090*/  @!P3 STL.S16 [R1+0x180], R176 ;  /* 0x000180b00100b387 */ /* 0x000fe20000100600 */
[----:B------:R-:W-:Y:S02]  /*200a0*/  @!P5 PRMT R231, R136, 0x5410, RZ ;  /* 0x0000541088e7d816 */ /* 0x000fe400000000ff */
[----:B------:R-:W-:Y:S01]  /*200b0*/  @!P3 PRMT R230, R11, 0x5410, RZ ;  /* 0x000054100be6b816 */ /* 0x000fe200000000ff */
[----:B------:R4:W-:Y:S01]  /*200c0*/  STL [R1+0x35c], R175 ;  /* 0x00035caf01007387 */ /* 0x0009e20000100800 */
[----:B------:R-:W-:Y:S02]  /*200d0*/  ISETP.LE.U32.AND P5, PT, R29, UR7, PT ;  /* 0x000000071d007c0c */ /* 0x000fe4000bfa3070 */
[----:B------:R-:W-:Y:S01]  /*200e0*/  PRMT R28, R177, 0x7610, R28 ;  /* 0x00007610b11c7816 */ /* 0x000fe2000000001c */
[----:B------:R-:W-:Y:S01]  /*200f0*/  STL [R1], R29 ;  /* 0x0000001d01007387 */ /* 0x000fe20000100800 */
[----:B------:R-:W-:Y:S01]  /*20100*/  ISETP.GT.U32.AND P1, PT, R137, UR7, PT ;  /* 0x0000000789007c0c */ /* 0x000fe2000bf24070 */
[----:B------:R-:W-:Y:S01]  /*20110*/  IMAD.MOV.U32 R137, RZ, RZ, R224 ;  /* 0x000000ffff897224 */ /* 0x000fe200078e00e0 */
[----:B------:R-:W-:Y:S01]  /*20120*/  @!P4 PRMT R234, R28, 0x5410, RZ ;  /* 0x000054101ceac816 */ /* 0x000fe200000000ff */
[----:B------:R2:W-:Y:S01]  /*20130*/  STL [R1+0x360], R174 ;  /* 0x000360ae01007387 */ /* 0x0005e20000100800 */
[----:B------:R-:W-:Y:S01]  /*20140*/  ISETP.GT.U32.AND P4, PT, R135, UR7, PT ;  /* 0x0000000787007c0c */ /* 0x000fe2000bf84070 */
[----:B------:R-:W-:Y:S01]  /*20150*/  FMUL.FTZ R28, R3, R140 ;  /* 0x0000008c031c7220 */ /* 0x000fe20000410000 */
[C---:B------:R-:W-:Y:S01]  /*20160*/  PRMT R224, R6.reuse, 0x7771, RZ ;  /* 0x0000777106e07816 */ /* 0x040fe200000000ff */
[----:B------:R2:W-:Y:S01]  /*20170*/  STL [R1+0x14], R7 ;  /* 0x0000140701007387 */ /* 0x0005e20000100800 */
[C---:B------:R-:W-:Y:S01]  /*20180*/  PRMT R136, R6.reuse, 0x7772, RZ ;  /* 0x0000777206887816 */ /* 0x040fe200000000ff */
[----:B-1----:R1:W-:Y:S01]  /*20190*/  MUFU.EX2 R179, R40 ;  /* 0x0000002800b37308 */ /* 0x0023e20000000800 */
[----:B------:R-:W-:Y:S01]  /*201a0*/  PRMT R135, R6, 0x7773, RZ ;  /* 0x0000777306877816 */ /* 0x000fe200000000ff */
[----:B------:R1:W2:Y:S04]  /*201b0*/  LDL.S16 R11, [R1+0x1a8] ;  /* 0x0001a800010b7983 */ /* 0x0002a80000100600 */
[----:B------:R-:W2:Y:S04]  /*201c0*/  LDL.LU R226, [R1+0xa8] ;  /* 0x0000a80001e27983 */ /* 0x000ea80000300800 */
[----:B---3--:R3:W-:Y:S01]  /*201d0*/  MUFU.EX2 R177, R41 ;  /* 0x0000002900b17308 */ /* 0x0087e20000000800 */
[--C-:B------:R-:W-:Y:S02]  /*201e0*/  @!P5 HFMA2.BF16_V2 R27, -RZ.H0_H0, RZ.H0_H0, -R173.reuse.H0_H0 ;  /* 0x200000ffff1bd231 */ /* 0x100fe400003409ad */
[----:B----4-:R-:W-:Y:S02]  /*201f0*/  IMAD.MOV.U32 R175, RZ, RZ, R26 ;  /* 0x000000ffffaf7224 */ /* 0x010fe400078e001a */
[----:B------:R-:W-:Y:S01]  /*20200*/  FMUL.FTZ R26, R132, R146 ;  /* 0x00000092841a7220 */ /* 0x000fe20000410000 */
[----:B------:R-:W-:Y:S01]  /*20210*/  PRMT R146, R53, 0x7610, R146 ;  /* 0x0000761035927816 */ /* 0x000fe20000000092 */
[----:B--2---:R-:W-:Y:S01]  /*20220*/  @P1 HFMA2.BF16_V2 R25, -RZ.H0_H0, RZ.H0_H0, -R173.H1_H1 ;  /* 0x200000ffff191231 */ /* 0x004fe200003609ad */
[----:B------:R-:W-:Y:S01]  /*20230*/  PRMT R13, R27, 0x7610, R13 ;  /* 0x000076101b0d7816 */ /* 0x000fe2000000000d */
[----:B------:R-:W-:Y:S01]  /*20240*/  @!P5 STL.S16 [R1+0x19c], R27 ;  /* 0x00019c1b0100d387 */ /* 0x000fe20000100600 */
[--C-:B------:R-:W-:Y:S02]  /*20250*/  @P4 HFMA2.BF16_V2 R24, -RZ.H0_H0, RZ.H0_H0, -R172.reuse.H0_H0 ;  /* 0x200000ffff184231 */ /* 0x100fe400003409ac */
[----:B-1----:R-:W-:Y:S01]  /*20260*/  FFMA.FTZ R40, R72, UR4, -R133 ;  /* 0x0000000448287c23 */ /* 0x002fe20008010885 */
[----:B------:R-:W-:Y:S01]  /*20270*/  @!P5 PRMT R237, R13, 0x5410, RZ ;  /* 0x000054100dedd816 */ /* 0x000fe200000000ff */
[----:B------:R-:W-:Y:S01]  /*20280*/  @P1 STL.S16 [R1+0x1a0], R25 ;  /* 0x0001a01901001387 */ /* 0x000fe20000100600 */
[----:B------:R-:W-:Y:S01]  /*20290*/  ISETP.GT.U32.AND P5, PT, R134, UR7, PT ;  /* 0x0000000786007c0c */ /* 0x000fe2000bfa4070 */
[----:B------:R-:W-:Y:S01]  /*202a0*/  FFMA.FTZ R174, R114, UR4, -R4 ;  /* 0x0000000472ae7c23 */ /* 0x000fe20008010804 */
[----:B------:R-:W-:Y:S01]  /*202b0*/  LOP3.LUT R7, R7, 0xffff, RZ, 0xc0, !PT ;  /* 0x0000ffff07077812 */ /* 0x000fe200078ec0ff */
[----:B------:R1:W-:Y:S01]  /*202c0*/  @P4 STL.S16 [R1+0x1a4], R24 ;  /* 0x0001a41801004387 */ /* 0x0003e20000100600 */
[----:B------:R-:W-:Y:S01]  /*202d0*/  PRMT R17, R25, 0x7610, R17 ;  /* 0x0000761019117816 */ /* 0x000fe20000000011 */
[----:B---3--:R-:W-:Y:S01]  /*202e0*/  FFMA.FTZ R41, R100, UR4, -R9 ;  /* 0x0000000464297c23 */ /* 0x008fe20008010809 */
[----:B------:R-:W-:Y:S01]  /*202f0*/  ISETP.LE.U32.AND P3, PT, R7, UR7, PT ;  /* 0x0000000707007c0c */ /* 0x000fe2000bf63070 */
[----:B------:R3:W2:Y:S01]  /*20300*/  LDL.S16 R13, [R1+0x1b4] ;  /* 0x0001b400010d7983 */ /* 0x0006a20000100600 */
[----:B------:R-:W-:Y:S01]  /*20310*/  LOP3.LUT R7, R200, 0xffff, RZ, 0xc0, !PT ;  /* 0x0000ffffc8077812 */ /* 0x000fe200078ec0ff */
[----:B------:R-:W-:Y:S01]  /*20320*/  IMAD.MOV.U32 R134, RZ, RZ, R245 ;  /* 0x000000ffff867224 */ /* 0x000fe200078e00f5 */
[----:B------:R-:W-:Y:S01]  /*20330*/  PRMT R16, R24, 0x7610, R16 ;  /* 0x0000761018107816 */ /* 0x000fe20000000010 */
[----:B------:R-:W-:Y:S01]  /*20340*/  IMAD.MOV.U32 R83, RZ, RZ, R41 ;  /* 0x000000ffff537224 */ /* 0x000fe200078e0029 */
[----:B------:R-:W-:Y:S01]  /*20350*/  SHF.R.U32.HI R7, RZ, 0x8, R7 ;  /* 0x00000008ff077819 */ /* 0x000fe20000011607 */
[----:B------:R-:W-:Y:S01]  /*20360*/  IMAD.MOV.U32 R205, RZ, RZ, R134 ;  /* 0x000000ffffcd7224 */ /* 0x000fe200078e0086 */
[----:B------:R-:W-:Y:S01]  /*20370*/  @P1 PRMT R236, R17, 0x5410, RZ ;  /* 0x0000541011ec1816 */ /* 0x000fe200000000ff */
[----:B------:R-:W-:Y:S01]  /*20380*/  MUFU.EX2 R40, R40 ;  /* 0x0000002800287308 */ /* 0x000fe20000000800 */
[----:B------:R-:W-:Y:S01]  /*20390*/  @P4 PRMT R235, R16, 0x5410, RZ ;  /* 0x0000541010eb4816 */ /* 0x000fe200000000ff */
[----:B------:R4:W-:Y:S01]  /*203a0*/  STL [R1+0x64], R7 ;  /* 0x0000640701007387 */ /* 0x0009e20000100800 */
[----:B------:R-:W-:Y:S01]  /*203b0*/  ISETP.LE.U32.AND P4, PT, R208, UR7, PT ;  /* 0x00000007d0007c0c */ /* 0x000fe2000bf83070 */
[----:B------:R-:W-:Y:S01]  /*203c0*/  FFMA.FTZ R16, R48, UR4, -R9 ;  /* 0x0000000430107c23 */ /* 0x000fe20008010809 */
[----:B------:R-:W-:Y:S01]  /*203d0*/  PRMT R134, R14, 0x7772, RZ ;  /* 0x000077720e867816 */ /* 0x000fe200000000ff */
[----:B------:R3:W-:Y:S01]  /*203e0*/  STL [R1+0x364], R173 ;  /* 0x000364ad01007387 */ /* 0x0007e20000100800 */
[----:B------:R-:W-:Y:S03]  /*203f0*/  FFMA.FTZ R48, R89, UR4, -R133 ;  /* 0x0000000459307c23 */ /* 0x000fe60008010885 */
[----:B------:R4:W-:Y:S01]  /*20400*/  MUFU.EX2 R143, R16 ;  /* 0x00000010008f7308 */ /* 0x0009e20000000800 */
[----:B------:R-:W-:Y:S01]  /*20410*/  IMAD.MOV.U32 R89, RZ, RZ, R115 ;  /* 0x000000ffff597224 */ /* 0x000fe200078e0073 */
[----:B------:R3:W-:Y:S01]  /*20420*/  STL [R1+0x36c], R208 ;  /* 0x00036cd001007387 */ /* 0x0007e20000100800 */
[----:B------:R-:W-:Y:S02]  /*20430*/  IMAD.MOV.U32 R115, RZ, RZ, R83 ;  /* 0x000000ffff737224 */ /* 0x000fe400078e0053 */
[----:B------:R-:W-:Y:S01]  /*20440*/  FFMA.FTZ R100, R70, UR4, -R4 ;  /* 0x0000000446647c23 */ /* 0x000fe20008010804 */
[C---:B-1----:R-:W-:Y:S01]  /*20450*/  FMUL.FTZ R24, R3.reuse, R144 ;  /* 0x0000009003187220 */ /* 0x042fe20000410000 */
[C---:B------:R-:W-:Y:S01]  /*20460*/  FMUL.FTZ R25, R3.reuse, R145 ;  /* 0x0000009103197220 */ /* 0x040fe20000410000 */
[----:B------:R-:W-:Y:S02]  /*20470*/  FMUL.FTZ R29, R3, R141 ;  /* 0x0000008d031d7220 */ /* 0x000fe40000410000 */
[----:B------:R-:W-:Y:S01]  /*20480*/  MUFU.EX2 R48, R48 ;  /* 0x0000003000307308 */ /* 0x000fe20000000800 */
[----:B------:R-:W-:Y:S01]  /*20490*/  FMUL.FTZ R27, R132, R147 ;  /* 0x00000093841b7220 */ /* 0x000fe20000410000 */
[C---:B----4-:R-:W-:Y:S01]  /*204a0*/  FMUL.FTZ R16, R2.reuse, R164 ;  /* 0x000000a402107220 */ /* 0x050fe20000410000 */
[----:B------:R-:W-:Y:S04]  /*204b0*/  LOP3.LUT R7, R7, 0xffff, RZ, 0xc0, !PT ;  /* 0x0000ffff07077812 */ /* 0x000fe800078ec0ff */
[----:B------:R-:W-:Y:S03]  /*204c0*/  ISETP.LE.U32.AND P1, PT, R7, UR7, PT ;  /* 0x0000000707007c0c */ /* 0x000fe6000bf23070 */
[----:B---3--:R1:W3:Y:S01]  /*204d0*/  MUFU.EX2 R173, R32 ;  /* 0x0000002000ad7308 */ /* 0x0082e20000000800 */
[----:B------:R-:W-:Y:S01]  /*204e0*/  LOP3.LUT R7, R201, 0xffff, RZ, 0xc0, !PT ;  /* 0x0000ffffc9077812 */ /* 0x000fe200078ec0ff */
[----:B------:R-:W-:Y:S03]  /*204f0*/  IMAD.MOV.U32 R208, RZ, RZ, R14 ;  /* 0x000000ffffd07224 */ /* 0x000fe600078e000e */
[----:B------:R-:W-:Y:S01]  /*20500*/  SHF.R.U32.HI R7, RZ, 0x8, R7 ;  /* 0x00000008ff077819 */ /* 0x000fe20000011607 */
[----:B-1----:R-:W-:Y:S01]  /*20510*/  FMUL.FTZ R32, R2, R148 ;  /* 0x0000009402207220 */ /* 0x002fe20000410000 */
[----:B------:R-:W-:Y:S01]  /*20520*/  PRMT R148, R53, 0x7632, R148 ;  /* 0x0000763235947816 */ /* 0x000fe20000000094 */
[----:B------:R-:W-:Y:S01]  /*20530*/  @P5 HFMA2.BF16_V2 R11, -RZ.H0_H0, RZ.H0_H0, -R172.H1_H1 ;  /* 0x200000ffff0b5231 */ /* 0x000fe200003609ac */
[----:B------:R-:W-:Y:S04]  /*20540*/  F2FP.BF16.F32.PACK_AB R139, R226, R248 ;  /* 0x000000f8e28b723e */ /* 0x000fe800000010ff */
[----:B------:R1:W-:Y:S01]  /*20550*/  @P5 STL.S16 [R1+0x1a8], R11 ;  /* 0x0001a80b01005387 */ /* 0x0003e20000100600 */
[----:B------:R-:W-:Y:S02]  /*20560*/  PRMT R12, R11, 0x7610, R12 ;  /* 0x000076100b0c7816 */ /* 0x000fe4000000000c */
[----:B------:R-:W-:Y:S01]  /*20570*/  PRMT R138, R139, 0x7632, R138 ;  /* 0x000076328b8a7816 */ /* 0x000fe2000000008a */
[----:B------:R4:W-:Y:S01]  /*20580*/  STL [R1+0x74], R7 ;  /* 0x0000740701007387 */ /* 0x0009e20000100800 */
[----:B------:R-:W-:Y:S01]  /*20590*/  @P5 PRMT R233, R12, 0x5410, RZ ;  /* 0x000054100ce95816 */ /* 0x000fe200000000ff */
[----:B------:R-:W-:Y:S01]  /*205a0*/  FMUL.FTZ R12, R3, R152 ;  /* 0x00000098030c7220 */ /* 0x000fe20000410000 */
[----:B------:R-:W-:Y:S01]  /*205b0*/  PRMT R176, R139, 0x5410, R138 ;  /* 0x000054108bb07816 */ /* 0x000fe2000000008a */
[----:B------:R3:W-:Y:S01]  /*205c0*/  STL [R1+0x368], R172 ;  /* 0x000368ac01007387 */ /* 0x0007e20000100800 */
[----:B------:R-:W-:Y:S01]  /*205d0*/  PRMT R152, R56, 0x7610, R152 ;  /* 0x0000761038987816 */ /* 0x000fe20000000098 */
[----:B--2---:R-:W-:Y:S01]  /*205e0*/  @!P4 HFMA2.BF16_V2 R13, -RZ.H0_H0, RZ.H0_H0, -R139.H0_H0 ;  /* 0x200000ffff0dc231 */ /* 0x004fe2000034098b */
[----:B-1----:R-:W-:Y:S04]  /*205f0*/  LOP3.LUT R11, R202, 0xffff, RZ, 0xc0, !PT ;  /* 0x0000ffffca0b7812 */ /* 0x002fe800078ec0ff */
[----:B------:R1:W-:Y:S01]  /*20600*/  @!P4 STL.S16 [R1+0x1b4], R13 ;  /* 0x0001b40d0100c387 */ /* 0x0003e20000100600 */
[--C-:B------:R-:W-:Y:S02]  /*20610*/  SHF.R.U32.HI R213, RZ, 0x8, R11.reuse ;  /* 0x00000008ffd57819 */ /* 0x100fe4000001160b */
[----:B------:R-:W-:Y:S02]  /*20620*/  PRMT R11, R13, 0x7610, R11 ;  /* 0x000076100d0b7816 */ /* 0x000fe4000000000b */
[----:B----4-:R-:W-:Y:S01]  /*20630*/  LOP3.LUT R7, R7, 0xffff, RZ, 0xc0, !PT ;  /* 0x0000ffff07077812 */ /* 0x010fe200078ec0ff */
[----:B------:R2:W-:Y:S01]  /*20640*/  STL [R1+0x344], R213 ;  /* 0x000344d501007387 */ /* 0x0005e20000100800 */
[----:B------:R-:W-:Y:S01]  /*20650*/  @!P4 PRMT R139, R11, 0x5410, RZ ;  /* 0x000054100b8bc816 */ /* 0x000fe200000000ff */
[--C-:B------:R-:W-:Y:S01]  /*20660*/  FFMA.FTZ R11, R130, UR4, -R4.reuse ;  /* 0x00000004820b7c23 */ /* 0x100fe20008010804 */
[----:B------:R-:W-:Y:S01]  /*20670*/  ISETP.LE.U32.AND P5, PT, R7, UR7, PT ;  /* 0x0000000707007c0c */ /* 0x000fe2000bfa3070 */
[----:B------:R4:W-:Y:S01]  /*20680*/  STL [R1+0x350], R176 ;  /* 0x000350b001007387 */ /* 0x0009e20000100800 */
[----:B------:R-:W-:Y:S01]  /*20690*/  LOP3.LUT R7, R213, 0xffff, RZ, 0xc0, !PT ;  /* 0x0000ffffd5077812 */ /* 0x000fe200078ec0ff */
[--C-:B---3--:R-:W-:Y:S01]  /*206a0*/  FFMA.FTZ R172, R102, UR4, -R4.reuse ;  /* 0x0000000466ac7c23 */ /* 0x108fe20008010804 */
[----:B------:R-:W-:Y:S01]  /*206b0*/  IMAD.MOV.U32 R102, RZ, RZ, R173 ;  /* 0x000000ffff667224 */ /* 0x000fe200078e00ad */
[----:B------:R-:W-:Y:S01]  /*206c0*/  STL [R1+0xcc], R11 ;  /* 0x0000cc0b01007387 */ /* 0x000fe20000100800 */
[----:B------:R-:W-:Y:S01]  /*206d0*/  ISETP.LE.U32.AND P4, PT, R7, UR7, PT ;  /* 0x0000000707007c0c */ /* 0x000fe2000bf83070 */
[----:B------:R-:W-:Y:S01]  /*206e0*/  FFMA.FTZ R7, R50, UR4, -R4 ;  /* 0x0000000432077c23 */ /* 0x000fe20008010804 */
[--C-:B------:R-:W-:Y:S01]  /*206f0*/  FFMA.FTZ R50, R73, UR4, -R133.reuse ;  /* 0x0000000449327c23 */ /* 0x100fe20008010885 */
[----:B------:R-:W-:Y:S01]  /*20700*/  FFMA.FTZ R133, R125, UR4, -R133 ;  /* 0x000000047d857c23 */ /* 0x000fe20008010885 */
[----:B------:R-:W-:Y:S01]  /*20710*/  IMAD.MOV.U32 R114, RZ, RZ, R172 ;  /* 0x000000ffff727224 */ /* 0x000fe200078e00ac */
[----:B------:R-:W-:Y:S01]  /*20720*/  STG.E.U16 desc[UR20][R194.64], R139 ;  /* 0x0000008bc2007986 */ /* 0x000fe2000c101514 */
[----:B------:R-:W-:Y:S01]  /*20730*/  IMAD.MOV.U32 R172, RZ, RZ, R175 ;  /* 0x000000ffffac7224 */ /* 0x000fe200078e00af */
[----:B------:R-:W3:Y:S01]  /*20740*/  MUFU.EX2 R125, R18 ;  /* 0x00000012007d7308 */ /* 0x000ee20000000800 */
[----:B-1----:R-:W-:Y:S01]  /*20750*/  FMUL.FTZ R13, R3, R153 ;  /* 0x00000099030d7220 */ /* 0x002fe20000410000 */
[----:B------:R-:W-:Y:S08]  /*20760*/  IMAD.MOV.U32 R175, RZ, RZ, R204 ;  /* 0x000000ffffaf7224 */ /* 0x000ff000078e00cc */
[----:B------:R1:W1:Y:S01]  /*20770*/  MUFU.EX2 R142, R7 ;  /* 0x00000007008e7308 */ /* 0x0002620000000800 */
[----:B--2---:R-:W-:Y:S01]  /*20780*/  PRMT R213, R14, 0x7773, RZ ;  /* 0x000077730ed57816 */ /* 0x004fe200000000ff */
[----:B----4-:R-:W-:Y:S01]  /*20790*/  FFMA.FTZ R176, R129, UR4, -R9 ;  /* 0x0000000481b07c23 */ /* 0x010fe20008010809 */
[--C-:B------:R-:W-:Y:S01]  /*207a0*/  FFMA.FTZ R9, R131, UR4, -R4.reuse ;  /* 0x0000000483097c23 */ /* 0x100fe20008010804 */
[----:B------:R-:W-:Y:S01]  /*207b0*/  PRMT R4, R5, 0x7632, R4 ;  /* 0x0000763205047816 */ /* 0x000fe20000000004 */
[----:B------:R-:W-:Y:S01]  /*207c0*/  FMUL.FTZ R5, R2, R169 ;  /* 0x000000a902057220 */ /* 0x000fe20000410000 */
[----:B---3--:R-:W-:Y:S04]  /*207d0*/  F2FP.BF16.F32.PACK_AB R169, R125, R143 ;  /* 0x0000008f7da9723e */ /* 0x008fe800000010ff */
[----:B------:R2:W-:Y:S01]  /*207e0*/  MUFU.EX2 R129, R34 ;  /* 0x0000002200817308 */ /* 0x0005e20000000800 */
[----:B------:R-:W-:Y:S01]  /*207f0*/  LOP3.LUT R245, R4, 0xff, RZ, 0xc0, !PT ;  /* 0x000000ff04f57812 */ /* 0x000fe200078ec0ff */
[----:B------:R3:W-:Y:S01]  /*20800*/  STL [R1+0xd0], R9 ;  /* 0x0000d00901007387 */ /* 0x0007e20000100800 */
[C---:B------:R-:W-:Y:S01]  /*20810*/  FMUL.FTZ R18, R0.reuse, R166 ;  /* 0x000000a600127220 */ /* 0x040fe20000410000 */
[C---:B-1----:R-:W-:Y:S01]  /*20820*/  FMUL.FTZ R7, R0.reuse, R171 ;  /* 0x000000ab00077220 */ /* 0x042fe20000410000 */
[----:B------:R-:W-:Y:S05]  /*20830*/  F2FP.BF16.F32.PACK_AB R171, R75, R142 ;  /* 0x0000008e4bab723e */ /* 0x000fea00000010ff */
[----:B------:R-:W-:Y:S01]  /*20840*/  MUFU.EX2 R50, R50 ;  /* 0x0000003200327308 */ /* 0x000fe20000000800 */
[----:B--2---:R-:W-:Y:S01]  /*20850*/  FMUL.FTZ R34, R0, R150 ;  /* 0x0000009600227220 */ /* 0x004fe20000410000 */
[----:B---3--:R3:W2:Y:S04]  /*20860*/  LDL.S16 R9, [R1+0x1b0] ;  /* 0x0001b00001097983 */ /* 0x0086a80000100600 */
[----:B------:R-:W4:Y:S04]  /*20870*/  LDL.LU R17, [R1+0x68] ;  /* 0x0000680001117983 */ /* 0x000f280000300800 */
[----:B------:R3:W3:Y:S04]  /*20880*/  LDL.S16 R11, [R1+0x1bc] ;  /* 0x0001bc00010b7983 */ /* 0x0006e80000100600 */
[----:B------:R-:W-:Y:S04]  /*20890*/  STL.64 [R1+0x380], R120 ;  /* 0x0003807801007387 */ /* 0x000fe80000100a00 */
[----:B------:R1:W-:Y:S04]  /*208a0*/  STL [R1+0x348], R124 ;  /* 0x0003487c01007387 */ /* 0x0003e80000100800 */
[----:B------:R-:W-:Y:S01]  /*208b0*/  STL [R1+0x34c], R133 ;  /* 0x00034c8501007387 */ /* 0x000fe20000100800 */
[----:B-1----:R-:W-:Y:S02]  /*208c0*/  IMAD.MOV.U32 R124, RZ, RZ, R96 ;  /* 0x000000ffff7c7224 */ /* 0x002fe400078e0060 */
[----:B--2---:R-:W-:Y:S02]  /*208d0*/  @!P3 HFMA2.BF16_V2 R9, -RZ.H0_H0, RZ.H0_H0, -R138.H0_H0 ;  /* 0x200000ffff09b231 */ /* 0x004fe4000034098a */
[----:B----4-:R-:W-:Y:S03]  /*208e0*/  FFMA.FTZ R178, R3, R17, R178 ;  /* 0x0000001103b27223 */ /* 0x010fe600000100b2 */
[----:B------:R-:W-:Y:S01]  /*208f0*/  PRMT R6, R9, 0x7610, R6 ;  /* 0x0000761009067816 */ /* 0x000fe20000000006 */
[----:B------:R1:W-:Y:S01]  /*20900*/  @!P3 STL.S16 [R1+0x1b0], R9 ;  /* 0x0001b0090100b387 */ /* 0x0003e20000100600 */
[----:B------:R-:W-:Y:S01]  /*20910*/  IMAD.MOV.U32 R17, RZ, RZ, R137 ;  /* 0x000000ffff117224 */ /* 0x000fe200078e0089 */
[----:B------:R-:W-:Y:S01]  /*20920*/  PRMT R137, R14, 0x7771, RZ ;  /* 0x000077710e897816 */ /* 0x000fe200000000ff */
[----:B------:R-:W-:Y:S01]  /*20930*/  FMUL.FTZ R14, R132, R154 ;  /* 0x0000009a840e7220 */ /* 0x000fe20000410000 */
[----:B------:R-:W-:Y:S01]  /*20940*/  @!P3 PRMT R138, R6, 0x5410, RZ ;  /* 0x00005410068ab816 */ /* 0x000fe200000000ff */
[----:B------:R-:W-:Y:S01]  /*20950*/  STL.64 [R1+0x370], R122 ;  /* 0x0003707a01007387 */ /* 0x000fe20000100a00 */
[----:B------:R-:W-:Y:S01]  /*20960*/  ISETP.LE.U32.AND P3, PT, R245, UR7, PT ;  /* 0x00000007f5007c0c */ /* 0x000fe2000bf63070 */
[----:B------:R-:W-:Y:S01]  /*20970*/  IMAD.U32 R6, RZ, RZ, UR26 ;  /* 0x0000001aff067e24 */ /* 0x000fe2000f8e00ff */
[----:B------:R-:W-:Y:S01]  /*20980*/  PRMT R154, R56, 0x7632, R154 ;  /* 0x00007632389a7816 */ /* 0x000fe2000000009a */
[----:B------:R2:W-:Y:S01]  /*20990*/  STL.64 [R1+0x378], R126 ;  /* 0x0003787e01007387 */ /* 0x0005e20000100a00 */
[----:B------:R-:W-:Y:S02]  /*209a0*/  IMAD.MOV.U32 R173, RZ, RZ, R17 ;  /* 0x000000ffffad7224 */ /* 0x000fe400078e0011 */
[----:B------:R-:W-:Y:S01]  /*209b0*/  FMUL.FTZ R17, R2, R165 ;  /* 0x000000a502117220 */ /* 0x000fe20000410000 */
[----:B------:R-:W-:Y:S01]  /*209c0*/  FADD.FTZ R178, R192, R178 ;  /* 0x000000b2c0b27221 */ /* 0x000fe20000010000 */
[----:B------:R-:W4:Y:S01]  /*209d0*/  LDL.64 R120, [R1+0xe0] ;  /* 0x0000e00001787983 */ /* 0x000f220000100a00 */
[----:B------:R-:W-:Y:S02]  /*209e0*/  IMAD.MOV.U32 R153, RZ, RZ, R173 ;  /* 0x000000ffff997224 */ /* 0x000fe400078e00ad */
[----:B------:R-:W-:Y:S01]  /*209f0*/  FADD.FTZ R193, R193, R178 ;  /* 0x000000b2c1c17221 */ /* 0x000fe20000010000 */
[----:B------:R-:W4:Y:S01]  /*20a00*/  LDL.LU R22, [R1+0x314] ;  /* 0x0003140001167983 */ /* 0x000f220000300800 */
[----:B------:R-:W-:Y:S02]  /*20a10*/  IMAD.MOV.U32 R189, RZ, RZ, R153 ;  /* 0x000000ffffbd7224 */ /* 0x000fe400078e0099 */
[----:B---3--:R-:W-:Y:S02]  /*20a20*/  @!P3 HFMA2.BF16_V2 R11, -RZ.H0_H0, RZ.H0_H0, -R36.H0_H0 ;  /* 0x200000ffff0bb231 */ /* 0x008fe40000340924 */
[----:B------:R-:W-:Y:S01]  /*20a30*/  FADD.FTZ R191, R191, R193 ;  /* 0x000000c1bfbf7221 */ /* 0x000fe20000010000 */
[----:B------:R3:W3:Y:S02]  /*20a40*/  LDL.S16 R19, [R1+0x1b8] ;  /* 0x0001b80001137983 */ /* 0x0006e40000100600 */
[----:B------:R-:W-:Y:S01]  /*20a50*/  PRMT R4, R11, 0x7610, R4 ;  /* 0x000076100b047816 */ /* 0x000fe20000000004 */
[----:B-1----:R-:W-:Y:S01]  /*20a60*/  FMUL.FTZ R9, R3, R157 ;  /* 0x0000009d03097220 */ /* 0x002fe20000410000 */
[----:B------:R-:W-:Y:S01]  /*20a70*/  PRMT R3, R36, 0x7632, R3 ;  /* 0x0000763224037816 */ /* 0x000fe20000000003 */
[----:B------:R1:W-:Y:S01]  /*20a80*/  @!P3 STL.S16 [R1+0x1bc], R11 ;  /* 0x0001bc0b0100b387 */ /* 0x0003e20000100600 */
[----:B------:R-:W-:Y:S01]  /*20a90*/  PRMT R157, R54, 0x7632, R157 ;  /* 0x00007632369d7816 */ /* 0x000fe2000000009d */
[----:B------:R-:W-:Y:S01]  /*20aa0*/  FADD.FTZ R186, R186, R191 ;  /* 0x000000bfbaba7221 */ /* 0x000fe20000010000 */
[----:B------:R-:W-:Y:S01]  /*20ab0*/  PRMT R61, R36, 0x5410, R3 ;  /* 0x00005410243d7816 */ /* 0x000fe20000000003 */
[----:B------:R-:W3:Y:S01]  /*20ac0*/  LDL.LU R39, [R1+0x310] ;  /* 0x0003100001277983 */ /* 0x000ee20000300800 */
[----:B------:R-:W-:Y:S01]  /*20ad0*/  @!P3 PRMT R36, R4, 0x5410, RZ ;  /* 0x000054100424b816 */ /* 0x000fe200000000ff */
[----:B------:R-:W-:Y:S01]  /*20ae0*/  FMUL.FTZ R4, R2, R168 ;  /* 0x000000a802047220 */ /* 0x000fe20000410000 */
[----:B------:R-:W-:Y:S01]  /*20af0*/  ISETP.LE.U32.AND P3, PT, R239, UR7, PT ;  /* 0x00000007ef007c0c */ /* 0x000fe2000bf63070 */
[----:B------:R-:W-:Y:S01]  /*20b00*/  STG.E.U16 desc[UR20][R194.64+0x2], R138 ;  /* 0x0000028ac2007986 */ /* 0x000fe2000c101514 */
[----:B------:R-:W-:Y:S01]  /*20b10*/  F2FP.BF16.F32.PACK_AB R168, R87, R103 ;  /* 0x0000006757a8723e */ /* 0x000fe200000010ff */
[----:B--2---:R-:W-:Y:S02]  /*20b20*/  IMAD.MOV.U32 R126, RZ, RZ, R172 ;  /* 0x000000ffff7e7224 */ /* 0x004fe400078e00ac */
[----:B------:R-:W-:Y:S01]  /*20b30*/  FADD.FTZ R187, R187, R186 ;  /* 0x000000babbbb7221 */ /* 0x000fe20000010000 */
[----:B------:R-:W-:Y:S01]  /*20b40*/  STG.E.U16 desc[UR20][R198.64], R36 ;  /* 0x00000024c6007986 */ /* 0x000fe2000c101514 */
[----:B------:R-:W-:Y:S01]  /*20b50*/  IMAD.MOV.U32 R127, RZ, RZ, R89 ;  /* 0x000000ffff7f7224 */ /* 0x000fe200078e0059 */
[----:B------:R-:W-:Y:S01]  /*20b60*/  F2FP.BF16.F32.PACK_AB R43, R247, R126 ;  /* 0x0000007ef72b723e */ /* 0x000fe200000010ff */
[----:B------:R-:W-:Y:S02]  /*20b70*/  IMAD.MOV.U32 R123, RZ, RZ, R117 ;  /* 0x000000ffff7b7224 */ /* 0x000fe400078e0075 */
[----:B------:R-:W-:Y:S01]  /*20b80*/  FADD.FTZ R183, R183, R187 ;  /* 0x000000bbb7b77221 */ /* 0x000fe20000010000 */
[----:B------:R-:W-:Y:S02]  /*20b90*/  IMAD.MOV.U32 R153, RZ, RZ, R127 ;  /* 0x000000ffff997224 */ /* 0x000fe400078e007f */
[----:B------:R-:W-:Y:S02]  /*20ba0*/  IMAD.MOV.U32 R122, RZ, RZ, R118 ;  /* 0x000000ffff7a7224 */ /* 0x000fe400078e0076 */
[----:B------:R-:W-:Y:S01]  /*20bb0*/  FADD.FTZ R185, R185, R183 ;  /* 0x000000b7b9b97221 */ /* 0x000fe20000010000 */
[----:B------:R-:W-:Y:S01]  /*20bc0*/  IMAD.MOV.U32 R89, RZ, RZ, R116 ;  /* 0x000000ffff597224 */ /* 0x000fe200078e0074 */
[----:B------:R2:W-:Y:S01]  /*20bd0*/  MUFU.EX2 R118, R68 ;  /* 0x0000004400767308 */ /* 0x0005e20000000800 */
[----:B------:R-:W-:Y:S02]  /*20be0*/  IMAD.MOV.U32 R165, RZ, RZ, R122 ;  /* 0x000000ffffa57224 */ /* 0x000fe400078e007a */
[----:B-1----:R-:W-:Y:S01]  /*20bf0*/  FMUL.FTZ R11, R132, R159 ;  /* 0x0000009f840b7220 */ /* 0x002fe20000410000 */
[----:B------:R-:W-:Y:S02]  /*20c00*/  IMAD.MOV.U32 R149, RZ, RZ, R153 ;  /* 0x000000ffff957224 */ /* 0x000fe400078e0099 */
[----:B------:R-:W-:Y:S01]  /*20c10*/  FADD.FTZ R185, R179, R185 ;  /* 0x000000b9b3b97221 */ /* 0x000fe20000010000 */
[----:B------:R-:W-:Y:S01]  /*20c20*/  IMAD.MOV.U32 R153, RZ, RZ, R123 ;  /* 0x000000ffff997224 */ /* 0x000fe200078e007b */
[C---:B--2---:R-:W-:Y:S01]  /*20c30*/  F2FP.BF16.F32.PACK_AB R68, R69.reuse, R80 ;  /* 0x000000504544723e */ /* 0x044fe200000010ff */
[----:B------:R-:W-:Y:S03]  /*20c40*/  FADD.FTZ R80, R80, R184 ;  /* 0x000000b850507221 */ /* 0x000fe60000010000 */
[----:B------:R-:W-:Y:S01]  /*20c50*/  PRMT R131, R68, 0x7610, R131 ;  /* 0x0000761044837816 */ /* 0x000fe20000000083 */
[----:B------:R-:W-:Y:S01]  /*20c60*/  FADD.FTZ R69, R69, R80 ;  /* 0x0000005045457221 */ /* 0x000fe20000010000 */
[----:B----4-:R-:W-:Y:S01]  /*20c70*/  LOP3.LUT R6, R121, UR23, R6, 0x96, !PT ;  /* 0x0000001779067c12 */ /* 0x010fe2000f8e9606 */
[----:B------:R-:W-:Y:S01]  /*20c80*/  FFMA.FTZ R41, R2, R22, R248 ;  /* 0x0000001602297223 */ /* 0x000fe200000100f8 */
[----:B------:R-:W-:Y:S03]  /*20c90*/  LOP3.LUT R248, R201, 0xff, RZ, 0xc0, !PT ;  /* 0x000000ffc9f87812 */ /* 0x000fe600078ec0ff */
[----:B------:R-:W-:Y:S04]  /*20ca0*/  IMAD.WIDE.U32 R84, R6, -0x326172a9, RZ ;  /* 0xcd9e8d5706547825 */ /* 0x000fe800078e00ff */
[----:B------:R-:W-:Y:S01]  /*20cb0*/  FMUL.FTZ R6, R0, R170 ;  /* 0x000000aa00067220 */ /* 0x000fe20000410000 */
[----:B---3--:R-:W-:Y:S02]  /*20cc0*/  @!P3 HFMA2.BF16_V2 R19, -RZ.H0_H0, RZ.H0_H0, -R3.H0_H0 ;  /* 0x200000ffff13b231 */ /* 0x008fe40000340903 */
[----:B------:R-:W-:Y:S01]  /*20cd0*/  IMAD.MOV.U32 R170, RZ, RZ, R205 ;  /* 0x000000ffffaa7224 */ /* 0x000fe200078e00cd */
[----:B------:R-:W-:Y:S01]  /*20ce0*/  LOP3.LUT R72, R84, R222, RZ, 0x3c, !PT ;  /* 0x000000de54487212 */ /* 0x000fe200078e3cff */
[----:B------:R-:W-:Y:S01]  /*20cf0*/  FADD.FTZ R41, R226, R41 ;  /* 0x00000029e2297221 */ /* 0x000fe20000010000 */
[----:B------:R-:W-:Y:S01]  /*20d00*/  FMUL.FTZ R22, R0, R162 ;  /* 0x000000a200167220 */ /* 0x000fe20000410000 */
[----:B------:R-:W-:Y:S01]  /*20d10*/  PRMT R46, R19, 0x7610, R46 ;  /* 0x00007610132e7816 */ /* 0x000fe2000000002e */
[----:B------:R1:W-:Y:S01]  /*20d20*/  @!P3 STL.S16 [R1+0x1b8], R19 ;  /* 0x0001b8130100b387 */ /* 0x0003e20000100600 */
[----:B------:R-:W-:Y:S01]  /*20d30*/  LOP3.LUT R70, R85, R170, RZ, 0x3c, !PT ;  /* 0x000000aa55467212 */ /* 0x000fe200078e3cff */
[----:B------:R-:W-:Y:S01]  /*20d40*/  IMAD.WIDE.U32 R72, R72, -0x2daee0ad, RZ ;  /* 0xd2511f5348487825 */ /* 0x000fe200078e00ff */
[----:B------:R-:W-:Y:S01]  /*20d50*/  @!P3 PRMT R3, R46, 0x5410, RZ ;  /* 0x000054102e03b816 */ /* 0x000fe200000000ff */
[----:B------:R3:W2:Y:S02]  /*20d60*/  LDL.S16 R82, [R1+0x1cc] ;  /* 0x0001cc0001527983 */ /* 0x0006a40000100600 */
[----:B------:R-:W-:Y:S01]  /*20d70*/  FFMA.FTZ R39, R0, R39, R246 ;  /* 0x0000002700277223 */ /* 0x000fe200000100f6 */
[----:B------:R-:W-:Y:S01]  /*20d80*/  LOP3.LUT R246, R200, 0xff, RZ, 0xc0, !PT ;  /* 0x000000ffc8f67812 */ /* 0x000fe200078ec0ff */
[----:B------:R-:W-:Y:S01]  /*20d90*/  IMAD.WIDE.U32 R70, R70, -0x2daee0ad, RZ ;  /* 0xd2511f5346467825 */ /* 0x000fe200078e00ff */
[----:B------:R-:W4:Y:S01]  /*20da0*/  LDL.LU.64 R204, [R1+0xd8] ;  /* 0x0000d80001cc7983 */ /* 0x000f220000300a00 */
[----:B------:R-:W-:Y:S01]  /*20db0*/  MUFU.EX2 R46, R58 ;  /* 0x0000003a002e7308 */ /* 0x000fe20000000800 */
[----:B------:R-:W-:Y:S01]  /*20dc0*/  ISETP.LE.U32.AND P3, PT, R246, UR7, PT ;  /* 0x00000007f6007c0c */ /* 0x000fe2000bf63070 */
[----:B------:R-:W-:Y:S01]  /*20dd0*/  FADD.FTZ R39, R223, R39 ;  /* 0x00000027df277221 */ /* 0x000fe20000010000 */
[----:B------:R-:W-:Y:S01]  /*20de0*/  LOP3.LUT R37, R70, UR12, R73, 0x96, !PT ;  /* 0x0000000c46257c12 */ /* 0x000fe2000f8e9649 */
[----:B------:R3:W3:Y:S04]  /*20df0*/  LDL.S16 R2, [R1+0x1c8] ;  /* 0x0001c80001027983 */ /* 0x0006e80000100600 */
[----:B------:R-:W4:Y:S04]  /*20e00*/  LDL.LU R133, [R1+0x70] ;  /* 0x0000700001857983 */ /* 0x000f280000300800 */
[----:B------:R1:W-:Y:S02]  /*20e10*/  STG.E.U16 desc[UR20][R198.64+0x2], R3 ;  /* 0x00000203c6007986 */ /* 0x0003e4000c101514 */
[----:B-1----:R-:W-:Y:S01]  /*20e20*/  FMUL.FTZ R19, R0, R167 ;  /* 0x000000a700137220 */ /* 0x002fe20000410000 */
[----:B------:R-:W-:Y:S02]  /*20e30*/  LOP3.LUT R0, R210, UR13, R71, 0x96, !PT ;  /* 0x0000000dd2007c12 */ /* 0x000fe4000f8e9647 */
[----:B------:R-:W-:Y:S01]  /*20e40*/  PRMT R3, R201, 0x7632, R3 ;  /* 0x00007632c9037816 */ /* 0x000fe20000000003 */
[----:B------:R-:W-:Y:S01]  /*20e50*/  IMAD.MOV.U32 R198, RZ, RZ, R165 ;  /* 0x000000ffffc67224 */ /* 0x000fe200078e00a5 */
[----:B------:R-:W-:Y:S01]  /*20e60*/  SHF.R.U32.HI R201, RZ, 0x18, R201 ;  /* 0x00000018ffc97819 */ /* 0x000fe200000116c9 */
[----:B------:R-:W-:Y:S02]  /*20e70*/  IMAD.MOV.U32 R165, RZ, RZ, R89 ;  /* 0x000000ffffa57224 */ /* 0x000fe400078e0059 */
[----:B------:R-:W-:Y:S02]  /*20e80*/  IMAD.MOV.U32 R89, RZ, RZ, R115 ;  /* 0x000000ffff597224 */ /* 0x000fe400078e0073 */
[----:B------:R-:W-:Y:S01]  /*20e90*/  MUFU.EX2 R115, R81 ;  /* 0x0000005100737308 */ /* 0x000fe20000000800 */
[----:B------:R-:W-:Y:S02]  /*20ea0*/  IMAD.MOV.U32 R199, RZ, RZ, R153 ;  /* 0x000000ffffc77224 */ /* 0x000fe400078e0099 */
[----:B------:R-:W-:Y:S02]  /*20eb0*/  IMAD.MOV.U32 R153, RZ, RZ, R88 ;  /* 0x000000ffff997224 */ /* 0x000fe400078e0058 */
[----:B------:R-:W-:Y:S05]  /*20ec0*/  IMAD.MOV.U32 R88, RZ, RZ, R114 ;  /* 0x000000ffff587224 */ /* 0x000fea00078e0072 */
[----:B------:R1:W1:Y:S02]  /*20ed0*/  MUFU.EX2 R114, R67 ;  /* 0x0000004300727308 */ /* 0x0002640000000800 */
[----:B-1----:R-:W-:Y:S02]  /*20ee0*/  F2FP.BF16.F32.PACK_AB R67, R65, R66 ;  /* 0x000000424143723e */ /* 0x002fe400000010ff */
[----:B------:R-:W-:Y:S02]  /*20ef0*/  F2FP.BF16.F32.PACK_AB R178, R114, R115 ;  /* 0x0000007372b2723e */ /* 0x000fe400000010ff */
[C---:B------:R-:W-:Y:S02]  /*20f00*/  PRMT R140, R67.reuse, 0x7610, R140 ;  /* 0x00007610438c7816 */ /* 0x040fe4000000008c */
[----:B------:R-:W-:Y:S01]  /*20f10*/  PRMT R141, R67, 0x7632, R141 ;  /* 0x00007632438d7816 */ /* 0x000fe2000000008d */
[--C-:B--2---:R-:W-:Y:S05]  /*20f20*/  @!P3 HFMA2.BF16_V2 R82, -RZ.H0_H0, RZ.H0_H0, -R54.reuse.H0_H0 ;  /* 0x200000ffff52b231 */ /* 0x104fea0000340936 */
[----:B------:R-:W-:Y:S01]  /*20f30*/  PRMT R79, R82, 0x7610, R79 ;  /* 0x00007610524f7816 */ /* 0x000fe2000000004f */
[----:B------:R1:W-:Y:S03]  /*20f40*/  @!P3 STL.S16 [R1+0x1cc], R82 ;  /* 0x0001cc520100b387 */ /* 0x0003e60000100600 */
[----:B------:R-:W-:Y:S01]  /*20f50*/  @!P3 PRMT R155, R79, 0x5410, RZ ;  /* 0x000054104f9bb816 */ /* 0x000fe200000000ff */
[----:B---3--:R-:W-:Y:S05]  /*20f60*/  @!P1 HFMA2.BF16_V2 R2, -RZ.H0_H0, RZ.H0_H0, -R54.H1_H1 ;  /* 0x200000ffff029231 */ /* 0x008fea0000360936 */
[----:B------:R-:W-:Y:S01]  /*20f70*/  PRMT R71, R2, 0x7610, R71 ;  /* 0x0000761002477816 */ /* 0x000fe20000000047 */
[----:B------:R2:W-:Y:S03]  /*20f80*/  @!P1 STL.S16 [R1+0x1c8], R2 ;  /* 0x0001c80201009387 */ /* 0x0005e60000100600 */
[----:B------:R-:W-:Y:S01]  /*20f90*/  @!P1 PRMT R157, R71, 0x5410, RZ ;  /* 0x00005410479d9816 */ /* 0x000fe200000000ff */
[----:B------:R3:W3:Y:S04]  /*20fa0*/  LDL.S16 R79, [R1+0x1d8] ;  /* 0x0001d800014f7983 */ /* 0x0006e80000100600 */
[----:B------:R3:W3:Y:S04]  /*20fb0*/  LDL.S16 R36, [R1+0x1d4] ;  /* 0x0001d40001247983 */ /* 0x0006e80000100600 */
[----:B------:R-:W3:Y:S01]  /*20fc0*/  LDL.LU R226, [R1+0x3d4] ;  /* 0x0003d40001e27983 */ /* 0x000ee20000300800 */
[----:B-1----:R-:W-:Y:S01]  /*20fd0*/  IMAD.WIDE.U32 R82, R0, -0x326172a9, RZ ;  /* 0xcd9e8d5700527825 */ /* 0x002fe200078e00ff */
[----:B------:R-:W-:Y:S02]  /*20fe0*/  PRMT R0, R200, 0x7632, R0 ;  /* 0x00007632c8007816 */ /* 0x000fe40000000000 */
[----:B------:R-:W3:Y:S01]  /*20ff0*/  LDL.LU R223, [R1+0x3d0] ;  /* 0x0003d00001df7983 */ /* 0x000ee20000300800 */
[----:B------:R-:W-:Y:S02]  /*21000*/  SHF.R.U32.HI R200, RZ, 0x18, R200 ;  /* 0x00000018ffc87819 */ /* 0x000fe400000116c8 */
[----:B------:R-:W-:Y:S01]  /*21010*/  LOP3.LUT R192, R0, 0xff, RZ, 0xc0, !PT ;  /* 0x000000ff00c07812 */ /* 0x000fe200078ec0ff */
[----:B------:R-:W3:Y:S01]  /*21020*/  LDL.LU R172, [R1+0x5c] ;  /* 0x00005c0001ac7983 */ /* 0x000ee20000300800 */
[----:B------:R-:W-:Y:S02]  /*21030*/  ISETP.LE.U32.AND P1, PT, R200, UR7, PT ;  /* 0x00000007c8007c0c */ /* 0x000fe4000bf23070 */
[----:B------:R-:W-:Y:S01]  /*21040*/  ISETP.LE.U32.AND P3, PT, R192, UR7, PT ;  /* 0x00000007c0007c0c */ /* 0x000fe2000bf63070 */
[----:B------:R-:W3:Y:S01]  /*21050*/  LDL.LU R173, [R1+0x60] ;  /* 0x0000600001ad7983 */ /* 0x000ee20000300800 */
[----:B----4-:R-:W-:Y:S01]  /*21060*/  LOP3.LUT R70, R204, UR15, R83, 0x96, !PT ;  /* 0x0000000fcc467c12 */ /* 0x010fe2000f8e9653 */
[----:B--2---:R-:W1:Y:S04]  /*21070*/  MUFU.EX2 R2, R60 ;  /* 0x0000003c00027308 */ /* 0x004e680000000800 */
[----:B------:R-:W-:Y:S05]  /*21080*/  IMAD.WIDE.U32 R70, R70, -0x2daee0ad, RZ ;  /* 0xd2511f5346467825 */ /* 0x000fea00078e00ff */
[----:B------:R-:W-:Y:S01]  /*21090*/  LOP3.LUT R71, R72, UR10, R71, 0x96, !PT ;  /* 0x0000000a48477c12 */ /* 0x000fe2000f8e9647 */
[--C-:B---3--:R-:W-:Y:S02]  /*210a0*/  @!P3 HFMA2.BF16_V2 R79, -RZ.H0_H0, RZ.H0_H0, -R53.reuse.H0_H0 ;  /* 0x200000ffff4fb231 */ /* 0x108fe40000340935 */
[----:B------:R-:W-:Y:S03]  /*210b0*/  @!P1 HFMA2.BF16_V2 R36, -RZ.H0_H0, RZ.H0_H0, -R53.H1_H1 ;  /* 0x200000ffff249231 */ /* 0x000fe60000360935 */
[----:B------:R-:W-:Y:S01]  /*210c0*/  PRMT R58, R79, 0x7610, R58 ;  /* 0x000076104f3a7816 */ /* 0x000fe2000000003a */
[----:B------:R2:W-:Y:S01]  /*210d0*/  @!P3 STL.S16 [R1+0x1d8], R79 ;  /* 0x0001d84f0100b387 */ /* 0x0005e20000100600 */
[----:B------:R-:W-:Y:S02]  /*210e0*/  LOP3.LUT R226, R226, 0xff, RZ, 0xc0, !PT ;  /* 0x000000ffe2e27812 */ /* 0x000fe400078ec0ff */
[----:B------:R-:W-:Y:S01]  /*210f0*/  @!P3 PRMT R146, R58, 0x5410, RZ ;  /* 0x000054103a92b816 */ /* 0x000fe200000000ff */
[----:B------:R3:W-:Y:S01]  /*21100*/  @!P1 STL.S16 [R1+0x1d4], R36 ;  /* 0x0001d42401009387 */ /* 0x0007e20000100600 */
[----:B------:R-:W-:Y:S02]  /*21110*/  PRMT R0, R36, 0x7610, R0 ;  /* 0x0000761024007816 */ /* 0x000fe40000000000 */
[----:B------:R-:W-:Y:S01]  /*21120*/  ISETP.LE.U32.AND P3, PT, R226, UR7, PT ;  /* 0x00000007e2007c0c */ /* 0x000fe2000bf63070 */
[----:B------:R4:W4:Y:S01]  /*21130*/  LDL.S16 R72, [R1+0x1e0] ;  /* 0x0001e00001487983 */ /* 0x0009220000100600 */
[----:B------:R-:W-:Y:S02]  /*21140*/  @!P1 PRMT R148, R0, 0x5410, RZ ;  /* 0x0000541000949816 */ /* 0x000fe400000000ff */
[----:B------:R-:W-:Y:S01]  /*21150*/  ISETP.GT.U32.AND P1, PT, R133, UR7, PT ;  /* 0x0000000785007c0c */ /* 0x000fe2000bf24070 */
[----:B------:R1:W4:Y:S01]  /*21160*/  LDL.S16 R58, [R1+0x1dc] ;  /* 0x0001dc00013a7983 */ /* 0x0003220000100600 */
[----:B--2---:R2:W-:Y:S01]  /*21170*/  MUFU.EX2 R79, R55 ;  /* 0x00000037004f7308 */ /* 0x0045e20000000800 */
[----:B---3--:R-:W-:Y:S05]  /*21180*/  IMAD.WIDE.U32 R36, R37, -0x326172a9, RZ ;  /* 0xcd9e8d5725247825 */ /* 0x008fea00078e00ff */
[----:B------:R-:W-:Y:S01]  /*21190*/  LOP3.LUT R0, R82, UR14, R37, 0x96, !PT ;  /* 0x0000000e52007c12 */ /* 0x000fe2000f8e9625 */
[----:B------:R-:W-:Y:S01]  /*211a0*/  FADD.FTZ R37, R196, R39 ;  /* 0x00000027c4257221 */ /* 0x000fe20000010000 */
[----:B------:R-:W-:Y:S03]  /*211b0*/  F2FP.BF16.F32.PACK_AB R39, R243, R206 ;  /* 0x000000cef327723e */ /* 0x000fe600000010ff */
[----:B------:R-:W-:Y:S04]  /*211c0*/  IMAD.WIDE.U32 R116, R0, -0x2daee0ad, RZ ;  /* 0xd2511f5300747825 */ /* 0x000fe800078e00ff */
[----:B------:R-:W-:Y:S01]  /*211d0*/  FADD.FTZ R0, R126, R41 ;  /* 0x000000297e007221 */ /* 0x000fe20000010000 */
[----:B--2---:R-:W-:Y:S01]  /*211e0*/  F2FP.BF16.F32.PACK_AB R55, R181, R180 ;  /* 0x000000b4b537723e */ /* 0x004fe200000010ff */
[C---:B------:R-:W-:Y:S01]  /*211f0*/  FADD.FTZ R37, R197.reuse, R37 ;  /* 0x00000025c5257221 */ /* 0x040fe20000010000 */
[----:B------:R-:W-:Y:S01]  /*21200*/  F2FP.BF16.F32.PACK_AB R41, R197, R196 ;  /* 0x000000c4c529723e */ /* 0x000fe200000010ff */
[----:B------:R-:W-:Y:S01]  /*21210*/  FADD.FTZ R0, R247, R0 ;  /* 0x00000000f7007221 */ /* 0x000fe20000010000 */
[----:B------:R-:W-:Y:S01]  /*21220*/  LOP3.LUT R96, R70, UR24, R117, 0x96, !PT ;  /* 0x0000001846607c12 */ /* 0x000fe2000f8e9675 */
[----:B------:R-:W-:Y:S01]  /*21230*/  IMAD.WIDE.U32 R70, R71, -0x326172a9, RZ ;  /* 0xcd9e8d5747467825 */ /* 0x000fe200078e00ff */
[----:B------:R-:W-:Y:S02]  /*21240*/  PRMT R130, R55, 0x7610, R130 ;  /* 0x0000761037827816 */ /* 0x000fe40000000082 */
[----:B------:R-:W-:Y:S01]  /*21250*/  LOP3.LUT R247, R3, 0xff, RZ, 0xc0, !PT ;  /* 0x000000ff03f77812 */ /* 0x000fe200078ec0ff */
[----:B------:R-:W-:Y:S01]  /*21260*/  FADD.FTZ R0, R206, R0 ;  /* 0x00000000ce007221 */ /* 0x000fe20000010000 */
[----:B------:R-:W-:Y:S01]  /*21270*/  LOP3.LUT R158, R36, UR16, R71, 0x96, !PT ;  /* 0x00000010249e7c12 */ /* 0x000fe2000f8e9647 */
[----:B------:R-:W-:Y:S01]  /*21280*/  IMAD.WIDE.U32 R96, R96, -0x326172a9, RZ ;  /* 0xcd9e8d5760607825 */ /* 0x000fe200078e00ff */
[----:B------:R-:W-:Y:S01]  /*21290*/  PRMT R119, R55, 0x7632, R119 ;  /* 0x0000763237777816 */ /* 0x000fe20000000077 */
[----:B------:R2:W-:Y:S02]  /*212a0*/  MUFU.EX2 R36, R63 ;  /* 0x0000003f00247308 */ /* 0x0005e40000000800 */
[C---:B--2---:R-:W-:Y:S01]  /*212b0*/  F2FP.BF16.F32.PACK_AB R63, R177.reuse, R179 ;  /* 0x000000b3b13f723e */ /* 0x044fe200000010ff */
[----:B------:R-:W-:Y:S01]  /*212c0*/  FADD.FTZ R177, R177, R185 ;  /* 0x000000b9b1b17221 */ /* 0x000fe20000010000 */
[----:B------:R-:W-:Y:S02]  /*212d0*/  F2FP.BF16.F32.PACK_AB R185, R221, R220 ;  /* 0x000000dcddb9723e */ /* 0x000fe400000010ff */
[----:B------:R-:W-:Y:S01]  /*212e0*/  PRMT R132, R63, 0x7632, R132 ;  /* 0x000076323f847816 */ /* 0x000fe20000000084 */
[--C-:B----4-:R-:W-:Y:S02]  /*212f0*/  @!P3 HFMA2.BF16_V2 R72, -RZ.H0_H0, RZ.H0_H0, -R56.reuse.H0_H0 ;  /* 0x200000ffff48b231 */ /* 0x110fe40000340938 */
[----:B------:R-:W-:Y:S03]  /*21300*/  @P1 HFMA2.BF16_V2 R58, -RZ.H0_H0, RZ.H0_H0, -R56.H1_H1 ;  /* 0x200000ffff3a1231 */ /* 0x000fe60000360938 */
[----:B------:R-:W-:Y:S01]  /*21310*/  PRMT R47, R72, 0x7610, R47 ;  /* 0x00007610482f7816 */ /* 0x000fe2000000002f */
[----:B------:R2:W-:Y:S01]  /*21320*/  @!P3 STL.S16 [R1+0x1e0], R72 ;  /* 0x0001e0480100b387 */ /* 0x0005e20000100600 */
[----:B------:R-:W-:Y:S03]  /*21330*/  PRMT R45, R58, 0x7610, R45 ;  /* 0x000076103a2d7816 */ /* 0x000fe6000000002d */
[----:B------:R3:W-:Y:S01]  /*21340*/  @P1 STL.S16 [R1+0x1dc], R58 ;  /* 0x0001dc3a01001387 */ /* 0x0007e20000100600 */
[----:B------:R-:W-:Y:S02]  /*21350*/  @!P3 PRMT R152, R47, 0x5410, RZ ;  /* 0x000054102f98b816 */ /* 0x000fe400000000ff */
[----:B------:R-:W-:Y:S01]  /*21360*/  ISETP.GT.U32.AND P3, PT, R173, UR7, PT ;  /* 0x00000007ad007c0c */ /* 0x000fe2000bf64070 */
[----:B------:R4:W4:Y:S01]  /*21370*/  LDL.S16 R73, [R1+0x1e8] ;  /* 0x0001e80001497983 */ /* 0x0009220000100600 */
[----:B------:R-:W-:Y:S01]  /*21380*/  @P1 PRMT R154, R45, 0x5410, RZ ;  /* 0x000054102d9a1816 */ /* 0x000fe200000000ff */
[----:B------:R-:W-:Y:S01]  /*21390*/  IMAD.MOV.U32 R45, RZ, RZ, R102 ;  /* 0x000000ffff2d7224 */ /* 0x000fe200078e0066 */
[----:B------:R-:W-:Y:S01]  /*213a0*/  ISETP.GT.U32.AND P1, PT, R172, UR7, PT ;  /* 0x00000007ac007c0c */ /* 0x000fe2000bf24070 */
[----:B------:R-:W4:Y:S01]  /*213b0*/  LDL.64 R126, [R1+0x2f8] ;  /* 0x0002f800017e7983 */ /* 0x000f220000100a00 */
[----:B------:R-:W-:Y:S01]  /*213c0*/  LOP3.LUT R102, R70, UR6, R97, 0x96, !PT ;  /* 0x0000000646667c12 */ /* 0x000fe2000f8e9661 */
[----:B------:R-:W-:Y:S01]  /*213d0*/  IMAD.MOV.U32 R188, RZ, RZ, R45 ;  /* 0x000000ffffbc7224 */ /* 0x000fe200078e002d */
[----:B------:R-:W-:Y:S02]  /*213e0*/  LOP3.LUT R47, R85, R189, RZ, 0x3c, !PT ;  /* 0x000000bd552f7212 */ /* 0x000fe400078e3cff */
[----:B--2---:R-:W-:Y:S01]  /*213f0*/  LOP3.LUT R72, R84, R223, RZ, 0x3c, !PT ;  /* 0x000000df54487212 */ /* 0x004fe200078e3cff */
[----:B---3--:R3:W2:Y:S02]  /*21400*/  LDL.S16 R58, [R1+0x1e4] ;  /* 0x0001e400013a7983 */ /* 0x0086a40000100600 */
[--C-:B----4-:R-:W-:Y:S05]  /*21410*/  @P3 HFMA2.BF16_V2 R73, -RZ.H0_H0, RZ.H0_H0, -R55.reuse.H0_H0 ;  /* 0x200000ffff493231 */ /* 0x110fea0000340937 */
[----:B------:R-:W-:Y:S01]  /*21420*/  PRMT R70, R73, 0x7610, R70 ;  /* 0x0000761049467816 */ /* 0x000fe20000000046 */
[----:B------:R4:W-:Y:S03]  /*21430*/  @P3 STL.S16 [R1+0x1e8], R73 ;  /* 0x0001e84901003387 */ /* 0x0009e60000100600 */
[----:B------:R-:W-:Y:S01]  /*21440*/  @P3 PRMT R130, R70, 0x5410, RZ ;  /* 0x0000541046823816 */ /* 0x000fe200000000ff */
[----:B------:R-:W-:Y:S01]  /*21450*/  IMAD.WIDE.U32 R70, R47, -0x2daee0ad, RZ ;  /* 0xd2511f532f467825 */ /* 0x000fe200078e00ff */
[----:B------:R-:W-:Y:S02]  /*21460*/  ISETP.LE.U32.AND P3, PT, R248, UR7, PT ;  /* 0x00000007f8007c0c */ /* 0x000fe4000bf63070 */
[----:B------:R-:W-:Y:S02]  /*21470*/  F2FP.BF16.F32.PACK_AB R47, R161, R188 ;  /* 0x000000bca12f723e */ /* 0x000fe400000010ff */
[----:B------:R-:W-:Y:S01]  /*21480*/  LOP3.LUT R3, R126, UR13, R71, 0x96, !PT ;  /* 0x0000000d7e037c12 */ /* 0x000fe2000f8e9647 */
[----:B--2---:R-:W-:Y:S05]  /*21490*/  @P1 HFMA2.BF16_V2 R58, -RZ.H0_H0, RZ.H0_H0, -R55.H1_H1 ;  /* 0x200000ffff3a1231 */ /* 0x004fea0000360937 */
[----:B------:R-:W-:Y:S01]  /*214a0*/  PRMT R60, R58, 0x7610, R60 ;  /* 0x000076103a3c7816 */ /* 0x000fe2000000003c */
[----:B------:R2:W-:Y:S03]  /*214b0*/  @P1 STL.S16 [R1+0x1e4], R58 ;  /* 0x0001e43a01001387 */ /* 0x0005e60000100600 */
[----:B------:R-:W-:Y:S01]  /*214c0*/  @P1 PRMT R119, R60, 0x5410, RZ ;  /* 0x000054103c771816 */ /* 0x000fe200000000ff */
[----:B------:R-:W3:Y:S01]  /*214d0*/  LDL.LU R196, [R1+0x3cc] ;  /* 0x0003cc0001c47983 */ /* 0x000ee20000300800 */
[----:B------:R-:W-:Y:S01]  /*214e0*/  ISETP.LE.U32.AND P1, PT, R247, UR7, PT ;  /* 0x00000007f7007c0c */ /* 0x000fe2000bf23070 */
[----:B------:R-:W-:Y:S02]  /*214f0*/  IMAD.MOV.U32 R60, RZ, RZ, R149 ;  /* 0x000000ffff3c7224 */ /* 0x000fe400078e0095 */
[----:B------:R-:W3:Y:S01]  /*21500*/  LDL.LU R197, [R1+0x3c8] ;  /* 0x0003c80001c57983 */ /* 0x000ee20000300800 */
[----:B------:R-:W-:Y:S02]  /*21510*/  IMAD.MOV.U32 R149, RZ, RZ, R124 ;  /* 0x000000ffff957224 */ /* 0x000fe400078e007c */
[----:B----4-:R-:W-:Y:S01]  /*21520*/  IMAD.WIDE.U32 R72, R72, -0x2daee0ad, RZ ;  /* 0xd2511f5348487825 */ /* 0x010fe200078e00ff */
[----:B------:R-:W4:Y:S04]  /*21530*/  LDL.LU R206, [R1+0x3c4] ;  /* 0x0003c40001ce7983 */ /* 0x000f280000300800 */
[----:B------:R-:W-:Y:S01]  /*21540*/  LOP3.LUT R73, R70, UR12, R73, 0x96, !PT ;  /* 0x0000000c46497c12 */ /* 0x000fe2000f8e9649 */
[----:B--2---:R-:W-:Y:S01]  /*21550*/  FADD.FTZ R58, R243, R0 ;  /* 0x00000000f33a7221 */ /* 0x004fe20000010000 */
[----:B------:R-:W-:Y:S01]  /*21560*/  FADD.FTZ R0, R242, R37 ;  /* 0x00000025f2007221 */ /* 0x000fe20000010000 */
[C---:B------:R-:W-:Y:S01]  /*21570*/  F2FP.BF16.F32.PACK_AB R37, R212.reuse, R242 ;  /* 0x000000f2d425723e */ /* 0x040fe200000010ff */
[----:B------:R-:W2:Y:S02]  /*21580*/  LDL.LU R243, [R1+0x3c0] ;  /* 0x0003c00001f37983 */ /* 0x000ea40000300800 */
[----:B------:R-:W-:Y:S02]  /*21590*/  FADD.FTZ R45, R212, R0 ;  /* 0x00000000d42d7221 */ /* 0x000fe40000010000 */
[----:B------:R-:W3:Y:S04]  /*215a0*/  LDL.64 R122, [R1+0xe8] ;  /* 0x0000e800017a7983 */ /* 0x000ee80000100a00 */
[----:B------:R-:W4:Y:S04]  /*215b0*/  LDL.LU R242, [R1+0x3bc] ;  /* 0x0003bc0001f27983 */ /* 0x000f280000300800 */
[----:B------:R-:W4:Y:S04]  /*215c0*/  LDL.LU R212, [R1+0x3b8] ;  /* 0x0003b80001d47983 */ /* 0x000f280000300800 */
[----:B------:R1:W3:Y:S04]  /*215d0*/  LDL.S16 R83, [R1+0x1f8] ;  /* 0x0001f80001537983 */ /* 0x0002e80000100600 */
[----:B------:R1:W4:Y:S04]  /*215e0*/  LDL.S16 R82, [R1+0x1f4] ;  /* 0x0001f40001527983 */ /* 0x0003280000100600 */
[----:B------:R1:W4:Y:S04]  /*215f0*/  LDL.S16 R0, [R1+0x1f0] ;  /* 0x0001f00001007983 */ /* 0x0003280000100600 */
[----:B------:R-:W4:Y:S01]  /*21600*/  LDL.LU R124, [R1+0xa0] ;  /* 0x0000a000017c7983 */ /* 0x000f220000300800 */
[----:B--2---:R-:W-:Y:S01]  /*21610*/  LOP3.LUT R187, R243, 0xff, RZ, 0xc0, !PT ;  /* 0x000000fff3bb7812 */ /* 0x004fe200078ec0ff */
[--C-:B---3--:R-:W-:Y:S02]  /*21620*/  @!P3 HFMA2.BF16_V2 R83, -RZ.H0_H0, RZ.H0_H0, -R63.reuse.H0_H0 ;  /* 0x200000ffff53b231 */ /* 0x108fe4000034093f */
[----:B----4-:R-:W-:Y:S03]  /*21630*/  @!P5 HFMA2.BF16_V2 R82, -RZ.H0_H0, RZ.H0_H0, -R63.H1_H1 ;  /* 0x200000ffff52d231 */ /* 0x010fe6000036093f */
[----:B------:R-:W-:Y:S01]  /*21640*/  PRMT R97, R83, 0x7610, R97 ;  /* 0x0000761053617816 */ /* 0x000fe20000000061 */
[----:B------:R-:W-:Y:S01]  /*21650*/  @!P3 STL.S16 [R1+0x1f8], R83 ;  /* 0x0001f8530100b387 */ /* 0x000fe20000100600 */
[--C-:B------:R-:W-:Y:S01]  /*21660*/  @!P1 HFMA2.BF16_V2 R0, -RZ.H0_H0, RZ.H0_H0, -R68.reuse.H0_H0 ;  /* 0x200000ffff009231 */ /* 0x100fe20000340944 */
[----:B------:R-:W-:Y:S02]  /*21670*/  PRMT R84, R82, 0x7610, R84 ;  /* 0x0000761052547816 */ /* 0x000fe40000000054 */
[----:B------:R2:W-:Y:S02]  /*21680*/  @!P5 STL.S16 [R1+0x1f4], R82 ;  /* 0x0001f4520100d387 */ /* 0x0005e40000100600 */
[----:B------:R-:W-:Y:S02]  /*21690*/  PRMT R81, R0, 0x7610, R81 ;  /* 0x0000761000517816 */ /* 0x000fe40000000051 */
[----:B------:R3:W-:Y:S01]  /*216a0*/  @!P1 STL.S16 [R1+0x1f0], R0 ;  /* 0x0001f00001009387 */ /* 0x0007e20000100600 */
[----:B------:R-:W-:Y:S01]  /*216b0*/  @!P5 PRMT R132, R84, 0x5410, RZ ;  /* 0x000054105484d816 */ /* 0x000fe200000000ff */
[----:B------:R-:W-:Y:S01]  /*216c0*/  IMAD.MOV.U32 R84, RZ, RZ, R89 ;  /* 0x000000ffff547224 */ /* 0x000fe200078e0059 */
[----:B------:R-:W-:Y:S01]  /*216d0*/  ISETP.LE.U32.AND P5, PT, R187, UR7, PT ;  /* 0x00000007bb007c0c */ /* 0x000fe2000bfa3070 */
[----:B------:R-:W-:Y:S01]  /*216e0*/  MUFU.EX2 R89, R227 ;  /* 0x000000e300597308 */ /* 0x000fe20000000800 */
[----:B------:R-:W-:Y:S02]  /*216f0*/  @!P1 PRMT R131, R81, 0x5410, RZ ;  /* 0x0000541051839816 */ /* 0x000fe400000000ff */
[----:B------:R-:W-:Y:S01]  /*21700*/  ISETP.GT.U32.AND P1, PT, R124, UR7, PT ;  /* 0x000000077c007c0c */ /* 0x000fe2000bf24070 */
[----:B--2---:R-:W-:Y:S04]  /*21710*/  IMAD.WIDE.U32 R82, R3, -0x326172a9, RZ ;  /* 0xcd9e8d5703527825 */ /* 0x004fe800078e00ff */
[----:B---3--:R-:W-:Y:S01]  /*21720*/  FADD.FTZ R0, R188, R58 ;  /* 0x0000003abc007221 */ /* 0x008fe20000010000 */
[----:B------:R-:W-:Y:S01]  /*21730*/  LOP3.LUT R70, R122, UR15, R83, 0x96, !PT ;  /* 0x0000000f7a467c12 */ /* 0x000fe2000f8e9653 */
[----:B------:R-:W-:Y:S02]  /*21740*/  IMAD.MOV.U32 R188, RZ, RZ, R60 ;  /* 0x000000ffffbc7224 */ /* 0x000fe400078e003c */
[----:B------:R-:W-:Y:S02]  /*21750*/  IMAD.MOV.U32 R60, RZ, RZ, R198 ;  /* 0x000000ffff3c7224 */ /* 0x000fe400078e00c6 */
[----:B------:R-:W-:Y:S01]  /*21760*/  FADD.FTZ R3, R161, R0 ;  /* 0x00000000a1037221 */ /* 0x000fe20000010000 */
[----:B------:R-:W-:Y:S02]  /*21770*/  IMAD.MOV.U32 R198, RZ, RZ, R199 ;  /* 0x000000ffffc67224 */ /* 0x000fe400078e00c7 */
[----:B------:R-:W-:Y:S01]  /*21780*/  FADD.FTZ R0, R129, R45 ;  /* 0x0000002d81007221 */ /* 0x000fe20000010000 */
[----:B------:R-:W-:Y:S01]  /*21790*/  F2FP.BF16.F32.PACK_AB R45, R99, R129 ;  /* 0x00000081632d723e */ /* 0x000fe200000010ff */
[----:B------:R-:W-:Y:S01]  /*217a0*/  IMAD.MOV.U32 R199, RZ, RZ, R153 ;  /* 0x000000ffffc77224 */ /* 0x000fe200078e0099 */
[----:B------:R-:W-:Y:S01]  /*217b0*/  PRMT R129, R63, 0x7610, R129 ;  /* 0x000076103f817816 */ /* 0x000fe20000000081 */
[----:B------:R-:W-:Y:S01]  /*217c0*/  IMAD.MOV.U32 R153, RZ, RZ, R175 ;  /* 0x000000ffff997224 */ /* 0x000fe200078e00af */
[----:B------:R-:W-:Y:S01]  /*217d0*/  @!P3 PRMT R129, R97, 0x5410, RZ ;  /* 0x000054106181b816 */ /* 0x000fe200000000ff */
[----:B------:R-:W2:Y:S01]  /*217e0*/  LDL.LU R175, [R1+0x58] ;  /* 0x0000580001af7983 */ /* 0x000ea20000300800 */
[----:B------:R-:W-:Y:S01]  /*217f0*/  ISETP.LE.U32.AND P3, PT, R201, UR7, PT ;  /* 0x00000007c9007c0c */ /* 0x000fe2000bf63070 */
[----:B------:R-:W-:Y:S02]  /*21800*/  IMAD.MOV.U32 R161, RZ, RZ, R174 ;  /* 0x000000ffffa17224 */ /* 0x000fe400078e00ae */
[----:B------:R-:W-:Y:S01]  /*21810*/  FADD.FTZ R58, R99, R0 ;  /* 0x00000000633a7221 */ /* 0x000fe20000010000 */
[----:B------:R-:W3:Y:S01]  /*21820*/  LDL.LU R174, [R1+0x54] ;  /* 0x0000540001ae7983 */ /* 0x000ee20000300800 */
[----:B------:R-:W-:Y:S02]  /*21830*/  IMAD.MOV.U32 R193, RZ, RZ, R198 ;  /* 0x000000ffffc17224 */ /* 0x000fe400078e00c6 */
[----:B------:R-:W-:Y:S01]  /*21840*/  FADD.FTZ R3, R103, R3 ;  /* 0x0000000367037221 */ /* 0x000fe20000010000 */
[----:B------:R-:W-:Y:S01]  /*21850*/  PRMT R103, R68, 0x7632, R103 ;  /* 0x0000763244677816 */ /* 0x000fe20000000067 */
[----:B------:R4:W4:Y:S01]  /*21860*/  LDL.S16 R243, [R1+0x208] ;  /* 0x0002080001f37983 */ /* 0x0009220000100600 */
[----:B------:R-:W-:Y:S02]  /*21870*/  IMAD.MOV.U32 R198, RZ, RZ, R199 ;  /* 0x000000ffffc67224 */ /* 0x000fe400078e00c7 */
[----:B------:R-:W-:Y:S01]  /*21880*/  FADD.FTZ R58, R98, R58 ;  /* 0x0000003a623a7221 */ /* 0x000fe20000010000 */
[----:B------:R-:W-:Y:S01]  /*21890*/  IMAD.MOV.U32 R199, RZ, RZ, R88 ;  /* 0x000000ffffc77224 */ /* 0x000fe200078e0058 */
[----:B------:R1:W2:Y:S01]  /*218a0*/  LDL.S16 R99, [R1+0x204] ;  /* 0x0002040001637983 */ /* 0x0002a20000100600 */
[----:B------:R-:W-:Y:S01]  /*218b0*/  IMAD.WIDE.U32 R70, R70, -0x2daee0ad, RZ ;  /* 0xd2511f5346467825 */ /* 0x000fe200078e00ff */
[----:B------:R2:W3:Y:S02]  /*218c0*/  MUFU.EX2 R0, R74 ;  /* 0x0000004a00007308 */ /* 0x0004e40000000800 */
[----:B------:R2:W3:Y:S01]  /*218d0*/  LDL.S16 R88, [R1+0x200] ;  /* 0x0002000001587983 */ /* 0x0004e20000100600 */
[----:B------:R-:W-:Y:S01]  /*218e0*/  IMAD.MOV.U32 R97, RZ, RZ, R188 ;  /* 0x000000ffff617224 */ /* 0x000fe200078e00bc */
[----:B------:R-:W-:Y:S01]  /*218f0*/  LOP3.LUT R81, R72, UR10, R71, 0x96, !PT ;  /* 0x0000000a48517c12 */ /* 0x000fe2000f8e9647 */
[----:B------:R-:W-:Y:S04]  /*21900*/  IMAD.WIDE.U32 R72, R73, -0x326172a9, RZ ;  /* 0xcd9e8d5749487825 */ /* 0x000fe800078e00ff */
[----:B------:R-:W-:Y:S01]  /*21910*/  FADD.FTZ R71, R86, R58 ;  /* 0x0000003a56477221 */ /* 0x000fe20000010000 */
[----:B------:R-:W-:Y:S01]  /*21920*/  FADD.FTZ R58, R66, R177 ;  /* 0x000000b1423a7221 */ /* 0x000fe20000010000 */
[----:B------:R-:W-:Y:S01]  /*21930*/  F2FP.BF16.F32.PACK_AB R66, R62, R64 ;  /* 0x000000403e42723e */ /* 0x000fe200000010ff */
[----:B------:R-:W-:Y:S01]  /*21940*/  IMAD.MOV.U32 R188, RZ, RZ, R60 ;  /* 0x000000ffffbc7224 */ /* 0x000fe200078e003c */
[----:B------:R-:W-:Y:S01]  /*21950*/  LOP3.LUT R60, R82, UR14, R73, 0x96, !PT ;  /* 0x0000000e523c7c12 */ /* 0x000fe2000f8e9649 */
[----:B------:R-:W-:Y:S01]  /*21960*/  FADD.FTZ R73, R87, R3 ;  /* 0x0000000357497221 */ /* 0x000fe20000010000 */
[----:B------:R-:W-:Y:S01]  /*21970*/  F2FP.BF16.F32.PACK_AB R3, R86, R98 ;  /* 0x000000625603723e */ /* 0x000fe200000010ff */
[----:B------:R-:W-:Y:S01]  /*21980*/  FADD.FTZ R64, R64, R69 ;  /* 0x0000004540407221 */ /* 0x000fe20000010000 */
[----:B------:R-:W-:Y:S01]  /*21990*/  PRMT R117, R66, 0x7610, R117 ;  /* 0x0000761042757816 */ /* 0x000fe20000000075 */
[----:B------:R-:W-:Y:S01]  /*219a0*/  FADD.FTZ R65, R65, R58 ;  /* 0x0000003a41417221 */ /* 0x000fe20000010000 */
[----:B------:R-:W-:Y:S01]  /*219b0*/  F2FP.BF16.F32.PACK_AB R177, R219, R218 ;  /* 0x000000dadbb1723e */ /* 0x000fe200000010ff */
[----:B------:R-:W-:Y:S01]  /*219c0*/  FADD.FTZ R58, R142, R71 ;  /* 0x000000478e3a7221 */ /* 0x000fe20000010000 */
[----:B-1----:R-:W-:Y:S01]  /*219d0*/  F2FP.BF16.F32.PACK_AB R71, R42, R2 ;  /* 0x000000022a47723e */ /* 0x002fe200000010ff */
[----:B------:R-:W-:Y:S04]  /*219e0*/  IMAD.WIDE.U32 R80, R81, -0x326172a9, RZ ;  /* 0xcd9e8d5751507825 */ /* 0x000fe800078e00ff */
[----:B------:R-:W-:Y:S01]  /*219f0*/  FADD.FTZ R62, R62, R64 ;  /* 0x000000403e3e7221 */ /* 0x000fe20000010000 */
[----:B------:R-:W-:Y:S01]  /*21a00*/  MUFU.EX2 R87, R229 ;  /* 0x000000e500577308 */ /* 0x000fe20000000800 */
[----:B------:R-:W-:Y:S01]  /*21a10*/  PRMT R151, R71, 0x7610, R151 ;  /* 0x0000761047977816 */ /* 0x000fe20000000097 */
[----:B------:R-:W-:Y:S01]  /*21a20*/  FADD.FTZ R64, R59, R65 ;  /* 0x000000413b407221 */ /* 0x000fe20000010000 */
[----:B------:R-:W-:Y:S03]  /*21a30*/  PRMT R150, R71, 0x7632, R150 ;  /* 0x0000763247967816 */ /* 0x000fe60000000096 */
[----:B------:R-:W-:Y:S04]  /*21a40*/  FADD.FTZ R64, R57, R64 ;  /* 0x0000004039407221 */ /* 0x000fe80000010000 */
[----:B------:R-:W-:Y:S01]  /*21a50*/  MUFU.EX2 R82, R101 ;  /* 0x0000006500527308 */ /* 0x000fe20000000800 */
[----:B----4-:R-:W-:Y:S02]  /*21a60*/  @!P3 HFMA2.BF16_V2 R243, -RZ.H0_H0, RZ.H0_H0, -R68.H1_H1 ;  /* 0x200000fffff3b231 */ /* 0x010fe40000360944 */
[--C-:B--2---:R-:W-:Y:S03]  /*21a70*/  @!P5 HFMA2.BF16_V2 R99, -RZ.H0_H0, RZ.H0_H0, -R67.reuse.H0_H0 ;  /* 0x200000ffff63d231 */ /* 0x104fe60000340943 */
[----:B------:R-:W-:Y:S01]  /*21a80*/  PRMT R212, R243, 0x7610, R212 ;  /* 0x00007610f3d47816 */ /* 0x000fe200000000d4 */
[----:B------:R1:W-:Y:S01]  /*21a90*/  @!P3 STL.S16 [R1+0x208], R243 ;  /* 0x000208f30100b387 */ /* 0x0003e20000100600 */
[----:B---3--:R-:W-:Y:S01]  /*21aa0*/  @P1 HFMA2.BF16_V2 R88, -RZ.H0_H0, RZ.H0_H0, -R67.H1_H1 ;  /* 0x200000ffff581231 */ /* 0x008fe20000360943 */
[----:B------:R-:W-:Y:S02]  /*21ab0*/  PRMT R190, R99, 0x7610, R190 ;  /* 0x0000761063be7816 */ /* 0x000fe400000000be */
[----:B------:R2:W-:Y:S01]  /*21ac0*/  @!P5 STL.S16 [R1+0x204], R99 ;  /* 0x000204630100d387 */ /* 0x0005e20000100600 */
[----:B------:R-:W-:Y:S02]  /*21ad0*/  @!P3 PRMT R103, R212, 0x5410, RZ ;  /* 0x00005410d467b816 */ /* 0x000fe400000000ff */
[----:B------:R-:W-:Y:S01]  /*21ae0*/  ISETP.GT.U32.AND P3, PT, R175, UR7, PT ;  /* 0x00000007af007c0c */ /* 0x000fe2000bf64070 */
[----:B------:R3:W-:Y:S01]  /*21af0*/  @P1 STL.S16 [R1+0x200], R88 ;  /* 0x0002005801001387 */ /* 0x0007e20000100600 */
[----:B------:R-:W-:Y:S02]  /*21b00*/  PRMT R74, R88, 0x7610, R74 ;  /* 0x00007610584a7816 */ /* 0x000fe4000000004a */
[----:B------:R-:W-:Y:S01]  /*21b10*/  @!P5 PRMT R140, R190, 0x5410, RZ ;  /* 0x00005410be8cd816 */ /* 0x000fe200000000ff */
[----:B------:R4:W4:Y:S01]  /*21b20*/  LDL.S16 R227, [R1+0x214] ;  /* 0x0002140001e37983 */ /* 0x0009220000100600 */
[----:B------:R-:W-:Y:S01]  /*21b30*/  LOP3.LUT R212, R202, 0xff, RZ, 0xc0, !PT ;  /* 0x000000ffcad47812 */ /* 0x000fe200078ec0ff */
[----:B------:R-:W-:Y:S01]  /*21b40*/  IMAD.MOV.U32 R190, RZ, RZ, R97 ;  /* 0x000000ffffbe7224 */ /* 0x000fe200078e0061 */
[----:B------:R-:W-:Y:S01]  /*21b50*/  ISETP.GT.U32.AND P5, PT, R174, UR7, PT ;  /* 0x00000007ae007c0c */ /* 0x000fe2000bfa4070 */
[----:B------:R4:W4:Y:S01]  /*21b60*/  LDL.S16 R86, [R1+0x210] ;  /* 0x0002100001567983 */ /* 0x0009220000100600 */
[----:B------:R-:W-:Y:S02]  /*21b70*/  @P1 PRMT R141, R74, 0x5410, RZ ;  /* 0x000054104a8d1816 */ /* 0x000fe400000000ff */
[----:B------:R-:W-:Y:S02]  /*21b80*/  ISETP.LE.U32.AND P1, PT, R212, UR7, PT ;  /* 0x00000007d4007c0c */ /* 0x000fe4000bf23070 */
[----:B------:R-:W-:Y:S02]  /*21b90*/  LOP3.LUT R97, R72, UR16, R81, 0x96, !PT ;  /* 0x0000001048617c12 */ /* 0x000fe4000f8e9651 */
[----:B------:R-:W-:Y:S01]  /*21ba0*/  F2FP.BF16.F32.PACK_AB R72, R44, R46 ;  /* 0x0000002e2c48723e */ /* 0x000fe200000010ff */
[----:B-1----:R1:W4:Y:S03]  /*21bb0*/  LDL.S16 R243, [R1+0x218] ;  /* 0x0002180001f37983 */ /* 0x0023260000100600 */
[----:B------:R-:W-:Y:S01]  /*21bc0*/  PRMT R138, R72, 0x7632, R138 ;  /* 0x00007632488a7816 */ /* 0x000fe2000000008a */
[----:B--2---:R-:W-:Y:S02]  /*21bd0*/  IMAD.WIDE.U32 R98, R60, -0x2daee0ad, RZ ;  /* 0xd2511f533c627825 */ /* 0x004fe400078e00ff */
[----:B------:R1:W2:Y:S01]  /*21be0*/  LDL.S16 R60, [R1+0x20c] ;  /* 0x00020c00013c7983 */ /* 0x0002a20000100600 */
[----:B---3--:R-:W-:Y:S02]  /*21bf0*/  MUFU.EX2 R88, R100 ;  /* 0x0000006400587308 */ /* 0x008fe40000000800 */
[----:B------:R-:W-:Y:S02]  /*21c00*/  LOP3.LUT R74, R70, UR24, R99, 0x96, !PT ;  /* 0x00000018464a7c12 */ /* 0x000fe4000f8e9663 */
[----:B------:R-:W-:Y:S04]  /*21c10*/  F2FP.BF16.F32.PACK_AB R70, R57, R59 ;  /* 0x0000003b3946723e */ /* 0x000fe800000010ff */
[C---:B------:R-:W-:Y:S02]  /*21c20*/  PRMT R145, R70.reuse, 0x7610, R145 ;  /* 0x0000761046917816 */ /* 0x040fe40000000091 */
[----:B------:R-:W-:Y:S01]  /*21c30*/  MUFU.EX2 R100, R228 ;  /* 0x000000e400647308 */ /* 0x000fe20000000800 */
[----:B------:R-:W-:Y:S09]  /*21c40*/  PRMT R147, R70, 0x7632, R147 ;  /* 0x0000763246937816 */ /* 0x000ff20000000093 */
[----:B------:R3:W1:Y:S10]  /*21c50*/  MUFU.EX2 R57, R78 ;  /* 0x0000004e00397308 */ /* 0x0006740000000800 */
[----:B------:R1:W-:Y:S01]  /*21c60*/  MUFU.EX2 R59, R76 ;  /* 0x0000004c003b7308 */ /* 0x0003e20000000800 */
[----:B---3--:R-:W-:Y:S04]  /*21c70*/  F2FP.BF16.F32.PACK_AB R78, R52, R0 ;  /* 0x00000000344e723e */ /* 0x008fe800000010ff */
[C---:B------:R-:W-:Y:S02]  /*21c80*/  PRMT R163, R78.reuse, 0x7610, R163 ;  /* 0x000076104ea37816 */ /* 0x040fe400000000a3 */
[----:B------:R-:W-:Y:S02]  /*21c90*/  PRMT R142, R78, 0x7632, R142 ;  /* 0x000076324e8e7816 */ /* 0x000fe4000000008e */
[----:B-1----:R-:W-:Y:S04]  /*21ca0*/  F2FP.BF16.F32.PACK_AB R76, R51, R57 ;  /* 0x00000039334c723e */ /* 0x002fe800000010ff */
[C---:B------:R-:W-:Y:S02]  /*21cb0*/  PRMT R164, R76.reuse, 0x7610, R164 ;  /* 0x000076104ca47816 */ /* 0x040fe400000000a4 */
[----:B------:R-:W-:Y:S01]  /*21cc0*/  PRMT R166, R76, 0x7632, R166 ;  /* 0x000076324ca67816 */ /* 0x000fe200000000a6 */
[----:B----4-:R-:W-:Y:S02]  /*21cd0*/  @P5 HFMA2.BF16_V2 R227, -RZ.H0_H0, RZ.H0_H0, -R66.H1_H1 ;  /* 0x200000ffffe35231 */ /* 0x010fe40000360942 */
[----:B------:R-:W-:Y:S03]  /*21ce0*/  @!P1 HFMA2.BF16_V2 R86, -RZ.H0_H0, RZ.H0_H0, -R70.H0_H0 ;  /* 0x200000ffff569231 */ /* 0x000fe60000340946 */
[----:B------:R-:W-:Y:S02]  /*21cf0*/  PRMT R183, R227, 0x7610, R183 ;  /* 0x00007610e3b77816 */ /* 0x000fe400000000b7 */
[----:B------:R-:W-:Y:S04]  /*21d00*/  PRMT R180, R86, 0x7610, R180 ;  /* 0x0000761056b47816 */ /* 0x000fe800000000b4 */
[----:B------:R-:W-:Y:S01]  /*21d10*/  @!P1 PRMT R145, R180, 0x5410, RZ ;  /* 0x00005410b4919816 */ /* 0x000fe200000000ff */
[----:B------:R-:W-:Y:S02]  /*21d20*/  @P3 HFMA2.BF16_V2 R243, -RZ.H0_H0, RZ.H0_H0, -R66.H0_H0 ;  /* 0x200000fffff33231 */ /* 0x000fe40000340942 */
[----:B------:R-:W-:Y:S02]  /*21d30*/  IMAD.MOV.U32 R180, RZ, RZ, R190 ;  /* 0x000000ffffb47224 */ /* 0x000fe400078e00be */
[----:B------:R-:W-:Y:S01]  /*21d40*/  IMAD.MOV.U32 R190, RZ, RZ, R161 ;  /* 0x000000ffffbe7224 */ /* 0x000fe200078e00a1 */
[----:B------:R-:W-:Y:S01]  /*21d50*/  PRMT R85, R243, 0x7610, R85 ;  /* 0x00007610f3557816 */ /* 0x000fe20000000055 */
[----:B------:R1:W-:Y:S01]  /*21d60*/  @P3 STL.S16 [R1+0x218], R243 ;  /* 0x000218f301003387 */ /* 0x0003e20000100600 */
[----:B--2---:R-:W-:Y:S02]  /*21d70*/  @!P4 HFMA2.BF16_V2 R60, -RZ.H0_H0, RZ.H0_H0, -R70.H1_H1 ;  /* 0x200000ffff3cc231 */ /* 0x004fe40000360946 */
[----:B------:R-:W-:Y:S01]  /*21d80*/  IMAD.MOV.U32 R161, RZ, RZ, R215 ;  /* 0x000000ffffa17224 */ /* 0x000fe200078e00d7 */
[----:B------:R2:W-:Y:S02]  /*21d90*/  @P5 STL.S16 [R1+0x214], R227 ;  /* 0x000214e301005387 */ /* 0x0005e40000100600 */
[----:B------:R-:W-:Y:S02]  /*21da0*/  PRMT R69, R60, 0x7610, R69 ;  /* 0x000076103c457816 */ /* 0x000fe40000000045 */
[----:B------:R3:W-:Y:S02]  /*21db0*/  @!P1 STL.S16 [R1+0x210], R86 ;  /* 0x0002105601009387 */ /* 0x0007e40000100600 */
[----:B------:R-:W-:Y:S01]  /*21dc0*/  @!P4 PRMT R147, R69, 0x5410, RZ ;  /* 0x000054104593c816 */ /* 0x000fe200000000ff */
[----:B------:R-:W-:Y:S01]  /*21dd0*/  FADD.FTZ R69, R46, R62 ;  /* 0x0000003e2e457221 */ /* 0x000fe20000010000 */
[----:B------:R4:W-:Y:S01]  /*21de0*/  @!P4 STL.S16 [R1+0x20c], R60 ;  /* 0x00020c3c0100c387 */ /* 0x0009e20000100600 */
[----:B------:R-:W-:Y:S01]  /*21df0*/  ISETP.GT.U32.AND P4, PT, R224, UR7, PT ;  /* 0x00000007e0007c0c */ /* 0x000fe2000bf84070 */
[----:B------:R-:W-:Y:S01]  /*21e00*/  IMAD.MOV.U32 R62, RZ, RZ, R217 ;  /* 0x000000ffff3e7224 */ /* 0x000fe200078e00d9 */
[----:B-1----:R-:W-:Y:S02]  /*21e10*/  SHF.R.U32.HI R243, RZ, 0x18, R202 ;  /* 0x00000018fff37819 */ /* 0x002fe400000116ca */
[----:B--2---:R-:W-:Y:S01]  /*21e20*/  LOP3.LUT R227, R112, 0xff, RZ, 0xc0, !PT ;  /* 0x000000ff70e37812 */ /* 0x004fe200078ec0ff */
[----:B------:R-:W-:Y:S03]  /*21e30*/  IMAD.MOV.U32 R112, RZ, RZ, R204 ;  /* 0x000000ffff707224 */ /* 0x000fe600078e00cc */
[----:B------:R-:W-:Y:S01]  /*21e40*/  ISETP.LE.U32.AND P1, PT, R227, UR7, PT ;  /* 0x00000007e3007c0c */ /* 0x000fe2000bf23070 */
[----:B---3--:R1:W-:Y:S01]  /*21e50*/  MUFU.EX2 R86, R113 ;  /* 0x0000007100567308 */ /* 0x0083e20000000800 */
[----:B----4-:R-:W-:Y:S01]  /*21e60*/  FADD.FTZ R60, R143, R73 ;  /* 0x000000498f3c7221 */ /* 0x010fe20000010000 */
[--C-:B------:R-:W-:Y:S01]  /*21e70*/  FADD.FTZ R73, R75, R58.reuse ;  /* 0x0000003a4b497221 */ /* 0x100fe20000010000 */
[----:B------:R-:W-:Y:S01]  /*21e80*/  PRMT R58, R202, 0x7632, R58 ;  /* 0x00007632ca3a7816 */ /* 0x000fe2000000003a */
[----:B------:R-:W-:Y:S04]  /*21e90*/  IMAD.WIDE.U32 R74, R74, -0x326172a9, RZ ;  /* 0xcd9e8d574a4a7825 */ /* 0x000fe800078e00ff */
[----:B------:R-:W-:Y:S01]  /*21ea0*/  FADD.FTZ R60, R125, R60 ;  /* 0x0000003c7d3c7221 */ /* 0x000fe20000010000 */
[----:B------:R-:W-:Y:S02]  /*21eb0*/  PRMT R125, R85, 0x7610, R125 ;  /* 0x00007610557d7816 */ /* 0x000fe4000000007d */
[----:B------:R-:W-:Y:S01]  /*21ec0*/  LOP3.LUT R228, R58, 0xff, RZ, 0xc0, !PT ;  /* 0x000000ff3ae47812 */ /* 0x000fe200078ec0ff */
[----:B------:R2:W-:Y:S01]  /*21ed0*/  MUFU.EX2 R85, R128 ;  /* 0x0000008000557308 */ /* 0x0005e20000000800 */
[----:B------:R-:W-:Y:S01]  /*21ee0*/  @P3 PRMT R117, R125, 0x5410, RZ ;  /* 0x000054107d753816 */ /* 0x000fe200000000ff */
[----:B------:R-:W-:Y:S01]  /*21ef0*/  FADD.FTZ R60, R218, R60 ;  /* 0x0000003cda3c7221 */ /* 0x000fe20000010000 */
[----:B------:R-:W-:Y:S02]  /*21f00*/  ISETP.LE.U32.AND P3, PT, R243, UR7, PT ;  /* 0x00000007f3007c0c */ /* 0x000fe4000bf63070 */
[----:B------:R-:W-:Y:S01]  /*21f10*/  LOP3.LUT R46, R80, UR6, R75, 0x96, !PT ;  /* 0x00000006502e7c12 */ /* 0x000fe2000f8e964b */
[----:B-1----:R-:W-:Y:S01]  /*21f20*/  IMAD.MOV.U32 R113, RZ, RZ, R205 ;  /* 0x000000ffff717224 */ /* 0x002fe200078e00cd */
[----:B------:R-:W-:Y:S01]  /*21f30*/  F2FP.BF16.F32.PACK_AB R80, R50, R40 ;  /* 0x000000283250723e */ /* 0x000fe200000010ff */
[----:B------:R-:W3:Y:S02]  /*21f40*/  LDL.LU.64 R204, [R1+0x3b0] ;  /* 0x0003b00001cc7983 */ /* 0x000ee40000300a00 */
[----:B------:R-:W1:Y:S01]  /*21f50*/  MUFU.EX2 R58, R77 ;  /* 0x0000004d003a7308 */ /* 0x000e620000000800 */
[C---:B------:R-:W-:Y:S01]  /*21f60*/  PRMT R139, R80.reuse, 0x7610, R139 ;  /* 0x00007610508b7816 */ /* 0x040fe2000000008b */
[----:B------:R4:W4:Y:S01]  /*21f70*/  LDL.S16 R215, [R1+0x228] ;  /* 0x0002280001d77983 */ /* 0x0009220000100600 */
[----:B------:R-:W-:Y:S03]  /*21f80*/  PRMT R156, R80, 0x7632, R156 ;  /* 0x00007632509c7816 */ /* 0x000fe6000000009c */
[----:B------:R3:W3:Y:S01]  /*21f90*/  LDL.S16 R125, [R1+0x224] ;  /* 0x00022400017d7983 */ /* 0x0006e20000100600 */
[----:B--2---:R-:W-:Y:S02]  /*21fa0*/  PRMT R128, R66, 0x7632, R128 ;  /* 0x0000763242807816 */ /* 0x004fe40000000080 */
[----:B------:R-:W-:Y:S01]  /*21fb0*/  @P5 PRMT R128, R183, 0x5410, RZ ;  /* 0x00005410b7805816 */ /* 0x000fe200000000ff */
[----:B------:R-:W-:Y:S01]  /*21fc0*/  IMAD.MOV.U32 R183, RZ, RZ, R193 ;  /* 0x000000ffffb77224 */ /* 0x000fe200078e00c1 */
[----:B------:R-:W-:Y:S01]  /*21fd0*/  ISETP.LE.U32.AND P5, PT, R228, UR7, PT ;  /* 0x00000007e4007c0c */ /* 0x000fe2000bfa3070 */
[----:B------:R-:W-:Y:S01]  /*21fe0*/  IMAD.MOV.U32 R193, RZ, RZ, R199 ;  /* 0x000000ffffc17224 */ /* 0x000fe200078e00c7 */
[----:B------:R2:W2:Y:S01]  /*21ff0*/  LDL.S16 R65, [R1+0x220] ;  /* 0x0002200001417983 */ /* 0x0004a20000100600 */
[----:B------:R-:W-:Y:S01]  /*22000*/  IMAD.MOV.U32 R199, RZ, RZ, R209 ;  /* 0x000000ffffc77224 */ /* 0x000fe200078e00d1 */
[----:B-1----:R-:W-:Y:S02]  /*22010*/  F2FP.BF16.F32.PACK_AB R77, R58, R59 ;  /* 0x0000003b3a4d723e */ /* 0x002fe400000010ff */
[----:B------:R1:W2:Y:S02]  /*22020*/  LDL.S16 R209, [R1+0x22c] ;  /* 0x00022c0001d17983 */ /* 0x0002a40000100600 */
[C---:B------:R-:W-:Y:S02]  /*22030*/  PRMT R159, R77.reuse, 0x7610, R159 ;  /* 0x000076104d9f7816 */ /* 0x040fe4000000009f */
[----:B------:R-:W2:Y:S01]  /*22040*/  LDL.LU R217, [R1+0x3ac] ;  /* 0x0003ac0001d97983 */ /* 0x000ea20000300800 */
[----:B------:R-:W-:Y:S01]  /*22050*/  PRMT R160, R77, 0x7632, R160 ;  /* 0x000076324da07816 */ /* 0x000fe200000000a0 */
[--C-:B----4-:R-:W-:Y:S02]  /*22060*/  @!P3 HFMA2.BF16_V2 R215, -RZ.H0_H0, RZ.H0_H0, -R72.reuse.H1_H1 ;  /* 0x200000ffffd7b231 */ /* 0x110fe40000360948 */
[--C-:B---3--:R-:W-:Y:S02]  /*22070*/  @!P1 HFMA2.BF16_V2 R125, -RZ.H0_H0, RZ.H0_H0, -R71.reuse.H0_H0 ;  /* 0x200000ffff7d9231 */ /* 0x108fe40000340947 */
[----:B--2---:R-:W-:Y:S02]  /*22080*/  @P4 HFMA2.BF16_V2 R65, -RZ.H0_H0, RZ.H0_H0, -R71.H1_H1 ;  /* 0x200000ffff414231 */ /* 0x004fe40000360947 */
[----:B------:R-:W-:Y:S03]  /*22090*/  @!P5 HFMA2.BF16_V2 R209, -RZ.H0_H0, RZ.H0_H0, -R72.H0_H0 ;  /* 0x200000ffffd1d231 */ /* 0x000fe60000340948 */
[----:B------:R-:W-:Y:S02]  /*220a0*/  PRMT R83, R65, 0x7610, R83 ;  /* 0x0000761041537816 */ /* 0x000fe40000000053 */
[----:B------:R-:W-:Y:S01]  /*220b0*/  LOP3.LUT R217, R217, 0xffffdfff, RZ, 0xc0, !PT ;  /* 0xffffdfffd9d97812 */ /* 0x000fe200078ec0ff */
[----:B------:R2:W-:Y:S01]  /*220c0*/  @!P5 STL.S16 [R1+0x22c], R209 ;  /* 0x00022cd10100d387 */ /* 0x0005e20000100600 */
[----:B------:R-:W-:Y:S02]  /*220d0*/  PRMT R81, R209, 0x7610, R81 ;  /* 0x00007610d1517816 */ /* 0x000fe40000000051 */
[----:B------:R-:W-:Y:S02]  /*220e0*/  @P4 PRMT R150, R83, 0x5410, RZ ;  /* 0x0000541053964816 */ /* 0x000fe400000000ff */
[----:B------:R3:W-:Y:S01]  /*220f0*/  MUFU.EX2 R83, R238 ;  /* 0x000000ee00537308 */ /* 0x0007e20000000800 */
[----:B--2---:R-:W2:Y:S04]  /*22100*/  LDL.LU R209, [R1+0x3a8] ;  /* 0x0003a80001d17983 */ /* 0x004ea80000300800 */
[----:B------:R4:W-:Y:S01]  /*22110*/  @!P3 STL.S16 [R1+0x228], R215 ;  /* 0x000228d70100b387 */ /* 0x0009e20000100600 */
[----:B--2---:R-:W-:Y:S03]  /*22120*/  PRMT R209, R215, 0x7610, R209 ;  /* 0x00007610d7d17816 */ /* 0x004fe600000000d1 */
[----:B----4-:R-:W2:Y:S04]  /*22130*/  LDL.LU R215, [R1+0x3a4] ;  /* 0x0003a40001d77983 */ /* 0x010ea80000300800 */
[----:B------:R-:W-:Y:S04]  /*22140*/  @!P1 STL.S16 [R1+0x224], R125 ;  /* 0x0002247d01009387 */ /* 0x000fe80000100600 */
[----:B------:R4:W-:Y:S02]  /*22150*/  @P4 STL.S16 [R1+0x220], R65 ;  /* 0x0002204101004387 */ /* 0x0009e40000100600 */
[----:B----4-:R-:W-:Y:S01]  /*22160*/  FADD.FTZ R65, R219, R60 ;  /* 0x0000003cdb417221 */ /* 0x010fe20000010000 */
[----:B------:R-:W-:Y:S01]  /*22170*/  F2FP.BF16.F32.PACK_AB R219, R85, R86 ;  /* 0x0000005655db723e */ /* 0x000fe200000010ff */
[----:B------:R-:W-:Y:S01]  /*22180*/  FADD.FTZ R60, R2, R64 ;  /* 0x00000040023c7221 */ /* 0x000fe20000010000 */
[----:B------:R-:W-:Y:S01]  /*22190*/  F2FP.BF16.F32.PACK_AB R2, R79, R118 ;  /* 0x000000764f02723e */ /* 0x000fe200000010ff */
[----:B------:R-:W-:Y:S01]  /*221a0*/  FADD.FTZ R64, R44, R69 ;  /* 0x000000452c407221 */ /* 0x000fe20000010000 */
[----:B------:R-:W-:Y:S01]  /*221b0*/  F2FP.BF16.F32.PACK_AB R69, R36, R38 ;  /* 0x000000262445723e */ /* 0x000fe200000010ff */
[--C-:B------:R-:W-:Y:S01]  /*221c0*/  FADD.FTZ R44, R220, R65.reuse ;  /* 0x00000041dc2c7221 */ /* 0x100fe20000010000 */
[----:B------:R-:W-:Y:S02]  /*221d0*/  PRMT R65, R209, 0x7610, R65 ;  /* 0x00007610d1417816 */ /* 0x000fe40000000041 */
[----:B------:R-:W-:Y:S01]  /*221e0*/  LOP3.LUT R209, R46, 0xff, RZ, 0xc0, !PT ;  /* 0x000000ff2ed17812 */ /* 0x000fe200078ec0ff */
[----:B------:R-:W-:Y:S01]  /*221f0*/  FADD.FTZ R44, R221, R44 ;  /* 0x0000002cdd2c7221 */ /* 0x000fe20000010000 */
[----:B------:R-:W-:Y:S02]  /*22200*/  @!P3 PRMT R138, R65, 0x5410, RZ ;  /* 0x00005410418ab816 */ /* 0x000fe400000000ff */
[----:B------:R-:W-:Y:S01]  /*22210*/  ISETP.GT.U32.AND P3, PT, R136, UR7, PT ;  /* 0x0000000788007c0c */ /* 0x000fe2000bf64070 */
[----:B------:R1:W4:Y:S01]  /*22220*/  LDL.S16 R65, [R1+0x244] ;  /* 0x0002440001417983 */ /* 0x0003220000100600 */
[C---:B------:R-:W-:Y:S02]  /*22230*/  PRMT R144, R69.reuse, 0x7610, R144 ;  /* 0x0000761045907816 */ /* 0x040fe40000000090 */
[----:B------:R-:W-:Y:S02]  /*22240*/  PRMT R143, R69, 0x7632, R143 ;  /* 0x00007632458f7816 */ /* 0x000fe4000000008f */
[----:B------:R-:W-:Y:S02]  /*22250*/  F2FP.BF16.F32.PACK_AB R220, R87, R100 ;  /* 0x0000006457dc723e */ /* 0x000fe400000010ff */
[----:B--2---:R-:W-:Y:S01]  /*22260*/  PRMT R215, R125, 0x7610, R215 ;  /* 0x000076107dd77816 */ /* 0x004fe200000000d7 */
[----:B------:R-:W-:Y:S02]  /*22270*/  IMAD.MOV.U32 R125, RZ, RZ, R183 ;  /* 0x000000ffff7d7224 */ /* 0x000fe400078e00b7 */
[----:B------:R-:W-:Y:S01]  /*22280*/  IMAD.MOV.U32 R183, RZ, RZ, R84 ;  /* 0x000000ffffb77224 */ /* 0x000fe200078e0054 */
[----:B------:R-:W-:Y:S01]  /*22290*/  @!P1 PRMT R151, R215, 0x5410, RZ ;  /* 0x00005410d7979816 */ /* 0x000fe200000000ff */
[----:B------:R2:W1:Y:S01]  /*222a0*/  MUFU.EX2 R84, R241 ;  /* 0x000000f100547308 */ /* 0x0004620000000800 */
[----:B------:R-:W-:Y:S01]  /*222b0*/  ISETP.GT.U32.AND P1, PT, R135, UR7, PT ;  /* 0x0000000787007c0c */ /* 0x000fe2000bf24070 */
[----:B------:R-:W4:Y:S04]  /*222c0*/  LDL.LU R215, [R1+0x3a0] ;  /* 0x0003a00001d77983 */ /* 0x000f280000300800 */
[----:B---3--:R3:W3:Y:S01]  /*222d0*/  LDL.S16 R238, [R1+0x248] ;  /* 0x0002480001ee7983 */ /* 0x0086e20000100600 */
[----:B--2---:R-:W-:Y:S02]  /*222e0*/  IMAD.MOV.U32 R241, RZ, RZ, R62 ;  /* 0x000000fffff17224 */ /* 0x004fe400078e003e */
[----:B------:R-:W-:Y:S01]  /*222f0*/  FADD.FTZ R62, R118, R73 ;  /* 0x00000049763e7221 */ /* 0x000fe20000010000 */
[----:B------:R-:W-:Y:S01]  /*22300*/  PRMT R118, R72, 0x7610, R118 ;  /* 0x0000761048767816 */ /* 0x000fe20000000076 */
[----:B------:R-:W-:Y:S01]  /*22310*/  FADD.FTZ R73, R42, R60 ;  /* 0x0000003c2a497221 */ /* 0x000fe20000010000 */
[----:B------:R-:W-:Y:S01]  /*22320*/  LOP3.LUT R42, R46, 0xffff, RZ, 0xc0, !PT ;  /* 0x0000ffff2e2a7812 */ /* 0x000fe200078ec0ff */
[----:B------:R-:W-:Y:S01]  /*22330*/  FADD.FTZ R62, R79, R62 ;  /* 0x0000003e4f3e7221 */ /* 0x000fe20000010000 */
[----:B------:R-:W-:Y:S01]  /*22340*/  @!P5 PRMT R118, R81, 0x5410, RZ ;  /* 0x000054105176d816 */ /* 0x000fe200000000ff */
[----:B------:R-:W-:Y:S01]  /*22350*/  IMAD.MOV.U32 R79, RZ, RZ, R241 ;  /* 0x000000ffff4f7224 */ /* 0x000fe200078e00f1 */
[----:B------:R-:W-:Y:S01]  /*22360*/  SHF.R.U32.HI R241, RZ, 0x8, R42 ;  /* 0x00000008fff17819 */ /* 0x000fe2000001162a */
[----:B------:R-:W2:Y:S01]  /*22370*/  MUFU.EX2 R81, R244 ;  /* 0x000000f400517308 */ /* 0x000ea20000000800 */
[----:B------:R-:W-:Y:S02]  /*22380*/  ISETP.LE.U32.AND P5, PT, R209, UR7, PT ;  /* 0x00000007d1007c0c */ /* 0x000fe4000bfa3070 */
[----:B------:R-:W-:Y:S04]  /*22390*/  LOP3.LUT R42, R241, 0xffff, RZ, 0xc0, !PT ;  /* 0x0000fffff12a7812 */ /* 0x000fe800078ec0ff */
[----:B------:R-:W-:Y:S01]  /*223a0*/  ISETP.LE.U32.AND P4, PT, R42, UR7, PT ;  /* 0x000000072a007c0c */ /* 0x000fe2000bf83070 */
[----:B------:R-:W-:Y:S02]  /*223b0*/  FADD.FTZ R42, R38, R64 ;  /* 0x00000040262a7221 */ /* 0x000fe40000010000 */
[----:B------:R1:W2:Y:S02]  /*223c0*/  LDL.S16 R38, [R1+0x24c] ;  /* 0x00024c0001267983 */ /* 0x0002a40000100600 */
[----:B------:R-:W-:Y:S01]  /*223d0*/  FADD.FTZ R42, R36, R42 ;  /* 0x0000002a242a7221 */ /* 0x000fe20000010000 */
[----:B------:R-:W-:Y:S01]  /*223e0*/  PRMT R36, R46, 0x7632, R36 ;  /* 0x000076322e247816 */ /* 0x000fe20000000024 */
[--C-:B----4-:R-:W-:Y:S05]  /*223f0*/  @!P5 HFMA2.BF16_V2 R65, -RZ.H0_H0, RZ.H0_H0, -R80.reuse.H0_H0 ;  /* 0x200000ffff41d231 */ /* 0x110fea0000340950 */
[----:B------:R-:W-:Y:S01]  /*22400*/  PRMT R75, R65, 0x7610, R75 ;  /* 0x00007610414b7816 */ /* 0x000fe2000000004b */
[--C-:B---3--:R-:W-:Y:S05]  /*22410*/  @P1 HFMA2.BF16_V2 R238, -RZ.H0_H0, RZ.H0_H0, -R69.reuse.H1_H1 ;  /* 0x200000ffffee1231 */ /* 0x108fea0000360945 */
[----:B------:R-:W-:Y:S01]  /*22420*/  PRMT R60, R238, 0x7610, R60 ;  /* 0x00007610ee3c7816 */ /* 0x000fe2000000003c */
[----:B--2---:R-:W-:Y:S05]  /*22430*/  @P3 HFMA2.BF16_V2 R38, -RZ.H0_H0, RZ.H0_H0, -R69.H0_H0 ;  /* 0x200000ffff263231 */ /* 0x004fea0000340945 */
[----:B------:R-:W-:Y:S01]  /*22440*/  PRMT R64, R38, 0x7610, R64 ;  /* 0x0000761026407816 */ /* 0x000fe20000000040 */
[----:B------:R2:W-:Y:S04]  /*22450*/  @P3 STL.S16 [R1+0x24c], R38 ;  /* 0x00024c2601003387 */ /* 0x0005e80000100600 */
[----:B------:R3:W-:Y:S04]  /*22460*/  @P1 STL.S16 [R1+0x248], R238 ;  /* 0x000248ee01001387 */ /* 0x0007e80000100600 */
[----:B--2---:R4:W2:Y:S01]  /*22470*/  LDL.S16 R38, [R1+0x240] ;  /* 0x0002400001267983 */ /* 0x0048a20000100600 */
[----:B---3--:R-:W-:Y:S03]  /*22480*/  SHF.R.U32.HI R238, RZ, 0x18, R46 ;  /* 0x00000018ffee7819 */ /* 0x008fe6000001162e */
[----:B------:R3:W-:Y:S01]  /*22490*/  @!P5 STL.S16 [R1+0x244], R65 ;  /* 0x000244410100d387 */ /* 0x0007e20000100600 */
[----:B------:R-:W-:Y:S01]  /*224a0*/  MUFU.EX2 R46, R90 ;  /* 0x0000005a002e7308 */ /* 0x000fe20000000800 */
[----:B---3--:R-:W-:Y:S09]  /*224b0*/  IMAD.MOV.U32 R65, RZ, RZ, R79 ;  /* 0x000000ffff417224 */ /* 0x008ff200078e004f */
[----:B------:R3:W4:Y:S02]  /*224c0*/  MUFU.EX2 R79, R240 ;  /* 0x000000f0004f7308 */ /* 0x0007240000000800 */
[----:B---3--:R-:W-:Y:S01]  /*224d0*/  LOP3.LUT R240, R36, 0xff, RZ, 0xc0, !PT ;  /* 0x000000ff24f07812 */ /* 0x008fe200078ec0ff */
[----:B------:R-:W-:Y:S01]  /*224e0*/  FADD.FTZ R36, R225, R44 ;  /* 0x0000002ce1247221 */ /* 0x000fe20000010000 */
[----:B------:R-:W-:Y:S06]  /*224f0*/  F2FP.BF16.F32.PACK_AB R225, R89, R225 ;  /* 0x000000e159e1723e */ /* 0x000fec00000010ff */
[----:B------:R-:W3:Y:S01]  /*22500*/  MUFU.EX2 R44, R91 ;  /* 0x0000005b002c7308 */ /* 0x000ee20000000800 */
[----:B--2---:R-:W-:Y:S05]  /*22510*/  @!P4 HFMA2.BF16_V2 R38, -RZ.H0_H0, RZ.H0_H0, -R80.H1_H1 ;  /* 0x200000ffff26c231 */ /* 0x004fea0000360950 */
[----:B------:R-:W-:Y:S01]  /*22520*/  PRMT R101, R38, 0x7610, R101 ;  /* 0x0000761026657816 */ /* 0x000fe20000000065 */
[----:B------:R2:W-:Y:S02]  /*22530*/  @!P4 STL.S16 [R1+0x240], R38 ;  /* 0x000240260100c387 */ /* 0x0005e40000100600 */
[--C-:B--2---:R-:W-:Y:S01]  /*22540*/  FADD.FTZ R38, R115, R62.reuse ;  /* 0x0000003e73267221 */ /* 0x104fe20000010000 */
[----:B------:R-:W-:Y:S01]  /*22550*/  PRMT R62, R60, 0x7610, R62 ;  /* 0x000076103c3e7816 */ /* 0x000fe2000000003e */
[----:B------:R-:W-:Y:S02]  /*22560*/  IMAD.MOV.U32 R115, RZ, RZ, R211 ;  /* 0x000000ffff737224 */ /* 0x000fe400078e00d3 */
[--C-:B------:R-:W-:Y:S01]  /*22570*/  FADD.FTZ R60, R114, R38.reuse ;  /* 0x00000026723c7221 */ /* 0x100fe20000010000 */
[----:B------:R-:W-:Y:S01]  /*22580*/  PRMT R38, R64, 0x7610, R38 ;  /* 0x0000761040267816 */ /* 0x000fe20000000026 */
[----:B------:R-:W-:Y:S01]  /*22590*/  IMAD.MOV.U32 R114, RZ, RZ, R210 ;  /* 0x000000ffff727224 */ /* 0x000fe200078e00d2 */
[----:B------:R-:W-:Y:S01]  /*225a0*/  @P1 PRMT R143, R62, 0x5410, RZ ;  /* 0x000054103e8f1816 */ /* 0x000fe200000000ff */
[----:B------:R-:W2:Y:S01]  /*225b0*/  LDL.LU.64 R210, [R1+0x398] ;  /* 0x0003980001d27983 */ /* 0x000ea20000300a00 */
[----:B------:R-:W-:Y:S01]  /*225c0*/  @P3 PRMT R144, R38, 0x5410, RZ ;  /* 0x0000541026903816 */ /* 0x000fe200000000ff */
[----:B------:R-:W-:Y:S01]  /*225d0*/  FADD.FTZ R64, R40, R73 ;  /* 0x0000004928407221 */ /* 0x000fe20000010000 */
[----:B------:R-:W-:Y:S01]  /*225e0*/  ISETP.LE.U32.AND P3, PT, R240, UR7, PT ;  /* 0x00000007f0007c0c */ /* 0x000fe2000bf63070 */
[----:B------:R1:W2:Y:S01]  /*225f0*/  LDL.S16 R90, [R1+0x254] ;  /* 0x00025400015a7983 */ /* 0x0002a20000100600 */
[----:B------:R-:W-:Y:S01]  /*22600*/  ISETP.LE.U32.AND P1, PT, R238, UR7, PT ;  /* 0x00000007ee007c0c */ /* 0x000fe2000bf23070 */
[----:B------:R-:W-:Y:S01]  /*22610*/  FADD.FTZ R38, R89, R36 ;  /* 0x0000002459267221 */ /* 0x000fe20000010000 */
[----:B------:R-:W-:Y:S01]  /*22620*/  PRMT R40, R41, 0x7632, R40 ;  /* 0x0000763229287816 */ /* 0x000fe20000000028 */
[----:B------:R1:W2:Y:S01]  /*22630*/  LDL.S16 R73, [R1+0x250] ;  /* 0x0002500001497983 */ /* 0x0002a20000100600 */
[----:B------:R-:W-:Y:S01]  /*22640*/  FADD.FTZ R36, R88, R60 ;  /* 0x0000003c58247221 */ /* 0x000fe20000010000 */
[----:B------:R-:W-:Y:S01]  /*22650*/  FADD.FTZ R62, R0, R42 ;  /* 0x0000002a003e7221 */ /* 0x000fe20000010000 */
[----:B------:R-:W-:Y:S01]  /*22660*/  F2FP.BF16.F32.PACK_AB R0, R82, R88 ;  /* 0x000000585200723e */ /* 0x000fe200000010ff */
[----:B------:R-:W-:Y:S01]  /*22670*/  FADD.FTZ R64, R50, R64 ;  /* 0x0000004032407221 */ /* 0x000fe20000010000 */
[----:B------:R-:W-:Y:S01]  /*22680*/  PRMT R42, R43, 0x7632, R42 ;  /* 0x000076322b2a7816 */ /* 0x000fe2000000002a */
[----:B------:R-:W-:Y:S01]  /*22690*/  FADD.FTZ R60, R82, R36 ;  /* 0x00000024523c7221 */ /* 0x000fe20000010000 */
[----:B------:R-:W-:Y:S01]  /*226a0*/  FADD.FTZ R52, R52, R62 ;  /* 0x0000003e34347221 */ /* 0x000fe20000010000 */
[----:B------:R-:W3:Y:S01]  /*226b0*/  MUFU.EX2 R82, R65 ;  /* 0x0000004100527308 */ /* 0x000ee20000000800 */
[----:B------:R-:W-:Y:S01]  /*226c0*/  FADD.FTZ R36, R100, R38 ;  /* 0x0000002664247221 */ /* 0x000fe20000010000 */
[----:B------:R-:W-:Y:S01]  /*226d0*/  PRMT R100, R204, 0x7773, RZ ;  /* 0x00007773cc647816 */ /* 0x000fe200000000ff */
[----:B------:R-:W-:Y:S01]  /*226e0*/  FADD.FTZ R50, R86, R60 ;  /* 0x0000003c56327221 */ /* 0x000fe20000010000 */
[----:B------:R-:W-:Y:S01]  /*226f0*/  PRMT R86, R75, 0x7610, R86 ;  /* 0x000076104b567816 */ /* 0x000fe20000000056 */
[----:B------:R-:W-:Y:S01]  /*22700*/  FADD.FTZ R52, R57, R52 ;  /* 0x0000003439347221 */ /* 0x000fe20000010000 */
[----:B------:R-:W-:Y:S01]  /*22710*/  ISETP.GT.U32.AND P0, PT, R100, UR7, PT ;  /* 0x0000000764007c0c */ /* 0x000fe2000bf04070 */
[----:B------:R-:W-:Y:S01]  /*22720*/  FADD.FTZ R60, R85, R50 ;  /* 0x00000032553c7221 */ /* 0x000fe20000010000 */
[----:B------:R-:W-:Y:S02]  /*22730*/  F2FP.BF16.F32.PACK_AB R85, R48, R49 ;  /* 0x000000313055723e */ /* 0x000fe400000010ff */
[----:B------:R-:W3:Y:S01]  /*22740*/  MUFU.EX2 R65, R214 ;  /* 0x000000d600417308 */ /* 0x000ee20000000800 */
[----:B------:R-:W-:Y:S01]  /*22750*/  @!P5 PRMT R139, R86, 0x5410, RZ ;  /* 0x00005410568bd816 */ /* 0x000fe200000000ff */
[----:B------:R-:W-:Y:S01]  /*22760*/  FADD.FTZ R50, R59, R64 ;  /* 0x000000403b327221 */ /* 0x000fe20000010000 */
[----:B------:R-:W-:Y:S01]  /*22770*/  ISETP.LE.U32.AND P5, PT, R242, UR7, PT ;  /* 0x00000007f2007c0c */ /* 0x000fe2000bfa3070 */
[----:B------:R-:W-:Y:S01]  /*22780*/  FADD.FTZ R52, R51, R52 ;  /* 0x0000003433347221 */ /* 0x000fe20000010000 */
[----:B------:R-:W-:Y:S01]  /*22790*/  PRMT R38, R39, 0x7632, R38 ;  /* 0x0000763227267816 */ /* 0x000fe20000000026 */
[----:B------:R-:W-:Y:S01]  /*227a0*/  FADD.FTZ R58, R58, R50 ;  /* 0x000000323a3a7221 */ /* 0x000fe20000010000 */
[----:B------:R-:W-:Y:S01]  /*227b0*/  PRMT R167, R85, 0x7610, R167 ;  /* 0x0000761055a77816 */ /* 0x000fe200000000a7 */
[----:B------:R-:W-:Y:S01]  /*227c0*/  FADD.FTZ R62, R87, R36 ;  /* 0x00000024573e7221 */ /* 0x000fe20000010000 */
[----:B------:R-:W-:Y:S01]  /*227d0*/  PRMT R87, R101, 0x7610, R87 ;  /* 0x0000761065577816 */ /* 0x000fe20000000057 */
[----:B------:R-:W-:Y:S01]  /*227e0*/  FADD.FTZ R51, R49, R58 ;  /* 0x0000003a31337221 */ /* 0x000fe20000010000 */
[----:B------:R-:W-:Y:S01]  /*227f0*/  PRMT R101, R204, 0x7771, RZ ;  /* 0x00007771cc657816 */ /* 0x000fe200000000ff */
[----:B-1----:R-:W-:Y:S01]  /*22800*/  FADD.FTZ R50, R84, R62 ;  /* 0x0000003e54327221 */ /* 0x002fe20000010000 */
[----:B------:R-:W-:Y:S01]  /*22810*/  @!P4 PRMT R156, R87, 0x5410, RZ ;  /* 0x00005410579cc816 */ /* 0x000fe200000000ff */
[----:B------:R-:W-:Y:S01]  /*22820*/  FADD.FTZ R58, R48, R51 ;  /* 0x00000033303a7221 */ /* 0x000fe20000010000 */
[----:B------:R-:W-:Y:S01]  /*22830*/  ISETP.GT.U32.AND P2, PT, R101, UR7, PT ;  /* 0x0000000765007c0c */ /* 0x000fe2000bf44070 */
[C---:B------:R-:W-:Y:S01]  /*22840*/  FADD.FTZ R64, R81.reuse, R50 ;  /* 0x0000003251407221 */ /* 0x040fe20000010000 */
[----:B------:R-:W-:Y:S01]  /*22850*/  F2FP.BF16.F32.PACK_AB R62, R81, R84 ;  /* 0x00000054513e723e */ /* 0x000fe200000010ff */
[----:B------:R-:W-:Y:S01]  /*22860*/  FADD.FTZ R50, R83, R60 ;  /* 0x0000003c53327221 */ /* 0x000fe20000010000 */
[C---:B----4-:R-:W-:Y:S01]  /*22870*/  F2FP.BF16.F32.PACK_AB R60, R79.reuse, R83 ;  /* 0x000000534f3c723e */ /* 0x050fe200000010ff */
[----:B------:R-:W-:Y:S01]  /*22880*/  FADD.FTZ R48, R46, R52 ;  /* 0x000000342e307221 */ /* 0x000fe20000010000 */
[C---:B---3--:R-:W-:Y:S01]  /*22890*/  F2FP.BF16.F32.PACK_AB R83, R44.reuse, R46 ;  /* 0x0000002e2c53723e */ /* 0x048fe200000010ff */
[----:B------:R-:W-:Y:S01]  /*228a0*/  FADD.FTZ R59, R79, R50 ;  /* 0x000000324f3b7221 */ /* 0x000fe20000010000 */
[----:B------:R-:W-:Y:S01]  /*228b0*/  PRMT R36, R37, 0x7632, R36 ;  /* 0x0000763225247816 */ /* 0x000fe20000000024 */
[----:B------:R-:W-:Y:S01]  /*228c0*/  IMAD.MOV.U32 R87, RZ, RZ, R115 ;  /* 0x000000ffff577224 */ /* 0x000fe200078e0073 */
[----:B------:R-:W-:Y:S01]  /*228d0*/  LOP3.LUT R115, R203, 0xff, RZ, 0xc0, !PT ;  /* 0x000000ffcb737812 */ /* 0x000fe200078ec0ff */
[----:B------:R-:W-:Y:S01]  /*228e0*/  MUFU.EX2 R75, R249 ;  /* 0x000000f9004b7308 */ /* 0x000fe20000000800 */
[----:B------:R-:W-:Y:S01]  /*228f0*/  PRMT R46, R47, 0x7632, R46 ;  /* 0x000076322f2e7816 */ /* 0x000fe2000000002e */
[----:B------:R-:W-:Y:S01]  /*22900*/  FADD.FTZ R57, R44, R48 ;  /* 0x000000302c397221 */ /* 0x000fe20000010000 */
[----:B------:R-:W-:Y:S01]  /*22910*/  FADD.FTZ R44, R82, R64 ;  /* 0x00000040522c7221 */ /* 0x000fe20000010000 */
[C---:B------:R-:W-:Y:S01]  /*22920*/  F2FP.BF16.F32.PACK_AB R64, R65.reuse, R82 ;  /* 0x000000524140723e */ /* 0x040fe200000010ff */
[----:B------:R-:W-:Y:S01]  /*22930*/  IMAD.MOV.U32 R86, RZ, RZ, R114 ;  /* 0x000000ffff567224 */ /* 0x000fe200078e0072 */
[----:B------:R-:W-:Y:S01]  /*22940*/  SHF.R.U32.HI R114, RZ, 0x18, R203 ;  /* 0x00000018ff727819 */ /* 0x000fe200000116cb */
[----:B------:R-:W-:Y:S03]  /*22950*/  FADD.FTZ R65, R65, R44 ;  /* 0x0000002c41417221 */ /* 0x000fe60000010000 */
[----:B------:R-:W-:Y:S10]  /*22960*/  MUFU.EX2 R50, R92 ;  /* 0x0000005c00327308 */ /* 0x000ff40000000800 */
[----:B------:R-:W1:Y:S10]  /*22970*/  MUFU.EX2 R49, R93 ;  /* 0x0000005d00317308 */ /* 0x000e740000000800 */
[----:B------:R3:W-:Y:S10]  /*22980*/  MUFU.EX2 R48, R94 ;  /* 0x0000005e00307308 */ /* 0x0007f40000000800 */
[----:B------:R-:W4:Y:S01]  /*22990*/  MUFU.EX2 R44, R95 ;  /* 0x0000005f002c7308 */ /* 0x000f220000000800 */
[----:B-1----:R-:W-:Y:S01]  /*229a0*/  F2FP.BF16.F32.PACK_AB R82, R49, R50 ;  /* 0x000000323152723e */ /* 0x002fe200000010ff */
[----:B---3--:R-:W-:Y:S02]  /*229b0*/  IMAD.MOV.U32 R94, RZ, RZ, R86 ;  /* 0x000000ffff5e7224 */ /* 0x008fe400078e0056 */
[----:B------:R-:W-:Y:S01]  /*229c0*/  IMAD.MOV.U32 R86, RZ, RZ, R112 ;  /* 0x000000ffff567224 */ /* 0x000fe200078e0070 */
[----:B------:R-:W-:Y:S02]  /*229d0*/  PRMT R112, R206, 0x7772, RZ ;  /* 0x00007772ce707816 */ /* 0x000fe400000000ff */
[----:B----4-:R-:W-:Y:S01]  /*229e0*/  F2FP.BF16.F32.PACK_AB R84, R44, R48 ;  /* 0x000000302c54723e */ /* 0x010fe200000010ff */
[----:B------:R-:W-:Y:S02]  /*229f0*/  IMAD.MOV.U32 R95, RZ, RZ, R87 ;  /* 0x000000ffff5f7224 */ /* 0x000fe400078e0057 */
[----:B------:R-:W-:Y:S01]  /*22a00*/  IMAD.MOV.U32 R87, RZ, RZ, R113 ;  /* 0x000000ffff577224 */ /* 0x000fe200078e0071 */
[----:B------:R-:W-:Y:S01]  /*22a10*/  PRMT R113, R206, 0x7771, RZ ;  /* 0x00007771ce717816 */ /* 0x000fe200000000ff */
[--C-:B--2---:R-:W-:Y:S02]  /*22a20*/  @!P3 HFMA2.BF16_V2 R90, -RZ.H0_H0, RZ.H0_H0, -R78.reuse.H0_H0 ;  /* 0x200000ffff5ab231 */ /* 0x104fe4000034094e */
[----:B------:R-:W-:Y:S03]  /*22a30*/  @!P1 HFMA2.BF16_V2 R73, -RZ.H0_H0, RZ.H0_H0, -R78.H1_H1 ;  /* 0x200000ffff499231 */ /* 0x000fe6000036094e */
[----:B------:R-:W-:Y:S01]  /*22a40*/  PRMT R202, R90, 0x7610, R202 ;  /* 0x000076105aca7816 */ /* 0x000fe200000000ca */
[----:B------:R1:W-:Y:S01]  /*22a50*/  @!P3 STL.S16 [R1+0x254], R90 ;  /* 0x0002545a0100b387 */ /* 0x0003e20000100600 */
[----:B------:R-:W-:Y:S03]  /*22a60*/  PRMT R91, R73, 0x7610, R91 ;  /* 0x00007610495b7816 */ /* 0x000fe6000000005b */
[----:B------:R2:W-:Y:S01]  /*22a70*/  @!P1 STL.S16 [R1+0x250], R73 ;  /* 0x0002504901009387 */ /* 0x0005e20000100600 */
[----:B------:R-:W-:Y:S01]  /*22a80*/  @!P3 PRMT R163, R202, 0x5410, RZ ;  /* 0x00005410caa3b816 */ /* 0x000fe200000000ff */
[----:B------:R-:W-:Y:S01]  /*22a90*/  IMAD.MOV.U32 R202, RZ, RZ, R125 ;  /* 0x000000ffffca7224 */ /* 0x000fe200078e007d */
[----:B------:R-:W-:Y:S01]  /*22aa0*/  @!P1 PRMT R142, R91, 0x5410, RZ ;  /* 0x000054105b8e9816 */ /* 0x000fe200000000ff */
[----:B------:R-:W3:Y:S01]  /*22ab0*/  LDL.LU R214, [R1+0x390] ;  /* 0x0003900001d67983 */ /* 0x000ee20000300800 */
[----:B------:R-:W-:Y:S01]  /*22ac0*/  IMAD.MOV.U32 R125, RZ, RZ, R193 ;  /* 0x000000ffff7d7224 */ /* 0x000fe200078e00c1 */
[----:B------:R4:W-:Y:S01]  /*22ad0*/  MUFU.EX2 R91, R188 ;  /* 0x000000bc005b7308 */ /* 0x0009e20000000800 */
[----:B------:R-:W-:Y:S01]  /*22ae0*/  IMAD.MOV.U32 R193, RZ, RZ, R149 ;  /* 0x000000ffffc17224 */ /* 0x000fe200078e0095 */
[----:B------:R3:W3:Y:S04]  /*22af0*/  LDL.S16 R51, [R1+0x260] ;  /* 0x0002600001337983 */ /* 0x0006e80000100600 */
[----:B------:R3:W3:Y:S04]  /*22b00*/  LDL.S16 R79, [R1+0x25c] ;  /* 0x00025c00014f7983 */ /* 0x0006e80000100600 */
[----:B------:R-:W-:Y:S01]  /*22b10*/  MUFU.EX2 R81, R193 ;  /* 0x000000c100517308 */ /* 0x000fe20000000800 */
[----:B------:R3:W3:Y:S01]  /*22b20*/  LDL.S16 R52, [R1+0x258] ;  /* 0x0002580001347983 */ /* 0x0006e20000100600 */
[----:B-1----:R-:W-:Y:S01]  /*22b30*/  PRMT R90, R204, 0x7772, RZ ;  /* 0x00007772cc5a7816 */ /* 0x002fe200000000ff */
[----:B----4-:R-:W-:Y:S03]  /*22b40*/  IMAD.MOV.U32 R188, RZ, RZ, R198 ;  /* 0x000000ffffbc7224 */ /* 0x010fe600078e00c6 */
[----:B------:R-:W-:Y:S04]  /*22b50*/  ISETP.GT.U32.AND P6, PT, R90, UR7, PT ;  /* 0x000000075a007c0c */ /* 0x000fe8000bfc4070 */
[----:B--2---:R-:W1:Y:S01]  /*22b60*/  MUFU.EX2 R73, R252 ;  /* 0x000000fc00497308 */ /* 0x004e620000000800 */
[----:B------:R-:W-:Y:S01]  /*22b70*/  IMAD.MOV.U32 R198, RZ, RZ, R250 ;  /* 0x000000ffffc67224 */ /* 0x000fe200078e00fa */
[----:B-1----:R-:W-:Y:S01]  /*22b80*/  F2FP.BF16.F32.PACK_AB R244, R73, R75 ;  /* 0x0000004b49f4723e */ /* 0x002fe200000010ff */
[----:B---3--:R-:W-:Y:S02]  /*22b90*/  @!P5 HFMA2.BF16_V2 R51, -RZ.H0_H0, RZ.H0_H0, -R43.H0_H0 ;  /* 0x200000ffff33d231 */ /* 0x008fe4000034092b */
[----:B------:R-:W-:Y:S03]  /*22ba0*/  @P2 HFMA2.BF16_V2 R79, -RZ.H0_H0, RZ.H0_H0, -R42.H0_H0 ;  /* 0x200000ffff4f2231 */ /* 0x000fe6000034092a */
[----:B------:R-:W-:Y:S01]  /*22bb0*/  PRMT R182, R51, 0x7610, R182 ;  /* 0x0000761033b67816 */ /* 0x000fe200000000b6 */
[----:B------:R1:W-:Y:S01]  /*22bc0*/  @!P5 STL.S16 [R1+0x260], R51 ;  /* 0x000260330100d387 */ /* 0x0003e20000100600 */
[----:B------:R-:W-:Y:S01]  /*22bd0*/  @P0 HFMA2.BF16_V2 R52, -RZ.H0_H0, RZ.H0_H0, -R40.H0_H0 ;  /* 0x200000ffff340231 */ /* 0x000fe20000340928 */
[----:B------:R-:W-:Y:S04]  /*22be0*/  PRMT R181, R79, 0x7610, R181 ;  /* 0x000076104fb57816 */ /* 0x000fe800000000b5 */
[----:B------:R-:W-:Y:S01]  /*22bf0*/  PRMT R191, R52, 0x7610, R191 ;  /* 0x0000761034bf7816 */ /* 0x000fe200000000bf */
[----:B-1----:R3:W2:Y:S04]  /*22c00*/  LDL.S16 R51, [R1+0x27c] ;  /* 0x00027c0001337983 */ /* 0x0026a80000100600 */
[----:B------:R1:W-:Y:S01]  /*22c10*/  @P2 STL.S16 [R1+0x25c], R79 ;  /* 0x00025c4f01002387 */ /* 0x0003e20000100600 */
[----:B------:R-:W-:Y:S03]  /*22c20*/  ISETP.LE.U32.AND P2, PT, R114, UR7, PT ;  /* 0x0000000772007c0c */ /* 0x000fe6000bf43070 */
[----:B------:R4:W-:Y:S01]  /*22c30*/  @P0 STL.S16 [R1+0x258], R52 ;  /* 0x0002583401000387 */ /* 0x0009e20000100600 */
[----:B------:R-:W-:Y:S01]  /*22c40*/  ISETP.LE.U32.AND P0, PT, R115, UR7, PT ;  /* 0x0000000773007c0c */ /* 0x000fe2000bf03070 */
[----:B-1----:R1:W-:Y:S02]  /*22c50*/  MUFU.EX2 R79, R202 ;  /* 0x000000ca004f7308 */ /* 0x0023e40000000800 */
[----:B----4-:R3:W4:Y:S01]  /*22c60*/  LDL.S16 R52, [R1+0x278] ;  /* 0x0002780001347983 */ /* 0x0107220000100600 */
[----:B-1----:R-:W-:Y:S07]  /*22c70*/  IMAD.MOV.U32 R202, RZ, RZ, R86 ;  /* 0x000000ffffca7224 */ /* 0x002fee00078e0056 */
[----:B------:R-:W1:Y:S02]  /*22c80*/  MUFU.EX2 R86, R180 ;  /* 0x000000b400567308 */ /* 0x000e640000000800 */
[----:B-1----:R-:W-:Y:S01]  /*22c90*/  F2FP.BF16.F32.PACK_AB R249, R81, R86 ;  /* 0x0000005651f9723e */ /* 0x002fe200000010ff */
[----:B--2---:R-:W-:Y:S05]  /*22ca0*/  @P6 HFMA2.BF16_V2 R51, -RZ.H0_H0, RZ.H0_H0, -R41.H0_H0 ;  /* 0x200000ffff336231 */ /* 0x004fea0000340929 */
[----:B------:R-:W-:Y:S01]  /*22cb0*/  PRMT R162, R51, 0x7610, R162 ;  /* 0x0000761033a27816 */ /* 0x000fe200000000a2 */
[----:B------:R1:W-:Y:S02]  /*22cc0*/  @P6 STL.S16 [R1+0x27c], R51 ;  /* 0x00027c3301006387 */ /* 0x0003e40000100600 */
[----:B-1----:R-:W-:Y:S01]  /*22cd0*/  FADD.FTZ R51, R75, R59 ;  /* 0x0000003b4b337221 */ /* 0x002fe20000010000 */
[----:B----4-:R-:W-:Y:S05]  /*22ce0*/  @!P0 HFMA2.BF16_V2 R52, -RZ.H0_H0, RZ.H0_H0, -R39.H0_H0 ;  /* 0x200000ffff348231 */ /* 0x010fea0000340927 */
[----:B------:R-:W-:Y:S01]  /*22cf0*/  PRMT R221, R52, 0x7610, R221 ;  /* 0x0000761034dd7816 */ /* 0x000fe200000000dd */
[----:B------:R1:W-:Y:S04]  /*22d00*/  @!P0 STL.S16 [R1+0x278], R52 ;  /* 0x0002783401008387 */ /* 0x0003e80000100600 */
[----:B------:R3:W2:Y:S01]  /*22d10*/  LDL.S16 R59, [R1+0x280] ;  /* 0x00028000013b7983 */ /* 0x0006a20000100600 */
[----:B-1----:R-:W-:Y:S01]  /*22d20*/  FADD.FTZ R52, R50, R58 ;  /* 0x0000003a32347221 */ /* 0x002fe20000010000 */
[----:B------:R-:W-:Y:S01]  /*22d30*/  FADD.FTZ R58, R73, R51 ;  /* 0x00000033493a7221 */ /* 0x000fe20000010000 */
[----:B------:R-:W-:Y:S01]  /*22d40*/  LOP3.LUT R51, R203, 0xffff, RZ, 0xc0, !PT ;  /* 0x0000ffffcb337812 */ /* 0x000fe200078ec0ff */
[----:B------:R-:W1:Y:S01]  /*22d50*/  MUFU.EX2 R50, R183 ;  /* 0x000000b700327308 */ /* 0x000e620000000800 */
[----:B------:R-:W-:Y:S01]  /*22d60*/  FADD.FTZ R52, R49, R52 ;  /* 0x0000003431347221 */ /* 0x000fe20000010000 */
[----:B------:R-:W-:Y:S01]  /*22d70*/  FADD.FTZ R49, R48, R57 ;  /* 0x0000003930317221 */ /* 0x000fe20000010000 */
[----:B------:R-:W-:Y:S02]  /*22d80*/  SHF.R.U32.HI R149, RZ, 0x8, R51 ;  /* 0x00000008ff957819 */ /* 0x000fe40000011633 */
[----:B------:R-:W-:Y:S01]  /*22d90*/  PRMT R48, R203, 0x7632, R48 ;  /* 0x00007632cb307816 */ /* 0x000fe20000000030 */
[----:B------:R3:W4:Y:S01]  /*22da0*/  LDL.S16 R51, [R1+0x284] ;  /* 0x0002840001337983 */ /* 0x0007220000100600 */
[----:B------:R-:W-:Y:S01]  /*22db0*/  LOP3.LUT R57, R149, 0xffff, RZ, 0xc0, !PT ;  /* 0x0000ffff95397812 */ /* 0x000fe200078ec0ff */
[----:B------:R-:W-:Y:S01]  /*22dc0*/  FADD.FTZ R75, R44, R49 ;  /* 0x000000312c4b7221 */ /* 0x000fe20000010000 */
[----:B------:R-:W-:Y:S01]  /*22dd0*/  PRMT R44, R45, 0x7632, R44 ;  /* 0x000076322d2c7816 */ /* 0x000fe2000000002c */
[----:B------:R-:W-:Y:S01]  /*22de0*/  IMAD.MOV.U32 R203, RZ, RZ, R87 ;  /* 0x000000ffffcb7224 */ /* 0x000fe200078e0057 */
[----:B------:R-:W-:Y:S01]  /*22df0*/  ISETP.LE.U32.AND P0, PT, R57, UR7, PT ;  /* 0x0000000739007c0c */ /* 0x000fe2000bf03070 */
[----:B------:R-:W3:Y:S01]  /*22e00*/  MUFU.EX2 R87, R190 ;  /* 0x000000be00577308 */ /* 0x000ee20000000800 */
[C---:B-1----:R-:W-:Y:S01]  /*22e10*/  F2FP.BF16.F32.PACK_AB R252, R79.reuse, R50 ;  /* 0x000000324ffc723e */ /* 0x042fe200000010ff */
[----:B------:R-:W-:Y:S02]  /*22e20*/  IMAD.MOV.U32 R183, RZ, RZ, R199 ;  /* 0x000000ffffb77224 */ /* 0x000fe400078e00c7 */
[----:B------:R-:W-:Y:S02]  /*22e30*/  IMAD.MOV.U32 R199, RZ, RZ, R165 ;  /* 0x000000ffffc77224 */ /* 0x000fe400078e00a5 */
[----:B------:R-:W-:Y:S01]  /*22e40*/  IMAD.MOV.U32 R165, RZ, RZ, R153 ;  /* 0x000000ffffa57224 */ /* 0x000fe200078e0099 */
[----:B------:R-:W-:Y:S01]  /*22e50*/  LOP3.LUT R153, R48, 0xff, RZ, 0xc0, !PT ;  /* 0x000000ff30997812 */ /* 0x000fe200078ec0ff */
[----:B------:R-:W-:Y:S02]  /*22e60*/  FADD.FTZ R48, R50, R65 ;  /* 0x0000004132307221 */ /* 0x000fe40000010000 */
[----:B------:R1:W-:Y:S01]  /*22e70*/  MUFU.EX2 R73, R183 ;  /* 0x000000b700497308 */ /* 0x0003e20000000800 */
[----:B------:R-:W-:Y:S02]  /*22e80*/  IMAD.MOV.U32 R193, RZ, RZ, R165 ;  /* 0x000000ffffc17224 */ /* 0x000fe400078e00a5 */
[----:B------:R-:W-:Y:S01]  /*22e90*/  FADD.FTZ R79, R79, R48 ;  /* 0x000000304f4f7221 */ /* 0x000fe20000010000 */
[----:B------:R-:W-:Y:S01]  /*22ea0*/  PRMT R48, R206, 0x7770, RZ ;  /* 0x00007770ce307816 */ /* 0x000fe200000000ff */
[----:B------:R-:W-:Y:S01]  /*22eb0*/  IMAD.MOV.U32 R180, RZ, RZ, R199 ;  /* 0x000000ffffb47224 */ /* 0x000fe200078e00c7 */
[----:B---3--:R-:W-:Y:S01]  /*22ec0*/  F2FP.BF16.F32.PACK_AB R99, R91, R87 ;  /* 0x000000575b63723e */ /* 0x008fe200000010ff */
[----:B------:R-:W-:Y:S03]  /*22ed0*/  IMAD.MOV.U32 R199, RZ, RZ, R170 ;  /* 0x000000ffffc77224 */ /* 0x000fe600078e00aa */
[C---:B------:R-:W-:Y:S02]  /*22ee0*/  PRMT R215, R99.reuse, 0x7610, R215 ;  /* 0x0000761063d77816 */ /* 0x040fe400000000d7 */
[----:B------:R-:W-:Y:S02]  /*22ef0*/  PRMT R214, R99, 0x7632, R214 ;  /* 0x0000763263d67816 */ /* 0x000fe400000000d6 */
[----:B-1----:R-:W-:Y:S01]  /*22f00*/  PRMT R183, R96, 0x7771, RZ ;  /* 0x0000777160b77816 */ /* 0x002fe200000000ff */
[----:B----4-:R-:W-:Y:S05]  /*22f10*/  @!P0 HFMA2.BF16_V2 R51, -RZ.H0_H0, RZ.H0_H0, -R38.H0_H0 ;  /* 0x200000ffff338231 */ /* 0x010fea0000340926 */
[----:B------:R-:W-:Y:S01]  /*22f20*/  PRMT R186, R51, 0x7610, R186 ;  /* 0x0000761033ba7816 */ /* 0x000fe200000000ba */
[----:B------:R1:W-:Y:S01]  /*22f30*/  @!P0 STL.S16 [R1+0x284], R51 ;  /* 0x0002843301008387 */ /* 0x0003e20000100600 */
[----:B------:R-:W-:Y:S03]  /*22f40*/  ISETP.LE.U32.AND P0, PT, R153, UR7, PT ;  /* 0x0000000799007c0c */ /* 0x000fe6000bf03070 */
[----:B------:R3:W4:Y:S10]  /*22f50*/  LDL.S16 R49, [R1+0x290] ;  /* 0x0002900001317983 */ /* 0x0007340000100600 */
[----:B------:R-:W-:Y:S01]  /*22f60*/  @P0 LOP3.LUT R217, R217, 0x2000, RZ, 0xfc, !PT ;  /* 0x00002000d9d90812 */ /* 0x000fe200078efcff */
[----:B--2---:R-:W-:Y:S05]  /*22f70*/  @!P0 HFMA2.BF16_V2 R59, -RZ.H0_H0, RZ.H0_H0, -R37.H0_H0 ;  /* 0x200000ffff3b8231 */ /* 0x004fea0000340925 */
[----:B------:R-:W-:Y:S01]  /*22f80*/  PRMT R229, R59, 0x7610, R229 ;  /* 0x000076103be57816 */ /* 0x000fe200000000e5 */
[----:B------:R2:W-:Y:S01]  /*22f90*/  @!P0 STL.S16 [R1+0x280], R59 ;  /* 0x0002803b01008387 */ /* 0x0005e20000100600 */
[----:B------:R-:W-:Y:S03]  /*22fa0*/  ISETP.GT.U32.AND P0, PT, R113, UR7, PT ;  /* 0x0000000771007c0c */ /* 0x000fe6000bf04070 */
[----:B------:R3:W3:Y:S01]  /*22fb0*/  LDL.S16 R65, [R1+0x28c] ;  /* 0x00028c0001417983 */ /* 0x0006e20000100600 */
[----:B-1----:R1:W1:Y:S02]  /*22fc0*/  MUFU.EX2 R51, R125 ;  /* 0x0000007d00337308 */ /* 0x0022640000000800 */
[----:B-1----:R-:W-:Y:S01]  /*22fd0*/  PRMT R125, R206, 0x7773, RZ ;  /* 0x00007773ce7d7816 */ /* 0x002fe200000000ff */
[----:B------:R-:W-:Y:S01]  /*22fe0*/  FADD.FTZ R50, R51, R58 ;  /* 0x0000003a33327221 */ /* 0x000fe20000010000 */
[----:B------:R-:W-:Y:S02]  /*22ff0*/  F2FP.BF16.F32.PACK_AB R51, R73, R51 ;  /* 0x000000334933723e */ /* 0x000fe400000010ff */
[----:B------:R-:W-:Y:S01]  /*23000*/  ISETP.GT.U32.AND P6, PT, R125, UR7, PT ;  /* 0x000000077d007c0c */ /* 0x000fe2000bfc4070 */
[----:B------:R-:W-:Y:S01]  /*23010*/  FADD.FTZ R73, R73, R50 ;  /* 0x0000003249497221 */ /* 0x000fe20000010000 */
[C---:B------:R-:W-:Y:S02]  /*23020*/  PRMT R211, R51.reuse, 0x7610, R211 ;  /* 0x0000761033d37816 */ /* 0x040fe400000000d3 */
[----:B------:R1:W-:Y:S01]  /*23030*/  MUFU.EX2 R50, R110 ;  /* 0x0000006e00327308 */ /* 0x0003e20000000800 */
[----:B------:R-:W-:Y:S02]  /*23040*/  PRMT R210, R51, 0x7632, R210 ;  /* 0x0000763233d27816 */ /* 0x000fe400000000d2 */
[----:B-1----:R-:W-:Y:S01]  /*23050*/  PRMT R110, R186, 0x7610, R110 ;  /* 0x00007610ba6e7816 */ /* 0x002fe2000000006e */
[----:B----4-:R-:W-:Y:S05]  /*23060*/  @!P2 HFMA2.BF16_V2 R49, -RZ.H0_H0, RZ.H0_H0, -R36.H0_H0 ;  /* 0x200000ffff31a231 */ /* 0x010fea0000340924 */
[----:B------:R-:W-:Y:S01]  /*23070*/  PRMT R218, R49, 0x7610, R218 ;  /* 0x0000761031da7816 */ /* 0x000fe200000000da */
[----:B------:R1:W-:Y:S01]  /*23080*/  @!P2 STL.S16 [R1+0x290], R49 ;  /* 0x000290310100a387 */ /* 0x0003e20000100600 */
[----:B------:R-:W-:Y:S02]  /*23090*/  ISETP.LE.U32.AND P2, PT, R48, UR7, PT ;  /* 0x0000000730007c0c */ /* 0x000fe4000bf43070 */
[----:B------:R-:W-:Y:S01]  /*230a0*/  MUFU.EX2 R48, R105 ;  /* 0x0000006900307308 */ /* 0x000fe20000000800 */
[----:B--2---:R4:W2:Y:S10]  /*230b0*/  LDL.S16 R59, [R1+0x288] ;  /* 0x00028800013b7983 */ /* 0x0048b40000100600 */
[----:B---3--:R-:W-:Y:S05]  /*230c0*/  @!P2 HFMA2.BF16_V2 R65, -RZ.H0_H0, RZ.H0_H0, -R47.H0_H0 ;  /* 0x200000ffff41a231 */ /* 0x008fea000034092f */
[----:B------:R-:W-:Y:S01]  /*230d0*/  PRMT R184, R65, 0x7610, R184 ;  /* 0x0000761041b87816 */ /* 0x000fe200000000b8 */
[----:B------:R3:W-:Y:S01]  /*230e0*/  @!P2 STL.S16 [R1+0x28c], R65 ;  /* 0x00028c410100a387 */ /* 0x0007e20000100600 */
[----:B-1----:R-:W1:Y:S02]  /*230f0*/  MUFU.EX2 R49, R104 ;  /* 0x0000006800317308 */ /* 0x002e640000000800 */
[----:B-1----:R-:W-:Y:S01]  /*23100*/  F2FP.BF16.F32.PACK_AB R89, R48, R49 ;  /* 0x000000313059723e */ /* 0x002fe200000010ff */
[----:B------:R-:W-:Y:S07]  /*23110*/  FADD.FTZ R51, R49, R52 ;  /* 0x0000003431337221 */ /* 0x000fee0000010000 */
[----:B------:R1:W-:Y:S01]  /*23120*/  MUFU.EX2 R49, R106 ;  /* 0x0000006a00317308 */ /* 0x0003e20000000800 */
[----:B---3--:R4:W3:Y:S09]  /*23130*/  LDL.S16 R65, [R1+0x2a4] ;  /* 0x0002a40001417983 */ /* 0x0088f20000100600 */
[----:B------:R4:W-:Y:S01]  /*23140*/  MUFU.EX2 R52, R108 ;  /* 0x0000006c00347308 */ /* 0x0009e20000000800 */
[----:B-1----:R-:W-:Y:S02]  /*23150*/  PRMT R106, R229, 0x7610, R106 ;  /* 0x00007610e56a7816 */ /* 0x002fe4000000006a */
[----:B----4-:R-:W-:Y:S01]  /*23160*/  PRMT R108, R96, 0x7772, RZ ;  /* 0x00007772606c7816 */ /* 0x010fe200000000ff */
[----:B--2---:R-:W-:Y:S05]  /*23170*/  @P0 HFMA2.BF16_V2 R59, -RZ.H0_H0, RZ.H0_H0, -R46.H0_H0 ;  /* 0x200000ffff3b0231 */ /* 0x004fea000034092e */
[----:B------:R-:W-:Y:S01]  /*23180*/  PRMT R179, R59, 0x7610, R179 ;  /* 0x000076103bb37816 */ /* 0x000fe200000000b3 */
[----:B------:R1:W-:Y:S01]  /*23190*/  @P0 STL.S16 [R1+0x288], R59 ;  /* 0x0002883b01000387 */ /* 0x0003e20000100600 */
[----:B------:R-:W-:Y:S03]  /*231a0*/  ISETP.GT.U32.AND P0, PT, R112, UR7, PT ;  /* 0x0000000770007c0c */ /* 0x000fe6000bf04070 */
[----:B------:R4:W2:Y:S01]  /*231b0*/  LDL.S16 R58, [R1+0x2a8] ;  /* 0x0002a800013a7983 */ /* 0x0008a20000100600 */
[----:B-1----:R-:W-:Y:S02]  /*231c0*/  FADD.FTZ R59, R48, R51 ;  /* 0x00000033303b7221 */ /* 0x002fe40000010000 */
[----:B------:R-:W1:Y:S10]  /*231d0*/  MUFU.EX2 R48, R107 ;  /* 0x0000006b00307308 */ /* 0x000e740000000800 */
[----:B------:R-:W4:Y:S01]  /*231e0*/  MUFU.EX2 R51, R109 ;  /* 0x0000006d00337308 */ /* 0x000f220000000800 */
[----:B---3--:R-:W-:Y:S05]  /*231f0*/  @P6 HFMA2.BF16_V2 R65, -RZ.H0_H0, RZ.H0_H0, -R44.H0_H0 ;  /* 0x200000ffff416231 */ /* 0x008fea000034092c */
[----:B------:R-:W-:Y:S01]  /*23200*/  PRMT R105, R65, 0x7610, R105 ;  /* 0x0000761041697816 */ /* 0x000fe20000000069 */
[----:B------:R-:W-:Y:S01]  /*23210*/  @P6 STL.S16 [R1+0x2a4], R65 ;  /* 0x0002a44101006387 */ /* 0x000fe20000100600 */
[----:B-1----:R-:W-:Y:S01]  /*23220*/  F2FP.BF16.F32.PACK_AB R88, R48, R49 ;  /* 0x000000313058723e */ /* 0x002fe200000010ff */
[----:B------:R-:W-:Y:S02]  /*23230*/  IMAD.MOV.U32 R107, RZ, RZ, R96 ;  /* 0x000000ffff6b7224 */ /* 0x000fe400078e0060 */
[----:B--2---:R-:W-:Y:S05]  /*23240*/  @P0 HFMA2.BF16_V2 R58, -RZ.H0_H0, RZ.H0_H0, -R45.H0_H0 ;  /* 0x200000ffff3a0231 */ /* 0x004fea000034092d */
[----:B------:R-:W-:Y:S01]  /*23250*/  PRMT R92, R58, 0x7610, R92 ;  /* 0x000076103a5c7816 */ /* 0x000fe2000000005c */
[----:B------:R1:W-:Y:S01]  /*23260*/  @P0 STL.S16 [R1+0x2a8], R58 ;  /* 0x0002a83a01000387 */ /* 0x0003e20000100600 */
[----:B------:R-:W-:Y:S03]  /*23270*/  ISETP.GT.U32.AND P0, PT, R101, UR7, PT ;  /* 0x0000000765007c0c */ /* 0x000fe6000bf04070 */
[----:B------:R3:W2:Y:S01]  /*23280*/  LDL.S16 R250, [R1+0x2e4] ;  /* 0x0002e40001fa7983 */ /* 0x0006a20000100600 */
[----:B-1----:R-:W-:Y:S01]  /*23290*/  FADD.FTZ R58, R49, R75 ;  /* 0x0000004b313a7221 */ /* 0x002fe20000010000 */
[----:B------:R-:W-:Y:S01]  /*232a0*/  PRMT R75, R37, 0x5410, R36 ;  /* 0x00005410254b7816 */ /* 0x000fe20000000024 */
[----:B------:R-:W-:Y:S01]  /*232b0*/  FADD.FTZ R49, R87, R73 ;  /* 0x0000004957317221 */ /* 0x000fe20000010000 */
[----:B----4-:R-:W-:Y:S01]  /*232c0*/  F2FP.BF16.F32.PACK_AB R87, R51, R52 ;  /* 0x000000343357723e */ /* 0x010fe200000010ff */
[----:B------:R-:W-:Y:S01]  /*232d0*/  FADD.FTZ R65, R48, R58 ;  /* 0x0000003a30417221 */ /* 0x000fe20000010000 */
[--C-:B------:R-:W-:Y:S01]  /*232e0*/  FADD.FTZ R58, R86, R79.reuse ;  /* 0x0000004f563a7221 */ /* 0x100fe20000010000 */
[----:B------:R-:W-:Y:S01]  /*232f0*/  PRMT R79, R221, 0x7610, R79 ;  /* 0x00007610dd4f7816 */ /* 0x000fe2000000004f */
[----:B------:R-:W1:Y:S01]  /*23300*/  MUFU.EX2 R48, R111 ;  /* 0x0000006f00307308 */ /* 0x000e620000000800 */
[----:B------:R-:W-:Y:S01]  /*23310*/  FADD.FTZ R91, R91, R49 ;  /* 0x000000315b5b7221 */ /* 0x000fe20000010000 */
[----:B------:R-:W-:Y:S01]  /*23320*/  LOP3.LUT R49, R205, 0xffff, RZ, 0xc0, !PT ;  /* 0x0000ffffcd317812 */ /* 0x000fe200078ec0ff */
[----:B------:R-:W-:Y:S01]  /*23330*/  FADD.FTZ R73, R81, R58 ;  /* 0x0000003a51497221 */ /* 0x000fe20000010000 */
[----:B------:R-:W-:Y:S01]  /*23340*/  PRMT R81, R191, 0x7610, R81 ;  /* 0x00007610bf517816 */ /* 0x000fe20000000051 */
[----:B------:R-:W-:Y:S01]  /*23350*/  FADD.FTZ R58, R52, R59 ;  /* 0x0000003b343a7221 */ /* 0x000fe20000010000 */
[----:B------:R-:W-:Y:S01]  /*23360*/  LOP3.LUT R59, R102, 0xffff, RZ, 0xc0, !PT ;  /* 0x0000ffff663b7812 */ /* 0x000fe200078ec0ff */
[----:B------:R-:W-:Y:S01]  /*23370*/  IMAD.MOV.U32 R191, RZ, RZ, R161 ;  /* 0x000000ffffbf7224 */ /* 0x000fe200078e00a1 */
[----:B------:R-:W-:Y:S01]  /*23380*/  SHF.R.U32.HI R165, RZ, 0x8, R49 ;  /* 0x00000008ffa57819 */ /* 0x000fe20000011631 */
[--C-:B------:R-:W-:Y:S01]  /*23390*/  FADD.FTZ R99, R51, R58.reuse ;  /* 0x0000003a33637221 */ /* 0x100fe20000010000 */
[----:B------:R-:W-:Y:S01]  /*233a0*/  SHF.R.U32.HI R190, RZ, 0x8, R59 ;  /* 0x00000008ffbe7819 */ /* 0x000fe2000001163b */
[----:B------:R-:W-:Y:S01]  /*233b0*/  FADD.FTZ R51, R50, R65 ;  /* 0x0000004132337221 */ /* 0x000fe20000010000 */
[----:B------:R-:W-:Y:S02]  /*233c0*/  PRMT R59, R96, 0x7773, RZ ;  /* 0x00007773603b7816 */ /* 0x000fe400000000ff */
[----:B------:R-:W-:Y:S01]  /*233d0*/  LOP3.LUT R52, R165, 0xffff, RZ, 0xc0, !PT ;  /* 0x0000ffffa5347812 */ /* 0x000fe200078ec0ff */
[----:B------:R3:W4:Y:S01]  /*233e0*/  LDL.S16 R96, [R1+0x2f4] ;  /* 0x0002f40001607983 */ /* 0x0007220000100600 */
[----:B------:R-:W-:Y:S01]  /*233f0*/  PRMT R58, R181, 0x7610, R58 ;  /* 0x00007610b53a7816 */ /* 0x000fe2000000003a */
[C---:B-1----:R-:W-:Y:S01]  /*23400*/  FADD.FTZ R65, R48.reuse, R51 ;  /* 0x0000003330417221 */ /* 0x042fe20000010000 */
[----:B------:R-:W-:Y:S02]  /*23410*/  F2FP.BF16.F32.PACK_AB R86, R48, R50 ;  /* 0x000000323056723e */ /* 0x000fe400000010ff */
[----:B------:R-:W-:Y:S02]  /*23420*/  LOP3.LUT R48, R190, 0xffff, RZ, 0xc0, !PT ;  /* 0x0000ffffbe307812 */ /* 0x000fe400078ec0ff */
[----:B------:R-:W-:Y:S02]  /*23430*/  ISETP.LE.U32.AND P5, PT, R52, UR7, PT ;  /* 0x0000000734007c0c */ /* 0x000fe4000bfa3070 */
[----:B------:R-:W-:Y:S01]  /*23440*/  ISETP.LE.U32.AND P3, PT, R48, UR7, PT ;  /* 0x0000000730007c0c */ /* 0x000fe2000bf63070 */
[----:B------:R-:W-:Y:S01]  /*23450*/  IMAD.MOV.U32 R48, RZ, RZ, R74 ;  /* 0x000000ffff307224 */ /* 0x000fe200078e004a */
[----:B------:R-:W-:Y:S02]  /*23460*/  PRMT R52, R182, 0x7610, R52 ;  /* 0x00007610b6347816 */ /* 0x000fe40000000034 */
[----:B------:R-:W-:Y:S02]  /*23470*/  PRMT R181, R74, 0x7771, RZ ;  /* 0x000077714ab57816 */ /* 0x000fe400000000ff */
[----:B------:R-:W-:Y:S02]  /*23480*/  LOP3.LUT R182, R48, 0xff, RZ, 0xc0, !PT ;  /* 0x000000ff30b67812 */ /* 0x000fe400078ec0ff */
[----:B------:R-:W-:Y:S02]  /*23490*/  PRMT R50, R52, 0x7610, R50 ;  /* 0x0000761034327816 */ /* 0x000fe40000000032 */
[----:B------:R-:W-:Y:S02]  /*234a0*/  ISETP.LE.U32.AND P1, PT, R182, UR7, PT ;  /* 0x00000007b6007c0c */ /* 0x000fe4000bf23070 */
[----:B------:R-:W-:Y:S02]  /*234b0*/  LOP3.LUT R49, R207, 0xffff, RZ, 0xc0, !PT ;  /* 0x0000ffffcf317812 */ /* 0x000fe400078ec0ff */
[----:B------:R-:W-:Y:S02]  /*234c0*/  PRMT R111, R162, 0x7610, R111 ;  /* 0x00007610a26f7816 */ /* 0x000fe4000000006f */
[----:B------:R-:W-:Y:S02]  /*234d0*/  SHF.R.U32.HI R170, RZ, 0x8, R49 ;  /* 0x00000008ffaa7819 */ /* 0x000fe40000011631 */
[----:B------:R-:W-:Y:S02]  /*234e0*/  PRMT R162, R74, 0x7772, RZ ;  /* 0x000077724aa27816 */ /* 0x000fe400000000ff */
[----:B------:R-:W-:Y:S02]  /*234f0*/  LOP3.LUT R49, R170, 0xffff, RZ, 0xc0, !PT ;  /* 0x0000ffffaa317812 */ /* 0x000fe400078ec0ff */
[----:B------:R-:W-:Y:S02]  /*23500*/  PRMT R161, R74, 0x7773, RZ ;  /* 0x000077734aa17816 */ /* 0x000fe400000000ff */
[----:B------:R-:W-:Y:S02]  /*23510*/  ISETP.LE.U32.AND P4, PT, R49, UR7, PT ;  /* 0x0000000731007c0c */ /* 0x000fe4000bf83070 */
[----:B------:R-:W-:Y:S01]  /*23520*/  PRMT R74, R39, 0x5410, R38 ;  /* 0x00005410274a7816 */ /* 0x000fe20000000026 */
[--C-:B--2---:R-:W-:Y:S05]  /*23530*/  @!P1 HFMA2.BF16_V2 R250, -RZ.H0_H0, RZ.H0_H0, -R77.reuse.H0_H0 ;  /* 0x200000fffffa9231 */ /* 0x104fea000034094d */
[----:B------:R1:W-:Y:S01]  /*23540*/  @!P1 STL.S16 [R1+0x2e4], R250 ;  /* 0x0002e4fa01009387 */ /* 0x0003e20000100600 */
[----:B------:R-:W-:Y:S04]  /*23550*/  PRMT R251, R250, 0x7610, R251 ;  /* 0x00007610fafb7816 */ /* 0x000fe800000000fb */
[----:B------:R-:W-:Y:S02]  /*23560*/  @!P1 PRMT R159, R251, 0x5410, RZ ;  /* 0x00005410fb9f9816 */ /* 0x000fe400000000ff */
[----:B------:R-:W-:Y:S01]  /*23570*/  ISETP.GT.U32.AND P1, PT, R181, UR7, PT ;  /* 0x00000007b5007c0c */ /* 0x000fe2000bf24070 */
[----:B-1----:R-:W2:Y:S04]  /*23580*/  LDL.LU R250, [R1+0x38c] ;  /* 0x00038c0001fa7983 */ /* 0x002ea80000300800 */
[----:B------:R-:W2:Y:S04]  /*23590*/  LDL.LU R251, [R1+0x388] ;  /* 0x0003880001fb7983 */ /* 0x000ea80000300800 */
[----:B------:R3:W3:Y:S04]  /*235a0*/  LDL.S16 R52, [R1+0x2f0] ;  /* 0x0002f00001347983 */ /* 0x0006e80000100600 */
[----:B----4-:R-:W-:Y:S05]  /*235b0*/  @P1 HFMA2.BF16_V2 R96, -RZ.H0_H0, RZ.H0_H0, -R77.H1_H1 ;  /* 0x200000ffff601231 */ /* 0x010fea000036094d */
[----:B------:R-:W-:Y:S01]  /*235c0*/  @P1 STL.S16 [R1+0x2f4], R96 ;  /* 0x0002f46001001387 */ /* 0x000fe20000100600 */
[----:B------:R-:W-:Y:S04]  /*235d0*/  PRMT R49, R96, 0x7610, R49 ;  /* 0x0000761060317816 */ /* 0x000fe80000000031 */
[----:B------:R-:W-:Y:S02]  /*235e0*/  @P1 PRMT R160, R49, 0x5410, RZ ;  /* 0x0000541031a01816 */ /* 0x000fe400000000ff */
[----:B------:R4:W4:Y:S01]  /*235f0*/  LDL.S16 R49, [R1+0x2ec] ;  /* 0x0002ec0001317983 */ /* 0x0009220000100600 */
[----:B------:R-:W-:Y:S03]  /*23600*/  ISETP.GT.U32.AND P1, PT, R162, UR7, PT ;  /* 0x00000007a2007c0c */ /* 0x000fe6000bf24070 */
[----:B--2---:R1:W-:Y:S04]  /*23610*/  STG.E.U16 desc[UR20][R250.64], R232 ;  /* 0x000000e8fa007986 */ /* 0x0043e8000c101514 */
[----:B------:R-:W-:Y:S06]  /*23620*/  STG.E.U16 desc[UR20][R250.64+0x2], R231 ;  /* 0x000002e7fa007986 */ /* 0x000fec000c101514 */
[--C-:B---3--:R-:W-:Y:S01]  /*23630*/  @P1 HFMA2.BF16_V2 R52, -RZ.H0_H0, RZ.H0_H0, -R76.reuse.H0_H0 ;  /* 0x200000ffff341231 */ /* 0x108fe2000034094c */
[----:B------:R-:W-:Y:S04]  /*23640*/  STG.E.U16 desc[UR20][R196.64], R234 ;  /* 0x000000eac4007986 */ /* 0x000fe8000c101514 */
[----:B------:R-:W-:Y:S01]  /*23650*/  PRMT R51, R52, 0x7610, R51 ;  /* 0x0000761034337816 */ /* 0x000fe20000000033 */
[----:B------:R2:W-:Y:S03]  /*23660*/  @P1 STL.S16 [R1+0x2f0], R52 ;  /* 0x0002f03401001387 */ /* 0x0005e60000100600 */
[----:B------:R-:W-:Y:S02]  /*23670*/  @P1 PRMT R164, R51, 0x5410, RZ ;  /* 0x0000541033a41816 */ /* 0x000fe400000000ff */
[----:B------:R-:W-:Y:S01]  /*23680*/  ISETP.GT.U32.AND P1, PT, R161, UR7, PT ;  /* 0x00000007a1007c0c */ /* 0x000fe2000bf24070 */
[----:B------:R-:W-:Y:S01]  /*23690*/  STG.E.U16 desc[UR20][R196.64+0x2], R230 ;  /* 0x000002e6c4007986 */ /* 0x000fe2000c101514 */
[----:B------:R-:W-:Y:S01]  /*236a0*/  PRMT R161, R162, 0x5410, R161 ;  /* 0x00005410a2a17816 */ /* 0x000fe200000000a1 */
[----:B-1----:R-:W1:Y:S10]  /*236b0*/  LDC R232, c[0x0][0x448] ;  /* 0x00011200ffe87b82 */ /* 0x002e740000000800 */
[----:B----4-:R-:W-:Y:S05]  /*236c0*/  @P1 HFMA2.BF16_V2 R49, -RZ.H0_H0, RZ.H0_H0, -R76.H1_H1 ;  /* 0x200000ffff311231 */ /* 0x010fea000036094c */
[----:B------:R-:W-:Y:S01]  /*236d0*/  PRMT R48, R49, 0x7610, R48 ;  /* 0x0000761031307816 */ /* 0x000fe20000000030 */
[----:B------:R3:W-:Y:S03]  /*236e0*/  @P1 STL.S16 [R1+0x2ec], R49 ;  /* 0x0002ec3101001387 */ /* 0x0007e60000100600 */
[----:B------:R-:W-:Y:S01]  /*236f0*/  @P1 PRMT R166, R48, 0x5410, RZ ;  /* 0x0000541030a61816 */ /* 0x000fe200000000ff */
[----:B--2---:R4:W2:Y:S01]  /*23700*/  LDL.S16 R52, [R1+0x2e8] ;  /* 0x0002e80001347983 */ /* 0x0048a20000100600 */
[----:B------:R-:W-:Y:S02]  /*23710*/  ISETP.LE.U32.AND P1, PT, R242, UR7, PT ;  /* 0x00000007f2007c0c */ /* 0x000fe4000bf23070 */
[----:B------:R-:W-:Y:S02]  /*23720*/  PRMT R48, R41, 0x5410, R40 ;  /* 0x0000541029307816 */ /* 0x000fe40000000028 */
[----:B---3--:R-:W-:Y:S09]  /*23730*/  PRMT R49, R43, 0x5410, R42 ;  /* 0x000054102b317816 */ /* 0x008ff2000000002a */
[----:B------:R-:W-:Y:S01]  /*23740*/  @!P1 PRMT R43, R50, 0x5410, RZ ;  /* 0x00005410322b9816 */ /* 0x000fe200000000ff */
[----:B-1----:R-:W-:Y:S01]  /*23750*/  IMAD.WIDE R50, R232, -0x70, R250 ;  /* 0xffffff90e8327825 */ /* 0x002fe200078e02fa */
[----:B------:R-:W-:Y:S02]  /*23760*/  ISETP.GT.U32.AND P1, PT, R100, UR7, PT ;  /* 0x0000000764007c0c */ /* 0x000fe4000bf24070 */
[----:B------:R-:W-:Y:S01]  /*23770*/  @P0 PRMT R42, R58, 0x5410, RZ ;  /* 0x000054103a2a0816 */ /* 0x000fe200000000ff */
[----:B------:R-:W-:Y:S01]  /*23780*/  STG.E.U16 desc[UR20][R194.64+0x10], R43 ;  /* 0x0000102bc2007986 */ /* 0x000fe2000c101514 */
[C---:B------:R-:W-:Y:S01]  /*23790*/  ISETP.GT.U32.AND P0, PT, R90.reuse, UR7, PT ;  /* 0x000000075a007c0c */ /* 0x040fe2000bf04070 */
[----:B------:R-:W-:Y:S01]  /*237a0*/  IMAD.MOV.U32 R251, RZ, RZ, R95 ;  /* 0x000000fffffb7224 */ /* 0x000fe200078e005f */
[----:B------:R-:W-:Y:S01]  /*237b0*/  PRMT R100, R90, 0x5410, R100 ;  /* 0x000054105a647816 */ /* 0x000fe20000000064 */
[----:B------:R1:W-:Y:S01]  /*237c0*/  STG.E.U16 desc[UR20][R194.64+0x12], R42 ;  /* 0x0000122ac2007986 */ /* 0x0003e2000c101514 */
[----:B------:R-:W-:Y:S05]  /*237d0*/  IMAD.MOV.U32 R250, RZ, RZ, R94 ;  /* 0x000000fffffa7224 */ /* 0x000fea00078e005e */
[----:B------:R-:W-:Y:S02]  /*237e0*/  @P1 PRMT R40, R81, 0x5410, RZ ;  /* 0x0000541051281816 */ /* 0x000fe400000000ff */
[----:B------:R-:W-:Y:S02]  /*237f0*/  PRMT R81, R45, 0x5410, R44 ;  /* 0x000054102d517816 */ /* 0x000fe4000000002c */
[----:B------:R-:W-:Y:S01]  /*23800*/  @P0 PRMT R41, R111, 0x5410, RZ ;  /* 0x000054106f290816 */ /* 0x000fe200000000ff */
[----:B------:R3:W-:Y:S01]  /*23810*/  STG.E.U16 desc[UR20][R50.64+0x12], R40 ;  /* 0x0000122832007986 */ /* 0x0007e2000c101514 */
[----:B------:R-:W-:Y:S01]  /*23820*/  @P6 PRMT R44, R105, 0x5410, RZ ;  /* 0x00005410692c6816 */ /* 0x000fe200000000ff */
[----:B------:R-:W-:Y:S01]  /*23830*/  IMAD.MOV.U32 R111, RZ, RZ, R203 ;  /* 0x000000ffff6f7224 */ /* 0x000fe200078e00cb */
[----:B------:R-:W-:Y:S01]  /*23840*/  ISETP.LE.U32.AND P0, PT, R115, UR7, PT ;  /* 0x0000000773007c0c */ /* 0x000fe2000bf03070 */
[----:B------:R4:W-:Y:S01]  /*23850*/  STG.E.U16 desc[UR20][R50.64+0x10], R41 ;  /* 0x0000102932007986 */ /* 0x0009e2000c101514 */
[----:B-1----:R-:W-:Y:S11]  /*23860*/  IMAD.WIDE.U32 R42, R158, -0x2daee0ad, RZ ;  /* 0xd2511f539e2a7825 */ /* 0x002ff600078e00ff */
[----:B------:R-:W-:Y:S02]  /*23870*/  @!P0 PRMT R39, R79, 0x5410, RZ ;  /* 0x000054104f278816 */ /* 0x000fe400000000ff */
[----:B------:R-:W-:Y:S01]  /*23880*/  LOP3.LUT P0, RZ, R217, 0x2000, RZ, 0xc0, !PT ;  /* 0x00002000d9ff7812 */ /* 0x000fe2000780c0ff */
[----:B------:R-:W-:Y:S01]  /*23890*/  IMAD.MOV.U32 R203, RZ, RZ, R42 ;  /* 0x000000ffffcb7224 */ /* 0x000fe200078e002a */
[----:B------:R-:W-:Y:S02]  /*238a0*/  LOP3.LUT R58, R116, UR17, R43, 0x96, !PT ;  /* 0x00000011743a7c12 */ /* 0x000fe4000f8e962b */
[----:B------:R-:W-:Y:S02]  /*238b0*/  PRMT R79, R47, 0x5410, R46 ;  /* 0x000054102f4f7816 */ /* 0x000fe4000000002e */
[----:B------:R-:W-:Y:S02]  /*238c0*/  LOP3.LUT R158, R205, 0xff, RZ, 0xc0, !PT ;  /* 0x000000ffcd9e7812 */ /* 0x000fe400078ec0ff */
[----:B---3--:R-:W-:Y:S02]  /*238d0*/  LOP3.LUT R40, R58, 0xffff, RZ, 0xc0, !PT ;  /* 0x0000ffff3a287812 */ /* 0x008fe400078ec0ff */
[----:B------:R-:W-:Y:S02]  /*238e0*/  @!P2 PRMT R47, R184, 0x5410, RZ ;  /* 0x00005410b82fa816 */ /* 0x000fe400000000ff */
[----:B------:R-:W-:Y:S01]  /*238f0*/  SHF.R.U32.HI R229, RZ, 0x8, R40 ;  /* 0x00000008ffe57819 */ /* 0x000fe20000011628 */
[----:B----4-:R-:W-:Y:S01]  /*23900*/  IMAD.WIDE.U32 R40, R97, -0x2daee0ad, RZ ;  /* 0xd2511f5361287825 */ /* 0x010fe200078e00ff */
[----:B------:R-:W-:Y:S02]  /*23910*/  @!P0 PRMT R37, R106, 0x5410, RZ ;  /* 0x000054106a258816 */ /* 0x000fe400000000ff */
[----:B------:R-:W-:Y:S01]  /*23920*/  LOP3.LUT P0, RZ, R217, 0x1000, RZ, 0xc0, !PT ;  /* 0x00001000d9ff7812 */ /* 0x000fe2000780c0ff */
[----:B------:R-:W-:Y:S01]  /*23930*/  IMAD.WIDE R50, R232, 0x70, R50 ;  /* 0x00000070e8327825 */ /* 0x000fe200078e0232 */
[----:B------:R-:W-:Y:S02]  /*23940*/  LOP3.LUT R43, R98, UR17, R41, 0x96, !PT ;  /* 0x00000011622b7c12 */ /* 0x000fe4000f8e9629 */
[----:B------:R-:W-:Y:S02]  /*23950*/  LOP3.LUT R186, R229, 0xffff, RZ, 0xc0, !PT ;  /* 0x0000ffffe5ba7812 */ /* 0x000fe400078ec0ff */
[----:B------:R1:W-:Y:S01]  /*23960*/  STG.E.U16 desc[UR20][R50.64+0x10], R237 ;  /* 0x000010ed32007986 */ /* 0x0003e2000c101514 */
[----:B------:R-:W-:Y:S02]  /*23970*/  LOP3.LUT R221, R43, 0xff, RZ, 0xc0, !PT ;  /* 0x000000ff2bdd7812 */ /* 0x000fe400078ec0ff */
[----:B------:R-:W-:Y:S01]  /*23980*/  ISETP.LE.U32.AND P6, PT, R186, UR7, PT ;  /* 0x00000007ba007c0c */ /* 0x000fe2000bfc3070 */
[----:B------:R3:W-:Y:S01]  /*23990*/  STG.E.U16 desc[UR20][R50.64+0x12], R236 ;  /* 0x000012ec32007986 */ /* 0x0007e2000c101514 */
[----:B------:R-:W-:Y:S02]  /*239a0*/  ISETP.LE.U32.AND P1, PT, R221, UR7, PT ;  /* 0x00000007dd007c0c */ /* 0x000fe4000bf23070 */
[----:B------:R-:W-:Y:S01]  /*239b0*/  LOP3.LUT P2, RZ, R217, 0x800, RZ, 0xc0, !PT ;  /* 0x00000800d9ff7812 */ /* 0x000fe2000784c0ff */
[----:B------:R-:W-:Y:S04]  /*239c0*/  STG.E.U16 desc[UR20][R196.64+0x10], R235 ;  /* 0x000010ebc4007986 */ /* 0x000fe8000c101514 */
[----:B------:R-:W-:Y:S04]  /*239d0*/  STG.E.U16 desc[UR20][R196.64+0x12], R233 ;  /* 0x000012e9c4007986 */ /* 0x000fe8000c101514 */
[----:B------:R-:W-:Y:S01]  /*239e0*/  STG.E.U16 desc[UR20][R194.64+0x20], R39 ;  /* 0x00002027c2007986 */ /* 0x000fe2000c101514 */
[----:B-1----:R-:W-:Y:S02]  /*239f0*/  IMAD.MOV.U32 R237, RZ, RZ, R251 ;  /* 0x000000ffffed7224 */ /* 0x002fe400078e00fb */
[----:B------:R-:W-:Y:S02]  /*23a00*/  IMAD.MOV.U32 R251, RZ, RZ, R111 ;  /* 0x000000fffffb7224 */ /* 0x000fe400078e006f */
[----:B---3--:R-:W-:Y:S02]  /*23a10*/  IMAD.MOV.U32 R236, RZ, RZ, R250 ;  /* 0x000000ffffec7224 */ /* 0x008fe400078e00fa */
[----:B--2---:R-:W-:Y:S05]  /*23a20*/  @!P1 HFMA2.BF16_V2 R52, -RZ.H0_H0, RZ.H0_H0, -R85.H0_H0 ;  /* 0x200000ffff349231 */ /* 0x004fea0000340955 */
[----:B------:R1:W-:Y:S01]  /*23a30*/  @!P1 STL.S16 [R1+0x2e8], R52 ;  /* 0x0002e83401009387 */ /* 0x0003e20000100600 */
[----:B------:R-:W-:Y:S04]  /*23a40*/  PRMT R41, R52, 0x7610, R41 ;  /* 0x0000761034297816 */ /* 0x000fe80000000029 */
[----:B------:R-:W-:Y:S02]  /*23a50*/  @!P1 PRMT R167, R41, 0x5410, RZ ;  /* 0x0000541029a79816 */ /* 0x000fe400000000ff */
[----:B------:R-:W-:Y:S01]  /*23a60*/  ISETP.LE.U32.AND P1, PT, R57, UR7, PT ;  /* 0x0000000739007c0c */ /* 0x000fe2000bf23070 */
[----:B------:R2:W3:Y:S11]  /*23a70*/  MUFU.EX2 R41, R180 ;  /* 0x000000b400297308 */ /* 0x0004f60000000800 */
[----:B------:R-:W-:Y:S01]  /*23a80*/  @!UPT UIADD3 URZ, UPT, UPT, URZ, URZ, URZ ;  /* 0x000000fffffff290 */ /* 0x000fe2000fffe0ff */
[----:B------:R-:W-:Y:S01]  /*23a90*/  @!P1 PRMT R38, R110, 0x5410, RZ ;  /* 0x000054106e269816 */ /* 0x000fe200000000ff */
[----:B------:R-:W-:Y:S01]  /*23aa0*/  IMAD.MOV.U32 R110, RZ, RZ, R202 ;  /* 0x000000ffff6e7224 */ /* 0x000fe200078e00ca */
[----:B------:R-:W-:Y:S01]  /*23ab0*/  ISETP.LE.U32.AND P1, PT, R114, UR7, PT ;  /* 0x0000000772007c0c */ /* 0x000fe2000bf23070 */
[----:B------:R-:W-:Y:S01]  /*23ac0*/  IMAD.MOV.U32 R202, RZ, RZ, R199 ;  /* 0x000000ffffca7224 */ /* 0x000fe200078e00c7 */
[----:B------:R-:W-:Y:S01]  /*23ad0*/  PRMT R199, R40, 0x7771, RZ ;  /* 0x0000777128c77816 */ /* 0x000fe200000000ff */
[----:B-1----:R4:W4:Y:S01]  /*23ae0*/  LDL.S16 R52, [R1+0x2e0] ;  /* 0x0002e00001347983 */ /* 0x0029220000100600 */
[----:B------:R-:W-:Y:S02]  /*23af0*/  IMAD.MOV.U32 R250, RZ, RZ, R110 ;  /* 0x000000fffffa7224 */ /* 0x000fe400078e006e */
[----:B--2---:R-:W-:Y:S01]  /*23b00*/  IMAD.MOV.U32 R180, RZ, RZ, R189 ;  /* 0x000000ffffb47224 */ /* 0x004fe200078e00bd */
[----:B------:R1:W-:Y:S01]  /*23b10*/  STG.E.U16 desc[UR20][R194.64+0x22], R38 ;  /* 0x00002226c2007986 */ /* 0x0003e2000c101514 */
[----:B------:R-:W-:Y:S05]  /*23b20*/  PRMT R189, R42, 0x7772, RZ ;  /* 0x000077722abd7816 */ /* 0x000fea00000000ff */
[----:B------:R-:W-:Y:S02]  /*23b30*/  @!P1 PRMT R36, R218, 0x5410, RZ ;  /* 0x00005410da249816 */ /* 0x000fe400000000ff */
[----:B------:R-:W-:Y:S11]  /*23b40*/  ISETP.GT.U32.AND P1, PT, R113, UR7, PT ;  /* 0x0000000771007c0c */ /* 0x000ff6000bf24070 */
[----:B------:R-:W-:Y:S02]  /*23b50*/  @!UPT UIADD3 URZ, UPT, UPT, URZ, URZ, URZ ;  /* 0x000000fffffff290 */ /* 0x000fe4000fffe0ff */
[----:B------:R-:W-:Y:S01]  /*23b60*/  @P1 PRMT R46, R179, 0x5410, RZ ;  /* 0x00005410b32e1816 */ /* 0x000fe200000000ff */
[----:B------:R-:W-:Y:S01]  /*23b70*/  IMAD.MOV.U32 R179, RZ, RZ, R193 ;  /* 0x000000ffffb37224 */ /* 0x000fe200078e00c1 */
[----:B------:R-:W-:Y:S02]  /*23b80*/  ISETP.GT.U32.AND P1, PT, R112, UR7, PT ;  /* 0x0000000770007c0c */ /* 0x000fe4000bf24070 */
[----:B------:R-:W-:Y:S01]  /*23b90*/  PRMT R193, R40, 0x7773, RZ ;  /* 0x0000777328c17816 */ /* 0x000fe200000000ff */
[----:B------:R-:W-:Y:S01]  /*23ba0*/  IMAD.MOV.U32 R184, RZ, RZ, R179 ;  /* 0x000000ffffb87224 */ /* 0x000fe200078e00b3 */
[----:B------:R-:W-:Y:S01]  /*23bb0*/  PRMT R112, R112, 0x5410, R125 ;  /* 0x0000541070707816 */ /* 0x000fe2000000007d */
[----:B-1----:R-:W-:Y:S01]  /*23bc0*/  IMAD.WIDE R38, R232, -0x70, R50 ;  /* 0xffffff90e8267825 */ /* 0x002fe200078e0232 */
[----:B------:R-:W-:Y:S01]  /*23bd0*/  SHF.R.U32.HI R125, RZ, 0x18, R58 ;  /* 0x00000018ff7d7819 */ /* 0x000fe2000001163a */
[----:B------:R1:W2:Y:S04]  /*23be0*/  LDL.S16 R51, [R1+0x2d8] ;  /* 0x0002d80001337983 */ /* 0x0002a80000100600 */
[----:B------:R3:W-:Y:S02]  /*23bf0*/  STG.E.U16 desc[UR20][R38.64+0x20], R37 ;  /* 0x0000202526007986 */ /* 0x0007e4000c101514 */
[----:B------:R-:W-:Y:S02]  /*23c00*/  @P1 PRMT R45, R92, 0x5410, RZ ;  /* 0x000054105c2d1816 */ /* 0x000fe400000000ff */
[----:B------:R1:W-:Y:S01]  /*23c10*/  STG.E.U16 desc[UR20][R38.64+0x22], R36 ;  /* 0x0000222426007986 */ /* 0x0003e2000c101514 */
[----:B------:R-:W-:Y:S01]  /*23c20*/  ISETP.LE.U32.AND P1, PT, R158, UR7, PT ;  /* 0x000000079e007c0c */ /* 0x000fe2000bf23070 */
[----:B---3--:R-:W3:Y:S01]  /*23c30*/  MUFU.EX2 R37, R191 ;  /* 0x000000bf00257308 */ /* 0x008ee20000000800 */
[----:B-1----:R-:W-:Y:S04]  /*23c40*/  IMAD.WIDE R38, R232, 0x70, R38 ;  /* 0x00000070e8267825 */ /* 0x002fe800078e0226 */
[----:B------:R-:W-:Y:S01]  /*23c50*/  FADD.FTZ R36, R41, R73 ;  /* 0x0000004929247221 */ /* 0x000fe20000010000 */
[----:B------:R-:W-:Y:S04]  /*23c60*/  STG.E.U16 desc[UR20][R38.64+0x20], R155 ;  /* 0x0000209b26007986 */ /* 0x000fe8000c101514 */
[----:B------:R1:W-:Y:S04]  /*23c70*/  STG.E.U16 desc[UR20][R38.64+0x22], R157 ;  /* 0x0000229d26007986 */ /* 0x0003e8000c101514 */
[----:B------:R-:W-:Y:S01]  /*23c80*/  STG.E.U16 desc[UR20][R196.64+0x20], R146 ;  /* 0x00002092c4007986 */ /* 0x000fe2000c101514 */
[C---:B---3--:R-:W-:Y:S01]  /*23c90*/  FADD.FTZ R106, R37.reuse, R36 ;  /* 0x00000024256a7221 */ /* 0x048fe20000010000 */
[----:B------:R-:W-:Y:S02]  /*23ca0*/  F2FP.BF16.F32.PACK_AB R231, R37, R41 ;  /* 0x0000002925e7723e */ /* 0x000fe400000010ff */
[----:B------:R3:W-:Y:S01]  /*23cb0*/  STG.E.U16 desc[UR20][R196.64+0x22], R148 ;  /* 0x00002294c4007986 */ /* 0x0007e2000c101514 */
[----:B------:R-:W-:Y:S02]  /*23cc0*/  PRMT R37, R168, 0x7610, R37 ;  /* 0x00007610a8257816 */ /* 0x000fe40000000025 */
[----:B------:R-:W-:Y:S01]  /*23cd0*/  LOP3.LUT R36, R43, 0xffff, RZ, 0xc0, !PT ;  /* 0x0000ffff2b247812 */ /* 0x000fe200078ec0ff */
[----:B------:R3:W-:Y:S01]  /*23ce0*/  STG.E.U16 desc[UR20][R194.64+0x30], R47 ;  /* 0x0000302fc2007986 */ /* 0x0007e2000c101514 */
[----:B------:R-:W-:Y:S02]  /*23cf0*/  PRMT R191, R42, 0x7771, RZ ;  /* 0x000077712abf7816 */ /* 0x000fe400000000ff */
[--C-:B------:R-:W-:Y:S01]  /*23d00*/  SHF.R.U32.HI R218, RZ, 0x8, R36.reuse ;  /* 0x00000008ffda7819 */ /* 0x100fe20000011624 */
[----:B------:R3:W-:Y:S01]  /*23d10*/  STG.E.U16 desc[UR20][R194.64+0x32], R46 ;  /* 0x0000322ec2007986 */ /* 0x0007e2000c101514 */
[----:B------:R-:W-:Y:S02]  /*23d20*/  PRMT R36, R168, 0x7632, R36 ;  /* 0x00007632a8247816 */ /* 0x000fe40000000024 */
[----:B------:R-:W-:Y:S02]  /*23d30*/  LOP3.LUT R41, R218, 0xffff, RZ, 0xc0, !PT ;  /* 0x0000ffffda297812 */ /* 0x000fe400078ec0ff */
[----:B------:R-:W-:Y:S02]  /*23d40*/  PRMT R95, R37, 0x5410, R36 ;  /* 0x00005410255f7816 */ /* 0x000fe40000000024 */
[----:B-1----:R-:W-:Y:S02]  /*23d50*/  LOP3.LUT R157, R102, 0xff, RZ, 0xc0, !PT ;  /* 0x000000ff669d7812 */ /* 0x002fe400078ec0ff */
[----:B---3--:R-:W-:Y:S01]  /*23d60*/  PRMT R148, R85, 0x7632, R148 ;  /* 0x0000763255947816 */ /* 0x008fe20000000094 */
[----:B------:R1:W-:Y:S10]  /*23d70*/  MUFU.EX2 R47, R198 ;  /* 0x000000c6002f7308 */ /* 0x0003f40000000800 */
[----:B------:R3:W3:Y:S01]  /*23d80*/  MUFU.EX2 R46, R188 ;  /* 0x000000bc002e7308 */ /* 0x0006e20000000800 */
[----:B-1----:R-:W-:Y:S02]  /*23d90*/  PRMT R198, R40, 0x7772, RZ ;  /* 0x0000777228c67816 */ /* 0x002fe400000000ff */
[----:B---3--:R-:W-:Y:S02]  /*23da0*/  PRMT R188, R42, 0x7773, RZ ;  /* 0x000077732abc7816 */ /* 0x008fe400000000ff */
[----:B------:R-:W-:Y:S01]  /*23db0*/  F2FP.BF16.F32.PACK_AB R230, R46, R47 ;  /* 0x0000002f2ee6723e */ /* 0x000fe200000010ff */
[----:B----4-:R-:W-:Y:S05]  /*23dc0*/  @!P1 HFMA2.BF16_V2 R52, -RZ.H0_H0, RZ.H0_H0, -R37.H0_H0 ;  /* 0x200000ffff349231 */ /* 0x010fea0000340925 */
[----:B------:R1:W-:Y:S01]  /*23dd0*/  @!P1 STL.S16 [R1+0x2e0], R52 ;  /* 0x0002e03401009387 */ /* 0x0003e20000100600 */
[----:B------:R-:W-:Y:S04]  /*23de0*/  PRMT R50, R52, 0x7610, R50 ;  /* 0x0000761034327816 */ /* 0x000fe80000000032 */
[----:B------:R-:W-:Y:S02]  /*23df0*/  @!P1 PRMT R37, R50, 0x5410, RZ ;  /* 0x0000541032259816 */ /* 0x000fe400000000ff */
[----:B------:R3:W4:Y:S01]  /*23e00*/  LDL.S16 R50, [R1+0x2dc] ;  /* 0x0002dc0001327983 */ /* 0x0007220000100600 */
[----:B------:R-:W-:Y:S01]  /*23e10*/  ISETP.LE.U32.AND P1, PT, R41, UR7, PT ;  /* 0x0000000729007c0c */ /* 0x000fe2000bf23070 */
[----:B-1----:R-:W-:Y:S02]  /*23e20*/  IMAD.MOV.U32 R52, RZ, RZ, R40 ;  /* 0x000000ffff347224 */ /* 0x002fe400078e0028 */
[--C-:B------:R-:W-:Y:S01]  /*23e30*/  IMAD.WIDE R40, R232, -0x70, R38.reuse ;  /* 0xffffff90e8287825 */ /* 0x100fe200078e0226 */
[----:B------:R-:W-:Y:S03]  /*23e40*/  PRMT R38, R205, 0x7632, R38 ;  /* 0x00007632cd267816 */ /* 0x000fe60000000026 */
[----:B--2---:R-:W-:Y:S01]  /*23e50*/  @!P5 HFMA2.BF16_V2 R51, -RZ.H0_H0, RZ.H0_H0, -R36.H0_H0 ;  /* 0x200000ffff33d231 */ /* 0x004fe20000340924 */
[----:B------:R1:W-:Y:S01]  /*23e60*/  STG.E.U16 desc[UR20][R40.64+0x30], R45 ;  /* 0x0000302d28007986 */ /* 0x0003e2000c101514 */
[----:B------:R-:W-:Y:S01]  /*23e70*/  LOP3.LUT R146, R38, 0xff, RZ, 0xc0, !PT ;  /* 0x000000ff26927812 */ /* 0x000fe200078ec0ff */
[----:B------:R-:W-:Y:S02]  /*23e80*/  IMAD.U32 R38, RZ, RZ, UR11 ;  /* 0x0000000bff267e24 */ /* 0x000fe4000f8e00ff */
[----:B------:R-:W-:Y:S01]  /*23e90*/  PRMT R39, R51, 0x7610, R39 ;  /* 0x0000761033277816 */ /* 0x000fe20000000027 */
[----:B------:R-:W-:Y:S03]  /*23ea0*/  @!P5 STL.S16 [R1+0x2d8], R51 ;  /* 0x0002d8330100d387 */ /* 0x000fe60000100600 */
[----:B------:R-:W-:Y:S01]  /*23eb0*/  @!P5 PRMT R36, R39, 0x5410, RZ ;  /* 0x000054102724d816 */ /* 0x000fe200000000ff */
[----:B------:R2:W-:Y:S01]  /*23ec0*/  STG.E.U16 desc[UR20][R40.64+0x32], R44 ;  /* 0x0000322c28007986 */ /* 0x0005e2000c101514 */
[----:B------:R-:W-:Y:S01]  /*23ed0*/  ISETP.LE.U32.AND P5, PT, R146, UR7, PT ;  /* 0x0000000792007c0c */ /* 0x000fe2000bfa3070 */
[----:B------:R-:W-:Y:S01]  /*23ee0*/  FADD.FTZ R39, R47, R91 ;  /* 0x0000005b2f277221 */ /* 0x000fe20000010000 */
[----:B------:R-:W-:Y:S03]  /*23ef0*/  LOP3.LUT R38, R121, UR23, R38, 0x96, !PT ;  /* 0x0000001779267c12 */ /* 0x000fe6000f8e9626 */
[--C-:B------:R-:W-:Y:S01]  /*23f00*/  FADD.FTZ R179, R46, R39.reuse ;  /* 0x000000272eb37221 */ /* 0x100fe20000010000 */
[----:B------:R-:W-:Y:S01]  /*23f10*/  PRMT R39, R3, 0x7632, R39 ;  /* 0x0000763203277816 */ /* 0x000fe20000000027 */
[----:B------:R-:W-:Y:S01]  /*23f20*/  IMAD.WIDE.U32 R96, R38, -0x326172a9, RZ ;  /* 0xcd9e8d5726607825 */ /* 0x000fe200078e00ff */
[----:B------:R-:W-:Y:S02]  /*23f30*/  PRMT R38, R169, 0x7610, R38 ;  /* 0x00007610a9267816 */ /* 0x000fe40000000026 */
[----:B------:R-:W-:Y:S02]  /*23f40*/  PRMT R94, R3, 0x5410, R39 ;  /* 0x00005410035e7816 */ /* 0x000fe40000000027 */
[----:B------:R-:W-:Y:S05]  /*23f50*/  LOP3.LUT R46, R97, R202, RZ, 0x3c, !PT ;  /* 0x000000ca612e7212 */ /* 0x000fea00078e3cff */
[----:B------:R-:W-:Y:S01]  /*23f60*/  IMAD.WIDE.U32 R46, R46, -0x2daee0ad, RZ ;  /* 0xd2511f532e2e7825 */ /* 0x000fe200078e00ff */
[----:B-1----:R3:W3:Y:S04]  /*23f70*/  LDL.S16 R45, [R1+0x2d4] ;  /* 0x0002d400012d7983 */ /* 0x0026e80000100600 */
[----:B------:R-:W3:Y:S01]  /*23f80*/  LDL.LU.64 R120, [R1+0x380] ;  /* 0x0003800001787983 */ /* 0x000ee20000300a00 */
[----:B--2---:R-:W-:Y:S05]  /*23f90*/  IMAD.WIDE R40, R232, 0x70, R40 ;  /* 0x00000070e8287825 */ /* 0x004fea00078e0228 */
[----:B------:R1:W-:Y:S04]  /*23fa0*/  STG.E.U16 desc[UR20][R40.64+0x30], R152 ;  /* 0x0000309828007986 */ /* 0x0003e8000c101514 */
[----:B------:R-:W-:Y:S04]  /*23fb0*/  STG.E.U16 desc[UR20][R40.64+0x32], R154 ;  /* 0x0000329a28007986 */ /* 0x000fe8000c101514 */
[----:B------:R2:W-:Y:S04]  /*23fc0*/  STG.E.U16 desc[UR20][R196.64+0x30], R130 ;  /* 0x00003082c4007986 */ /* 0x0005e8000c101514 */
[----:B------:R2:W-:Y:S04]  /*23fd0*/  STG.E.U16 desc[UR20][R196.64+0x32], R119 ;  /* 0x00003277c4007986 */ /* 0x0005e8000c101514 */
[----:B------:R-:W-:Y:S04]  /*23fe0*/  STG.E.U16 desc[UR20][R194.64+0x42], R36 ;  /* 0x00004224c2007986 */ /* 0x000fe8000c101514 */
[----:B------:R-:W-:Y:S01]  /*23ff0*/  STG.E.U16 desc[UR20][R194.64+0x40], R37 ;  /* 0x00004025c2007986 */ /* 0x000fe2000c101514 */
[----:B-1----:R-:W-:Y:S02]  /*24000*/  PRMT R152, R83, 0x7610, R152 ;  /* 0x0000761053987816 */ /* 0x002fe40000000098 */
[----:B--2---:R-:W-:Y:S02]  /*24010*/  SHF.R.U32.HI R130, RZ, 0x18, R205 ;  /* 0x00000018ff827819 */ /* 0x004fe400000116cd */
[----:B------:R-:W-:Y:S01]  /*24020*/  LOP3.LUT R119, R184, 0xff, RZ, 0xc0, !PT ;  /* 0x000000ffb8777812 */ /* 0x000fe200078ec0ff */
[----:B----4-:R-:W-:Y:S05]  /*24030*/  @!P5 HFMA2.BF16_V2 R50, -RZ.H0_H0, RZ.H0_H0, -R3.H0_H0 ;  /* 0x200000ffff32d231 */ /* 0x010fea0000340903 */
[----:B------:R1:W-:Y:S01]  /*24040*/  @!P5 STL.S16 [R1+0x2dc], R50 ;  /* 0x0002dc320100d387 */ /* 0x0003e20000100600 */
[----:B------:R-:W-:Y:S03]  /*24050*/  PRMT R44, R50, 0x7610, R44 ;  /* 0x00007610322c7816 */ /* 0x000fe6000000002c */
[----:B------:R4:W2:Y:S01]  /*24060*/  LDL.S16 R98, [R1+0x2cc] ;  /* 0x0002cc0001627983 */ /* 0x0008a20000100600 */
[----:B------:R-:W-:Y:S02]  /*24070*/  @!P5 PRMT R3, R44, 0x5410, RZ ;  /* 0x000054102c03d816 */ /* 0x000fe400000000ff */
[----:B------:R-:W-:Y:S01]  /*24080*/  ISETP.LE.U32.AND P5, PT, R130, UR7, PT ;  /* 0x0000000782007c0c */ /* 0x000fe2000bfa3070 */
[----:B------:R-:W4:Y:S01]  /*24090*/  LDL.LU R242, [R1+0x98] ;  /* 0x0000980001f27983 */ /* 0x000f220000300800 */
[----:B------:R-:W-:Y:S03]  /*240a0*/  LOP3.LUT R44, R96, R222, RZ, 0x3c, !PT ;  /* 0x000000de602c7212 */ /* 0x000fe600078e3cff */
[----:B------:R2:W4:Y:S04]  /*240b0*/  LDL.S16 R92, [R1+0x2d0] ;  /* 0x0002d000015c7983 */ /* 0x0005280000100600 */
[----:B------:R-:W4:Y:S01]  /*240c0*/  LDL.LU R110, [R1+0x4c] ;  /* 0x00004c00016e7983 */ /* 0x000f220000300800 */
[----:B-1----:R-:W-:Y:S05]  /*240d0*/  LOP3.LUT R50, R236, UR13, R47, 0x96, !PT ;  /* 0x0000000dec327c12 */ /* 0x002fea000f8e962f */
[----:B------:R-:W-:Y:S05]  /*240e0*/  IMAD.WIDE.U32 R50, R50, -0x326172a9, RZ ;  /* 0xcd9e8d5732327825 */ /* 0x000fea00078e00ff */
[----:B------:R-:W-:Y:S01]  /*240f0*/  LOP3.LUT R47, R250, UR15, R51, 0x96, !PT ;  /* 0x0000000ffa2f7c12 */ /* 0x000fe2000f8e9633 */
[----:B---3--:R-:W-:Y:S05]  /*24100*/  @!P5 HFMA2.BF16_V2 R45, -RZ.H0_H0, RZ.H0_H0, -R39.H0_H0 ;  /* 0x200000ffff2dd231 */ /* 0x008fea0000340927 */
[----:B------:R-:W-:Y:S01]  /*24110*/  PRMT R36, R45, 0x7610, R36 ;  /* 0x000076102d247816 */ /* 0x000fe20000000024 */
[----:B------:R1:W-:Y:S03]  /*24120*/  @!P5 STL.S16 [R1+0x2d4], R45 ;  /* 0x0002d42d0100d387 */ /* 0x0003e60000100600 */
[----:B------:R-:W-:Y:S01]  /*24130*/  @!P5 PRMT R39, R36, 0x5410, RZ ;  /* 0x000054102427d816 */ /* 0x000fe200000000ff */
[----:B------:R3:W3:Y:S01]  /*24140*/  LDL.S16 R111, [R1+0x2c8] ;  /* 0x0002c800016f7983 */ /* 0x0006e20000100600 */
[----:B------:R-:W-:Y:S01]  /*24150*/  ISETP.LE.U32.AND P5, PT, R119, UR7, PT ;  /* 0x0000000777007c0c */ /* 0x000fe2000bfa3070 */
[C---:B------:R-:W-:Y:S02]  /*24160*/  IMAD.WIDE R36, R232.reuse, -0x70, R40 ;  /* 0xffffff90e8247825 */ /* 0x040fe400078e0228 */
[----:B------:R2:W3:Y:S04]  /*24170*/  LDL.S16 R105, [R1+0x2c4] ;  /* 0x0002c40001697983 */ /* 0x0004e80000100600 */
[----:B------:R-:W3:Y:S01]  /*24180*/  LDL.LU R234, [R1+0x38] ;  /* 0x0000380001ea7983 */ /* 0x000ee20000300800 */
[----:B------:R-:W-:Y:S03]  /*24190*/  IMAD.WIDE R40, R232, 0x70, R36 ;  /* 0x00000070e8287825 */ /* 0x000fe600078e0224 */
[----:B------:R1:W-:Y:S04]  /*241a0*/  STG.E.U16 desc[UR20][R36.64+0x40], R3 ;  /* 0x0000400324007986 */ /* 0x0003e8000c101514 */
[----:B------:R1:W-:Y:S04]  /*241b0*/  STG.E.U16 desc[UR20][R36.64+0x42], R39 ;  /* 0x0000422724007986 */ /* 0x0003e8000c101514 */
[----:B------:R1:W-:Y:S02]  /*241c0*/  STG.E.U16 desc[UR20][R40.64+0x40], R129 ;  /* 0x0000408128007986 */ /* 0x0003e4000c101514 */
[----:B-1----:R-:W-:Y:S02]  /*241d0*/  IMAD.WIDE.U32 R44, R44, -0x2daee0ad, RZ ;  /* 0xd2511f532c2c7825 */ /* 0x002fe400078e00ff */
[----:B------:R1:W-:Y:S03]  /*241e0*/  STG.E.U16 desc[UR20][R40.64+0x42], R132 ;  /* 0x0000428428007986 */ /* 0x0003e6000c101514 */
[----:B------:R-:W-:Y:S01]  /*241f0*/  LOP3.LUT R45, R46, UR12, R45, 0x96, !PT ;  /* 0x0000000c2e2d7c12 */ /* 0x000fe2000f8e962d */
[----:B------:R-:W-:Y:S01]  /*24200*/  IMAD.WIDE.U32 R46, R47, -0x2daee0ad, RZ ;  /* 0xd2511f532f2e7825 */ /* 0x000fe200078e00ff */
[----:B------:R-:W-:Y:S04]  /*24210*/  STG.E.U16 desc[UR20][R196.64+0x42], R103 ;  /* 0x00004267c4007986 */ /* 0x000fe8000c101514 */
[----:B------:R-:W-:Y:S01]  /*24220*/  LOP3.LUT R47, R44, UR10, R47, 0x96, !PT ;  /* 0x0000000a2c2f7c12 */ /* 0x000fe2000f8e962f */
[----:B------:R-:W-:Y:S01]  /*24230*/  STG.E.U16 desc[UR20][R196.64+0x40], R131 ;  /* 0x00004083c4007986 */ /* 0x000fe2000c101514 */
[----:B------:R-:W-:Y:S01]  /*24240*/  IMAD.WIDE.U32 R44, R45, -0x326172a9, RZ ;  /* 0xcd9e8d572d2c7825 */ /* 0x000fe200078e00ff */
[----:B------:R-:W-:Y:S04]  /*24250*/  PRMT R3, R171, 0x7632, R3 ;  /* 0x00007632ab037816 */ /* 0x000fe80000000003 */
[----:B------:R-:W-:Y:S02]  /*24260*/  LOP3.LUT R50, R50, UR14, R45, 0x96, !PT ;  /* 0x0000000e32327c12 */ /* 0x000fe4000f8e962d */
[----:B------:R-:W-:Y:S02]  /*24270*/  PRMT R37, R169, 0x7632, R37 ;  /* 0x00007632a9257816 */ /* 0x000fe40000000025 */
[----:B------:R-:W-:Y:S01]  /*24280*/  PRMT R36, R171, 0x7610, R36 ;  /* 0x00007610ab247816 */ /* 0x000fe20000000024 */
[----:B------:R-:W-:Y:S01]  /*24290*/  IMAD.WIDE.U32 R154, R50, -0x2daee0ad, RZ ;  /* 0xd2511f53329a7825 */ /* 0x000fe200078e00ff */
[----:B------:R-:W-:Y:S02]  /*242a0*/  PRMT R39, R43, 0x7632, R39 ;  /* 0x000076322b277816 */ /* 0x000fe40000000027 */
[----:B------:R-:W-:Y:S02]  /*242b0*/  LOP3.LUT R129, R208, 0xff, RZ, 0xc0, !PT ;  /* 0x000000ffd0817812 */ /* 0x000fe400078ec0ff */
[----:B------:R-:W-:Y:S01]  /*242c0*/  LOP3.LUT R184, R39, 0xff, RZ, 0xc0, !PT ;  /* 0x000000ff27b87812 */ /* 0x000fe200078ec0ff */
[----:B-1----:R-:W-:Y:S01]  /*242d0*/  IMAD.WIDE R40, R232, -0x70, R40 ;  /* 0xffffff90e8287825 */ /* 0x002fe200078e0228 */
[----:B------:R-:W-:Y:S01]  /*242e0*/  LOP3.LUT R45, R46, UR24, R155, 0x96, !PT ;  /* 0x000000182e2d7c12 */ /* 0x000fe2000f8e969b */
[----:B------:R1:W-:Y:S01]  /*242f0*/  MUFU.EX2 R39, R120 ;  /* 0x0000007800277308 */ /* 0x0003e20000000800 */
[----:B------:R-:W-:Y:S01]  /*24300*/  LOP3.LUT R132, R207, 0xff, RZ, 0xc0, !PT ;  /* 0x000000ffcf847812 */ /* 0x000fe200078ec0ff */
[----:B------:R-:W-:Y:S05]  /*24310*/  IMAD.WIDE.U32 R46, R47, -0x326172a9, RZ ;  /* 0xcd9e8d572f2e7825 */ /* 0x000fea00078e00ff */
[----:B------:R-:W-:Y:S01]  /*24320*/  LOP3.LUT R202, R44, UR16, R47, 0x96, !PT ;  /* 0x000000102cca7c12 */ /* 0x000fe2000f8e962f */
[----:B------:R-:W-:Y:S01]  /*24330*/  IMAD.WIDE.U32 R44, R45, -0x326172a9, RZ ;  /* 0xcd9e8d572d2c7825 */ /* 0x000fe200078e00ff */
[----:B-1----:R-:W-:Y:S03]  /*24340*/  PRMT R120, R82, 0x7632, R120 ;  /* 0x0000763252787816 */ /* 0x002fe60000000078 */
[----:B--2---:R-:W-:Y:S05]  /*24350*/  @!P1 HFMA2.BF16_V2 R98, -RZ.H0_H0, RZ.H0_H0, -R85.H1_H1 ;  /* 0x200000ffff629231 */ /* 0x004fea0000360955 */
[----:B------:R-:W-:Y:S01]  /*24360*/  PRMT R42, R98, 0x7610, R42 ;  /* 0x00007610622a7816 */ /* 0x000fe2000000002a */
[----:B------:R1:W-:Y:S01]  /*24370*/  @!P1 STL.S16 [R1+0x2cc], R98 ;  /* 0x0002cc6201009387 */ /* 0x0003e20000100600 */
[----:B----4-:R-:W-:Y:S02]  /*24380*/  @!P5 HFMA2.BF16_V2 R92, -RZ.H0_H0, RZ.H0_H0, -R38.H0_H0 ;  /* 0x200000ffff5cd231 */ /* 0x010fe40000340926 */
[----:B------:R-:W-:Y:S02]  /*24390*/  @!P1 PRMT R148, R42, 0x5410, RZ ;  /* 0x000054102a949816 */ /* 0x000fe400000000ff */
[----:B------:R-:W-:Y:S02]  /*243a0*/  ISETP.GT.U32.AND P1, PT, R242, UR7, PT ;  /* 0x00000007f2007c0c */ /* 0x000fe4000bf24070 */
[----:B------:R-:W-:Y:S01]  /*243b0*/  PRMT R104, R92, 0x7610, R104 ;  /* 0x000076105c687816 */ /* 0x000fe20000000068 */
[----:B------:R2:W-:Y:S04]  /*243c0*/  @!P5 STL.S16 [R1+0x2d0], R92 ;  /* 0x0002d05c0100d387 */ /* 0x0005e80000100600 */
[----:B------:R4:W4:Y:S04]  /*243d0*/  LDL.S16 R42, [R1+0x2c0] ;  /* 0x0002c000012a7983 */ /* 0x0009280000100600 */
[----:B-1----:R1:W4:Y:S01]  /*243e0*/  LDL.S16 R98, [R1+0x2bc] ;  /* 0x0002bc0001627983 */ /* 0x0023220000100600 */
[----:B--2---:R-:W-:Y:S02]  /*243f0*/  PRMT R92, R38, 0x5410, R37 ;  /* 0x00005410265c7816 */ /* 0x004fe40000000025 */
[----:B------:R-:W-:Y:S01]  /*24400*/  @!P5 PRMT R38, R104, 0x5410, RZ ;  /* 0x000054106826d816 */ /* 0x000fe200000000ff */
[----:B------:R-:W-:Y:S01]  /*24410*/  IMAD.MOV.U32 R104, RZ, RZ, R180 ;  /* 0x000000ffff687224 */ /* 0x000fe200078e00b4 */
[----:B------:R-:W-:Y:S03]  /*24420*/  ISETP.GT.U32.AND P5, PT, R110, UR7, PT ;  /* 0x000000076e007c0c */ /* 0x000fe6000bfa4070 */
[----:B------:R2:W-:Y:S01]  /*24430*/  STG.E.U16 desc[UR20][R194.64+0x50], R38 ;  /* 0x00005026c2007986 */ /* 0x0005e2000c101514 */
[----:B---3--:R-:W-:Y:S09]  /*24440*/  @P1 HFMA2.BF16_V2 R111, -RZ.H0_H0, RZ.H0_H0, -R37.H0_H0 ;  /* 0x200000ffff6f1231 */ /* 0x008ff20000340925 */
[----:B------:R-:W-:Y:S01]  /*24450*/  @P5 HFMA2.BF16_V2 R105, -RZ.H0_H0, RZ.H0_H0, -R36.H0_H0 ;  /* 0x200000ffff695231 */ /* 0x000fe20000340924 */
[----:B------:R-:W-:Y:S01]  /*24460*/  PRMT R93, R111, 0x7610, R93 ;  /* 0x000076106f5d7816 */ /* 0x000fe2000000005d */
[----:B------:R3:W-:Y:S03]  /*24470*/  @P1 STL.S16 [R1+0x2c8], R111 ;  /* 0x0002c86f01001387 */ /* 0x0007e60000100600 */
[----:B------:R-:W-:Y:S01]  /*24480*/  PRMT R51, R105, 0x7610, R51 ;  /* 0x0000761069337816 */ /* 0x000fe20000000033 */
[----:B------:R-:W-:Y:S01]  /*24490*/  @P5 STL.S16 [R1+0x2c4], R105 ;  /* 0x0002c46901005387 */ /* 0x000fe20000100600 */
[----:B------:R-:W-:Y:S02]  /*244a0*/  @P1 PRMT R37, R93, 0x5410, RZ ;  /* 0x000054105d251816 */ /* 0x000fe400000000ff */
[----:B------:R-:W-:Y:S01]  /*244b0*/  PRMT R93, R36, 0x5410, R3 ;  /* 0x00005410245d7816 */ /* 0x000fe20000000003 */
[----:B------:R1:W4:Y:S01]  /*244c0*/  LDL.S16 R103, [R1+0x2b8] ;  /* 0x0002b80001677983 */ /* 0x0003220000100600 */
[----:B------:R-:W-:Y:S02]  /*244d0*/  @P5 PRMT R36, R51, 0x5410, RZ ;  /* 0x0000541033245816 */ /* 0x000fe400000000ff */
[----:B------:R-:W-:Y:S01]  /*244e0*/  ISETP.LE.U32.AND P1, PT, R184, UR7, PT ;  /* 0x00000007b8007c0c */ /* 0x000fe2000bf23070 */
[----:B------:R1:W4:Y:S01]  /*244f0*/  LDL.S16 R51, [R1+0x2b4] ;  /* 0x0002b40001337983 */ /* 0x0003220000100600 */
[----:B------:R-:W-:Y:S01]  /*24500*/  ISETP.GT.U32.AND P5, PT, R234, UR7, PT ;  /* 0x00000007ea007c0c */ /* 0x000fe2000bfa4070 */
[----:B--2---:R-:W2:Y:S02]  /*24510*/  MUFU.EX2 R38, R121 ;  /* 0x0000007900267308 */ /* 0x004ea40000000800 */
[----:B------:R1:W-:Y:S04]  /*24520*/  STG.E.U16 desc[UR20][R194.64+0x52], R37 ;  /* 0x00005225c2007986 */ /* 0x0003e8000c101514 */
[----:B------:R-:W-:Y:S01]  /*24530*/  STG.E.U16 desc[UR20][R40.64+0x50], R36 ;  /* 0x0000502428007986 */ /* 0x000fe2000c101514 */
[----:B---3--:R-:W-:Y:S02]  /*24540*/  LOP3.LUT R111, R46, UR6, R45, 0x96, !PT ;  /* 0x000000062e6f7c12 */ /* 0x008fe4000f8e962d */
[C---:B--2---:R-:W-:Y:S01]  /*24550*/  F2FP.BF16.F32.PACK_AB R91, R38.reuse, R39 ;  /* 0x00000027265b723e */ /* 0x044fe200000010ff */
[----:B-1----:R-:W-:Y:S04]  /*24560*/  FADD.FTZ R37, R39, R99 ;  /* 0x0000006327257221 */ /* 0x002fe80000010000 */
[--C-:B------:R-:W-:Y:S01]  /*24570*/  FADD.FTZ R222, R38, R37.reuse ;  /* 0x0000002526de7221 */ /* 0x100fe20000010000 */
[----:B------:R-:W-:Y:S02]  /*24580*/  PRMT R37, R207, 0x7632, R37 ;  /* 0x00007632cf257816 */ /* 0x000fe40000000025 */
[----:B------:R-:W-:Y:S02]  /*24590*/  SHF.R.U32.HI R207, RZ, 0x18, R207 ;  /* 0x00000018ffcf7819 */ /* 0x000fe400000116cf */
[----:B------:R-:W-:Y:S02]  /*245a0*/  LOP3.LUT R131, R37, 0xff, RZ, 0xc0, !PT ;  /* 0x000000ff25837812 */ /* 0x000fe400078ec0ff */
[----:B------:R-:W-:Y:S01]  /*245b0*/  PRMT R38, R2, 0x7632, R38 ;  /* 0x0000763202267816 */ /* 0x000fe20000000026 */
[----:B----4-:R-:W-:Y:S05]  /*245c0*/  @P5 HFMA2.BF16_V2 R42, -RZ.H0_H0, RZ.H0_H0, -R3.H0_H0 ;  /* 0x200000ffff2a5231 */ /* 0x010fea0000340903 */
[----:B------:R-:W-:Y:S04]  /*245d0*/  PRMT R46, R42, 0x7610, R46 ;  /* 0x000076102a2e7816 */ /* 0x000fe8000000002e */
[----:B------:R-:W-:Y:S02]  /*245e0*/  @P5 PRMT R3, R46, 0x5410, RZ ;  /* 0x000054102e035816 */ /* 0x000fe400000000ff */
[----:B------:R-:W-:Y:S01]  /*245f0*/  LOP3.LUT R46, R96, R223, RZ, 0x3c, !PT ;  /* 0x000000df602e7212 */ /* 0x000fe200078e3cff */
[----:B------:R-:W-:Y:S02]  /*24600*/  @!P1 HFMA2.BF16_V2 R98, -RZ.H0_H0, RZ.H0_H0, -R83.H0_H0 ;  /* 0x200000ffff629231 */ /* 0x000fe40000340953 */
[----:B------:R1:W-:Y:S03]  /*24610*/  STG.E.U16 desc[UR20][R40.64+0x52], R3 ;  /* 0x0000520328007986 */ /* 0x0003e6000c101514 */
[----:B------:R-:W-:Y:S01]  /*24620*/  PRMT R57, R98, 0x7610, R57 ;  /* 0x0000761062397816 */ /* 0x000fe20000000039 */
[----:B------:R2:W-:Y:S03]  /*24630*/  @!P1 STL.S16 [R1+0x2bc], R98 ;  /* 0x0002bc6201009387 */ /* 0x0005e60000100600 */
[----:B------:R-:W-:Y:S01]  /*24640*/  @!P1 PRMT R152, R57, 0x5410, RZ ;  /* 0x0000541039989816 */ /* 0x000fe200000000ff */
[----:B------:R3:W-:Y:S01]  /*24650*/  @P5 STL.S16 [R1+0x2c0], R42 ;  /* 0x0002c02a01005387 */ /* 0x0007e20000100600 */
[----:B------:R-:W-:Y:S03]  /*24660*/  ISETP.LE.U32.AND P1, PT, R132, UR7, PT ;  /* 0x0000000784007c0c */ /* 0x000fe6000bf23070 */
[----:B------:R4:W4:Y:S01]  /*24670*/  LDL.S16 R57, [R1+0x2ac] ;  /* 0x0002ac0001397983 */ /* 0x0009220000100600 */
[----:B-1----:R-:W-:Y:S01]  /*24680*/  PRMT R3, R177, 0x7632, R3 ;  /* 0x00007632b1037816 */ /* 0x002fe20000000003 */
[----:B------:R-:W-:Y:S02]  /*24690*/  IMAD.WIDE R40, R232, 0x70, R40 ;  /* 0x00000070e8287825 */ /* 0x000fe400078e0228 */
[----:B--2---:R1:W2:Y:S01]  /*246a0*/  LDL.S16 R98, [R1+0x2b0] ;  /* 0x0002b00001627983 */ /* 0x0042a20000100600 */
[----:B---3--:R-:W-:Y:S03]  /*246b0*/  LOP3.LUT R42, R111, 0xffff, RZ, 0xc0, !PT ;  /* 0x0000ffff6f2a7812 */ /* 0x008fe600078ec0ff */
[----:B------:R-:W-:Y:S01]  /*246c0*/  STG.E.U16 desc[UR20][R40.64+0x50], R140 ;  /* 0x0000508c28007986 */ /* 0x000fe2000c101514 */
[----:B------:R-:W-:Y:S03]  /*246d0*/  SHF.R.U32.HI R180, RZ, 0x8, R42 ;  /* 0x00000008ffb47819 */ /* 0x000fe6000001162a */
[----:B------:R3:W-:Y:S01]  /*246e0*/  STG.E.U16 desc[UR20][R40.64+0x52], R141 ;  /* 0x0000528d28007986 */ /* 0x0007e2000c101514 */
[----:B------:R-:W-:Y:S01]  /*246f0*/  LOP3.LUT R42, R97, R104, RZ, 0x3c, !PT ;  /* 0x00000068612a7212 */ /* 0x000fe200078e3cff */
[----:B------:R-:W-:Y:S01]  /*24700*/  @!P4 HFMA2.BF16_V2 R51, -RZ.H0_H0, RZ.H0_H0, -R3.H0_H0 ;  /* 0x200000ffff33c231 */ /* 0x000fe20000340903 */
[----:B------:R-:W-:Y:S01]  /*24710*/  LOP3.LUT R36, R180, 0xffff, RZ, 0xc0, !PT ;  /* 0x0000ffffb4247812 */ /* 0x000fe200078ec0ff */
[----:B------:R-:W-:Y:S03]  /*24720*/  STG.E.U16 desc[UR20][R196.64+0x50], R117 ;  /* 0x00005075c4007986 */ /* 0x000fe6000c101514 */
[----:B------:R-:W-:Y:S01]  /*24730*/  ISETP.LE.U32.AND P5, PT, R36, UR7, PT ;  /* 0x0000000724007c0c */ /* 0x000fe2000bfa3070 */
[----:B------:R1:W-:Y:S01]  /*24740*/  STG.E.U16 desc[UR20][R196.64+0x52], R128 ;  /* 0x00005280c4007986 */ /* 0x0003e2000c101514 */
[----:B------:R-:W-:Y:S02]  /*24750*/  PRMT R36, R177, 0x7610, R36 ;  /* 0x00007610b1247816 */ /* 0x000fe40000000024 */
[----:B------:R-:W-:Y:S02]  /*24760*/  PRMT R47, R51, 0x7610, R47 ;  /* 0x00007610332f7816 */ /* 0x000fe4000000002f */
[----:B------:R-:W-:Y:S01]  /*24770*/  PRMT R99, R36, 0x5410, R3 ;  /* 0x0000541024637816 */ /* 0x000fe20000000003 */
[----:B------:R-:W-:Y:S01]  /*24780*/  @!P1 HFMA2.BF16_V2 R103, -RZ.H0_H0, RZ.H0_H0, -R36.H0_H0 ;  /* 0x200000ffff679231 */ /* 0x000fe20000340924 */
[----:B------:R-:W-:Y:S01]  /*24790*/  @!P4 PRMT R3, R47, 0x5410, RZ ;  /* 0x000054102f03c816 */ /* 0x000fe200000000ff */
[----:B------:R-:W-:Y:S01]  /*247a0*/  IMAD.WIDE.U32 R46, R46, -0x2daee0ad, RZ ;  /* 0xd2511f532e2e7825 */ /* 0x000fe200078e00ff */
[----:B------:R-:W-:Y:S02]  /*247b0*/  LOP3.LUT R177, R52, 0xff, RZ, 0xc0, !PT ;  /* 0x000000ff34b17812 */ /* 0x000fe400078ec0ff */
[----:B------:R-:W-:Y:S01]  /*247c0*/  PRMT R50, R103, 0x7610, R50 ;  /* 0x0000761067327816 */ /* 0x000fe20000000032 */
[----:B------:R-:W-:Y:S01]  /*247d0*/  @!P1 STL.S16 [R1+0x2b8], R103 ;  /* 0x0002b86701009387 */ /* 0x000fe20000100600 */
[----:B------:R-:W-:Y:S02]  /*247e0*/  PRMT R52, R220, 0x7632, R52 ;  /* 0x00007632dc347816 */ /* 0x000fe40000000034 */
[----:B------:R-:W-:Y:S01]  /*247f0*/  @!P1 PRMT R36, R50, 0x5410, RZ ;  /* 0x0000541032249816 */ /* 0x000fe200000000ff */
[----:B------:R1:W-:Y:S01]  /*24800*/  @!P4 STL.S16 [R1+0x2b4], R51 ;  /* 0x0002b4330100c387 */ /* 0x0003e20000100600 */
[----:B------:R-:W-:Y:S02]  /*24810*/  ISETP.LE.U32.AND P1, PT, R131, UR7, PT ;  /* 0x0000000783007c0c */ /* 0x000fe4000bf23070 */
[----:B------:R-:W-:Y:S01]  /*24820*/  ISETP.LE.U32.AND P4, PT, R207, UR7, PT ;  /* 0x00000007cf007c0c */ /* 0x000fe2000bf83070 */
[----:B------:R1:W-:Y:S01]  /*24830*/  STG.E.U16 desc[UR20][R194.64+0x60], R36 ;  /* 0x00006024c2007986 */ /* 0x0003e2000c101514 */
[----:B---3--:R-:W-:Y:S03]  /*24840*/  IMAD.WIDE R40, R232, -0x70, R40 ;  /* 0xffffff90e8287825 */ /* 0x008fe600078e0228 */
[----:B------:R3:W-:Y:S01]  /*24850*/  STG.E.U16 desc[UR20][R194.64+0x62], R3 ;  /* 0x00006203c2007986 */ /* 0x0007e2000c101514 */
[----:B-1----:R-:W-:Y:S01]  /*24860*/  PRMT R128, R82, 0x7610, R128 ;  /* 0x0000761052807816 */ /* 0x002fe20000000080 */
[----:B------:R-:W-:Y:S05]  /*24870*/  IMAD.WIDE.U32 R50, R42, -0x2daee0ad, RZ ;  /* 0xd2511f532a327825 */ /* 0x000fea00078e00ff */
[----:B------:R-:W-:Y:S02]  /*24880*/  LOP3.LUT R37, R126, UR13, R51, 0x96, !PT ;  /* 0x0000000d7e257c12 */ /* 0x000fe4000f8e9633 */
[----:B------:R-:W-:Y:S01]  /*24890*/  PRMT R36, R185, 0x7632, R36 ;  /* 0x00007632b9247816 */ /* 0x000fe20000000024 */
[----:B------:R-:W2:Y:S01]  /*248a0*/  LDL.LU.64 R126, [R1+0x378] ;  /* 0x00037800017e7983 */ /* 0x000ea20000300a00 */
[----:B------:R-:W-:Y:S01]  /*248b0*/  LOP3.LUT R50, R50, UR12, R47, 0x96, !PT ;  /* 0x0000000c32327c12 */ /* 0x000fe2000f8e962f */
[----:B------:R-:W-:Y:S01]  /*248c0*/  IMAD.WIDE.U32 R96, R37, -0x326172a9, RZ ;  /* 0xcd9e8d5725607825 */ /* 0x000fe200078e00ff */
[----:B---3--:R-:W-:Y:S01]  /*248d0*/  PRMT R3, R178, 0x7610, R3 ;  /* 0x00007610b2037816 */ /* 0x008fe20000000003 */
[----:B------:R3:W3:Y:S03]  /*248e0*/  LDL.S16 R117, [R1+0x2a0] ;  /* 0x0002a00001757983 */ /* 0x0006e60000100600 */
[----:B------:R-:W-:Y:S01]  /*248f0*/  LOP3.LUT R37, R122, UR15, R97, 0x96, !PT ;  /* 0x0000000f7a257c12 */ /* 0x000fe2000f8e9661 */
[----:B------:R1:W3:Y:S04]  /*24900*/  LDL.S16 R116, [R1+0x29c] ;  /* 0x00029c0001747983 */ /* 0x0002e80000100600 */
[----:B------:R-:W-:Y:S01]  /*24910*/  IMAD.WIDE.U32 R104, R37, -0x2daee0ad, RZ ;  /* 0xd2511f5325687825 */ /* 0x000fe200078e00ff */
[----:B------:R-:W-:Y:S03]  /*24920*/  PRMT R37, R185, 0x7610, R37 ;  /* 0x00007610b9257816 */ /* 0x000fe60000000025 */
[----:B------:R-:W-:Y:S02]  /*24930*/  IMAD.MOV.U32 R185, RZ, RZ, R44 ;  /* 0x000000ffffb97224 */ /* 0x000fe400078e002c */
[----:B----4-:R-:W-:Y:S05]  /*24940*/  @!P4 HFMA2.BF16_V2 R57, -RZ.H0_H0, RZ.H0_H0, -R38.H0_H0 ;  /* 0x200000ffff39c231 */ /* 0x010fea0000340926 */
[----:B------:R-:W-:Y:S01]  /*24950*/  PRMT R39, R57, 0x7610, R39 ;  /* 0x0000761039277816 */ /* 0x000fe20000000027 */
[----:B--2---:R-:W-:Y:S05]  /*24960*/  @!P1 HFMA2.BF16_V2 R98, -RZ.H0_H0, RZ.H0_H0, -R2.H0_H0 ;  /* 0x200000ffff629231 */ /* 0x004fea0000340902 */
[----:B------:R-:W-:Y:S01]  /*24970*/  PRMT R51, R98, 0x7610, R51 ;  /* 0x0000761062337816 */ /* 0x000fe20000000033 */
[----:B------:R2:W-:Y:S04]  /*24980*/  @!P1 STL.S16 [R1+0x2b0], R98 ;  /* 0x0002b06201009387 */ /* 0x0005e80000100600 */
[----:B------:R4:W-:Y:S04]  /*24990*/  @!P4 STL.S16 [R1+0x2ac], R57 ;  /* 0x0002ac390100c387 */ /* 0x0009e80000100600 */
[----:B------:R-:W3:Y:S04]  /*249a0*/  LDL.LU.64 R122, [R1+0x370] ;  /* 0x00037000017a7983 */ /* 0x000ee80000300a00 */
[----:B------:R-:W3:Y:S04]  /*249b0*/  LDL.LU R208, [R1+0x36c] ;  /* 0x00036c0001d07983 */ /* 0x000ee80000300800 */
[----:B------:R1:W3:Y:S04]  /*249c0*/  LDL.S16 R140, [R1+0x298] ;  /* 0x00029800018c7983 */ /* 0x0002e80000100600 */
[----:B------:R1:W3:Y:S04]  /*249d0*/  LDL.S16 R103, [R1+0x294] ;  /* 0x0002940001677983 */ /* 0x0002e80000100600 */
[----:B------:R-:W3:Y:S01]  /*249e0*/  LDL.LU R237, [R1+0x40] ;  /* 0x0000400001ed7983 */ /* 0x000ee20000300800 */
[----:B--2---:R-:W-:Y:S02]  /*249f0*/  PRMT R98, R2, 0x5410, R38 ;  /* 0x0000541002627816 */ /* 0x004fe40000000026 */
[----:B------:R-:W-:Y:S01]  /*24a00*/  @!P1 PRMT R2, R51, 0x5410, RZ ;  /* 0x0000541033029816 */ /* 0x000fe200000000ff */
[----:B------:R-:W-:Y:S01]  /*24a10*/  IMAD.WIDE.U32 R50, R50, -0x326172a9, RZ ;  /* 0xcd9e8d5732327825 */ /* 0x000fe200078e00ff */
[----:B------:R-:W-:Y:S01]  /*24a20*/  ISETP.LE.U32.AND P1, PT, R129, UR7, PT ;  /* 0x0000000781007c0c */ /* 0x000fe2000bf23070 */
[----:B----4-:R-:W2:Y:S01]  /*24a30*/  LDL.LU R57, [R1+0x48] ;  /* 0x0000480001397983 */ /* 0x010ea20000300800 */
[----:B------:R-:W-:Y:S02]  /*24a40*/  @!P4 PRMT R38, R39, 0x5410, RZ ;  /* 0x000054102726c816 */ /* 0x000fe400000000ff */
[----:B------:R-:W-:Y:S01]  /*24a50*/  ISETP.GT.U32.AND P4, PT, R137, UR7, PT ;  /* 0x0000000789007c0c */ /* 0x000fe2000bf84070 */
[----:B------:R-:W4:Y:S01]  /*24a60*/  LDL.LU R250, [R1+0x50] ;  /* 0x0000500001fa7983 */ /* 0x000f220000300800 */
[----:B------:R-:W-:Y:S03]  /*24a70*/  LOP3.LUT R39, R46, UR10, R105, 0x96, !PT ;  /* 0x0000000a2e277c12 */ /* 0x000fe6000f8e9669 */
[----:B------:R-:W4:Y:S04]  /*24a80*/  LDL.LU R251, [R1] ;  /* 0x0000000001fb7983 */ /* 0x000f280000300800 */
[----:B------:R1:W-:Y:S04]  /*24a90*/  STG.E.U16 desc[UR20][R40.64+0x60], R2 ;  /* 0x0000600228007986 */ /* 0x0003e8000c101514 */
[----:B------:R1:W-:Y:S01]  /*24aa0*/  STG.E.U16 desc[UR20][R40.64+0x62], R38 ;  /* 0x0000622628007986 */ /* 0x0003e2000c101514 */
[----:B---3--:R-:W-:Y:S02]  /*24ab0*/  @!P1 HFMA2.BF16_V2 R117, -RZ.H0_H0, RZ.H0_H0, -R37.H0_H0 ;  /* 0x200000ffff759231 */ /* 0x008fe40000340925 */
[----:B------:R-:W-:Y:S03]  /*24ac0*/  @P4 HFMA2.BF16_V2 R116, -RZ.H0_H0, RZ.H0_H0, -R36.H0_H0 ;  /* 0x200000ffff744231 */ /* 0x000fe60000340924 */
[----:B------:R-:W-:Y:S01]  /*24ad0*/  PRMT R46, R117, 0x7610, R46 ;  /* 0x00007610752e7816 */ /* 0x000fe2000000002e */
[----:B------:R3:W-:Y:S01]  /*24ae0*/  @!P1 STL.S16 [R1+0x2a0], R117 ;  /* 0x0002a07501009387 */ /* 0x0007e20000100600 */
[----:B-1----:R-:W-:Y:S02]  /*24af0*/  LOP3.LUT R2, R96, UR14, R51, 0x96, !PT ;  /* 0x0000000e60027c12 */ /* 0x002fe4000f8e9633 */
[----:B------:R-:W-:Y:S01]  /*24b00*/  PRMT R42, R116, 0x7610, R42 ;  /* 0x00007610742a7816 */ /* 0x000fe2000000002a */
[----:B------:R1:W-:Y:S01]  /*24b10*/  @P4 STL.S16 [R1+0x29c], R116 ;  /* 0x00029c7401004387 */ /* 0x0003e20000100600 */
[----:B------:R-:W-:Y:S01]  /*24b20*/  PRMT R96, R37, 0x5410, R36 ;  /* 0x0000541025607816 */ /* 0x000fe20000000024 */
[----:B------:R-:W-:Y:S01]  /*24b30*/  IMAD.WIDE.U32 R168, R2, -0x2daee0ad, RZ ;  /* 0xd2511f5302a87825 */ /* 0x000fe200078e00ff */
[----:B------:R-:W-:Y:S01]  /*24b40*/  @!P1 PRMT R37, R46, 0x5410, RZ ;  /* 0x000054102e259816 */ /* 0x000fe200000000ff */
[----:B------:R1:W4:Y:S01]  /*24b50*/  LDL.S16 R121, [R1+0x268] ;  /* 0x0002680001797983 */ /* 0x0003220000100600 */
[----:B------:R-:W-:Y:S01]  /*24b60*/  ISETP.GT.U32.AND P1, PT, R134, UR7, PT ;  /* 0x0000000786007c0c */ /* 0x000fe2000bf24070 */
[----:B------:R-:W-:Y:S01]  /*24b70*/  IMAD.WIDE R46, R232, 0x70, R40 ;  /* 0x00000070e82e7825 */ /* 0x000fe200078e0228 */
[----:B------:R-:W-:Y:S02]  /*24b80*/  @P4 PRMT R36, R42, 0x5410, RZ ;  /* 0x000054102a244816 */ /* 0x000fe400000000ff */
[----:B------:R-:W-:Y:S01]  /*24b90*/  ISETP.GT.U32.AND P4, PT, R213, UR7, PT ;  /* 0x00000007d5007c0c */ /* 0x000fe2000bf84070 */
[----:B------:R-:W-:Y:S01]  /*24ba0*/  IMAD.WIDE.U32 R38, R39, -0x326172a9, RZ ;  /* 0xcd9e8d5727267825 */ /* 0x000fe200078e00ff */
[----:B------:R-:W-:Y:S01]  /*24bb0*/  PRMT R2, R178, 0x7632, R2 ;  /* 0x00007632b2027816 */ /* 0x000fe20000000002 */
[----:B------:R1:W-:Y:S01]  /*24bc0*/  STG.E.U16 desc[UR20][R46.64+0x60], R145 ;  /* 0x000060912e007986 */ /* 0x0003e2000c101514 */
[----:B------:R-:W-:Y:S02]  /*24bd0*/  SHF.R.U32.HI R178, RZ, 0x18, R43 ;  /* 0x00000018ffb27819 */ /* 0x000fe4000001162b */
[----:B------:R-:W-:Y:S01]  /*24be0*/  PRMT R97, R3, 0x5410, R2 ;  /* 0x0000541003617816 */ /* 0x000fe20000000002 */
[----:B------:R1:W-:Y:S01]  /*24bf0*/  STG.E.U16 desc[UR20][R46.64+0x62], R147 ;  /* 0x000062932e007986 */ /* 0x0003e2000c101514 */
[----:B------:R-:W-:Y:S02]  /*24c00*/  LOP3.LUT R42, R104, UR24, R169, 0x96, !PT ;  /* 0x00000018682a7c12 */ /* 0x000fe4000f8e96a9 */
[--C-:B------:R-:W-:Y:S01]  /*24c10*/  LOP3.LUT R205, R50, UR16, R39.reuse, 0x96, !PT ;  /* 0x0000001032cd7c12 */ /* 0x100fe2000f8e9627 */
[----:B------:R1:W-:Y:S01]  /*24c20*/  STG.E.U16 desc[UR20][R196.64+0x60], R118 ;  /* 0x00006076c4007986 */ /* 0x0003e2000c101514 */
[C---:B------:R-:W-:Y:S01]  /*24c30*/  PRMT R39, R225.reuse, 0x7610, R39 ;  /* 0x00007610e1277816 */ /* 0x040fe20000000027 */
[----:B------:R-:W-:Y:S02]  /*24c40*/  IMAD.WIDE.U32 R42, R42, -0x326172a9, RZ ;  /* 0xcd9e8d572a2a7825 */ /* 0x000fe400078e00ff */
[----:B---3--:R3:W3:Y:S02]  /*24c50*/  LDL.S16 R117, [R1+0x274] ;  /* 0x0002740001757983 */ /* 0x0086e40000100600 */
[----:B------:R-:W-:Y:S01]  /*24c60*/  IMAD.MOV.U32 R169, RZ, RZ, R42 ;  /* 0x000000ffffa97224 */ /* 0x000fe200078e002a */
[----:B------:R-:W-:Y:S01]  /*24c70*/  LOP3.LUT R105, R38, UR6, R43, 0x96, !PT ;  /* 0x0000000626697c12 */ /* 0x000fe2000f8e962b */
[----:B-1----:R1:W3:Y:S01]  /*24c80*/  LDL.S16 R116, [R1+0x270] ;  /* 0x0002700001747983 */ /* 0x0022e20000100600 */
[----:B------:R-:W-:Y:S02]  /*24c90*/  PRMT R38, R225, 0x7632, R38 ;  /* 0x00007632e1267816 */ /* 0x000fe40000000026 */
[----:B------:R-:W-:Y:S01]  /*24ca0*/  PRMT R141, R42, 0x7773, RZ ;  /* 0x000077732a8d7816 */ /* 0x000fe200000000ff */
[----:B------:R-:W-:Y:S04]  /*24cb0*/  STG.E.U16 desc[UR20][R196.64+0x62], R138 ;  /* 0x0000628ac4007986 */ /* 0x000fe8000c101514 */
[----:B------:R1:W-:Y:S01]  /*24cc0*/  STG.E.U16 desc[UR20][R194.64+0x70], R37 ;  /* 0x00007025c2007986 */ /* 0x0003e2000c101514 */
[----:B------:R-:W-:Y:S03]  /*24cd0*/  PRMT R145, R44, 0x7771, RZ ;  /* 0x000077712c917816 */ /* 0x000fe600000000ff */
[----:B------:R1:W-:Y:S01]  /*24ce0*/  STG.E.U16 desc[UR20][R194.64+0x72], R36 ;  /* 0x00007224c2007986 */ /* 0x0003e2000c101514 */
[----:B------:R-:W-:Y:S01]  /*24cf0*/  SHF.R.U32.HI R147, RZ, 0x18, R102 ;  /* 0x00000018ff937819 */ /* 0x000fe20000011666 */
[----:B------:R-:W-:Y:S01]  /*24d00*/  IMAD.WIDE R46, R232, -0x70, R46 ;  /* 0xffffff90e82e7825 */ /* 0x000fe200078e022e */
[----:B------:R-:W-:Y:S02]  /*24d10*/  PRMT R118, R44, 0x7772, RZ ;  /* 0x000077722c767816 */ /* 0x000fe400000000ff */
[----:B-1----:R-:W-:Y:S02]  /*24d20*/  PRMT R37, R102, 0x7632, R37 ;  /* 0x0000763266257816 */ /* 0x002fe40000000025 */
[----:B------:R-:W-:Y:S02]  /*24d30*/  LOP3.LUT R36, R105, 0xffff, RZ, 0xc0, !PT ;  /* 0x0000ffff69247812 */ /* 0x000fe400078ec0ff */
[----:B------:R-:W-:Y:S02]  /*24d40*/  LOP3.LUT R155, R37, 0xff, RZ, 0xc0, !PT ;  /* 0x000000ff259b7812 */ /* 0x000fe400078ec0ff */
[----:B------:R-:W-:Y:S01]  /*24d50*/  SHF.R.U32.HI R171, RZ, 0x8, R36 ;  /* 0x00000008ffab7819 */ /* 0x000fe20000011624 */
[----:B------:R-:W-:Y:S02]  /*24d60*/  @P1 HFMA2.BF16_V2 R140, -RZ.H0_H0, RZ.H0_H0, -R3.H0_H0 ;  /* 0x200000ffff8c1231 */ /* 0x000fe40000340903 */
[----:B------:R-:W-:Y:S03]  /*24d70*/  @P4 HFMA2.BF16_V2 R103, -RZ.H0_H0, RZ.H0_H0, -R2.H0_H0 ;  /* 0x200000ffff674231 */ /* 0x000fe60000340902 */
[----:B------:R-:W-:Y:S01]  /*24d80*/  PRMT R41, R140, 0x7610, R41 ;  /* 0x000076108c297816 */ /* 0x000fe20000000029 */
[----:B------:R1:W-:Y:S01]  /*24d90*/  @P1 STL.S16 [R1+0x298], R140 ;  /* 0x0002988c01001387 */ /* 0x0003e20000100600 */
[----:B------:R-:W-:Y:S03]  /*24da0*/  PRMT R40, R103, 0x7610, R40 ;  /* 0x0000761067287816 */ /* 0x000fe60000000028 */
[----:B------:R1:W-:Y:S01]  /*24db0*/  @P4 STL.S16 [R1+0x294], R103 ;  /* 0x0002946701004387 */ /* 0x0003e20000100600 */
[----:B------:R-:W-:Y:S01]  /*24dc0*/  @P1 PRMT R3, R41, 0x5410, RZ ;  /* 0x0000541029031816 */ /* 0x000fe200000000ff */
[----:B------:R-:W-:Y:S01]  /*24dd0*/  IMAD.MOV.U32 R41, RZ, RZ, R204 ;  /* 0x000000ffff297224 */ /* 0x000fe200078e00cc */
[----:B------:R-:W-:Y:S01]  /*24de0*/  ISETP.LE.U32.AND P1, PT, R178, UR7, PT ;  /* 0x00000007b2007c0c */ /* 0x000fe2000bf23070 */
[----:B------:R3:W3:Y:S01]  /*24df0*/  LDL.S16 R50, [R1+0x26c] ;  /* 0x00026c0001327983 */ /* 0x0006e20000100600 */
[----:B------:R-:W-:Y:S02]  /*24e00*/  @P4 PRMT R2, R40, 0x5410, RZ ;  /* 0x0000541028024816 */ /* 0x000fe400000000ff */
[----:B------:R-:W-:Y:S01]  /*24e10*/  ISETP.LE.U32.AND P4, PT, R157, UR7, PT ;  /* 0x000000079d007c0c */ /* 0x000fe2000bf83070 */
[----:B------:R1:W-:Y:S01]  /*24e20*/  STG.E.U16 desc[UR20][R46.64+0x70], R3 ;  /* 0x000070032e007986 */ /* 0x0003e2000c101514 */
[----:B--2---:R-:W-:Y:S01]  /*24e30*/  PRMT R57, R57, 0x5410, R237 ;  /* 0x0000541039397816 */ /* 0x004fe200000000ed */
[----:B------:R-:W2:Y:S01]  /*24e40*/  MUFU.EX2 R40, R122 ;  /* 0x0000007a00287308 */ /* 0x000ea20000000800 */
[----:B----4-:R-:W-:Y:S01]  /*24e50*/  PRMT R51, R251, 0x5410, R250 ;  /* 0x00005410fb337816 */ /* 0x010fe200000000fa */
[----:B------:R4:W-:Y:S01]  /*24e60*/  STG.E.U16 desc[UR20][R46.64+0x72], R2 ;  /* 0x000072022e007986 */ /* 0x0009e2000c101514 */
[----:B-1----:R-:W-:Y:S03]  /*24e70*/  LOP3.LUT R140, R107, 0xff, RZ, 0xc0, !PT ;  /* 0x000000ff6b8c7812 */ /* 0x002fe600078ec0ff */
[----:B------:R1:W3:Y:S01]  /*24e80*/  LDL.S16 R103, [R1+0x264] ;  /* 0x0002640001677983 */ /* 0x0002e20000100600 */
[----:B--2---:R-:W-:Y:S03]  /*24e90*/  FADD.FTZ R36, R40, R65 ;  /* 0x0000004128247221 */ /* 0x004fe60000010000 */
[----:B------:R2:W1:Y:S01]  /*24ea0*/  MUFU.EX2 R3, R123 ;  /* 0x0000007b00037308 */ /* 0x0004620000000800 */
[----:B----4-:R-:W-:Y:S01]  /*24eb0*/  LOP3.LUT R2, R171, 0xffff, RZ, 0xc0, !PT ;  /* 0x0000ffffab027812 */ /* 0x010fe200078ec0ff */
[----:B------:R-:W-:Y:S05]  /*24ec0*/  IMAD.WIDE R46, R232, 0x70, R46 ;  /* 0x00000070e82e7825 */ /* 0x000fea00078e022e */
[----:B------:R4:W-:Y:S04]  /*24ed0*/  STG.E.U16 desc[UR20][R46.64+0x70], R151 ;  /* 0x000070972e007986 */ /* 0x0009e8000c101514 */
[----:B------:R4:W-:Y:S01]  /*24ee0*/  STG.E.U16 desc[UR20][R46.64+0x72], R150 ;  /* 0x000072962e007986 */ /* 0x0009e2000c101514 */
[----:B--2---:R-:W-:Y:S01]  /*24ef0*/  PRMT R123, R83, 0x7632, R123 ;  /* 0x00007632537b7816 */ /* 0x004fe2000000007b */
[----:B------:R-:W-:Y:S01]  /*24f00*/  @!P1 HFMA2.BF16_V2 R121, -RZ.H0_H0, RZ.H0_H0, -R83.H1_H1 ;  /* 0x200000ffff799231 */ /* 0x000fe20000360953 */
[C---:B-1----:R-:W-:Y:S01]  /*24f10*/  F2FP.BF16.F32.PACK_AB R90, R3.reuse, R40 ;  /* 0x00000028035a723e */ /* 0x042fe200000010ff */
[----:B------:R1:W-:Y:S01]  /*24f20*/  STG.E.U16 desc[UR20][R196.64+0x70], R144 ;  /* 0x00007090c4007986 */ /* 0x0003e2000c101514 */
[----:B------:R-:W-:Y:S01]  /*24f30*/  FADD.FTZ R204, R3, R36 ;  /* 0x0000002403cc7221 */ /* 0x000fe20000010000 */
[----:B------:R-:W-:Y:S02]  /*24f40*/  LOP3.LUT R3, R41, 0xff, RZ, 0xc0, !PT ;  /* 0x000000ff29037812 */ /* 0x000fe400078ec0ff */
[----:B------:R-:W-:Y:S01]  /*24f50*/  PRMT R104, R121, 0x7610, R104 ;  /* 0x0000761079687816 */ /* 0x000fe20000000068 */
[----:B------:R-:W-:Y:S03]  /*24f60*/  @!P1 STL.S16 [R1+0x268], R121 ;  /* 0x0002687901009387 */ /* 0x000fe60000100600 */
[----:B------:R-:W-:Y:S01]  /*24f70*/  @!P1 PRMT R123, R104, 0x5410, RZ ;  /* 0x00005410687b9816 */ /* 0x000fe200000000ff */
[----:B------:R2:W-:Y:S01]  /*24f80*/  STG.E.U16 desc[UR20][R196.64+0x72], R143 ;  /* 0x0000728fc4007986 */ /* 0x0005e2000c101514 */
[----:B------:R-:W-:Y:S02]  /*24f90*/  PRMT R104, R39, 0x5410, R38 ;  /* 0x0000541027687816 */ /* 0x000fe40000000026 */
[----:B------:R-:W-:Y:S01]  /*24fa0*/  ISETP.LE.U32.AND P1, PT, R155, UR7, PT ;  /* 0x000000079b007c0c */ /* 0x000fe2000bf23070 */
[----:B---3--:R-:W-:Y:S01]  /*24fb0*/  @!P4 HFMA2.BF16_V2 R117, -RZ.H0_H0, RZ.H0_H0, -R39.H0_H0 ;  /* 0x200000ffff75c231 */ /* 0x008fe20000340927 */
[----:B----4-:R-:W-:Y:S01]  /*24fc0*/  PRMT R151, R42, 0x7771, RZ ;  /* 0x000077712a977816 */ /* 0x010fe200000000ff */
[----:B------:R-:W-:Y:S03]  /*24fd0*/  @!P3 HFMA2.BF16_V2 R116, -RZ.H0_H0, RZ.H0_H0, -R38.H0_H0 ;  /* 0x200000ffff74b231 */ /* 0x000fe60000340926 */
[----:B------:R-:W-:Y:S01]  /*24fe0*/  PRMT R109, R117, 0x7610, R109 ;  /* 0x00007610756d7816 */ /* 0x000fe2000000006d */
[----:B------:R3:W-:Y:S01]  /*24ff0*/  @!P4 STL.S16 [R1+0x274], R117 ;  /* 0x000274750100c387 */ /* 0x0007e20000100600 */
[----:B------:R-:W-:Y:S01]  /*25000*/  PRMT R150, R110, 0x5410, R234 ;  /* 0x000054106e967816 */ /* 0x000fe200000000ea */
[----:B------:R-:W-:Y:S01]  /*25010*/  IMAD.WIDE R46, R232, -0x70, R46 ;  /* 0xffffff90e82e7825 */ /* 0x000fe200078e022e */
[----:B------:R-:W-:Y:S01]  /*25020*/  PRMT R73, R116, 0x7610, R73 ;  /* 0x0000761074497816 */ /* 0x000fe20000000049 */
[----:B------:R4:W-:Y:S01]  /*25030*/  @!P3 STL.S16 [R1+0x270], R116 ;  /* 0x000270740100b387 */ /* 0x0009e20000100600 */
[----:B------:R-:W-:Y:S02]  /*25040*/  @!P4 PRMT R39, R109, 0x5410, RZ ;  /* 0x000054106d27c816 */ /* 0x000fe400000000ff */
[----:B------:R-:W-:Y:S01]  /*25050*/  @!P3 PRMT R38, R73, 0x5410, RZ ;  /* 0x000054104926b816 */ /* 0x000fe200000000ff */
[----:B------:R-:W4:Y:S01]  /*25060*/  LDL.LU R237, [R1+0x34] ;  /* 0x0000340001ed7983 */ /* 0x000f220000300800 */
[----:B------:R-:W-:Y:S02]  /*25070*/  ISETP.LE.U32.AND P4, PT, R177, UR7, PT ;  /* 0x00000007b1007c0c */ /* 0x000fe4000bf83070 */
[----:B------:R-:W-:Y:S01]  /*25080*/  ISETP.LE.U32.AND P3, PT, R2, UR7, PT ;  /* 0x0000000702007c0c */ /* 0x000fe2000bf63070 */
[----:B------:R-:W-:Y:S01]  /*25090*/  STG.E.U16 desc[UR20][R194.64+0x80], R39 ;  /* 0x00008027c2007986 */ /* 0x000fe2000c101514 */
[----:B------:R-:W-:Y:S02]  /*250a0*/  PRMT R2, R0, 0x7632, R2 ;  /* 0x0000763200027816 */ /* 0x000fe40000000002 */
[----:B-1----:R-:W-:Y:S01]  /*250b0*/  PRMT R144, R175, 0x5410, R174 ;  /* 0x00005410af907816 */ /* 0x002fe200000000ae */
[----:B------:R1:W-:Y:S01]  /*250c0*/  STG.E.U16 desc[UR20][R194.64+0x82], R38 ;  /* 0x00008226c2007986 */ /* 0x0003e2000c101514 */
[----:B--2---:R-:W-:Y:S02]  /*250d0*/  PRMT R143, R42, 0x7772, RZ ;  /* 0x000077722a8f7816 */ /* 0x004fe400000000ff */
[----:B---3--:R-:W-:Y:S01]  /*250e0*/  PRMT R117, R44, 0x7773, RZ ;  /* 0x000077732c757816 */ /* 0x008fe200000000ff */
[----:B----4-:R-:W2:Y:S04]  /*250f0*/  LDL.LU R116, [R1+0x30] ;  /* 0x0000300001747983 */ /* 0x010ea80000300800 */
[----:B------:R-:W3:Y:S04]  /*25100*/  LDL.LU R250, [R1+0x28] ;  /* 0x0000280001fa7983 */ /* 0x000ee80000300800 */
[----:B------:R-:W3:Y:S04]  /*25110*/  LDL.LU R251, [R1+0x2c] ;  /* 0x00002c0001fb7983 */ /* 0x000ee80000300800 */
[----:B------:R-:W4:Y:S01]  /*25120*/  LDL.LU R109, [R1+0x14] ;  /* 0x00001400016d7983 */ /* 0x000f220000300800 */
[----:B-1----:R-:W-:Y:S02]  /*25130*/  PRMT R38, R3, 0x5410, R101 ;  /* 0x0000541003267816 */ /* 0x002fe40000000065 */
[----:B------:R-:W-:Y:S01]  /*25140*/  PRMT R3, R219, 0x7610, R3 ;  /* 0x00007610db037816 */ /* 0x000fe20000000003 */
[----:B------:R1:W4:Y:S04]  /*25150*/  LDL.S16 R73, [R1+0x238] ;  /* 0x0002380001497983 */ /* 0x0003280000100600 */
[----:B------:R1:W4:Y:S01]  /*25160*/  LDL.S16 R65, [R1+0x23c] ;  /* 0x00023c0001417983 */ /* 0x0003220000100600 */
[----:B------:R-:W-:Y:S05]  /*25170*/  @!P1 HFMA2.BF16_V2 R50, -RZ.H0_H0, RZ.H0_H0, -R0.H0_H0 ;  /* 0x200000ffff329231 */ /* 0x000fea0000340900 */
[----:B------:R-:W-:Y:S01]  /*25180*/  PRMT R36, R50, 0x7610, R36 ;  /* 0x0000761032247816 */ /* 0x000fe20000000024 */
[--C-:B------:R-:W-:Y:S05]  /*25190*/  @!P4 HFMA2.BF16_V2 R103, -RZ.H0_H0, RZ.H0_H0, -R82.reuse.H0_H0 ;  /* 0x200000ffff67c231 */ /* 0x100fea0000340952 */
[----:B------:R-:W-:Y:S01]  /*251a0*/  PRMT R37, R103, 0x7610, R37 ;  /* 0x0000761067257816 */ /* 0x000fe20000000025 */
[----:B------:R1:W-:Y:S03]  /*251b0*/  @!P4 STL.S16 [R1+0x264], R103 ;  /* 0x000264670100c387 */ /* 0x0003e60000100600 */
[----:B------:R-:W-:Y:S01]  /*251c0*/  @!P4 PRMT R128, R37, 0x5410, RZ ;  /* 0x000054102580c816 */ /* 0x000fe200000000ff */
[----:B------:R-:W-:Y:S01]  /*251d0*/  @!P1 STL.S16 [R1+0x26c], R50 ;  /* 0x00026c3201009387 */ /* 0x000fe20000100600 */
[----:B------:R-:W-:Y:S02]  /*251e0*/  ISETP.GT.U32.AND P4, PT, R199, UR7, PT ;  /* 0x00000007c7007c0c */ /* 0x000fe4000bf84070 */
[----:B------:R-:W-:Y:S02]  /*251f0*/  PRMT R37, R245, 0x5410, R239 ;  /* 0x00005410f5257816 */ /* 0x000fe400000000ef */
[----:B-1----:R-:W-:Y:S02]  /*25200*/  PRMT R103, R0, 0x5410, R2 ;  /* 0x0000541000677816 */ /* 0x002fe40000000002 */
[----:B------:R-:W-:Y:S02]  /*25210*/  @!P1 PRMT R0, R36, 0x5410, RZ ;  /* 0x0000541024009816 */ /* 0x000fe400000000ff */
[----:B------:R-:W-:Y:S03]  /*25220*/  ISETP.LE.U32.AND P1, PT, R147, UR7, PT ;  /* 0x0000000793007c0c */ /* 0x000fe6000bf23070 */
[----:B------:R1:W-:Y:S02]  /*25230*/  STG.E.U16 desc[UR20][R46.64+0x80], R0 ;  /* 0x000080002e007986 */ /* 0x0003e4000c101514 */
[----:B-1----:R-:W-:Y:S02]  /*25240*/  PRMT R0, R220, 0x7610, R0 ;  /* 0x00007610dc007816 */ /* 0x002fe40000000000 */
[----:B--2---:R-:W-:Y:S02]  /*25250*/  PRMT R45, R116, 0x5410, R237 ;  /* 0x00005410742d7816 */ /* 0x004fe400000000ed */
[----:B------:R-:W-:Y:S02]  /*25260*/  PRMT R116, R173, 0x5410, R172 ;  /* 0x00005410ad747816 */ /* 0x000fe400000000ac */
[----:B------:R-:W2:Y:S01]  /*25270*/  LDL.LU R172, [R1+0x368] ;  /* 0x0003680001ac7983 */ /* 0x000ea20000300800 */
[----:B---3--:R-:W-:Y:S03]  /*25280*/  PRMT R50, R251, 0x5410, R250 ;  /* 0x00005410fb327816 */ /* 0x008fe600000000fa */
[----:B------:R-:W3:Y:S01]  /*25290*/  LDL.LU R173, [R1+0x364] ;  /* 0x0003640001ad7983 */ /* 0x000ee20000300800 */
[----:B----4-:R-:W-:Y:S03]  /*252a0*/  PRMT R36, R208, 0x5410, R109 ;  /* 0x00005410d0247816 */ /* 0x010fe6000000006d */
[----:B------:R-:W4:Y:S04]  /*252b0*/  LDL.LU R174, [R1+0x360] ;  /* 0x0003600001ae7983 */ /* 0x000f280000300800 */
[----:B------:R-:W2:Y:S01]  /*252c0*/  LDL.LU R175, [R1+0x35c] ;  /* 0x00035c0001af7983 */ /* 0x000ea20000300800 */
[----:B------:R-:W-:Y:S03]  /*252d0*/  @P4 HFMA2.BF16_V2 R73, -RZ.H0_H0, RZ.H0_H0, -R82.H1_H1 ;  /* 0x200000ffff494231 */ /* 0x000fe60000360952 */
[----:B------:R-:W3:Y:S01]  /*252e0*/  LDL.LU R208, [R1+0x358] ;  /* 0x0003580001d07983 */ /* 0x000ee20000300800 */
[----:B------:R-:W-:Y:S01]  /*252f0*/  @!P1 HFMA2.BF16_V2 R65, -RZ.H0_H0, RZ.H0_H0, -R2.H0_H0 ;  /* 0x200000ffff419231 */ /* 0x000fe20000340902 */
[----:B------:R-:W-:Y:S02]  /*25300*/  PRMT R102, R73, 0x7610, R102 ;  /* 0x0000761049667816 */ /* 0x000fe40000000066 */
[----:B------:R1:W4:Y:S02]  /*25310*/  LDL.S16 R39, [R1+0x234] ;  /* 0x0002340001277983 */ /* 0x0003240000100600 */
[----:B------:R-:W-:Y:S02]  /*25320*/  PRMT R40, R65, 0x7610, R40 ;  /* 0x0000761041287816 */ /* 0x000fe40000000028 */
[----:B------:R-:W-:Y:S01]  /*25330*/  @P4 PRMT R120, R102, 0x5410, RZ ;  /* 0x0000541066784816 */ /* 0x000fe200000000ff */
[----:B------:R1:W-:Y:S01]  /*25340*/  @P4 STL.S16 [R1+0x238], R73 ;  /* 0x0002384901004387 */ /* 0x0003e20000100600 */
[----:B------:R-:W-:Y:S02]  /*25350*/  @!P1 PRMT R2, R40, 0x5410, RZ ;  /* 0x0000541028029816 */ /* 0x000fe400000000ff */
[----:B------:R-:W-:Y:S01]  /*25360*/  ISETP.GT.U32.AND P4, PT, R183, UR7, PT ;  /* 0x00000007b7007c0c */ /* 0x000fe2000bf84070 */
[----:B------:R1:W-:Y:S01]  /*25370*/  @!P1 STL.S16 [R1+0x23c], R65 ;  /* 0x00023c4101009387 */ /* 0x0003e20000100600 */
[----:B------:R-:W-:Y:S02]  /*25380*/  ISETP.LE.U32.AND P1, PT, R140, UR7, PT ;  /* 0x000000078c007c0c */ /* 0x000fe4000bf23070 */
[----:B------:R-:W-:Y:S01]  /*25390*/  PRMT R102, R0, 0x5410, R52 ;  /* 0x0000541000667816 */ /* 0x000fe20000000034 */
[----:B------:R1:W-:Y:S02]  /*253a0*/  STG.E.U16 desc[UR20][R46.64+0x82], R2 ;  /* 0x000082022e007986 */ /* 0x0003e4000c101514 */
[----:B-1----:R1:W1:Y:S10]  /*253b0*/  MUFU.EX2 R73, R216 ;  /* 0x000000d800497308 */ /* 0x0022740000000800 */
[----:B------:R-:W1:Y:S01]  /*253c0*/  MUFU.EX2 R65, R176 ;  /* 0x000000b000417308 */ /* 0x000e620000000800 */
[----:B------:R-:W-:Y:S01]  /*253d0*/  PRMT R2, R219, 0x7632, R2 ;  /* 0x00007632db027816 */ /* 0x000fe20000000002 */
[----:B-1----:R-:W2:Y:S01]  /*253e0*/  LDL.LU R216, [R1+0x354] ;  /* 0x0003540001d87983 */ /* 0x002ea20000300800 */
[----:B------:R-:W-:Y:S01]  /*253f0*/  FADD.FTZ R44, R73, R106 ;  /* 0x0000006a492c7221 */ /* 0x000fe20000010000 */
[----:B------:R-:W-:Y:S01]  /*25400*/  IMAD.WIDE R106, R232, 0x70, R46 ;  /* 0x00000070e86a7825 */ /* 0x000fe200078e022e */
[----:B------:R-:W-:Y:S04]  /*25410*/  LOP3.LUT R47, R57, 0xff00ff, RZ, 0xc0, !PT ;  /* 0x00ff00ff392f7812 */ /* 0x000fe800078ec0ff */
[----:B------:R1:W-:Y:S01]  /*25420*/  STG.E.U16 desc[UR20][R106.64+0x82], R156 ;  /* 0x0000829c6a007986 */ /* 0x0003e2000c101514 */
[----:B------:R-:W-:Y:S03]  /*25430*/  FADD.FTZ R44, R65, R44 ;  /* 0x0000002c412c7221 */ /* 0x000fe60000010000 */
[----:B------:R-:W2:Y:S04]  /*25440*/  LDL.LU R176, [R1+0x350] ;  /* 0x0003500001b07983 */ /* 0x000ea80000300800 */
[----:B------:R-:W2:Y:S04]  /*25450*/  LDL R121, [R1+0x318] ;  /* 0x0003180001797983 */ /* 0x000ea80000100800 */
[----:B------:R2:W2:Y:S04]  /*25460*/  LDL.S16 R110, [R1+0x230] ;  /* 0x00023000016e7983 */ /* 0x0004a80000100600 */
[----:B------:R2:W2:Y:S04]  /*25470*/  LDL.S16 R101, [R1+0x21c] ;  /* 0x00021c0001657983 */ /* 0x0004a80000100600 */
[----:B------:R1:W-:Y:S04]  /*25480*/  STG.E.U16 desc[UR20][R106.64+0x80], R139 ;  /* 0x0000808b6a007986 */ /* 0x0003e8000c101514 */
[----:B------:R-:W-:Y:S01]  /*25490*/  STG.E.U16 desc[UR20][R196.64+0x80], R163 ;  /* 0x000080a3c4007986 */ /* 0x000fe2000c101514 */
[----:B-1----:R-:W-:Y:S03]  /*254a0*/  PRMT R156, R108, 0x5410, R59 ;  /* 0x000054106c9c7816 */ /* 0x002fe6000000003b */
[----:B------:R-:W-:Y:S01]  /*254b0*/  STG.E.U16 desc[UR20][R196.64+0x82], R142 ;  /* 0x0000828ec4007986 */ /* 0x000fe2000c101514 */
[----:B------:R-:W-:Y:S01]  /*254c0*/  LOP3.LUT R139, R58, 0xff, RZ, 0xc0, !PT ;  /* 0x000000ff3a8b7812 */ /* 0x000fe200078ec0ff */
[----:B------:R-:W-:Y:S02]  /*254d0*/  IMAD.WIDE R106, R232, -0x70, R106 ;  /* 0xffffff90e86a7825 */ /* 0x000fe400078e026a */
[----:B---3--:R-:W1:Y:S02]  /*254e0*/  LDSM.16.MT88.4 R40, [R208+0x4000] ;  /* 0x00400000d028783b */ /* 0x008e640000004200 */
[----:B----4-:R-:W-:Y:S05]  /*254f0*/  @!P1 HFMA2.BF16_V2 R39, -RZ.H0_H0, RZ.H0_H0, -R0.H0_H0 ;  /* 0x200000ffff279231 */ /* 0x010fea0000340900 */
[----:B------:R-:W-:Y:S01]  /*25500*/  PRMT R138, R39, 0x7610, R138 ;  /* 0x00007610278a7816 */ /* 0x000fe2000000008a */
[----:B------:R3:W-:Y:S03]  /*25510*/  @!P1 STL.S16 [R1+0x234], R39 ;  /* 0x0002342701009387 */ /* 0x0007e60000100600 */
[----:B------:R-:W-:Y:S01]  /*25520*/  @!P1 PRMT R0, R138, 0x5410, RZ ;  /* 0x000054108a009816 */ /* 0x000fe200000000ff */
[----:B------:R-:W-:Y:S01]  /*25530*/  STL [R1+0x314], R44 ;  /* 0x0003142c01007387 */ /* 0x000fe20000100800 */
[----:B------:R-:W-:Y:S02]  /*25540*/  ISETP.GT.U32.AND P1, PT, R108, UR7, PT ;  /* 0x000000076c007c0c */ /* 0x000fe4000bf24070 */
[----:B------:R-:W-:Y:S01]  /*25550*/  PRMT R108, R192, 0x5410, R200 ;  /* 0x00005410c06c7816 */ /* 0x000fe200000000c8 */
[----:B------:R-:W4:Y:S04]  /*25560*/  LDL.LU R109, [R1+0x64] ;  /* 0x00006400016d7983 */ /* 0x000f280000300800 */
[----:B------:R1:W-:Y:S01]  /*25570*/  STG.E.U16 desc[UR20][R194.64+0x90], R0 ;  /* 0x00009000c2007986 */ /* 0x0003e2000c101514 */
[----:B---3--:R-:W-:Y:S02]  /*25580*/  LOP3.LUT R39, R100, 0xff00ff, RZ, 0xc0, !PT ;  /* 0x00ff00ff64277812 */ /* 0x008fe400078ec0ff */
[----:B-1----:R-:W-:Y:S02]  /*25590*/  PRMT R0, R60, 0x7632, R0 ;  /* 0x000076323c007816 */ /* 0x002fe40000000000 */
[--C-:B--2---:R-:W-:Y:S02]  /*255a0*/  HSET2.LE.AND R36, R36, R216.reuse, PT ;  /* 0x000000d824247233 */ /* 0x104fe40003803000 */
[--C-:B------:R-:W-:Y:S02]  /*255b0*/  HSET2.LE.AND R37, R37, R216.reuse, PT ;  /* 0x000000d825257233 */ /* 0x100fe40003803000 */
[--C-:B------:R-:W-:Y:S02]  /*255c0*/  HSET2.LE.AND R38, R38, R216.reuse, PT ;  /* 0x000000d826267233 */ /* 0x100fe40003803000 */
[--C-:B------:R-:W-:Y:S02]  /*255d0*/  HSET2.LE.AND R39, R39, R216.reuse, PT ;  /* 0x000000d827277233 */ /* 0x100fe40003803000 */
[----:B------:R-:W-:Y:S02]  /*255e0*/  LOP3.LUT R37, R61, R37, RZ, 0xc0, !PT ;  /* 0x000000253d257212 */ /* 0x000fe400078ec0ff */
[----:B------:R-:W-:Y:S02]  /*255f0*/  LOP3.LUT R38, R49, R38, RZ, 0xc0, !PT ;  /* 0x0000002631267212 */ /* 0x000fe400078ec0ff */
[----:B------:R-:W-:Y:S02]  /*25600*/  LOP3.LUT R36, R176, R36, RZ, 0xc0, !PT ;  /* 0x00000024b0247212 */ /* 0x000fe400078ec0ff */
[----:B------:R-:W-:Y:S01]  /*25610*/  F2FP.BF16.F32.PACK_AB R176, R65, R73 ;  /* 0x0000004941b0723e */ /* 0x000fe200000010ff */
[----:B------:R-:W-:Y:S01]  /*25620*/  VIADD R65, R208, 0x4020 ;  /* 0x00004020d0417836 */ /* 0x000fe20000000000 */
[----:B------:R-:W-:Y:S01]  /*25630*/  LOP3.LUT R39, R48, R39, RZ, 0xc0, !PT ;  /* 0x0000002730277212 */ /* 0x000fe200078ec0ff */
[----:B------:R-:W-:Y:S01]  /*25640*/  @P0 VIADD R65, R121, 0xffffffe0 ;  /* 0xffffffe079410836 */ /* 0x000fe20000000000 */
[--C-:B------:R-:W-:Y:S01]  /*25650*/  HSET2.LE.AND R44, R45, R216.reuse, PT ;  /* 0x000000d82d2c7233 */ /* 0x100fe20003803000 */
[----:B------:R3:W2:Y:S01]  /*25660*/  LDL.S16 R121, [R1+0x1ec] ;  /* 0x0001ec0001797983 */ /* 0x0006a20000100600 */
[----:B------:R-:W-:Y:S01]  /*25670*/  HSET2.LE.AND R45, R50, R216, PT ;  /* 0x000000d8322d7233 */ /* 0x000fe20003803000 */
[----:B------:R-:W-:Y:S01]  /*25680*/  @P4 HFMA2.BF16_V2 R110, -RZ.H0_H0, RZ.H0_H0, -R52.H0_H0 ;  /* 0x200000ffff6e4231 */ /* 0x000fe20000340934 */
[--C-:B------:R-:W-:Y:S01]  /*25690*/  HSET2.LE.AND R46, R51, R216.reuse, PT ;  /* 0x000000d8332e7233 */ /* 0x100fe20003803000 */
[----:B------:R3:W3:Y:S01]  /*256a0*/  LDL.S16 R73, [R1+0x1fc] ;  /* 0x0001fc0001497983 */ /* 0x0006e20000100600 */
[--C-:B------:R-:W-:Y:S01]  /*256b0*/  HSET2.LE.AND R47, R47, R216.reuse, PT ;  /* 0x000000d82f2f7233 */ /* 0x100fe20003803000 */
[----:B------:R-:W-:Y:S01]  /*256c0*/  @P1 HFMA2.BF16_V2 R101, -RZ.H0_H0, RZ.H0_H0, -R3.H0_H0 ;  /* 0x200000ffff651231 */ /* 0x000fe20000340903 */
[----:B------:R-:W-:Y:S01]  /*256d0*/  PRMT R100, R110, 0x7610, R100 ;  /* 0x000076106e647816 */ /* 0x000fe20000000064 */
[----:B------:R1:W-:Y:S01]  /*256e0*/  @P4 STL.S16 [R1+0x230], R110 ;  /* 0x0002306e01004387 */ /* 0x0003e20000100600 */
[----:B------:R-:W-:Y:S01]  /*256f0*/  LOP3.LUT R44, R175, R44, RZ, 0xc0, !PT ;  /* 0x0000002caf2c7212 */ /* 0x000fe200078ec0ff */
[-C--:B------:R-:W-:Y:S02]  /*25700*/  HMMA.16816.F32.BF16 R4, R36, R40.reuse, R4 ;  /* 0x000000282404723c */ /* 0x080fe40000041804 */
[----:B------:R1:W-:Y:S03]  /*25710*/  @P1 STL.S16 [R1+0x21c], R101 ;  /* 0x00021c6501001387 */ /* 0x0003e60000100600 */
[----:B------:R-:W-:Y:S01]  /*25720*/  PRMT R57, R101, 0x7610, R57 ;  /* 0x0000761065397816 */ /* 0x000fe20000000039 */
[----:B------:R-:W1:Y:S01]  /*25730*/  LDSM.16.MT88.4 R48, [R65] ;  /* 0x000000004130783b */ /* 0x000e620000004200 */
[----:B------:R-:W-:Y:S02]  /*25740*/  @P4 PRMT R52, R100, 0x5410, RZ ;  /* 0x0000541064344816 */ /* 0x000fe400000000ff */
[----:B------:R-:W-:Y:S02]  /*25750*/  ISETP.GT.U32.AND P4, PT, R198, UR7, PT ;  /* 0x00000007c6007c0c */ /* 0x000fe4000bf84070 */
[----:B------:R-:W-:Y:S01]  /*25760*/  PRMT R100, R3, 0x5410, R2 ;  /* 0x0000541003647816 */ /* 0x000fe20000000002 */
[----:B------:R-:W-:Y:S01]  /*25770*/  STG.E.U16 desc[UR20][R194.64+0x92], R52 ;  /* 0x00009234c2007986 */ /* 0x000fe2000c101514 */
[----:B------:R-:W-:Y:S02]  /*25780*/  @P1 PRMT R3, R57, 0x5410, RZ ;  /* 0x0000541039031816 */ /* 0x000fe400000000ff */
[----:B------:R-:W-:Y:S02]  /*25790*/  ISETP.GT.U32.AND P1, PT, R59, UR7, PT ;  /* 0x000000073b007c0c */ /* 0x000fe4000bf24070 */
[----:B------:R-:W-:Y:S01]  /*257a0*/  LOP3.LUT R45, R174, R45, RZ, 0xc0, !PT ;  /* 0x0000002dae2d7212 */ /* 0x000fe200078ec0ff */
[----:B------:R1:W-:Y:S01]  /*257b0*/  STG.E.U16 desc[UR20][R106.64+0x90], R3 ;  /* 0x000090036a007986 */ /* 0x0003e2000c101514 */
[----:B------:R-:W-:Y:S02]  /*257c0*/  LOP3.LUT R46, R173, R46, RZ, 0xc0, !PT ;  /* 0x0000002ead2e7212 */ /* 0x000fe400078ec0ff */
[----:B------:R-:W-:Y:S02]  /*257d0*/  LOP3.LUT R47, R172, R47, RZ, 0xc0, !PT ;  /* 0x0000002fac2f7212 */ /* 0x000fe400078ec0ff */
[----:B-1----:R-:W-:Y:S02]  /*257e0*/  PRMT R110, R115, 0x5410, R149 ;  /* 0x00005410736e7816 */ /* 0x002fe40000000095 */
[----:B------:R-:W-:Y:S02]  /*257f0*/  PRMT R61, R62, 0x7632, R61 ;  /* 0x000076323e3d7816 */ /* 0x000fe4000000003d */
[----:B------:R-:W-:Y:S01]  /*25800*/  PRMT R101, R226, 0x5410, R133 ;  /* 0x00005410e2657816 */ /* 0x000fe20000000085 */
[C---:B------:R-:W-:Y:S01]  /*25810*/  HMMA.16816.F32.BF16 R8, R44.reuse, R40, R8 ;  /* 0x000000282c08723c */ /* 0x040fe20000041808 */
[----:B------:R-:W3:Y:S03]  /*25820*/  LDL.LU R133, [R1+0x34c] ;  /* 0x00034c0001857983 */ /* 0x000ee60000300800 */
[----:B------:R-:W-:Y:S01]  /*25830*/  LOP3.LUT R40, R206, 0xff, RZ, 0xc0, !PT ;  /* 0x000000ffce287812 */ /* 0x000fe200078ec0ff */
[----:B------:R1:W3:Y:S01]  /*25840*/  LDL.S16 R59, [R1+0x1d0] ;  /* 0x0001d000013b7983 */ /* 0x0002e20000100600 */
[----:B------:R-:W-:Y:S01]  /*25850*/  PRMT R115, R87, 0x7610, R115 ;  /* 0x0000761057737816 */ /* 0x000fe20000000073 */
[----:B------:R-:W-:Y:S01]  /*25860*/  IMAD.MOV.U32 R41, RZ, RZ, R56 ;  /* 0x000000ffff297224 */ /* 0x000fe200078e0038 */
[----:B------:R-:W-:Y:S01]  /*25870*/  PRMT R113, R40, 0x5410, R113 ;  /* 0x0000541028717816 */ /* 0x000fe20000000071 */
[-C--:B------:R-:W-:Y:S03]  /*25880*/  HMMA.16816.F32.BF16 R12, R44, R42.reuse, R12 ;  /* 0x0000002a2c0c723c */ /* 0x080fe6000004180c */
[----:B------:R-:W-:Y:S05]  /*25890*/  PRMT R3, R58, 0x7632, R3 ;  /* 0x000076323a037816 */ /* 0x000fea0000000003 */
[C---:B------:R-:W-:Y:S04]  /*258a0*/  HMMA.16816.F32.BF16 R16, R36.reuse, R42, R16 ;  /* 0x0000002a2410723c */ /* 0x040fe80000041810 */
[----:B------:R-:W-:Y:S02]  /*258b0*/  LOP3.LUT R138, R3, 0xff, RZ, 0xc0, !PT ;  /* 0x000000ff038a7812 */ /* 0x000fe400078ec0ff */
[--C-:B------:R-:W-:Y:S02]  /*258c0*/  HSET2.LE.AND R58, R101, R216.reuse, PT ;  /* 0x000000d8653a7233 */ /* 0x100fe40003803000 */
[----:B------:R-:W-:Y:S01]  /*258d0*/  PRMT R101, R62, 0x5410, R61 ;  /* 0x000054103e657816 */ /* 0x000fe2000000003d */
[-C--:B------:R-:W-:Y:S03]  /*258e0*/  HMMA.16816.F32.BF16 R20, R36, R48.reuse, R20 ;  /* 0x000000302414723c */ /* 0x080fe60000041814 */
[----:B------:R-:W-:Y:S05]  /*258f0*/  LOP3.LUT R58, R41, R58, RZ, 0xc0, !PT ;  /* 0x0000003a293a7212 */ /* 0x000fea00078ec0ff */
[C---:B------:R-:W-:Y:S08]  /*25900*/  HMMA.16816.F32.BF16 R24, R44.reuse, R48, R24 ;  /* 0x000000302c18723c */ /* 0x040ff00000041818 */
[-C--:B------:R-:W-:Y:S03]  /*25910*/  HMMA.16816.F32.BF16 R28, R44, R50.reuse, R28 ;  /* 0x000000322c1c723c */ /* 0x080fe6000004181c */
[----:B------:R-:W-:Y:S01]  /*25920*/  PRMT R47, R247, 0x5410, R201 ;  /* 0x00005410f72f7816 */ /* 0x000fe200000000c9 */
[----:B------:R-:W-:Y:S04]  /*25930*/  IMAD.WIDE R44, R232, 0x70, R106 ;  /* 0x00000070e82c7825 */ /* 0x000fe800078e026a */
[----:B------:R-:W-:Y:S01]  /*25940*/  HMMA.16816.F32.BF16 R32, R36, R50, R32 ;  /* 0x000000322420723c */ /* 0x000fe20000041820 */
[----:B------:R-:W-:Y:S03]  /*25950*/  LDSM.16.MT88.4 R36, [R65+0x400] ;  /* 0x000400004124783b */ /* 0x000fe60000004200 */
[----:B----4-:R-:W-:Y:S02]  /*25960*/  PRMT R57, R246, 0x5410, R109 ;  /* 0x00005410f6397816 */ /* 0x010fe4000000006d */
[--C-:B------:R-:W-:Y:S02]  /*25970*/  PRMT R109, R153, 0x5410, R114.reuse ;  /* 0x00005410996d7816 */ /* 0x100fe40000000072 */
[----:B------:R-:W-:Y:S02]  /*25980*/  PRMT R114, R84, 0x7610, R114 ;  /* 0x0000761054727816 */ /* 0x000fe40000000072 */
[--C-:B------:R-:W-:Y:S02]  /*25990*/  HSET2.LE.AND R56, R57, R216.reuse, PT ;  /* 0x000000d839387233 */ /* 0x100fe40003803000 */
[--C-:B------:R-:W-:Y:S02]  /*259a0*/  HSET2.LE.AND R41, R109, R216.reuse, PT ;  /* 0x000000d86d297233 */ /* 0x100fe40003803000 */
[----:B------:R-:W-:Y:S02]  /*259b0*/  HSET2.LE.AND R57, R108, R216, PT ;  /* 0x000000d86c397233 */ /* 0x000fe40003803000 */
[----:B------:R-:W-:Y:S02]  /*259c0*/  LOP3.LUT R56, R54, R56, RZ, 0xc0, !PT ;  /* 0x0000003836387212 */ /* 0x000fe400078ec0ff */
[----:B------:R-:W-:Y:S01]  /*259d0*/  LOP3.LUT R41, R75, R41, RZ, 0xc0, !PT ;  /* 0x000000294b297212 */ /* 0x000fe200078ec0ff */
[----:B--2---:R-:W-:Y:S02]  /*259e0*/  @P4 HFMA2.BF16_V2 R121, -RZ.H0_H0, RZ.H0_H0, -R84.H0_H0 ;  /* 0x200000ffff794231 */ /* 0x004fe40000340954 */
[----:B---3--:R-:W-:Y:S03]  /*259f0*/  @P1 HFMA2.BF16_V2 R73, -RZ.H0_H0, RZ.H0_H0, -R2.H0_H0 ;  /* 0x200000ffff491231 */ /* 0x008fe60000340902 */
[----:B------:R-:W-:Y:S01]  /*25a00*/  PRMT R149, R121, 0x7610, R149 ;  /* 0x0000761079957816 */ /* 0x000fe20000000095 */
[----:B------:R2:W-:Y:S01]  /*25a10*/  @P4 STL.S16 [R1+0x1ec], R121 ;  /* 0x0001ec7901004387 */ /* 0x0005e20000100600 */
[----:B------:R-:W-:Y:S03]  /*25a20*/  PRMT R40, R73, 0x7610, R40 ;  /* 0x0000761049287816 */ /* 0x000fe60000000028 */
[----:B------:R3:W-:Y:S01]  /*25a30*/  @P1 STL.S16 [R1+0x1fc], R73 ;  /* 0x0001fc4901001387 */ /* 0x0007e20000100600 */
[----:B------:R-:W-:Y:S02]  /*25a40*/  @P4 PRMT R114, R149, 0x5410, RZ ;  /* 0x0000541095724816 */ /* 0x000fe400000000ff */
[----:B------:R-:W-:Y:S01]  /*25a50*/  @P1 PRMT R2, R40, 0x5410, RZ ;  /* 0x0000541028021816 */ /* 0x000fe200000000ff */
[----:B------:R-:W4:Y:S01]  /*25a60*/  LDL.LU R251, [R1+0xcc] ;  /* 0x0000cc0001fb7983 */ /* 0x000f220000300800 */
[----:B------:R-:W-:Y:S01]  /*25a70*/  ISETP.LE.U32.AND P1, PT, R139, UR7, PT ;  /* 0x000000078b007c0c */ /* 0x000fe2000bf23070 */
[----:B------:R-:W-:Y:S01]  /*25a80*/  IMAD.MOV.U32 R40, RZ, RZ, R55 ;  /* 0x000000ffff287224 */ /* 0x000fe200078e0037 */
[----:B------:R-:W-:Y:S01]  /*25a90*/  ISETP.LE.U32.AND P4, PT, R138, UR7, PT ;  /* 0x000000078a007c0c */ /* 0x000fe2000bf83070 */
[----:B------:R-:W4:Y:S04]  /*25aa0*/  LDL.LU R234, [R1+0xd0] ;  /* 0x0000d00001ea7983 */ /* 0x000f280000300800 */
[----:B------:R1:W4:Y:S04]  /*25ab0*/  LDL.S16 R43, [R1+0x1c4] ;  /* 0x0001c400012b7983 */ /* 0x0003280000100600 */
[----:B------:R1:W4:Y:S04]  /*25ac0*/  LDL.S16 R42, [R1+0x1c0] ;  /* 0x0001c000012a7983 */ /* 0x0003280000100600 */
[----:B------:R1:W-:Y:S04]  /*25ad0*/  STG.E.U16 desc[UR20][R106.64+0x92], R2 ;  /* 0x000092026a007986 */ /* 0x0003e8000c101514 */
[----:B--2---:R2:W2:Y:S01]  /*25ae0*/  LDL.S16 R121, [R1+0x1ac] ;  /* 0x0001ac0001797983 */ /* 0x0044a20000100600 */
[----:B---3--:R-:W-:Y:S03]  /*25af0*/  IMAD.MOV.U32 R73, RZ, RZ, R53 ;  /* 0x000000ffff497224 */ /* 0x008fe600078e0035 */
[----:B------:R-:W3:Y:S01]  /*25b00*/  LDSM.16.MT88.4 R52, [R208+0x4400] ;  /* 0x00440000d034783b */ /* 0x000ee20000004200 */
[----:B------:R-:W-:Y:S01]  /*25b10*/  MUFU.EX2 R133, R133 ;  /* 0x0000008500857308 */ /* 0x000fe20000000800 */
[----:B------:R-:W-:Y:S02]  /*25b20*/  LOP3.LUT R57, R73, R57, RZ, 0xc0, !PT ;  /* 0x0000003949397212 */ /* 0x000fe400078ec0ff */
[----:B------:R-:W-:Y:S01]  /*25b30*/  STG.E.U16 desc[UR20][R44.64+0x90], R159 ;  /* 0x0000909f2c007986 */ /* 0x000fe2000c101514 */
[----:B------:R-:W-:Y:S03]  /*25b40*/  @!P1 HFMA2.BF16_V2 R59, -RZ.H0_H0, RZ.H0_H0, -R62.H0_H0 ;  /* 0x200000ffff3b9231 */ /* 0x000fe6000034093e */
[----:B------:R-:W-:Y:S02]  /*25b50*/  STG.E.U16 desc[UR20][R44.64+0x92], R160 ;  /* 0x000092a02c007986 */ /* 0x000fe4000c101514 */
[----:B------:R-:W-:Y:S02]  /*25b60*/  PRMT R122, R59, 0x7610, R122 ;  /* 0x000076103b7a7816 */ /* 0x000fe4000000007a */
[----:B------:R3:W-:Y:S02]  /*25b70*/  @!P1 STL.S16 [R1+0x1d0], R59 ;  /* 0x0001d03b01009387 */ /* 0x0007e40000100600 */
[----:B------:R-:W-:Y:S02]  /*25b80*/  @!P1 PRMT R62, R122, 0x5410, RZ ;  /* 0x000054107a3e9816 */ /* 0x000fe400000000ff */
[----:B------:R-:W-:Y:S01]  /*25b90*/  ISETP.LE.U32.AND P1, PT, R125, UR7, PT ;  /* 0x000000077d007c0c */ /* 0x000fe2000bf23070 */
[----:B------:R-:W-:Y:S01]  /*25ba0*/  STG.E.U16 desc[UR20][R196.64+0x90], R164 ;  /* 0x000090a4c4007986 */ /* 0x000fe2000c101514 */
[----:B------:R-:W-:Y:S02]  /*25bb0*/  LOP3.LUT R122, R105, 0xff, RZ, 0xc0, !PT ;  /* 0x000000ff697a7812 */ /* 0x000fe400078ec0ff */
[----:B-1----:R-:W-:Y:S01]  /*25bc0*/  PRMT R107, R119, 0x5410, R242 ;  /* 0x00005410776b7816 */ /* 0x002fe200000000f2 */
[----:B------:R-:W-:Y:S01]  /*25bd0*/  STG.E.U16 desc[UR20][R196.64+0x92], R166 ;  /* 0x000092a6c4007986 */ /* 0x000fe2000c101514 */
[----:B------:R-:W-:Y:S02]  /*25be0*/  LOP3.LUT R119, R203, 0xff, RZ, 0xc0, !PT ;  /* 0x000000ffcb777812 */ /* 0x000fe400078ec0ff */
[----:B------:R-:W-:Y:S01]  /*25bf0*/  PRMT R106, R84, 0x7632, R106 ;  /* 0x00007632546a7816 */ /* 0x000fe2000000006a */
[----:B------:R-:W-:Y:S01]  /*25c00*/  STG.E.U16 desc[UR20][R194.64+0xa0], R62 ;  /* 0x0000a03ec2007986 */ /* 0x000fe2000c101514 */
[----:B---3--:R-:W-:Y:S02]  /*25c10*/  LOP3.LUT R59, R116, 0xff00ff, RZ, 0xc0, !PT ;  /* 0x00ff00ff743b7812 */ /* 0x008fe400078ec0ff */
[----:B------:R-:W-:Y:S03]  /*25c20*/  PRMT R116, R88, 0x7610, R116 ;  /* 0x0000761058747816 */ /* 0x000fe60000000074 */
[--C-:B------:R-:W-:Y:S05]  /*25c30*/  HSET2.LE.AND R59, R59, R216.reuse, PT ;  /* 0x000000d83b3b7233 */ /* 0x100fea0003803000 */
[----:B------:R-:W-:Y:S02]  /*25c40*/  LOP3.LUT R59, R40, R59, RZ, 0xc0, !PT ;  /* 0x0000003b283b7212 */ /* 0x000fe400078ec0ff */
[----:B------:R-:W-:Y:S05]  /*25c50*/  HSET2.LE.AND R40, R110, R216, PT ;  /* 0x000000d86e287233 */ /* 0x000fea0003803000 */
[----:B------:R-:W-:Y:S01]  /*25c60*/  LOP3.LUT R40, R74, R40, RZ, 0xc0, !PT ;  /* 0x000000284a287212 */ /* 0x000fe200078ec0ff */
[----:B----4-:R-:W1:Y:S10]  /*25c70*/  MUFU.EX2 R48, R251 ;  /* 0x000000fb00307308 */ /* 0x010e740000000800 */
[----:B------:R-:W3:Y:S01]  /*25c80*/  MUFU.EX2 R3, R234 ;  /* 0x000000ea00037308 */ /* 0x000ee20000000800 */
[----:B------:R-:W-:Y:S02]  /*25c90*/  @!P6 HFMA2.BF16_V2 R43, -RZ.H0_H0, RZ.H0_H0, -R61.H0_H0 ;  /* 0x200000ffff2be231 */ /* 0x000fe4000034093d */
[----:B------:R-:W-:Y:S03]  /*25ca0*/  @!P4 HFMA2.BF16_V2 R42, -RZ.H0_H0, RZ.H0_H0, -R60.H0_H0 ;  /* 0x200000ffff2ac231 */ /* 0x000fe6000034093c */
[----:B------:R-:W-:Y:S02]  /*25cb0*/  PRMT R73, R43, 0x7610, R73 ;  /* 0x000076102b497816 */ /* 0x000fe40000000049 */
[----:B------:R-:W-:Y:S01]  /*25cc0*/  PRMT R108, R42, 0x7610, R108 ;  /* 0x000076102a6c7816 */ /* 0x000fe2000000006c */
[----:B-1----:R-:W-:Y:S01]  /*25cd0*/  FADD.FTZ R2, R48, R179 ;  /* 0x000000b330027221 */ /* 0x002fe20000010000 */
[----:B------:R-:W-:Y:S01]  /*25ce0*/  @!P6 PRMT R61, R73, 0x5410, RZ ;  /* 0x00005410493de816 */ /* 0x000fe200000000ff */
[----:B--2---:R-:W-:Y:S01]  /*25cf0*/  @!P1 HFMA2.BF16_V2 R121, -RZ.H0_H0, RZ.H0_H0, -R0.H0_H0 ;  /* 0x200000ffff799231 */ /* 0x004fe20000340900 */
[----:B------:R-:W-:Y:S02]  /*25d00*/  PRMT R73, R60, 0x5410, R0 ;  /* 0x000054103c497816 */ /* 0x000fe40000000000 */
[----:B------:R-:W-:Y:S01]  /*25d10*/  @!P4 PRMT R60, R108, 0x5410, RZ ;  /* 0x000054106c3cc816 */ /* 0x000fe200000000ff */
[----:B------:R-:W-:Y:S01]  /*25d20*/  STG.E.U16 desc[UR20][R194.64+0xa2], R61 ;  /* 0x0000a23dc2007986 */ /* 0x000fe2000c101514 */
[C---:B---3--:R-:W-:Y:S01]  /*25d30*/  F2FP.BF16.F32.PACK_AB R142, R3.reuse, R48 ;  /* 0x00000030038e723e */ /* 0x048fe200000010ff */
[--C-:B------:R-:W-:Y:S01]  /*25d40*/  FADD.FTZ R3, R3, R2.reuse ;  /* 0x0000000203037221 */ /* 0x100fe20000010000 */
[----:B------:R-:W-:Y:S01]  /*25d50*/  PRMT R2, R105, 0x7632, R2 ;  /* 0x0000763269027816 */ /* 0x000fe20000000002 */
[----:B------:R-:W2:Y:S01]  /*25d60*/  LDL.LU R234, [R1+0x74] ;  /* 0x0000740001ea7983 */ /* 0x000ea20000300800 */
[----:B------:R-:W-:Y:S03]  /*25d70*/  PRMT R46, R121, 0x7610, R46 ;  /* 0x00007610792e7816 */ /* 0x000fe6000000002e */
[----:B------:R1:W-:Y:S01]  /*25d80*/  @!P6 STL.S16 [R1+0x1c4], R43 ;  /* 0x0001c42b0100e387 */ /* 0x0003e20000100600 */
[----:B------:R-:W-:Y:S02]  /*25d90*/  ISETP.LE.U32.AND P6, PT, R122, UR7, PT ;  /* 0x000000077a007c0c */ /* 0x000fe4000bfc3070 */
[----:B------:R-:W-:Y:S01]  /*25da0*/  @!P1 PRMT R0, R46, 0x5410, RZ ;  /* 0x000054102e009816 */ /* 0x000fe200000000ff */
[----:B------:R3:W-:Y:S01]  /*25db0*/  @!P4 STL.S16 [R1+0x1c0], R42 ;  /* 0x0001c02a0100c387 */ /* 0x0007e20000100600 */
[----:B------:R-:W-:Y:S03]  /*25dc0*/  ISETP.GT.U32.AND P4, PT, R193, UR7, PT ;  /* 0x00000007c1007c0c */ /* 0x000fe6000bf84070 */
[----:B------:R4:W-:Y:S04]  /*25dd0*/  @!P1 STL.S16 [R1+0x1ac], R121 ;  /* 0x0001ac7901009387 */ /* 0x0009e80000100600 */
[----:B------:R2:W2:Y:S04]  /*25de0*/  LDL.S16 R163, [R1+0x198] ;  /* 0x0001980001a37983 */ /* 0x0004a80000100600 */
[----:B------:R2:W2:Y:S04]  /*25df0*/  LDL.S16 R153, [R1+0x18c] ;  /* 0x00018c0001997983 */ /* 0x0004a80000100600 */
[----:B------:R4:W-:Y:S04]  /*25e00*/  STL [R1+0x310], R3 ;  /* 0x0003100301007387 */ /* 0x0009e80000100800 */
[----:B------:R2:W2:Y:S01]  /*25e10*/  LDL.S16 R75, [R1+0x188] ;  /* 0x00018800014b7983 */ /* 0x0004a20000100600 */
[----:B-1----:R-:W-:Y:S02]  /*25e20*/  LOP3.LUT R43, R112, 0xff00ff, RZ, 0xc0, !PT ;  /* 0x00ff00ff702b7812 */ /* 0x002fe400078ec0ff */
[----:B------:R-:W-:Y:S01]  /*25e30*/  PRMT R112, R89, 0x7610, R112 ;  /* 0x0000761059707816 */ /* 0x000fe20000000070 */
[----:B------:R1:W2:Y:S01]  /*25e40*/  LDL.S16 R74, [R1+0x184] ;  /* 0x00018400014a7983 */ /* 0x0002a20000100600 */
[--C-:B---3--:R-:W-:Y:S02]  /*25e50*/  HSET2.LE.AND R42, R113, R216.reuse, PT ;  /* 0x000000d8712a7233 */ /* 0x108fe40003803000 */
[--C-:B------:R-:W-:Y:S02]  /*25e60*/  HSET2.LE.AND R43, R43, R216.reuse, PT ;  /* 0x000000d82b2b7233 */ /* 0x100fe40003803000 */
[----:B----4-:R-:W-:Y:S02]  /*25e70*/  LOP3.LUT R121, R2, 0xff, RZ, 0xc0, !PT ;  /* 0x000000ff02797812 */ /* 0x010fe400078ec0ff */
[----:B------:R-:W-:Y:S02]  /*25e80*/  PRMT R2, R187, 0x5410, R124 ;  /* 0x00005410bb027816 */ /* 0x000fe4000000007c */
[----:B------:R-:W-:Y:S01]  /*25e90*/  ISETP.LE.U32.AND P1, PT, R121, UR7, PT ;  /* 0x0000000779007c0c */ /* 0x000fe2000bf23070 */
[----:B------:R-:W3:Y:S01]  /*25ea0*/  LDL.LU R124, [R1+0x348] ;  /* 0x00034800017c7983 */ /* 0x000ee20000300800 */
[----:B------:R-:W-:Y:S02]  /*25eb0*/  LOP3.LUT R42, R79, R42, RZ, 0xc0, !PT ;  /* 0x0000002a4f2a7212 */ /* 0x000fe400078ec0ff */
[----:B------:R-:W-:Y:S01]  /*25ec0*/  LOP3.LUT R43, R81, R43, RZ, 0xc0, !PT ;  /* 0x0000002b512b7212 */ /* 0x000fe200078ec0ff */
[----:B------:R1:W4:Y:S01]  /*25ed0*/  LDL.S16 R149, [R1+0x170] ;  /* 0x0001700001957983 */ /* 0x0003220000100600 */
[----:B------:R-:W-:Y:S02]  /*25ee0*/  PRMT R113, R89, 0x7632, R113 ;  /* 0x0000763259717816 */ /* 0x000fe40000000071 */
[----:B------:R-:W-:Y:S01]  /*25ef0*/  PRMT R81, R146, 0x5410, R130 ;  /* 0x0000541092517816 */ /* 0x000fe20000000082 */
[----:B------:R1:W3:Y:S01]  /*25f00*/  LDL.S16 R110, [R1+0x16c] ;  /* 0x00016c00016e7983 */ /* 0x0002e20000100600 */
[----:B------:R-:W-:Y:S01]  /*25f10*/  PRMT R79, R158, 0x5410, R165 ;  /* 0x000054109e4f7816 */ /* 0x000fe200000000a5 */
[-C--:B------:R-:W-:Y:S02]  /*25f20*/  HMMA.16816.F32.BF16 R4, R40, R52.reuse, R4 ;  /* 0x000000342804723c */ /* 0x080fe40000041804 */
[----:B------:R1:W4:Y:S03]  /*25f30*/  LDL.S16 R109, [R1+0x168] ;  /* 0x00016800016d7983 */ /* 0x0003260000100600 */
[--C-:B------:R-:W-:Y:S01]  /*25f40*/  IMAD.MOV.U32 R3, RZ, RZ, R63.reuse ;  /* 0x000000ffff037224 */ /* 0x100fe200078e003f */
[----:B------:R-:W-:Y:S01]  /*25f50*/  PRMT R63, R64, 0x7632, R63 ;  /* 0x00007632403f7816 */ /* 0x000fe2000000003f */
[----:B------:R1:W4:Y:S01]  /*25f60*/  LDL.S16 R108, [R1+0x164] ;  /* 0x00016400016c7983 */ /* 0x0003220000100600 */
[C---:B------:R-:W-:Y:S04]  /*25f70*/  HMMA.16816.F32.BF16 R8, R56.reuse, R52, R8 ;  /* 0x000000343808723c */ /* 0x040fe80000041808 */
[--C-:B------:R-:W-:Y:S02]  /*25f80*/  HSET2.LE.AND R53, R47, R216.reuse, PT ;  /* 0x000000d82f357233 */ /* 0x100fe40003803000 */
[----:B------:R-:W-:Y:S02]  /*25f90*/  LOP3.LUT R47, R150, 0xff00ff, RZ, 0xc0, !PT ;  /* 0x00ff00ff962f7812 */ /* 0x000fe400078ec0ff */
[-C--:B------:R-:W-:Y:S03]  /*25fa0*/  HMMA.16816.F32.BF16 R12, R56, R54.reuse, R12 ;  /* 0x00000036380c723c */ /* 0x080fe6000004180c */
[----:B------:R-:W-:Y:S02]  /*25fb0*/  LOP3.LUT R53, R68, R53, RZ, 0xc0, !PT ;  /* 0x0000003544357212 */ /* 0x000fe400078ec0ff */
[--C-:B------:R-:W-:Y:S03]  /*25fc0*/  HSET2.LE.AND R47, R47, R216.reuse, PT ;  /* 0x000000d82f2f7233 */ /* 0x100fe60003803000 */
[C---:B------:R-:W-:Y:S04]  /*25fd0*/  HMMA.16816.F32.BF16 R16, R40.reuse, R54, R16 ;  /* 0x000000362810723c */ /* 0x040fe80000041810 */
[--C-:B------:R-:W-:Y:S02]  /*25fe0*/  HSET2.LE.AND R54, R2, R216.reuse, PT ;  /* 0x000000d802367233 */ /* 0x100fe40003803000 */
[----:B------:R-:W-:Y:S02]  /*25ff0*/  PRMT R2, R244, 0x7610, R2 ;  /* 0x00007610f4027816 */ /* 0x000fe40000000002 */
[----:B------:R-:W-:Y:S01]  /*26000*/  LOP3.LUT R55, R144, 0xff00ff, RZ, 0xc0, !PT ;  /* 0x00ff00ff90377812 */ /* 0x000fe200078ec0ff */
[-C--:B------:R-:W-:Y:S03]  /*26010*/  HMMA.16816.F32.BF16 R20, R40, R36.reuse, R20 ;  /* 0x000000242814723c */ /* 0x080fe60000041814 */
[----:B------:R-:W-:Y:S02]  /*26020*/  LOP3.LUT R54, R67, R54, RZ, 0xc0, !PT ;  /* 0x0000003643367212 */ /* 0x000fe400078ec0ff */
[--C-:B------:R-:W-:Y:S02]  /*26030*/  HSET2.LE.AND R55, R55, R216.reuse, PT ;  /* 0x000000d837377233 */ /* 0x100fe40003803000 */
[----:B------:R-:W-:Y:S01]  /*26040*/  LOP3.LUT R47, R93, R47, RZ, 0xc0, !PT ;  /* 0x0000002f5d2f7212 */ /* 0x000fe200078ec0ff */
[C---:B------:R-:W-:Y:S04]  /*26050*/  HMMA.16816.F32.BF16 R24, R56.reuse, R36, R24 ;  /* 0x000000243818723c */ /* 0x040fe80000041818 */
[----:B------:R-:W-:Y:S02]  /*26060*/  LOP3.LUT R55, R66, R55, RZ, 0xc0, !PT ;  /* 0x0000003742377212 */ /* 0x000fe400078ec0ff */
[----:B------:R-:W-:Y:S02]  /*26070*/  PRMT R66, R64, 0x5410, R63 ;  /* 0x0000541040427816 */ /* 0x000fe4000000003f */
[-C--:B------:R-:W-:Y:S03]  /*26080*/  HMMA.16816.F32.BF16 R28, R56, R38.reuse, R28 ;  /* 0x00000026381c723c */ /* 0x080fe6000004181c */
[----:B------:R-:W-:Y:S02]  /*26090*/  PRMT R56, R252, 0x7632, R56 ;  /* 0x00007632fc387816 */ /* 0x000fe40000000038 */
[----:B------:R-:W-:Y:S03]  /*260a0*/  PRMT R57, R249, 0x7632, R57 ;  /* 0x00007632f9397816 */ /* 0x000fe60000000039 */
[----:B------:R-:W-:Y:S04]  /*260b0*/  HMMA.16816.F32.BF16 R32, R40, R38, R32 ;  /* 0x000000262820723c */ /* 0x000fe80000041820 */
[----:B------:R-:W-:Y:S02]  /*260c0*/  PRMT R43, R134, 0x5410, R213 ;  /* 0x00005410862b7816 */ /* 0x000fe400000000d5 */
[----:B------:R-:W-:Y:S02]  /*260d0*/  PRMT R42, R111, 0x7632, R42 ;  /* 0x000076326f2a7816 */ /* 0x000fe4000000002a */
[----:B------:R-:W-:Y:S02]  /*260e0*/  LOP3.LUT R43, R43, 0xff00ff, RZ, 0xc0, !PT ;  /* 0x00ff00ff2b2b7812 */ /* 0x000fe400078ec0ff */
[----:B------:R-:W-:Y:S03]  /*260f0*/  LOP3.LUT R93, R42, 0xff, RZ, 0xc0, !PT ;  /* 0x000000ff2a5d7812 */ /* 0x000fe600078ec0ff */
[--C-:B------:R-:W-:Y:S05]  /*26100*/  HSET2.LE.AND R43, R43, R216.reuse, PT ;  /* 0x000000d82b2b7233 */ /* 0x100fea0003803000 */
[----:B------:R-:W-:Y:S02]  /*26110*/  LOP3.LUT R43, R97, R43, RZ, 0xc0, !PT ;  /* 0x0000002b612b7212 */ /* 0x000fe400078ec0ff */
[----:B--2---:R-:W-:Y:S05]  /*26120*/  PRMT R46, R248, 0x5410, R234 ;  /* 0x00005410f82e7816 */ /* 0x004fea00000000ea */
[--C-:B------:R-:W-:Y:S02]  /*26130*/  HSET2.LE.AND R52, R46, R216.reuse, PT ;  /* 0x000000d82e347233 */ /* 0x100fe40003803000 */
[----:B------:R-:W-:Y:S02]  /*26140*/  HSET2.LE.AND R46, R107, R216, PT ;  /* 0x000000d86b2e7233 */ /* 0x000fe40003803000 */
[----:B------:R-:W-:Y:S02]  /*26150*/  PRMT R107, R136, 0x5410, R135 ;  /* 0x00005410886b7816 */ /* 0x000fe40000000087 */
[----:B------:R-:W-:Y:S02]  /*26160*/  LOP3.LUT R52, R3, R52, RZ, 0xc0, !PT ;  /* 0x0000003403347212 */ /* 0x000fe400078ec0ff */
[----:B------:R-:W-:Y:S02]  /*26170*/  LOP3.LUT R46, R92, R46, RZ, 0xc0, !PT ;  /* 0x0000002e5c2e7212 */ /* 0x000fe400078ec0ff */
[----:B------:R-:W-:Y:S01]  /*26180*/  PRMT R92, R88, 0x7632, R92 ;  /* 0x00007632585c7816 */ /* 0x000fe2000000005c */
[----:B------:R-:W-:Y:S01]  /*26190*/  @P4 HFMA2.BF16_V2 R163, -RZ.H0_H0, RZ.H0_H0, -R84.H1_H1 ;  /* 0x200000ffffa34231 */ /* 0x000fe20000360954 */
[----:B------:R-:W-:Y:S01]  /*261a0*/  PRMT R3, R252, 0x7610, R3 ;  /* 0x00007610fc037816 */ /* 0x000fe20000000003 */
[--C-:B------:R-:W-:Y:S03]  /*261b0*/  @!P6 HFMA2.BF16_V2 R153, -RZ.H0_H0, RZ.H0_H0, -R89.reuse.H0_H0 ;  /* 0x200000ffff99e231 */ /* 0x100fe60000340959 */
[----:B------:R-:W-:Y:S01]  /*261c0*/  PRMT R51, R163, 0x7610, R51 ;  /* 0x00007610a3337816 */ /* 0x000fe20000000033 */
[----:B------:R-:W-:Y:S01]  /*261d0*/  @P4 STL.S16 [R1+0x198], R163 ;  /* 0x000198a301004387 */ /* 0x000fe20000100600 */
[----:B------:R-:W-:Y:S03]  /*261e0*/  PRMT R50, R153, 0x7610, R50 ;  /* 0x0000761099327816 */ /* 0x000fe60000000032 */
[----:B------:R-:W-:Y:S01]  /*261f0*/  @!P6 STL.S16 [R1+0x18c], R153 ;  /* 0x00018c990100e387 */ /* 0x000fe20000100600 */
[----:B------:R-:W-:Y:S01]  /*26200*/  @P4 PRMT R106, R51, 0x5410, RZ ;  /* 0x00005410336a4816 */ /* 0x000fe200000000ff */
[----:B------:R-:W-:Y:S01]  /*26210*/  @!P3 HFMA2.BF16_V2 R75, -RZ.H0_H0, RZ.H0_H0, -R89.H1_H1 ;  /* 0x200000ffff4bb231 */ /* 0x000fe20000360959 */
[----:B------:R-:W-:Y:S02]  /*26220*/  ISETP.GT.U32.AND P4, PT, R191, UR7, PT ;  /* 0x00000007bf007c0c */ /* 0x000fe4000bf84070 */
[----:B------:R-:W-:Y:S01]  /*26230*/  @!P6 PRMT R112, R50, 0x5410, RZ ;  /* 0x000054103270e816 */ /* 0x000fe200000000ff */
[----:B------:R-:W-:Y:S01]  /*26240*/  @!P1 HFMA2.BF16_V2 R74, -RZ.H0_H0, RZ.H0_H0, -R88.H0_H0 ;  /* 0x200000ffff4a9231 */ /* 0x000fe20000340958 */
[----:B------:R-:W-:Y:S01]  /*26250*/  PRMT R49, R75, 0x7610, R49 ;  /* 0x000076104b317816 */ /* 0x000fe20000000031 */
[----:B------:R-:W-:Y:S01]  /*26260*/  @!P3 STL.S16 [R1+0x188], R75 ;  /* 0x0001884b0100b387 */ /* 0x000fe20000100600 */
[----:B------:R-:W-:Y:S02]  /*26270*/  ISETP.GT.U32.AND P6, PT, R189, UR7, PT ;  /* 0x00000007bd007c0c */ /* 0x000fe4000bfc4070 */
[----:B------:R-:W-:Y:S01]  /*26280*/  PRMT R48, R74, 0x7610, R48 ;  /* 0x000076104a307816 */ /* 0x000fe20000000030 */
[----:B------:R2:W-:Y:S01]  /*26290*/  @!P1 STL.S16 [R1+0x184], R74 ;  /* 0x0001844a01009387 */ /* 0x0005e20000100600 */
[----:B------:R-:W-:Y:S02]  /*262a0*/  @!P3 PRMT R113, R49, 0x5410, RZ ;  /* 0x000054103171b816 */ /* 0x000fe400000000ff */
[----:B------:R-:W-:Y:S01]  /*262b0*/  @!P1 PRMT R116, R48, 0x5410, RZ ;  /* 0x0000541030749816 */ /* 0x000fe200000000ff */
[----:B------:R1:W2:Y:S01]  /*262c0*/  LDL.S16 R61, [R1+0x160] ;  /* 0x00016000013d7983 */ /* 0x0002a20000100600 */
[----:B------:R-:W-:Y:S02]  /*262d0*/  ISETP.LE.U32.AND P1, PT, R119, UR7, PT ;  /* 0x0000000777007c0c */ /* 0x000fe4000bf23070 */
[----:B------:R-:W-:Y:S01]  /*262e0*/  ISETP.GT.U32.AND P3, PT, R188, UR7, PT ;  /* 0x00000007bc007c0c */ /* 0x000fe2000bf64070 */
[----:B------:R-:W1:Y:S01]  /*262f0*/  LDSM.16.MT88.4 R48, [R208+0x4800] ;  /* 0x00480000d030783b */ /* 0x000e620000004200 */
[----:B---3--:R-:W-:Y:S02]  /*26300*/  @P4 HFMA2.BF16_V2 R110, -RZ.H0_H0, RZ.H0_H0, -R63.H0_H0 ;  /* 0x200000ffff6e4231 */ /* 0x008fe4000034093f */
[----:B----4-:R-:W-:Y:S03]  /*26310*/  @P6 HFMA2.BF16_V2 R109, -RZ.H0_H0, RZ.H0_H0, -R2.H0_H0 ;  /* 0x200000ffff6d6231 */ /* 0x010fe60000340902 */
[----:B------:R-:W-:Y:S04]  /*26320*/  PRMT R67, R110, 0x7610, R67 ;  /* 0x000076106e437816 */ /* 0x000fe80000000043 */
[----:B------:R-:W-:Y:S01]  /*26330*/  @!P1 HFMA2.BF16_V2 R149, -RZ.H0_H0, RZ.H0_H0, -R64.H0_H0 ;  /* 0x200000ffff959231 */ /* 0x000fe20000340940 */
[----:B------:R-:W-:Y:S02]  /*26340*/  PRMT R68, R109, 0x7610, R68 ;  /* 0x000076106d447816 */ /* 0x000fe40000000044 */
[----:B------:R-:W-:Y:S02]  /*26350*/  @P4 PRMT R63, R67, 0x5410, RZ ;  /* 0x00005410433f4816 */ /* 0x000fe400000000ff */
[----:B------:R-:W-:Y:S01]  /*26360*/  PRMT R36, R149, 0x7610, R36 ;  /* 0x0000761095247816 */ /* 0x000fe20000000024 */
[----:B--2---:R-:W-:Y:S01]  /*26370*/  IMAD.WIDE R74, R232, -0x70, R44 ;  /* 0xffffff90e84a7825 */ /* 0x004fe200078e022c */
[--C-:B------:R-:W-:Y:S02]  /*26380*/  HSET2.LE.AND R45, R81, R216.reuse, PT ;  /* 0x000000d8512d7233 */ /* 0x100fe40003803000 */
[----:B------:R-:W-:Y:S02]  /*26390*/  HSET2.LE.AND R44, R79, R216, PT ;  /* 0x000000d84f2c7233 */ /* 0x000fe40003803000 */
[----:B------:R-:W-:Y:S01]  /*263a0*/  @!P1 PRMT R64, R36, 0x5410, RZ ;  /* 0x0000541024409816 */ /* 0x000fe200000000ff */
[----:B------:R2:W-:Y:S01]  /*263b0*/  STG.E.U16 desc[UR20][R74.64+0xa0], R60 ;  /* 0x0000a03c4a007986 */ /* 0x0005e2000c101514 */
[----:B------:R-:W-:Y:S01]  /*263c0*/  LOP3.LUT R45, R94, R45, RZ, 0xc0, !PT ;  /* 0x0000002d5e2d7212 */ /* 0x000fe200078ec0ff */
[C---:B------:R-:W-:Y:S01]  /*263d0*/  IMAD.WIDE R58, R232.reuse, 0x70, R74 ;  /* 0x00000070e83a7825 */ /* 0x040fe200078e024a */
[----:B------:R-:W-:Y:S01]  /*263e0*/  LOP3.LUT R44, R95, R44, RZ, 0xc0, !PT ;  /* 0x0000002c5f2c7212 */ /* 0x000fe200078ec0ff */
[----:B------:R3:W-:Y:S01]  /*263f0*/  STG.E.U16 desc[UR20][R74.64+0xa2], R0 ;  /* 0x0000a2004a007986 */ /* 0x0007e2000c101514 */
[----:B------:R-:W-:Y:S03]  /*26400*/  LOP3.LUT R94, R111, 0xff, RZ, 0xc0, !PT ;  /* 0x000000ff6f5e7812 */ /* 0x000fe600078ec0ff */
[----:B------:R-:W4:Y:S01]  /*26410*/  LDSM.16.MT88.4 R36, [R65+0x800] ;  /* 0x000800004124783b */ /* 0x000f220000004200 */
[----:B------:R-:W-:Y:S03]  /*26420*/  IMAD.WIDE R40, R232, -0x70, R58 ;  /* 0xffffff90e8287825 */ /* 0x000fe600078e023a */
[----:B------:R-:W-:Y:S04]  /*26430*/  STG.E.U16 desc[UR20][R58.64+0xa0], R167 ;  /* 0x0000a0a73a007986 */ /* 0x000fe8000c101514 */
[----:B------:R-:W-:Y:S01]  /*26440*/  LDSM.16.MT88.4 R164, [R208+0x5c00] ;  /* 0x005c0000d0a4783b */ /* 0x000fe20000004200 */
[-C--:B-1----:R-:W-:Y:S03]  /*26450*/  HMMA.16816.F32.BF16 R4, R44, R48.reuse, R4 ;  /* 0x000000302c04723c */ /* 0x082fe60000041804 */
[----:B------:R1:W-:Y:S04]  /*26460*/  STG.E.U16 desc[UR20][R58.64+0xa2], R148 ;  /* 0x0000a2943a007986 */ /* 0x0003e8000c101514 */
[----:B------:R-:W-:Y:S01]  /*26470*/  STG.E.U16 desc[UR20][R196.64+0xa0], R152 ;  /* 0x0000a098c4007986 */ /* 0x000fe2000c101514 */
[C---:B------:R-:W-:Y:S03]  /*26480*/  HMMA.16816.F32.BF16 R8, R52.reuse, R48, R8 ;  /* 0x000000303408723c */ /* 0x040fe60000041808 */
[----:B--2---:R2:W2:Y:S01]  /*26490*/  LDL.S16 R60, [R1+0x15c] ;  /* 0x00015c00013c7983 */ /* 0x0044a20000100600 */
[----:B---3--:R-:W-:Y:S03]  /*264a0*/  PRMT R0, R244, 0x7632, R0 ;  /* 0x00007632f4007816 */ /* 0x008fe60000000000 */
[----:B------:R-:W-:Y:S01]  /*264b0*/  @!P1 STL.S16 [R1+0x170], R149 ;  /* 0x0001709501009387 */ /* 0x000fe20000100600 */
[----:B------:R-:W-:Y:S01]  /*264c0*/  ISETP.GT.U32.AND P1, PT, R118, UR7, PT ;  /* 0x0000000776007c0c */ /* 0x000fe2000bf24070 */
[----:B------:R-:W-:Y:S01]  /*264d0*/  IMAD.WIDE.U32 R74, R202, -0x2daee0ad, RZ ;  /* 0xd2511f53ca4a7825 */ /* 0x000fe200078e00ff */
[----:B------:R-:W-:Y:S01]  /*264e0*/  PRMT R67, R2, 0x5410, R0 ;  /* 0x0000541002437816 */ /* 0x000fe20000000000 */
[----:B------:R3:W-:Y:S01]  /*264f0*/  @P4 STL.S16 [R1+0x16c], R110 ;  /* 0x00016c6e01004387 */ /* 0x0007e20000100600 */
[----:B------:R-:W-:Y:S01]  /*26500*/  @P6 PRMT R2, R68, 0x5410, RZ ;  /* 0x0000541044026816 */ /* 0x000fe200000000ff */
[----:B------:R-:W-:Y:S01]  /*26510*/  @P3 HFMA2.BF16_V2 R108, -RZ.H0_H0, RZ.H0_H0, -R0.H0_H0 ;  /* 0x200000ffff6c3231 */ /* 0x000fe20000340900 */
[----:B------:R-:W-:Y:S01]  /*26520*/  LOP3.LUT R81, R154, UR17, R75, 0x96, !PT ;  /* 0x000000119a517c12 */ /* 0x000fe2000f8e964b */
[----:B------:R3:W-:Y:S01]  /*26530*/  @P6 STL.S16 [R1+0x168], R109 ;  /* 0x0001686d01006387 */ /* 0x0007e20000100600 */
[----:B------:R-:W-:Y:S01]  /*26540*/  PRMT R75, R129, 0x5410, R137 ;  /* 0x00005410814b7816 */ /* 0x000fe20000000089 */
[-C--:B------:R-:W-:Y:S02]  /*26550*/  HMMA.16816.F32.BF16 R12, R52, R50.reuse, R12 ;  /* 0x00000032340c723c */ /* 0x080fe4000004180c */
[----:B------:R3:W-:Y:S01]  /*26560*/  @P3 STL.S16 [R1+0x164], R108 ;  /* 0x0001646c01003387 */ /* 0x0007e20000100600 */
[----:B------:R-:W-:Y:S02]  /*26570*/  PRMT R62, R108, 0x7610, R62 ;  /* 0x000076106c3e7816 */ /* 0x000fe4000000003e */
[----:B------:R-:W-:Y:S01]  /*26580*/  PRMT R68, R131, 0x5410, R207 ;  /* 0x0000541083447816 */ /* 0x000fe200000000cf */
[----:B------:R-:W2:Y:S01]  /*26590*/  LDL.LU R213, [R1+0x344] ;  /* 0x0003440001d57983 */ /* 0x000ea20000300800 */
[----:B------:R-:W-:Y:S01]  /*265a0*/  @P3 PRMT R0, R62, 0x5410, RZ ;  /* 0x000054103e003816 */ /* 0x000fe200000000ff */
[C---:B------:R-:W-:Y:S02]  /*265b0*/  HMMA.16816.F32.BF16 R16, R44.reuse, R50, R16 ;  /* 0x000000322c10723c */ /* 0x040fe40000041810 */
[----:B------:R-:W2:Y:S02]  /*265c0*/  LDL.LU R134, [R1+0x340] ;  /* 0x0003400001867983 */ /* 0x000ea40000300800 */
[----:B------:R-:W-:Y:S02]  /*265d0*/  ISETP.GT.U32.AND P4, PT, R117, UR7, PT ;  /* 0x0000000775007c0c */ /* 0x000fe4000bf84070 */
[----:B------:R-:W-:Y:S01]  /*265e0*/  PRMT R117, R118, 0x5410, R117 ;  /* 0x0000541076757816 */ /* 0x000fe20000000075 */
[----:B------:R-:W2:Y:S01]  /*265f0*/  LDL.LU R135, [R1+0x33c] ;  /* 0x00033c0001877983 */ /* 0x000ea20000300800 */
[----:B-1----:R-:W-:Y:S01]  /*26600*/  PRMT R58, R249, 0x7610, R58 ;  /* 0x00007610f93a7816 */ /* 0x002fe2000000003a */
[-C--:B----4-:R-:W-:Y:S02]  /*26610*/  HMMA.16816.F32.BF16 R20, R44, R36.reuse, R20 ;  /* 0x000000242c14723c */ /* 0x090fe40000041814 */
[----:B------:R-:W4:Y:S01]  /*26620*/  LDL.LU R136, [R1+0x338] ;  /* 0x0003380001887983 */ /* 0x000f220000300800 */
[----:B---3--:R-:W-:Y:S02]  /*26630*/  SHF.R.U32.HI R110, RZ, 0x18, R105 ;  /* 0x00000018ff6e7819 */ /* 0x008fe40000011669 */
[----:B------:R-:W-:Y:S01]  /*26640*/  PRMT R62, R132, 0x5410, R170 ;  /* 0x00005410843e7816 */ /* 0x000fe200000000aa */
[----:B------:R-:W3:Y:S01]  /*26650*/  LDL.LU R137, [R1+0x334] ;  /* 0x0003340001897983 */ /* 0x000ee20000300800 */
[----:B------:R-:W-:Y:S01]  /*26660*/  LOP3.LUT R109, R169, 0xff, RZ, 0xc0, !PT ;  /* 0x000000ffa96d7812 */ /* 0x000fe200078ec0ff */
[C---:B------:R-:W-:Y:S02]  /*26670*/  HMMA.16816.F32.BF16 R24, R52.reuse, R36, R24 ;  /* 0x000000243418723c */ /* 0x040fe40000041818 */
[----:B------:R-:W-:Y:S02]  /*26680*/  STG.E.U16 desc[UR20][R196.64+0xa2], R123 ;  /* 0x0000a27bc4007986 */ /* 0x000fe4000c101514 */
[----:B------:R-:W-:Y:S02]  /*26690*/  PRMT R108, R227, 0x5410, R224 ;  /* 0x00005410e36c7816 */ /* 0x000fe400000000e0 */
[----:B------:R-:W-:Y:S01]  /*266a0*/  ISETP.LE.U32.AND P6, PT, R110, UR7, PT ;  /* 0x000000076e007c0c */ /* 0x000fe2000bfc3070 */
[----:B------:R1:W5:Y:S01]  /*266b0*/  LDL.LU R224, [R1+0x330] ;  /* 0x0003300001e07983 */ /* 0x0003620000300800 */
[----:B------:R-:W-:Y:S01]  /*266c0*/  ISETP.LE.U32.AND P3, PT, R109, UR7, PT ;  /* 0x000000076d007c0c */ /* 0x000fe2000bf63070 */
[-C--:B------:R-:W-:Y:S02]  /*266d0*/  HMMA.16816.F32.BF16 R28, R52, R38.reuse, R28 ;  /* 0x00000026341c723c */ /* 0x080fe4000004181c */
[----:B------:R-:W-:Y:S01]  /*266e0*/  STG.E.U16 desc[UR20][R194.64+0xb0], R64 ;  /* 0x0000b040c2007986 */ /* 0x000fe2000c101514 */
[----:B------:R-:W-:Y:S02]  /*266f0*/  LOP3.LUT R52, R185, 0xff, RZ, 0xc0, !PT ;  /* 0x000000ffb9347812 */ /* 0x000fe400078ec0ff */
[--C-:B------:R-:W-:Y:S01]  /*26700*/  HSET2.LE.AND R42, R75, R216.reuse, PT ;  /* 0x000000d84b2a7233 */ /* 0x100fe20003803000 */
[----:B------:R1:W-:Y:S01]  /*26710*/  STG.E.U16 desc[UR20][R194.64+0xb2], R63 ;  /* 0x0000b23fc2007986 */ /* 0x0003e2000c101514 */
[----:B------:R-:W-:Y:S01]  /*26720*/  PRMT R105, R228, 0x5410, R243 ;  /* 0x00005410e4697816 */ /* 0x000fe200000000f3 */
[----:B------:R-:W-:Y:S02]  /*26730*/  HMMA.16816.F32.BF16 R32, R44, R38, R32 ;  /* 0x000000262c20723c */ /* 0x000fe40000041820 */
[----:B------:R-:W-:Y:S02]  /*26740*/  LDSM.16.MT88.4 R44, [R65+0xc00] ;  /* 0x000c0000412c783b */ /* 0x000fe40000004200 */
[--C-:B------:R-:W-:Y:S02]  /*26750*/  HSET2.LE.AND R38, R108, R216.reuse, PT ;  /* 0x000000d86c267233 */ /* 0x100fe40003803000 */
[----:B------:R-:W-:Y:S01]  /*26760*/  LOP3.LUT R39, R107, 0xff00ff, RZ, 0xc0, !PT ;  /* 0x00ff00ff6b277812 */ /* 0x000fe200078ec0ff */
[----:B------:R1:W-:Y:S01]  /*26770*/  STG.E.U16 desc[UR20][R40.64+0xb2], R0 ;  /* 0x0000b20028007986 */ /* 0x0003e2000c101514 */
[----:B------:R-:W-:Y:S02]  /*26780*/  LOP3.LUT R42, R96, R42, RZ, 0xc0, !PT ;  /* 0x0000002a602a7212 */ /* 0x000fe400078ec0ff */
[----:B------:R-:W-:Y:S01]  /*26790*/  LOP3.LUT R38, R71, R38, RZ, 0xc0, !PT ;  /* 0x0000002647267212 */ /* 0x000fe200078ec0ff */
[----:B------:R1:W-:Y:S01]  /*267a0*/  STG.E.U16 desc[UR20][R40.64+0xb0], R2 ;  /* 0x0000b00228007986 */ /* 0x0003e2000c101514 */
[----:B------:R-:W-:Y:S02]  /*267b0*/  HSET2.LE.AND R39, R39, R216, PT ;  /* 0x000000d827277233 */ /* 0x000fe40003803000 */
[----:B------:R-:W-:Y:S02]  /*267c0*/  PRMT R71, R155, 0x5410, R147 ;  /* 0x000054109b477816 */ /* 0x000fe40000000093 */
[----:B------:R-:W-:Y:S02]  /*267d0*/  LOP3.LUT R53, R81, 0xffff, RZ, 0xc0, !PT ;  /* 0x0000ffff51357812 */ /* 0x000fe400078ec0ff */
[----:B------:R-:W-:Y:S02]  /*267e0*/  LOP3.LUT R39, R69, R39, RZ, 0xc0, !PT ;  /* 0x0000002745277212 */ /* 0x000fe400078ec0ff */
[----:B------:R-:W-:Y:S02]  /*267f0*/  PRMT R109, R109, 0x5410, R151 ;  /* 0x000054106d6d7816 */ /* 0x000fe40000000097 */
[----:B------:R-:W-:Y:S02]  /*26800*/  PRMT R75, R74, 0x7771, RZ ;  /* 0x000077714a4b7816 */ /* 0x000fe400000000ff */
[----:B------:R-:W-:Y:S02]  /*26810*/  LOP3.LUT R148, R81, 0xff, RZ, 0xc0, !PT ;  /* 0x000000ff51947812 */ /* 0x000fe400078ec0ff */
[----:B-1----:R-:W-:Y:S02]  /*26820*/  PRMT R63, R3, 0x5410, R56 ;  /* 0x00005410033f7816 */ /* 0x002fe40000000038 */
[----:B------:R-:W-:Y:S02]  /*26830*/  PRMT R110, R121, 0x5410, R110 ;  /* 0x00005410796e7816 */ /* 0x000fe4000000006e */
[----:B------:R-:W-:Y:S02]  /*26840*/  PRMT R0, R211, 0x7610, R0 ;  /* 0x00007610d3007816 */ /* 0x000fe40000000000 */
[----:B------:R-:W-:Y:S01]  /*26850*/  PRMT R2, R210, 0x7610, R2 ;  /* 0x00007610d2027816 */ /* 0x000fe20000000002 */
[----:B------:R-:W-:Y:S05]  /*26860*/  @!P6 HFMA2.BF16_V2 R61, -RZ.H0_H0, RZ.H0_H0, -R88.H1_H1 ;  /* 0x200000ffff3de231 */ /* 0x000fea0000360958 */
[----:B------:R-:W-:Y:S04]  /*26870*/  PRMT R49, R61, 0x7610, R49 ;  /* 0x000076103d317816 */ /* 0x000fe80000000031 */
[----:B------:R-:W-:Y:S01]  /*26880*/  @!P6 PRMT R92, R49, 0x5410, RZ ;  /* 0x00005410315ce816 */ /* 0x000fe200000000ff */
[----:B--2---:R-:W-:Y:S05]  /*26890*/  @!P3 HFMA2.BF16_V2 R60, -RZ.H0_H0, RZ.H0_H0, -R87.H0_H0 ;  /* 0x200000ffff3cb231 */ /* 0x004fea0000340957 */
[----:B------:R-:W-:Y:S04]  /*268a0*/  PRMT R48, R60, 0x7610, R48 ;  /* 0x000076103c307816 */ /* 0x000fe80000000030 */
[----:B------:R-:W-:Y:S02]  /*268b0*/  @!P3 PRMT R115, R48, 0x5410, RZ ;  /* 0x000054103073b816 */ /* 0x000fe400000000ff */
[----:B------:R-:W1:Y:S01]  /*268c0*/  LDSM.16.MT88.4 R48, [R208+0x4c00] ;  /* 0x004c0000d030783b */ /* 0x000e620000004200 */
[----:B------:R-:W-:Y:S03]  /*268d0*/  PRMT R95, R212, 0x5410, R213 ;  /* 0x00005410d45f7816 */ /* 0x000fe600000000d5 */
[----:B------:R2:W5:Y:S04]  /*268e0*/  LDL.LU R213, [R1+0x32c] ;  /* 0x00032c0001d57983 */ /* 0x0005680000300800 */
[----:B------:R2:W5:Y:S01]  /*268f0*/  LDL.LU R212, [R1+0x328] ;  /* 0x0003280001d47983 */ /* 0x0005620000300800 */
[----:B------:R-:W-:Y:S03]  /*26900*/  IMAD.MOV.U32 R132, RZ, RZ, R135 ;  /* 0x000000ffff847224 */ /* 0x000fe600078e0087 */
[----:B------:R2:W4:Y:S04]  /*26910*/  LDL.S16 R131, [R1+0x158] ;  /* 0x0001580001837983 */ /* 0x0005280000100600 */
[----:B------:R2:W3:Y:S04]  /*26920*/  LDL.S16 R130, [R1+0x154] ;  /* 0x0001540001827983 */ /* 0x0004e80000100600 */
[----:B------:R2:W2:Y:S04]  /*26930*/  LDL.S16 R79, [R1+0x150] ;  /* 0x00015000014f7983 */ /* 0x0004a80000100600 */
[----:B------:R-:W-:Y:S01]  /*26940*/  @!P6 STL.S16 [R1+0x160], R61 ;  /* 0x0001603d0100e387 */ /* 0x000fe20000100600 */
[C---:B------:R-:W-:Y:S02]  /*26950*/  ISETP.LE.U32.AND P6, PT, R94.reuse, UR7, PT ;  /* 0x000000075e007c0c */ /* 0x040fe4000bfc3070 */
[----:B------:R-:W-:Y:S01]  /*26960*/  PRMT R94, R94, 0x5410, R180 ;  /* 0x000054105e5e7816 */ /* 0x000fe200000000b4 */
[----:B------:R1:W-:Y:S01]  /*26970*/  @!P3 STL.S16 [R1+0x15c], R60 ;  /* 0x00015c3c0100b387 */ /* 0x0003e20000100600 */
[----:B------:R-:W-:Y:S03]  /*26980*/  ISETP.LE.U32.AND P3, PT, R93, UR7, PT ;  /* 0x000000075d007c0c */ /* 0x000fe6000bf63070 */
[----:B------:R2:W5:Y:S04]  /*26990*/  LDL.LU R211, [R1+0x324] ;  /* 0x0003240001d37983 */ /* 0x0005680000300800 */
[----:B------:R2:W5:Y:S04]  /*269a0*/  LDL.LU R210, [R1+0x320] ;  /* 0x0003200001d27983 */ /* 0x0005680000300800 */
[----:B------:R2:W2:Y:S04]  /*269b0*/  LDL.S16 R129, [R1+0x14c] ;  /* 0x00014c0001817983 */ /* 0x0004a80000100600 */
[----:B------:R2:W2:Y:S04]  /*269c0*/  LDL.S16 R123, [R1+0x148] ;  /* 0x00014800017b7983 */ /* 0x0004a80000100600 */
[----:B------:R2:W2:Y:S01]  /*269d0*/  LDL.S16 R118, [R1+0x144] ;  /* 0x0001440001767983 */ /* 0x0004a20000100600 */
[----:B-1----:R-:W-:Y:S01]  /*269e0*/  IMAD.WIDE R60, R232, 0x70, R40 ;  /* 0x00000070e83c7825 */ /* 0x002fe200078e0228 */
[--C-:B------:R-:W-:Y:S02]  /*269f0*/  HSET2.LE.AND R40, R62, R216.reuse, PT ;  /* 0x000000d83e287233 */ /* 0x100fe40003803000 */
[----:B------:R-:W-:Y:S02]  /*26a00*/  HSET2.LE.AND R41, R68, R216, PT ;  /* 0x000000d844297233 */ /* 0x000fe40003803000 */
[----:B------:R-:W-:Y:S01]  /*26a10*/  PRMT R62, R58, 0x5410, R57 ;  /* 0x000054103a3e7816 */ /* 0x000fe20000000039 */
[----:B------:R-:W-:Y:S01]  /*26a20*/  STG.E.U16 desc[UR20][R60.64+0xb0], R128 ;  /* 0x0000b0803c007986 */ /* 0x000fe2000c101514 */
[----:B------:R-:W-:Y:S01]  /*26a30*/  LOP3.LUT R40, R99, R40, RZ, 0xc0, !PT ;  /* 0x0000002863287212 */ /* 0x000fe200078ec0ff */
[----:B------:R-:W-:Y:S01]  /*26a40*/  IMAD.WIDE R68, R232, -0x70, R60 ;  /* 0xffffff90e8447825 */ /* 0x000fe200078e023c */
[----:B------:R-:W-:Y:S01]  /*26a50*/  PRMT R99, R52, 0x5410, R145 ;  /* 0x0000541034637816 */ /* 0x000fe20000000091 */
[----:B------:R1:W-:Y:S01]  /*26a60*/  STG.E.U16 desc[UR20][R60.64+0xb2], R120 ;  /* 0x0000b2783c007986 */ /* 0x0003e2000c101514 */
[----:B------:R-:W-:Y:S03]  /*26a70*/  LOP3.LUT R41, R98, R41, RZ, 0xc0, !PT ;  /* 0x0000002962297212 */ /* 0x000fe600078ec0ff */
[----:B------:R-:W-:Y:S04]  /*26a80*/  STG.E.U16 desc[UR20][R196.64+0xb0], R114 ;  /* 0x0000b072c4007986 */ /* 0x000fe8000c101514 */
[-C--:B------:R-:W-:Y:S01]  /*26a90*/  HMMA.16816.F32.BF16 R4, R40, R48.reuse, R4 ;  /* 0x000000302804723c */ /* 0x080fe20000041804 */
[----:B------:R-:W-:Y:S04]  /*26aa0*/  STG.E.U16 desc[UR20][R196.64+0xb2], R106 ;  /* 0x0000b26ac4007986 */ /* 0x000fe8000c101514 */
[----:B-1----:R-:W-:Y:S01]  /*26ab0*/  PRMT R61, R157, 0x5410, R190 ;  /* 0x000054109d3d7816 */ /* 0x002fe200000000be */
[----:B------:R-:W-:Y:S01]  /*26ac0*/  IMAD.MOV.U32 R60, RZ, RZ, R76 ;  /* 0x000000ffff3c7224 */ /* 0x000fe200078e004c */
[----:B------:R-:W-:Y:S01]  /*26ad0*/  PRMT R76, R198, 0x5410, R193 ;  /* 0x00005410c64c7816 */ /* 0x000fe200000000c1 */
[----:B----4-:R-:W-:Y:S02]  /*26ae0*/  @!P6 HFMA2.BF16_V2 R131, -RZ.H0_H0, RZ.H0_H0, -R3.H0_H0 ;  /* 0x200000ffff83e231 */ /* 0x010fe40000340903 */
[----:B---3--:R-:W-:Y:S03]  /*26af0*/  @!P5 HFMA2.BF16_V2 R130, -RZ.H0_H0, RZ.H0_H0, -R56.H0_H0 ;  /* 0x200000ffff82d231 */ /* 0x008fe60000340938 */
[----:B------:R-:W-:Y:S01]  /*26b00*/  PRMT R64, R131, 0x7610, R64 ;  /* 0x0000761083407816 */ /* 0x000fe20000000040 */
[----:B------:R-:W-:Y:S01]  /*26b10*/  @!P6 STL.S16 [R1+0x158], R131 ;  /* 0x000158830100e387 */ /* 0x000fe20000100600 */
[----:B--2---:R-:W-:Y:S01]  /*26b20*/  @!P3 HFMA2.BF16_V2 R79, -RZ.H0_H0, RZ.H0_H0, -R0.H0_H0 ;  /* 0x200000ffff4fb231 */ /* 0x004fe20000340900 */
[----:B------:R-:W-:Y:S02]  /*26b30*/  PRMT R37, R130, 0x7610, R37 ;  /* 0x0000761082257816 */ /* 0x000fe40000000025 */
[----:B------:R-:W-:Y:S01]  /*26b40*/  @!P5 STL.S16 [R1+0x154], R130 ;  /* 0x000154820100d387 */ /* 0x000fe20000100600 */
[----:B------:R-:W-:Y:S02]  /*26b50*/  @!P6 PRMT R3, R64, 0x5410, RZ ;  /* 0x000054104003e816 */ /* 0x000fe400000000ff */
[----:B------:R-:W-:Y:S01]  /*26b60*/  PRMT R36, R79, 0x7610, R36 ;  /* 0x000076104f247816 */ /* 0x000fe20000000024 */
[----:B------:R1:W-:Y:S01]  /*26b70*/  @!P3 STL.S16 [R1+0x150], R79 ;  /* 0x0001504f0100b387 */ /* 0x0003e20000100600 */
[----:B------:R-:W-:Y:S02]  /*26b80*/  @!P5 PRMT R56, R37, 0x5410, RZ ;  /* 0x000054102538d816 */ /* 0x000fe400000000ff */
[----:B------:R-:W-:Y:S01]  /*26b90*/  PRMT R64, R0, 0x5410, R2 ;  /* 0x0000541000407816 */ /* 0x000fe20000000002 */
[----:B------:R2:W-:Y:S01]  /*26ba0*/  STG.E.U16 desc[UR20][R194.64+0xc0], R3 ;  /* 0x0000c003c2007986 */ /* 0x0005e2000c101514 */
[----:B------:R-:W-:Y:S02]  /*26bb0*/  @!P3 PRMT R0, R36, 0x5410, RZ ;  /* 0x000054102400b816 */ /* 0x000fe400000000ff */
[----:B------:R-:W-:Y:S01]  /*26bc0*/  ISETP.LE.U32.AND P3, PT, R52, UR7, PT ;  /* 0x0000000734007c0c */ /* 0x000fe2000bf63070 */
[----:B------:R3:W-:Y:S01]  /*26bd0*/  STG.E.U16 desc[UR20][R194.64+0xc2], R56 ;  /* 0x0000c238c2007986 */ /* 0x0007e2000c101514 */
[----:B------:R-:W-:Y:S02]  /*26be0*/  ISETP.GT.U32.AND P6, PT, R145, UR7, PT ;  /* 0x0000000791007c0c */ /* 0x000fe4000bfc4070 */
[----:B------:R-:W-:Y:S01]  /*26bf0*/  PRMT R52, R209, 0x5410, R241 ;  /* 0x00005410d1347816 */ /* 0x000fe200000000f1 */
[----:B------:R4:W-:Y:S01]  /*26c00*/  STG.E.U16 desc[UR20][R68.64+0xc0], R0 ;  /* 0x0000c00044007986 */ /* 0x0009e2000c101514 */
[--C-:B------:R-:W-:Y:S02]  /*26c10*/  HSET2.LE.AND R36, R95, R216.reuse, PT ;  /* 0x000000d85f247233 */ /* 0x100fe40003803000 */
[----:B------:R-:W-:Y:S02]  /*26c20*/  HSET2.LE.AND R37, R105, R216, PT ;  /* 0x000000d869257233 */ /* 0x000fe40003803000 */
[----:B------:R-:W-:Y:S02]  /*26c30*/  SHF.R.U32.HI R95, RZ, 0x8, R53 ;  /* 0x00000008ff5f7819 */ /* 0x000fe40000011635 */
[----:B------:R-:W-:Y:S01]  /*26c40*/  LOP3.LUT R36, R70, R36, RZ, 0xc0, !PT ;  /* 0x0000002446247212 */ /* 0x000fe200078ec0ff */
[----:B------:R-:W-:Y:S01]  /*26c50*/  @!P3 HFMA2.BF16_V2 R123, -RZ.H0_H0, RZ.H0_H0, -R58.H0_H0 ;  /* 0x200000ffff7bb231 */ /* 0x000fe2000034093a */
[----:B------:R-:W-:Y:S01]  /*26c60*/  LOP3.LUT R37, R72, R37, RZ, 0xc0, !PT ;  /* 0x0000002548257212 */ /* 0x000fe200078ec0ff */
[----:B------:R-:W-:Y:S01]  /*26c70*/  @P6 HFMA2.BF16_V2 R118, -RZ.H0_H0, RZ.H0_H0, -R57.H0_H0 ;  /* 0x200000ffff766231 */ /* 0x000fe20000340939 */
[----:B------:R-:W-:Y:S02]  /*26c80*/  PRMT R72, R140, 0x5410, R183 ;  /* 0x000054108c487816 */ /* 0x000fe400000000b7 */
[----:B-1----:R-:W-:Y:S02]  /*26c90*/  SHF.R.U32.HI R79, RZ, 0x18, R111 ;  /* 0x00000018ff4f7819 */ /* 0x002fe4000001166f */
[----:B------:R-:W-:Y:S01]  /*26ca0*/  PRMT R54, R118, 0x7610, R54 ;  /* 0x0000761076367816 */ /* 0x000fe20000000036 */
[C---:B------:R-:W-:Y:S04]  /*26cb0*/  HMMA.16816.F32.BF16 R8, R36.reuse, R48, R8 ;  /* 0x000000302408723c */ /* 0x040fe80000041808 */
[----:B------:R-:W-:Y:S01]  /*26cc0*/  ISETP.LE.U32.AND P5, PT, R79, UR7, PT ;  /* 0x000000074f007c0c */ /* 0x000fe2000bfa3070 */
[----:B------:R-:W-:Y:S01]  /*26cd0*/  IMAD.WIDE.U32 R48, R205, -0x2daee0ad, RZ ;  /* 0xd2511f53cd307825 */ /* 0x000fe200078e00ff */
[----:B--2---:R-:W-:Y:S02]  /*26ce0*/  PRMT R3, R214, 0x7610, R3 ;  /* 0x00007610d6037816 */ /* 0x004fe40000000003 */
[----:B---3--:R-:W-:Y:S01]  /*26cf0*/  PRMT R56, R215, 0x7610, R56 ;  /* 0x00007610d7387816 */ /* 0x008fe20000000038 */
[-C--:B------:R-:W-:Y:S01]  /*26d00*/  HMMA.16816.F32.BF16 R12, R36, R50.reuse, R12 ;  /* 0x00000032240c723c */ /* 0x080fe2000004180c */
[----:B------:R-:W1:Y:S02]  /*26d10*/  S2R R215, SR_TID.X ;  /* 0x0000000000d77919 */ /* 0x000e640000002100 */
[----:B------:R-:W-:Y:S01]  /*26d20*/  @P6 PRMT R57, R54, 0x5410, RZ ;  /* 0x0000541036396816 */ /* 0x000fe200000000ff */
[----:B------:R-:W-:Y:S01]  /*26d30*/  IMAD.MOV.U32 R105, RZ, RZ, R48 ;  /* 0x000000ffff697224 */ /* 0x000fe200078e0030 */
[----:B------:R-:W-:Y:S01]  /*26d40*/  PRMT R54, R182, 0x5410, R181 ;  /* 0x00005410b6367816 */ /* 0x000fe200000000b5 */
[----:B----4-:R-:W-:Y:S01]  /*26d50*/  IMAD.MOV.U32 R0, RZ, RZ, R80 ;  /* 0x000000ffff007224 */ /* 0x010fe200078e0050 */
[----:B------:R-:W-:Y:S01]  /*26d60*/  PRMT R55, R123, 0x7610, R55 ;  /* 0x000076107b377816 */ /* 0x000fe20000000037 */
[----:B------:R-:W-:Y:S01]  /*26d70*/  @!P5 HFMA2.BF16_V2 R129, -RZ.H0_H0, RZ.H0_H0, -R2.H0_H0 ;  /* 0x200000ffff81d231 */ /* 0x000fe20000340902 */
[----:B------:R-:W-:Y:S01]  /*26d80*/  LOP3.LUT R70, R168, UR17, R49, 0x96, !PT ;  /* 0x00000011a8467c12 */ /* 0x000fe2000f8e9631 */
[C---:B------:R-:W-:Y:S03]  /*26d90*/  HMMA.16816.F32.BF16 R16, R40.reuse, R50, R16 ;  /* 0x000000322810723c */ /* 0x040fe60000041810 */
[----:B------:R-:W-:Y:S01]  /*26da0*/  @!P5 STL.S16 [R1+0x14c], R129 ;  /* 0x00014c810100d387 */ /* 0x000fe20000100600 */
[----:B------:R-:W-:Y:S02]  /*26db0*/  PRMT R59, R129, 0x7610, R59 ;  /* 0x00007610813b7816 */ /* 0x000fe4000000003b */
[--C-:B------:R-:W-:Y:S01]  /*26dc0*/  HSET2.LE.AND R54, R54, R216.reuse, PT ;  /* 0x000000d836367233 */ /* 0x100fe20003803000 */
[----:B------:R-:W-:Y:S01]  /*26dd0*/  @!P3 STL.S16 [R1+0x148], R123 ;  /* 0x0001487b0100b387 */ /* 0x000fe20000100600 */
[----:B------:R-:W-:Y:S01]  /*26de0*/  @!P5 PRMT R2, R59, 0x5410, RZ ;  /* 0x000054103b02d816 */ /* 0x000fe200000000ff */
[-C--:B------:R-:W-:Y:S02]  /*26df0*/  HMMA.16816.F32.BF16 R20, R40, R44.reuse, R20 ;  /* 0x0000002c2814723c */ /* 0x080fe40000041814 */
[----:B------:R-:W-:Y:S01]  /*26e00*/  @P6 STL.S16 [R1+0x144], R118 ;  /* 0x0001447601006387 */ /* 0x000fe20000100600 */
[----:B------:R-:W-:Y:S01]  /*26e10*/  @!P3 PRMT R58, R55, 0x5410, RZ ;  /* 0x00005410373ab816 */ /* 0x000fe200000000ff */
[----:B------:R-:W-:Y:S01]  /*26e20*/  IMAD.MOV.U32 R59, RZ, RZ, R77 ;  /* 0x000000ffff3b7224 */ /* 0x000fe200078e004d */
[----:B------:R-:W-:Y:S01]  /*26e30*/  ISETP.GT.U32.AND P3, PT, R143, UR7, PT ;  /* 0x000000078f007c0c */ /* 0x000fe2000bf64070 */
[----:B------:R3:W5:Y:S01]  /*26e40*/  LDL.LU R209, [R1+0x31c] ;  /* 0x00031c0001d17983 */ /* 0x0007620000300800 */
[----:B------:R-:W-:Y:S01]  /*26e50*/  ISETP.GT.U32.AND P6, PT, R141, UR7, PT ;  /* 0x000000078d007c0c */ /* 0x000fe2000bfc4070 */
[C---:B------:R-:W-:Y:S02]  /*26e60*/  HMMA.16816.F32.BF16 R24, R36.reuse, R44, R24 ;  /* 0x0000002c2418723c */ /* 0x040fe40000041818 */
[----:B------:R3:W2:Y:S02]  /*26e70*/  LDL.S16 R108, [R1+0x140] ;  /* 0x00014000016c7983 */ /* 0x0006a40000100600 */
[----:B------:R-:W-:Y:S01]  /*26e80*/  LOP3.LUT R54, R59, R54, RZ, 0xc0, !PT ;  /* 0x000000363b367212 */ /* 0x000fe200078ec0ff */
[----:B------:R-:W-:Y:S01]  /*26e90*/  IMAD.MOV.U32 R55, RZ, RZ, R78 ;  /* 0x000000ffff377224 */ /* 0x000fe200078e004e */
[C---:B------:R-:W-:Y:S01]  /*26ea0*/  PRMT R97, R48.reuse, 0x7772, RZ ;  /* 0x0000777230617816 */ /* 0x040fe200000000ff */
[----:B------:R3:W4:Y:S01]  /*26eb0*/  LDL.S16 R107, [R1+0x13c] ;  /* 0x00013c00016b7983 */ /* 0x0007220000100600 */
[----:B------:R-:W-:Y:S01]  /*26ec0*/  PRMT R98, R48, 0x7773, RZ ;  /* 0x0000777330627816 */ /* 0x000fe200000000ff */
[-C--:B------:R-:W-:Y:S02]  /*26ed0*/  HMMA.16816.F32.BF16 R28, R36, R46.reuse, R28 ;  /* 0x0000002e241c723c */ /* 0x080fe4000004181c */
[----:B------:R3:W-:Y:S01]  /*26ee0*/  STG.E.U16 desc[UR20][R68.64+0xc2], R2 ;  /* 0x0000c20244007986 */ /* 0x0007e2000c101514 */
[--C-:B------:R-:W-:Y:S01]  /*26ef0*/  HSET2.LE.AND R36, R61, R216.reuse, PT ;  /* 0x000000d83d247233 */ /* 0x100fe20003803000 */
[----:B------:R-:W-:Y:S01]  /*26f00*/  IMAD.MOV.U32 R78, RZ, RZ, R74 ;  /* 0x000000ffff4e7224 */ /* 0x000fe200078e004a */
[----:B------:R-:W-:Y:S01]  /*26f10*/  PRMT R61, R56, 0x5410, R3 ;  /* 0x00005410383d7816 */ /* 0x000fe20000000003 */
[----:B-1----:R-:W-:Y:S01]  /*26f20*/  IMAD.SHL.U32 R214, R215, 0x20, RZ ;  /* 0x00000020d7d67824 */ /* 0x002fe200078e00ff */
[--C-:B------:R-:W-:Y:S01]  /*26f30*/  HSET2.LE.AND R37, R71, R216.reuse, PT ;  /* 0x000000d847257233 */ /* 0x100fe20003803000 */
[----:B------:R-:W-:Y:S01]  /*26f40*/  HMMA.16816.F32.BF16 R32, R40, R46, R32 ;  /* 0x0000002e2820723c */ /* 0x000fe20000041820 */
[----:B------:R-:W-:Y:S03]  /*26f50*/  LDSM.16.MT88.4 R40, [R65+0x1000] ;  /* 0x001000004128783b */ /* 0x000fe60000004200 */
[----:B------:R-:W-:Y:S02]  /*26f60*/  LOP3.LUT R39, R156, 0xff00ff, RZ, 0xc0, !PT ;  /* 0x00ff00ff9c277812 */ /* 0x000fe400078ec0ff */
[--C-:B------:R-:W-:Y:S02]  /*26f70*/  HSET2.LE.AND R38, R72, R216.reuse, PT ;  /* 0x000000d848267233 */ /* 0x100fe40003803000 */
[----:B------:R-:W-:Y:S02]  /*26f80*/  LOP3.LUT R37, R103, R37, RZ, 0xc0, !PT ;  /* 0x0000002567257212 */ /* 0x000fe400078ec0ff */
[--C-:B------:R-:W-:Y:S02]  /*26f90*/  HSET2.LE.AND R39, R39, R216.reuse, PT ;  /* 0x000000d827277233 */ /* 0x100fe40003803000 */
[----:B------:R-:W-:Y:S02]  /*26fa0*/  LOP3.LUT R38, R102, R38, RZ, 0xc0, !PT ;  /* 0x0000002666267212 */ /* 0x000fe400078ec0ff */
[----:B------:R-:W-:Y:S02]  /*26fb0*/  PRMT R96, R48, 0x7771, RZ ;  /* 0x0000777130607816 */ /* 0x000fe400000000ff */
[----:B------:R-:W-:Y:S01]  /*26fc0*/  LOP3.LUT R39, R100, R39, RZ, 0xc0, !PT ;  /* 0x0000002764277212 */ /* 0x000fe200078ec0ff */
[----:B------:R-:W1:Y:S01]  /*26fd0*/  LDSM.16.MT88.4 R48, [R208+0x5000] ;  /* 0x00500000d030783b */ /* 0x000e620000004200 */
[----:B------:R-:W-:Y:S02]  /*26fe0*/  LOP3.LUT R53, R95, 0xffff, RZ, 0xc0, !PT ;  /* 0x0000ffff5f357812 */ /* 0x000fe400078ec0ff */
[----:B------:R-:W-:Y:S01]  /*26ff0*/  LOP3.LUT R36, R104, R36, RZ, 0xc0, !PT ;  /* 0x0000002468247212 */ /* 0x000fe200078ec0ff */
[----:B---3--:R-:W-:Y:S01]  /*27000*/  IMAD.WIDE R68, R232, 0x70, R68 ;  /* 0x00000070e8447825 */ /* 0x008fe200078e0244 */
[----:B------:R-:W-:Y:S02]  /*27010*/  ISETP.LE.U32.AND P5, PT, R53, UR7, PT ;  /* 0x0000000735007c0c */ /* 0x000fe4000bfa3070 */
[----:B------:R-:W-:Y:S02]  /*27020*/  PRMT R53, R240, 0x5410, R238 ;  /* 0x00005410f0357816 */ /* 0x000fe400000000ee */
[--C-:B------:R-:W-:Y:S01]  /*27030*/  HSET2.LE.AND R52, R52, R216.reuse, PT ;  /* 0x000000d834347233 */ /* 0x100fe20003803000 */
[----:B------:R-:W-:Y:S01]  /*27040*/  STG.E.U16 desc[UR20][R68.64+0xc0], R112 ;  /* 0x0000c07044007986 */ /* 0x000fe2000c101514 */
[----:B------:R-:W-:Y:S02]  /*27050*/  PRMT R79, R93, 0x5410, R79 ;  /* 0x000054105d4f7816 */ /* 0x000fe4000000004f */
[--C-:B------:R-:W-:Y:S01]  /*27060*/  HSET2.LE.AND R53, R53, R216.reuse, PT ;  /* 0x000000d835357233 */ /* 0x100fe20003803000 */
[----:B------:R-:W-:Y:S01]  /*27070*/  STG.E.U16 desc[UR20][R68.64+0xc2], R113 ;  /* 0x0000c27144007986 */ /* 0x000fe2000c101514 */
[----:B------:R-:W-:Y:S02]  /*27080*/  LOP3.LUT R52, R0, R52, RZ, 0xc0, !PT ;  /* 0x0000003400347212 */ /* 0x000fe400078ec0ff */
[----:B------:R-:W-:Y:S01]  /*27090*/  LOP3.LUT R0, R70, 0xffff, RZ, 0xc0, !PT ;  /* 0x0000ffff46007812 */ /* 0x000fe200078ec0ff */
[----:B------:R-:W-:Y:S01]  /*270a0*/  STG.E.U16 desc[UR20][R196.64+0xc0], R116 ;  /* 0x0000c074c4007986 */ /* 0x000fe2000c101514 */
[----:B------:R-:W-:Y:S02]  /*270b0*/  LOP3.LUT R53, R55, R53, RZ, 0xc0, !PT ;  /* 0x0000003537357212 */ /* 0x000fe400078ec0ff */
[----:B------:R-:W-:Y:S01]  /*270c0*/  LOP3.LUT R55, R161, 0xff00ff, RZ, 0xc0, !PT ;  /* 0x00ff00ffa1377812 */ /* 0x000fe200078ec0ff */
[----:B------:R3:W-:Y:S01]  /*270d0*/  STG.E.U16 desc[UR20][R196.64+0xc2], R92 ;  /* 0x0000c25cc4007986 */ /* 0x0007e2000c101514 */
[----:B------:R-:W-:Y:S02]  /*270e0*/  SHF.R.U32.HI R77, RZ, 0x8, R0 ;  /* 0x00000008ff4d7819 */ /* 0x000fe40000011600 */
[----:B------:R-:W-:Y:S01]  /*270f0*/  PRMT R47, R138, 0x5410, R125 ;  /* 0x000054108a2f7816 */ /* 0x000fe2000000007d */
[----:B------:R-:W-:Y:S01]  /*27100*/  STG.E.U16 desc[UR20][R194.64+0xd0], R58 ;  /* 0x0000d03ac2007986 */ /* 0x000fe2000c101514 */
[--C-:B------:R-:W-:Y:S02]  /*27110*/  HSET2.LE.AND R55, R55, R216.reuse, PT ;  /* 0x000000d837377233 */ /* 0x100fe40003803000 */
[----:B------:R-:W-:Y:S01]  /*27120*/  LOP3.LUT R0, R77, 0xffff, RZ, 0xc0, !PT ;  /* 0x0000ffff4d007812 */ /* 0x000fe200078ec0ff */
[----:B------:R3:W-:Y:S01]  /*27130*/  STG.E.U16 desc[UR20][R194.64+0xd2], R57 ;  /* 0x0000d239c2007986 */ /* 0x0007e2000c101514 */
[----:B------:R-:W-:Y:S02]  /*27140*/  PRMT R72, R189, 0x5410, R188 ;  /* 0x00005410bd487816 */ /* 0x000fe400000000bc */
[----:B------:R-:W-:Y:S01]  /*27150*/  LOP3.LUT R55, R60, R55, RZ, 0xc0, !PT ;  /* 0x000000373c377212 */ /* 0x000fe200078ec0ff */
[----:B------:R-:W-:Y:S01]  /*27160*/  IMAD.MOV.U32 R60, RZ, RZ, R82 ;  /* 0x000000ffff3c7224 */ /* 0x000fe200078e0052 */
[----:B------:R-:W-:Y:S02]  /*27170*/  PRMT R71, R119, 0x5410, R191 ;  /* 0x0000541077477816 */ /* 0x000fe400000000bf */
[----:B------:R-:W-:Y:S02]  /*27180*/  PRMT R80, R74, 0x7773, RZ ;  /* 0x000077734a507816 */ /* 0x000fe400000000ff */
[----:B------:R-:W-:Y:S01]  /*27190*/  PRMT R141, R143, 0x5410, R141 ;  /* 0x000054108f8d7816 */ /* 0x000fe2000000008d */
[-C--:B-1----:R-:W-:Y:S05]  /*271a0*/  HMMA.16816.F32.BF16 R4, R36, R48.reuse, R4 ;  /* 0x000000302404723c */ /* 0x082fea0000041804 */
[----:B------:R-:W-:Y:S03]  /*271b0*/  PRMT R143, R97, 0x5410, R98 ;  /* 0x00005410618f7816 */ /* 0x000fe60000000062 */
[C---:B------:R-:W-:Y:S04]  /*271c0*/  HMMA.16816.F32.BF16 R8, R52.reuse, R48, R8 ;  /* 0x000000303408723c */ /* 0x040fe80000041808 */
[----:B---3--:R-:W-:Y:S02]  /*271d0*/  PRMT R92, R122, 0x5410, R171 ;  /* 0x000054107a5c7816 */ /* 0x008fe400000000ab */
[----:B------:R-:W-:Y:S02]  /*271e0*/  LOP3.LUT R143, R143, 0xff00ff, RZ, 0xc0, !PT ;  /* 0x00ff00ff8f8f7812 */ /* 0x000fe400078ec0ff */
[-C--:B------:R-:W-:Y:S03]  /*271f0*/  HMMA.16816.F32.BF16 R12, R52, R50.reuse, R12 ;  /* 0x00000032340c723c */ /* 0x080fe6000004180c */
[----:B------:R-:W-:Y:S02]  /*27200*/  PRMT R57, R86, 0x7610, R57 ;  /* 0x0000761056397816 */ /* 0x000fe40000000039 */
[----:B------:R-:W-:Y:S03]  /*27210*/  HSET2.LE.AND R143, R143, R216, PT ;  /* 0x000000d88f8f7233 */ /* 0x000fe60003803000 */
[C---:B------:R-:W-:Y:S01]  /*27220*/  HMMA.16816.F32.BF16 R16, R36.reuse, R50, R16 ;  /* 0x000000322410723c */ /* 0x040fe20000041810 */
[----:B------:R-:W1:Y:S07]  /*27230*/  LDSM.16.MT88.4 R48, [R208+0x5400] ;  /* 0x00540000d030783b */ /* 0x000e6e0000004200 */
[-C--:B------:R-:W-:Y:S08]  /*27240*/  HMMA.16816.F32.BF16 R20, R36, R40.reuse, R20 ;  /* 0x000000282414723c */ /* 0x080ff00000041814 */
[C---:B------:R-:W-:Y:S08]  /*27250*/  HMMA.16816.F32.BF16 R24, R52.reuse, R40, R24 ;  /* 0x000000283418723c */ /* 0x040ff00000041818 */
[-C--:B------:R-:W-:Y:S01]  /*27260*/  HMMA.16816.F32.BF16 R28, R52, R42.reuse, R28 ;  /* 0x0000002a341c723c */ /* 0x080fe2000004181c */
[----:B------:R-:W3:Y:S02]  /*27270*/  MUFU.EX2 R53, R124 ;  /* 0x0000007c00357308 */ /* 0x000ee40000000800 */
[----:B------:R-:W-:Y:S01]  /*27280*/  PRMT R52, R230, 0x7632, R52 ;  /* 0x00007632e6347816 */ /* 0x000fe20000000034 */
[----:B------:R-:W-:Y:S04]  /*27290*/  IMAD.WIDE R54, R232, -0x70, R68 ;  /* 0xffffff90e8367825 */ /* 0x000fe800078e0244 */
[----:B------:R-:W-:Y:S01]  /*272a0*/  HMMA.16816.F32.BF16 R32, R36, R42, R32 ;  /* 0x0000002a2420723c */ /* 0x000fe20000041820 */
[----:B------:R-:W3:Y:S03]  /*272b0*/  LDSM.16.MT88.4 R36, [R65+0x1400] ;  /* 0x001400004124783b */ /* 0x000ee60000004200 */
[----:B--2---:R-:W-:Y:S05]  /*272c0*/  @P1 HFMA2.BF16_V2 R108, -RZ.H0_H0, RZ.H0_H0, -R56.H0_H0 ;  /* 0x200000ffff6c1231 */ /* 0x004fea0000340938 */
[----:B------:R-:W-:Y:S01]  /*272d0*/  PRMT R44, R108, 0x7610, R44 ;  /* 0x000076106c2c7816 */ /* 0x000fe2000000002c */
[----:B----4-:R-:W-:Y:S01]  /*272e0*/  @P4 HFMA2.BF16_V2 R107, -RZ.H0_H0, RZ.H0_H0, -R3.H0_H0 ;  /* 0x200000ffff6b4231 */ /* 0x010fe20000340903 */
[----:B------:R-:W-:Y:S02]  /*272f0*/  @P1 STL.S16 [R1+0x140], R108 ;  /* 0x0001406c01001387 */ /* 0x000fe40000100600 */
[----:B------:R-:W-:Y:S02]  /*27300*/  @P1 PRMT R56, R44, 0x5410, RZ ;  /* 0x000054102c381816 */ /* 0x000fe400000000ff */
[----:B------:R-:W-:Y:S01]  /*27310*/  ISETP.GT.U32.AND P1, PT, R151, UR7, PT ;  /* 0x0000000797007c0c */ /* 0x000fe2000bf24070 */
[----:B------:R-:W-:Y:S01]  /*27320*/  @P4 STL.S16 [R1+0x13c], R107 ;  /* 0x00013c6b01004387 */ /* 0x000fe20000100600 */
[----:B------:R-:W-:Y:S02]  /*27330*/  PRMT R2, R107, 0x7610, R2 ;  /* 0x000076106b027816 */ /* 0x000fe40000000002 */
[----:B------:R-:W-:Y:S01]  /*27340*/  PRMT R44, R139, 0x5410, R229 ;  /* 0x000054108b2c7816 */ /* 0x000fe200000000e5 */
[----:B------:R4:W2:Y:S01]  /*27350*/  LDL.S16 R59, [R1+0x138] ;  /* 0x00013800013b7983 */ /* 0x0008a20000100600 */
[----:B------:R-:W-:Y:S02]  /*27360*/  @P4 PRMT R3, R2, 0x5410, RZ ;  /* 0x0000541002034816 */ /* 0x000fe400000000ff */
[----:B------:R-:W-:Y:S01]  /*27370*/  ISETP.LE.U32.AND P4, PT, R0, UR7, PT ;  /* 0x0000000700007c0c */ /* 0x000fe2000bf83070 */
[----:B------:R4:W3:Y:S01]  /*27380*/  LDL.S16 R46, [R1+0x134] ;  /* 0x00013400012e7983 */ /* 0x0008e20000100600 */
[----:B------:R-:W-:Y:S02]  /*27390*/  PRMT R0, R221, 0x5410, R218 ;  /* 0x00005410dd007816 */ /* 0x000fe400000000da */
[----:B------:R-:W-:Y:S01]  /*273a0*/  PRMT R2, R184, 0x5410, R178 ;  /* 0x00005410b8027816 */ /* 0x000fe200000000b2 */
[----:B------:R4:W4:Y:S01]  /*273b0*/  LDL.S16 R45, [R1+0x130] ;  /* 0x00013000012d7983 */ /* 0x0009220000100600 */
[----:B------:R-:W-:Y:S02]  /*273c0*/  PRMT R151, R74, 0x7772, RZ ;  /* 0x000077724a977816 */ /* 0x000fe400000000ff */
[--C-:B------:R-:W-:Y:S01]  /*273d0*/  HSET2.LE.AND R0, R0, R216.reuse, PT ;  /* 0x000000d800007233 */ /* 0x100fe20003803000 */
[----:B------:R1:W-:Y:S01]  /*273e0*/  STG.E.U16 desc[UR20][R54.64+0xd0], R56 ;  /* 0x0000d03836007986 */ /* 0x0003e2000c101514 */
[--C-:B------:R-:W-:Y:S02]  /*273f0*/  HSET2.LE.AND R2, R2, R216.reuse, PT ;  /* 0x000000d802027233 */ /* 0x100fe40003803000 */
[----:B------:R-:W-:Y:S01]  /*27400*/  HSET2.LE.AND R44, R44, R216, PT ;  /* 0x000000d82c2c7233 */ /* 0x000fe20003803000 */
[----:B------:R1:W-:Y:S01]  /*27410*/  STG.E.U16 desc[UR20][R54.64+0xd2], R3 ;  /* 0x0000d20336007986 */ /* 0x0003e2000c101514 */
[----:B------:R-:W-:Y:S03]  /*27420*/  PRMT R74, R177, 0x5410, R199 ;  /* 0x00005410b14a7816 */ /* 0x000fe600000000c7 */
[----:B------:R-:W-:Y:S02]  /*27430*/  LOP3.LUT R44, R101, R44, RZ, 0xc0, !PT ;  /* 0x0000002c652c7212 */ /* 0x000fe400078ec0ff */
[----:B-1----:R-:W-:Y:S02]  /*27440*/  PRMT R56, R87, 0x7632, R56 ;  /* 0x0000763257387816 */ /* 0x002fe40000000038 */
[----:B------:R-:W-:Y:S01]  /*27450*/  PRMT R3, R231, 0x7632, R3 ;  /* 0x00007632e7037816 */ /* 0x000fe20000000003 */
[----:B--2---:R-:W-:Y:S02]  /*27460*/  @P1 HFMA2.BF16_V2 R59, -RZ.H0_H0, RZ.H0_H0, -R87.H1_H1 ;  /* 0x200000ffff3b1231 */ /* 0x004fe40000360957 */
[--C-:B---3--:R-:W-:Y:S03]  /*27470*/  @P3 HFMA2.BF16_V2 R46, -RZ.H0_H0, RZ.H0_H0, -R86.reuse.H0_H0 ;  /* 0x200000ffff2e3231 */ /* 0x108fe60000340956 */
[----:B------:R-:W-:Y:S01]  /*27480*/  PRMT R106, R59, 0x7610, R106 ;  /* 0x000076103b6a7816 */ /* 0x000fe2000000006a */
[----:B------:R1:W-:Y:S01]  /*27490*/  @P1 STL.S16 [R1+0x138], R59 ;  /* 0x0001383b01001387 */ /* 0x0003e20000100600 */
[----:B----4-:R-:W-:Y:S01]  /*274a0*/  @P6 HFMA2.BF16_V2 R45, -RZ.H0_H0, RZ.H0_H0, -R86.H1_H1 ;  /* 0x200000ffff2d6231 */ /* 0x010fe20000360956 */
[----:B------:R-:W-:Y:S02]  /*274b0*/  PRMT R104, R46, 0x7610, R104 ;  /* 0x000076102e687816 */ /* 0x000fe40000000068 */
[----:B------:R2:W-:Y:S01]  /*274c0*/  @P3 STL.S16 [R1+0x134], R46 ;  /* 0x0001342e01003387 */ /* 0x0005e20000100600 */
[----:B------:R-:W-:Y:S02]  /*274d0*/  @P1 PRMT R56, R106, 0x5410, RZ ;  /* 0x000054106a381816 */ /* 0x000fe400000000ff */
[----:B------:R-:W-:Y:S01]  /*274e0*/  PRMT R93, R45, 0x7610, R93 ;  /* 0x000076102d5d7816 */ /* 0x000fe2000000005d */
[----:B------:R3:W-:Y:S01]  /*274f0*/  @P6 STL.S16 [R1+0x130], R45 ;  /* 0x0001302d01006387 */ /* 0x0007e20000100600 */
[----:B------:R-:W-:Y:S02]  /*27500*/  ISETP.LE.U32.AND P1, PT, R148, UR7, PT ;  /* 0x0000000794007c0c */ /* 0x000fe4000bf23070 */
[----:B------:R-:W-:Y:S01]  /*27510*/  @P3 PRMT R57, R104, 0x5410, RZ ;  /* 0x0000541068393816 */ /* 0x000fe200000000ff */
[----:B------:R4:W4:Y:S01]  /*27520*/  LDL.S16 R103, [R1+0x12c] ;  /* 0x00012c0001677983 */ /* 0x0009220000100600 */
[----:B------:R-:W-:Y:S03]  /*27530*/  PRMT R148, R148, 0x5410, R95 ;  /* 0x0000541094947816 */ /* 0x000fe6000000005f */
[----:B------:R4:W4:Y:S02]  /*27540*/  LDL.S16 R102, [R1+0x128] ;  /* 0x0001280001667983 */ /* 0x0009240000100600 */
[--C-:B------:R-:W-:Y:S02]  /*27550*/  HSET2.LE.AND R148, R148, R216.reuse, PT ;  /* 0x000000d894947233 */ /* 0x100fe40003803000 */
[----:B------:R4:W4:Y:S01]  /*27560*/  LDL.S16 R100, [R1+0x124] ;  /* 0x0001240001647983 */ /* 0x0009220000100600 */
[----:B-1----:R-:W-:Y:S02]  /*27570*/  IMAD.MOV.U32 R59, RZ, RZ, R84 ;  /* 0x000000ffff3b7224 */ /* 0x002fe400078e0054 */
[----:B--2---:R-:W-:Y:S02]  /*27580*/  IMAD.MOV.U32 R46, RZ, RZ, R83 ;  /* 0x000000ffff2e7224 */ /* 0x004fe400078e0053 */
[----:B---3--:R-:W-:Y:S03]  /*27590*/  IMAD.MOV.U32 R45, RZ, RZ, R85 ;  /* 0x000000ffff2d7224 */ /* 0x008fe600078e0055 */
[----:B------:R-:W-:Y:S02]  /*275a0*/  LOP3.LUT R41, R46, R2, RZ, 0xc0, !PT ;  /* 0x000000022e297212 */ /* 0x000fe400078ec0ff */
[--C-:B------:R-:W-:Y:S02]  /*275b0*/  HSET2.LE.AND R46, R71, R216.reuse, PT ;  /* 0x000000d8472e7233 */ /* 0x100fe40003803000 */
[----:B------:R-:W-:Y:S02]  /*275c0*/  LOP3.LUT R40, R45, R0, RZ, 0xc0, !PT ;  /* 0x000000002d287212 */ /* 0x000fe400078ec0ff */
[--C-:B------:R-:W-:Y:S02]  /*275d0*/  HSET2.LE.AND R45, R47, R216.reuse, PT ;  /* 0x000000d82f2d7233 */ /* 0x100fe40003803000 */
[----:B------:R-:W-:Y:S02]  /*275e0*/  LOP3.LUT R47, R72, 0xff00ff, RZ, 0xc0, !PT ;  /* 0x00ff00ff482f7812 */ /* 0x000fe400078ec0ff */
[----:B------:R-:W-:Y:S02]  /*275f0*/  LOP3.LUT R2, R76, 0xff00ff, RZ, 0xc0, !PT ;  /* 0x00ff00ff4c027812 */ /* 0x000fe400078ec0ff */
[----:B------:R-:W-:Y:S01]  /*27600*/  LOP3.LUT R45, R73, R45, RZ, 0xc0, !PT ;  /* 0x0000002d492d7212 */ /* 0x000fe200078ec0ff */
[----:B------:R3:W2:Y:S01]  /*27610*/  LDL.S16 R76, [R1+0x11c] ;  /* 0x00011c00014c7983 */ /* 0x0006a20000100600 */
[--C-:B------:R-:W-:Y:S02]  /*27620*/  HSET2.LE.AND R47, R47, R216.reuse, PT ;  /* 0x000000d82f2f7233 */ /* 0x100fe40003803000 */
[----:B------:R-:W-:Y:S02]  /*27630*/  LOP3.LUT R46, R66, R46, RZ, 0xc0, !PT ;  /* 0x0000002e422e7212 */ /* 0x000fe400078ec0ff */
[--C-:B------:R-:W-:Y:S02]  /*27640*/  HSET2.LE.AND R0, R74, R216.reuse, PT ;  /* 0x000000d84a007233 */ /* 0x100fe40003803000 */
[----:B------:R-:W-:Y:S01]  /*27650*/  LOP3.LUT R47, R67, R47, RZ, 0xc0, !PT ;  /* 0x0000002f432f7212 */ /* 0x000fe200078ec0ff */
[----:B------:R-:W-:Y:S01]  /*27660*/  IMAD.WIDE R66, R232, 0x70, R54 ;  /* 0x00000070e8427825 */ /* 0x000fe200078e0236 */
[--C-:B------:R-:W-:Y:S01]  /*27670*/  HSET2.LE.AND R2, R2, R216.reuse, PT ;  /* 0x000000d802027233 */ /* 0x100fe20003803000 */
[----:B------:R3:W3:Y:S01]  /*27680*/  LDL.S16 R54, [R1+0x120] ;  /* 0x0001200001367983 */ /* 0x0006e20000100600 */
[----:B------:R-:W-:Y:S02]  /*27690*/  LOP3.LUT R42, R60, R0, RZ, 0xc0, !PT ;  /* 0x000000003c2a7212 */ /* 0x000fe400078ec0ff */
[----:B------:R-:W-:Y:S01]  /*276a0*/  PRMT R60, R70, 0x7632, R60 ;  /* 0x00007632463c7816 */ /* 0x000fe2000000003c */
[----:B------:R-:W-:Y:S01]  /*276b0*/  STG.E.U16 desc[UR20][R66.64+0xd0], R115 ;  /* 0x0000d07342007986 */ /* 0x000fe2000c101514 */
[----:B------:R-:W-:Y:S01]  /*276c0*/  PRMT R0, R81, 0x7632, R0 ;  /* 0x0000763251007816 */ /* 0x000fe20000000000 */
[-C--:B------:R-:W-:Y:S02]  /*276d0*/  HMMA.16816.F32.BF16 R4, R44, R48.reuse, R4 ;  /* 0x000000302c04723c */ /* 0x080fe40000041804 */
[----:B------:R1:W-:Y:S03]  /*276e0*/  STG.E.U16 desc[UR20][R66.64+0xd2], R56 ;  /* 0x0000d23842007986 */ /* 0x0003e6000c101514 */
[----:B------:R-:W-:Y:S01]  /*276f0*/  LOP3.LUT R60, R60, 0xff, RZ, 0xc0, !PT ;  /* 0x000000ff3c3c7812 */ /* 0x000fe200078ec0ff */
[----:B------:R1:W-:Y:S01]  /*27700*/  STG.E.U16 desc[UR20][R196.64+0xd0], R57 ;  /* 0x0000d039c4007986 */ /* 0x0003e2000c101514 */
[----:B------:R-:W-:Y:S02]  /*27710*/  LOP3.LUT R43, R59, R2, RZ, 0xc0, !PT ;  /* 0x000000023b2b7212 */ /* 0x000fe400078ec0ff */
[----:B------:R-:W-:Y:S01]  /*27720*/  LOP3.LUT R69, R0, 0xff, RZ, 0xc0, !PT ;  /* 0x000000ff00457812 */ /* 0x000fe200078ec0ff */
[----:B------:R-:W-:Y:S01]  /*27730*/  FADD.FTZ R0, R53, R222 ;  /* 0x000000de35007221 */ /* 0x000fe20000010000 */
[----:B------:R-:W-:Y:S02]  /*27740*/  PRMT R2, R230, 0x7610, R2 ;  /* 0x00007610e6027816 */ /* 0x000fe40000000002 */
[----:B------:R-:W-:Y:S01]  /*27750*/  ISETP.LE.U32.AND P3, PT, R69, UR7, PT ;  /* 0x0000000745007c0c */ /* 0x000fe2000bf63070 */
[C---:B------:R-:W-:Y:S04]  /*27760*/  HMMA.16816.F32.BF16 R8, R40.reuse, R48, R8 ;  /* 0x000000302808723c */ /* 0x040fe80000041808 */
[----:B------:R-:W-:Y:S01]  /*27770*/  PRMT R48, R86, 0x7632, R48 ;  /* 0x0000763256307816 */ /* 0x000fe20000000030 */
[--C-:B------:R-:W-:Y:S01]  /*27780*/  FADD.FTZ R49, R133, R0.reuse ;  /* 0x0000000085317221 */ /* 0x100fe20000010000 */
[----:B------:R-:W-:Y:S02]  /*27790*/  PRMT R0, R231, 0x7610, R0 ;  /* 0x00007610e7007816 */ /* 0x000fe40000000000 */
[----:B------:R-:W-:Y:S01]  /*277a0*/  @P6 PRMT R48, R93, 0x5410, RZ ;  /* 0x000054105d306816 */ /* 0x000fe200000000ff */
[-C--:B------:R-:W-:Y:S01]  /*277b0*/  HMMA.16816.F32.BF16 R12, R40, R50.reuse, R12 ;  /* 0x00000032280c723c */ /* 0x080fe2000004180c */
[----:B------:R1:W-:Y:S02]  /*277c0*/  STL [R1+0x68], R49 ;  /* 0x0000683101007387 */ /* 0x0003e40000100800 */
[----:B------:R-:W-:Y:S02]  /*277d0*/  PRMT R55, R0, 0x5410, R3 ;  /* 0x0000541000377816 */ /* 0x000fe40000000003 */
[----:B------:R-:W-:Y:S01]  /*277e0*/  F2FP.BF16.F32.PACK_AB R53, R133, R53 ;  /* 0x000000358535723e */ /* 0x000fe200000010ff */
[----:B------:R-:W-:Y:S01]  /*277f0*/  STG.E.U16 desc[UR20][R196.64+0xd2], R48 ;  /* 0x0000d230c4007986 */ /* 0x000fe2000c101514 */
[----:B-1----:R-:W-:Y:S01]  /*27800*/  PRMT R56, R2, 0x5410, R52 ;  /* 0x0000541002387816 */ /* 0x002fe20000000034 */
[C---:B------:R-:W-:Y:S04]  /*27810*/  HMMA.16816.F32.BF16 R16, R44.reuse, R50, R16 ;  /* 0x000000322c10723c */ /* 0x040fe80000041810 */
[----:B------:R-:W-:Y:S01]  /*27820*/  LOP3.LUT R148, R55, R148, RZ, 0xc0, !PT ;  /* 0x0000009437947212 */ /* 0x000fe200078ec0ff */
[----:B------:R-:W-:Y:S03]  /*27830*/  IMAD.WIDE R66, R232, -0x70, R66 ;  /* 0xffffff90e8427825 */ /* 0x000fe600078e0242 */
[-C--:B------:R-:W-:Y:S03]  /*27840*/  HMMA.16816.F32.BF16 R20, R44, R36.reuse, R20 ;  /* 0x000000242c14723c */ /* 0x080fe60000041814 */
[----:B------:R-:W-:Y:S02]  /*27850*/  IMAD.MOV.U32 R57, RZ, RZ, R87 ;  /* 0x000000ffff397224 */ /* 0x000fe400078e0057 */
[----:B------:R-:W-:Y:S03]  /*27860*/  IMAD.MOV.U32 R133, RZ, RZ, R134 ;  /* 0x000000ffff857224 */ /* 0x000fe600078e0086 */
[C---:B------:R-:W-:Y:S04]  /*27870*/  HMMA.16816.F32.BF16 R24, R40.reuse, R36, R24 ;  /* 0x000000242818723c */ /* 0x040fe80000041818 */
[----:B------:R-:W-:Y:S02]  /*27880*/  LOP3.LUT R49, R70, 0xff, RZ, 0xc0, !PT ;  /* 0x000000ff46317812 */ /* 0x000fe400078ec0ff */
[----:B------:R-:W-:Y:S02]  /*27890*/  LOP3.LUT R37, R117, 0xff00ff, RZ, 0xc0, !PT ;  /* 0x00ff00ff75257812 */ /* 0x000fe400078ec0ff */
[C---:B------:R-:W-:Y:S01]  /*278a0*/  ISETP.LE.U32.AND P6, PT, R49.reuse, UR7, PT ;  /* 0x0000000731007c0c */ /* 0x040fe2000bfc3070 */
[-C--:B------:R-:W-:Y:S03]  /*278b0*/  HMMA.16816.F32.BF16 R28, R40, R38.reuse, R28 ;  /* 0x00000026281c723c */ /* 0x080fe6000004181c */
[--C-:B------:R-:W-:Y:S02]  /*278c0*/  HSET2.LE.AND R43, R37, R216.reuse, PT ;  /* 0x000000d8252b7233 */ /* 0x100fe40003803000 */
[--C-:B------:R-:W-:Y:S02]  /*278d0*/  HSET2.LE.AND R36, R79, R216.reuse, PT ;  /* 0x000000d84f247233 */ /* 0x100fe40003803000 */
[----:B------:R-:W-:Y:S01]  /*278e0*/  PRMT R140, R49, 0x5410, R77 ;  /* 0x00005410318c7816 */ /* 0x000fe2000000004d */
[----:B------:R-:W-:Y:S01]  /*278f0*/  HMMA.16816.F32.BF16 R32, R44, R38, R32 ;  /* 0x000000262c20723c */ /* 0x000fe20000041820 */
[----:B------:R-:W1:Y:S03]  /*27900*/  LDSM.16.MT88.4 R48, [R208+0x5800] ;  /* 0x00580000d030783b */ /* 0x000e660000004200 */
[--C-:B------:R-:W-:Y:S01]  /*27910*/  HSET2.LE.AND R140, R140, R216.reuse, PT ;  /* 0x000000d88c8c7233 */ /* 0x100fe20003803000 */
[----:B------:R-:W1:Y:S01]  /*27920*/  LDSM.16.MT88.4 R44, [R65+0x1800] ;  /* 0x00180000412c783b */ /* 0x000e620000004200 */
[----:B------:R-:W-:Y:S02]  /*27930*/  LOP3.LUT R43, R61, R43, RZ, 0xc0, !PT ;  /* 0x0000002b3d2b7212 */ /* 0x000fe400078ec0ff */
[----:B------:R-:W-:Y:S02]  /*27940*/  LOP3.LUT R41, R64, R36, RZ, 0xc0, !PT ;  /* 0x0000002440297212 */ /* 0x000fe400078ec0ff */
[--C-:B------:R-:W-:Y:S02]  /*27950*/  HSET2.LE.AND R42, R99, R216.reuse, PT ;  /* 0x000000d8632a7233 */ /* 0x100fe40003803000 */
[----:B------:R-:W-:Y:S02]  /*27960*/  LOP3.LUT R39, R141, 0xff00ff, RZ, 0xc0, !PT ;  /* 0x00ff00ff8d277812 */ /* 0x000fe400078ec0ff */
[--C-:B------:R-:W-:Y:S02]  /*27970*/  HSET2.LE.AND R38, R109, R216.reuse, PT ;  /* 0x000000d86d267233 */ /* 0x100fe40003803000 */
[----:B------:R-:W-:Y:S02]  /*27980*/  LOP3.LUT R42, R62, R42, RZ, 0xc0, !PT ;  /* 0x0000002a3e2a7212 */ /* 0x000fe400078ec0ff */
[----:B------:R-:W-:Y:S02]  /*27990*/  PRMT R61, R91, 0x7610, R61 ;  /* 0x000076105b3d7816 */ /* 0x000fe4000000003d */
[--C-:B------:R-:W-:Y:S02]  /*279a0*/  HSET2.LE.AND R36, R92, R216.reuse, PT ;  /* 0x000000d85c247233 */ /* 0x100fe40003803000 */
[--C-:B------:R-:W-:Y:S02]  /*279b0*/  HSET2.LE.AND R37, R110, R216.reuse, PT ;  /* 0x000000d86e257233 */ /* 0x100fe40003803000 */
[----:B------:R-:W-:Y:S02]  /*279c0*/  HSET2.LE.AND R39, R39, R216, PT ;  /* 0x000000d827277233 */ /* 0x000fe40003803000 */
[----:B------:R-:W-:Y:S02]  /*279d0*/  LOP3.LUT R38, R57, R38, RZ, 0xc0, !PT ;  /* 0x0000002639267212 */ /* 0x000fe400078ec0ff */
[----:B------:R-:W-:Y:S01]  /*279e0*/  PRMT R57, R90, 0x7632, R57 ;  /* 0x000076325a397816 */ /* 0x000fe20000000039 */
[----:B----4-:R-:W-:Y:S02]  /*279f0*/  @!P1 HFMA2.BF16_V2 R103, -RZ.H0_H0, RZ.H0_H0, -R0.H0_H0 ;  /* 0x200000ffff679231 */ /* 0x010fe40000340900 */
[----:B------:R-:W-:Y:S03]  /*27a00*/  @!P5 HFMA2.BF16_V2 R102, -RZ.H0_H0, RZ.H0_H0, -R3.H0_H0 ;  /* 0x200000ffff66d231 */ /* 0x000fe60000340903 */
[----:B------:R-:W-:Y:S01]  /*27a10*/  @!P1 STL.S16 [R1+0x12c], R103 ;  /* 0x00012c6701009387 */ /* 0x000fe20000100600 */
[----:B------:R-:W-:Y:S01]  /*27a20*/  PRMT R68, R103, 0x7610, R68 ;  /* 0x0000761067447816 */ /* 0x000fe20000000044 */
[----:B------:R-:W-:Y:S02]  /*27a30*/  @!P3 HFMA2.BF16_V2 R100, -RZ.H0_H0, RZ.H0_H0, -R2.H0_H0 ;  /* 0x200000ffff64b231 */ /* 0x000fe40000340902 */
[----:B------:R-:W-:Y:S01]  /*27a40*/  @!P5 STL.S16 [R1+0x128], R102 ;  /* 0x000128660100d387 */ /* 0x000fe20000100600 */
[----:B------:R-:W-:Y:S02]  /*27a50*/  @!P1 PRMT R0, R68, 0x5410, RZ ;  /* 0x0000541044009816 */ /* 0x000fe400000000ff */
[----:B------:R-:W-:Y:S01]  /*27a60*/  ISETP.GT.U32.AND P1, PT, R75, UR7, PT ;  /* 0x000000074b007c0c */ /* 0x000fe2000bf24070 */
[----:B------:R-:W-:Y:S01]  /*27a70*/  @!P3 STL.S16 [R1+0x124], R100 ;  /* 0x000124640100b387 */ /* 0x000fe20000100600 */
[----:B------:R-:W-:Y:S02]  /*27a80*/  SHF.R.U32.HI R68, RZ, 0x18, R81 ;  /* 0x00000018ff447819 */ /* 0x000fe40000011651 */
[----:B------:R-:W-:Y:S01]  /*27a90*/  PRMT R59, R102, 0x7610, R59 ;  /* 0x00007610663b7816 */ /* 0x000fe2000000003b */
[----:B------:R4:W4:Y:S01]  /*27aa0*/  LDL.S16 R73, [R1+0x118] ;  /* 0x0001180001497983 */ /* 0x0009220000100600 */
[----:B------:R-:W-:Y:S02]  /*27ab0*/  PRMT R58, R100, 0x7610, R58 ;  /* 0x00007610643a7816 */ /* 0x000fe4000000003a */
[----:B------:R-:W-:Y:S01]  /*27ac0*/  @!P5 PRMT R3, R59, 0x5410, RZ ;  /* 0x000054103b03d816 */ /* 0x000fe200000000ff */
[----:B------:R1:W4:Y:S01]  /*27ad0*/  LDL.S16 R72, [R1+0x114] ;  /* 0x0001140001487983 */ /* 0x0003220000100600 */
[----:B------:R-:W-:Y:S01]  /*27ae0*/  ISETP.LE.U32.AND P5, PT, R68, UR7, PT ;  /* 0x0000000744007c0c */ /* 0x000fe2000bfa3070 */
[----:B------:R-:W-:Y:S01]  /*27af0*/  IMAD.MOV.U32 R59, RZ, RZ, R86 ;  /* 0x000000ffff3b7224 */ /* 0x000fe200078e0056 */
[----:B------:R-:W-:Y:S01]  /*27b00*/  @!P3 PRMT R2, R58, 0x5410, RZ ;  /* 0x000054103a02b816 */ /* 0x000fe200000000ff */
[----:B------:R1:W4:Y:S01]  /*27b10*/  LDL.S16 R71, [R1+0x110] ;  /* 0x0001100001477983 */ /* 0x0003220000100600 */
[----:B------:R-:W-:Y:S01]  /*27b20*/  IMAD.MOV.U32 R58, RZ, RZ, R89 ;  /* 0x000000ffff3a7224 */ /* 0x000fe200078e0059 */
[----:B------:R-:W-:Y:S02]  /*27b30*/  PRMT R149, R69, 0x5410, R68 ;  /* 0x0000541045957816 */ /* 0x000fe40000000044 */
[----:B------:R1:W-:Y:S01]  /*27b40*/  STG.E.U16 desc[UR20][R194.64+0xe2], R3 ;  /* 0x0000e203c2007986 */ /* 0x0003e2000c101514 */
[----:B------:R-:W-:Y:S02]  /*27b50*/  LOP3.LUT R39, R59, R39, RZ, 0xc0, !PT ;  /* 0x000000273b277212 */ /* 0x000fe400078ec0ff */
[----:B------:R-:W-:Y:S01]  /*27b60*/  LOP3.LUT R36, R58, R36, RZ, 0xc0, !PT ;  /* 0x000000243a247212 */ /* 0x000fe200078ec0ff */
[----:B------:R1:W-:Y:S01]  /*27b70*/  STG.E.U16 desc[UR20][R194.64+0xe0], R0 ;  /* 0x0000e000c2007986 */ /* 0x0003e2000c101514 */
[----:B------:R-:W-:Y:S01]  /*27b80*/  HSET2.LE.AND R149, R149, R216, PT ;  /* 0x000000d895957233 */ /* 0x000fe20003803000 */
[----:B--2---:R-:W-:Y:S02]  /*27b90*/  @!P5 HFMA2.BF16_V2 R76, -RZ.H0_H0, RZ.H0_H0, -R52.H0_H0 ;  /* 0x200000ffff4cd231 */ /* 0x004fe40000340934 */
[----:B------:R2:W-:Y:S02]  /*27ba0*/  STG.E.U16 desc[UR20][R66.64+0xe0], R2 ;  /* 0x0000e00242007986 */ /* 0x0005e4000c101514 */
[----:B------:R-:W-:Y:S02]  /*27bb0*/  LOP3.LUT R149, R56, R149, RZ, 0xc0, !PT ;  /* 0x0000009538957212 */ /* 0x000fe400078ec0ff */
[----:B------:R-:W-:Y:S01]  /*27bc0*/  PRMT R74, R76, 0x7610, R74 ;  /* 0x000076104c4a7816 */ /* 0x000fe2000000004a */
[--C-:B---3--:R-:W-:Y:S03]  /*27bd0*/  @!P6 HFMA2.BF16_V2 R54, -RZ.H0_H0, RZ.H0_H0, -R91.reuse.H0_H0 ;  /* 0x200000ffff36e231 */ /* 0x108fe6000034095b */
[----:B------:R-:W-:Y:S02]  /*27be0*/  @!P5 PRMT R52, R74, 0x5410, RZ ;  /* 0x000054104a34d816 */ /* 0x000fe400000000ff */
[----:B------:R3:W-:Y:S04]  /*27bf0*/  @!P6 STL.S16 [R1+0x120], R54 ;  /* 0x000120360100e387 */ /* 0x0007e80000100600 */
[----:B------:R-:W-:Y:S01]  /*27c00*/  @!P5 STL.S16 [R1+0x11c], R76 ;  /* 0x00011c4c0100d387 */ /* 0x000fe20000100600 */
[----:B-1----:R-:W-:Y:S03]  /*27c10*/  SHF.R.U32.HI R3, RZ, 0x18, R70 ;  /* 0x00000018ff037819 */ /* 0x002fe60000011646 */
[----:B------:R1:W-:Y:S01]  /*27c20*/  STG.E.U16 desc[UR20][R66.64+0xe2], R52 ;  /* 0x0000e23442007986 */ /* 0x0003e2000c101514 */
[----:B------:R-:W-:Y:S02]  /*27c30*/  LOP3.LUT R0, R78, 0xff, RZ, 0xc0, !PT ;  /* 0x000000ff4e007812 */ /* 0x000fe400078ec0ff */
[----:B------:R-:W-:Y:S02]  /*27c40*/  ISETP.LE.U32.AND P5, PT, R3, UR7, PT ;  /* 0x0000000703007c0c */ /* 0x000fe4000bfa3070 */
[--C-:B------:R-:W-:Y:S01]  /*27c50*/  PRMT R150, R0, 0x5410, R75.reuse ;  /* 0x0000541000967816 */ /* 0x100fe2000000004b */
[----:B--2---:R-:W-:Y:S01]  /*27c60*/  MUFU.EX2 R2, R127 ;  /* 0x0000007f00027308 */ /* 0x004fe20000000800 */
[----:B------:R-:W-:Y:S02]  /*27c70*/  PRMT R75, R54, 0x7610, R75 ;  /* 0x00007610364b7816 */ /* 0x000fe4000000004b */
[----:B------:R-:W-:Y:S02]  /*27c80*/  ISETP.LE.U32.AND P3, PT, R0, UR7, PT ;  /* 0x0000000700007c0c */ /* 0x000fe4000bf63070 */
[----:B------:R-:W-:Y:S02]  /*27c90*/  @!P6 PRMT R61, R75, 0x5410, RZ ;  /* 0x000054104b3de816 */ /* 0x000fe400000000ff */
[C---:B------:R-:W-:Y:S02]  /*27ca0*/  ISETP.LE.U32.AND P6, PT, R60.reuse, UR7, PT ;  /* 0x000000073c007c0c */ /* 0x040fe4000bfc3070 */
[--C-:B------:R-:W-:Y:S01]  /*27cb0*/  HSET2.LE.AND R0, R94, R216.reuse, PT ;  /* 0x000000d85e007233 */ /* 0x100fe20003803000 */
[----:B---3--:R-:W-:Y:S01]  /*27cc0*/  IMAD.MOV.U32 R54, RZ, RZ, R88 ;  /* 0x000000ffff367224 */ /* 0x008fe200078e0058 */
[----:B------:R-:W-:Y:S02]  /*27cd0*/  PRMT R141, R60, 0x5410, R3 ;  /* 0x000054103c8d7816 */ /* 0x000fe40000000003 */
[--C-:B------:R-:W-:Y:S02]  /*27ce0*/  HSET2.LE.AND R150, R150, R216.reuse, PT ;  /* 0x000000d896967233 */ /* 0x100fe40003803000 */
[----:B------:R-:W-:Y:S02]  /*27cf0*/  LOP3.LUT R40, R63, R0, RZ, 0xc0, !PT ;  /* 0x000000003f287212 */ /* 0x000fe400078ec0ff */
[----:B------:R-:W2:Y:S01]  /*27d00*/  MUFU.EX2 R0, R126 ;  /* 0x0000007e00007308 */ /* 0x000ea20000000800 */
[----:B------:R-:W-:Y:S01]  /*27d10*/  LOP3.LUT R37, R54, R37, RZ, 0xc0, !PT ;  /* 0x0000002536257212 */ /* 0x000fe200078ec0ff */
[----:B------:R-:W-:Y:S01]  /*27d20*/  IMAD.MOV.U32 R54, RZ, RZ, R91 ;  /* 0x000000ffff367224 */ /* 0x000fe200078e005b */
[--C-:B------:R-:W-:Y:S01]  /*27d30*/  HSET2.LE.AND R141, R141, R216.reuse, PT ;  /* 0x000000d88d8d7233 */ /* 0x100fe20003803000 */
[----:B-1----:R-:W-:Y:S01]  /*27d40*/  IMAD.MOV.U32 R52, RZ, RZ, R90 ;  /* 0x000000ffff347224 */ /* 0x002fe200078e005a */
[-C--:B------:R-:W-:Y:S05]  /*27d50*/  HMMA.16816.F32.BF16 R4, R40, R48.reuse, R4 ;  /* 0x000000302804723c */ /* 0x080fea0000041804 */
[----:B------:R-:W-:Y:S01]  /*27d60*/  LOP3.LUT R140, R54, R140, RZ, 0xc0, !PT ;  /* 0x0000008c368c7212 */ /* 0x000fe200078ec0ff */
[----:B------:R-:W-:Y:S01]  /*27d70*/  IMAD.WIDE R66, R232, 0x70, R66 ;  /* 0x00000070e8427825 */ /* 0x000fe200078e0242 */
[----:B------:R-:W-:Y:S01]  /*27d80*/  LOP3.LUT R141, R52, R141, RZ, 0xc0, !PT ;  /* 0x0000008d348d7212 */ /* 0x000fe200078ec0ff */
[C---:B------:R-:W-:Y:S03]  /*27d90*/  HMMA.16816.F32.BF16 R8, R36.reuse, R48, R8 ;  /* 0x000000302408723c */ /* 0x040fe60000041808 */
[----:B------:R-:W-:Y:S01]  /*27da0*/  STG.E.U16 desc[UR20][R66.64+0xe0], R61 ;  /* 0x0000e03d42007986 */ /* 0x000fe2000c101514 */
[----:B--2---:R-:W-:Y:S01]  /*27db0*/  FADD.FTZ R3, R0, R204 ;  /* 0x000000cc00037221 */ /* 0x004fe20000010000 */
[----:B------:R-:W-:Y:S02]  /*27dc0*/  F2FP.BF16.F32.PACK_AB R49, R2, R0 ;  /* 0x000000000231723e */ /* 0x000fe400000010ff */
[----:B------:R-:W-:Y:S01]  /*27dd0*/  PRMT R0, R176, 0x7632, R0 ;  /* 0x00007632b0007816 */ /* 0x000fe20000000000 */
[--C-:B------:R-:W-:Y:S01]  /*27de0*/  FADD.FTZ R239, R2, R3.reuse ;  /* 0x0000000302ef7221 */ /* 0x100fe20000010000 */
[----:B------:R-:W-:Y:S01]  /*27df0*/  PRMT R2, R176, 0x7610, R2 ;  /* 0x00007610b0027816 */ /* 0x000fe20000000002 */
[-C--:B------:R-:W-:Y:S03]  /*27e00*/  HMMA.16816.F32.BF16 R12, R36, R50.reuse, R12 ;  /* 0x00000032240c723c */ /* 0x080fe6000004180c */
[C---:B------:R-:W-:Y:S02]  /*27e10*/  PRMT R3, R142.reuse, 0x7610, R3 ;  /* 0x000076108e037816 */ /* 0x040fe40000000003 */
[----:B------:R-:W-:Y:S02]  /*27e20*/  PRMT R48, R142, 0x7632, R48 ;  /* 0x000076328e307816 */ /* 0x000fe40000000030 */
[----:B------:R-:W-:Y:S01]  /*27e30*/  LOP3.LUT R143, R49, R143, RZ, 0xc0, !PT ;  /* 0x0000008f318f7212 */ /* 0x000fe200078ec0ff */
[C---:B------:R-:W-:Y:S08]  /*27e40*/  HMMA.16816.F32.BF16 R16, R40.reuse, R50, R16 ;  /* 0x000000322810723c */ /* 0x040ff00000041810 */
[-C--:B------:R-:W-:Y:S08]  /*27e50*/  HMMA.16816.F32.BF16 R20, R40, R44.reuse, R20 ;  /* 0x0000002c2814723c */ /* 0x080ff00000041814 */
[C---:B------:R-:W-:Y:S04]  /*27e60*/  HMMA.16816.F32.BF16 R24, R36.reuse, R44, R24 ;  /* 0x0000002c2418723c */ /* 0x040fe80000041818 */
[----:B------:R-:W-:Y:S02]  /*27e70*/  PRMT R44, R2, 0x5410, R0 ;  /* 0x00005410022c7816 */ /* 0x000fe40000000000 */
[----:B------:R-:W-:Y:S02]  /*27e80*/  LOP3.LUT R45, R105, 0xff, RZ, 0xc0, !PT ;  /* 0x000000ff692d7812 */ /* 0x000fe400078ec0ff */
[-C--:B------:R-:W-:Y:S01]  /*27e90*/  HMMA.16816.F32.BF16 R28, R36, R46.reuse, R28 ;  /* 0x0000002e241c723c */ /* 0x080fe2000004181c */
[----:B------:R-:W1:Y:S02]  /*27ea0*/  LDSM.16.MT88.4 R36, [R65+0x1c00] ;  /* 0x001c00004124783b */ /* 0x000e640000004200 */
[----:B------:R-:W-:Y:S02]  /*27eb0*/  LOP3.LUT R150, R44, R150, RZ, 0xc0, !PT ;  /* 0x000000962c967212 */ /* 0x000fe400078ec0ff */
[----:B------:R-:W-:Y:S02]  /*27ec0*/  PRMT R44, R3, 0x5410, R48 ;  /* 0x00005410032c7816 */ /* 0x000fe40000000030 */
[----:B------:R-:W-:Y:S01]  /*27ed0*/  PRMT R142, R45, 0x5410, R96 ;  /* 0x000054102d8e7816 */ /* 0x000fe20000000060 */
[----:B------:R-:W-:Y:S04]  /*27ee0*/  HMMA.16816.F32.BF16 R32, R40, R46, R32 ;  /* 0x0000002e2820723c */ /* 0x000fe80000041820 */
[----:B------:R-:W-:Y:S05]  /*27ef0*/  HSET2.LE.AND R142, R142, R216, PT ;  /* 0x000000d88e8e7233 */ /* 0x000fea0003803000 */
[----:B------:R-:W-:Y:S01]  /*27f00*/  LOP3.LUT R142, R53, R142, RZ, 0xc0, !PT ;  /* 0x0000008e358e7212 */ /* 0x000fe200078ec0ff */
[----:B----4-:R-:W-:Y:S01]  /*27f10*/  @!P4 HFMA2.BF16_V2 R73, -RZ.H0_H0, RZ.H0_H0, -R91.H1_H1 ;  /* 0x200000ffff49c231 */ /* 0x010fe2000036095b */
[----:B------:R-:W-:Y:S01]  /*27f20*/  PRMT R91, R91, 0x7632, R91 ;  /* 0x000076325b5b7816 */ /* 0x000fe2000000005b */
[--C-:B------:R-:W-:Y:S03]  /*27f30*/  @!P6 HFMA2.BF16_V2 R72, -RZ.H0_H0, RZ.H0_H0, -R90.reuse.H0_H0 ;  /* 0x200000ffff48e231 */ /* 0x100fe6000034095a */
[----:B------:R-:W-:Y:S01]  /*27f40*/  @!P4 STL.S16 [R1+0x118], R73 ;  /* 0x000118490100c387 */ /* 0x000fe20000100600 */
[----:B------:R-:W-:Y:S01]  /*27f50*/  PRMT R68, R73, 0x7610, R68 ;  /* 0x0000761049447816 */ /* 0x000fe20000000044 */
[----:B------:R-:W-:Y:S02]  /*27f60*/  @!P5 HFMA2.BF16_V2 R71, -RZ.H0_H0, RZ.H0_H0, -R90.H1_H1 ;  /* 0x200000ffff47d231 */ /* 0x000fe4000036095a */
[----:B------:R-:W-:Y:S01]  /*27f70*/  @!P6 STL.S16 [R1+0x114], R72 ;  /* 0x000114480100e387 */ /* 0x000fe20000100600 */
[----:B------:R-:W-:Y:S02]  /*27f80*/  @!P4 PRMT R91, R68, 0x5410, RZ ;  /* 0x00005410445bc816 */ /* 0x000fe400000000ff */
[----:B------:R-:W-:Y:S01]  /*27f90*/  ISETP.GT.U32.AND P4, PT, R151, UR7, PT ;  /* 0x0000000797007c0c */ /* 0x000fe2000bf84070 */
[----:B------:R3:W2:Y:S01]  /*27fa0*/  LDL.S16 R64, [R1+0x10c] ;  /* 0x00010c0001407983 */ /* 0x0006a20000100600 */
[----:B------:R-:W-:Y:S02]  /*27fb0*/  PRMT R62, R72, 0x7610, R62 ;  /* 0x00007610483e7816 */ /* 0x000fe4000000003e */
[----:B------:R-:W-:Y:S01]  /*27fc0*/  PRMT R60, R71, 0x7610, R60 ;  /* 0x00007610473c7816 */ /* 0x000fe2000000003c */
[----:B------:R-:W-:Y:S01]  /*27fd0*/  @!P5 STL.S16 [R1+0x110], R71 ;  /* 0x000110470100d387 */ /* 0x000fe20000100600 */
[----:B------:R-:W-:Y:S02]  /*27fe0*/  @!P6 PRMT R90, R62, 0x5410, RZ ;  /* 0x000054103e5ae816 */ /* 0x000fe400000000ff */
[----:B------:R-:W-:Y:S01]  /*27ff0*/  ISETP.GT.U32.AND P6, PT, R80, UR7, PT ;  /* 0x0000000750007c0c */ /* 0x000fe2000bfc4070 */
[----:B------:R3:W4:Y:S01]  /*28000*/  LDL.S16 R63, [R1+0x108] ;  /* 0x00010800013f7983 */ /* 0x0007220000100600 */
[----:B------:R-:W-:Y:S02]  /*28010*/  PRMT R151, R151, 0x5410, R80 ;  /* 0x0000541097977816 */ /* 0x000fe40000000050 */
[----:B------:R-:W-:Y:S01]  /*28020*/  @!P5 PRMT R57, R60, 0x5410, RZ ;  /* 0x000054103c39d816 */ /* 0x000fe200000000ff */
[----:B------:R-:W-:Y:S01]  /*28030*/  STG.E.U16 desc[UR20][R66.64+0xe2], R91 ;  /* 0x0000e25b42007986 */ /* 0x000fe2000c101514 */
[----:B------:R-:W-:Y:S02]  /*28040*/  LOP3.LUT R151, R151, 0xff00ff, RZ, 0xc0, !PT ;  /* 0x00ff00ff97977812 */ /* 0x000fe400078ec0ff */
[----:B------:R-:W-:Y:S01]  /*28050*/  ISETP.LE.U32.AND P5, PT, R45, UR7, PT ;  /* 0x000000072d007c0c */ /* 0x000fe2000bfa3070 */
[----:B------:R-:W-:Y:S02]  /*28060*/  STG.E.U16 desc[UR20][R196.64+0xe0], R90 ;  /* 0x0000e05ac4007986 */ /* 0x000fe4000c101514 */
[----:B------:R-:W-:Y:S02]  /*28070*/  HSET2.LE.AND R151, R151, R216, PT ;  /* 0x000000d897977233 */ /* 0x000fe40003803000 */
[----:B------:R-:W-:Y:S03]  /*28080*/  STG.E.U16 desc[UR20][R196.64+0xe2], R57 ;  /* 0x0000e239c4007986 */ /* 0x000fe6000c101514 */
[----:B------:R-:W-:Y:S07]  /*28090*/  LOP3.LUT R151, R44, R151, RZ, 0xc0, !PT ;  /* 0x000000972c977212 */ /* 0x000fee00078ec0ff */
[-C--:B------:R-:W-:Y:S08]  /*280a0*/  HMMA.16816.F32.BF16 R168, R148, R164.reuse, R4 ;  /* 0x000000a494a8723c */ /* 0x080ff00000041804 */
[C---:B------:R-:W-:Y:S08]  /*280b0*/  HMMA.16816.F32.BF16 R156, R140.reuse, R164, R8 ;  /* 0x000000a48c9c723c */ /* 0x040ff00000041808 */
[-C--:B------:R-:W-:Y:S08]  /*280c0*/  HMMA.16816.F32.BF16 R152, R140, R166.reuse, R12 ;  /* 0x000000a68c98723c */ /* 0x080ff0000004180c */
[C---:B------:R-:W-:Y:S08]  /*280d0*/  HMMA.16816.F32.BF16 R164, R148.reuse, R166, R16 ;  /* 0x000000a694a4723c */ /* 0x040ff00000041810 */
[-C--:B-1----:R-:W-:Y:S08]  /*280e0*/  HMMA.16816.F32.BF16 R160, R148, R36.reuse, R20 ;  /* 0x0000002494a0723c */ /* 0x082ff00000041814 */
[C---:B------:R-:W-:Y:S08]  /*280f0*/  HMMA.16816.F32.BF16 R144, R140.reuse, R36, R24 ;  /* 0x000000248c90723c */ /* 0x040ff00000041818 */
[-C--:B------:R-:W-:Y:S08]  /*28100*/  HMMA.16816.F32.BF16 R140, R140, R38.reuse, R28 ;  /* 0x000000268c8c723c */ /* 0x080ff0000004181c */
[----:B------:R-:W-:Y:S04]  /*28110*/  HMMA.16816.F32.BF16 R148, R148, R38, R32 ;  /* 0x000000269494723c */ /* 0x000fe80000041820 */
[----:B--2---:R-:W-:Y:S05]  /*28120*/  @!P3 HFMA2.BF16_V2 R64, -RZ.H0_H0, RZ.H0_H0, -R2.H0_H0 ;  /* 0x200000ffff40b231 */ /* 0x004fea0000340902 */
[----:B------:R-:W-:Y:S01]  /*28130*/  @!P3 STL.S16 [R1+0x10c], R64 ;  /* 0x00010c400100b387 */ /* 0x000fe20000100600 */
[----:B------:R-:W-:Y:S01]  /*28140*/  PRMT R59, R64, 0x7610, R59 ;  /* 0x00007610403b7816 */ /* 0x000fe2000000003b */
[----:B----4-:R-:W-:Y:S03]  /*28150*/  @P1 HFMA2.BF16_V2 R63, -RZ.H0_H0, RZ.H0_H0, -R0.H0_H0 ;  /* 0x200000ffff3f1231 */ /* 0x010fe60000340900 */
[----:B------:R-:W-:Y:S02]  /*28160*/  @!P3 PRMT R2, R59, 0x5410, RZ ;  /* 0x000054103b02b816 */ /* 0x000fe400000000ff */
[----:B------:R-:W-:Y:S01]  /*28170*/  ISETP.GT.U32.AND P3, PT, R96, UR7, PT ;  /* 0x0000000760007c0c */ /* 0x000fe2000bf64070 */
[----:B------:R-:W-:Y:S01]  /*28180*/  @P1 STL.S16 [R1+0x108], R63 ;  /* 0x0001083f01001387 */ /* 0x000fe20000100600 */
[----:B------:R-:W-:Y:S03]  /*28190*/  PRMT R58, R63, 0x7610, R58 ;  /* 0x000076103f3a7816 */ /* 0x000fe6000000003a */
[----:B------:R3:W2:Y:S01]  /*281a0*/  LDL.S16 R54, [R1+0x104] ;  /* 0x0001040001367983 */ /* 0x0006a20000100600 */
[----:B------:R-:W-:Y:S02]  /*281b0*/  @P1 PRMT R0, R58, 0x5410, RZ ;  /* 0x000054103a001816 */ /* 0x000fe400000000ff */
[----:B------:R-:W-:Y:S01]  /*281c0*/  ISETP.GT.U32.AND P1, PT, R97, UR7, PT ;  /* 0x0000000761007c0c */ /* 0x000fe2000bf24070 */
[----:B------:R3:W4:Y:S04]  /*281d0*/  LDL.S16 R50, [R1+0xf8] ;  /* 0x0000f80001327983 */ /* 0x0007280000100600 */
[----:B------:R3:W3:Y:S04]  /*281e0*/  LDL.S16 R52, [R1+0x100] ;  /* 0x0001000001347983 */ /* 0x0006e80000100600 */
[----:B------:R1:W3:Y:S04]  /*281f0*/  LDL.S16 R51, [R1+0xfc] ;  /* 0x0000fc0001337983 */ /* 0x0002e80000100600 */
[----:B------:R1:W3:Y:S04]  /*28200*/  LDL.S16 R40, [R1+0xf0] ;  /* 0x0000f00001287983 */ /* 0x0002e80000100600 */
[----:B------:R1:W3:Y:S04]  /*28210*/  LDL.S16 R41, [R1+0xf4] ;  /* 0x0000f40001297983 */ /* 0x0002e80000100600 */
[----:B------:R1:W-:Y:S04]  /*28220*/  STG.E.U16 desc[UR20][R194.64+0xf0], R2 ;  /* 0x0000f002c2007986 */ /* 0x0003e8000c101514 */
[----:B------:R1:W-:Y:S02]  /*28230*/  STG.E.U16 desc[UR20][R194.64+0xf2], R0 ;  /* 0x0000f200c2007986 */ /* 0x0003e4000c101514 */
[----:B-1----:R-:W-:Y:S02]  /*28240*/  PRMT R2, R53, 0x7632, R2 ;  /* 0x0000763235027816 */ /* 0x002fe40000000002 */
[----:B------:R-:W-:Y:S01]  /*28250*/  PRMT R0, R49, 0x7632, R0 ;  /* 0x0000763231007816 */ /* 0x000fe20000000000 */
[----:B--2---:R-:W-:Y:S02]  /*28260*/  @P4 HFMA2.BF16_V2 R54, -RZ.H0_H0, RZ.H0_H0, -R3.H0_H0 ;  /* 0x200000ffff364231 */ /* 0x004fe40000340903 */
[----:B----4-:R-:W-:Y:S03]  /*28270*/  @P6 HFMA2.BF16_V2 R50, -RZ.H0_H0, RZ.H0_H0, -R48.H0_H0 ;  /* 0x200000ffff326231 */ /* 0x010fe60000340930 */
[----:B------:R-:W-:Y:S01]  /*28280*/  @P4 STL.S16 [R1+0x104], R54 ;  /* 0x0001043601004387 */ /* 0x000fe20000100600 */
[----:B------:R-:W-:Y:S01]  /*28290*/  PRMT R4, R54, 0x7610, R4 ;  /* 0x0000761036047816 */ /* 0x000fe20000000004 */
[--C-:B---3--:R-:W-:Y:S01]  /*282a0*/  @!P5 HFMA2.BF16_V2 R52, -RZ.H0_H0, RZ.H0_H0, -R53.reuse.H0_H0 ;  /* 0x200000ffff34d231 */ /* 0x108fe20000340935 */
[----:B------:R-:W-:Y:S02]  /*282b0*/  PRMT R9, R50, 0x7610, R9 ;  /* 0x0000761032097816 */ /* 0x000fe40000000009 */
[----:B------:R-:W-:Y:S01]  /*282c0*/  @P4 PRMT R3, R4, 0x5410, RZ ;  /* 0x0000541004034816 */ /* 0x000fe200000000ff */
[----:B------:R-:W-:Y:S01]  /*282d0*/  IMAD.WIDE R4, R232, -0x70, R66 ;  /* 0xffffff90e8047825 */ /* 0x000fe200078e0242 */
[----:B------:R-:W-:Y:S01]  /*282e0*/  @!P5 STL.S16 [R1+0x100], R52 ;  /* 0x000100340100d387 */ /* 0x000fe20000100600 */
[----:B------:R-:W-:Y:S02]  /*282f0*/  ISETP.GT.U32.AND P4, PT, R98, UR7, PT ;  /* 0x0000000762007c0c */ /* 0x000fe4000bf84070 */
[----:B------:R-:W-:Y:S01]  /*28300*/  @P3 HFMA2.BF16_V2 R51, -RZ.H0_H0, RZ.H0_H0, -R53.H1_H1 ;  /* 0x200000ffff333231 */ /* 0x000fe20000360935 */
[----:B------:R-:W-:Y:S01]  /*28310*/  @P6 PRMT R48, R9, 0x5410, RZ ;  /* 0x0000541009306816 */ /* 0x000fe200000000ff */
[----:B------:R1:W-:Y:S01]  /*28320*/  STG.E.U16 desc[UR20][R4.64+0xf0], R3 ;  /* 0x0000f00304007986 */ /* 0x0003e2000c101514 */
[----:B------:R-:W-:Y:S01]  /*28330*/  PRMT R8, R52, 0x7610, R8 ;  /* 0x0000761034087816 */ /* 0x000fe20000000008 */
[--C-:B------:R-:W-:Y:S02]  /*28340*/  @P1 HFMA2.BF16_V2 R41, -RZ.H0_H0, RZ.H0_H0, -R49.reuse.H0_H0 ;  /* 0x200000ffff291231 */ /* 0x100fe40000340931 */
[----:B------:R2:W-:Y:S01]  /*28350*/  STG.E.U16 desc[UR20][R4.64+0xf2], R48 ;  /* 0x0000f23004007986 */ /* 0x0005e2000c101514 */
[----:B------:R-:W-:Y:S02]  /*28360*/  PRMT R7, R51, 0x7610, R7 ;  /* 0x0000761033077816 */ /* 0x000fe40000000007 */
[----:B------:R-:W-:Y:S01]  /*28370*/  @!P5 PRMT R53, R8, 0x5410, RZ ;  /* 0x000054100835d816 */ /* 0x000fe200000000ff */
[----:B------:R-:W-:Y:S01]  /*28380*/  @P3 STL.S16 [R1+0xfc], R51 ;  /* 0x0000fc3301003387 */ /* 0x000fe20000100600 */
[----:B------:R-:W-:Y:S01]  /*28390*/  @P3 PRMT R2, R7, 0x5410, RZ ;  /* 0x0000541007023816 */ /* 0x000fe200000000ff */
[----:B------:R-:W-:Y:S01]  /*283a0*/  @P4 HFMA2.BF16_V2 R40, -RZ.H0_H0, RZ.H0_H0, -R49.H1_H1 ;  /* 0x200000ffff284231 */ /* 0x000fe20000360931 */
[----:B------:R-:W-:Y:S01]  /*283b0*/  PRMT R6, R41, 0x7610, R6 ;  /* 0x0000761029067816 */ /* 0x000fe20000000006 */
[----:B------:R-:W-:Y:S03]  /*283c0*/  @P6 STL.S16 [R1+0xf8], R50 ;  /* 0x0000f83201006387 */ /* 0x000fe60000100600 */
[----:B------:R-:W-:Y:S01]  /*283d0*/  @P1 PRMT R49, R6, 0x5410, RZ ;  /* 0x0000541006311816 */ /* 0x000fe200000000ff */
[----:B------:R-:W-:Y:S01]  /*283e0*/  @P1 STL.S16 [R1+0xf4], R41 ;  /* 0x0000f42901001387 */ /* 0x000fe20000100600 */
[----:B------:R-:W-:Y:S03]  /*283f0*/  IADD3 R219, P1, PT, R194, -0x100, RZ ;  /* 0xffffff00c2db7810 */ /* 0x000fe60007f3e0ff */
[----:B------:R-:W-:Y:S01]  /*28400*/  @P4 STL.S16 [R1+0xf0], R40 ;  /* 0x0000f02801004387 */ /* 0x000fe20000100600 */
[----:B------:R-:W-:Y:S02]  /*28410*/  IADD3.X R218, PT, PT, R195, -0x1, RZ, P1, !PT ;  /* 0xffffffffc3da7810 */ /* 0x000fe40000ffe4ff */
[----:B-1----:R-:W-:Y:S01]  /*28420*/  PRMT R3, R40, 0x7610, R3 ;  /* 0x0000761028037816 */ /* 0x002fe20000000003 */
[----:B--2---:R-:W-:Y:S03]  /*28430*/  IMAD.WIDE R4, R232, 0x70, R4 ;  /* 0x00000070e8047825 */ /* 0x004fe600078e0204 */
[----:B------:R-:W-:Y:S01]  /*28440*/  @P4 PRMT R0, R3, 0x5410, RZ ;  /* 0x0000541003004816 */ /* 0x000fe200000000ff */
[----:B------:R-:W-:Y:S01]  /*28450*/  IMAD.MOV.U32 R3, RZ, RZ, R136 ;  /* 0x000000ffff037224 */ /* 0x000fe200078e0088 */
[----:B------:R-:W-:Y:S04]  /*28460*/  STG.E.U16 desc[UR20][R4.64+0xf0], R53 ;  /* 0x0000f03504007986 */ /* 0x000fe8000c101514 */
[----:B------:R-:W-:Y:S04]  /*28470*/  STG.E.U16 desc[UR20][R4.64+0xf2], R2 ;  /* 0x0000f20204007986 */ /* 0x000fe8000c101514 */
[----:B------:R1:W-:Y:S04]  /*28480*/  STG.E.U16 desc[UR20][R196.64+0xf2], R0 ;  /* 0x0000f200c4007986 */ /* 0x0003e8000c101514 */
[----:B------:R3:W-:Y:S01]  /*28490*/  STG.E.U16 desc[UR20][R196.64+0xf0], R49 ;  /* 0x0000f031c4007986 */ /* 0x0007e2000c101514 */
[----:B-1----:R-:W-:Y:S01]  /*284a0*/  IMAD.MOV.U32 R0, RZ, RZ, R137 ;  /* 0x000000ffff007224 */ /* 0x002fe200078e0089 */
[----:B------:R-:W-:Y:S06]  /*284b0*/  BRA.U UP0, `(.L_x_502) ;  /* 0xffffff5100047547 */ /* 0x000fec000b83ffff */
.L_x_501:
[----:B------:R-:W4:Y:S01]  /*284c0*/  LDL.LU R2, [R1+0x68] ;  /* 0x0000680001027983 */ /* 0x000f220000300800 */
[----:B------:R-:W1:Y:S03]  /*284d0*/  LDCU UR4, c[0x0][0x4fc] ;  /* 0x00009f80ff0477ac */ /* 0x000e660008000800 */
[----:B------:R-:W2:Y:S04]  /*284e0*/  LDL.LU R7, [R1+0x314] ;  /* 0x0003140001077983 */ /* 0x000ea80000300800 */
[----:B------:R-:W3:Y:S01]  /*284f0*/  SHFL.BFLY PT, R0, R239, 0x2, 0x1f ;  /* 0x0c401f00ef007f89 */ /* 0x000ee200000e0000 */
[----:B------:R-:W1:Y:S01]  /*28500*/  S2R R25, SR_TID.X ;  /* 0x0000000000197919 */ /* 0x000e620000002100 */
[----:B------:R-:W-:Y:S01]  /*28510*/  UISETP.NE.AND UP3, UPT, UR18, -0x1, UPT ;  /* 0xffffffff1200788c */ /* 0x000fe2000bf65270 */
[----:B------:R-:W1:Y:S08]  /*28520*/  S2UR UR9, SR_CgaCtaId ;  /* 0x00000000000979c3 */ /* 0x000e700000008800 */
[----:B------:R-:W2:Y:S01]  /*28530*/  S2UR UR10, SR_CTAID.Y ;  /* 0x00000000000a79c3 */ /* 0x000ea20000002600 */
[----:B------:R-:W2:Y:S01]  /*28540*/  LDL.LU R5, [R1+0x310] ;  /* 0x0003100001057983 */ /* 0x000ea20000300800 */
[----:B------:R-:W-:Y:S01]  /*28550*/  UMOV UR6, 0x400 ;  /* 0x0000040000067882 */ /* 0x000fe20000000000 */
[----:B------:R-:W1:Y:S01]  /*28560*/  LDCU.U8 UR12, c[0x0][0x549] ;  /* 0x0000a920ff0c77ac */ /* 0x000e620008000000 */
[C---:B-----5:R-:W-:Y:S01]  /*28570*/  LOP3.LUT R8, R210.reuse, 0x20, RZ, 0xc0, !PT ;  /* 0x00000020d2087812 */ /* 0x060fe200078ec0ff */
[----:B------:R-:W2:Y:S01]  /*28580*/  S2R R26, SR_CTAID.X ;  /* 0x00000000001a7919 */ /* 0x000ea20000002500 */
[----:B------:R-:W-:Y:S01]  /*28590*/  LOP3.LUT R210, R210, 0x40, RZ, 0xc0, !PT ;  /* 0x00000040d2d27812 */ /* 0x000fe200078ec0ff */
[----:B------:R-:W1:Y:S01]  /*285a0*/  LDCU.U8 UR7, c[0x0][0x548] ;  /* 0x0000a900ff0777ac */ /* 0x000e620008000000 */
[----:B------:R-:W2:Y:S01]  /*285b0*/  S2UR UR14, SR_CTAID.Z ;  /* 0x00000000000e79c3 */ /* 0x000ea20000002700 */
[----:B---3--:R-:W-:Y:S01]  /*285c0*/  FADD.FTZ R0, R0, R239 ;  /* 0x000000ef00007221 */ /* 0x008fe20000010000 */
[----:B------:R-:W-:-:S04]  /*285d0*/  UISETP.NE.AND UP2, UPT, UR18, -0x1, UPT ;  /* 0xffffffff1200788c */ /* 0x000fc8000bf45270 */
[----:B------:R-:W3:Y:S01]  /*285e0*/  SHFL.BFLY PT, R23, R0, 0x1, 0x1f ;  /* 0x0c201f0000177f89 */ /* 0x000ee200000e0000 */
[----:B-1----:R-:W-:Y:S01]  /*285f0*/  ULEA UR9, UR9, UR6, 0x18 ;  /* 0x0000000609097291 */ /* 0x002fe2000f8ec0ff */
[----:B------:R-:W1:Y:S01]  /*28600*/  LDCU UR6, c[0x0][0x434] ;  /* 0x00008680ff0677ac */ /* 0x000e620008000800 */
[----:B------:R-:W-:Y:S01]  /*28610*/  SHF.L.U32 R24, R25, 0x3, RZ ;  /* 0x0000000319187819 */ /* 0x000fe200000006ff */
[----:B------:R-:W-:Y:S01]  /*28620*/  UISETP.NE.AND UP1, UPT, UR12, URZ, UPT ;  /* 0x000000ff0c00728c */ /* 0x000fe2000bf25270 */
[----:B------:R-:W1:Y:S03]  /*28630*/  LDCU UR12, c[0x0][0x434] ;  /* 0x00008680ff0c77ac */ /* 0x000e660008000800 */
[----:B------:R-:W-:-:S07]  /*28640*/  UISETP.NE.AND UP0, UPT, UR7, URZ, !UP1 ;  /* 0x000000ff0700728c */ /* 0x000fce000cf05270 */
[----:B------:R-:W1:Y:S01]  /*28650*/  @UP1 LDCU UR13, c[0x0][0x430] ;  /* 0x00008600ff0d17ac */ /* 0x000e620008000800 */
[----:B------:R-:W2:Y:S01]  /*28660*/  @UP1 LDCU UR15, c[0x0][0x430] ;  /* 0x00008600ff0f17ac */ /* 0x000ea20008000800 */
[----:B---3--:R-:W-:-:S05]  /*28670*/  FADD.FTZ R23, R0, R23 ;  /* 0x0000001700177221 */ /* 0x008fca0000010000 */
[----:B------:R-:W-:Y:S01]  /*28680*/  FSETP.NE.FTZ.AND P0, PT, R23, RZ, PT ;  /* 0x000000ff1700720b */ /* 0x000fe20003f15000 */
[----:B-1----:R-:W-:Y:S01]  /*28690*/  @UP1 UIMAD UR12, UR13, UR6, URZ ;  /* 0x000000060d0c12a4 */ /* 0x002fe2000f8e02ff */
[----:B----4-:R-:W-:Y:S01]  /*286a0*/  MOV R6, R2 ;  /* 0x0000000200067202 */ /* 0x010fe20000000f00 */
[----:B--2---:R-:W1:Y:S04]  /*286b0*/  SHFL.BFLY PT, R4, R7, 0x2, 0x1f ;  /* 0x0c401f0007047f89 */ /* 0x004e6800000e0000 */
[----:B------:R-:W2:Y:S04]  /*286c0*/  SHFL.BFLY PT, R2, R6, 0x2, 0x1f ;  /* 0x0c401f0006027f89 */ /* 0x000ea800000e0000 */
[----:B------:R-:W3:Y:S01]  /*286d0*/  SHFL.BFLY PT, R3, R5, 0x2, 0x1f ;  /* 0x0c401f0005037f89 */ /* 0x000ee200000e0000 */
[----:B-1----:R-:W-:Y:S01]  /*286e0*/  FADD.FTZ R4, R4, R7 ;  /* 0x0000000704047221 */ /* 0x002fe20000010000 */
[----:B--2---:R-:W-:-:S05]  /*286f0*/  FADD.FTZ R2, R2, R6 ;  /* 0x0000000602027221 */ /* 0x004fca0000010000 */
[----:B------:R-:W1:Y:S01]  /*28700*/  SHFL.BFLY PT, R22, R2, 0x1, 0x1f ;  /* 0x0c201f0002167f89 */ /* 0x000e6200000e0000 */
[----:B---3--:R-:W-:-:S03]  /*28710*/  FADD.FTZ R3, R3, R5 ;  /* 0x0000000503037221 */ /* 0x008fc60000010000 */
[----:B------:R-:W2:Y:S04]  /*28720*/  SHFL.BFLY PT, R5, R4, 0x1, 0x1f ;  /* 0x0c201f0004057f89 */ /* 0x000ea800000e0000 */
[----:B------:R-:W3:Y:S01]  /*28730*/  SHFL.BFLY PT, R20, R3, 0x1, 0x1f ;  /* 0x0c201f0003147f89 */ /* 0x000ee200000e0000 */
[----:B-1----:R-:W-:-:S05]  /*28740*/  FADD.FTZ R22, R2, R22 ;  /* 0x0000001602167221 */ /* 0x002fca0000010000 */
[----:B------:R-:W-:Y:S01]  /*28750*/  FSETP.NE.FTZ.AND P1, PT, R22, RZ, PT ;  /* 0x000000ff1600720b */ /* 0x000fe20003f35000 */
[----:B--2---:R-:W-:Y:S02]  /*28760*/  FADD.FTZ R21, R4, R5 ;  /* 0x0000000504157221 */ /* 0x004fe40000010000 */
[----:B------:R-:W1:Y:S01]  /*28770*/  MUFU.RCP R5, R22 ;  /* 0x0000001600057308 */ /* 0x000e620000001000 */
[----:B---3--:R-:W-:Y:S01]  /*28780*/  FADD.FTZ R20, R3, R20 ;  /* 0x0000001403147221 */ /* 0x008fe20000010000 */
[----:B------:R-:W-:Y:S02]  /*28790*/  SHF.L.U32 R3, R25, 0x1, RZ ;  /* 0x0000000119037819 */ /* 0x000fe400000006ff */
[----:B------:R-:W-:Y:S02]  /*287a0*/  FSETP.NE.FTZ.AND P3, PT, R21, RZ, PT ;  /* 0x000000ff1500720b */ /* 0x000fe40003f75000 */
[----:B------:R-:W-:Y:S02]  /*287b0*/  FSETP.NE.FTZ.AND P2, PT, R20, RZ, PT ;  /* 0x000000ff1400720b */ /* 0x000fe40003f55000 */
[----:B------:R-:W2:Y:S01]  /*287c0*/  MUFU.RCP R4, R20 ;  /* 0x0000001400047308 */ /* 0x000ea20000001000 */
[----:B------:R-:W-:-:S02]  /*287d0*/  LOP3.LUT R211, R211, 0x6, R3, 0xf8, !PT ;  /* 0x00000006d3d37812 */ /* 0x000fc400078ef803 */
[----:B------:R-:W-:Y:S02]  /*287e0*/  LOP3.LUT R3, R24, 0xc0, RZ, 0xc0, !PT ;  /* 0x000000c018037812 */ /* 0x000fe400078ec0ff */
[----:B------:R-:W-:Y:S02]  /*287f0*/  LOP3.LUT R211, R211, 0x20, R24, 0xf8, !PT ;  /* 0x00000020d3d37812 */ /* 0x000fe400078ef818 */
[----:B------:R-:W-:Y:S01]  /*28800*/  LOP3.LUT R3, R3, 0x18, R25, 0xf8, !PT ;  /* 0x0000001803037812 */ /* 0x000fe200078ef819 */
[----:B------:R-:W3:Y:S03]  /*28810*/  MUFU.RCP R6, R21 ;  /* 0x0000001500067308 */ /* 0x000ee60000001000 */
[----:B------:R-:W-:Y:S02]  /*28820*/  LOP3.LUT R211, R211, R3, RZ, 0xfc, !PT ;  /* 0x00000003d3d37212 */ /* 0x000fe400078efcff */
[----:B-1----:R-:W-:-:S02]  /*28830*/  FSEL R3, R5, 1, P1 ;  /* 0x3f80000005037808 */ /* 0x002fc40000800000 */
[----:B--2---:R-:W-:Y:S02]  /*28840*/  FSEL R0, R4, 1, P2 ;  /* 0x3f80000004007808 */ /* 0x004fe40001000000 */
[----:B------:R-:W1:Y:S03]  /*28850*/  MUFU.RCP R4, R23 ;  /* 0x0000001700047308 */ /* 0x000e660000001000 */
[----:B------:R-:W-:Y:S01]  /*28860*/  FMUL.FTZ R0, R0, UR4 ;  /* 0x0000000400007c20 */ /* 0x000fe20008410000 */
[----:B---3--:R-:W-:-:S03]  /*28870*/  FSEL R2, R6, 1, P3 ;  /* 0x3f80000006027808 */ /* 0x008fc60001800000 */
[C---:B------:R-:W-:Y:S01]  /*28880*/  FMUL.FTZ R170, R0.reuse, R170 ;  /* 0x000000aa00aa7220 */ /* 0x040fe20000410000 */
[C---:B------:R-:W-:Y:S01]  /*28890*/  FMUL.FTZ R6, R0.reuse, R171 ;  /* 0x000000ab00067220 */ /* 0x040fe20000410000 */
[C---:B------:R-:W-:Y:S01]  /*288a0*/  FMUL.FTZ R166, R0.reuse, R166 ;  /* 0x000000a600a67220 */ /* 0x040fe20000410000 */
[----:B------:R-:W-:Y:S01]  /*288b0*/  FMUL.FTZ R167, R0, R167 ;  /* 0x000000a700a77220 */ /* 0x000fe20000410000 */
[----:B------:R-:W-:Y:S01]  /*288c0*/  FMUL.FTZ R2, R2, UR4 ;  /* 0x0000000402027c20 */ /* 0x000fe20008410000 */
        /* <DEDUP_REMOVED lines=12> */
[----:B------:R-:W-:Y:S01]  /*28990*/  FMUL.FTZ R12, R0, R151 ;  /* 0x00000097000c7220 */ /* 0x000fe20000410000 */
[----:B------:R-:W-:Y:S01]  /*289a0*/  FMUL.FTZ R0, R3, UR4 ;  /* 0x0000000403007c20 */ /* 0x000fe20008410000 */
[----:B------:R-:W-:-:S02]  /*289b0*/  F2FP.BF16.F32.PACK_AB R7, R7, R168 ;  /* 0x000000a80707723e */ /* 0x000fc400000010ff */
[----:B------:R-:W-:Y:S01]  /*289c0*/  FMUL.FTZ R2, R2, UR4 ;  /* 0x0000000402027c20 */ /* 0x000fe20008410000 */
[----:B------:R-:W1:Y:S01]  /*289d0*/  @!UP3 LDCU.64 UR4, c[0x0][0x400] ;  /* 0x00008000ff04b7ac */ /* 0x000e620008000a00 */
        /* <DEDUP_REMOVED lines=15> */
[C---:B------:R-:W-:Y:S01]  /*28ad0*/  FMUL.FTZ R140, R0.reuse, R140 ;  /* 0x0000008c008c7220 */ /* 0x040fe20000410000 */
[----:B------:R-:W-:Y:S01]  /*28ae0*/  FMUL.FTZ R19, R0, R141 ;  /* 0x0000008d00137220 */ /* 0x000fe20000410000 */
[----:B-1----:R-:W-:Y:S01]  /*28af0*/  @!UP3 UIMAD.WIDE.U32 UR16, UR10, UR4, URZ ;  /* 0x000000040a10b2a5 */ /* 0x002fe2000f8e00ff */
[----:B------:R-:W-:Y:S01]  /*28b00*/  F2FP.BF16.F32.PACK_AB R6, R6, R170 ;  /* 0x000000aa0606723e */ /* 0x000fe200000010ff */
[----:B------:R-:W-:Y:S01]  /*28b10*/  STS [R2], R7 ;  /* 0x0000000702007388 */ /* 0x000fe20000000800 */
[----:B------:R-:W-:Y:S01]  /*28b20*/  F2FP.BF16.F32.PACK_AB R0, R167, R166 ;  /* 0x000000a6a700723e */ /* 0x000fe200000010ff */
[----:B------:R-:W-:Y:S01]  /*28b30*/  @!UP3 UIMAD UR11, UR10, UR5, UR17 ;  /* 0x000000050a0bb2a4 */ /* 0x000fe2000f8e0211 */
[----:B------:R-:W-:Y:S01]  /*28b40*/  IADD3 R3, PT, PT, R2, -R8, RZ ;  /* 0x8000000802037210 */ /* 0x000fe20007ffe0ff */
[----:B------:R-:W1:Y:S01]  /*28b50*/  @UP3 LDCU.64 UR4, c[0x0][0x408] ;  /* 0x00008100ff0437ac */ /* 0x000e620008000a00 */
        /* <DEDUP_REMOVED lines=15> */
[----:B-1----:R-:W-:Y:S01]  /*28c50*/  @UP3 UIMAD.WIDE.U32 UR22, UR18, UR4, URZ ;  /* 0x00000004121632a5 */ /* 0x002fe2000f8e00ff */
[----:B------:R-:W-:Y:S01]  /*28c60*/  F2FP.BF16.F32.PACK_AB R14, R14, R146 ;  /* 0x000000920e0e723e */ /* 0x000fe200000010ff */
[----:B------:R-:W-:Y:S01]  /*28c70*/  STS [R3+0x1010], R10 ;  /* 0x0010100a03007388 */ /* 0x000fe20000000800 */
[----:B------:R-:W1:Y:S01]  /*28c80*/  S2UR UR4, SR_CTAID.X ;  /* 0x00000000000479c3 */ /* 0x000e620000002500 */
[----:B------:R-:W-:Y:S01]  /*28c90*/  F2FP.BF16.F32.PACK_AB R19, R19, R140 ;  /* 0x0000008c1313723e */ /* 0x000fe200000010ff */
[----:B------:R-:W-:Y:S01]  /*28ca0*/  @UP3 UIMAD UR11, UR18, UR5, UR23 ;  /* 0x00000005120b32a4 */ /* 0x000fe2000f8e0217 */
[----:B------:R1:W-:Y:S01]  /*28cb0*/  STS [R3+0x1210], R9 ;  /* 0x0012100903007388 */ /* 0x0003e20000000800 */
[----:B--2---:R-:W-:Y:S01]  /*28cc0*/  @P0 MUFU.LG2 R6, R23 ;  /* 0x0000001700060308 */ /* 0x004fe20000000c00 */
[----:B------:R-:W-:Y:S01]  /*28cd0*/  F2FP.BF16.F32.PACK_AB R18, R18, R142 ;  /* 0x0000008e1212723e */ /* 0x000fe200000010ff */
[----:B------:R-:W-:Y:S01]  /*28ce0*/  @!UP2 UIMAD UR18, UR10, UR6, URZ ;  /* 0x000000060a12a2a4 */ /* 0x000fe2000f8e02ff */
[----:B---3--:R-:W-:Y:S01]  /*28cf0*/  IADD3 R0, PT, PT, R2, -R210, RZ ;  /* 0x800000d202007210 */ /* 0x008fe20007ffe0ff */
[----:B------:R-:W2:Y:S01]  /*28d00*/  @P0 LDC R7, c[0x0][0x458] ;  /* 0x00011600ff070b82 */ /* 0x000ea20000000800 */
[----:B------:R-:W-:Y:S01]  /*28d10*/  @UP1 UMOV UR5, 0x1 ;  /* 0x0000000100051882 */ /* 0x000fe20000000000 */
[----:B------:R-:W-:Y:S01]  /*28d20*/  @UP3 UMOV UR16, UR22 ;  /* 0x0000001600103c82 */ /* 0x000fe20008000000 */
[----:B------:R-:W-:Y:S01]  /*28d30*/  USHF.R.S32.HI UR13, URZ, 0x1f, UR18 ;  /* 0x0000001fff0d7899 */ /* 0x000fe20008011412 */
[----:B------:R3:W-:Y:S01]  /*28d40*/  STS [R0+0x20], R17 ;  /* 0x0000201100007388 */ /* 0x0007e20000000800 */
[----:B----4-:R-:W-:Y:S03]  /*28d50*/  @P1 MUFU.LG2 R5, R22 ;  /* 0x0000001600051308 */ /* 0x010fe60000000c00 */
[----:B------:R-:W-:Y:S01]  /*28d60*/  STS [R0+0x220], R16 ;  /* 0x0002201000007388 */ /* 0x000fe20000000800 */
[----:B------:R-:W4:Y:S01]  /*28d70*/  @P3 LDC R4, c[0x0][0x458] ;  /* 0x00011600ff043b82 */ /* 0x000f220000000800 */
[----:B------:R-:W-:-:S05]  /*28d80*/  IADD3 R2, PT, PT, -R8, R0, RZ ;  /* 0x0000000008027210 */ /* 0x000fca0007ffe1ff */
[----:B------:R-:W-:Y:S02]  /*28d90*/  STS [R2+0x30], R13 ;  /* 0x0000300d02007388 */ /* 0x000fe40000000800 */
[----:B------:R-:W2:Y:S01]  /*28da0*/  @P1 LDC R8, c[0x0][0x458] ;  /* 0x00011600ff081b82 */ /* 0x000ea20000000800 */
[----:B-1----:R-:W1:Y:S01]  /*28db0*/  @P3 MUFU.LG2 R9, R21 ;  /* 0x0000001500093308 */ /* 0x002e620000000c00 */
[----:B------:R-:W-:Y:S04]  /*28dc0*/  STS [R2+0x230], R12 ;  /* 0x0002300c02007388 */ /* 0x000fe80000000800 */
[----:B------:R-:W-:Y:S02]  /*28dd0*/  STS [R0+0x1020], R15 ;  /* 0x0010200f00007388 */ /* 0x000fe40000000800 */
[----:B------:R-:W2:Y:S02]  /*28de0*/  @P2 LDC R3, c[0x0][0x458] ;  /* 0x00011600ff032b82 */ /* 0x000ea40000000800 */
[----:B------:R1:W-:Y:S01]  /*28df0*/  STS [R0+0x1220], R14 ;  /* 0x0012200e00007388 */ /* 0x0003e20000000800 */
[----:B---3--:R-:W-:-:S03]  /*28e00*/  MOV R17, 0x7f800000 ;  /* 0x7f80000000117802 */ /* 0x008fc60000000f00 */
[----:B------:R-:W-:Y:S04]  /*28e10*/  STS [R2+0x1030], R19 ;  /* 0x0010301302007388 */ /* 0x000fe80000000800 */
[----:B------:R3:W-:Y:S01]  /*28e20*/  STS [R2+0x1230], R18 ;  /* 0x0012301202007388 */ /* 0x0007e20000000800 */
[----:B-1----:R-:W1:Y:S01]  /*28e30*/  @P2 MUFU.LG2 R0, R20 ;  /* 0x0000001400002308 */ /* 0x002e620000000c00 */
[----:B---3--:R-:W-:Y:S01]  /*28e40*/  @P3 FMUL.FTZ R2, R9, 0.69314718246459960938 ;  /* 0x3f31721809023820 */ /* 0x008fe20000410000 */
[----:B-1----:R-:W-:Y:S01]  /*28e50*/  @P2 FMUL.FTZ R0, R0, 0.69314718246459960938 ;  /* 0x3f31721800002820 */ /* 0x002fe20000410000 */
[----:B------:R-:W-:Y:S02]  /*28e60*/  MOV R20, 0x7f800000 ;  /* 0x7f80000000147802 */ /* 0x000fe40000000f00 */
[----:B----4-:R-:W-:Y:S01]  /*28e70*/  @P3 FFMA.FTZ R20, R135, R4, R2 ;  /* 0x0000000487143223 */ /* 0x010fe20000010002 */
[----:B--2---:R-:W-:Y:S01]  /*28e80*/  @P2 FFMA.FTZ R17, R134, R3, R0 ;  /* 0x0000000386112223 */ /* 0x004fe20000010000 */
[----:B------:R-:W-:Y:S06]  /*28e90*/  BRA.U UP1, `(.L_x_505) ;  /* 0x0000000101207547 */ /* 0x000fec000b800000 */
[----:B------:R-:W-:Y:S01]  /*28ea0*/  UISETP.NE.AND UP1, UPT, UR7, URZ, UPT ;  /* 0x000000ff0700728c */ /* 0x000fe2000bf25270 */
[----:B------:R-:W1:Y:S10]  /*28eb0*/  LDCU UR7, c[0x0][0x3e0] ;  /* 0x00007c00ff0777ac */ /* 0x000e740008000800 */
[----:B------:R-:W1:Y:S01]  /*28ec0*/  @UP1 LDCU UR5, c[0x0][0x454] ;  /* 0x00008a80ff0517ac */ /* 0x000e620008000800 */
[----:B------:R-:W-:Y:S01]  /*28ed0*/  @UP1 UMOV UR15, 0x1 ;  /* 0x00000001000f1882 */ /* 0x000fe20000000000 */
[----:B------:R-:W2:Y:S01]  /*28ee0*/  @UP1 LDCU UR12, c[0x0][0x454] ;  /* 0x00008a80ff0c17ac */ /* 0x000ea20008000800 */
[----:B------:R-:W-:Y:S01]  /*28ef0*/  @!UP1 UMOV UR15, 0x1 ;  /* 0x00000001000f9882 */ /* 0x000fe20000000000 */
[----:B-1----:R-:W-:-:S02]  /*28f00*/  @UP1 UIMAD UR5, UR7, UR5, URZ ;  /* 0x00000005070512a4 */ /* 0x002fc4000f8e02ff */
[----:B--2---:R-:W-:-:S12]  /*28f10*/  @!UP1 UIMAD UR5, UR7, UR6, URZ ;  /* 0x00000006070592a4 */ /* 0x004fd8000f8e02ff */
.L_x_505:
[----:B------:R-:W-:Y:S01]  /*28f20*/  UIMAD UR12, UR14, UR12, URZ ;  /* 0x0000000c0e0c72a4 */ /* 0x000fe2000f8e02ff */
[----:B------:R-:W-:Y:S01]  /*28f30*/  LOP3.LUT R0, R24, 0xd8, RZ, 0xc0, !PT ;  /* 0x000000d818007812 */ /* 0x000fe200078ec0ff */
[----:B------:R-:W-:Y:S01]  /*28f40*/  UIMAD UR7, UR4, UR15, URZ ;  /* 0x0000000f040772a4 */ /* 0x000fe2000f8e02ff */
[----:B------:R-:W-:Y:S01]  /*28f50*/  LOP3.LUT P2, RZ, R25, 0x3, RZ, 0xc0, !PT ;  /* 0x0000000319ff7812 */ /* 0x000fe2000784c0ff */
[----:B------:R-:W-:Y:S01]  /*28f60*/  USEL UR18, UR18, URZ, UP0 ;  /* 0x000000ff12127287 */ /* 0x000fe20008000000 */
[----:B------:R-:W-:Y:S01]  /*28f70*/  LOP3.LUT R0, R0, 0x18, R25, 0x78, !PT ;  /* 0x0000001800007812 */ /* 0x000fe200078e7819 */
[----:B------:R-:W-:Y:S01]  /*28f80*/  @!UP0 UIMAD UR12, UR10, UR5, UR12 ;  /* 0x000000050a0c82a4 */ /* 0x000fe2000f8e020c */
[----:B------:R-:W-:Y:S01]  /*28f90*/  @P1 FMUL.FTZ R3, R5, 0.69314718246459960938 ;  /* 0x3f31721805031820 */ /* 0x000fe20000410000 */
[----:B------:R-:W-:Y:S01]  /*28fa0*/  USHF.L.U32 UR7, UR7, 0x7, URZ ;  /* 0x0000000707077899 */ /* 0x000fe200080006ff */
[----:B------:R-:W-:Y:S01]  /*28fb0*/  LOP3.LUT R0, R0, 0x1f20, R24, 0xf8, !PT ;  /* 0x00001f2000007812 */ /* 0x000fe200078ef818 */
[----:B------:R-:W-:Y:S01]  /*28fc0*/  USEL UR13, UR13, URZ, UP0 ;  /* 0x000000ff0d0d7287 */ /* 0x000fe20008000000 */
[----:B------:R-:W-:Y:S01]  /*28fd0*/  @P0 FMUL.FTZ R2, R6, 0.69314718246459960938 ;  /* 0x3f31721806020820 */ /* 0x000fe20000410000 */
[----:B------:R-:W-:Y:S01]  /*28fe0*/  USHF.R.S32.HI UR6, URZ, 0x1f, UR12 ;  /* 0x0000001fff067899 */ /* 0x000fe2000801140c */
[----:B------:R-:W-:Y:S01]  /*28ff0*/  LEA R16, R0, UR9, 0x1 ;  /* 0x0000000900107c11 */ /* 0x000fe2000f8e08ff */
[----:B------:R-:W-:Y:S01]  /*29000*/  USHF.R.S32.HI UR5, URZ, 0x1f, UR7 ;  /* 0x0000001fff057899 */ /* 0x000fe20008011407 */
[----:B------:R-:W-:Y:S01]  /*29010*/  BAR.SYNC.DEFER_BLOCKING 0x0 ;  /* 0x0000000000007b1d */ /* 0x000fe20000010000 */
[----:B------:R-:W-:Y:S01]  /*29020*/  UIADD3 UR18, UP1, UP0, UR7, UR18, UR12 ;  /* 0x0000001207127290 */ /* 0x000fe2000f83e00c */
[----:B------:R-:W-:Y:S01]  /*29030*/  IMAD.MOV.U32 R15, RZ, RZ, 0x7f800000 ;  /* 0x7f800000ff0f7424 */ /* 0x000fe200078e00ff */
[----:B------:R-:W-:Y:S01]  /*29040*/  MOV R14, 0x7f800000 ;  /* 0x7f800000000e7802 */ /* 0x000fe20000000f00 */
[----:B------:R-:W-:Y:S01]  /*29050*/  @P1 FFMA.FTZ R15, R137, R8, R3 ;  /* 0x00000008890f1223 */ /* 0x000fe20000010003 */
[----:B------:R-:W-:Y:S01]  /*29060*/  UIADD3.X UR5, UPT, UPT, UR5, UR13, UR6, UP1, UP0 ;  /* 0x0000000d05057290 */ /* 0x000fe20008fe0406 */
[----:B------:R-:W-:Y:S01]  /*29070*/  BSSY.RECONVERGENT B0, `(.L_x_506) ;  /* 0x0000029000007945 */ /* 0x000fe20003800200 */
[----:B------:R-:W-:-:S03]  /*29080*/  @P0 FFMA.FTZ R14, R136, R7, R2 ;  /* 0x00000007880e0223 */ /* 0x000fc60000010002 */
[----:B------:R-:W-:Y:S07]  /*29090*/  @P2 BRA `(.L_x_507) ;  /* 0x0000000000982947 */ /* 0x000fee0003800000 */
[----:B------:R-:W-:Y:S02]  /*290a0*/  LOP3.LUT R0, R209, 0x30, RZ, 0xc0, !PT ;  /* 0x00000030d1007812 */ /* 0x000fe400078ec0ff */
[----:B------:R-:W-:-:S04]  /*290b0*/  LOP3.LUT R2, R25, 0x1f, RZ, 0xc0, !PT ;  /* 0x0000001f19027812 */ /* 0x000fc800078ec0ff */
[----:B------:R-:W-:-:S04]  /*290c0*/  LEA.HI R0, R2, R0, RZ, 0x1e ;  /* 0x0000000002007211 */ /* 0x000fc800078ff0ff */
[C---:B------:R-:W-:Y:S01]  /*290d0*/  ISETP.GE.AND P6, PT, R0.reuse, UR8, PT ;  /* 0x0000000800007c0c */ /* 0x040fe2000bfc6270 */
[C---:B------:R-:W-:Y:S02]  /*290e0*/  VIADD R2, R0.reuse, 0x8 ;  /* 0x0000000800027836 */ /* 0x040fe40000000000 */
[C---:B------:R-:W-:Y:S02]  /*290f0*/  VIADD R5, R0.reuse, 0x40 ;  /* 0x0000004000057836 */ /* 0x040fe40000000000 */
[----:B------:R-:W-:Y:S01]  /*29100*/  VIADD R4, R0, 0x48 ;  /* 0x0000004800047836 */ /* 0x000fe20000000000 */
        /* <DEDUP_REMOVED lines=10> */
[----:B------:R-:W-:Y:S01]  /*291b0*/  @!P3 IMAD R4, R4, UR15, RZ ;  /* 0x0000000f0404bc24 */ /* 0x000fe2000f8e02ff */
[----:B------:R-:W-:-:S04]  /*291c0*/  @!P5 IADD3 R3, P0, PT, R2, UR18, RZ ;  /* 0x000000120203dc10 */ /* 0x000fc8000ff1e0ff */
[----:B------:R-:W3:Y:S01]  /*291d0*/  @!P4 LDC.64 R12, c[0x0][0x420] ;  /* 0x00010800ff0ccb82 */ /* 0x000ee20000000a00 */
[----:B------:R-:W-:-:S07]  /*291e0*/  @!P5 LEA.HI.X.SX32 R2, R2, UR5, 0x1, P0 ;  /* 0x000000050202dc11 */ /* 0x000fce00080f0eff */
[----:B------:R-:W4:Y:S01]  /*291f0*/  @!P3 LDC.64 R18, c[0x0][0x420] ;  /* 0x00010800ff12bb82 */ /* 0x000f220000000a00 */
[----:B-1----:R-:W-:-:S04]  /*29200*/  @!P6 LEA R8, P1, R0, R8, 0x2 ;  /* 0x000000080008e211 */ /* 0x002fc800078210ff */
[----:B------:R-:W-:Y:S02]  /*29210*/  @!P6 LEA.HI.X R9, R0, R9, R6, 0x2, P1 ;  /* 0x000000090009e211 */ /* 0x000fe400008f1406 */
[----:B------:R-:W-:Y:S02]  /*29220*/  @!P4 IADD3 R0, P1, PT, R5, UR18, RZ ;  /* 0x000000120500cc10 */ /* 0x000fe4000ff3e0ff */
[C---:B--2---:R-:W-:Y:S01]  /*29230*/  @!P5 LEA R6, P2, R3.reuse, R10, 0x2 ;  /* 0x0000000a0306d211 */ /* 0x044fe200078410ff */
[----:B------:R1:W-:Y:S01]  /*29240*/  @!P6 STG.E desc[UR20][R8.64], R20 ;  /* 0x000000140800e986 */ /* 0x0003e2000c101914 */
[----:B------:R-:W-:Y:S02]  /*29250*/  @!P3 IADD3 R10, P0, PT, R4, UR18, RZ ;  /* 0x00000012040abc10 */ /* 0x000fe4000ff1e0ff */
[----:B------:R-:W-:Y:S02]  /*29260*/  @!P5 LEA.HI.X R7, R3, R11, R2, 0x2, P2 ;  /* 0x0000000b0307d211 */ /* 0x000fe400010f1402 */
[----:B------:R-:W-:-:S02]  /*29270*/  @!P4 LEA.HI.X.SX32 R5, R5, UR5, 0x1, P1 ;  /* 0x000000050505cc11 */ /* 0x000fc400088f0eff */
[----:B------:R-:W-:Y:S01]  /*29280*/  @!P3 LEA.HI.X.SX32 R3, R4, UR5, 0x1, P0 ;  /* 0x000000050403bc11 */ /* 0x000fe200080f0eff */
[----:B------:R1:W-:Y:S01]  /*29290*/  @!P5 STG.E desc[UR20][R6.64], R17 ;  /* 0x000000110600d986 */ /* 0x0003e2000c101914 */
[----:B---3--:R-:W-:-:S04]  /*292a0*/  @!P4 LEA R4, P1, R0, R12, 0x2 ;  /* 0x0000000c0004c211 */ /* 0x008fc800078210ff */
[----:B------:R-:W-:Y:S02]  /*292b0*/  @!P4 LEA.HI.X R5, R0, R13, R5, 0x2, P1 ;  /* 0x0000000d0005c211 */ /* 0x000fe400008f1405 */
[----:B----4-:R-:W-:-:S03]  /*292c0*/  @!P3 LEA R2, P0, R10, R18, 0x2 ;  /* 0x000000120a02b211 */ /* 0x010fc600078010ff */
[----:B------:R1:W-:Y:S01]  /*292d0*/  @!P4 STG.E desc[UR20][R4.64], R15 ;  /* 0x0000000f0400c986 */ /* 0x0003e2000c101914 */
[----:B------:R-:W-:-:S05]  /*292e0*/  @!P3 LEA.HI.X R3, R10, R19, R3, 0x2, P0 ;  /* 0x000000130a03b211 */ /* 0x000fca00000f1403 */
[----:B------:R1:W-:Y:S04]  /*292f0*/  @!P3 STG.E desc[UR20][R2.64], R14 ;  /* 0x0000000e0200b986 */ /* 0x0003e8000c101914 */
.L_x_507:
[----:B------:R-:W-:Y:S05]  /*29300*/  BSYNC.RECONVERGENT B0 ;  /* 0x0000000000007941 */ /* 0x000fea0003800200 */
.L_x_506:
[----:B------:R-:W2:Y:S01]  /*29310*/  LDCU UR6, c[0x0][0x440] ;  /* 0x00008800ff0677ac */ /* 0x000ea20008000800 */
[----:B-1----:R1:W3:Y:S01]  /*29320*/  LDS.128 R20, [R16+0x1800] ;  /* 0x0018000010147984 */ /* 0x0022e20000000c00 */
[----:B------:R-:W-:Y:S01]  /*29330*/  LOP3.LUT R4, R24, 0x18, RZ, 0xc0, !PT ;  /* 0x0000001818047812 */ /* 0x000fe200078ec0ff */
[----:B------:R-:W-:Y:S01]  /*29340*/  BSSY.RECONVERGENT B0, `(.L_x_508) ;  /* 0x000001f000007945 */ /* 0x000fe20003800200 */
[----:B------:R-:W4:Y:S01]  /*29350*/  LDCU.64 UR4, c[0x0][0x410] ;  /* 0x00008200ff0477ac */ /* 0x000f220008000a00 */
[----:B------:R1:W1:Y:S01]  /*29360*/  LDS.128 R12, [R16] ;  /* 0x00000000100c7984 */ /* 0x0002620000000c00 */
[----:B------:R-:W-:-:S05]  /*29370*/  SHF.R.U32.HI R2, RZ, 0x2, R25 ;  /* 0x00000002ff027819 */ /* 0x000fca0000011619 */
[C---:B------:R-:W-:Y:S02]  /*29380*/  VIADD R3, R2.reuse, 0x20 ;  /* 0x0000002002037836 */ /* 0x040fe40000000000 */
[----:B------:R-:W-:Y:S01]  /*29390*/  VIADD R0, R2, 0x40 ;  /* 0x0000004002007836 */ /* 0x000fe20000000000 */
[C---:B--2---:R-:W-:Y:S02]  /*293a0*/  ISETP.GE.AND P0, PT, R4.reuse, UR6, PT ;  /* 0x0000000604007c0c */ /* 0x044fe4000bf06270 */
[----:B------:R-:W-:Y:S02]  /*293b0*/  IADD3 R4, P3, PT, R4, UR16, RZ ;  /* 0x0000001004047c10 */ /* 0x000fe4000ff7e0ff */
[----:B------:R-:W-:Y:S01]  /*293c0*/  ISETP.GE.OR P2, PT, R3, UR8, P0 ;  /* 0x0000000803007c0c */ /* 0x000fe20008746670 */
[C---:B------:R-:W-:Y:S01]  /*293d0*/  VIADD R3, R2.reuse, 0x60 ;  /* 0x0000006002037836 */ /* 0x040fe20000000000 */
[----:B------:R-:W-:Y:S01]  /*293e0*/  IADD3.X R5, PT, PT, RZ, UR11, RZ, P3, !PT ;  /* 0x0000000bff057c10 */ /* 0x000fe20009ffe4ff */
[----:B----4-:R-:W-:Y:S01]  /*293f0*/  IMAD.U32 R6, RZ, RZ, UR5 ;  /* 0x00000005ff067e24 */ /* 0x010fe2000f8e00ff */
[----:B------:R-:W-:-:S02]  /*29400*/  ISETP.GE.OR P3, PT, R2, UR8, P0 ;  /* 0x0000000802007c0c */ /* 0x000fc40008766670 */
[----:B------:R-:W-:Y:S01]  /*29410*/  ISETP.GE.OR P1, PT, R0, UR8, P0 ;  /* 0x0000000800007c0c */ /* 0x000fe20008726670 */
[----:B------:R-:W-:Y:S01]  /*29420*/  IMAD.U32 R0, RZ, RZ, UR4 ;  /* 0x00000004ff007e24 */ /* 0x000fe2000f8e00ff */
[----:B------:R-:W-:Y:S02]  /*29430*/  ISETP.GE.OR P0, PT, R3, UR8, P0 ;  /* 0x0000000803007c0c */ /* 0x000fe40008706670 */
[----:B------:R-:W-:Y:S01]  /*29440*/  MOV R3, RZ ;  /* 0x000000ff00037202 */ /* 0x000fe20000000f00 */
[----:B------:R-:W-:-:S04]  /*29450*/  IMAD.WIDE.U32 R8, R0, UR14, R4 ;  /* 0x0000000e00087c25 */ /* 0x000fc8000f8e0004 */
[----:B------:R-:W-:-:S04]  /*29460*/  IMAD.WIDE.U32 R2, R26, 0x80, R2 ;  /* 0x000000801a027825 */ /* 0x000fc800078e0002 */
[----:B------:R-:W-:Y:S01]  /*29470*/  IMAD R5, R6, UR14, R9 ;  /* 0x0000000e06057c24 */ /* 0x000fe2000f8e0209 */
[----:B---3--:R-:W-:Y:S06]  /*29480*/  @P3 BRA `(.L_x_509) ;  /* 0x0000000000283947 */ /* 0x008fec0003800000 */
        /* <DEDUP_REMOVED lines=9> */
[----:B-1----:R2:W-:Y:S02]  /*29520*/  STG.E.128 desc[UR20][R10.64], R12 ;  /* 0x0000000c0a007986 */ /* 0x0025e4000c101d14 */
.L_x_509:
[----:B------:R-:W-:Y:S05]  /*29530*/  BSYNC.RECONVERGENT B0 ;  /* 0x0000000000007941 */ /* 0x000fea0003800200 */
.L_x_508:
[----:B-12---:R1:W2:Y:S01]  /*29540*/  LDS.128 R12, [R16+0x800] ;  /* 0x00080000100c7984 */ /* 0x0062a20000000c00 */
        /* <DEDUP_REMOVED lines=15> */
.L_x_511:
[----:B------:R-:W-:Y:S05]  /*29640*/  BSYNC.RECONVERGENT B0 ;  /* 0x0000000000007941 */ /* 0x000fea0003800200 */
.L_x_510:
        /* <DEDUP_REMOVED lines=16> */
.L_x_513:
[----:B------:R-:W-:Y:S05]  /*29750*/  BSYNC.RECONVERGENT B0 ;  /* 0x0000000000007941 */ /* 0x000fea0003800200 */
.L_x_512:
[----:B------:R-:W-:Y:S05]  /*29760*/  @P0 EXIT ;  /* 0x000000000000094d */ /* 0x000fea0003800000 */
[----:B------:R-:W5:Y:S01]  /*29770*/  LDCU.64 UR6, c[0x0][0x408] ;  /* 0x00008100ff0677ac */ /* 0x000f620008000a00 */
[----:B------:R-:W-:Y:S01]  /*29780*/  IADD3 R0, P0, PT, R2, 0x60, RZ ;  /* 0x0000006002007810 */ /* 0x000fe20007f1e0ff */
[----:B------:R-:W1:Y:S04]  /*29790*/  LDCU.64 UR4, c[0x0][0x3f0] ;  /* 0x00007e00ff0477ac */ /* 0x000e680008000a00 */
[----:B------:R-:W-:Y:S01]  /*297a0*/  IMAD.X R2, RZ, RZ, R3, P0 ;  /* 0x000000ffff027224 */ /* 0x000fe200000e0603 */
[----:B------:R-:W-:-:S03]  /*297b0*/  MOV R3, R5 ;  /* 0x0000000500037202 */ /* 0x000fc60000000f00 */
[----:B-----5:R-:W-:Y:S02]  /*297c0*/  IMAD R6, R2, UR6, RZ ;  /* 0x0000000602067c24 */ /* 0x020fe4000f8e02ff */
[----:B------:R-:W-:-:S04]  /*297d0*/  IMAD.MOV.U32 R2, RZ, RZ, R8 ;  /* 0x000000ffff027224 */ /* 0x000fc800078e0008 */
[----:B------:R-:W-:-:S04]  /*297e0*/  IMAD.WIDE.U32 R4, R0, UR6, R2 ;  /* 0x0000000600047c25 */ /* 0x000fc8000f8e0002 */
[----:B------:R-:W-:Y:S01]  /*297f0*/  IMAD R0, R0, UR7, R6 ;  /* 0x0000000700007c24 */ /* 0x000fe2000f8e0206 */
[----:B-1----:R-:W-:-:S04]  /*29800*/  LEA R2, P0, R4, UR4, 0x1 ;  /* 0x0000000404027c11 */ /* 0x002fc8000f8008ff */
[----:B------:R-:W-:-:S04]  /*29810*/  IADD3 R0, PT, PT, R0, R5, RZ ;  /* 0x0000000500007210 */ /* 0x000fc80007ffe0ff */
[----:B------:R-:W-:-:S05]  /*29820*/  LEA.HI.X R3, R4, UR5, R0, 0x1, P0 ;  /* 0x0000000504037c11 */ /* 0x000fca00080f0c00 */
[----:B------:R-:W-:Y:S01]  /*29830*/  STG.E.128 desc[UR20][R2.64], R20 ;  /* 0x0000001402007986 */ /* 0x000fe2000c101d14 */
[----:B------:R-:W-:Y:S05]  /*29840*/  EXIT ;  /* 0x000000000000794d */ /* 0x000fea0003800000 */
.L_x_514:
        /* <DEDUP_REMOVED lines=11> */
.L_x_735:


//--------------------- .text._ZN5flash16flash_fwd_kernelI23Flash_fwd_kernel_traitsILi32ELi128ELi128ELi4ELb0ELb0EN7cutlass10bfloat16_tE19Flash_kernel_traitsILi32ELi128ELi128ELi4ES3_EELb0ELb1ELb0ELb0ELb0ELb0ELb1ELb0EEEvNS_16Flash_fwd_paramsE --------------------------
	.section	.text._ZN5flash16flash_fwd_kernelI23Flash_fwd_kernel_traitsILi32ELi128ELi128ELi4ELb0ELb0EN7cutlass10bfloat16_tE19Flash_kernel_traitsILi32ELi128ELi128ELi4ES3_EELb0ELb1ELb0ELb0ELb0ELb0ELb1ELb0EEEvNS_16Flash_fwd_paramsE,"ax",@progbits
	.align	128
        .global         _ZN5flash16flash_fwd_kernelI23Flash_fwd_kernel_traitsILi32ELi128ELi128ELi4ELb0ELb0EN7cutlass10bfloat16_tE19Flash_kernel_traitsILi32ELi128ELi128ELi4ES3_EELb0ELb1ELb0ELb0ELb0ELb0ELb1ELb0EEEvNS_16Flash_fwd_paramsE
        .type           _ZN5flash16flash_fwd_kernelI23Flash_fwd_kernel_traitsILi32ELi128ELi128ELi4ELb0ELb0EN7cutlass10bfloat16_tE19Flash_kernel_traitsILi32ELi128ELi128ELi4ES3_EELb0ELb1ELb0ELb0ELb0ELb0ELb1ELb0EEEvNS_16Flash_fwd_paramsE,@function
        .size           _ZN5flash16flash_fwd_kernelI23Flash_fwd_kernel_traitsILi32ELi128ELi128ELi4ELb0ELb0EN7cutlass10bfloat16_tE19Flash_kernel_traitsILi32ELi128ELi128ELi4ES3_EELb0ELb1ELb0ELb0ELb0ELb0ELb1ELb0EEEvNS_16Flash_fwd_paramsE,(.L_x_736 - _ZN5flash16flash_fwd_kernelI23Flash_fwd_kernel_traitsILi32ELi128ELi128ELi4ELb0ELb0EN7cutlass10bfloat16_tE19Flash_kernel_traitsILi32ELi128ELi128ELi4ES3_EELb0ELb1ELb0ELb0ELb0ELb0ELb1ELb0EEEvNS_16Flash_fwd_paramsE)
        .other          _ZN5flash16flash_fwd_kernelI23Flash_fwd_kernel_traitsILi32ELi128ELi128ELi4ELb0ELb0EN7cutlass10bfloat16_tE19Flash_kernel_traitsILi32ELi128ELi128ELi4ES3_EELb0ELb1ELb0ELb0ELb0ELb0ELb1ELb0EEEvNS_16Flash_fwd_paramsE,@"STO_CUDA_ENTRY STV_DEFAULT"
_ZN5flash16flash_fwd_kernelI23Flash_fwd_kernel_traitsILi32ELi128ELi128ELi4ELb0ELb0EN7cutlass10bfloat16_tE19Flash_kernel_traitsILi32ELi128ELi128ELi4ES3_EELb0ELb1ELb0ELb0ELb0ELb0ELb1ELb0EEEvNS_16Flash_fwd_paramsE:
.text._ZN5flash16flash_fwd_kernelI23Flash_fwd_kernel_traitsILi32ELi128ELi128ELi4ELb0ELb0EN7cutlass10bfloat16_tE19Flash_kernel_traitsILi32ELi128ELi128ELi4ES3_EELb0ELb1ELb0ELb0ELb0ELb0ELb1ELb0EEEvNS_16Flash_fwd_paramsE:
        /* <DEDUP_REMOVED lines=53> */
.L_x_515:
        /* <DEDUP_REMOVED lines=45> */
.L_x_517:
        /* <DEDUP_REMOVED lines=48> */
.L_x_519:
[----:B------:R-:W-:Y:S05]  /*0920*/  BSYNC.RECONVERGENT B0 ;  /* 0x0000000000007941 */ /* 0x000fea0003800200 */
.L_x_518:
        /* <DEDUP_REMOVED lines=18> */
.L_x_521:
[----:B------:R-:W-:Y:S05]  /*0a50*/  BSYNC.RECONVERGENT B0 ;  /* 0x0000000000007941 */ /* 0x000fea0003800200 */
.L_x_520:
        /* <DEDUP_REMOVED lines=15> */
.L_x_523:
[----:B------:R-:W-:Y:S05]  /*0b50*/  BSYNC.RECONVERGENT B0 ;  /* 0x0000000000007941 */ /* 0x000fea0003800200 */
.L_x_522:
        /* <DEDUP_REMOVED lines=17> */
.L_x_525:
[----:B------:R-:W-:Y:S05]  /*0c70*/  BSYNC.RECONVERGENT B0 ;  /* 0x0000000000007941 */ /* 0x000fea0003800200 */
.L_x_524:
        /* <DEDUP_REMOVED lines=11> */
.L_x_527:
[----:B------:R-:W-:Y:S05]  /*0d30*/  BSYNC.RECONVERGENT B0 ;  /* 0x0000000000007941 */ /* 0x000fea0003800200 */
.L_x_526:
        /* <DEDUP_REMOVED lines=10> */
.L_x_529:
[----:B------:R-:W-:Y:S05]  /*0de0*/  BSYNC.RECONVERGENT B0 ;  /* 0x0000000000007941 */ /* 0x000fea0003800200 */
.L_x_528:
        /* <DEDUP_REMOVED lines=10> */
.L_x_531:
[----:B------:R-:W-:Y:S05]  /*0e90*/  BSYNC.RECONVERGENT B0 ;  /* 0x0000000000007941 */ /* 0x000fea0003800200 */
.L_x_530:
        /* <DEDUP_REMOVED lines=10> */
.L_x_516:
        /* <DEDUP_REMOVED lines=24> */
.L_x_532:
[----:B------:R-:W1:Y:S01]  /*10c0*/  LDC.64 R112, c[0x0][0x3b8] ;  /* 0x0000ee00ff707b82 */ /* 0x000e620000000a00 */
[----:B------:R-:W-:-:S05]  /*10d0*/  IADD3 R2, PT, PT, R10, R11, RZ ;  /* 0x0000000b0a027210 */ /* 0x000fca0007ffe0ff */
[C---:B-1----:R-:W-:Y:S02]  /*10e0*/  IMAD R0, R2.reuse, R113, RZ ;  /* 0x0000007102007224 */ /* 0x042fe400078e02ff */
[----:B------:R-:W-:-:S05]  /*10f0*/  IMAD.WIDE.U32 R2, R2, R112, RZ ;  /* 0x0000007002027225 */ /* 0x000fca00078e00ff */
[----:B------:R-:W-:Y:S02]  /*1100*/  IADD3 R6, PT, PT, R3, R0, RZ ;  /* 0x0000000003067210 */ /* 0x000fe40007ffe0ff */
[----:B------:R-:W-:-:S07]  /*1110*/  MOV R5, R2 ;  /* 0x0000000200057202 */ /* 0x000fce0000000f00 */
.L_x_533:
        /* <DEDUP_REMOVED lines=39> */
.L_x_534:
[----:B------:R-:W1:Y:S01]  /*1390*/  LDC.64 R104, c[0x0][0x3c0] ;  /* 0x0000f000ff687b82 */ /* 0x000e620000000a00 */
[----:B------:R-:W-:-:S05]  /*13a0*/  IADD3 R0, PT, PT, R10, R11, RZ ;  /* 0x0000000b0a007210 */ /* 0x000fca0007ffe0ff */
[C---:B-1----:R-:W-:Y:S02]  /*13b0*/  IMAD R4, R0.reuse, R105, RZ ;  /* 0x0000006900047224 */ /* 0x042fe400078e02ff */
[----:B------:R-:W-:-:S05]  /*13c0*/  IMAD.WIDE.U32 R2, R0, R104, RZ ;  /* 0x0000006800027225 */ /* 0x000fca00078e00ff */
[----:B------:R-:W-:-:S07]  /*13d0*/  IADD3 R0, PT, PT, R3, R4, RZ ;  /* 0x0000000403007210 */ /* 0x000fce0007ffe0ff */
.L_x_535:
        /* <DEDUP_REMOVED lines=24> */
[----:B------:R2:W-:Y:S01]  /*1560*/  STL.64 [R1+0x8], R28 ;  /* 0x0000081c01007387 */ /* 0x0005e20000100a00 */
        /* <DEDUP_REMOVED lines=46> */
.L_x_538:
[----:B------:R1:W-:Y:S02]  /*1850*/  STS.128 [R190], RZ ;  /* 0x000000ffbe007388 */ /* 0x0003e40000000c00 */
.L_x_537:
[----:B------:R-:W-:Y:S05]  /*1860*/  BSYNC.RECONVERGENT B0 ;  /* 0x0000000000007941 */ /* 0x000fea0003800200 */
.L_x_536:
        /* <DEDUP_REMOVED lines=22> */
[----:B------:R-:W5:Y:S01]  /*19d0*/  LDCU.64 UR8, c[0x0][0x3b0] ;  /* 0x00007600ff0877ac */ /* 0x000f620008000a00 */
[----:B--2---:R-:W-:Y:S01]  /*19e0*/  IADD3 R4, P0, PT, R28, 0x20, RZ ;  /* 0x000000201c047810 */ /* 0x004fe20007f1e0ff */
[----:B------:R-:W-:Y:S01]  /*19f0*/  IMAD.MOV.U32 R2, RZ, RZ, R8 ;  /* 0x000000ffff027224 */ /* 0x000fe200078e0008 */
[----:B------:R-:W-:Y:S01]  /*1a00*/  MOV R3, R7 ;  /* 0x0000000700037202 */ /* 0x000fe20000000f00 */
[----:B------:R-:W2:Y:S02]  /*1a10*/  LDCU.64 UR6, c[0x0][0x380] ;  /* 0x00007000ff0677ac */ /* 0x000ea40008000a00 */
[----:B------:R-:W-:-:S04]  /*1a20*/  IMAD.X R0, RZ, RZ, R29, P0 ;  /* 0x000000ffff007224 */ /* 0x000fc800000e061d */
        /* <DEDUP_REMOVED lines=10> */
.L_x_540:
[----:B------:R-:W-:Y:S05]  /*1ad0*/  BSYNC.RECONVERGENT B0 ;  /* 0x0000000000007941 */ /* 0x000fea0003800200 */
.L_x_539:
        /* <DEDUP_REMOVED lines=22> */
.L_x_542:
[----:B------:R-:W-:Y:S05]  /*1c40*/  BSYNC.RECONVERGENT B0 ;  /* 0x0000000000007941 */ /* 0x000fea0003800200 */
.L_x_541:
[----:B------:R-:W-:Y:S04]  /*1c50*/  BSSY.RECONVERGENT B0, `(.L_x_543) ;  /* 0x0000016000007945 */ /* 0x000fe80003800200 */
[----:B------:R-:W-:Y:S05]  /*1c60*/  @P1 BRA `(.L_x_544) ;  /* 0x0000000000501947 */ /* 0x000fea0003800000 */
[----:B------:R-:W5:Y:S02]  /*1c70*/  LDCU UR5, c[0x0][0x440] ;  /* 0x00008800ff0577ac */ /* 0x000f640008000800 */
[----:B-----5:R-:W-:-:S13]  /*1c80*/  ISETP.GE.AND P0, PT, R192, UR5, PT ;  /* 0x00000005c0007c0c */ /* 0x020fda000bf06270 */
        /* <DEDUP_REMOVED lines=18> */
.L_x_544:
[----:B------:R-:W-:Y:S05]  /*1db0*/  BSYNC.RECONVERGENT B0 ;  /* 0x0000000000007941 */ /* 0x000fea0003800200 */
.L_x_543:
        /* <DEDUP_REMOVED lines=13> */
.L_x_547:
[----:B------:R2:W-:Y:S02]  /*1e90*/  STS.128 [R190+0x2000], RZ ;  /* 0x002000ffbe007388 */ /* 0x0005e40000000c00 */
.L_x_546:
[----:B------:R-:W-:Y:S05]  /*1ea0*/  BSYNC.RECONVERGENT B0 ;  /* 0x0000000000007941 */ /* 0x000fea0003800200 */
.L_x_545:
        /* <DEDUP_REMOVED lines=19> */
.L_x_549:
[----:B------:R-:W-:Y:S05]  /*1fe0*/  BSYNC.RECONVERGENT B0 ;  /* 0x0000000000007941 */ /* 0x000fea0003800200 */
.L_x_548:
        /* <DEDUP_REMOVED lines=14> */
.L_x_551:
[----:B------:R-:W-:Y:S05]  /*20d0*/  BSYNC.RECONVERGENT B0 ;  /* 0x0000000000007941 */ /* 0x000fea0003800200 */
.L_x_550:
        /* <DEDUP_REMOVED lines=16> */
.L_x_553:
[----:B------:R-:W-:Y:S05]  /*21e0*/  BSYNC.RECONVERGENT B0 ;  /* 0x0000000000007941 */ /* 0x000fea0003800200 */
.L_x_552:
        /* <DEDUP_REMOVED lines=25> */
.L_x_556:
[----:B------:R2:W-:Y:S01]  /*2380*/  STS.128 [R190+0x4000], RZ ;  /* 0x004000ffbe007388 */ /* 0x0005e20000000c00 */
[----:B------:R-:W-:Y:S05]  /*2390*/  BRA `(.L_x_557) ;  /* 0x0000000000047947 */ /* 0x000fea0003800000 */
.L_x_555:
[----:B------:R2:W-:Y:S02]  /*23a0*/  STS.128 [R190+0x4000], RZ ;  /* 0x004000ffbe007388 */ /* 0x0005e40000000c00 */
.L_x_557:
[----:B------:R-:W-:Y:S05]  /*23b0*/  BSYNC.RECONVERGENT B0 ;  /* 0x0000000000007941 */ /* 0x000fea0003800200 */
.L_x_554:
        /* <DEDUP_REMOVED lines=28> */
.L_x_559:
[----:B------:R-:W-:Y:S05]  /*2580*/  BSYNC.RECONVERGENT B0 ;  /* 0x0000000000007941 */ /* 0x000fea0003800200 */
.L_x_558:
        /* <DEDUP_REMOVED lines=17> */
.L_x_561:
[----:B------:R-:W-:Y:S05]  /*26a0*/  BSYNC.RECONVERGENT B0 ;  /* 0x0000000000007941 */ /* 0x000fea0003800200 */
.L_x_560:
        /* <DEDUP_REMOVED lines=17> */
.L_x_563:
[----:B------:R-:W-:Y:S05]  /*27c0*/  BSYNC.RECONVERGENT B0 ;  /* 0x0000000000007941 */ /* 0x000fea0003800200 */
.L_x_562:
[----:B---3--:R-:W-:Y:S01]  /*27d0*/  LDSM.16.M88.4 R16, [R188] ;  /* 0x00000000bc10783b */ /* 0x008fe20000000200 */
[----:B------:R-:W-:Y:S01]  /*27e0*/  LOP3.LUT P0, RZ, R208, 0x4, RZ, 0xc0, !PT ;  /* 0x00000004d0ff7812 */ /* 0x000fe2000780c0ff */
[----:B------:R-:W3:Y:S01]  /*27f0*/  LDCU UR6, c[0x0][0x50c] ;  /* 0x0000a180ff0677ac */ /* 0x000ee20008000800 */
[----:B------:R-:W-:Y:S01]  /*2800*/  MOV R0, 0x20 ;  /* 0x0000002000007802 */ /* 0x000fe20000000f00 */
[----:B------:R-:W5:Y:S01]  /*2810*/  LDSM.16.M88.4 R44, [R185+0x2000] ;  /* 0x00200000b92c783b */ /* 0x000f620000000200 */
[----:B------:R-:W-:Y:S02]  /*2820*/  ISETP.NE.AND P6, PT, R183, 0x1, PT ;  /* 0x00000001b700780c */ /* 0x000fe40003fc5270 */
[----:B------:R-:W-:Y:S01]  /*2830*/  SEL R0, R0, 0xffffffe0, !P0 ;  /* 0xffffffe000007807 */ /* 0x000fe20004000000 */
[----:B------:R-:W2:Y:S03]  /*2840*/  LDSM.16.M88.4 R12, [R188+0x1000] ;  /* 0x00100000bc0c783b */ /* 0x000ea60000000200 */
[-C--:B------:R-:W-:Y:S01]  /*2850*/  IADD3 R189, PT, PT, R188, R0.reuse, RZ ;  /* 0x00000000bcbd7210 */ /* 0x080fe20007ffe0ff */
[----:B------:R-:W4:Y:S01]  /*2860*/  LDSM.16.M88.4 R88, [R185+0x2400] ;  /* 0x00240000b958783b */ /* 0x000f220000000200 */
[----:B------:R-:W-:-:S03]  /*2870*/  IADD3 R187, PT, PT, R185, R0, RZ ;  /* 0x00000000b9bb7210 */ /* 0x000fc60007ffe0ff */
[----:B-1----:R-:W-:Y:S04]  /*2880*/  LDSM.16.M88.4 R8, [R189] ;  /* 0x00000000bd08783b */ /* 0x002fe80000000200 */
[----:B------:R-:W1:Y:S04]  /*2890*/  LDSM.16.M88.4 R64, [R187+0x2000] ;  /* 0x00200000bb40783b */ /* 0x000e680000000200 */
[----:B------:R-:W3:Y:S04]  /*28a0*/  LDSM.16.M88.4 R4, [R189+0x1000] ;  /* 0x00100000bd04783b */ /* 0x000ee80000000200 */
[----:B------:R-:W3:Y:S04]  /*28b0*/  LDSM.16.M88.4 R100, [R187+0x2400] ;  /* 0x00240000bb64783b */ /* 0x000ee80000000200 */
[----:B------:R-:W3:Y:S04]  /*28c0*/  LDSM.16.M88.4 R76, [R185+0x2800] ;  /* 0x00280000b94c783b */ /* 0x000ee80000000200 */
[----:B------:R-:W3:Y:S04]  /*28d0*/  LDSM.16.M88.4 R80, [R187+0x2800] ;  /* 0x00280000bb50783b */ /* 0x000ee80000000200 */
[----:B------:R-:W3:Y:S01]  /*28e0*/  LDSM.16.M88.4 R96, [R185+0x2c00] ;  /* 0x002c0000b960783b */ /* 0x000ee20000000200 */
[-C--:B-----5:R-:W-:Y:S03]  /*28f0*/  HMMA.16816.F32.BF16 R20, R16, R44.reuse, RZ ;  /* 0x0000002c1014723c */ /* 0x0a0fe600000418ff */
[----:B------:R-:W5:Y:S04]  /*2900*/  LDSM.16.M88.4 R92, [R187+0x2c00] ;  /* 0x002c0000bb5c783b */ /* 0x000f680000000200 */
[----:B------:R-:W5:Y:S01]  /*2910*/  LDSM.16.M88.4 R72, [R185+0x3000] ;  /* 0x00300000b948783b */ /* 0x000f620000000200 */
[----:B--2---:R-:W-:Y:S03]  /*2920*/  HMMA.16816.F32.BF16 R28, R12, R44, RZ ;  /* 0x0000002c0c1c723c */ /* 0x004fe600000418ff */
[----:B------:R-:W2:Y:S04]  /*2930*/  LDSM.16.M88.4 R68, [R187+0x3000] ;  /* 0x00300000bb44783b */ /* 0x000ea80000000200 */
[----:B------:R-:W2:Y:S01]  /*2940*/  LDSM.16.M88.4 R48, [R185+0x3400] ;  /* 0x00340000b930783b */ /* 0x000ea20000000200 */
[----:B----4-:R-:W-:Y:S03]  /*2950*/  HMMA.16816.F32.BF16 R24, R16, R88, RZ ;  /* 0x000000581018723c */ /* 0x010fe600000418ff */
[----:B------:R-:W4:Y:S04]  /*2960*/  LDSM.16.M88.4 R56, [R187+0x3400] ;  /* 0x00340000bb38783b */ /* 0x000f280000000200 */
[----:B------:R-:W4:Y:S01]  /*2970*/  LDSM.16.M88.4 R60, [R185+0x3800] ;  /* 0x00380000b93c783b */ /* 0x000f220000000200 */
[-C--:B-1----:R-:W-:Y:S03]  /*2980*/  HMMA.16816.F32.BF16 R20, R8, R64.reuse, R20 ;  /* 0x000000400814723c */ /* 0x082fe60000041814 */
[----:B------:R-:W1:Y:S04]  /*2990*/  LDSM.16.M88.4 R52, [R187+0x3800] ;  /* 0x00380000bb34783b */ /* 0x000e680000000200 */
[----:B------:R-:W1:Y:S01]  /*29a0*/  LDSM.16.M88.4 R40, [R185+0x3c00] ;  /* 0x003c0000b928783b */ /* 0x000e620000000200 */
[----:B---3--:R-:W-:Y:S03]  /*29b0*/  HMMA.16816.F32.BF16 R28, R4, R64, R28 ;  /* 0x00000040041c723c */ /* 0x008fe6000004181c */
[----:B------:R-:W3:Y:S04]  /*29c0*/  LDSM.16.M88.4 R36, [R187+0x3c00] ;  /* 0x003c0000bb24783b */ /* 0x000ee80000000200 */
[----:B------:R-:W0:Y:S04]  /*29d0*/  LDGDEPBAR ;  /* 0x00000000000079af */ /* 0x000e280000000000 */
[----:B------:R-:W-:-:S04]  /*29e0*/  FMUL.FTZ R2, R20, UR6 ;  /* 0x0000000614027c20 */ /* 0x000fc80008410000 */
[----:B------:R5:W1:Y:S01]  /*29f0*/  MUFU.TANH R159, R2 ;  /* 0x00000002009f7308 */ /* 0x000a620000002400 */
[----:B------:R-:W-:-:S04]  /*2a00*/  DEPBAR.LE SB0, 0x0 ;  /* 0x000080000000791a */ /* 0x000fc80000000000 */
[----:B-----5:R-:W-:-:S04]  /*2a10*/  FMUL.FTZ R2, R21, UR6 ;  /* 0x0000000615027c20 */ /* 0x020fc80008410000 */
[----:B------:R5:W1:Y:S02]  /*2a20*/  MUFU.TANH R158, R2 ;  /* 0x00000002009e7308 */ /* 0x000a640000002400 */
[----:B-----5:R-:W-:-:S06]  /*2a30*/  FMUL.FTZ R2, R22, UR6 ;  /* 0x0000000616027c20 */ /* 0x020fcc0008410000 */
[----:B------:R5:W1:Y:S02]  /*2a40*/  MUFU.TANH R205, R2 ;  /* 0x0000000200cd7308 */ /* 0x000a640000002400 */
[----:B-----5:R-:W-:Y:S02]  /*2a50*/  FMUL.FTZ R2, R23, UR6 ;  /* 0x0000000617027c20 */ /* 0x020fe40008410000 */
[----:B------:R-:W-:Y:S04]  /*2a60*/  HMMA.16816.F32.BF16 R20, R8, R100, R24 ;  /* 0x000000640814723c */ /* 0x000fe80000041818 */
[----:B------:R5:W1:Y:S04]  /*2a70*/  MUFU.TANH R181, R2 ;  /* 0x0000000200b57308 */ /* 0x000a680000002400 */
[----:B------:R-:W-:Y:S01]  /*2a80*/  HMMA.16816.F32.BF16 R24, R12, R88, RZ ;  /* 0x000000580c18723c */ /* 0x000fe200000418ff */
[----:B-----5:R-:W-:-:S04]  /*2a90*/  FMUL.FTZ R2, R28, UR6 ;  /* 0x000000061c027c20 */ /* 0x020fc80008410000 */
[----:B------:R5:W1:-:S15]  /*2aa0*/  MUFU.TANH R206, R2 ;  /* 0x0000000200ce7308 */ /* 0x000a5e0000002400 */
[----:B------:R-:W-:Y:S08]  /*2ab0*/  HMMA.16816.F32.BF16 R32, R4, R100, R24 ;  /* 0x000000640420723c */ /* 0x000ff00000041818 */
[----:B------:R-:W-:Y:S01]  /*2ac0*/  HMMA.16816.F32.BF16 R24, R16, R76, RZ ;  /* 0x0000004c1018723c */ /* 0x000fe200000418ff */
[----:B-----5:R-:W-:-:S04]  /*2ad0*/  FMUL.FTZ R2, R29, UR6 ;  /* 0x000000061d027c20 */ /* 0x020fc80008410000 */
[----:B------:R5:W1:Y:S02]  /*2ae0*/  MUFU.TANH R177, R2 ;  /* 0x0000000200b17308 */ /* 0x000a640000002400 */
[----:B-----5:R-:W-:-:S06]  /*2af0*/  FMUL.FTZ R2, R30, UR6 ;  /* 0x000000061e027c20 */ /* 0x020fcc0008410000 */
[----:B------:R5:W1:Y:S02]  /*2b00*/  MUFU.TANH R207, R2 ;  /* 0x0000000200cf7308 */ /* 0x000a640000002400 */
[----:B-----5:R-:W-:-:S05]  /*2b10*/  FMUL.FTZ R2, R31, UR6 ;  /* 0x000000061f027c20 */ /* 0x020fca0008410000 */
[----:B------:R-:W-:Y:S01]  /*2b20*/  HMMA.16816.F32.BF16 R28, R8, R80, R24 ;  /* 0x00000050081c723c */ /* 0x000fe20000041818 */
[----:B------:R5:W1:Y:S07]  /*2b30*/  MUFU.TANH R174, R2 ;  /* 0x0000000200ae7308 */ /* 0x000a6e0000002400 */
[----:B------:R-:W-:Y:S01]  /*2b40*/  HMMA.16816.F32.BF16 R24, R16, R96, RZ ;  /* 0x000000601018723c */ /* 0x000fe200000418ff */
[----:B-----5:R-:W-:-:S04]  /*2b50*/  FMUL.FTZ R2, R20, UR6 ;  /* 0x0000000614027c20 */ /* 0x020fc80008410000 */
[----:B------:R5:W1:Y:S02]  /*2b60*/  MUFU.TANH R154, R2 ;  /* 0x00000002009a7308 */ /* 0x000a640000002400 */
[----:B-----5:R-:W-:-:S06]  /*2b70*/  FMUL.FTZ R2, R21, UR6 ;  /* 0x0000000615027c20 */ /* 0x020fcc0008410000 */
[----:B------:R5:W1:Y:S02]  /*2b80*/  MUFU.TANH R152, R2 ;  /* 0x0000000200987308 */ /* 0x000a640000002400 */
[----:B-----5:R-:W-:-:S06]  /*2b90*/  FMUL.FTZ R2, R22, UR6 ;  /* 0x0000000616027c20 */ /* 0x020fcc0008410000 */
[----:B------:R5:W1:Y:S02]  /*2ba0*/  MUFU.TANH R172, R2 ;  /* 0x0000000200ac7308 */ /* 0x000a640000002400 */
[----:B-----5:R-:W-:Y:S02]  /*2bb0*/  FMUL.FTZ R2, R23, UR6 ;  /* 0x0000000617027c20 */ /* 0x020fe40008410000 */
[----:B------:R-:W-:Y:S04]  /*2bc0*/  HMMA.16816.F32.BF16 R20, R12, R76, RZ ;  /* 0x0000004c0c14723c */ /* 0x000fe800000418ff */
[----:B------:R5:W1:Y:S02]  /*2bd0*/  MUFU.TANH R176, R2 ;  /* 0x0000000200b07308 */ /* 0x000a640000002400 */
[----:B-----5:R-:W-:-:S14]  /*2be0*/  FMUL.FTZ R2, R32, UR6 ;  /* 0x0000000620027c20 */ /* 0x020fdc0008410000 */
[----:B------:R-:W-:Y:S01]  /*2bf0*/  HMMA.16816.F32.BF16 R20, R4, R80, R20 ;  /* 0x000000500414723c */ /* 0x000fe20000041814 */
[----:B------:R5:W1:Y:S02]  /*2c00*/  MUFU.TANH R169, R2 ;  /* 0x0000000200a97308 */ /* 0x000a640000002400 */
[----:B-----5:R-:W-:-:S06]  /*2c10*/  FMUL.FTZ R2, R33, UR6 ;  /* 0x0000000621027c20 */ /* 0x020fcc0008410000 */
        /* <DEDUP_REMOVED lines=27> */
[----:B--2---:R-:W-:Y:S01]  /*2dd0*/  HMMA.16816.F32.BF16 R20, R8, R68, R20 ;  /* 0x000000440814723c */ /* 0x004fe20000041814 */
[----:B------:R2:W1:Y:S02]  /*2de0*/  MUFU.TANH R141, R2 ;  /* 0x00000002008d7308 */ /* 0x0004640000002400 */
[----:B--2---:R-:W-:-:S06]  /*2df0*/  FMUL.FTZ R2, R33, UR6 ;  /* 0x0000000621027c20 */ /* 0x004fcc0008410000 */
[----:B------:R2:W1:Y:S02]  /*2e00*/  MUFU.TANH R140, R2 ;  /* 0x00000002008c7308 */ /* 0x0004640000002400 */
[----:B--2---:R-:W-:-:S06]  /*2e10*/  FMUL.FTZ R2, R34, UR6 ;  /* 0x0000000622027c20 */ /* 0x004fcc0008410000 */
[----:B------:R2:W1:Y:S02]  /*2e20*/  MUFU.TANH R161, R2 ;  /* 0x0000000200a17308 */ /* 0x0004640000002400 */
[----:B--2---:R-:W-:Y:S02]  /*2e30*/  FMUL.FTZ R2, R35, UR6 ;  /* 0x0000000623027c20 */ /* 0x004fe40008410000 */
[----:B------:R-:W-:Y:S04]  /*2e40*/  HMMA.16816.F32.BF16 R32, R4, R68, R24 ;  /* 0x000000440420723c */ /* 0x000fe80000041818 */
[----:B------:R2:W1:Y:S04]  /*2e50*/  MUFU.TANH R160, R2 ;  /* 0x0000000200a07308 */ /* 0x0004680000002400 */
[----:B------:R-:W-:Y:S01]  /*2e60*/  HMMA.16816.F32.BF16 R24, R16, R48, RZ ;  /* 0x000000301018723c */ /* 0x000fe200000418ff */
[----:B--2---:R-:W-:-:S04]  /*2e70*/  FMUL.FTZ R2, R28, UR6 ;  /* 0x000000061c027c20 */ /* 0x004fc80008410000 */
[----:B------:R2:W1:Y:S02]  /*2e80*/  MUFU.TANH R198, R2 ;  /* 0x0000000200c67308 */ /* 0x0004640000002400 */
[----:B--2---:R-:W-:-:S06]  /*2e90*/  FMUL.FTZ R2, R29, UR6 ;  /* 0x000000061d027c20 */ /* 0x004fcc0008410000 */
[----:B------:R2:W1:Y:S02]  /*2ea0*/  MUFU.TANH R199, R2 ;  /* 0x0000000200c77308 */ /* 0x0004640000002400 */
[----:B--2---:R-:W-:-:S06]  /*2eb0*/  FMUL.FTZ R2, R30, UR6 ;  /* 0x000000061e027c20 */ /* 0x004fcc0008410000 */
[----:B------:R2:W1:Y:S02]  /*2ec0*/  MUFU.TANH R194, R2 ;  /* 0x0000000200c27308 */ /* 0x0004640000002400 */
[----:B--2---:R-:W-:Y:S02]  /*2ed0*/  FMUL.FTZ R2, R31, UR6 ;  /* 0x000000061f027c20 */ /* 0x004fe40008410000 */
[----:B----4-:R-:W-:Y:S04]  /*2ee0*/  HMMA.16816.F32.BF16 R28, R8, R56, R24 ;  /* 0x00000038081c723c */ /* 0x010fe80000041818 */
[----:B------:R2:W4:Y:S02]  /*2ef0*/  MUFU.TANH R197, R2 ;  /* 0x0000000200c57308 */ /* 0x0005240000002400 */
[----:B--2---:R-:W-:-:S06]  /*2f00*/  FMUL.FTZ R2, R20, UR6 ;  /* 0x0000000614027c20 */ /* 0x004fcc0008410000 */
[----:B------:R2:W1:Y:S02]  /*2f10*/  MUFU.TANH R139, R2 ;  /* 0x00000002008b7308 */ /* 0x0004640000002400 */
[----:B--2---:R-:W-:-:S06]  /*2f20*/  FMUL.FTZ R2, R21, UR6 ;  /* 0x0000000615027c20 */ /* 0x004fcc0008410000 */
[----:B------:R2:W1:Y:S02]  /*2f30*/  MUFU.TANH R126, R2 ;  /* 0x00000002007e7308 */ /* 0x0004640000002400 */
[----:B--2---:R-:W-:-:S06]  /*2f40*/  FMUL.FTZ R2, R22, UR6 ;  /* 0x0000000616027c20 */ /* 0x004fcc0008410000 */
[----:B------:R2:W1:Y:S02]  /*2f50*/  MUFU.TANH R156, R2 ;  /* 0x00000002009c7308 */ /* 0x0004640000002400 */
[----:B--2---:R-:W-:Y:S02]  /*2f60*/  FMUL.FTZ R2, R23, UR6 ;  /* 0x0000000617027c20 */ /* 0x004fe40008410000 */
[----:B------:R-:W-:Y:S04]  /*2f70*/  HMMA.16816.F32.BF16 R20, R12, R48, RZ ;  /* 0x000000300c14723c */ /* 0x000fe800000418ff */
[----:B------:R2:W1:Y:S02]  /*2f80*/  MUFU.TANH R157, R2 ;  /* 0x00000002009d7308 */ /* 0x0004640000002400 */
[----:B--2---:R-:W-:-:S14]  /*2f90*/  FMUL.FTZ R2, R32, UR6 ;  /* 0x0000000620027c20 */ /* 0x004fdc0008410000 */
[----:B------:R-:W-:Y:S01]  /*2fa0*/  HMMA.16816.F32.BF16 R24, R4, R56, R20 ;  /* 0x000000380418723c */ /* 0x000fe20000041814 */
[----:B------:R2:W1:Y:S07]  /*2fb0*/  MUFU.TANH R193, R2 ;  /* 0x0000000200c17308 */ /* 0x00046e0000002400 */
[----:B------:R-:W-:Y:S01]  /*2fc0*/  HMMA.16816.F32.BF16 R20, R16, R60, RZ ;  /* 0x0000003c1014723c */ /* 0x000fe200000418ff */
[----:B--2---:R-:W-:-:S04]  /*2fd0*/  FMUL.FTZ R2, R33, UR6 ;  /* 0x0000000621027c20 */ /* 0x004fc80008410000 */
[----:B------:R2:W1:Y:S02]  /*2fe0*/  MUFU.TANH R191, R2 ;  /* 0x0000000200bf7308 */ /* 0x0004640000002400 */
[----:B--2---:R-:W-:-:S06]  /*2ff0*/  FMUL.FTZ R2, R34, UR6 ;  /* 0x0000000622027c20 */ /* 0x004fcc0008410000 */
        /* <DEDUP_REMOVED lines=9> */
[----:B--2---:R-:W-:Y:S02]  /*3090*/  FMUL.FTZ R2, R31, UR6 ;  /* 0x000000061f027c20 */ /* 0x004fe40008410000 */
[----:B-1----:R-:W-:Y:S04]  /*30a0*/  HMMA.16816.F32.BF16 R28, R8, R52, R20 ;  /* 0x00000034081c723c */ /* 0x002fe80000041814 */
[----:B------:R1:W2:Y:S04]  /*30b0*/  MUFU.TANH R151, R2 ;  /* 0x0000000200977308 */ /* 0x0002a80000002400 */
[----:B------:R-:W-:Y:S01]  /*30c0*/  HMMA.16816.F32.BF16 R20, R12, R60, RZ ;  /* 0x0000003c0c14723c */ /* 0x000fe200000418ff */
[----:B-1----:R-:W-:-:S04]  /*30d0*/  FMUL.FTZ R2, R24, UR6 ;  /* 0x0000000618027c20 */ /* 0x002fc80008410000 */
[----:B------:R1:W1:-:S15]  /*30e0*/  MUFU.TANH R182, R2 ;  /* 0x0000000200b67308 */ /* 0x00025e0000002400 */
[----:B------:R-:W-:Y:S01]  /*30f0*/  HMMA.16816.F32.BF16 R20, R4, R52, R20 ;  /* 0x000000340414723c */ /* 0x000fe20000041814 */
[----:B-1----:R-:W-:-:S04]  /*3100*/  FMUL.FTZ R2, R25, UR6 ;  /* 0x0000000619027c20 */ /* 0x002fc80008410000 */
[----:B------:R1:W1:Y:S02]  /*3110*/  MUFU.TANH R180, R2 ;  /* 0x0000000200b47308 */ /* 0x0002640000002400 */
[----:B-1----:R-:W-:-:S06]  /*3120*/  FMUL.FTZ R2, R26, UR6 ;  /* 0x000000061a027c20 */ /* 0x002fcc0008410000 */
[----:B------:R1:W1:Y:S02]  /*3130*/  MUFU.TANH R178, R2 ;  /* 0x0000000200b27308 */ /* 0x0002640000002400 */
[----:B-1----:R-:W-:Y:S02]  /*3140*/  FMUL.FTZ R2, R27, UR6 ;  /* 0x000000061b027c20 */ /* 0x002fe40008410000 */
[----:B------:R-:W-:Y:S04]  /*3150*/  HMMA.16816.F32.BF16 R24, R16, R40, RZ ;  /* 0x000000281018723c */ /* 0x000fe800000418ff */
[----:B------:R1:W1:Y:S02]  /*3160*/  MUFU.TANH R179, R2 ;  /* 0x0000000200b37308 */ /* 0x0002640000002400 */
[----:B-1----:R-:W-:-:S14]  /*3170*/  FMUL.FTZ R2, R28, UR6 ;  /* 0x000000061c027c20 */ /* 0x002fdc0008410000 */
[----:B---3--:R-:W-:Y:S01]  /*3180*/  HMMA.16816.F32.BF16 R32, R8, R36, R24 ;  /* 0x000000240820723c */ /* 0x008fe20000041818 */
[----:B------:R1:W3:Y:S07]  /*3190*/  MUFU.TANH R117, R2 ;  /* 0x0000000200757308 */ /* 0x0002ee0000002400 */
[----:B------:R-:W-:Y:S11]  /*31a0*/  HMMA.16816.F32.BF16 R24, R12, R40, RZ ;  /* 0x000000280c18723c */ /* 0x000ff600000418ff */
[----:B------:R-:W-:Y:S01]  /*31b0*/  FMUL.FTZ R33, R33, UR6 ;  /* 0x0000000621217c20 */ /* 0x000fe20008410000 */
[----:B-1----:R-:W-:Y:S01]  /*31c0*/  FMUL.FTZ R2, R29, UR6 ;  /* 0x000000061d027c20 */ /* 0x002fe20008410000 */
[----:B------:R-:W-:Y:S01]  /*31d0*/  FMUL.FTZ R34, R34, UR6 ;  /* 0x0000000622227c20 */ /* 0x000fe20008410000 */
[----:B------:R-:W-:Y:S01]  /*31e0*/  FMUL.FTZ R35, R35, UR6 ;  /* 0x0000000623237c20 */ /* 0x000fe20008410000 */
[----:B------:R-:W1:Y:S08]  /*31f0*/  MUFU.TANH R89, R33 ;  /* 0x0000002100597308 */ /* 0x000e700000002400 */
[----:B------:R5:W1:Y:S08]  /*3200*/  MUFU.TANH R116, R2 ;  /* 0x0000000200747308 */ /* 0x000a700000002400 */
[----:B------:R-:W1:Y:S08]  /*3210*/  MUFU.TANH R213, R34 ;  /* 0x0000002200d57308 */ /* 0x000e700000002400 */
[----:B------:R-:W1:Y:S01]  /*3220*/  MUFU.TANH R163, R35 ;  /* 0x0000002300a37308 */ /* 0x000e620000002400 */
[----:B-----5:R-:W-:-:S07]  /*3230*/  FMUL.FTZ R2, R30, UR6 ;  /* 0x000000061e027c20 */ /* 0x020fce0008410000 */
[----:B------:R5:W1:Y:S02]  /*3240*/  MUFU.TANH R144, R2 ;  /* 0x0000000200907308 */ /* 0x000a640000002400 */
[----:B-----5:R-:W-:Y:S02]  /*3250*/  FMUL.FTZ R2, R31, UR6 ;  /* 0x000000061f027c20 */ /* 0x020fe40008410000 */
[----:B------:R-:W-:Y:S04]  /*3260*/  HMMA.16816.F32.BF16 R28, R12, R46, RZ ;  /* 0x0000002e0c1c723c */ /* 0x000fe800000418ff */
[----:B------:R5:W1:Y:S02]  /*3270*/  MUFU.TANH R145, R2 ;  /* 0x0000000200917308 */ /* 0x000a640000002400 */
[----:B-----5:R-:W-:-:S06]  /*3280*/  FMUL.FTZ R2, R20, UR6 ;  /* 0x0000000614027c20 */ /* 0x020fcc0008410000 */
        /* <DEDUP_REMOVED lines=8> */
[----:B------:R-:W-:Y:S11]  /*3310*/  HMMA.16816.F32.BF16 R24, R12, R90, RZ ;  /* 0x0000005a0c18723c */ /* 0x000ff600000418ff */
[----:B------:R-:W-:Y:S01]  /*3320*/  FMUL.FTZ R20, R20, UR6 ;  /* 0x0000000614147c20 */ /* 0x000fe20008410000 */
[----:B------:R-:W-:Y:S01]  /*3330*/  FMUL.FTZ R21, R21, UR6 ;  /* 0x0000000615157c20 */ /* 0x000fe20008410000 */
[----:B------:R-:W-:Y:S01]  /*3340*/  FMUL.FTZ R22, R22, UR6 ;  /* 0x0000000616167c20 */ /* 0x000fe20008410000 */
[----:B------:R-:W-:Y:S01]  /*3350*/  FMUL.FTZ R23, R23, UR6 ;  /* 0x0000000617177c20 */ /* 0x000fe20008410000 */
[----:B-----5:R-:W-:Y:S01]  /*3360*/  FMUL.FTZ R2, R32, UR6 ;  /* 0x0000000620027c20 */ /* 0x020fe20008410000 */
[----:B------:R-:W1:Y:S01]  /*3370*/  MUFU.TANH R168, R20 ;  /* 0x0000001400a87308 */ /* 0x000e620000002400 */
[----:B------:R-:W-:Y:S07]  /*3380*/  HMMA.16816.F32.BF16 R32, R4, R66, R28 ;  /* 0x000000420420723c */ /* 0x000fee000004181c */
[----:B------:R-:W1:Y:S01]  /*3390*/  MUFU.TANH R171, R21 ;  /* 0x0000001500ab7308 */ /* 0x000e620000002400 */
[----:B------:R-:W-:Y:S07]  /*33a0*/  HMMA.16816.F32.BF16 R28, R12, R78, RZ ;  /* 0x0000004e0c1c723c */ /* 0x000fee00000418ff */
[----:B------:R-:W1:Y:S04]  /*33b0*/  MUFU.TANH R195, R22 ;  /* 0x0000001600c37308 */ /* 0x000e680000002400 */
[----:B------:R-:W-:Y:S01]  /*33c0*/  FMUL.FTZ R32, R32, UR6 ;  /* 0x0000000620207c20 */ /* 0x000fe20008410000 */
[----:B------:R-:W-:Y:S01]  /*33d0*/  FMUL.FTZ R33, R33, UR6 ;  /* 0x0000000621217c20 */ /* 0x000fe20008410000 */
[----:B------:R-:W-:Y:S01]  /*33e0*/  FMUL.FTZ R34, R34, UR6 ;  /* 0x0000000622227c20 */ /* 0x000fe20008410000 */
[----:B------:R-:W-:Y:S01]  /*33f0*/  FMUL.FTZ R35, R35, UR6 ;  /* 0x0000000623237c20 */ /* 0x000fe20008410000 */
[----:B------:R5:W1:Y:S08]  /*3400*/  MUFU.TANH R196, R23 ;  /* 0x0000001700c47308 */ /* 0x000a700000002400 */
[----:B------:R-:W1:Y:S08]  /*3410*/  MUFU.TANH R111, R32 ;  /* 0x00000020006f7308 */ /* 0x000e700000002400 */
[----:B------:R-:W1:Y:S01]  /*3420*/  MUFU.TANH R108, R33 ;  /* 0x00000021006c7308 */ /* 0x000e620000002400 */
[----:B-----5:R-:W-:Y:S07]  /*3430*/  HMMA.16816.F32.BF16 R20, R4, R102, R24 ;  /* 0x000000660414723c */ /* 0x020fee0000041818 */
[----:B------:R-:W1:Y:S01]  /*3440*/  MUFU.TANH R87, R34 ;  /* 0x0000002200577308 */ /* 0x000e620000002400 */
[----:B------:R-:W-:Y:S07]  /*3450*/  HMMA.16816.F32.BF16 R24, R12, R98, RZ ;  /* 0x000000620c18723c */ /* 0x000fee00000418ff */
[----:B------:R5:W1:Y:S04]  /*3460*/  MUFU.TANH R106, R35 ;  /* 0x00000023006a7308 */ /* 0x000a680000002400 */
[----:B------:R-:W-:Y:S01]  /*3470*/  FMUL.FTZ R20, R20, UR6 ;  /* 0x0000000614147c20 */ /* 0x000fe20008410000 */
[----:B------:R-:W-:Y:S01]  /*3480*/  FMUL.FTZ R21, R21, UR6 ;  /* 0x0000000615157c20 */ /* 0x000fe20008410000 */
[----:B------:R-:W-:Y:S01]  /*3490*/  FMUL.FTZ R22, R22, UR6 ;  /* 0x0000000616167c20 */ /* 0x000fe20008410000 */
[----:B------:R-:W-:Y:S01]  /*34a0*/  FMUL.FTZ R23, R23, UR6 ;  /* 0x0000000617177c20 */ /* 0x000fe20008410000 */
        /* <DEDUP_REMOVED lines=24> */
[C---:B------:R-:W-:Y:S07]  /*3630*/  HMMA.16816.F32.BF16 R28, R12.reuse, R62, RZ ;  /* 0x0000003e0c1c723c */ /* 0x040fee00000418ff */
[----:B------:R5:W1:Y:S01]  /*3640*/  MUFU.TANH R125, R23 ;  /* 0x00000017007d7308 */ /* 0x000a620000002400 */
[----:B------:R-:W-:Y:S03]  /*3650*/  HMMA.16816.F32.BF16 R12, R12, R42, RZ ;  /* 0x0000002a0c0c723c */ /* 0x000fe600000418ff */
[----:B------:R-:W-:Y:S01]  /*3660*/  FMUL.FTZ R35, R35, UR6 ;  /* 0x0000000623237c20 */ /* 0x000fe20008410000 */
[----:B------:R-:W-:Y:S01]  /*3670*/  FMUL.FTZ R33, R33, UR6 ;  /* 0x0000000621217c20 */ /* 0x000fe20008410000 */
[----:B------:R-:W-:Y:S01]  /*3680*/  FMUL.FTZ R32, R32, UR6 ;  /* 0x0000000620207c20 */ /* 0x000fe20008410000 */
[----:B------:R-:W-:Y:S01]  /*3690*/  FMUL.FTZ R34, R34, UR6 ;  /* 0x0000000622227c20 */ /* 0x000fe20008410000 */
[----:B------:R-:W1:Y:S05]  /*36a0*/  MUFU.TANH R128, R35 ;  /* 0x0000002300807308 */ /* 0x000e6a0000002400 */
[C---:B------:R-:W-:Y:S03]  /*36b0*/  HMMA.16816.F32.BF16 R28, R4.reuse, R54, R28 ;  /* 0x00000036041c723c */ /* 0x040fe6000004181c */
[----:B------:R4:W1:Y:S05]  /*36c0*/  MUFU.TANH R114, R2 ;  /* 0x0000000200727308 */ /* 0x00086a0000002400 */
[C---:B-----5:R-:W-:Y:S03]  /*36d0*/  HMMA.16816.F32.BF16 R20, R4.reuse, R58, R24 ;  /* 0x0000003a0414723c */ /* 0x060fe60000041818 */
[----:B------:R-:W1:Y:S05]  /*36e0*/  MUFU.TANH R134, R33 ;  /* 0x0000002100867308 */ /* 0x000e6a0000002400 */
[----:B------:R-:W-:Y:S03]  /*36f0*/  HMMA.16816.F32.BF16 R4, R4, R38, R12 ;  /* 0x000000260404723c */ /* 0x000fe6000004180c */
[----:B------:R-:W-:Y:S01]  /*3700*/  FMUL.FTZ R28, R28, UR6 ;  /* 0x000000061c1c7c20 */ /* 0x000fe20008410000 */
[----:B----4-:R-:W-:Y:S01]  /*3710*/  FMUL.FTZ R2, R30, UR6 ;  /* 0x000000061e027c20 */ /* 0x010fe20008410000 */
[----:B------:R-:W-:Y:S01]  /*3720*/  FMUL.FTZ R29, R29, UR6 ;  /* 0x000000061d1d7c20 */ /* 0x000fe20008410000 */
[----:B------:R-:W4:Y:S02]  /*3730*/  MUFU.TANH R137, R32 ;  /* 0x0000002000897308 */ /* 0x000f240000002400 */
[C---:B------:R-:W-:Y:S03]  /*3740*/  HMMA.16816.F32.BF16 R12, R16.reuse, R90, RZ ;  /* 0x0000005a100c723c */ /* 0x040fe600000418ff */
[----:B------:R-:W-:Y:S01]  /*3750*/  FMUL.FTZ R20, R20, UR6 ;  /* 0x0000000614147c20 */ /* 0x000fe20008410000 */
[----:B------:R-:W-:Y:S01]  /*3760*/  FMUL.FTZ R21, R21, UR6 ;  /* 0x0000000615157c20 */ /* 0x000fe20008410000 */
[----:B------:R-:W-:Y:S01]  /*3770*/  FMUL.FTZ R22, R22, UR6 ;  /* 0x0000000616167c20 */ /* 0x000fe20008410000 */
[----:B------:R-:W-:Y:S01]  /*3780*/  FMUL.FTZ R23, R23, UR6 ;  /* 0x0000000617177c20 */ /* 0x000fe20008410000 */
[----:B------:R-:W1:Y:S04]  /*3790*/  MUFU.TANH R133, R20 ;  /* 0x0000001400857308 */ /* 0x000e680000002400 */
[----:B------:R-:W-:Y:S01]  /*37a0*/  FMUL.FTZ R4, R4, UR6 ;  /* 0x0000000604047c20 */ /* 0x000fe20008410000 */
[----:B------:R-:W-:Y:S01]  /*37b0*/  FMUL.FTZ R5, R5, UR6 ;  /* 0x0000000605057c20 */ /* 0x000fe20008410000 */
[----:B------:R-:W-:Y:S01]  /*37c0*/  FMUL.FTZ R6, R6, UR6 ;  /* 0x0000000606067c20 */ /* 0x000fe20008410000 */
[----:B------:R-:W-:Y:S01]  /*37d0*/  FMUL.FTZ R7, R7, UR6 ;  /* 0x0000000607077c20 */ /* 0x000fe20008410000 */
[----:B------:R-:W1:Y:S08]  /*37e0*/  MUFU.TANH R131, R21 ;  /* 0x0000001500837308 */ /* 0x000e700000002400 */
[----:B------:R-:W1:Y:S08]  /*37f0*/  MUFU.TANH R123, R22 ;  /* 0x00000016007b7308 */ /* 0x000e700000002400 */
[----:B------:R5:W1:Y:S08]  /*3800*/  MUFU.TANH R127, R23 ;  /* 0x00000017007f7308 */ /* 0x000a700000002400 */
[----:B------:R-:W1:Y:S08]  /*3810*/  MUFU.TANH R148, R4 ;  /* 0x0000000400947308 */ /* 0x000e700000002400 */
[----:B------:R-:W1:Y:S01]  /*3820*/  MUFU.TANH R150, R5 ;  /* 0x0000000500967308 */ /* 0x000e620000002400 */
[----:B-----5:R-:W-:Y:S07]  /*3830*/  HMMA.16816.F32.BF16 R20, R16, R46, RZ ;  /* 0x0000002e1014723c */ /* 0x020fee00000418ff */
[----:B------:R-:W1:Y:S08]  /*3840*/  MUFU.TANH R153, R6 ;  /* 0x0000000600997308 */ /* 0x000e700000002400 */
[----:B------:R5:W1:Y:S05]  /*3850*/  MUFU.TANH R155, R7 ;  /* 0x00000007009b7308 */ /* 0x000a6a0000002400 */
[----:B------:R-:W-:Y:S03]  /*3860*/  HMMA.16816.F32.BF16 R24, R8, R66, R20 ;  /* 0x000000420818723c */ /* 0x000fe60000041814 */
[----:B------:R-:W1:Y:S05]  /*3870*/  MUFU.TANH R138, R28 ;  /* 0x0000001c008a7308 */ /* 0x000e6a0000002400 */
[----:B------:R-:W-:Y:S03]  /*3880*/  HMMA.16816.F32.BF16 R20, R16, R78, RZ ;  /* 0x0000004e1014723c */ /* 0x000fe600000418ff */
[----:B------:R2:W1:Y:S05]  /*3890*/  MUFU.TANH R142, R2 ;  /* 0x00000002008e7308 */ /* 0x00046a0000002400 */
[----:B-----5:R-:W-:Y:S03]  /*38a0*/  HMMA.16816.F32.BF16 R4, R8, R102, R12 ;  /* 0x000000660804723c */ /* 0x020fe6000004180c */
[----:B------:R-:W-:Y:S01]  /*38b0*/  FMUL.FTZ R24, R24, UR6 ;  /* 0x0000000618187c20 */ /* 0x000fe20008410000 */
[----:B------:R-:W-:Y:S01]  /*38c0*/  FMUL.FTZ R25, R25, UR6 ;  /* 0x0000000619197c20 */ /* 0x000fe20008410000 */
[----:B------:R-:W-:Y:S01]  /*38d0*/  FMUL.FTZ R26, R26, UR6 ;  /* 0x000000061a1a7c20 */ /* 0x000fe20008410000 */
[----:B------:R-:W-:Y:S01]  /*38e0*/  FMUL.FTZ R27, R27, UR6 ;  /* 0x000000061b1b7c20 */ /* 0x000fe20008410000 */
[----:B------:R-:W1:Y:S01]  /*38f0*/  MUFU.TANH R64, R24 ;  /* 0x0000001800407308 */ /* 0x000e620000002400 */
[----:B------:R-:W-:Y:S01]  /*3900*/  HMMA.16816.F32.BF16 R12, R16, R98, RZ ;  /* 0x00000062100c723c */ /* 0x000fe200000418ff */
[----:B--2---:R-:W-:-:S06]  /*3910*/  FMUL.FTZ R2, R31, UR6 ;  /* 0x000000061f027c20 */ /* 0x004fcc0008410000 */
[----:B------:R-:W2:Y:S04]  /*3920*/  MUFU.TANH R46, R25 ;  /* 0x00000019002e7308 */ /* 0x000ea80000002400 */
[----:B------:R-:W-:Y:S01]  /*3930*/  FMUL.FTZ R4, R4, UR6 ;  /* 0x0000000604047c20 */ /* 0x000fe20008410000 */
[----:B------:R-:W-:Y:S01]  /*3940*/  FMUL.FTZ R5, R5, UR6 ;  /* 0x0000000605057c20 */ /* 0x000fe20008410000 */
[----:B------:R-:W-:Y:S01]  /*3950*/  FMUL.FTZ R6, R6, UR6 ;  /* 0x0000000606067c20 */ /* 0x000fe20008410000 */
[----:B------:R-:W-:Y:S01]  /*3960*/  FMUL.FTZ R7, R7, UR6 ;  /* 0x0000000607077c20 */ /* 0x000fe20008410000 */
[----:B------:R-:W1:Y:S08]  /*3970*/  MUFU.TANH R73, R26 ;  /* 0x0000001a00497308 */ /* 0x000e700000002400 */
        /* <DEDUP_REMOVED lines=11> */
[----:B------:R-:W1:Y:S05]  /*3a30*/  MUFU.TANH R35, R25 ;  /* 0x0000001900237308 */ /* 0x000e6a0000002400 */
[C---:B------:R-:W-:Y:S03]  /*3a40*/  HMMA.16816.F32.BF16 R20, R8.reuse, R70, R20 ;  /* 0x000000460814723c */ /* 0x040fe60000041814 */
[----:B------:R-:W1:Y:S05]  /*3a50*/  MUFU.TANH R143, R2 ;  /* 0x00000002008f7308 */ /* 0x000e6a0000002400 */
[----:B-----5:R-:W-:Y:S03]  /*3a60*/  HMMA.16816.F32.BF16 R4, R8, R94, R12 ;  /* 0x0000005e0804723c */ /* 0x020fe6000004180c */
[----:B------:R-:W1:Y:S05]  /*3a70*/  MUFU.TANH R124, R34 ;  /* 0x00000022007c7308 */ /* 0x000e6a0000002400 */
[----:B------:R-:W-:Y:S03]  /*3a80*/  HMMA.16816.F32.BF16 R12, R16, R50, RZ ;  /* 0x00000032100c723c */ /* 0x000fe600000418ff */
        /* <DEDUP_REMOVED lines=9> */
[----:B------:R-:W1:Y:S05]  /*3b20*/  MUFU.TANH R28, R4 ;  /* 0x00000004001c7308 */ /* 0x000e6a0000002400 */
[----:B------:R-:W-:Y:S03]  /*3b30*/  HMMA.16816.F32.BF16 R12, R8, R58, R12 ;  /* 0x0000003a080c723c */ /* 0x000fe6000004180c */
[----:B------:R-:W1:Y:S08]  /*3b40*/  MUFU.TANH R25, R5 ;  /* 0x0000000500197308 */ /* 0x000e700000002400 */
[----:B------:R-:W1:Y:S08]  /*3b50*/  MUFU.TANH R98, R6 ;  /* 0x0000000600627308 */ /* 0x000e700000002400 */
[----:B------:R5:W1:Y:S01]  /*3b60*/  MUFU.TANH R97, R7 ;  /* 0x0000000700617308 */ /* 0x000a620000002400 */
[----:B------:R-:W-:Y:S01]  /*3b70*/  FMUL.FTZ R12, R12, UR6 ;  /* 0x000000060c0c7c20 */ /* 0x000fe20008410000 */
[----:B------:R-:W-:Y:S01]  /*3b80*/  FMUL.FTZ R13, R13, UR6 ;  /* 0x000000060d0d7c20 */ /* 0x000fe20008410000 */
[----:B------:R-:W-:Y:S01]  /*3b90*/  FMUL.FTZ R14, R14, UR6 ;  /* 0x000000060e0e7c20 */ /* 0x000fe20008410000 */
[----:B------:R-:W-:-:S04]  /*3ba0*/  FMUL.FTZ R15, R15, UR6 ;  /* 0x000000060f0f7c20 */ /* 0x000fc80008410000 */
[----:B------:R-:W1:Y:S08]  /*3bb0*/  MUFU.TANH R36, R24 ;  /* 0x0000001800247308 */ /* 0x000e700000002400 */
[----:B------:R-:W1:Y:S01]  /*3bc0*/  MUFU.TANH R100, R26 ;  /* 0x0000001a00647308 */ /* 0x000e620000002400 */
[C---:B-----5:R-:W-:Y:S07]  /*3bd0*/  HMMA.16816.F32.BF16 R4, R16.reuse, R62, RZ ;  /* 0x0000003e1004723c */ /* 0x060fee00000418ff */
[----:B------:R-:W1:Y:S01]  /*3be0*/  MUFU.TANH R99, R27 ;  /* 0x0000001b00637308 */ /* 0x000e620000002400 */
[----:B------:R-:W-:Y:S07]  /*3bf0*/  HMMA.16816.F32.BF16 R16, R16, R42, RZ ;  /* 0x0000002a1010723c */ /* 0x000fee00000418ff */
[----:B------:R-:W1:Y:S05]  /*3c00*/  MUFU.TANH R30, R20 ;  /* 0x00000014001e7308 */ /* 0x000e6a0000002400 */
[C---:B------:R-:W-:Y:S03]  /*3c10*/  HMMA.16816.F32.BF16 R4, R8.reuse, R54, R4 ;  /* 0x000000360804723c */ /* 0x040fe60000041804 */
[----:B------:R-:W1:Y:S05]  /*3c20*/  MUFU.TANH R33, R21 ;  /* 0x0000001500217308 */ /* 0x000e6a0000002400 */
[----:B------:R-:W-:Y:S03]  /*3c30*/  HMMA.16816.F32.BF16 R8, R8, R38, R16 ;  /* 0x000000260808723c */ /* 0x000fe60000041810 */
[----:B------:R-:W1:Y:S08]  /*3c40*/  MUFU.TANH R94, R22 ;  /* 0x00000016005e7308 */ /* 0x000e700000002400 */
[----:B------:R-:W-:Y:S01]  /*3c50*/  FMUL.FTZ R2, R5, UR6 ;  /* 0x0000000605027c20 */ /* 0x000fe20008410000 */
[----:B------:R-:W-:Y:S01]  /*3c60*/  FMUL.FTZ R4, R4, UR6 ;  /* 0x0000000604047c20 */ /* 0x000fe20008410000 */
[----:B------:R-:W1:Y:S06]  /*3c70*/  MUFU.TANH R96, R23 ;  /* 0x0000001700607308 */ /* 0x000e6c0000002400 */
[----:B------:R-:W-:Y:S01]  /*3c80*/  FMUL.FTZ R10, R10, UR6 ;  /* 0x000000060a0a7c20 */ /* 0x000fe20008410000 */
[----:B------:R-:W-:Y:S01]  /*3c90*/  FMUL.FTZ R11, R11, UR6 ;  /* 0x000000060b0b7c20 */ /* 0x000fe20008410000 */
[----:B------:R5:W1:Y:S01]  /*3ca0*/  MUFU.TANH R44, R2 ;  /* 0x00000002002c7308 */ /* 0x000a620000002400 */
[----:B------:R-:W-:Y:S01]  /*3cb0*/  FMUL.FTZ R8, R8, UR6 ;  /* 0x0000000608087c20 */ /* 0x000fe20008410000 */
[----:B------:R-:W-:-:S06]  /*3cc0*/  FMUL.FTZ R9, R9, UR6 ;  /* 0x0000000609097c20 */ /* 0x000fcc0008410000 */
[----:B------:R-:W1:Y:S08]  /*3cd0*/  MUFU.TANH R37, R12 ;  /* 0x0000000c00257308 */ /* 0x000e700000002400 */
[----:B------:R-:W1:Y:S01]  /*3ce0*/  MUFU.TANH R40, R13 ;  /* 0x0000000d00287308 */ /* 0x000e620000002400 */
[----:B-----5:R-:W-:Y:S01]  /*3cf0*/  FMUL.FTZ R2, R6, UR6 ;  /* 0x0000000606027c20 */ /* 0x020fe20008410000 */
[----:B------:R-:W-:-:S06]  /*3d00*/  VIMNMX R6, PT, PT, R86, R84, PT ;  /* 0x0000005456067248 */ /* 0x000fcc0003fe0100 */
[----:B------:R5:W1:Y:S08]  /*3d10*/  MUFU.TANH R91, R2 ;  /* 0x00000002005b7308 */ /* 0x000a700000002400 */
[----:B------:R-:W1:Y:S08]  /*3d20*/  MUFU.TANH R93, R14 ;  /* 0x0000000e005d7308 */ /* 0x000e700000002400 */
[----:B------:R-:W1:Y:S01]  /*3d30*/  MUFU.TANH R101, R15 ;  /* 0x0000000f00657308 */ /* 0x000e620000002400 */
[----:B-----5:R-:W-:Y:S01]  /*3d40*/  FMUL.FTZ R2, R7, UR6 ;  /* 0x0000000607027c20 */ /* 0x020fe20008410000 */
[----:B------:R-:W-:-:S06]  /*3d50*/  VIADDMNMX R7, R86, 0x8, R84, PT ;  /* 0x0000000856077846 */ /* 0x000fcc0003800154 */
[----:B------:R-:W1:Y:S08]  /*3d60*/  MUFU.TANH R43, R4 ;  /* 0x00000004002b7308 */ /* 0x000e700000002400 */
[----:B------:R-:W1:Y:S08]  /*3d70*/  MUFU.TANH R82, R10 ;  /* 0x0000000a00527308 */ /* 0x000e700000002400 */
[----:B------:R-:W1:Y:S08]  /*3d80*/  MUFU.TANH R79, R11 ;  /* 0x0000000b004f7308 */ /* 0x000e700000002400 */
[----:B------:R5:W1:Y:S08]  /*3d90*/  MUFU.TANH R88, R2 ;  /* 0x0000000200587308 */ /* 0x000a700000002400 */
[----:B------:R3:W1:Y:S08]  /*3da0*/  MUFU.TANH R47, R8 ;  /* 0x00000008002f7308 */ /* 0x0006700000002400 */
[----:B------:R4:W1:Y:S01]  /*3db0*/  MUFU.TANH R48, R9 ;  /* 0x0000000900307308 */ /* 0x0008620000002400 */
[----:B-----5:R-:W-:-:S04]  /*3dc0*/  SHF.L.U32 R2, R208, 0x1, RZ ;  /* 0x00000001d0027819 */ /* 0x020fc800000006ff */
[----:B------:R-:W-:Y:S02]  /*3dd0*/  LOP3.LUT R3, R2, 0x6, RZ, 0xc0, !PT ;  /* 0x0000000602037812 */ /* 0x000fe400078ec0ff */
[C-C-:B---3--:R-:W-:Y:S02]  /*3de0*/  VIADDMNMX R8, R86.reuse, 0x40, R84.reuse, PT ;  /* 0x0000004056087846 */ /* 0x148fe40003800154 */
[----:B------:R-:W-:Y:S02]  /*3df0*/  LEA R2, R85, R3, 0x7 ;  /* 0x0000000355027211 */ /* 0x000fe400078e38ff */
[----:B----4-:R-:W-:Y:S01]  /*3e00*/  VIADDMNMX R9, R86, 0x48, R84, PT ;  /* 0x0000004856097846 */ /* 0x010fe20003800154 */
[----:B------:R-:W-:Y:S06]  /*3e10*/  BAR.SYNC.DEFER_BLOCKING 0x0 ;  /* 0x0000000000007b1d */ /* 0x000fec0000010000 */
[----:B-12---:R-:W-:Y:S05]  /*3e20*/  @!P6 BRA `(.L_x_564) ;  /* 0x0000000000bce947 */ /* 0x006fea0003800000 */
        /* <DEDUP_REMOVED lines=45> */
.L_x_566:
[----:B------:R-:W-:Y:S05]  /*4100*/  BSYNC.RECONVERGENT B0 ;  /* 0x0000000000007941 */ /* 0x000fea0003800200 */
.L_x_565:
[----:B------:R-:W0:Y:S02]  /*4110*/  LDGDEPBAR ;  /* 0x00000000000079af */ /* 0x000e240000000000 */
.L_x_564:
[C---:B------:R-:W-:Y:S01]  /*4120*/  VIADD R24, R2.reuse, 0x1 ;  /* 0x0000000102187836 */ /* 0x040fe20000000000 */
[CC--:B------:R-:W-:Y:S01]  /*4130*/  ISETP.GE.AND P3, PT, R2.reuse, R6.reuse, PT ;  /* 0x000000060200720c */ /* 0x0c0fe20003f66270 */
[C---:B------:R-:W-:Y:S01]  /*4140*/  VIADD R26, R2.reuse, 0x8 ;  /* 0x00000008021a7836 */ /* 0x040fe20000000000 */
[----:B------:R-:W3:Y:S01]  /*4150*/  LDCU UR5, c[0x0][0x45c] ;  /* 0x00008b80ff0577ac */ /* 0x000ee20008000800 */
[----:B------:R-:W-:Y:S01]  /*4160*/  VIADD R27, R2, 0x9 ;  /* 0x00000009021b7836 */ /* 0x000fe20000000000 */
[-C--:B------:R-:W-:Y:S01]  /*4170*/  ISETP.GE.AND P5, PT, R24, R6.reuse, PT ;  /* 0x000000061800720c */ /* 0x080fe20003fa6270 */
[----:B------:R-:W-:Y:S01]  /*4180*/  VIADD R29, R2, 0x10 ;  /* 0x00000010021d7836 */ /* 0x000fe20000000000 */
[-C--:B------:R-:W-:Y:S01]  /*4190*/  ISETP.GE.AND P4, PT, R26, R6.reuse, PT ;  /* 0x000000061a00720c */ /* 0x080fe20003f86270 */
[C---:B------:R-:W-:Y:S01]  /*41a0*/  VIADD R31, R2.reuse, 0x11 ;  /* 0x00000011021f7836 */ /* 0x040fe20000000000 */
[-C--:B------:R-:W-:Y:S01]  /*41b0*/  ISETP.GE.AND P2, PT, R27, R6.reuse, PT ;  /* 0x000000061b00720c */ /* 0x080fe20003f46270 */
[C---:B------:R-:W-:Y:S01]  /*41c0*/  VIADD R32, R2.reuse, 0x18 ;  /* 0x0000001802207836 */ /* 0x040fe20000000000 */
[-C--:B------:R-:W-:Y:S01]  /*41d0*/  ISETP.GE.AND P1, PT, R29, R6.reuse, PT ;  /* 0x000000061d00720c */ /* 0x080fe20003f26270 */
[----:B------:R-:W-:Y:S01]  /*41e0*/  VIADD R34, R2, 0x19 ;  /* 0x0000001902227836 */ /* 0x000fe20000000000 */
[----:B------:R-:W-:Y:S01]  /*41f0*/  FSEL R5, R158, -INF , !P5 ;  /* 0xff8000009e057808 */ /* 0x000fe20006800000 */
[----:B------:R-:W-:Y:S01]  /*4200*/  VIADD R49, R2, 0x20 ;  /* 0x0000002002317836 */ /* 0x000fe20000000000 */
[----:B-12---:R-:W-:Y:S01]  /*4210*/  FSEL R10, R64, -INF , !P4 ;  /* 0xff800000400a7808 */ /* 0x006fe20006000000 */
[C---:B------:R-:W-:Y:S01]  /*4220*/  VIADD R50, R2.reuse, 0x21 ;  /* 0x0000002102327836 */ /* 0x040fe20000000000 */
[----:B------:R-:W-:Y:S01]  /*4230*/  FSEL R4, R159, -INF , !P3 ;  /* 0xff8000009f047808 */ /* 0x000fe20005800000 */
[C---:B------:R-:W-:Y:S01]  /*4240*/  VIADD R51, R2.reuse, 0x28 ;  /* 0x0000002802337836 */ /* 0x040fe20000000000 */
[-C--:B------:R-:W-:Y:S01]  /*4250*/  ISETP.GE.AND P0, PT, R31, R6.reuse, PT ;  /* 0x000000061f00720c */ /* 0x080fe20003f06270 */
[----:B------:R-:W-:Y:S01]  /*4260*/  VIADD R53, R2, 0x29 ;  /* 0x0000002902357836 */ /* 0x000fe20000000000 */
[-C--:B------:R-:W-:Y:S01]  /*4270*/  ISETP.GE.AND P5, PT, R32, R6.reuse, PT ;  /* 0x000000062000720c */ /* 0x080fe20003fa6270 */
[----:B------:R-:W-:Y:S01]  /*4280*/  VIADD R52, R2, 0x30 ;  /* 0x0000003002347836 */ /* 0x000fe20000000000 */
[----:B------:R-:W-:Y:S01]  /*4290*/  FSEL R11, R46, -INF , !P2 ;  /* 0xff8000002e0b7808 */ /* 0x000fe20005000000 */
[----:B------:R-:W-:Y:S01]  /*42a0*/  VIADD R54, R2, 0x31 ;  /* 0x0000003102367836 */ /* 0x000fe20000000000 */
[----:B------:R-:W-:Y:S01]  /*42b0*/  FSEL R12, R154, -INF , !P1 ;  /* 0xff8000009a0c7808 */ /* 0x000fe20004800000 */
[----:B------:R-:W-:Y:S01]  /*42c0*/  VIADD R55, R2, 0x38 ;  /* 0x0000003802377836 */ /* 0x000fe20000000000 */
        /* <DEDUP_REMOVED lines=8> */
[----:B------:R-:W-:Y:S01]  /*4350*/  FSEL R14, R45, -INF , !P5 ;  /* 0xff8000002d0e7808 */ /* 0x000fe20006800000 */
[----:B------:R-:W-:Y:S01]  /*4360*/  VIADD R59, R2, 0x49 ;  /* 0x00000049023b7836 */ /* 0x000fe20000000000 */
[----:B------:R-:W-:Y:S01]  /*4370*/  FMNMX3.FTZ R38, R38, R11, R12, !PT ;  /* 0x0000000b26267276 */ /* 0x000fe2000781000c */
[----:B------:R-:W-:Y:S01]  /*4380*/  VIADD R61, R2, 0x50 ;  /* 0x00000050023d7836 */ /* 0x000fe20000000000 */
[-C--:B------:R-:W-:Y:S01]  /*4390*/  ISETP.GE.AND P1, PT, R50, R6.reuse, PT ;  /* 0x000000063200720c */ /* 0x080fe20003f26270 */
[C---:B------:R-:W-:Y:S01]  /*43a0*/  VIADD R65, R2.reuse, 0x51 ;  /* 0x0000005102417836 */ /* 0x040fe20000000000 */
[-C--:B------:R-:W-:Y:S01]  /*43b0*/  ISETP.GE.AND P0, PT, R51, R6.reuse, PT ;  /* 0x000000063300720c */ /* 0x080fe20003f06270 */
[C---:B------:R-:W-:Y:S01]  /*43c0*/  VIADD R66, R2.reuse, 0x58 ;  /* 0x0000005802427836 */ /* 0x040fe20000000000 */
[----:B------:R-:W-:Y:S01]  /*43d0*/  FSEL R15, R41, -INF , !P4 ;  /* 0xff800000290f7808 */ /* 0x000fe20006000000 */
[C---:B------:R-:W-:Y:S01]  /*43e0*/  VIADD R68, R2.reuse, 0x59 ;  /* 0x0000005902447836 */ /* 0x040fe20000000000 */
[----:B------:R-:W-:Y:S01]  /*43f0*/  FSEL R16, R147, -INF , !P2 ;  /* 0xff80000093107808 */ /* 0x000fe20005000000 */
[----:B------:R-:W-:Y:S01]  /*4400*/  VIADD R67, R2, 0x60 ;  /* 0x0000006002437836 */ /* 0x000fe20000000000 */
[----:B------:R-:W-:Y:S01]  /*4410*/  FMNMX3.FTZ R38, R38, R13, R14, !PT ;  /* 0x0000000d26267276 */ /* 0x000fe2000781000e */
        /* <DEDUP_REMOVED lines=12> */
[----:B------:R-:W-:Y:S01]  /*44e0*/  VIADD R95, R2, 0x79 ;  /* 0x00000079025f7836 */ /* 0x000fe20000000000 */
        /* <DEDUP_REMOVED lines=9> */
[----:B------:R-:W-:Y:S02]  /*4580*/  FSEL R23, R25, -INF , !P1 ;  /* 0xff80000019177808 */ /* 0x000fe40004800000 */
[-C--:B------:R-:W-:Y:S02]  /*4590*/  ISETP.GE.AND P5, PT, R58, R6.reuse, PT ;  /* 0x000000063a00720c */ /* 0x080fe40003fa6270 */
[----:B------:R-:W-:Y:S02]  /*45a0*/  ISETP.GE.AND P4, PT, R60, R6, PT ;  /* 0x000000063c00720c */ /* 0x000fe40003f86270 */
        /* <DEDUP_REMOVED lines=37> */
[----:B------:R-:W-:Y:S02]  /*4800*/  FMNMX3.FTZ R38, R38, R45, R47, !PT ;  /* 0x0000002d26267276 */ /* 0x000fe4000781002f */
[----:B------:R-:W-:Y:S02]  /*4810*/  ISETP.GE.AND P5, PT, R24, R8, PT ;  /* 0x000000081800720c */ /* 0x000fe40003fa6270 */
[----:B------:R-:W-:Y:S02]  /*4820*/  FMNMX.FTZ R38, R48, R38, !PT ;  /* 0x0000002630267209 */ /* 0x000fe40007810000 */
[----:B------:R-:W-:Y:S02]  /*4830*/  ISETP.GE.AND P3, PT, R24, R9, PT ;  /* 0x000000091800720c */ /* 0x000fe40003f66270 */
[C---:B------:R-:W-:Y:S01]  /*4840*/  ISETP.GE.AND P1, PT, R2.reuse, R7, PT ;  /* 0x000000070200720c */ /* 0x040fe20003f26270 */
[----:B------:R-:W1:Y:S01]  /*4850*/  SHFL.BFLY PT, R3, R38, 0x2, 0x1f ;  /* 0x0c401f0026037f89 */ /* 0x000e6200000e0000 */
[----:B------:R-:W-:-:S02]  /*4860*/  ISETP.GE.AND P4, PT, R2, R8, PT ;  /* 0x000000080200720c */ /* 0x000fc40003f86270 */
[-C--:B------:R-:W-:Y:S02]  /*4870*/  ISETP.GE.AND P2, PT, R2, R9.reuse, PT ;  /* 0x000000090200720c */ /* 0x080fe40003f46270 */
[----:B------:R-:W-:Y:S02]  /*4880*/  FSEL R75, R174, -INF , !P3 ;  /* 0xff800000ae4b7808 */ /* 0x000fe40005800000 */
[-C--:B------:R-:W-:Y:S02]  /*4890*/  ISETP.GE.AND P3, PT, R26, R9.reuse, PT ;  /* 0x000000091a00720c */ /* 0x080fe40003f66270 */
[----:B------:R-:W-:Y:S02]  /*48a0*/  FSEL R64, R177, -INF , !P5 ;  /* 0xff800000b1407808 */ /* 0x000fe40006800000 */
[----:B------:R-:W-:Y:S02]  /*48b0*/  FSEL R78, R87, -INF , !P3 ;  /* 0xff800000574e7808 */ /* 0x000fe40005800000 */
[----:B------:R-:W-:-:S02]  /*48c0*/  ISETP.GE.AND P3, PT, R27, R9, PT ;  /* 0x000000091b00720c */ /* 0x000fc40003f66270 */
[----:B------:R-:W-:Y:S02]  /*48d0*/  ISETP.GE.AND P5, PT, R26, R8, PT ;  /* 0x000000081a00720c */ /* 0x000fe40003fa6270 */
[----:B------:R-:W-:Y:S02]  /*48e0*/  FSEL R74, R106, -INF , !P3 ;  /* 0xff8000006a4a7808 */ /* 0x000fe40005800000 */
[----:B------:R-:W-:Y:S02]  /*48f0*/  ISETP.GE.AND P3, PT, R29, R9, PT ;  /* 0x000000091d00720c */ /* 0x000fe40003f66270 */
[----:B------:R-:W-:Y:S02]  /*4900*/  FSEL R63, R111, -INF , !P5 ;  /* 0xff8000006f3f7808 */ /* 0x000fe40006800000 */
[----:B------:R-:W-:Y:S02]  /*4910*/  FSEL R83, R164, -INF , !P3 ;  /* 0xff800000a4537808 */ /* 0x000fe40005800000 */
[----:B-1----:R-:W-:-:S02]  /*4920*/  FMNMX.FTZ R38, R38, R3, !PT ;  /* 0x0000000326267209 */ /* 0x002fc40007810000 */
[----:B------:R-:W-:Y:S02]  /*4930*/  ISETP.GE.AND P3, PT, R31, R9, PT ;  /* 0x000000091f00720c */ /* 0x000fe40003f66270 */
[-C--:B------:R-:W-:Y:S01]  /*4940*/  ISETP.GE.AND P5, PT, R27, R8.reuse, PT ;  /* 0x000000081b00720c */ /* 0x080fe20003fa6270 */
[----:B------:R-:W1:Y:S03]  /*4950*/  SHFL.BFLY PT, R3, R38, 0x1, 0x1f ;  /* 0x0c201f0026037f89 */ /* 0x000e6600000e0000 */
[----:B------:R-:W-:Y:S02]  /*4960*/  FSEL R62, R108, -INF , !P5 ;  /* 0xff8000006c3e7808 */ /* 0x000fe40006800000 */
[----:B------:R-:W-:Y:S02]  /*4970*/  ISETP.GE.AND P5, PT, R29, R8, PT ;  /* 0x000000081d00720c */ /* 0x000fe40003fa6270 */
[----:B-1----:R-:W-:-:S04]  /*4980*/  FMNMX.FTZ R38, R38, R3, !PT ;  /* 0x0000000326267209 */ /* 0x002fc80007810000 */
[C---:B------:R-:W-:Y:S01]  /*4990*/  FSETP.NEU.FTZ.AND P0, PT, R38.reuse, -INF , PT ;  /* 0xff8000002600780b */ /* 0x040fe20003f1d000 */
[----:B---3--:R-:W-:-:S05]  /*49a0*/  FMUL.FTZ R3, R38, UR5 ;  /* 0x0000000526037c20 */ /* 0x008fca0008410000 */
[----:B------:R-:W-:Y:S02]  /*49b0*/  FSEL R3, R3, RZ, P0 ;  /* 0x000000ff03037208 */ /* 0x000fe40000000000 */
[----:B------:R-:W-:-:S03]  /*49c0*/  ISETP.GE.AND P0, PT, R24, R7, PT ;  /* 0x000000071800720c */ /* 0x000fc60003f06270 */
[--C-:B------:R-:W-:Y:S01]  /*49d0*/  FFMA.FTZ R4, R4, UR5, -R3.reuse ;  /* 0x0000000504047c23 */ /* 0x100fe20008010803 */
[----:B------:R-:W-:Y:S01]  /*49e0*/  FSEL R24, R181, -INF , !P0 ;  /* 0xff800000b5187808 */ /* 0x000fe20004000000 */
[--C-:B------:R-:W-:Y:S01]  /*49f0*/  FFMA.FTZ R2, R13, UR5, -R3.reuse ;  /* 0x000000050d027c23 */ /* 0x100fe20008010803 */
[----:B------:R-:W-:Y:S01]  /*4a00*/  ISETP.GE.AND P0, PT, R26, R7, PT ;  /* 0x000000071a00720c */ /* 0x000fe20003f06270 */
[----:B------:R1:W-:Y:S08]  /*4a10*/  MUFU.EX2 R215, R4 ;  /* 0x0000000400d77308 */ /* 0x0003f00000000800 */
[----:B------:R2:W-:Y:S01]  /*4a20*/  MUFU.EX2 R231, R2 ;  /* 0x0000000200e77308 */ /* 0x0005e20000000800 */
[----:B-1----:R-:W-:-:S07]  /*4a30*/  FFMA.FTZ R4, R5, UR5, -R3 ;  /* 0x0000000505047c23 */ /* 0x002fce0008010803 */
[----:B------:R1:W3:Y:S01]  /*4a40*/  MUFU.EX2 R214, R4 ;  /* 0x0000000400d67308 */ /* 0x0002e20000000800 */
[----:B--2---:R-:W-:-:S07]  /*4a50*/  FFMA.FTZ R2, R14, UR5, -R3 ;  /* 0x000000050e027c23 */ /* 0x004fce0008010803 */
[----:B------:R2:W-:Y:S01]  /*4a60*/  MUFU.EX2 R234, R2 ;  /* 0x0000000200ea7308 */ /* 0x0005e20000000800 */
[----:B-1----:R-:W-:Y:S01]  /*4a70*/  FFMA.FTZ R4, R10, UR5, -R3 ;  /* 0x000000050a047c23 */ /* 0x002fe20008010803 */
[----:B------:R-:W-:Y:S02]  /*4a80*/  FSEL R10, R205, -INF , !P1 ;  /* 0xff800000cd0a7808 */ /* 0x000fe40004800000 */
[----:B------:R-:W-:-:S04]  /*4a90*/  ISETP.GE.AND P1, PT, R59, R7, PT ;  /* 0x000000073b00720c */ /* 0x000fc80003f26270 */
[----:B------:R1:W-:Y:S01]  /*4aa0*/  MUFU.EX2 R217, R4 ;  /* 0x0000000400d97308 */ /* 0x0003e20000000800 */
[----:B--2---:R-:W-:-:S07]  /*4ab0*/  FFMA.FTZ R2, R15, UR5, -R3 ;  /* 0x000000050f027c23 */ /* 0x004fce0008010803 */
[----:B------:R2:W-:Y:S01]  /*4ac0*/  MUFU.EX2 R232, R2 ;  /* 0x0000000200e87308 */ /* 0x0005e20000000800 */
[----:B-1----:R-:W-:-:S07]  /*4ad0*/  FFMA.FTZ R4, R11, UR5, -R3 ;  /* 0x000000050b047c23 */ /* 0x002fce0008010803 */
[----:B------:R1:W-:Y:S01]  /*4ae0*/  MUFU.EX2 R226, R4 ;  /* 0x0000000400e27308 */ /* 0x0003e20000000800 */
[----:B--2---:R-:W-:-:S07]  /*4af0*/  FFMA.FTZ R2, R16, UR5, -R3 ;  /* 0x0000000510027c23 */ /* 0x004fce0008010803 */
[----:B------:R2:W-:Y:S01]  /*4b00*/  MUFU.EX2 R236, R2 ;  /* 0x0000000200ec7308 */ /* 0x0005e20000000800 */
[----:B-1----:R-:W-:Y:S01]  /*4b10*/  FFMA.FTZ R4, R12, UR5, -R3 ;  /* 0x000000050c047c23 */ /* 0x002fe20008010803 */
[----:B------:R-:W-:Y:S02]  /*4b20*/  FSEL R12, R73, -INF , !P0 ;  /* 0xff800000490c7808 */ /* 0x000fe40004000000 */
[----:B------:R-:W-:-:S04]  /*4b30*/  ISETP.GE.AND P0, PT, R27, R7, PT ;  /* 0x000000071b00720c */ /* 0x000fc80003f06270 */
[----:B------:R-:W-:Y:S01]  /*4b40*/  MUFU.EX2 R229, R4 ;  /* 0x0000000400e57308 */ /* 0x000fe20000000800 */
[----:B------:R-:W-:Y:S02]  /*4b50*/  FMNMX3.FTZ R37, R10, R24, R12, !PT ;  /* 0x000000180a257276 */ /* 0x000fe4000781000c */
[----:B------:R-:W-:Y:S01]  /*4b60*/  FSEL R14, R81, -INF , !P0 ;  /* 0xff800000510e7808 */ /* 0x000fe20004000000 */
[----:B--2---:R-:W-:Y:S01]  /*4b70*/  FFMA.FTZ R2, R17, UR5, -R3 ;  /* 0x0000000511027c23 */ /* 0x004fe20008010803 */
[-C--:B------:R-:W-:Y:S02]  /*4b80*/  ISETP.GE.AND P0, PT, R29, R7.reuse, PT ;  /* 0x000000071d00720c */ /* 0x080fe40003f06270 */
[----:B------:R-:W-:Y:S01]  /*4b90*/  FSEL R81, R162, -INF , !P3 ;  /* 0xff800000a2517808 */ /* 0x000fe20005800000 */
[----:B------:R1:W-:Y:S01]  /*4ba0*/  MUFU.EX2 R244, R2 ;  /* 0x0000000200f47308 */ /* 0x0003e20000000800 */
[----:B------:R-:W-:Y:S02]  /*4bb0*/  FSEL R13, R172, -INF , !P0 ;  /* 0xff800000ac0d7808 */ /* 0x000fe40004000000 */
[----:B------:R-:W-:-:S02]  /*4bc0*/  ISETP.GE.AND P0, PT, R31, R7, PT ;  /* 0x000000071f00720c */ /* 0x000fc40003f06270 */
[----:B------:R-:W-:Y:S02]  /*4bd0*/  ISETP.GE.AND P3, PT, R32, R9, PT ;  /* 0x000000092000720c */ /* 0x000fe40003f66270 */
[----:B------:R-:W-:Y:S02]  /*4be0*/  FSEL R11, R176, -INF , !P0 ;  /* 0xff800000b00b7808 */ /* 0x000fe40004000000 */
[-C--:B------:R-:W-:Y:S02]  /*4bf0*/  ISETP.GE.AND P0, PT, R32, R7.reuse, PT ;  /* 0x000000072000720c */ /* 0x080fe40003f06270 */
[----:B------:R-:W-:Y:S02]  /*4c00*/  FSEL R87, R107, -INF , !P3 ;  /* 0xff8000006b577808 */ /* 0x000fe40005800000 */
[----:B------:R-:W-:Y:S02]  /*4c10*/  FSEL R15, R72, -INF , !P0 ;  /* 0xff800000480f7808 */ /* 0x000fe40004000000 */
[----:B------:R-:W-:Y:S01]  /*4c20*/  ISETP.GE.AND P0, PT, R34, R7, PT ;  /* 0x000000072200720c */ /* 0x000fe20003f06270 */
[----:B-1----:R-:W-:Y:S01]  /*4c30*/  FFMA.FTZ R2, R20, UR5, -R3 ;  /* 0x0000000514027c23 */ /* 0x002fe20008010803 */
[----:B------:R-:W-:-:S02]  /*4c40*/  ISETP.GE.AND P3, PT, R34, R9, PT ;  /* 0x000000092200720c */ /* 0x000fc40003f66270 */
[----:B------:R-:W-:Y:S01]  /*4c50*/  FSEL R16, R76, -INF , !P0 ;  /* 0xff8000004c107808 */ /* 0x000fe20004000000 */
[----:B------:R1:W-:Y:S01]  /*4c60*/  MUFU.EX2 R243, R2 ;  /* 0x0000000200f37308 */ /* 0x0003e20000000800 */
[-C--:B------:R-:W-:Y:S02]  /*4c70*/  ISETP.GE.AND P0, PT, R49, R7.reuse, PT ;  /* 0x000000073100720c */ /* 0x080fe40003f06270 */
[----:B------:R-:W-:Y:S02]  /*4c80*/  FSEL R89, R109, -INF , !P3 ;  /* 0xff8000006d597808 */ /* 0x000fe40005800000 */
[-C--:B------:R-:W-:Y:S02]  /*4c90*/  ISETP.GE.AND P3, PT, R50, R7.reuse, PT ;  /* 0x000000073200720c */ /* 0x080fe40003f66270 */
[----:B------:R-:W-:Y:S02]  /*4ca0*/  FSEL R17, R166, -INF , !P0 ;  /* 0xff800000a6117808 */ /* 0x000fe40004000000 */
[----:B------:R-:W-:-:S02]  /*4cb0*/  ISETP.GE.AND P0, PT, R51, R7, PT ;  /* 0x000000073300720c */ /* 0x000fc40003f06270 */
[----:B------:R-:W-:Y:S02]  /*4cc0*/  FMNMX3.FTZ R37, R37, R14, R13, !PT ;  /* 0x0000000e25257276 */ /* 0x000fe4000781000d */
[----:B------:R-:W-:Y:S02]  /*4cd0*/  FSEL R73, R169, -INF , !P5 ;  /* 0xff800000a9497808 */ /* 0x000fe40006800000 */
[----:B------:R-:W-:Y:S01]  /*4ce0*/  FMNMX3.FTZ R37, R37, R11, R15, !PT ;  /* 0x0000000b25257276 */ /* 0x000fe2000781000f */
[----:B-1----:R-:W-:Y:S01]  /*4cf0*/  FFMA.FTZ R2, R19, UR5, -R3 ;  /* 0x0000000513027c23 */ /* 0x002fe20008010803 */
[----:B------:R-:W-:Y:S02]  /*4d00*/  FSEL R19, R100, -INF , !P0 ;  /* 0xff80000064137808 */ /* 0x000fe40004000000 */
[----:B------:R-:W-:Y:S01]  /*4d10*/  ISETP.GE.AND P0, PT, R52, R7, PT ;  /* 0x000000073400720c */ /* 0x000fe20003f06270 */
[----:B------:R1:W-:Y:S01]  /*4d20*/  MUFU.EX2 R238, R2 ;  /* 0x0000000200ee7308 */ /* 0x0003e20000000800 */
[----:B------:R-:W-:-:S02]  /*4d30*/  FMNMX3.FTZ R37, R37, R16, R17, !PT ;  /* 0x0000001025257276 */ /* 0x000fc40007810011 */
[----:B------:R-:W-:-:S04]  /*4d40*/  ISETP.GE.AND P5, PT, R31, R8, PT ;  /* 0x000000081f00720c */ /* 0x000fc80003fa6270 */
[----:B------:R-:W-:Y:S02]  /*4d50*/  FSEL R71, R167, -INF , !P5 ;  /* 0xff800000a7477808 */ /* 0x000fe40006800000 */
[----:B------:R-:W-:-:S04]  /*4d60*/  ISETP.GE.AND P5, PT, R32, R8, PT ;  /* 0x000000082000720c */ /* 0x000fc80003fa6270 */
[----:B------:R-:W-:Y:S02]  /*4d70*/  FSEL R72, R110, -INF , !P5 ;  /* 0xff8000006e487808 */ /* 0x000fe40006800000 */
[----:B------:R-:W-:Y:S01]  /*4d80*/  ISETP.GE.AND P5, PT, R34, R8, PT ;  /* 0x000000082200720c */ /* 0x000fe20003fa6270 */
[----:B-1----:R-:W-:Y:S01]  /*4d90*/  FFMA.FTZ R2, R18, UR5, -R3 ;  /* 0x0000000512027c23 */ /* 0x002fe20008010803 */
[----:B------:R-:W-:Y:S02]  /*4da0*/  FSEL R18, R165, -INF , !P3 ;  /* 0xff800000a5127808 */ /* 0x000fe40005800000 */
[----:B------:R-:W-:Y:S01]  /*4db0*/  ISETP.GE.AND P3, PT, R53, R7, PT ;  /* 0x000000073500720c */ /* 0x000fe20003f66270 */
[----:B------:R1:W-:Y:S01]  /*4dc0*/  MUFU.EX2 R242, R2 ;  /* 0x0000000200f27308 */ /* 0x0003e20000000800 */
[----:B------:R-:W-:Y:S02]  /*4dd0*/  FMNMX3.FTZ R37, R37, R18, R19, !PT ;  /* 0x0000001225257276 */ /* 0x000fe40007810013 */
[----:B------:R-:W-:-:S02]  /*4de0*/  FSEL R20, R99, -INF , !P3 ;  /* 0xff80000063147808 */ /* 0x000fc40005800000 */
[-C--:B------:R-:W-:Y:S02]  /*4df0*/  ISETP.GE.AND P3, PT, R54, R7.reuse, PT ;  /* 0x000000073600720c */ /* 0x080fe40003f66270 */
[----:B------:R-:W-:Y:S02]  /*4e00*/  FSEL R76, R115, -INF , !P5 ;  /* 0xff800000734c7808 */ /* 0x000fe40006800000 */
[----:B------:R-:W-:Y:S02]  /*4e10*/  FSEL R26, R160, -INF , !P3 ;  /* 0xff800000a01a7808 */ /* 0x000fe40005800000 */
[----:B------:R-:W-:Y:S02]  /*4e20*/  ISETP.GE.AND P3, PT, R57, R7, PT ;  /* 0x000000073900720c */ /* 0x000fe40003f66270 */
[----:B------:R-:W-:Y:S02]  /*4e30*/  ISETP.GE.AND P5, PT, R49, R8, PT ;  /* 0x000000083100720c */ /* 0x000fe40003fa6270 */
[----:B------:R-:W-:Y:S01]  /*4e40*/  FSEL R32, R97, -INF , !P3 ;  /* 0xff80000061207808 */ /* 0x000fe20005800000 */
[----:B-1----:R-:W-:Y:S01]  /*4e50*/  FFMA.FTZ R2, R22, UR5, -R3 ;  /* 0x0000000516027c23 */ /* 0x002fe20008010803 */
[----:B------:R-:W-:-:S02]  /*4e60*/  FSEL R22, R161, -INF , !P0 ;  /* 0xff800000a1167808 */ /* 0x000fc40004000000 */
[-C--:B------:R-:W-:Y:S01]  /*4e70*/  ISETP.GE.AND P0, PT, R55, R7.reuse, PT ;  /* 0x000000073700720c */ /* 0x080fe20003f06270 */
[----:B------:R1:W-:Y:S01]  /*4e80*/  MUFU.EX2 R241, R2 ;  /* 0x0000000200f17308 */ /* 0x0003e20000000800 */
[----:B------:R-:W-:Y:S02]  /*4e90*/  FMNMX3.FTZ R37, R37, R20, R22, !PT ;  /* 0x0000001425257276 */ /* 0x000fe40007810016 */
[----:B------:R-:W-:Y:S02]  /*4ea0*/  FSEL R27, R98, -INF , !P0 ;  /* 0xff800000621b7808 */ /* 0x000fe40004000000 */
[-C--:B------:R-:W-:Y:S02]  /*4eb0*/  ISETP.GE.AND P0, PT, R56, R7.reuse, PT ;  /* 0x000000073800720c */ /* 0x080fe40003f06270 */
[----:B------:R-:W-:Y:S02]  /*4ec0*/  ISETP.GE.AND P3, PT, R58, R7, PT ;  /* 0x000000073a00720c */ /* 0x000fe40003f66270 */
[----:B------:R-:W-:-:S02]  /*4ed0*/  FSEL R31, R156, -INF , !P0 ;  /* 0xff8000009c1f7808 */ /* 0x000fc40004000000 */
[-C--:B------:R-:W-:Y:S02]  /*4ee0*/  ISETP.GE.AND P0, PT, R60, R7.reuse, PT ;  /* 0x000000073c00720c */ /* 0x080fe40003f06270 */
[----:B------:R-:W-:Y:S02]  /*4ef0*/  FMNMX3.FTZ R37, R37, R26, R27, !PT ;  /* 0x0000001a25257276 */ /* 0x000fe4000781001b */
[----:B------:R-:W-:Y:S01]  /*4f00*/  FSEL R29, R157, -INF , !P3 ;  /* 0xff8000009d1d7808 */ /* 0x000fe20005800000 */
[----:B-1----:R-:W-:Y:S01]  /*4f10*/  FFMA.FTZ R2, R21, UR5, -R3 ;  /* 0x0000000515027c23 */ /* 0x002fe20008010803 */
[----:B------:R-:W-:Y:S02]  /*4f20*/  ISETP.GE.AND P3, PT, R61, R7, PT ;  /* 0x000000073d00720c */ /* 0x000fe40003f66270 */
[----:B------:R-:W-:Y:S01]  /*4f30*/  FMNMX3.FTZ R37, R37, R32, R31, !PT ;  /* 0x0000002025257276 */ /* 0x000fe2000781001f */
[----:B------:R1:W-:Y:S01]  /*4f40*/  MUFU.EX2 R240, R2 ;  /* 0x0000000200f07308 */ /* 0x0003e20000000800 */
[----:B------:R-:W-:-:S02]  /*4f50*/  FSEL R21, R96, -INF , !P1 ;  /* 0xff80000060157808 */ /* 0x000fc40004800000 */
[-C--:B------:R-:W-:Y:S02]  /*4f60*/  ISETP.GE.AND P1, PT, R66, R7.reuse, PT ;  /* 0x000000074200720c */ /* 0x080fe40003f26270 */
[----:B------:R-:W-:Y:S02]  /*4f70*/  FSEL R34, R149, -INF , !P3 ;  /* 0xff80000095227808 */ /* 0x000fe40005800000 */
[-C--:B------:R-:W-:Y:S02]  /*4f80*/  ISETP.GE.AND P3, PT, R68, R7.reuse, PT ;  /* 0x000000074400720c */ /* 0x080fe40003f66270 */
[----:B------:R-:W-:Y:S02]  /*4f90*/  FSEL R85, R93, -INF , !P1 ;  /* 0xff8000005d557808 */ /* 0x000fe40004800000 */
[----:B------:R-:W-:Y:S02]  /*4fa0*/  ISETP.GE.AND P1, PT, R69, R7, PT ;  /* 0x000000074500720c */ /* 0x000fe40003f26270 */
[----:B------:R-:W-:-:S02]  /*4fb0*/  FSEL R101, R101, -INF , !P3 ;  /* 0xff80000065657808 */ /* 0x000fc40005800000 */
[-C--:B------:R-:W-:Y:S01]  /*4fc0*/  ISETP.GE.AND P3, PT, R70, R7.reuse, PT ;  /* 0x000000074600720c */ /* 0x080fe20003f66270 */
[----:B-1----:R-:W-:Y:S01]  /*4fd0*/  FFMA.FTZ R2, R23, UR5, -R3 ;  /* 0x0000000517027c23 */ /* 0x002fe20008010803 */
[----:B------:R-:W-:Y:S02]  /*4fe0*/  FSEL R23, R94, -INF , !P0 ;  /* 0xff8000005e177808 */ /* 0x000fe40004000000 */
[----:B------:R-:W-:Y:S01]  /*4ff0*/  ISETP.GE.AND P0, PT, R65, R7, PT ;  /* 0x000000074100720c */ /* 0x000fe20003f06270 */
[----:B------:R1:W-:Y:S01]  /*5000*/  MUFU.EX2 R239, R2 ;  /* 0x0000000200ef7308 */ /* 0x0003e20000000800 */
[----:B------:R-:W-:Y:S02]  /*5010*/  FMNMX3.FTZ R37, R37, R29, R23, !PT ;  /* 0x0000001d25257276 */ /* 0x000fe40007810017 */
[----:B------:R-:W-:Y:S02]  /*5020*/  FSEL R126, R145, -INF , !P1 ;  /* 0xff800000917e7808 */ /* 0x000fe40004800000 */
[----:B------:R-:W-:-:S02]  /*5030*/  FMNMX3.FTZ R37, R37, R21, R34, !PT ;  /* 0x0000001525257276 */ /* 0x000fc40007810022 */
[----:B------:R-:W-:-:S04]  /*5040*/  ISETP.GE.AND P1, PT, R80, R7, PT ;  /* 0x000000075000720c */ /* 0x000fc80003f26270 */
        /* <DEDUP_REMOVED lines=8> */
[----:B------:R-:W-:Y:S02]  /*50d0*/  ISETP.GE.AND P0, PT, R77, R7, PT ;  /* 0x000000074d00720c */ /* 0x000fe40003f06270 */
[----:B------:R-:W-:Y:S02]  /*50e0*/  FSEL R151, R91, -INF , !P3 ;  /* 0xff8000005b977808 */ /* 0x000fe40005800000 */
[----:B------:R-:W-:Y:S02]  /*50f0*/  FMNMX3.FTZ R37, R37, R101, R117, !PT ;  /* 0x0000006525257276 */ /* 0x000fe40007810075 */
[----:B------:R-:W-:Y:S02]  /*5100*/  FSEL R160, R88, -INF , !P0 ;  /* 0xff80000058a07808 */ /* 0x000fe40004000000 */
[-C--:B------:R-:W-:Y:S02]  /*5110*/  ISETP.GE.AND P3, PT, R90, R7.reuse, PT ;  /* 0x000000075a00720c */ /* 0x080fe40003f66270 */
[----:B------:R-:W-:-:S02]  /*5120*/  ISETP.GE.AND P0, PT, R92, R7, PT ;  /* 0x000000075c00720c */ /* 0x000fc40003f06270 */
[----:B------:R-:W-:Y:S01]  /*5130*/  FMNMX3.FTZ R37, R37, R126, R151, !PT ;  /* 0x0000007e25257276 */ /* 0x000fe20007810097 */
[----:B-1----:R-:W-:Y:S01]  /*5140*/  FFMA.FTZ R2, R28, UR5, -R3 ;  /* 0x000000051c027c23 */ /* 0x002fe20008010803 */
[----:B------:R-:W-:Y:S02]  /*5150*/  FSEL R163, R163, -INF , !P3 ;  /* 0xff800000a3a37808 */ /* 0x000fe40005800000 */
[----:B------:R-:W-:Y:S01]  /*5160*/  FSEL R162, R82, -INF , !P0 ;  /* 0xff80000052a27808 */ /* 0x000fe20004000000 */
[----:B------:R1:W-:Y:S01]  /*5170*/  MUFU.EX2 R235, R2 ;  /* 0x0000000200eb7308 */ /* 0x0003e20000000800 */
[----:B------:R-:W-:Y:S02]  /*5180*/  FMNMX3.FTZ R37, R37, R160, R213, !PT ;  /* 0x000000a025257276 */ /* 0x000fe400078100d5 */
[----:B------:R-:W-:Y:S02]  /*5190*/  FSEL R161, R79, -INF , !P1 ;  /* 0xff8000004fa17808 */ /* 0x000fe40004800000 */
[----:B------:R-:W-:-:S02]  /*51a0*/  FMNMX3.FTZ R37, R37, R163, R162, !PT ;  /* 0x000000a325257276 */ /* 0x000fc400078100a2 */
[----:B------:R-:W-:Y:S02]  /*51b0*/  ISETP.GE.AND P0, PT, R49, R9, PT ;  /* 0x000000093100720c */ /* 0x000fe40003f06270 */
[----:B------:R-:W-:Y:S02]  /*51c0*/  FMNMX.FTZ R37, R161, R37, !PT ;  /* 0x00000025a1257209 */ /* 0x000fe40007810000 */
[----:B------:R-:W-:Y:S02]  /*51d0*/  FSEL R86, R201, -INF , !P0 ;  /* 0xff800000c9567808 */ /* 0x000fe40004000000 */
[----:B------:R-:W-:Y:S01]  /*51e0*/  ISETP.GE.AND P0, PT, R51, R9, PT ;  /* 0x000000093300720c */ /* 0x000fe20003f06270 */
[----:B------:R-:W2:Y:S01]  /*51f0*/  SHFL.BFLY PT, R4, R37, 0x2, 0x1f ;  /* 0x0c401f0025047f89 */ /* 0x000ea200000e0000 */
[----:B------:R-:W-:Y:S01]  /*5200*/  ISETP.GE.AND P3, PT, R50, R8, PT ;  /* 0x000000083200720c */ /* 0x000fe20003f66270 */
[----:B-1----:R-:W-:Y:S01]  /*5210*/  FFMA.FTZ R2, R30, UR5, -R3 ;  /* 0x000000051e027c23 */ /* 0x002fe20008010803 */
[----:B------:R-:W-:-:S02]  /*5220*/  FSEL R91, R120, -INF , !P0 ;  /* 0xff800000785b7808 */ /* 0x000fc40004000000 */
[-C--:B------:R-:W-:Y:S01]  /*5230*/  ISETP.GE.AND P0, PT, R52, R9.reuse, PT ;  /* 0x000000093400720c */ /* 0x080fe20003f06270 */
[----:B------:R1:W-:Y:S01]  /*5240*/  MUFU.EX2 R233, R2 ;  /* 0x0000000200e97308 */ /* 0x0003e20000000800 */
[----:B------:R-:W-:Y:S02]  /*5250*/  FSEL R79, R204, -INF , !P3 ;  /* 0xff800000cc4f7808 */ /* 0x000fe40005800000 */
[----:B------:R-:W-:Y:S02]  /*5260*/  FSEL R99, R194, -INF , !P0 ;  /* 0xff800000c2637808 */ /* 0x000fe40004000000 */
[----:B------:R-:W-:Y:S02]  /*5270*/  ISETP.GE.AND P0, PT, R55, R9, PT ;  /* 0x000000093700720c */ /* 0x000fe40003f06270 */
[----:B------:R-:W-:Y:S02]  /*5280*/  ISETP.GE.AND P3, PT, R53, R8, PT ;  /* 0x000000083500720c */ /* 0x000fe40003f66270 */
[----:B------:R-:W-:-:S02]  /*5290*/  FSEL R102, R121, -INF , !P0 ;  /* 0xff80000079667808 */ /* 0x000fc40004000000 */
[-C--:B------:R-:W-:Y:S02]  /*52a0*/  ISETP.GE.AND P0, PT, R56, R9.reuse, PT ;  /* 0x000000093800720c */ /* 0x080fe40003f06270 */
[----:B------:R-:W-:Y:S02]  /*52b0*/  FSEL R84, R130, -INF , !P3 ;  /* 0xff80000082547808 */ /* 0x000fe40005800000 */
[----:B------:R-:W-:Y:S01]  /*52c0*/  FSEL R110, R186, -INF , !P0 ;  /* 0xff800000ba6e7808 */ /* 0x000fe20004000000 */
[----:B-1----:R-:W-:Y:S01]  /*52d0*/  FFMA.FTZ R2, R33, UR5, -R3 ;  /* 0x0000000521027c23 */ /* 0x002fe20008010803 */
[----:B--2---:R-:W-:Y:S02]  /*52e0*/  FMNMX.FTZ R37, R37, R4, !PT ;  /* 0x0000000425257209 */ /* 0x004fe40007810000 */
[----:B------:R-:W-:Y:S01]  /*52f0*/  ISETP.GE.AND P0, PT, R60, R9, PT ;  /* 0x000000093c00720c */ /* 0x000fe20003f06270 */
[----:B------:R1:W-:Y:S01]  /*5300*/  MUFU.EX2 R230, R2 ;  /* 0x0000000200e67308 */ /* 0x0003e20000000800 */
[----:B------:R-:W-:Y:S01]  /*5310*/  ISETP.GE.AND P3, PT, R54, R8, PT ;  /* 0x000000083600720c */ /* 0x000fe20003f66270 */
[----:B------:R-:W2:Y:S01]  /*5320*/  SHFL.BFLY PT, R4, R37, 0x1, 0x1f ;  /* 0x0c201f0025047f89 */ /* 0x000ea200000e0000 */
[----:B------:R-:W-:-:S02]  /*5330*/  FSEL R114, R124, -INF , !P0 ;  /* 0xff8000007c727808 */ /* 0x000fc40004000000 */
[----:B------:R-:W-:Y:S02]  /*5340*/  FSEL R96, R199, -INF , !P3 ;  /* 0xff800000c7607808 */ /* 0x000fe40005800000 */
[-C--:B------:R-:W-:Y:S02]  /*5350*/  ISETP.GE.AND P3, PT, R57, R8.reuse, PT ;  /* 0x000000083900720c */ /* 0x080fe40003f66270 */
[----:B------:R-:W-:Y:S02]  /*5360*/  ISETP.GE.AND P1, PT, R50, R9, PT ;  /* 0x000000093200720c */ /* 0x000fe40003f26270 */
[----:B------:R-:W-:Y:S02]  /*5370*/  FSEL R98, R132, -INF , !P3 ;  /* 0xff80000084627808 */ /* 0x000fe40005800000 */
[----:B------:R-:W-:Y:S02]  /*5380*/  ISETP.GE.AND P3, PT, R58, R8, PT ;  /* 0x000000083a00720c */ /* 0x000fe40003f66270 */
[----:B------:R-:W-:Y:S01]  /*5390*/  FSEL R88, R202, -INF , !P1 ;  /* 0xff800000ca587808 */ /* 0x000fe20004800000 */
[----:B-1----:R-:W-:Y:S01]  /*53a0*/  FFMA.FTZ R2, R35, UR5, -R3 ;  /* 0x0000000523027c23 */ /* 0x002fe20008010803 */
[----:B------:R-:W-:-:S02]  /*53b0*/  FSEL R108, R191, -INF , !P3 ;  /* 0xff800000bf6c7808 */ /* 0x000fc40005800000 */
[-C--:B------:R-:W-:Y:S01]  /*53c0*/  ISETP.GE.AND P1, PT, R53, R9.reuse, PT ;  /* 0x000000093500720c */ /* 0x080fe20003f26270 */
[----:B------:R1:W-:Y:S01]  /*53d0*/  MUFU.EX2 R228, R2 ;  /* 0x0000000200e47308 */ /* 0x0003e20000000800 */
[----:B------:R-:W-:Y:S02]  /*53e0*/  ISETP.GE.AND P3, PT, R59, R8, PT ;  /* 0x000000083b00720c */ /* 0x000fe40003f66270 */
[----:B------:R-:W-:Y:S02]  /*53f0*/  FSEL R93, R122, -INF , !P1 ;  /* 0xff8000007a5d7808 */ /* 0x000fe40004800000 */
[----:B--2---:R-:W-:Y:S02]  /*5400*/  FMNMX.FTZ R37, R37, R4, !PT ;  /* 0x0000000425257209 */ /* 0x004fe40007810000 */
[----:B------:R-:W-:Y:S02]  /*5410*/  ISETP.GE.AND P1, PT, R54, R9, PT ;  /* 0x000000093600720c */ /* 0x000fe40003f26270 */
[C---:B------:R-:W-:Y:S01]  /*5420*/  FSETP.NEU.FTZ.AND P0, PT, R37.reuse, -INF , PT ;  /* 0xff8000002500780b */ /* 0x040fe20003f1d000 */
[----:B------:R-:W-:Y:S01]  /*5430*/  FMUL.FTZ R5, R37, UR5 ;  /* 0x0000000525057c20 */ /* 0x000fe20008410000 */
[----:B------:R-:W-:-:S02]  /*5440*/  FSEL R100, R197, -INF , !P1 ;  /* 0xff800000c5647808 */ /* 0x000fc40004800000 */
[-C--:B------:R-:W-:Y:S02]  /*5450*/  ISETP.GE.AND P1, PT, R57, R9.reuse, PT ;  /* 0x000000093900720c */ /* 0x080fe40003f26270 */
[----:B------:R-:W-:Y:S01]  /*5460*/  FSEL R5, R5, RZ, P0 ;  /* 0x000000ff05057208 */ /* 0x000fe20000000000 */
[----:B-1----:R-:W-:Y:S01]  /*5470*/  FFMA.FTZ R2, R36, UR5, -R3 ;  /* 0x0000000524027c23 */ /* 0x002fe20008010803 */
[----:B------:R-:W-:Y:S02]  /*5480*/  FSEL R103, R125, -INF , !P1 ;  /* 0xff8000007d677808 */ /* 0x000fe40004800000 */
[-C--:B------:R-:W-:Y:S01]  /*5490*/  ISETP.GE.AND P1, PT, R58, R9.reuse, PT ;  /* 0x000000093a00720c */ /* 0x080fe20003f26270 */
[----:B------:R1:W-:Y:S01]  /*54a0*/  MUFU.EX2 R227, R2 ;  /* 0x0000000200e37308 */ /* 0x0003e20000000800 */
[----:B------:R-:W-:Y:S02]  /*54b0*/  FSEL R109, R134, -INF , !P3 ;  /* 0xff800000866d7808 */ /* 0x000fe40005800000 */
[----:B------:R-:W-:Y:S01]  /*54c0*/  FSEL R111, R184, -INF , !P1 ;  /* 0xff800000b86f7808 */ /* 0x000fe20004800000 */
[----:B------:R-:W-:Y:S01]  /*54d0*/  IMAD.IADD R184, R245, 0x1, R250 ;  /* 0x00000001f5b87824 */ /* 0x000fe200078e02fa */
[----:B------:R-:W-:-:S02]  /*54e0*/  ISETP.GE.AND P1, PT, R59, R9, PT ;  /* 0x000000093b00720c */ /* 0x000fc40003f26270 */
[-C--:B------:R-:W-:Y:S02]  /*54f0*/  ISETP.GE.AND P3, PT, R61, R9.reuse, PT ;  /* 0x000000093d00720c */ /* 0x080fe40003f66270 */
[----:B------:R-:W-:Y:S02]  /*5500*/  FSEL R115, R128, -INF , !P1 ;  /* 0xff80000080737808 */ /* 0x000fe40004800000 */
[C---:B------:R-:W-:Y:S02]  /*5510*/  ISETP.GE.AND P1, PT, R65.reuse, R9, PT ;  /* 0x000000094100720c */ /* 0x040fe40003f26270 */
[----:B------:R-:W-:Y:S02]  /*5520*/  ISETP.GE.AND P0, PT, R65, R8, PT ;  /* 0x000000084100720c */ /* 0x000fe40003f06270 */
[----:B------:R-:W-:Y:S01]  /*5530*/  FSEL R122, R179, -INF , !P1 ;  /* 0xff800000b37a7808 */ /* 0x000fe20004800000 */
        /* <DEDUP_REMOVED lines=10> */
[----:B------:R-:W-:Y:S02]  /*55e0*/  ISETP.GE.AND P3, PT, R66, R9, PT ;  /* 0x000000094200720c */ /* 0x000fe40003f66270 */
[----:B------:R-:W-:Y:S01]  /*55f0*/  FSEL R97, R129, -INF , !P5 ;  /* 0xff80000081617808 */ /* 0x000fe20006800000 */
[----:B-1----:R-:W-:Y:S01]  /*5600*/  FFMA.FTZ R2, R40, UR5, -R3 ;  /* 0x0000000528027c23 */ /* 0x002fe20008010803 */
[----:B------:R-:W-:Y:S02]  /*5610*/  ISETP.GE.AND P5, PT, R56, R8, PT ;  /* 0x000000083800720c */ /* 0x000fe40003fa6270 */
[----:B------:R-:W-:Y:S01]  /*5620*/  FSEL R118, R180, -INF , !P0 ;  /* 0xff800000b4767808 */ /* 0x000fe20004000000 */
[----:B------:R1:W-:Y:S01]  /*5630*/  MUFU.EX2 R224, R2 ;  /* 0x0000000200e07308 */ /* 0x0003e20000000800 */
[----:B------:R-:W-:-:S02]  /*5640*/  FSEL R106, R193, -INF , !P5 ;  /* 0xff800000c16a7808 */ /* 0x000fc40006800000 */
[-C--:B------:R-:W-:Y:S02]  /*5650*/  ISETP.GE.AND P5, PT, R60, R8.reuse, PT ;  /* 0x000000083c00720c */ /* 0x080fe40003fa6270 */
[-C--:B------:R-:W-:Y:S02]  /*5660*/  ISETP.GE.AND P0, PT, R68, R8.reuse, PT ;  /* 0x000000084400720c */ /* 0x080fe40003f06270 */
[----:B------:R-:W-:Y:S02]  /*5670*/  FSEL R107, R137, -INF , !P5 ;  /* 0xff800000896b7808 */ /* 0x000fe40006800000 */
[----:B------:R-:W-:Y:S02]  /*5680*/  ISETP.GE.AND P5, PT, R61, R8, PT ;  /* 0x000000083d00720c */ /* 0x000fe40003fa6270 */
[----:B------:R-:W-:Y:S02]  /*5690*/  FSEL R124, R127, -INF , !P1 ;  /* 0xff8000007f7c7808 */ /* 0x000fe40004800000 */
[----:B------:R-:W-:-:S02]  /*56a0*/  FSEL R116, R182, -INF , !P5 ;  /* 0xff800000b6747808 */ /* 0x000fc40006800000 */
[-C--:B------:R-:W-:Y:S01]  /*56b0*/  ISETP.GE.AND P5, PT, R66, R8.reuse, PT ;  /* 0x000000084200720c */ /* 0x080fe20003fa6270 */
[----:B-1----:R-:W-:Y:S01]  /*56c0*/  FFMA.FTZ R2, R42, UR5, -R3 ;  /* 0x000000052a027c23 */ /* 0x002fe20008010803 */
[----:B------:R-:W-:Y:S02]  /*56d0*/  FSEL R123, R123, -INF , !P3 ;  /* 0xff8000007b7b7808 */ /* 0x000fe40005800000 */
[----:B------:R-:W-:Y:S01]  /*56e0*/  FSEL R119, R133, -INF , !P5 ;  /* 0xff80000085777808 */ /* 0x000fe20006800000 */
[----:B------:R1:W-:Y:S01]  /*56f0*/  MUFU.EX2 R223, R2 ;  /* 0x0000000200df7308 */ /* 0x0003e20000000800 */
[CC--:B------:R-:W-:Y:S02]  /*5700*/  ISETP.GE.AND P5, PT, R67.reuse, R8.reuse, PT ;  /* 0x000000084300720c */ /* 0x0c0fe40003fa6270 */
[----:B------:R-:W-:Y:S02]  /*5710*/  ISETP.GE.AND P1, PT, R70, R8, PT ;  /* 0x000000084600720c */ /* 0x000fe40003f26270 */
[----:B------:R-:W-:-:S02]  /*5720*/  ISETP.GE.AND P3, PT, R67, R9, PT ;  /* 0x000000094300720c */ /* 0x000fc40003f66270 */
[----:B------:R-:W-:Y:S02]  /*5730*/  FSEL R120, R131, -INF , !P0 ;  /* 0xff80000083787808 */ /* 0x000fe40004000000 */
[----:B------:R-:W-:Y:S02]  /*5740*/  FSEL R125, R173, -INF , !P5 ;  /* 0xff800000ad7d7808 */ /* 0x000fe40006800000 */
[----:B------:R-:W-:Y:S02]  /*5750*/  FSEL R128, R138, -INF , !P1 ;  /* 0xff8000008a807808 */ /* 0x000fe40004800000 */
[----:B------:R-:W-:Y:S02]  /*5760*/  FSEL R130, R170, -INF , !P3 ;  /* 0xff800000aa827808 */ /* 0x000fe40005800000 */
[-C--:B------:R-:W-:Y:S01]  /*5770*/  ISETP.GE.AND P1, PT, R80, R8.reuse, PT ;  /* 0x000000085000720c */ /* 0x080fe20003f26270 */
[----:B-1----:R-:W-:Y:S01]  /*5780*/  FFMA.FTZ R2, R41, UR5, -R3 ;  /* 0x0000000529027c23 */ /* 0x002fe20008010803 */
[----:B------:R-:W-:-:S02]  /*5790*/  ISETP.GE.AND P3, PT, R77, R8, PT ;  /* 0x000000084d00720c */ /* 0x000fc40003f66270 */
[----:B------:R-:W-:Y:S01]  /*57a0*/  FSEL R134, R168, -INF , !P1 ;  /* 0xff800000a8867808 */ /* 0x000fe20004800000 */
[----:B------:R1:W-:Y:S01]  /*57b0*/  MUFU.EX2 R222, R2 ;  /* 0x0000000200de7308 */ /* 0x0003e20000000800 */
[----:B------:R-:W-:Y:S02]  /*57c0*/  FSEL R129, R135, -INF , !P3 ;  /* 0xff80000087817808 */ /* 0x000fe40005800000 */
[----:B------:R-:W-:Y:S02]  /*57d0*/  ISETP.GE.AND P1, PT, R92, R8, PT ;  /* 0x000000085c00720c */ /* 0x000fe40003f26270 */
[-C--:B------:R-:W-:Y:S02]  /*57e0*/  ISETP.GE.AND P0, PT, R69, R9.reuse, PT ;  /* 0x000000094500720c */ /* 0x080fe40003f06270 */
[----:B------:R-:W-:Y:S02]  /*57f0*/  FSEL R148, R148, -INF , !P1 ;  /* 0xff80000094947808 */ /* 0x000fe40004800000 */
[----:B------:R-:W-:-:S02]  /*5800*/  ISETP.GE.AND P5, PT, R70, R9, PT ;  /* 0x000000094600720c */ /* 0x000fc40003fa6270 */
[-C--:B------:R-:W-:Y:S02]  /*5810*/  ISETP.GE.AND P1, PT, R92, R9.reuse, PT ;  /* 0x000000095c00720c */ /* 0x080fe40003f26270 */
[----:B------:R-:W-:Y:S02]  /*5820*/  ISETP.GE.AND P3, PT, R80, R9, PT ;  /* 0x000000095000720c */ /* 0x000fe40003f66270 */
[----:B------:R-:W-:Y:S01]  /*5830*/  FSEL R92, R142, -INF , !P5 ;  /* 0xff8000008e5c7808 */ /* 0x000fe20006800000 */
[----:B-1----:R-:W-:Y:S01]  /*5840*/  FFMA.FTZ R2, R43, UR5, -R3 ;  /* 0x000000052b027c23 */ /* 0x002fe20008010803 */
[----:B------:R-:W-:Y:S02]  /*5850*/  FSEL R132, R195, -INF , !P3 ;  /* 0xff800000c3847808 */ /* 0x000fe40005800000 */
[----:B------:R-:W-:Y:S01]  /*5860*/  FSEL R153, R153, -INF , !P1 ;  /* 0xff80000099997808 */ /* 0x000fe20004800000 */
[----:B------:R1:W-:Y:S01]  /*5870*/  MUFU.EX2 R221, R2 ;  /* 0x0000000200dd7308 */ /* 0x0003e20000000800 */
[----:B------:R-:W-:-:S05]  /*5880*/  LEA R184, R184, UR4, 0x1 ;  /* 0x00000004b8b87c11 */ /* 0x000fca000f8e08ff */
[----:B------:R-:W-:Y:S02]  /*5890*/  IMAD.IADD R186, R0, 0x1, R184 ;  /* 0x0000000100ba7824 */ /* 0x000fe400078e02b8 */
[----:B-1----:R-:W-:-:S04]  /*58a0*/  FFMA.FTZ R2, R44, UR5, -R3 ;  /* 0x000000052c027c23 */ /* 0x002fc80008010803 */
        /* <DEDUP_REMOVED lines=9> */
[----:B-1----:R-:W-:-:S07]  /*5940*/  FFMA.FTZ R2, R10, UR5, -R5 ;  /* 0x000000050a027c23 */ /* 0x002fce0008010805 */
[----:B------:R1:W-:Y:S01]  /*5950*/  MUFU.EX2 R193, R2 ;  /* 0x0000000200c17308 */ /* 0x0003e20000000800 */
[----:B--2---:R-:W-:-:S07]  /*5960*/  FFMA.FTZ R3, R14, UR5, -R5 ;  /* 0x000000050e037c23 */ /* 0x004fce0008010805 */
[----:B------:R2:W-:Y:S01]  /*5970*/  MUFU.EX2 R194, R3 ;  /* 0x0000000300c27308 */ /* 0x0005e20000000800 */
[----:B-1----:R-:W-:-:S07]  /*5980*/  FFMA.FTZ R2, R24, UR5, -R5 ;  /* 0x0000000518027c23 */ /* 0x002fce0008010805 */
[----:B------:R1:W4:Y:S01]  /*5990*/  MUFU.EX2 R167, R2 ;  /* 0x0000000200a77308 */ /* 0x0003220000000800 */
[----:B--2---:R-:W-:-:S07]  /*59a0*/  FFMA.FTZ R3, R13, UR5, -R5 ;  /* 0x000000050d037c23 */ /* 0x004fce0008010805 */
[----:B------:R2:W-:Y:S01]  /*59b0*/  MUFU.EX2 R202, R3 ;  /* 0x0000000300ca7308 */ /* 0x0005e20000000800 */
[----:B-1----:R-:W-:Y:S01]  /*59c0*/  FFMA.FTZ R2, R12, UR5, -R5 ;  /* 0x000000050c027c23 */ /* 0x002fe20008010805 */
[----:B------:R-:W-:Y:S02]  /*59d0*/  FSEL R12, R206, -INF , !P4 ;  /* 0xff800000ce0c7808 */ /* 0x000fe40006000000 */
[----:B------:R-:W-:-:S04]  /*59e0*/  ISETP.GE.AND P4, PT, R69, R8, PT ;  /* 0x000000084500720c */ /* 0x000fc80003f86270 */
[----:B------:R1:W5:Y:S01]  /*59f0*/  MUFU.EX2 R191, R2 ;  /* 0x0000000200bf7308 */ /* 0x0003620000000800 */
[----:B------:R-:W-:Y:S01]  /*5a00*/  FSEL R127, R175, -INF , !P4 ;  /* 0xff800000af7f7808 */ /* 0x000fe20006000000 */
[----:B--2---:R-:W-:Y:S01]  /*5a10*/  FFMA.FTZ R3, R11, UR5, -R5 ;  /* 0x000000050b037c23 */ /* 0x004fe20008010805 */
[----:B------:R-:W-:Y:S02]  /*5a20*/  FSEL R11, R207, -INF , !P2 ;  /* 0xff800000cf0b7808 */ /* 0x000fe40005000000 */
[----:B------:R-:W-:-:S03]  /*5a30*/  ISETP.GE.AND P2, PT, R90, R8, PT ;  /* 0x000000085a00720c */ /* 0x000fc60003f46270 */
[----:B------:R2:W-:Y:S01]  /*5a40*/  MUFU.EX2 R199, R3 ;  /* 0x0000000300c77308 */ /* 0x0005e20000000800 */
[----:B------:R-:W-:Y:S02]  /*5a50*/  ISETP.GE.AND P4, PT, R77, R9, PT ;  /* 0x000000094d00720c */ /* 0x000fe40003f86270 */
[----:B------:R-:W-:Y:S02]  /*5a60*/  FSEL R149, R171, -INF , !P2 ;  /* 0xff800000ab957808 */ /* 0x000fe40005000000 */
[----:B------:R-:W-:Y:S02]  /*5a70*/  ISETP.GE.AND P2, PT, R95, R8, PT ;  /* 0x000000085f00720c */ /* 0x000fe40003f46270 */
[----:B-1----:R-:W-:Y:S02]  /*5a80*/  FMNMX3.FTZ R2, R12, R64, R63, !PT ;  /* 0x000000400c027276 */ /* 0x002fe4000781003f */
[----:B------:R-:W-:Y:S02]  /*5a90*/  FSEL R150, R150, -INF , !P2 ;  /* 0xff80000096967808 */ /* 0x000fe40005000000 */
[----:B------:R-:W-:-:S02]  /*5aa0*/  FMNMX3.FTZ R2, R2, R62, R73, !PT ;  /* 0x0000003e02027276 */ /* 0x000fc40007810049 */
[----:B------:R-:W-:Y:S02]  /*5ab0*/  ISETP.GE.AND P2, PT, R90, R9, PT ;  /* 0x000000095a00720c */ /* 0x000fe40003f46270 */
[----:B------:R-:W-:Y:S02]  /*5ac0*/  FMNMX3.FTZ R2, R2, R71, R72, !PT ;  /* 0x0000004702027276 */ /* 0x000fe40007810048 */
[----:B--2---:R-:W-:Y:S02]  /*5ad0*/  FMNMX3.FTZ R3, R11, R75, R78, !PT ;  /* 0x0000004b0b037276 */ /* 0x004fe4000781004e */
[----:B------:R-:W-:Y:S02]  /*5ae0*/  FMNMX3.FTZ R2, R2, R76, R39, !PT ;  /* 0x0000004c02027276 */ /* 0x000fe40007810027 */
[----:B------:R-:W-:Y:S02]  /*5af0*/  FSEL R90, R200, -INF , !P0 ;  /* 0xff800000c85a7808 */ /* 0x000fe40004000000 */
[----:B------:R-:W-:-:S02]  /*5b00*/  FMNMX3.FTZ R2, R2, R79, R82, !PT ;  /* 0x0000004f02027276 */ /* 0x000fc40007810052 */
[----:B------:R-:W-:Y:S02]  /*5b10*/  ISETP.GE.AND P0, PT, R95, R9, PT ;  /* 0x000000095f00720c */ /* 0x000fe40003f06270 */
[----:B------:R-:W-:Y:S02]  /*5b20*/  FMNMX3.FTZ R2, R2, R84, R94, !PT ;  /* 0x0000005402027276 */ /* 0x000fe4000781005e */
[----:B------:R-:W-:Y:S02]  /*5b30*/  FSEL R95, R143, -INF , !P4 ;  /* 0xff8000008f5f7808 */ /* 0x000fe40006000000 */
[----:B------:R-:W-:Y:S01]  /*5b40*/  FMNMX3.FTZ R4, R2, R96, R97, !PT ;  /* 0x0000006002047276 */ /* 0x000fe20007810061 */
[----:B------:R-:W-:Y:S01]  /*5b50*/  FFMA.FTZ R2, R15, UR5, -R5 ;  /* 0x000000050f027c23 */ /* 0x000fe20008010805 */
[----:B------:R-:W-:Y:S02]  /*5b60*/  FSEL R152, R196, -INF , !P2 ;  /* 0xff800000c4987808 */ /* 0x000fe40005000000 */
[----:B------:R-:W-:Y:S01]  /*5b70*/  FMNMX3.FTZ R4, R4, R98, R106, !PT ;  /* 0x0000006204047276 */ /* 0x000fe2000781006a */
[----:B------:R1:W-:Y:S01]  /*5b80*/  MUFU.EX2 R205, R2 ;  /* 0x0000000200cd7308 */ /* 0x0003e20000000800 */
[----:B------:R-:W-:-:S02]  /*5b90*/  FSEL R155, R155, -INF , !P0 ;  /* 0xff8000009b9b7808 */ /* 0x000fc40004000000 */
        /* <DEDUP_REMOVED lines=13> */
[----:B------:R-:W-:Y:S02]  /*5c70*/  FMNMX.FTZ R36, R150, R36, !PT ;  /* 0x0000002496247209 */ /* 0x000fe40007810000 */
[----:B------:R-:W-:Y:S02]  /*5c80*/  FMNMX3.FTZ R2, R2, R93, R99, !PT ;  /* 0x0000005d02027276 */ /* 0x000fe40007810063 */
[----:B---3--:R-:W-:Y:S01]  /*5c90*/  F2FP.BF16.F32.PACK_AB R16, R214, R215 ;  /* 0x000000d7d610723e */ /* 0x008fe200000010ff */
[----:B------:R-:W2:Y:S01]  /*5ca0*/  SHFL.BFLY PT, R4, R36, 0x2, 0x1f ;  /* 0x0c401f0024047f89 */ /* 0x000ea200000e0000 */
[----:B------:R-:W-:Y:S01]  /*5cb0*/  FMNMX3.FTZ R2, R2, R100, R102, !PT ;  /* 0x0000006402027276 */ /* 0x000fe20007810066 */
[----:B-1----:R-:W-:Y:S01]  /*5cc0*/  FFMA.FTZ R3, R17, UR5, -R5 ;  /* 0x0000000511037c23 */ /* 0x002fe20008010805 */
[----:B----4-:R-:W-:-:S02]  /*5cd0*/  F2FP.BF16.F32.PACK_AB R17, R167, R193 ;  /* 0x000000c1a711723e */ /* 0x010fc400000010ff */
[----:B------:R-:W-:Y:S01]  /*5ce0*/  FMNMX3.FTZ R2, R2, R103, R110, !PT ;  /* 0x0000006702027276 */ /* 0x000fe2000781006e */
[----:B------:R1:W-:Y:S03]  /*5cf0*/  MUFU.EX2 R204, R3 ;  /* 0x0000000300cc7308 */ /* 0x0003e60000000800 */
[----:B------:R-:W-:-:S04]  /*5d00*/  FMNMX3.FTZ R2, R2, R111, R114, !PT ;  /* 0x0000006f02027276 */ /* 0x000fc80007810072 */
[----:B------:R-:W-:-:S04]  /*5d10*/  FMNMX3.FTZ R2, R2, R115, R121, !PT ;  /* 0x0000007302027276 */ /* 0x000fc80007810079 */
[----:B------:R-:W-:-:S04]  /*5d20*/  FMNMX3.FTZ R2, R2, R122, R123, !PT ;  /* 0x0000007a02027276 */ /* 0x000fc8000781007b */
[----:B------:R-:W-:Y:S01]  /*5d30*/  FMNMX3.FTZ R2, R2, R124, R130, !PT ;  /* 0x0000007c02027276 */ /* 0x000fe20007810082 */
[----:B-1----:R-:W-:Y:S01]  /*5d40*/  FFMA.FTZ R3, R18, UR5, -R5 ;  /* 0x0000000512037c23 */ /* 0x002fe20008010805 */
[----:B--2---:R-:W-:Y:S02]  /*5d50*/  FMNMX.FTZ R36, R36, R4, !PT ;  /* 0x0000000424247209 */ /* 0x004fe40007810000 */
[----:B------:R-:W-:Y:S01]  /*5d60*/  FMNMX3.FTZ R2, R2, R90, R92, !PT ;  /* 0x0000005a02027276 */ /* 0x000fe2000781005c */
[----:B------:R1:W-:Y:S01]  /*5d70*/  MUFU.EX2 R208, R3 ;  /* 0x0000000300d07308 */ /* 0x0003e20000000800 */
[----:B------:R-:W-:Y:S01]  /*5d80*/  F2FP.BF16.F32.PACK_AB R18, R226, R217 ;  /* 0x000000d9e212723e */ /* 0x000fe200000010ff */
[----:B------:R-:W2:Y:S01]  /*5d90*/  SHFL.BFLY PT, R10, R36, 0x1, 0x1f ;  /* 0x0c201f00240a7f89 */ /* 0x000ea200000e0000 */
[----:B------:R-:W-:-:S04]  /*5da0*/  FMNMX3.FTZ R2, R2, R95, R132, !PT ;  /* 0x0000005f02027276 */ /* 0x000fc80007810084 */
[----:B------:R-:W-:-:S04]  /*5db0*/  FMNMX3.FTZ R2, R2, R152, R153, !PT ;  /* 0x0000009802027276 */ /* 0x000fc80007810099 */
[----:B------:R-:W-:-:S05]  /*5dc0*/  FMNMX.FTZ R2, R155, R2, !PT ;  /* 0x000000029b027209 */ /* 0x000fca0007810000 */
[----:B------:R-:W3:Y:S01]  /*5dd0*/  SHFL.BFLY PT, R4, R2, 0x2, 0x1f ;  /* 0x0c401f0002047f89 */ /* 0x000ee200000e0000 */
[----:B-1----:R-:W-:Y:S01]  /*5de0*/  FFMA.FTZ R3, R19, UR5, -R5 ;  /* 0x0000000513037c23 */ /* 0x002fe20008010805 */
[----:B-----5:R-:W-:-:S03]  /*5df0*/  F2FP.BF16.F32.PACK_AB R19, R194, R191 ;  /* 0x000000bfc213723e */ /* 0x020fc600000010ff */
[----:B------:R1:W-:Y:S01]  /*5e00*/  MUFU.EX2 R201, R3 ;  /* 0x0000000300c97308 */ /* 0x0003e20000000800 */
[----:B--2---:R-:W-:-:S04]  /*5e10*/  FMNMX.FTZ R36, R36, R10, !PT ;  /* 0x0000000a24247209 */ /* 0x004fc80007810000 */
[----:B------:R-:W-:Y:S01]  /*5e20*/  FSETP.NEU.FTZ.AND P0, PT, R36, -INF , PT ;  /* 0xff8000002400780b */ /* 0x000fe20003f1d000 */
[--C-:B-1----:R-:W-:Y:S01]  /*5e30*/  FFMA.FTZ R3, R20, UR5, -R5.reuse ;  /* 0x0000000514037c23 */ /* 0x102fe20008010805 */
[----:B---3--:R-:W-:Y:S01]  /*5e40*/  FMNMX.FTZ R2, R2, R4, !PT ;  /* 0x0000000402027209 */ /* 0x008fe20007810000 */
[----:B------:R-:W-:Y:S02]  /*5e50*/  FMUL.FTZ R4, R36, UR5 ;  /* 0x0000000524047c20 */ /* 0x000fe40008410000 */
[----:B------:R1:W-:Y:S02]  /*5e60*/  MUFU.EX2 R198, R3 ;  /* 0x0000000300c67308 */ /* 0x0003e40000000800 */
[----:B------:R-:W-:Y:S01]  /*5e70*/  SHFL.BFLY PT, R10, R2, 0x1, 0x1f ;  /* 0x0c201f00020a7f89 */ /* 0x000fe200000e0000 */
[----:B------:R-:W-:Y:S01]  /*5e80*/  FSEL R4, R4, RZ, P0 ;  /* 0x000000ff04047208 */ /* 0x000fe20000000000 */
        /* <DEDUP_REMOVED lines=15> */
[--C-:B-1----:R-:W-:Y:S02]  /*5f80*/  FFMA.FTZ R3, R21, UR5, -R5.reuse ;  /* 0x0000000515037c23 */ /* 0x102fe40008010805 */
[----:B------:R-:W-:Y:S04]  /*5f90*/  LDSM.16.MT88.4 R20, [R186+0x4000] ;  /* 0x00400000ba14783b */ /* 0x000fe80000004200 */
[----:B------:R1:W-:Y:S02]  /*5fa0*/  MUFU.EX2 R206, R3 ;  /* 0x0000000300ce7308 */ /* 0x0003e40000000800 */
[----:B-1----:R-:W-:-:S02]  /*5fb0*/  FFMA.FTZ R3, R34, UR5, -R5 ;  /* 0x0000000522037c23 */ /* 0x002fc40008010805 */
[----:B------:R-:W-:Y:S04]  /*5fc0*/  LDSM.16.MT88.4 R32, [R184+0x4400] ;  /* 0x00440000b820783b */ /* 0x000fe80000004200 */
[----:B------:R1:W-:Y:S02]  /*5fd0*/  MUFU.EX2 R210, R3 ;  /* 0x0000000300d27308 */ /* 0x0003e40000000800 */
[----:B-1----:R-:W-:Y:S02]  /*5fe0*/  FFMA.FTZ R3, R25, UR5, -R5 ;  /* 0x0000000519037c23 */ /* 0x002fe40008010805 */
[----:B------:R-:W1:Y:S04]  /*5ff0*/  LDSM.16.MT88.4 R24, [R184+0x4000] ;  /* 0x00400000b818783b */ /* 0x000e680000004200 */
[----:B------:R2:W-:Y:S02]  /*6000*/  MUFU.EX2 R212, R3 ;  /* 0x0000000300d47308 */ /* 0x0005e40000000800 */
[----:B--2---:R-:W-:-:S06]  /*6010*/  FFMA.FTZ R3, R12, UR5, -R4 ;  /* 0x000000050c037c23 */ /* 0x004fcc0008010804 */
[----:B------:R2:W-:Y:S02]  /*6020*/  MUFU.EX2 R166, R3 ;  /* 0x0000000300a67308 */ /* 0x0005e40000000800 */
[--C-:B--2---:R-:W-:Y:S01]  /*6030*/  FFMA.FTZ R3, R64, UR5, -R4.reuse ;  /* 0x0000000540037c23 */ /* 0x104fe20008010804 */
[C---:B-1----:R-:W-:Y:S05]  /*6040*/  HMMA.16816.F32.BF16 R56, R16.reuse, R24, RZ ;  /* 0x000000181038723c */ /* 0x042fea00000418ff */
[----:B------:R1:W2:Y:S03]  /*6050*/  MUFU.EX2 R165, R3 ;  /* 0x0000000300a57308 */ /* 0x0002a60000000800 */
[----:B------:R-:W-:Y:S01]  /*6060*/  HMMA.16816.F32.BF16 R64, R16, R20, RZ ;  /* 0x000000141040723c */ /* 0x000fe200000418ff */
[----:B-1----:R-:W-:Y:S01]  /*6070*/  FMNMX.FTZ R3, R2, R10, !PT ;  /* 0x0000000a02037209 */ /* 0x002fe20007810000 */
[--C-:B------:R-:W-:Y:S01]  /*6080*/  FFMA.FTZ R2, R63, UR5, -R4.reuse ;  /* 0x000000053f027c23 */ /* 0x100fe20008010804 */
[----:B------:R-:W-:Y:S01]  /*6090*/  FFMA.FTZ R10, R62, UR5, -R4 ;  /* 0x000000053e0a7c23 */ /* 0x000fe20008010804 */
[----:B--2---:R-:W-:-:S04]  /*60a0*/  F2FP.BF16.F32.PACK_AB R12, R165, R166 ;  /* 0x000000a6a50c723e */ /* 0x004fc800000010ff */
[----:B------:R-:W-:Y:S01]  /*60b0*/  HMMA.16816.F32.BF16 R60, R16, R22, RZ ;  /* 0x00000016103c723c */ /* 0x000fe200000418ff */
        /* <DEDUP_REMOVED lines=26> */
[----:B--2---:R-:W-:-:S05]  /*6260*/  F2FP.BF16.F32.PACK_AB R12, R179, R177 ;  /* 0x000000b1b30c723e */ /* 0x004fca00000010ff */
[----:B------:R-:W-:Y:S01]  /*6270*/  HMMA.16816.F32.BF16 R72, R16, R26, RZ ;  /* 0x0000001a1048723c */ /* 0x000fe200000418ff */
[----:B------:R-:W1:Y:S01]  /*6280*/  LDSM.16.MT88.4 R16, [R184+0x4800] ;  /* 0x00480000b810783b */ /* 0x000e620000004200 */
        /* <DEDUP_REMOVED lines=51> */
[C---:B---3--:R-:W-:Y:S08]  /*65c0*/  HMMA.16816.F32.BF16 R68, R12.reuse, R20, R68 ;  /* 0x000000140c44723c */ /* 0x048ff00000041844 */
[----:B-1----:R-:W-:Y:S01]  /*65d0*/  HMMA.16816.F32.BF16 R144, R12, R18, R24 ;  /* 0x000000120c90723c */ /* 0x002fe20000041818 */
[----:B------:R-:W1:Y:S01]  /*65e0*/  LDSM.16.MT88.4 R24, [R184+0x4c00] ;  /* 0x004c0000b818783b */ /* 0x000e620000004200 */
[----:B--2---:R-:W-:-:S06]  /*65f0*/  FFMA.FTZ R0, R94, UR5, -R4 ;  /* 0x000000055e007c23 */ /* 0x004fcc0008010804 */
        /* <DEDUP_REMOVED lines=16> */
[----:B---3--:R-:W-:Y:S01]  /*6700*/  F2FP.BF16.F32.PACK_AB R12, R88, R89 ;  /* 0x00000059580c723e */ /* 0x008fe200000010ff */
[----:B------:R-:W3:Y:S01]  /*6710*/  LDSM.16.MT88.4 R20, [R186+0x5000] ;  /* 0x00500000ba14783b */ /* 0x000ee20000004200 */
[----:B--2---:R-:W-:-:S04]  /*6720*/  FFMA.FTZ R0, R98, UR5, -R4 ;  /* 0x0000000562007c23 */ /* 0x004fc80008010804 */
        /* <DEDUP_REMOVED lines=14> */
[C---:B------:R-:W-:Y:S08]  /*6810*/  HMMA.16816.F32.BF16 R156, R12.reuse, R28, R68 ;  /* 0x0000001c0c9c723c */ /* 0x040ff00000041844 */
[----:B-1----:R-:W-:Y:S01]  /*6820*/  HMMA.16816.F32.BF16 R136, R12, R24, R136 ;  /* 0x000000180c88723c */ /* 0x002fe20000041888 */
        /* <DEDUP_REMOVED lines=104> */
[----:B------:R1:W4:Y:S02]  /*6eb0*/  MUFU.EX2 R54, R0 ;  /* 0x0000000000367308 */ /* 0x0003240000000800 */
[C---:B---3--:R-:W-:Y:S08]  /*6ec0*/  HMMA.16816.F32.BF16 R136, R12.reuse, R16, R136 ;  /* 0x000000100c88723c */ /* 0x048ff00000041888 */
        /* <DEDUP_REMOVED lines=8> */
[----:B----4-:R-:W-:Y:S01]  /*6f50*/  F2FP.BF16.F32.PACK_AB R15, R54, R66 ;  /* 0x00000042360f723e */ /* 0x010fe200000010ff */
[----:B-1----:R-:W-:-:S04]  /*6f60*/  FFMA.FTZ R0, R149, UR5, -R4 ;  /* 0x0000000595007c23 */ /* 0x002fc80008010804 */
[----:B------:R1:W2:Y:S02]  /*6f70*/  MUFU.EX2 R52, R0 ;  /* 0x0000000000347308 */ /* 0x0002a40000000800 */
[C---:B------:R-:W-:Y:S08]  /*6f80*/  HMMA.16816.F32.BF16 R48, R12.reuse, R20, R48 ;  /* 0x000000140c30723c */ /* 0x040ff00000041830 */
[----:B------:R-:W-:Y:S01]  /*6f90*/  HMMA.16816.F32.BF16 R140, R12, R16, R140 ;  /* 0x000000100c8c723c */ /* 0x000fe2000004188c */
[----:B-1----:R-:W-:-:S07]  /*6fa0*/  FFMA.FTZ R0, R148, UR5, -R4 ;  /* 0x0000000594007c23 */ /* 0x002fce0008010804 */
[C---:B------:R-:W-:Y:S01]  /*6fb0*/  HMMA.16816.F32.BF16 R16, R12.reuse, R18, R44 ;  /* 0x000000120c10723c */ /* 0x040fe2000004182c */
[----:B--2---:R-:W-:Y:S01]  /*6fc0*/  F2FP.BF16.F32.PACK_AB R160, R52, R53 ;  /* 0x0000003534a0723e */ /* 0x004fe200000010ff */
[----:B------:R1:W-:Y:S06]  /*6fd0*/  MUFU.EX2 R39, R0 ;  /* 0x0000000000277308 */ /* 0x0003ec0000000800 */
[----:B------:R-:W-:Y:S01]  /*6fe0*/  HMMA.16816.F32.BF16 R28, R12, R22, R28 ;  /* 0x000000160c1c723c */ /* 0x000fe2000004181c */
[----:B-1----:R-:W-:Y:S01]  /*6ff0*/  FFMA.FTZ R0, R150, UR5, -R4 ;  /* 0x0000000596007c23 */ /* 0x002fe20008010804 */
[----:B------:R-:W-:Y:S01]  /*7000*/  FADD.FTZ R4, R193, R167 ;  /* 0x000000a7c1047221 */ /* 0x000fe20000010000 */
[----:B------:R-:W1:Y:S02]  /*7010*/  LDSM.16.MT88.4 R148, [R184+0x5c00] ;  /* 0x005c0000b894783b */ /* 0x000e640000004200 */
[----:B------:R2:W3:Y:S01]  /*7020*/  MUFU.EX2 R35, R0 ;  /* 0x0000000000237308 */ /* 0x0004e20000000800 */
[----:B------:R-:W-:Y:S01]  /*7030*/  FADD.FTZ R4, R191, R4 ;  /* 0x00000004bf047221 */ /* 0x000fe20000010000 */
[----:B------:R-:W-:-:S03]  /*7040*/  IMAD.MOV.U32 R191, RZ, RZ, -0x1 ;  /* 0xffffffffffbf7424 */ /* 0x000fc600078e00ff */
[----:B------:R-:W-:-:S04]  /*7050*/  FADD.FTZ R4, R194, R4 ;  /* 0x00000004c2047221 */ /* 0x000fc80000010000 */
[----:B------:R-:W-:Y:S01]  /*7060*/  FADD.FTZ R4, R202, R4 ;  /* 0x00000004ca047221 */ /* 0x000fe20000010000 */
[----:B--2---:R-:W-:-:S04]  /*7070*/  FFMA.FTZ R0, R132, UR5, -R2 ;  /* 0x0000000584007c23 */ /* 0x004fc80008010802 */
[----:B------:R2:W-:Y:S02]  /*7080*/  MUFU.EX2 R33, R0 ;  /* 0x0000000000217308 */ /* 0x0005e40000000800 */
[----:B--2---:R-:W-:-:S06]  /*7090*/  FFMA.FTZ R0, R152, UR5, -R2 ;  /* 0x0000000598007c23 */ /* 0x004fcc0008010802 */
[----:B------:R2:W4:Y:S02]  /*70a0*/  MUFU.EX2 R34, R0 ;  /* 0x0000000000227308 */ /* 0x0005240000000800 */
[--C-:B--2---:R-:W-:Y:S01]  /*70b0*/  FFMA.FTZ R0, R153, UR5, -R2.reuse ;  /* 0x0000000599007c23 */ /* 0x104fe20008010802 */
[----:B------:R-:W-:-:S05]  /*70c0*/  FFMA.FTZ R2, R155, UR5, -R2 ;  /* 0x000000059b027c23 */ /* 0x000fca0008010802 */
[----:B------:R2:W-:Y:S08]  /*70d0*/  MUFU.EX2 R32, R0 ;  /* 0x0000000000207308 */ /* 0x0005f00000000800 */
[----:B------:R5:W1:Y:S01]  /*70e0*/  MUFU.EX2 R252, R2 ;  /* 0x0000000200fc7308 */ /* 0x000a620000000800 */
[----:B--2---:R-:W-:-:S07]  /*70f0*/  FFMA.FTZ R0, R213, UR5, -R5 ;  /* 0x00000005d5007c23 */ /* 0x004fce0008010805 */
[----:B------:R2:W-:Y:S01]  /*7100*/  MUFU.EX2 R20, R0 ;  /* 0x0000000000147308 */ /* 0x0005e20000000800 */
[----:B-----5:R-:W-:Y:S01]  /*7110*/  FFMA.FTZ R2, R162, UR5, -R5 ;  /* 0x00000005a2027c23 */ /* 0x020fe20008010805 */
[----:B---3--:R-:W-:-:S06]  /*7120*/  F2FP.BF16.F32.PACK_AB R162, R35, R39 ;  /* 0x0000002723a2723e */ /* 0x008fcc00000010ff */
[----:B------:R3:W-:Y:S01]  /*7130*/  MUFU.EX2 R12, R2 ;  /* 0x00000002000c7308 */ /* 0x0007e20000000800 */
[--C-:B--2---:R-:W-:Y:S01]  /*7140*/  FFMA.FTZ R0, R163, UR5, -R5.reuse ;  /* 0x00000005a3007c23 */ /* 0x104fe20008010805 */
[----:B------:R-:W-:Y:S01]  /*7150*/  FFMA.FTZ R5, R161, UR5, -R5 ;  /* 0x00000005a1057c23 */ /* 0x000fe20008010805 */
[----:B----4-:R-:W-:-:S05]  /*7160*/  F2FP.BF16.F32.PACK_AB R161, R34, R33 ;  /* 0x0000002122a1723e */ /* 0x010fca00000010ff */
[----:B------:R2:W4:Y:S01]  /*7170*/  MUFU.EX2 R13, R0 ;  /* 0x00000000000d7308 */ /* 0x0005220000000800 */
[----:B-1----:R-:W-:Y:S01]  /*7180*/  F2FP.BF16.F32.PACK_AB R163, R252, R32 ;  /* 0x00000020fca3723e */ /* 0x002fe200000010ff */
[----:B---3--:R-:W-:Y:S01]  /*7190*/  FADD.FTZ R2, R166, R165 ;  /* 0x000000a5a6027221 */ /* 0x008fe20000010000 */
[----:B------:R-:W-:-:S05]  /*71a0*/  F2FP.BF16.F32.PACK_AB R166, R251, R216 ;  /* 0x000000d8fba6723e */ /* 0x000fca00000010ff */
[----:B------:R1:W3:Y:S01]  /*71b0*/  MUFU.EX2 R250, R5 ;  /* 0x0000000500fa7308 */ /* 0x0002e20000000800 */
[----:B------:R-:W-:Y:S01]  /*71c0*/  FADD.FTZ R2, R164, R2 ;  /* 0x00000002a4027221 */ /* 0x000fe20000010000 */
[----:B------:R-:W-:Y:S01]  /*71d0*/  F2FP.BF16.F32.PACK_AB R164, R218, R219 ;  /* 0x000000dbdaa4723e */ /* 0x000fe200000010ff */
[----:B------:R-:W-:Y:S02]  /*71e0*/  HMMA.16816.F32.BF16 R136, R160, R148, R136 ;  /* 0x00000094a088723c */ /* 0x000fe40000041888 */
[----:B------:R-:W-:Y:S01]  /*71f0*/  FADD.FTZ R2, R178, R2 ;  /* 0x00000002b2027221 */ /* 0x000fe20000010000 */
[----:B--2---:R-:W-:-:S03]  /*7200*/  FADD.FTZ R0, R154, R10 ;  /* 0x0000000a9a007221 */ /* 0x004fc60000010000 */
[----:B------:R-:W-:Y:S01]  /*7210*/  FADD.FTZ R2, R177, R2 ;  /* 0x00000002b1027221 */ /* 0x000fe20000010000 */
[----:B----4-:R-:W-:Y:S01]  /*7220*/  F2FP.BF16.F32.PACK_AB R165, R13, R20 ;  /* 0x000000140da5723e */ /* 0x010fe200000010ff */
[----:B------:R-:W-:Y:S01]  /*7230*/  HMMA.16816.F32.BF16 R144, R160, R150, R144 ;  /* 0x00000096a090723c */ /* 0x000fe20000041890 */
[----:B------:R-:W-:Y:S01]  /*7240*/  FADD.FTZ R0, R11, R0 ;  /* 0x000000000b007221 */ /* 0x000fe20000010000 */
[----:B-1----:R-:W-:-:S03]  /*7250*/  FADD.FTZ R5, R215, R214 ;  /* 0x000000d6d7057221 */ /* 0x002fc60000010000 */
[----:B------:R-:W-:Y:S01]  /*7260*/  FADD.FTZ R0, R176, R0 ;  /* 0x00000000b0007221 */ /* 0x000fe20000010000 */
[----:B---3--:R-:W-:Y:S02]  /*7270*/  F2FP.BF16.F32.PACK_AB R167, R250, R12 ;  /* 0x0000000cfaa7723e */ /* 0x008fe400000010ff */
[----:B------:R-:W-:Y:S01]  /*7280*/  HMMA.16816.F32.BF16 R156, R160, R24, R156 ;  /* 0x00000018a09c723c */ /* 0x000fe2000004189c */
[----:B------:R-:W-:Y:S01]  /*7290*/  FADD.FTZ R5, R217, R5 ;  /* 0x00000005d9057221 */ /* 0x000fe20000010000 */
[----:B------:R-:W-:-:S03]  /*72a0*/  FADD.FTZ R0, R172, R0 ;  /* 0x00000000ac007221 */ /* 0x000fc60000010000 */
[----:B------:R-:W-:Y:S01]  /*72b0*/  FADD.FTZ R5, R226, R5 ;  /* 0x00000005e2057221 */ /* 0x000fe20000010000 */
[----:B------:R-:W-:Y:S02]  /*72c0*/  FADD.FTZ R0, R175, R0 ;  /* 0x00000000af007221 */ /* 0x000fe40000010000 */
[----:B------:R-:W-:Y:S01]  /*72d0*/  HMMA.16816.F32.BF16 R140, R164, R148, R140 ;  /* 0x00000094a48c723c */ /* 0x000fe2000004188c */
[----:B------:R-:W-:Y:S01]  /*72e0*/  FADD.FTZ R5, R229, R5 ;  /* 0x00000005e5057221 */ /* 0x000fe20000010000 */
[----:B------:R-:W-:-:S03]  /*72f0*/  FADD.FTZ R0, R173, R0 ;  /* 0x00000000ad007221 */ /* 0x000fc60000010000 */
        /* <DEDUP_REMOVED lines=108> */
[----:B------:R-:W-:-:S02]  /*79c0*/  FADD.FTZ R252, R252, R0 ;  /* 0x00000000fcfc7221 */ /* 0x000fc40000010000 */
[----:B------:R1:W-:Y:S05]  /*79d0*/  STL [R1], R245 ;  /* 0x000000f501007387 */ /* 0x0003ea0000100800 */
[----:B------:R-:W-:Y:S01]  /*79e0*/  HMMA.16816.F32.BF16 R164, R164, R26, R28 ;  /* 0x0000001aa4a4723c */ /* 0x000fe2000004181c */
[----:B------:R-:W-:-:S04]  /*79f0*/  NOP ;  /* 0x0000000000007918 */ /* 0x000fc80000000000 */
[----:B------:R-:W-:-:S15]  /*7a00*/  @!P6 BRA `(.L_x_567) ;  /* 0x0000005800b8e947 */ /* 0x000fde0003800000 */
[----:B------:R-:W2:Y:S01]  /*7a10*/  LDCU UR4, c[0x0][0x440] ;  /* 0x00008800ff0477ac */ /* 0x000ea20008000800 */
[----:B------:R-:W-:Y:S01]  /*7a20*/  VIADD R0, R183, 0xfffffffe ;  /* 0xfffffffeb7007836 */ /* 0x000fe20000000000 */
[----:B------:R-:W-:-:S04]  /*7a30*/  DEPBAR.LE SB0, 0x0 ;  /* 0x000080000000791a */ /* 0x000fc80000000000 */
[C---:B------:R-:W-:Y:S01]  /*7a40*/  IMAD.WIDE.U32 R10, R0.reuse, R104, RZ ;  /* 0x00000068000a7225 */ /* 0x040fe200078e00ff */
[----:B------:R-:W3:Y:S03]  /*7a50*/  S2R R130, SR_TID.X ;  /* 0x0000000000827919 */ /* 0x000ee60000002100 */
[----:B------:R-:W-:Y:S02]  /*7a60*/  IMAD R0, R0, R105, R11 ;  /* 0x0000006900007224 */ /* 0x000fe400078e020b */
[----:B------:R-:W-:-:S03]  /*7a70*/  IMAD.SHL.U32 R4, R10, 0x80, RZ ;  /* 0x000000800a047824 */ /* 0x000fc600078e00ff */
[----:B------:R-:W-:Y:S01]  /*7a80*/  SHF.L.U64.HI R5, R10, 0x7, R0 ;  /* 0x000000070a057819 */ /* 0x000fe20000010200 */
[----:B------:R-:W-:Y:S01]  /*7a90*/  BAR.SYNC.DEFER_BLOCKING 0x0 ;  /* 0x0000000000007b1d */ /* 0x000fe20000010000 */
[----:B--2---:R-:W-:-:S13]  /*7aa0*/  ISETP.GE.AND P0, PT, R192, UR4, PT ;  /* 0x00000004c0007c0c */ /* 0x004fda000bf06270 */
[CC--:B------:R-:W-:Y:S02]  /*7ab0*/  @!P0 LEA R0, P2, R104.reuse, R4.reuse, 0x5 ;  /* 0x0000000468008211 */ /* 0x0c0fe400078428ff */
[C---:B------:R-:W-:Y:S02]  /*7ac0*/  @!P0 LEA R2, P1, R104.reuse, R4, 0x6 ;  /* 0x0000000468028211 */ /* 0x040fe400078230ff */
[--C-:B------:R-:W-:Y:S02]  /*7ad0*/  @!P0 LEA.HI.X R10, R104, R5, R105.reuse, 0x5, P2 ;  /* 0x00000005680a8211 */ /* 0x100fe400010f2c69 */
[-C--:B------:R-:W-:Y:S02]  /*7ae0*/  @!P0 LEA R14, P2, R0, R249.reuse, 0x1 ;  /* 0x000000f9000e8211 */ /* 0x080fe400078408ff */
[----:B------:R-:W-:Y:S01]  /*7af0*/  @!P0 LEA R16, P3, R4, R249, 0x1 ;  /* 0x000000f904108211 */ /* 0x000fe200078608ff */
[----:B------:R-:W-:Y:S01]  /*7b00*/  @P0 STS.128 [R190+0x4000], RZ ;  /* 0x004000ffbe000388 */ /* 0x000fe20000000c00 */
[----:B------:R-:W-:Y:S01]  /*7b10*/  @!P0 LEA.HI.X R11, R104, R5, R105, 0x6, P1 ;  /* 0x00000005680b8211 */ /* 0x000fe200008f3469 */
[----:B---3--:R-:W-:Y:S01]  /*7b20*/  IMAD.SHL.U32 R130, R130, 0x2, RZ ;  /* 0x0000000282827824 */ /* 0x008fe200078e00ff */
        /* <DEDUP_REMOVED lines=28> */
[----:B------:R-:W-:-:S02]  /*7cf0*/  ISETP.GE.AND P2, PT, R4, R7, PT ;  /* 0x000000070400720c */ /* 0x000fc40003f46270 */
[C---:B------:R-:W-:Y:S01]  /*7d00*/  ISETP.GE.AND P5, PT, R4.reuse, R8, PT ;  /* 0x000000080400720c */ /* 0x040fe20003fa6270 */
[----:B------:R-:W-:Y:S01]  /*7d10*/  @P0 STS.128 [R190+0x5800], RZ ;  /* 0x005800ffbe000388 */ /* 0x000fe20000000c00 */
[----:B------:R-:W-:Y:S02]  /*7d20*/  ISETP.GE.AND P1, PT, R4, R9, PT ;  /* 0x000000090400720c */ /* 0x000fe40003f26270 */
[C---:B------:R-:W-:Y:S01]  /*7d30*/  ISETP.GE.AND P3, PT, R2.reuse, R6, PT ;  /* 0x000000060200720c */ /* 0x040fe20003f66270 */
[----:B------:R-:W-:Y:S01]  /*7d40*/  @!PT LDS RZ, [RZ] ;  /* 0x00000000fffff984 */ /* 0x000fe20000000800 */
[----:B------:R-:W-:Y:S01]  /*7d50*/  @!PT LDS RZ, [RZ] ;  /* 0x00000000fffff984 */ /* 0x000fe20000000800 */
[----:B------:R-:W-:Y:S01]  /*7d60*/  @!PT LDS RZ, [RZ] ;  /* 0x00000000fffff984 */ /* 0x000fe20000000800 */
[----:B------:R4:W-:Y:S01]  /*7d70*/  @!P0 LDGSTS.E.BYPASS.LTC128B.128 [R190+0x5800], desc[UR14][R10.64] ;  /* 0x058000000abe8fae */ /* 0x0009e2000b981a0e */
[----:B------:R-:W-:-:S03]  /*7d80*/  ISETP.GE.AND P4, PT, R2, R7, PT ;  /* 0x000000070200720c */ /* 0x000fc60003f86270 */
[----:B------:R-:W-:Y:S04]  /*7d90*/  LDSM.16.M88.4 R24, [R188] ;  /* 0x00000000bc18783b */ /* 0x000fe80000000200 */
[----:B------:R-:W5:Y:S04]  /*7da0*/  LDSM.16.M88.4 R48, [R185+0x2000] ;  /* 0x00200000b930783b */ /* 0x000f680000000200 */
[----:B--2---:R-:W-:Y:S04]  /*7db0*/  LDSM.16.M88.4 R16, [R189] ;  /* 0x00000000bd10783b */ /* 0x004fe80000000200 */
[----:B------:R-:W-:Y:S04]  /*7dc0*/  LDSM.16.M88.4 R52, [R187+0x2000] ;  /* 0x00200000bb34783b */ /* 0x000fe80000000200 */
[----:B------:R-:W2:Y:S04]  /*7dd0*/  LDSM.16.M88.4 R64, [R185+0x2400] ;  /* 0x00240000b940783b */ /* 0x000ea80000000200 */
[----:B------:R-:W-:Y:S04]  /*7de0*/  LDSM.16.M88.4 R84, [R187+0x2400] ;  /* 0x00240000bb54783b */ /* 0x000fe80000000200 */
[----:B------:R-:W1:Y:S04]  /*7df0*/  LDSM.16.M88.4 R20, [R188+0x1000] ;  /* 0x00100000bc14783b */ /* 0x000e680000000200 */
[----:B---3--:R-:W3:Y:S04]  /*7e00*/  LDSM.16.M88.4 R12, [R189+0x1000] ;  /* 0x00100000bd0c783b */ /* 0x008ee80000000200 */
[----:B------:R-:W4:Y:S04]  /*7e10*/  LDSM.16.M88.4 R76, [R185+0x2800] ;  /* 0x00280000b94c783b */ /* 0x000f280000000200 */
[----:B------:R-:W4:Y:S04]  /*7e20*/  LDSM.16.M88.4 R60, [R187+0x2800] ;  /* 0x00280000bb3c783b */ /* 0x000f280000000200 */
[----:B------:R-:W4:Y:S01]  /*7e30*/  LDSM.16.M88.4 R100, [R185+0x2c00] ;  /* 0x002c0000b964783b */ /* 0x000f220000000200 */
[C---:B-----5:R-:W-:Y:S03]  /*7e40*/  HMMA.16816.F32.BF16 R28, R24.reuse, R48, RZ ;  /* 0x00000030181c723c */ /* 0x060fe600000418ff */
[----:B------:R-:W5:Y:S04]  /*7e50*/  LDSM.16.M88.4 R80, [R187+0x2c00] ;  /* 0x002c0000bb50783b */ /* 0x000f680000000200 */
[----:B------:R-:W5:Y:S04]  /*7e60*/  LDSM.16.M88.4 R88, [R185+0x3000] ;  /* 0x00300000b958783b */ /* 0x000f680000000200 */
[----:B------:R-:W5:Y:S01]  /*7e70*/  LDSM.16.M88.4 R96, [R187+0x3000] ;  /* 0x00300000bb60783b */ /* 0x000f620000000200 */
[----:B--2---:R-:W-:Y:S03]  /*7e80*/  HMMA.16816.F32.BF16 R32, R24, R64, RZ ;  /* 0x000000401820723c */ /* 0x004fe600000418ff */
[----:B------:R-:W2:Y:S04]  /*7e90*/  LDSM.16.M88.4 R68, [R185+0x3400] ;  /* 0x00340000b944783b */ /* 0x000ea80000000200 */
[----:B------:R-:W2:Y:S01]  /*7ea0*/  LDSM.16.M88.4 R56, [R187+0x3400] ;  /* 0x00340000bb38783b */ /* 0x000ea20000000200 */
[----:B------:R-:W-:Y:S03]  /*7eb0*/  HMMA.16816.F32.BF16 R28, R16, R52, R28 ;  /* 0x00000034101c723c */ /* 0x000fe6000004181c */
[----:B------:R-:W2:Y:S04]  /*7ec0*/  LDSM.16.M88.4 R104, [R185+0x3800] ;  /* 0x00380000b968783b */ /* 0x000ea80000000200 */
[----:B------:R-:W2:Y:S01]  /*7ed0*/  LDSM.16.M88.4 R108, [R187+0x3800] ;  /* 0x00380000bb6c783b */ /* 0x000ea20000000200 */
[----:B-1----:R-:W-:Y:S03]  /*7ee0*/  HMMA.16816.F32.BF16 R40, R20, R48, RZ ;  /* 0x000000301428723c */ /* 0x002fe600000418ff */
[----:B------:R-:W1:Y:S04]  /*7ef0*/  LDSM.16.M88.4 R72, [R185+0x3c00] ;  /* 0x003c0000b948783b */ /* 0x000e680000000200 */
[----:B------:R-:W1:Y:S04]  /*7f00*/  LDSM.16.M88.4 R92, [R187+0x3c00] ;  /* 0x003c0000bb5c783b */ /* 0x000e680000000200 */
[----:B------:R-:W0:Y:S01]  /*7f10*/  LDGDEPBAR ;  /* 0x00000000000079af */ /* 0x000e220000000000 */
[----:B------:R-:W-:Y:S01]  /*7f20*/  FMUL.FTZ R28, R28, UR6 ;  /* 0x000000061c1c7c20 */ /* 0x000fe20008410000 */
[----:B------:R-:W-:Y:S01]  /*7f30*/  FMUL.FTZ R29, R29, UR6 ;  /* 0x000000061d1d7c20 */ /* 0x000fe20008410000 */
[----:B------:R-:W-:Y:S01]  /*7f40*/  FMUL.FTZ R30, R30, UR6 ;  /* 0x000000061e1e7c20 */ /* 0x000fe20008410000 */
[----:B------:R-:W-:Y:S01]  /*7f50*/  FMUL.FTZ R31, R31, UR6 ;  /* 0x000000061f1f7c20 */ /* 0x000fe20008410000 */
[----:B------:R-:W-:Y:S04]  /*7f60*/  MUFU.TANH R118, R28 ;  /* 0x0000001c00767308 */ /* 0x000fe80000002400 */
[----:B---3--:R-:W-:Y:S04]  /*7f70*/  HMMA.16816.F32.BF16 R40, R12, R52, R40 ;  /* 0x000000340c28723c */ /* 0x008fe80000041828 */
[----:B------:R-:W3:Y:S08]  /*7f80*/  MUFU.TANH R119, R29 ;  /* 0x0000001d00777308 */ /* 0x000ef00000002400 */
[----:B------:R-:W2:Y:S01]  /*7f90*/  MUFU.TANH R5, R30 ;  /* 0x0000001e00057308 */ /* 0x000ea20000002400 */
[----:B------:R-:W-:-:S07]  /*7fa0*/  DEPBAR.LE SB0, 0x0 ;  /* 0x000080000000791a */ /* 0x000fce0000000000 */
[----:B------:R4:W1:Y:S01]  /*7fb0*/  MUFU.TANH R116, R31 ;  /* 0x0000001f00747308 */ /* 0x0008620000002400 */
[----:B------:R-:W-:Y:S01]  /*7fc0*/  FMUL.FTZ R40, R40, UR6 ;  /* 0x0000000628287c20 */ /* 0x000fe20008410000 */
[----:B------:R-:W-:Y:S01]  /*7fd0*/  FMUL.FTZ R41, R41, UR6 ;  /* 0x0000000629297c20 */ /* 0x000fe20008410000 */
[----:B------:R-:W-:Y:S01]  /*7fe0*/  FMUL.FTZ R42, R42, UR6 ;  /* 0x000000062a2a7c20 */ /* 0x000fe20008410000 */
[----:B------:R-:W-:-:S04]  /*7ff0*/  FMUL.FTZ R43, R43, UR6 ;  /* 0x000000062b2b7c20 */ /* 0x000fc80008410000 */
[----:B------:R-:W-:Y:S08]  /*8000*/  MUFU.TANH R114, R40 ;  /* 0x0000002800727308 */ /* 0x000ff00000002400 */
[----:B------:R-:W-:Y:S01]  /*8010*/  MUFU.TANH R115, R41 ;  /* 0x0000002900737308 */ /* 0x000fe20000002400 */
[----:B----4-:R-:W-:Y:S07]  /*8020*/  HMMA.16816.F32.BF16 R28, R16, R84, R32 ;  /* 0x00000054101c723c */ /* 0x010fee0000041820 */
[----:B------:R-:W-:Y:S01]  /*8030*/  MUFU.TANH R49, R42 ;  /* 0x0000002a00317308 */ /* 0x000fe20000002400 */
[----:B------:R-:W-:Y:S01]  /*8040*/  HMMA.16816.F32.BF16 R32, R20, R64, RZ ;  /* 0x000000401420723c */ /* 0x000fe200000418ff */
[----:B---3--:R-:W-:-:S06]  /*8050*/  FSEL R65, R119, -INF , !P3 ;  /* 0xff80000077417808 */ /* 0x008fcc0005800000 */
[----:B------:R3:W4:Y:S04]  /*8060*/  MUFU.TANH R64, R43 ;  /* 0x0000002b00407308 */ /* 0x0007280000002400 */
[----:B------:R-:W-:Y:S01]  /*8070*/  FMUL.FTZ R28, R28, UR6 ;  /* 0x000000061c1c7c20 */ /* 0x000fe20008410000 */
[----:B------:R-:W-:Y:S01]  /*8080*/  FMUL.FTZ R29, R29, UR6 ;  /* 0x000000061d1d7c20 */ /* 0x000fe20008410000 */
[----:B------:R-:W-:Y:S01]  /*8090*/  FMUL.FTZ R30, R30, UR6 ;  /* 0x000000061e1e7c20 */ /* 0x000fe20008410000 */
[----:B------:R-:W-:Y:S01]  /*80a0*/  FMUL.FTZ R31, R31, UR6 ;  /* 0x000000061f1f7c20 */ /* 0x000fe20008410000 */
[----:B------:R-:W-:Y:S05]  /*80b0*/  MUFU.TANH R128, R28 ;  /* 0x0000001c00807308 */ /* 0x000fea0000002400 */
[----:B------:R-:W-:Y:S03]  /*80c0*/  HMMA.16816.F32.BF16 R44, R12, R84, R32 ;  /* 0x000000540c2c723c */ /* 0x000fe60000041820 */
        /* <DEDUP_REMOVED lines=9> */
[----:B---3--:R-:W-:Y:S07]  /*8160*/  HMMA.16816.F32.BF16 R40, R16, R60, R32 ;  /* 0x0000003c1028723c */ /* 0x008fee0000041820 */
[----:B------:R-:W-:Y:S01]  /*8170*/  MUFU.TANH R120, R47 ;  /* 0x0000002f00787308 */ /* 0x000fe20000002400 */
[----:B-----5:R-:W-:Y:S07]  /*8180*/  HMMA.16816.F32.BF16 R28, R20, R76, RZ ;  /* 0x0000004c141c723c */ /* 0x020fee00000418ff */
[----:B------:R-:W-:Y:S01]  /*8190*/  MUFU.TANH R77, R44 ;  /* 0x0000002c004d7308 */ /* 0x000fe20000002400 */
[----:B------:R-:W-:Y:S03]  /*81a0*/  HMMA.16816.F32.BF16 R32, R24, R100, RZ ;  /* 0x000000641820723c */ /* 0x000fe600000418ff */
[----:B------:R-:W-:Y:S01]  /*81b0*/  FMUL.FTZ R40, R40, UR6 ;  /* 0x0000000628287c20 */ /* 0x000fe20008410000 */
[----:B------:R-:W-:Y:S01]  /*81c0*/  FMUL.FTZ R41, R41, UR6 ;  /* 0x0000000629297c20 */ /* 0x000fe20008410000 */
[----:B------:R-:W-:Y:S01]  /*81d0*/  FMUL.FTZ R42, R42, UR6 ;  /* 0x000000062a2a7c20 */ /* 0x000fe20008410000 */
[----:B------:R-:W-:Y:S01]  /*81e0*/  FMUL.FTZ R43, R43, UR6 ;  /* 0x000000062b2b7c20 */ /* 0x000fe20008410000 */
[----:B------:R3:W-:Y:S05]  /*81f0*/  MUFU.TANH R76, R46 ;  /* 0x0000002e004c7308 */ /* 0x0007ea0000002400 */
[----:B------:R-:W-:Y:S03]  /*8200*/  HMMA.16816.F32.BF16 R28, R12, R60, R28 ;  /* 0x0000003c0c1c723c */ /* 0x000fe6000004181c */
[----:B------:R-:W-:Y:S08]  /*8210*/  MUFU.TANH R172, R40 ;  /* 0x0000002800ac7308 */ /* 0x000ff00000002400 */
[----:B------:R-:W-:Y:S01]  /*8220*/  MUFU.TANH R175, R41 ;  /* 0x0000002900af7308 */ /* 0x000fe20000002400 */
[----:B---3--:R-:W-:Y:S07]  /*8230*/  HMMA.16816.F32.BF16 R44, R16, R80, R32 ;  /* 0x00000050102c723c */ /* 0x008fee0000041820 */
[----:B------:R-:W-:Y:S01]  /*8240*/  FMUL.FTZ R28, R28, UR6 ;  /* 0x000000061c1c7c20 */ /* 0x000fe20008410000 */
[----:B------:R-:W-:Y:S01]  /*8250*/  FMUL.FTZ R29, R29, UR6 ;  /* 0x000000061d1d7c20 */ /* 0x000fe20008410000 */
[----:B------:R-:W-:Y:S01]  /*8260*/  FMUL.FTZ R30, R30, UR6 ;  /* 0x000000061e1e7c20 */ /* 0x000fe20008410000 */
[----:B------:R-:W-:Y:S01]  /*8270*/  FMUL.FTZ R31, R31, UR6 ;  /* 0x000000061f1f7c20 */ /* 0x000fe20008410000 */
[----:B------:R-:W-:Y:S01]  /*8280*/  MUFU.TANH R133, R28 ;  /* 0x0000001c00857308 */ /* 0x000fe20000002400 */
[----:B------:R-:W-:Y:S07]  /*8290*/  HMMA.16816.F32.BF16 R32, R20, R100, RZ ;  /* 0x000000641420723c */ /* 0x000fee00000418ff */
[----:B------:R-:W-:Y:S01]  /*82a0*/  MUFU.TANH R173, R29 ;  /* 0x0000001d00ad7308 */ /* 0x000fe20000002400 */
        /* <DEDUP_REMOVED lines=8> */
[----:B---3--:R-:W-:Y:S07]  /*8330*/  HMMA.16816.F32.BF16 R28, R24, R88, RZ ;  /* 0x00000058181c723c */ /* 0x008fee00000418ff */
[----:B------:R-:W-:Y:S08]  /*8340*/  MUFU.TANH R181, R44 ;  /* 0x0000002c00b57308 */ /* 0x000ff00000002400 */
[----:B------:R-:W-:Y:S01]  /*8350*/  MUFU.TANH R193, R45 ;  /* 0x0000002d00c17308 */ /* 0x000fe20000002400 */
[----:B-----5:R-:W-:Y:S07]  /*8360*/  HMMA.16816.F32.BF16 R40, R12, R80, R32 ;  /* 0x000000500c28723c */ /* 0x020fee0000041820 */
[----:B------:R-:W-:Y:S01]  /*8370*/  MUFU.TANH R178, R46 ;  /* 0x0000002e00b27308 */ /* 0x000fe20000002400 */
[----:B------:R-:W-:Y:S07]  /*8380*/  HMMA.16816.F32.BF16 R28, R16, R96, R28 ;  /* 0x00000060101c723c */ /* 0x000fee000004181c */
[----:B------:R3:W-:Y:S01]  /*8390*/  MUFU.TANH R182, R47 ;  /* 0x0000002f00b67308 */ /* 0x0007e20000002400 */
[----:B------:R-:W-:Y:S01]  /*83a0*/  HMMA.16816.F32.BF16 R32, R20, R88, RZ ;  /* 0x000000581420723c */ /* 0x000fe200000418ff */
[----:B--2---:R-:W-:-:S02]  /*83b0*/  FSEL R89, R5, -INF , !P2 ;  /* 0xff80000005597808 */ /* 0x004fc40005000000 */
[----:B------:R-:W-:Y:S01]  /*83c0*/  FMUL.FTZ R40, R40, UR6 ;  /* 0x0000000628287c20 */ /* 0x000fe20008410000 */
[----:B------:R-:W-:Y:S01]  /*83d0*/  FMUL.FTZ R41, R41, UR6 ;  /* 0x0000000629297c20 */ /* 0x000fe20008410000 */
[----:B------:R-:W-:Y:S01]  /*83e0*/  FMUL.FTZ R42, R42, UR6 ;  /* 0x000000062a2a7c20 */ /* 0x000fe20008410000 */
[----:B------:R-:W-:Y:S01]  /*83f0*/  FMUL.FTZ R43, R43, UR6 ;  /* 0x000000062b2b7c20 */ /* 0x000fe20008410000 */
[----:B------:R-:W-:Y:S01]  /*8400*/  MUFU.TANH R177, R40 ;  /* 0x0000002800b17308 */ /* 0x000fe20000002400 */
[----:B------:R-:W-:Y:S02]  /*8410*/  ISETP.GE.AND P2, PT, R2, R9, PT ;  /* 0x000000090200720c */ /* 0x000fe40003f46270 */
[----:B-1----:R-:W-:Y:S01]  /*8420*/  FSEL R88, R116, -INF , !P4 ;  /* 0xff80000074587808 */ /* 0x002fe20006000000 */
[----:B------:R-:W-:Y:S01]  /*8430*/  FMUL.FTZ R28, R28, UR6 ;  /* 0x000000061c1c7c20 */ /* 0x000fe20008410000 */
[----:B------:R-:W-:Y:S01]  /*8440*/  FMUL.FTZ R29, R29, UR6 ;  /* 0x000000061d1d7c20 */ /* 0x000fe20008410000 */
[----:B------:R-:W-:Y:S01]  /*8450*/  FMUL.FTZ R30, R30, UR6 ;  /* 0x000000061e1e7c20 */ /* 0x000fe20008410000 */
[----:B------:R-:W-:Y:S01]  /*8460*/  FMUL.FTZ R31, R31, UR6 ;  /* 0x000000061f1f7c20 */ /* 0x000fe20008410000 */
[----:B------:R-:W-:Y:S01]  /*8470*/  MUFU.TANH R199, R28 ;  /* 0x0000001c00c77308 */ /* 0x000fe20000002400 */
[----:B----4-:R-:W-:-:S04]  /*8480*/  FSEL R101, R64, -INF , !P2 ;  /* 0xff80000040657808 */ /* 0x010fc80005000000 */
[----:B---3--:R-:W-:Y:S03]  /*8490*/  HMMA.16816.F32.BF16 R44, R12, R96, R32 ;  /* 0x000000600c2c723c */ /* 0x008fe60000041820 */
        /* <DEDUP_REMOVED lines=8> */
[----:B------:R-:W-:Y:S08]  /*8520*/  MUFU.TANH R180, R41 ;  /* 0x0000002900b47308 */ /* 0x000ff00000002400 */
[----:B------:R-:W-:Y:S01]  /*8530*/  MUFU.TANH R176, R42 ;  /* 0x0000002a00b07308 */ /* 0x000fe20000002400 */
[----:B-1----:R-:W-:Y:S07]  /*8540*/  HMMA.16816.F32.BF16 R28, R20, R68, RZ ;  /* 0x00000044141c723c */ /* 0x002fee00000418ff */
[----:B------:R1:W-:Y:S08]  /*8550*/  MUFU.TANH R179, R43 ;  /* 0x0000002b00b37308 */ /* 0x0003f00000002400 */
[----:B------:R-:W-:Y:S08]  /*8560*/  MUFU.TANH R197, R44 ;  /* 0x0000002c00c57308 */ /* 0x000ff00000002400 */
[----:B------:R-:W-:Y:S01]  /*8570*/  MUFU.TANH R196, R45 ;  /* 0x0000002d00c47308 */ /* 0x000fe20000002400 */
[-C--:B-1----:R-:W-:Y:S07]  /*8580*/  HMMA.16816.F32.BF16 R40, R16, R56.reuse, R32 ;  /* 0x000000381028723c */ /* 0x082fee0000041820 */
[----:B------:R-:W-:Y:S01]  /*8590*/  MUFU.TANH R191, R46 ;  /* 0x0000002e00bf7308 */ /* 0x000fe20000002400 */
[----:B------:R-:W-:Y:S07]  /*85a0*/  HMMA.16816.F32.BF16 R32, R12, R56, R28 ;  /* 0x000000380c20723c */ /* 0x000fee000004181c */
[----:B------:R-:W-:Y:S01]  /*85b0*/  MUFU.TANH R194, R47 ;  /* 0x0000002f00c27308 */ /* 0x000fe20000002400 */
[----:B------:R-:W-:Y:S03]  /*85c0*/  HMMA.16816.F32.BF16 R28, R24, R104, RZ ;  /* 0x00000068181c723c */ /* 0x000fe600000418ff */
        /* <DEDUP_REMOVED lines=11> */
[----:B------:R1:W-:Y:S08]  /*8680*/  MUFU.TANH R211, R43 ;  /* 0x0000002b00d37308 */ /* 0x0003f00000002400 */
[----:B------:R-:W-:Y:S08]  /*8690*/  MUFU.TANH R200, R32 ;  /* 0x0000002000c87308 */ /* 0x000ff00000002400 */
[----:B------:R-:W-:Y:S01]  /*86a0*/  MUFU.TANH R207, R33 ;  /* 0x0000002100cf7308 */ /* 0x000fe20000002400 */
[----:B-1----:R-:W-:Y:S07]  /*86b0*/  HMMA.16816.F32.BF16 R40, R16, R108, R28 ;  /* 0x0000006c1028723c */ /* 0x002fee000004181c */
[----:B------:R-:W-:Y:S01]  /*86c0*/  MUFU.TANH R198, R34 ;  /* 0x0000002200c67308 */ /* 0x000fe20000002400 */
[----:B------:R-:W-:Y:S01]  /*86d0*/  HMMA.16816.F32.BF16 R28, R20, R104, RZ ;  /* 0x00000068141c723c */ /* 0x000fe200000418ff */
[----:B------:R-:W-:-:S06]  /*86e0*/  FSEL R104, R114, -INF , !P5 ;  /* 0xff80000072687808 */ /* 0x000fcc0006800000 */
[----:B------:R1:W-:Y:S04]  /*86f0*/  MUFU.TANH R205, R35 ;  /* 0x0000002300cd7308 */ /* 0x0003e80000002400 */
[----:B------:R-:W-:Y:S01]  /*8700*/  FMUL.FTZ R40, R40, UR6 ;  /* 0x0000000628287c20 */ /* 0x000fe20008410000 */
[----:B------:R-:W-:Y:S01]  /*8710*/  FMUL.FTZ R41, R41, UR6 ;  /* 0x0000000629297c20 */ /* 0x000fe20008410000 */
[----:B------:R-:W-:Y:S01]  /*8720*/  FMUL.FTZ R42, R42, UR6 ;  /* 0x000000062a2a7c20 */ /* 0x000fe20008410000 */
[----:B------:R-:W-:Y:S01]  /*8730*/  FMUL.FTZ R43, R43, UR6 ;  /* 0x000000062b2b7c20 */ /* 0x000fe20008410000 */
[----:B------:R-:W-:Y:S05]  /*8740*/  MUFU.TANH R223, R40 ;  /* 0x0000002800df7308 */ /* 0x000fea0000002400 */
[----:B------:R-:W-:Y:S01]  /*8750*/  HMMA.16816.F32.BF16 R28, R12, R108, R28 ;  /* 0x0000006c0c1c723c */ /* 0x000fe2000004181c */
[----:B------:R-:W-:-:S02]  /*8760*/  FSEL R109, R49, -INF , !P1 ;  /* 0xff800000316d7808 */ /* 0x000fc40004800000 */
[----:B------:R-:W-:Y:S05]  /*8770*/  MUFU.TANH R224, R41 ;  /* 0x0000002900e07308 */ /* 0x000fea0000002400 */
[----:B-1----:R-:W-:Y:S03]  /*8780*/  HMMA.16816.F32.BF16 R32, R24, R72, RZ ;  /* 0x000000481820723c */ /* 0x002fe600000418ff */
[----:B------:R-:W-:Y:S08]  /*8790*/  MUFU.TANH R220, R42 ;  /* 0x0000002a00dc7308 */ /* 0x000ff00000002400 */
[----:B------:R-:W-:Y:S01]  /*87a0*/  FMUL.FTZ R28, R28, UR6 ;  /* 0x000000061c1c7c20 */ /* 0x000fe20008410000 */
[----:B------:R-:W-:Y:S01]  /*87b0*/  FMUL.FTZ R29, R29, UR6 ;  /* 0x000000061d1d7c20 */ /* 0x000fe20008410000 */
[----:B------:R-:W-:Y:S01]  /*87c0*/  FMUL.FTZ R30, R30, UR6 ;  /* 0x000000061e1e7c20 */ /* 0x000fe20008410000 */
[----:B------:R-:W-:Y:S01]  /*87d0*/  FMUL.FTZ R31, R31, UR6 ;  /* 0x000000061f1f7c20 */ /* 0x000fe20008410000 */
[----:B------:R1:W-:Y:S05]  /*87e0*/  MUFU.TANH R222, R43 ;  /* 0x0000002b00de7308 */ /* 0x0003ea0000002400 */
[----:B------:R-:W-:Y:S03]  /*87f0*/  HMMA.16816.F32.BF16 R44, R16, R92, R32 ;  /* 0x0000005c102c723c */ /* 0x000fe60000041820 */
[----:B------:R-:W-:Y:S05]  /*8800*/  MUFU.TANH R217, R28 ;  /* 0x0000001c00d97308 */ /* 0x000fea0000002400 */
[C---:B------:R-:W-:Y:S03]  /*8810*/  HMMA.16816.F32.BF16 R32, R20.reuse, R72, RZ ;  /* 0x000000481420723c */ /* 0x040fe600000418ff */
[----:B------:R-:W-:Y:S05]  /*8820*/  MUFU.TANH R219, R29 ;  /* 0x0000001d00db7308 */ /* 0x000fea0000002400 */
[----:B-1----:R-:W-:Y:S03]  /*8830*/  HMMA.16816.F32.BF16 R40, R20, R50, RZ ;  /* 0x000000321428723c */ /* 0x002fe600000418ff */
[----:B------:R-:W-:Y:S01]  /*8840*/  MUFU.TANH R213, R30 ;  /* 0x0000001e00d57308 */ /* 0x000fe20000002400 */
[----:B------:R-:W-:Y:S01]  /*8850*/  FMUL.FTZ R44, R44, UR6 ;  /* 0x000000062c2c7c20 */ /* 0x000fe20008410000 */
[----:B------:R-:W-:Y:S01]  /*8860*/  FMUL.FTZ R45, R45, UR6 ;  /* 0x000000062d2d7c20 */ /* 0x000fe20008410000 */
[----:B------:R-:W-:Y:S01]  /*8870*/  FMUL.FTZ R46, R46, UR6 ;  /* 0x000000062e2e7c20 */ /* 0x000fe20008410000 */
[----:B------:R-:W-:-:S04]  /*8880*/  FMUL.FTZ R47, R47, UR6 ;  /* 0x000000062f2f7c20 */ /* 0x000fc80008410000 */
        /* <DEDUP_REMOVED lines=21> */
[----:B------:R-:W2:Y:S08]  /*89e0*/  MUFU.TANH R11, R44 ;  /* 0x0000002c000b7308 */ /* 0x000eb00000002400 */
[----:B------:R-:W-:Y:S01]  /*89f0*/  MUFU.TANH R39, R45 ;  /* 0x0000002d00277308 */ /* 0x000fe20000002400 */
[----:B-1----:R-:W-:Y:S07]  /*8a00*/  HMMA.16816.F32.BF16 R28, R12, R86, R32 ;  /* 0x000000560c1c723c */ /* 0x002fee0000041820 */
[----:B------:R-:W1:Y:S01]  /*8a10*/  MUFU.TANH R10, R46 ;  /* 0x0000002e000a7308 */ /* 0x000e620000002400 */
        /* <DEDUP_REMOVED lines=8> */
[C---:B---3--:R-:W-:Y:S07]  /*8aa0*/  HMMA.16816.F32.BF16 R44, R12.reuse, R62, R40 ;  /* 0x0000003e0c2c723c */ /* 0x048fee0000041828 */
[----:B------:R-:W-:Y:S01]  /*8ab0*/  MUFU.TANH R52, R30 ;  /* 0x0000001e00347308 */ /* 0x000fe20000002400 */
[----:B------:R-:W-:Y:S07]  /*8ac0*/  HMMA.16816.F32.BF16 R40, R12, R82, R32 ;  /* 0x000000520c28723c */ /* 0x000fee0000041820 */
[----:B------:R3:W-:Y:S01]  /*8ad0*/  MUFU.TANH R68, R31 ;  /* 0x0000001f00447308 */ /* 0x0007e20000002400 */
        /* <DEDUP_REMOVED lines=11> */
[----:B---3--:R-:W-:Y:S07]  /*8b90*/  HMMA.16816.F32.BF16 R28, R20, R90, RZ ;  /* 0x0000005a141c723c */ /* 0x008fee00000418ff */
[----:B------:R-:W-:Y:S08]  /*8ba0*/  MUFU.TANH R69, R46 ;  /* 0x0000002e00457308 */ /* 0x000ff00000002400 */
[----:B------:R3:W-:Y:S08]  /*8bb0*/  MUFU.TANH R124, R47 ;  /* 0x0000002f007c7308 */ /* 0x0007f00000002400 */
[----:B------:R-:W-:Y:S08]  /*8bc0*/  MUFU.TANH R126, R40 ;  /* 0x00000028007e7308 */ /* 0x000ff00000002400 */
[----:B------:R-:W-:Y:S01]  /*8bd0*/  MUFU.TANH R127, R41 ;  /* 0x00000029007f7308 */ /* 0x000fe20000002400 */
[----:B---3--:R-:W-:Y:S07]  /*8be0*/  HMMA.16816.F32.BF16 R44, R12, R98, R28 ;  /* 0x000000620c2c723c */ /* 0x008fee000004181c */
[----:B------:R-:W-:Y:S01]  /*8bf0*/  MUFU.TANH R131, R42 ;  /* 0x0000002a00837308 */ /* 0x000fe20000002400 */
[----:B------:R-:W-:Y:S07]  /*8c00*/  HMMA.16816.F32.BF16 R28, R16, R54, R32 ;  /* 0x00000036101c723c */ /* 0x000fee0000041820 */
[----:B------:R3:W-:Y:S01]  /*8c10*/  MUFU.TANH R132, R43 ;  /* 0x0000002b00847308 */ /* 0x0007e20000002400 */
[----:B------:R-:W-:Y:S01]  /*8c20*/  HMMA.16816.F32.BF16 R32, R24, R66, RZ ;  /* 0x000000421820723c */ /* 0x000fe200000418ff */
[----:B------:R-:W-:-:S02]  /*8c30*/  FSEL R67, R118, -INF , !P6 ;  /* 0xff80000076437808 */ /* 0x000fc40007000000 */
[----:B------:R-:W-:Y:S01]  /*8c40*/  ISETP.GE.AND P6, PT, R2, R8, PT ;  /* 0x000000080200720c */ /* 0x000fe20003fc6270 */
[----:B------:R-:W-:Y:S02]  /*8c50*/  VIADD R2, R0, 0xffffff08 ;  /* 0xffffff0800027836 */ /* 0x000fe40000000000 */
[----:B------:R-:W-:Y:S01]  /*8c60*/  FMUL.FTZ R45, R45, UR6 ;  /* 0x000000062d2d7c20 */ /* 0x000fe20008410000 */
[----:B------:R-:W-:Y:S01]  /*8c70*/  FMUL.FTZ R47, R47, UR6 ;  /* 0x000000062f2f7c20 */ /* 0x000fe20008410000 */
[----:B------:R-:W-:Y:S01]  /*8c80*/  FSEL R97, R115, -INF , !P6 ;  /* 0xff80000073617808 */ /* 0x000fe20007000000 */
[----:B------:R-:W-:Y:S01]  /*8c90*/  FMUL.FTZ R46, R46, UR6 ;  /* 0x000000062e2e7c20 */ /* 0x000fe20008410000 */
[----:B------:R-:W-:Y:S01]  /*8ca0*/  ISETP.GE.AND P5, PT, R2, R6, PT ;  /* 0x000000060200720c */ /* 0x000fe20003fa6270 */
[----:B------:R-:W-:Y:S01]  /*8cb0*/  MUFU.TANH R169, R45 ;  /* 0x0000002d00a97308 */ /* 0x000fe20000002400 */
[----:B------:R-:W-:Y:S01]  /*8cc0*/  FMUL.FTZ R28, R28, UR6 ;  /* 0x000000061c1c7c20 */ /* 0x000fe20008410000 */
[----:B------:R-:W-:Y:S01]  /*8cd0*/  FMUL.FTZ R29, R29, UR6 ;  /* 0x000000061d1d7c20 */ /* 0x000fe20008410000 */
[----:B------:R-:W-:Y:S01]  /*8ce0*/  FMUL.FTZ R4, R30, UR6 ;  /* 0x000000061e047c20 */ /* 0x000fe20008410000 */
[----:B------:R-:W-:Y:S01]  /*8cf0*/  FMUL.FTZ R5, R31, UR6 ;  /* 0x000000061f057c20 */ /* 0x000fe20008410000 */
[C---:B------:R-:W-:Y:S01]  /*8d00*/  ISETP.GE.AND P1, PT, R2.reuse, R7, PT ;  /* 0x000000070200720c */ /* 0x040fe20003f26270 */
[----:B---3--:R-:W-:Y:S01]  /*8d10*/  HMMA.16816.F32.BF16 R40, R20, R70, RZ ;  /* 0x000000461428723c */ /* 0x008fe200000418ff */
[C---:B------:R-:W-:Y:S01]  /*8d20*/  ISETP.GE.AND P3, PT, R2.reuse, R8, PT ;  /* 0x000000080200720c */ /* 0x040fe20003f66270 */
[----:B------:R-:W3:Y:S01]  /*8d30*/  MUFU.TANH R28, R28 ;  /* 0x0000001c001c7308 */ /* 0x000ee20000002400 */
[----:B------:R-:W-:Y:S01]  /*8d40*/  ISETP.GE.AND P4, PT, R2, R9, PT ;  /* 0x000000090200720c */ /* 0x000fe20003f86270 */
[----:B------:R-:W-:Y:S01]  /*8d50*/  VIADD R2, R0, 0xffffff09 ;  /* 0xffffff0900027836 */ /* 0x000fe20000000000 */
[----:B--2---:R-:W-:Y:S01]  /*8d60*/  FSEL R100, R11, -INF , !P3 ;  /* 0xff8000000b647808 */ /* 0x004fe20005800000 */
[----:B------:R-:W-:Y:S01]  /*8d70*/  FMUL.FTZ R44, R44, UR6 ;  /* 0x000000062c2c7c20 */ /* 0x000fe20008410000 */
[----:B-1----:R-:W-:Y:S01]  /*8d80*/  FSEL R108, R10, -INF , !P4 ;  /* 0xff8000000a6c7808 */ /* 0x002fe20006000000 */
[----:B------:R-:W-:Y:S01]  /*8d90*/  HMMA.16816.F32.BF16 R32, R16, R86, R32 ;  /* 0x000000561020723c */ /* 0x000fe20000041820 */
[C---:B------:R-:W-:Y:S01]  /*8da0*/  ISETP.GE.AND P6, PT, R2.reuse, R6, PT ;  /* 0x000000060200720c */ /* 0x040fe20003fc6270 */
[----:B------:R-:W1:Y:S01]  /*8db0*/  MUFU.TANH R29, R29 ;  /* 0x0000001d001d7308 */ /* 0x000e620000002400 */
[----:B------:R-:W-:-:S07]  /*8dc0*/  ISETP.GE.AND P2, PT, R2, R7, PT ;  /* 0x000000070200720c */ /* 0x000fce0003f46270 */
[----:B------:R-:W2:Y:S01]  /*8dd0*/  MUFU.TANH R4, R4 ;  /* 0x0000000400047308 */ /* 0x000ea20000002400 */
[----:B---3--:R-:W-:Y:S02]  /*8de0*/  FSEL R64, R28, -INF , !P5 ;  /* 0xff8000001c407808 */ /* 0x008fe40006800000 */
[----:B------:R-:W-:-:S04]  /*8df0*/  ISETP.GE.AND P5, PT, R2, R8, PT ;  /* 0x000000080200720c */ /* 0x000fc80003fa6270 */
[----:B------:R-:W-:Y:S01]  /*8e00*/  FSEL R96, R39, -INF , !P5 ;  /* 0xff80000027607808 */ /* 0x000fe20006800000 */
[----:B------:R-:W3:Y:S01]  /*8e10*/  MUFU.TANH R5, R5 ;  /* 0x0000000500057308 */ /* 0x000ee20000002400 */
[----:B-1----:R-:W-:Y:S01]  /*8e20*/  FSEL R61, R29, -INF , !P6 ;  /* 0xff8000001d3d7808 */ /* 0x002fe20007000000 */
[----:B------:R-:W-:Y:S01]  /*8e30*/  FMUL.FTZ R32, R32, UR6 ;  /* 0x0000000620207c20 */ /* 0x000fe20008410000 */
[----:B------:R-:W-:Y:S01]  /*8e40*/  HMMA.16816.F32.BF16 R28, R24, R78, RZ ;  /* 0x0000004e181c723c */ /* 0x000fe200000418ff */
[----:B------:R-:W-:-:S04]  /*8e50*/  FMUL.FTZ R33, R33, UR6 ;  /* 0x0000000621217c20 */ /* 0x000fc80008410000 */
[----:B------:R-:W-:Y:S01]  /*8e60*/  MUFU.TANH R11, R32 ;  /* 0x00000020000b7308 */ /* 0x000fe20000002400 */
[----:B--2---:R-:W-:Y:S01]  /*8e70*/  FSEL R85, R4, -INF , !P1 ;  /* 0xff80000004557808 */ /* 0x004fe20004800000 */
[----:B------:R-:W-:Y:S01]  /*8e80*/  VIADD R4, R0, 0xffffff10 ;  /* 0xffffff1000047836 */ /* 0x000fe20000000000 */
[----:B------:R-:W-:Y:S01]  /*8e90*/  ISETP.GE.AND P1, PT, R2, R9, PT ;  /* 0x000000090200720c */ /* 0x000fe20003f26270 */
[----:B------:R-:W-:-:S03]  /*8ea0*/  VIADD R2, R0, 0xffffff11 ;  /* 0xffffff1100027836 */ /* 0x000fc60000000000 */
[C---:B------:R-:W-:Y:S01]  /*8eb0*/  ISETP.GE.AND P3, PT, R4.reuse, R6, PT ;  /* 0x000000060400720c */ /* 0x040fe20003f66270 */
[----:B------:R1:W-:Y:S01]  /*8ec0*/  MUFU.TANH R10, R33 ;  /* 0x00000021000a7308 */ /* 0x0003e20000002400 */
[----:B---3--:R-:W-:Y:S01]  /*8ed0*/  FSEL R84, R5, -INF , !P2 ;  /* 0xff80000005547808 */ /* 0x008fe20005000000 */
[----:B------:R-:W-:Y:S01]  /*8ee0*/  FMUL.FTZ R5, R35, UR6 ;  /* 0x0000000623057c20 */ /* 0x000fe20008410000 */
[C---:B------:R-:W-:Y:S02]  /*8ef0*/  ISETP.GE.AND P4, PT, R4.reuse, R7, PT ;  /* 0x000000070400720c */ /* 0x040fe40003f86270 */
[C---:B------:R-:W-:Y:S02]  /*8f00*/  ISETP.GE.AND P6, PT, R4.reuse, R8, PT ;  /* 0x000000080400720c */ /* 0x040fe40003fc6270 */
[----:B------:R-:W-:Y:S01]  /*8f10*/  ISETP.GE.AND P2, PT, R4, R9, PT ;  /* 0x000000090400720c */ /* 0x000fe20003f46270 */
[----:B------:R-:W-:Y:S01]  /*8f20*/  FMUL.FTZ R4, R34, UR6 ;  /* 0x0000000622047c20 */ /* 0x000fe20008410000 */
[----:B------:R-:W-:Y:S01]  /*8f30*/  FSEL R105, R48, -INF , !P1 ;  /* 0xff80000030697808 */ /* 0x000fe20004800000 */
[----:B------:R-:W-:Y:S01]  /*8f40*/  MUFU.TANH R5, R5 ;  /* 0x0000000500057308 */ /* 0x000fe20000002400 */
[----:B------:R-:W-:Y:S01]  /*8f50*/  FSEL R60, R128, -INF , !P3 ;  /* 0xff800000803c7808 */ /* 0x000fe20005800000 */
[----:B------:R-:W-:Y:S01]  /*8f60*/  HMMA.16816.F32.BF16 R48, R12, R58, R40 ;  /* 0x0000003a0c30723c */ /* 0x000fe20000041828 */
[----:B------:R-:W-:-:S02]  /*8f70*/  FSEL R81, R121, -INF , !P4 ;  /* 0xff80000079517808 */ /* 0x000fc40006000000 */
[C---:B------:R-:W-:Y:S02]  /*8f80*/  ISETP.GE.AND P5, PT, R2.reuse, R6, PT ;  /* 0x000000060200720c */ /* 0x040fe40003fa6270 */
[C---:B------:R-:W-:Y:S01]  /*8f90*/  ISETP.GE.AND P1, PT, R2.reuse, R7, PT ;  /* 0x000000070200720c */ /* 0x040fe20003f26270 */
[----:B------:R-:W2:Y:S01]  /*8fa0*/  MUFU.TANH R4, R4 ;  /* 0x0000000400047308 */ /* 0x000ea20000002400 */
[C---:B------:R-:W-:Y:S01]  /*8fb0*/  ISETP.GE.AND P3, PT, R2.reuse, R8, PT ;  /* 0x000000080200720c */ /* 0x040fe20003f66270 */
[----:B-1----:R-:W-:Y:S01]  /*8fc0*/  HMMA.16816.F32.BF16 R32, R16, R62, R28 ;  /* 0x0000003e1020723c */ /* 0x002fe2000004181c */
[----:B------:R-:W-:Y:S01]  /*8fd0*/  ISETP.GE.AND P4, PT, R2, R9, PT ;  /* 0x000000090200720c */ /* 0x000fe20003f86270 */
[----:B------:R-:W-:Y:S01]  /*8fe0*/  VIADD R2, R0, 0xffffff18 ;  /* 0xffffff1800027836 */ /* 0x000fe20000000000 */
[----:B------:R-:W-:Y:S02]  /*8ff0*/  FSEL R92, R77, -INF , !P6 ;  /* 0xff8000004d5c7808 */ /* 0x000fe40007000000 */
[----:B------:R-:W-:Y:S01]  /*9000*/  FSEL R114, R76, -INF , !P2 ;  /* 0xff8000004c727808 */ /* 0x000fe20005000000 */
[----:B------:R-:W-:Y:S01]  /*9010*/  MUFU.TANH R170, R46 ;  /* 0x0000002e00aa7308 */ /* 0x000fe20000002400 */
[----:B------:R-:W-:Y:S01]  /*9020*/  FSEL R57, R134, -INF , !P5 ;  /* 0xff80000086397808 */ /* 0x000fe20006800000 */
[----:B------:R-:W-:Y:S01]  /*9030*/  HMMA.16816.F32.BF16 R28, R24, R102, RZ ;  /* 0x00000066181c723c */ /* 0x000fe200000418ff */
[----:B------:R-:W-:-:S02]  /*9040*/  FSEL R80, R129, -INF , !P1 ;  /* 0xff80000081507808 */ /* 0x000fc40004800000 */
[C---:B------:R-:W-:Y:S01]  /*9050*/  ISETP.GE.AND P6, PT, R2.reuse, R6, PT ;  /* 0x000000060200720c */ /* 0x040fe20003fc6270 */
[----:B------:R-:W-:Y:S01]  /*9060*/  FMUL.FTZ R49, R49, UR6 ;  /* 0x0000000631317c20 */ /* 0x000fe20008410000 */
[----:B------:R-:W-:Y:S01]  /*9070*/  ISETP.GE.AND P2, PT, R2, R7, PT ;  /* 0x000000070200720c */ /* 0x000fe20003f46270 */
[----:B------:R-:W-:Y:S01]  /*9080*/  FMUL.FTZ R48, R48, UR6 ;  /* 0x0000000630307c20 */ /* 0x000fe20008410000 */
[C---:B------:R-:W-:Y:S01]  /*9090*/  ISETP.GE.AND P5, PT, R2.reuse, R8, PT ;  /* 0x000000080200720c */ /* 0x040fe20003fa6270 */
[----:B------:R-:W-:Y:S01]  /*90a0*/  MUFU.TANH R134, R49 ;  /* 0x0000003100867308 */ /* 0x000fe20000002400 */
[----:B------:R-:W-:Y:S01]  /*90b0*/  ISETP.GE.AND P1, PT, R2, R9, PT ;  /* 0x000000090200720c */ /* 0x000fe20003f26270 */
[----:B------:R-:W-:Y:S01]  /*90c0*/  VIADD R2, R0, 0xffffff19 ;  /* 0xffffff1900027836 */ /* 0x000fe20000000000 */
[----:B------:R-:W-:Y:S01]  /*90d0*/  FSEL R86, R123, -INF , !P3 ;  /* 0xff8000007b567808 */ /* 0x000fe20005800000 */
[----:B------:R-:W-:Y:S01]  /*90e0*/  FMUL.FTZ R32, R32, UR6 ;  /* 0x0000000620207c20 */ /* 0x000fe20008410000 */
[----:B------:R-:W-:Y:S01]  /*90f0*/  FSEL R115, R120, -INF , !P4 ;  /* 0xff80000078737808 */ /* 0x000fe20006000000 */
[----:B------:R-:W-:Y:S01]  /*9100*/  FMUL.FTZ R33, R33, UR6 ;  /* 0x0000000621217c20 */ /* 0x000fe20008410000 */
[----:B--2---:R-:W-:Y:S01]  /*9110*/  FSEL R79, R4, -INF , !P2 ;  /* 0xff800000044f7808 */ /* 0x004fe20005000000 */
[----:B------:R-:W-:Y:S01]  /*9120*/  VIADD R4, R0, 0xffffff20 ;  /* 0xffffff2000047836 */ /* 0x000fe20000000000 */
[CC--:B------:R-:W-:Y:S01]  /*9130*/  ISETP.GE.AND P3, PT, R2.reuse, R6.reuse, PT ;  /* 0x000000060200720c */ /* 0x0c0fe20003f66270 */
[C---:B------:R-:W-:Y:S01]  /*9140*/  HMMA.16816.F32.BF16 R40, R20.reuse, R106, RZ ;  /* 0x0000006a1428723c */ /* 0x040fe200000418ff */
[-C--:B------:R-:W-:Y:S01]  /*9150*/  ISETP.GE.AND P4, PT, R2, R7.reuse, PT ;  /* 0x000000070200720c */ /* 0x080fe20003f86270 */
[----:B------:R-:W-:Y:S01]  /*9160*/  MUFU.TANH R171, R48 ;  /* 0x0000003000ab7308 */ /* 0x000fe20000002400 */
[----:B------:R-:W-:Y:S01]  /*9170*/  FSEL R93, R93, -INF , !P5 ;  /* 0xff8000005d5d7808 */ /* 0x000fe20006800000 */
[----:B------:R-:W-:Y:S01]  /*9180*/  FMUL.FTZ R51, R51, UR6 ;  /* 0x0000000633337c20 */ /* 0x000fe20008410000 */
[----:B------:R-:W-:Y:S01]  /*9190*/  FSEL R116, R52, -INF , !P1 ;  /* 0xff80000034747808 */ /* 0x000fe20004800000 */
[----:B------:R-:W-:Y:S01]  /*91a0*/  FMUL.FTZ R50, R50, UR6 ;  /* 0x0000000632327c20 */ /* 0x000fe20008410000 */
[----:B------:R-:W-:Y:S01]  /*91b0*/  FSEL R55, R10, -INF , !P3 ;  /* 0xff8000000a377808 */ /* 0x000fe20005800000 */
[----:B------:R-:W-:Y:S01]  /*91c0*/  HMMA.16816.F32.BF16 R20, R20, R74, RZ ;  /* 0x0000004a1414723c */ /* 0x000fe200000418ff */
[----:B------:R-:W-:Y:S01]  /*91d0*/  FSEL R78, R5, -INF , !P4 ;  /* 0xff800000054e7808 */ /* 0x000fe20006000000 */
[----:B------:R-:W-:Y:S01]  /*91e0*/  FMUL.FTZ R5, R35, UR6 ;  /* 0x0000000623057c20 */ /* 0x000fe20008410000 */
[C---:B------:R-:W-:Y:S01]  /*91f0*/  ISETP.GE.AND P5, PT, R4.reuse, R6, PT ;  /* 0x000000060400720c */ /* 0x040fe20003fa6270 */
[----:B------:R-:W-:Y:S01]  /*9200*/  MUFU.TANH R10, R32 ;  /* 0x00000020000a7308 */ /* 0x000fe20000002400 */
[----:B------:R-:W-:-:S02]  /*9210*/  ISETP.GE.AND P1, PT, R4, R7, PT ;  /* 0x000000070400720c */ /* 0x000fc40003f26270 */
[CC--:B------:R-:W-:Y:S02]  /*9220*/  ISETP.GE.AND P3, PT, R4.reuse, R8.reuse, PT ;  /* 0x000000080400720c */ /* 0x0c0fe40003f66270 */
[-C--:B------:R-:W-:Y:S01]  /*9230*/  ISETP.GE.AND P4, PT, R4, R9.reuse, PT ;  /* 0x000000090400720c */ /* 0x080fe20003f86270 */
[----:B------:R-:W-:Y:S01]  /*9240*/  FMUL.FTZ R4, R34, UR6 ;  /* 0x0000000622047c20 */ /* 0x000fe20008410000 */
[----:B------:R-:W-:Y:S01]  /*9250*/  FSEL R56, R11, -INF , !P6 ;  /* 0xff8000000b387808 */ /* 0x000fe20007000000 */
[----:B------:R-:W-:Y:S01]  /*9260*/  MUFU.TANH R5, R5 ;  /* 0x0000000500057308 */ /* 0x000fe20000002400 */
[C---:B------:R-:W-:Y:S01]  /*9270*/  ISETP.GE.AND P6, PT, R2.reuse, R8, PT ;  /* 0x000000080200720c */ /* 0x040fe20003fc6270 */
[----:B------:R-:W-:Y:S01]  /*9280*/  HMMA.16816.F32.BF16 R40, R12, R110, R40 ;  /* 0x0000006e0c28723c */ /* 0x000fe20000041828 */
[----:B------:R-:W-:Y:S01]  /*9290*/  ISETP.GE.AND P2, PT, R2, R9, PT ;  /* 0x000000090200720c */ /* 0x000fe20003f46270 */
[----:B------:R-:W-:Y:S01]  /*92a0*/  VIADD R2, R0, 0xffffff21 ;  /* 0xffffff2100027836 */ /* 0x000fe20000000000 */
[----:B------:R-:W-:-:S02]  /*92b0*/  FSEL R87, R53, -INF , !P6 ;  /* 0xff80000035577808 */ /* 0x000fc40007000000 */
[----:B------:R-:W-:Y:S01]  /*92c0*/  FSEL R102, R68, -INF , !P2 ;  /* 0xff80000044667808 */ /* 0x000fe20005000000 */
[----:B------:R1:W-:Y:S01]  /*92d0*/  MUFU.TANH R11, R33 ;  /* 0x00000021000b7308 */ /* 0x0003e20000002400 */
[----:B------:R-:W-:Y:S01]  /*92e0*/  FSEL R54, R172, -INF , !P5 ;  /* 0xff800000ac367808 */ /* 0x000fe20006800000 */
[----:B------:R-:W-:Y:S01]  /*92f0*/  HMMA.16816.F32.BF16 R20, R12, R94, R20 ;  /* 0x0000005e0c14723c */ /* 0x000fe20000041814 */
[----:B------:R-:W-:Y:S02]  /*9300*/  FSEL R76, R135, -INF , !P1 ;  /* 0xff800000874c7808 */ /* 0x000fe40004800000 */
[C---:B------:R-:W-:Y:S02]  /*9310*/  ISETP.GE.AND P6, PT, R2.reuse, R6, PT ;  /* 0x000000060200720c */ /* 0x040fe40003fc6270 */
[C---:B------:R-:W-:Y:S01]  /*9320*/  ISETP.GE.AND P2, PT, R2.reuse, R7, PT ;  /* 0x000000070200720c */ /* 0x040fe20003f46270 */
[----:B------:R-:W2:Y:S01]  /*9330*/  MUFU.TANH R4, R4 ;  /* 0x0000000400047308 */ /* 0x000ea20000002400 */
[C---:B------:R-:W-:Y:S01]  /*9340*/  ISETP.GE.AND P5, PT, R2.reuse, R8, PT ;  /* 0x000000080200720c */ /* 0x040fe20003fa6270 */
[----:B------:R-:W-:Y:S01]  /*9350*/  HMMA.16816.F32.BF16 R12, R24, R106, RZ ;  /* 0x0000006a180c723c */ /* 0x000fe200000418ff */
[----:B------:R-:W-:Y:S01]  /*9360*/  ISETP.GE.AND P1, PT, R2, R9, PT ;  /* 0x000000090200720c */ /* 0x000fe20003f26270 */
[----:B------:R-:W-:Y:S01]  /*9370*/  VIADD R2, R0, 0xffffff28 ;  /* 0xffffff2800027836 */ /* 0x000fe20000000000 */
[----:B------:R-:W-:Y:S01]  /*9380*/  FSEL R119, R133, -INF , !P3 ;  /* 0xff80000085777808 */ /* 0x000fe20005800000 */
[----:B------:R-:W-:Y:S01]  /*9390*/  FMUL.FTZ R40, R40, UR6 ;  /* 0x0000000628287c20 */ /* 0x000fe20008410000 */
[----:B------:R-:W-:Y:S01]  /*93a0*/  FSEL R122, R122, -INF , !P4 ;  /* 0xff8000007a7a7808 */ /* 0x000fe20006000000 */
[----:B------:R-:W-:Y:S01]  /*93b0*/  MUFU.TANH R120, R47 ;  /* 0x0000002f00787308 */ /* 0x000fe20000002400 */
[----:B------:R-:W-:Y:S01]  /*93c0*/  FSEL R53, R175, -INF , !P6 ;  /* 0xff800000af357808 */ /* 0x000fe20007000000 */
[----:B-1----:R-:W-:Y:S01]  /*93d0*/  HMMA.16816.F32.BF16 R32, R16, R82, R28 ;  /* 0x000000521020723c */ /* 0x002fe2000004181c */
[----:B------:R-:W-:Y:S01]  /*93e0*/  FSEL R77, R174, -INF , !P2 ;  /* 0xff800000ae4d7808 */ /* 0x000fe20005000000 */
[----:B------:R-:W-:Y:S01]  /*93f0*/  FMUL.FTZ R42, R42, UR6 ;  /* 0x000000062a2a7c20 */ /* 0x000fe20008410000 */
[C---:B------:R-:W-:Y:S01]  /*9400*/  ISETP.GE.AND P3, PT, R2.reuse, R6, PT ;  /* 0x000000060200720c */ /* 0x040fe20003f66270 */
[----:B------:R-:W-:Y:S01]  /*9410*/  FMUL.FTZ R43, R43, UR6 ;  /* 0x000000062b2b7c20 */ /* 0x000fe20008410000 */
[C---:B------:R-:W-:Y:S01]  /*9420*/  ISETP.GE.AND P4, PT, R2.reuse, R7, PT ;  /* 0x000000070200720c */ /* 0x040fe20003f86270 */
[----:B------:R-:W-:Y:S01]  /*9430*/  MUFU.TANH R130, R44 ;  /* 0x0000002c00827308 */ /* 0x000fe20000002400 */
        /* <DEDUP_REMOVED lines=8> */
[----:B--2---:R-:W-:Y:S01]  /*94c0*/  FSEL R73, R4, -INF , !P4 ;  /* 0xff80000004497808 */ /* 0x004fe20006000000 */
[----:B------:R-:W-:Y:S01]  /*94d0*/  VIADD R4, R0, 0xffffff30 ;  /* 0xffffff3000047836 */ /* 0x000fe20000000000 */
[CC--:B------:R-:W-:Y:S01]  /*94e0*/  ISETP.GE.AND P5, PT, R2.reuse, R6.reuse, PT ;  /* 0x000000060200720c */ /* 0x0c0fe20003fa6270 */
[----:B------:R-:W-:Y:S01]  /*94f0*/  HMMA.16816.F32.BF16 R12, R16, R110, R12 ;  /* 0x0000006e100c723c */ /* 0x000fe2000004180c */
[-C--:B------:R-:W-:Y:S01]  /*9500*/  ISETP.GE.AND P1, PT, R2, R7.reuse, PT ;  /* 0x000000070200720c */ /* 0x080fe20003f26270 */
[----:B------:R-:W-:Y:S01]  /*9510*/  FMUL.FTZ R32, R32, UR6 ;  /* 0x0000000620207c20 */ /* 0x000fe20008410000 */
[----:B------:R-:W-:Y:S01]  /*9520*/  FMUL.FTZ R33, R33, UR6 ;  /* 0x0000000621217c20 */ /* 0x000fe20008410000 */
[----:B------:R-:W-:Y:S01]  /*9530*/  FSEL R117, R117, -INF , !P6 ;  /* 0xff80000075757808 */ /* 0x000fe20007000000 */
[----:B------:R-:W-:Y:S01]  /*9540*/  MUFU.TANH R83, R50 ;  /* 0x0000003200537308 */ /* 0x000fe20000002400 */
[----:B------:R-:W-:Y:S01]  /*9550*/  FSEL R123, R69, -INF , !P2 ;  /* 0xff800000457b7808 */ /* 0x000fe20005000000 */
[----:B------:R-:W-:Y:S01]  /*9560*/  FMUL.FTZ R22, R22, UR6 ;  /* 0x0000000616167c20 */ /* 0x000fe20008410000 */
[----:B------:R-:W-:Y:S01]  /*9570*/  FSEL R49, R11, -INF , !P5 ;  /* 0xff8000000b317808 */ /* 0x000fe20006800000 */
[----:B------:R-:W-:Y:S01]  /*9580*/  FMUL.FTZ R20, R20, UR6 ;  /* 0x0000000614147c20 */ /* 0x000fe20008410000 */
[----:B------:R-:W-:Y:S01]  /*9590*/  FSEL R72, R5, -INF , !P1 ;  /* 0xff80000005487808 */ /* 0x000fe20004800000 */
[----:B------:R-:W-:Y:S01]  /*95a0*/  FMUL.FTZ R5, R35, UR6 ;  /* 0x0000000623057c20 */ /* 0x000fe20008410000 */
[----:B------:R-:W-:Y:S01]  /*95b0*/  FSEL R52, R10, -INF , !P3 ;  /* 0xff8000000a347808 */ /* 0x000fe20005800000 */
[----:B------:R-:W-:Y:S01]  /*95c0*/  MUFU.TANH R45, R33 ;  /* 0x00000021002d7308 */ /* 0x000fe20000002400 */
[C---:B------:R-:W-:Y:S01]  /*95d0*/  ISETP.GE.AND P6, PT, R4.reuse, R6, PT ;  /* 0x000000060400720c */ /* 0x040fe20003fc6270 */
[----:B------:R-:W-:Y:S01]  /*95e0*/  FMUL.FTZ R21, R21, UR6 ;  /* 0x0000000615157c20 */ /* 0x000fe20008410000 */
[----:B------:R-:W-:-:S02]  /*95f0*/  ISETP.GE.AND P2, PT, R4, R7, PT ;  /* 0x000000070400720c */ /* 0x000fc40003f46270 */
[-C--:B------:R-:W-:Y:S01]  /*9600*/  ISETP.GE.AND P5, PT, R4, R8.reuse, PT ;  /* 0x000000080400720c */ /* 0x080fe20003fa6270 */
[----:B------:R-:W-:Y:S01]  /*9610*/  FMUL.FTZ R14, R14, UR6 ;  /* 0x000000060e0e7c20 */ /* 0x000fe20008410000 */
[-C--:B------:R-:W-:Y:S01]  /*9620*/  ISETP.GE.AND P1, PT, R4, R9.reuse, PT ;  /* 0x000000090400720c */ /* 0x080fe20003f26270 */
[----:B------:R1:W-:Y:S01]  /*9630*/  MUFU.TANH R10, R32 ;  /* 0x00000020000a7308 */ /* 0x0003e20000002400 */
[----:B------:R-:W-:Y:S01]  /*9640*/  ISETP.GE.AND P3, PT, R2, R8, PT ;  /* 0x000000080200720c */ /* 0x000fe20003f66270 */
[----:B------:R-:W-:Y:S01]  /*9650*/  FMUL.FTZ R4, R34, UR6 ;  /* 0x0000000622047c20 */ /* 0x000fe20008410000 */
[----:B------:R-:W-:Y:S01]  /*9660*/  ISETP.GE.AND P4, PT, R2, R9, PT ;  /* 0x000000090200720c */ /* 0x000fe20003f86270 */
[----:B------:R-:W-:Y:S01]  /*9670*/  VIADD R2, R0, 0xffffff31 ;  /* 0xffffff3100027836 */ /* 0x000fe20000000000 */
[----:B------:R-:W-:Y:S01]  /*9680*/  FSEL R103, R125, -INF , !P3 ;  /* 0xff8000007d677808 */ /* 0x000fe20005800000 */
[----:B------:R-:W-:Y:S01]  /*9690*/  FMUL.FTZ R12, R12, UR6 ;  /* 0x000000060c0c7c20 */ /* 0x000fe20008410000 */
[----:B------:R-:W-:Y:S01]  /*96a0*/  FSEL R124, R124, -INF , !P4 ;  /* 0xff8000007c7c7808 */ /* 0x000fe20006000000 */
[----:B------:R-:W2:Y:S01]  /*96b0*/  MUFU.TANH R5, R5 ;  /* 0x0000000500057308 */ /* 0x000ea20000002400 */
[----:B------:R-:W-:Y:S01]  /*96c0*/  FSEL R48, R181, -INF , !P6 ;  /* 0xff800000b5307808 */ /* 0x000fe20007000000 */
[----:B------:R-:W-:Y:S01]  /*96d0*/  FMUL.FTZ R13, R13, UR6 ;  /* 0x000000060d0d7c20 */ /* 0x000fe20008410000 */
[----:B------:R-:W-:Y:S01]  /*96e0*/  FSEL R69, R178, -INF , !P2 ;  /* 0xff800000b2457808 */ /* 0x000fe20005000000 */
[----:B------:R-:W-:Y:S01]  /*96f0*/  FMUL.FTZ R15, R15, UR6 ;  /* 0x000000060f0f7c20 */ /* 0x000fe20008410000 */
[----:B------:R-:W-:-:S02]  /*9700*/  ISETP.GE.AND P3, PT, R2, R6, PT ;  /* 0x000000060200720c */ /* 0x000fc40003f66270 */
[C---:B------:R-:W-:Y:S01]  /*9710*/  ISETP.GE.AND P4, PT, R2.reuse, R7, PT ;  /* 0x000000070200720c */ /* 0x040fe20003f86270 */
[----:B------:R-:W3:Y:S01]  /*9720*/  MUFU.TANH R4, R4 ;  /* 0x0000000400047308 */ /* 0x000ee20000002400 */
[----:B-1----:R-:W-:Y:S01]  /*9730*/  HMMA.16816.F32.BF16 R32, R16, R98, R28 ;  /* 0x000000621020723c */ /* 0x002fe2000004181c */
[C---:B------:R-:W-:Y:S02]  /*9740*/  ISETP.GE.AND P6, PT, R2.reuse, R8, PT ;  /* 0x000000080200720c */ /* 0x040fe40003fc6270 */
[----:B------:R-:W-:Y:S01]  /*9750*/  ISETP.GE.AND P2, PT, R2, R9, PT ;  /* 0x000000090200720c */ /* 0x000fe20003f46270 */
[----:B------:R-:W-:Y:S01]  /*9760*/  VIADD R2, R0, 0xffffff38 ;  /* 0xffffff3800027836 */ /* 0x000fe20000000000 */
[----:B------:R-:W-:Y:S02]  /*9770*/  FSEL R125, R177, -INF , !P5 ;  /* 0xff800000b17d7808 */ /* 0x000fe40006800000 */
[----:B------:R-:W-:Y:S01]  /*9780*/  FSEL R129, R176, -INF , !P1 ;  /* 0xff800000b0817808 */ /* 0x000fe20004800000 */
[----:B------:R-:W-:Y:S01]  /*9790*/  HMMA.16816.F32.BF16 R28, R24, R70, RZ ;  /* 0x00000046181c723c */ /* 0x000fe200000418ff */
[----:B------:R-:W-:Y:S01]  /*97a0*/  FSEL R47, R193, -INF , !P3 ;  /* 0xff800000c12f7808 */ /* 0x000fe20005800000 */
[----:B------:R-:W-:Y:S01]  /*97b0*/  MUFU.TANH R71, R42 ;  /* 0x0000002a00477308 */ /* 0x000fe20000002400 */
[----:B------:R-:W-:-:S02]  /*97c0*/  FSEL R68, R182, -INF , !P4 ;  /* 0xff800000b6447808 */ /* 0x000fc40006000000 */
[C---:B------:R-:W-:Y:S02]  /*97d0*/  ISETP.GE.AND P5, PT, R2.reuse, R6, PT ;  /* 0x000000060200720c */ /* 0x040fe40003fa6270 */
[C---:B------:R-:W-:Y:S01]  /*97e0*/  ISETP.GE.AND P1, PT, R2.reuse, R7, PT ;  /* 0x000000070200720c */ /* 0x040fe20003f26270 */
[----:B------:R-:W-:Y:S01]  /*97f0*/  HMMA.16816.F32.BF16 R24, R24, R74, RZ ;  /* 0x0000004a1818723c */ /* 0x000fe200000418ff */
[C---:B------:R-:W-:Y:S01]  /*9800*/  ISETP.GE.AND P3, PT, R2.reuse, R8, PT ;  /* 0x000000080200720c */ /* 0x040fe20003f66270 */
[----:B------:R-:W-:Y:S01]  /*9810*/  MUFU.TANH R82, R41 ;  /* 0x0000002900527308 */ /* 0x000fe20000002400 */
[----:B------:R-:W-:Y:S01]  /*9820*/  ISETP.GE.AND P4, PT, R2, R9, PT ;  /* 0x000000090200720c */ /* 0x000fe20003f86270 */
[----:B------:R-:W-:Y:S01]  /*9830*/  VIADD R2, R0, 0xffffff39 ;  /* 0xffffff3900027836 */ /* 0x000fe20000000000 */
[----:B------:R-:W-:Y:S01]  /*9840*/  FSEL R128, R179, -INF , !P2 ;  /* 0xff800000b3807808 */ /* 0x000fe20005000000 */
[----:B------:R-:W-:Y:S01]  /*9850*/  FMUL.FTZ R32, R32, UR6 ;  /* 0x0000000620207c20 */ /* 0x000fe20008410000 */
[----:B------:R-:W-:Y:S01]  /*9860*/  FMUL.FTZ R33, R33, UR6 ;  /* 0x0000000621217c20 */ /* 0x000fe20008410000 */
[----:B------:R-:W-:Y:S01]  /*9870*/  FMUL.FTZ R35, R35, UR6 ;  /* 0x0000000623237c20 */ /* 0x000fe20008410000 */
[----:B------:R-:W-:Y:S01]  /*9880*/  ISETP.GE.AND P2, PT, R2, R7, PT ;  /* 0x000000070200720c */ /* 0x000fe20003f46270 */
[----:B------:R-:W-:Y:S01]  /*9890*/  MUFU.TANH R12, R12 ;  /* 0x0000000c000c7308 */ /* 0x000fe20000002400 */
[----:B------:R-:W-:Y:S01]  /*98a0*/  FSEL R99, R180, -INF , !P6 ;  /* 0xff800000b4637808 */ /* 0x000fe20007000000 */
[C---:B------:R-:W-:Y:S01]  /*98b0*/  HMMA.16816.F32.BF16 R28, R16.reuse, R58, R28 ;  /* 0x0000003a101c723c */ /* 0x040fe2000004181c */
[----:B--2---:R-:W-:Y:S01]  /*98c0*/  FSEL R63, R5, -INF , !P2 ;  /* 0xff800000053f7808 */ /* 0x004fe20005000000 */
[----:B------:R-:W-:Y:S01]  /*98d0*/  FMUL.FTZ R5, R34, UR6 ;  /* 0x0000000622057c20 */ /* 0x000fe20008410000 */
[----:B---3--:R-:W-:Y:S01]  /*98e0*/  FSEL R66, R4, -INF , !P1 ;  /* 0xff80000004427808 */ /* 0x008fe20004800000 */
[----:B------:R-:W-:Y:S01]  /*98f0*/  VIADD R4, R0, 0xffffff40 ;  /* 0xffffff4000047836 */ /* 0x000fe20000000000 */
[----:B------:R-:W-:Y:S01]  /*9900*/  ISETP.GE.AND P6, PT, R2, R6, PT ;  /* 0x000000060200720c */ /* 0x000fe20003fc6270 */
[----:B------:R-:W1:Y:S01]  /*9910*/  MUFU.TANH R32, R32 ;  /* 0x0000002000207308 */ /* 0x000e620000002400 */
[----:B------:R-:W-:Y:S01]  /*9920*/  FSEL R46, R10, -INF , !P5 ;  /* 0xff8000000a2e7808 */ /* 0x000fe20006800000 */
[----:B------:R-:W-:Y:S01]  /*9930*/  HMMA.16816.F32.BF16 R16, R16, R94, R24 ;  /* 0x0000005e1010723c */ /* 0x000fe20000041818 */
[----:B------:R-:W-:-:S02]  /*9940*/  ISETP.GE.AND P5, PT, R2, R8, PT ;  /* 0x000000080200720c */ /* 0x000fc40003fa6270 */
[----:B------:R-:W-:Y:S01]  /*9950*/  ISETP.GE.AND P1, PT, R2, R9, PT ;  /* 0x000000090200720c */ /* 0x000fe20003f26270 */
[----:B------:R-:W-:Y:S01]  /*9960*/  VIADD R2, R0, 0xffffff41 ;  /* 0xffffff4100027836 */ /* 0x000fe20000000000 */
[----:B------:R-:W-:Y:S01]  /*9970*/  FSEL R98, R126, -INF , !P3 ;  /* 0xff8000007e627808 */ /* 0x000fe20005800000 */
[----:B------:R-:W2:Y:S01]  /*9980*/  MUFU.TANH R5, R5 ;  /* 0x0000000500057308 */ /* 0x000ea20000002400 */
[----:B------:R-:W-:Y:S02]  /*9990*/  FSEL R131, R131, -INF , !P4 ;  /* 0xff80000083837808 */ /* 0x000fe40006000000 */
[----:B------:R-:W-:Y:S02]  /*99a0*/  FSEL R45, R45, -INF , !P6 ;  /* 0xff8000002d2d7808 */ /* 0x000fe40007000000 */
[----:B------:R-:W-:Y:S01]  /*99b0*/  ISETP.GE.AND P3, PT, R4, R6, PT ;  /* 0x000000060400720c */ /* 0x000fe20003f66270 */
[----:B------:R-:W-:Y:S01]  /*99c0*/  FMUL.FTZ R30, R30, UR6 ;  /* 0x000000061e1e7c20 */ /* 0x000fe20008410000 */
[C---:B------:R-:W-:Y:S01]  /*99d0*/  ISETP.GE.AND P4, PT, R4.reuse, R7, PT ;  /* 0x000000070400720c */ /* 0x040fe20003f86270 */
[----:B------:R-:W3:Y:S01]  /*99e0*/  MUFU.TANH R33, R33 ;  /* 0x0000002100217308 */ /* 0x000ee20000002400 */
[----:B------:R-:W-:Y:S01]  /*99f0*/  ISETP.GE.AND P6, PT, R4, R8, PT ;  /* 0x000000080400720c */ /* 0x000fe20003fc6270 */
[----:B------:R-:W-:Y:S01]  /*9a00*/  FMUL.FTZ R28, R28, UR6 ;  /* 0x000000061c1c7c20 */ /* 0x000fe20008410000 */
[----:B------:R-:W-:Y:S01]  /*9a10*/  ISETP.GE.AND P2, PT, R4, R9, PT ;  /* 0x000000090400720c */ /* 0x000fe20003f46270 */
[----:B------:R-:W-:Y:S01]  /*9a20*/  VIADD R4, R0, 0xffffff48 ;  /* 0xffffff4800047836 */ /* 0x000fe20000000000 */
[----:B------:R-:W-:Y:S01]  /*9a30*/  FSEL R91, R127, -INF , !P5 ;  /* 0xff8000007f5b7808 */ /* 0x000fe20006800000 */
[----:B------:R-:W-:Y:S01]  /*9a40*/  FMUL.FTZ R31, R31, UR6 ;  /* 0x000000061f1f7c20 */ /* 0x000fe20008410000 */
[----:B------:R-:W-:Y:S01]  /*9a50*/  FSEL R132, R132, -INF , !P1 ;  /* 0xff80000084847808 */ /* 0x000fe20004800000 */
[----:B------:R-:W4:Y:S01]  /*9a60*/  MUFU.TANH R35, R35 ;  /* 0x0000002300237308 */ /* 0x000f220000002400 */
[----:B------:R-:W-:Y:S01]  /*9a70*/  FSEL R44, R199, -INF , !P3 ;  /* 0xff800000c72c7808 */ /* 0x000fe20005800000 */
[----:B------:R-:W-:Y:S01]  /*9a80*/  FMUL.FTZ R29, R29, UR6 ;  /* 0x000000061d1d7c20 */ /* 0x000fe20008410000 */
[----:B------:R-:W-:Y:S01]  /*9a90*/  FSEL R62, R195, -INF , !P4 ;  /* 0xff800000c33e7808 */ /* 0x000fe20006000000 */
[----:B------:R-:W-:Y:S01]  /*9aa0*/  FMUL.FTZ R16, R16, UR6 ;  /* 0x0000000610107c20 */ /* 0x000fe20008410000 */
[C---:B------:R-:W-:Y:S01]  /*9ab0*/  ISETP.GE.AND P5, PT, R2.reuse, R6, PT ;  /* 0x000000060200720c */ /* 0x040fe20003fa6270 */
[----:B------:R-:W-:Y:S01]  /*9ac0*/  FMUL.FTZ R17, R17, UR6 ;  /* 0x0000000611117c20 */ /* 0x000fe20008410000 */
[C---:B------:R-:W-:Y:S01]  /*9ad0*/  ISETP.GE.AND P1, PT, R2.reuse, R7, PT ;  /* 0x000000070200720c */ /* 0x040fe20003f26270 */
[----:B------:R2:W-:Y:S01]  /*9ae0*/  MUFU.TANH R10, R51 ;  /* 0x00000033000a7308 */ /* 0x0005e20000002400 */
[----:B------:R-:W-:-:S02]  /*9af0*/  ISETP.GE.AND P3, PT, R2, R8, PT ;  /* 0x000000080200720c */ /* 0x000fc40003f66270 */
[----:B------:R-:W-:Y:S01]  /*9b00*/  ISETP.GE.AND P4, PT, R2, R9, PT ;  /* 0x000000090200720c */ /* 0x000fe20003f86270 */
[----:B------:R-:W-:Y:S01]  /*9b10*/  VIADD R2, R0, 0xffffff49 ;  /* 0xffffff4900027836 */ /* 0x000fe20000000000 */
[----:B------:R-:W-:Y:S02]  /*9b20*/  FSEL R127, R197, -INF , !P6 ;  /* 0xff800000c57f7808 */ /* 0x000fe40007000000 */
[----:B------:R-:W-:Y:S01]  /*9b30*/  FSEL R135, R191, -INF , !P2 ;  /* 0xff800000bf877808 */ /* 0x000fe20005000000 */
[----:B------:R-:W-:Y:S01]  /*9b40*/  MUFU.TANH R30, R30 ;  /* 0x0000001e001e7308 */ /* 0x000fe20000002400 */
[C---:B------:R-:W-:Y:S02]  /*9b50*/  ISETP.GE.AND P6, PT, R4.reuse, R6, PT ;  /* 0x000000060400720c */ /* 0x040fe40003fc6270 */
[----:B------:R-:W-:Y:S02]  /*9b60*/  ISETP.GE.AND P2, PT, R4, R7, PT ;  /* 0x000000070400720c */ /* 0x000fe40003f46270 */
[----:B------:R-:W-:-:S02]  /*9b70*/  FSEL R133, R196, -INF , !P3 ;  /* 0xff800000c4857808 */ /* 0x000fc40005800000 */
[----:B------:R-:W-:Y:S01]  /*9b80*/  FSEL R168, R194, -INF , !P4 ;  /* 0xff800000c2a87808 */ /* 0x000fe20006000000 */
[----:B------:R-:W-:Y:S01]  /*9b90*/  MUFU.TANH R31, R31 ;  /* 0x0000001f001f7308 */ /* 0x000fe20000002400 */
[----:B-1----:R-:W-:Y:S02]  /*9ba0*/  FSEL R39, R32, -INF , !P6 ;  /* 0xff80000020277808 */ /* 0x002fe40007000000 */
[----:B--2---:R-:W-:Y:S02]  /*9bb0*/  FSEL R51, R5, -INF , !P2 ;  /* 0xff80000005337808 */ /* 0x004fe40005000000 */
[----:B------:R-:W-:Y:S02]  /*9bc0*/  FSEL R40, R202, -INF , !P5 ;  /* 0xff800000ca287808 */ /* 0x000fe40006800000 */
[----:B------:R-:W-:Y:S01]  /*9bd0*/  FSEL R58, R201, -INF , !P1 ;  /* 0xff800000c93a7808 */ /* 0x000fe20004800000 */
[----:B------:R-:W1:Y:S01]  /*9be0*/  MUFU.TANH R5, R28 ;  /* 0x0000001c00057308 */ /* 0x000e620000002400 */
[----:B------:R-:W-:-:S02]  /*9bf0*/  ISETP.GE.AND P3, PT, R2, R6, PT ;  /* 0x000000060200720c */ /* 0x000fc40003f66270 */
[C---:B------:R-:W-:Y:S02]  /*9c00*/  ISETP.GE.AND P4, PT, R2.reuse, R7, PT ;  /* 0x000000070200720c */ /* 0x040fe40003f86270 */
[CC--:B------:R-:W-:Y:S02]  /*9c10*/  ISETP.GE.AND P6, PT, R2.reuse, R8.reuse, PT ;  /* 0x000000080200720c */ /* 0x0c0fe40003fc6270 */
[-C--:B------:R-:W-:Y:S01]  /*9c20*/  ISETP.GE.AND P2, PT, R2, R9.reuse, PT ;  /* 0x000000090200720c */ /* 0x080fe20003f46270 */
[----:B------:R-:W-:Y:S01]  /*9c30*/  VIADD R2, R0, 0xffffff50 ;  /* 0xffffff5000027836 */ /* 0x000fe20000000000 */
[C---:B------:R-:W-:Y:S01]  /*9c40*/  ISETP.GE.AND P5, PT, R4.reuse, R8, PT ;  /* 0x000000080400720c */ /* 0x040fe20003fa6270 */
[----:B------:R-:W2:Y:S01]  /*9c50*/  MUFU.TANH R28, R29 ;  /* 0x0000001d001c7308 */ /* 0x000ea20000002400 */
[----:B------:R-:W-:Y:S01]  /*9c60*/  ISETP.GE.AND P1, PT, R4, R9, PT ;  /* 0x000000090400720c */ /* 0x000fe20003f26270 */
[----:B------:R-:W-:Y:S01]  /*9c70*/  VIADD R4, R0, 0xffffff51 ;  /* 0xffffff5100047836 */ /* 0x000fe20000000000 */
[----:B------:R-:W-:-:S02]  /*9c80*/  FSEL R130, R130, -INF , !P5 ;  /* 0xff80000082827808 */ /* 0x000fc40006800000 */
[----:B------:R-:W-:Y:S02]  /*9c90*/  FSEL R170, R170, -INF , !P1 ;  /* 0xff800000aaaa7808 */ /* 0x000fe40004800000 */
[----:B---3--:R-:W-:Y:S01]  /*9ca0*/  FSEL R34, R33, -INF , !P3 ;  /* 0xff80000021227808 */ /* 0x008fe20005800000 */
[----:B------:R3:W-:Y:S01]  /*9cb0*/  MUFU.TANH R59, R43 ;  /* 0x0000002b003b7308 */ /* 0x0007e20000002400 */
[----:B----4-:R-:W-:Y:S02]  /*9cc0*/  FSEL R50, R35, -INF , !P4 ;  /* 0xff80000023327808 */ /* 0x010fe40006000000 */
[C---:B------:R-:W-:Y:S02]  /*9cd0*/  ISETP.GE.AND P5, PT, R2.reuse, R6, PT ;  /* 0x000000060200720c */ /* 0x040fe40003fa6270 */
[C---:B------:R-:W-:Y:S02]  /*9ce0*/  ISETP.GE.AND P1, PT, R2.reuse, R7, PT ;  /* 0x000000070200720c */ /* 0x040fe40003f26270 */
[C---:B------:R-:W-:Y:S01]  /*9cf0*/  ISETP.GE.AND P3, PT, R2.reuse, R8, PT ;  /* 0x000000080200720c */ /* 0x040fe20003f66270 */
[----:B------:R4:W-:Y:S01]  /*9d00*/  MUFU.TANH R24, R22 ;  /* 0x0000001600187308 */ /* 0x0009e20000002400 */
[----:B------:R-:W-:Y:S01]  /*9d10*/  ISETP.GE.AND P4, PT, R2, R9, PT ;  /* 0x000000090200720c */ /* 0x000fe20003f86270 */
[----:B------:R-:W-:Y:S01]  /*9d20*/  VIADD R2, R0, 0xffffff58 ;  /* 0xffffff5800027836 */ /* 0x000fe20000000000 */
[----:B------:R-:W-:-:S02]  /*9d30*/  FSEL R126, R169, -INF , !P6 ;  /* 0xff800000a97e7808 */ /* 0x000fc40007000000 */
[----:B------:R-:W-:Y:S02]  /*9d40*/  FSEL R120, R120, -INF , !P2 ;  /* 0xff80000078787808 */ /* 0x000fe40005000000 */
[C---:B------:R-:W-:Y:S01]  /*9d50*/  ISETP.GE.AND P6, PT, R4.reuse, R6, PT ;  /* 0x000000060400720c */ /* 0x040fe20003fc6270 */
[----:B------:R-:W5:Y:S01]  /*9d60*/  MUFU.TANH R35, R20 ;  /* 0x0000001400237308 */ /* 0x000f620000002400 */
[----:B------:R-:W-:Y:S02]  /*9d70*/  ISETP.GE.AND P2, PT, R4, R7, PT ;  /* 0x000000070400720c */ /* 0x000fe40003f46270 */
[----:B------:R-:W-:Y:S02]  /*9d80*/  FSEL R169, R200, -INF , !P3 ;  /* 0xff800000c8a97808 */ /* 0x000fe40005800000 */
[----:B------:R-:W-:Y:S02]  /*9d90*/  FSEL R173, R198, -INF , !P4 ;  /* 0xff800000c6ad7808 */ /* 0x000fe40006000000 */
[----:B------:R-:W-:Y:S01]  /*9da0*/  FSEL R32, R214, -INF , !P6 ;  /* 0xff800000d6207808 */ /* 0x000fe20007000000 */
[----:B------:R-:W-:Y:S01]  /*9db0*/  MUFU.TANH R11, R16 ;  /* 0x00000010000b7308 */ /* 0x000fe20000002400 */
[----:B------:R-:W-:-:S02]  /*9dc0*/  FSEL R42, R211, -INF , !P2 ;  /* 0xff800000d32a7808 */ /* 0x000fc40005000000 */
[----:B------:R-:W-:Y:S02]  /*9dd0*/  FSEL R33, R204, -INF , !P5 ;  /* 0xff800000cc217808 */ /* 0x000fe40006800000 */
[----:B---3--:R-:W-:Y:S02]  /*9de0*/  FSEL R43, R203, -INF , !P1 ;  /* 0xff800000cb2b7808 */ /* 0x008fe40004800000 */
[C---:B------:R-:W-:Y:S01]  /*9df0*/  ISETP.GE.AND P3, PT, R2.reuse, R6, PT ;  /* 0x000000060200720c */ /* 0x040fe20003f66270 */
[----:B------:R-:W-:Y:S01]  /*9e00*/  MUFU.TANH R16, R17 ;  /* 0x0000001100107308 */ /* 0x000fe20000002400 */
[C---:B------:R-:W-:Y:S02]  /*9e10*/  ISETP.GE.AND P4, PT, R2.reuse, R7, PT ;  /* 0x000000070200720c */ /* 0x040fe40003f86270 */
[CC--:B------:R-:W-:Y:S02]  /*9e20*/  ISETP.GE.AND P6, PT, R2.reuse, R8.reuse, PT ;  /* 0x000000080200720c */ /* 0x0c0fe40003fc6270 */
[----:B------:R-:W-:Y:S01]  /*9e30*/  ISETP.GE.AND P2, PT, R2, R9, PT ;  /* 0x000000090200720c */ /* 0x000fe20003f46270 */
[----:B------:R-:W-:Y:S01]  /*9e40*/  VIADD R2, R0, 0xffffff59 ;  /* 0xffffff5900027836 */ /* 0x000fe20000000000 */
[----:B------:R-:W-:Y:S01]  /*9e50*/  BAR.SYNC.DEFER_BLOCKING 0x0 ;  /* 0x0000000000007b1d */ /* 0x000fe20000010000 */
[----:B------:R-:W-:-:S02]  /*9e60*/  ISETP.GE.AND P5, PT, R4, R8, PT ;  /* 0x000000080400720c */ /* 0x000fc40003fa6270 */
[----:B------:R-:W-:Y:S01]  /*9e70*/  ISETP.GE.AND P1, PT, R4, R9, PT ;  /* 0x000000090400720c */ /* 0x000fe20003f26270 */
[C---:B------:R-:W-:Y:S01]  /*9e80*/  VIADD R4, R0.reuse, 0xffffff70 ;  /* 0xffffff7000047836 */ /* 0x040fe20000000000 */
[----:B------:R-:W-:Y:S01]  /*9e90*/  FSEL R107, R207, -INF , !P5 ;  /* 0xff800000cf6b7808 */ /* 0x000fe20006800000 */
[----:B------:R-:W-:Y:S01]  /*9ea0*/  MUFU.TANH R13, R13 ;  /* 0x0000000d000d7308 */ /* 0x000fe20000002400 */
[----:B------:R-:W-:Y:S02]  /*9eb0*/  FSEL R172, R205, -INF , !P1 ;  /* 0xff800000cdac7808 */ /* 0x000fe40004800000 */
[----:B-1----:R-:W-:Y:S01]  /*9ec0*/  FSEL R29, R5, -INF , !P3 ;  /* 0xff800000051d7808 */ /* 0x002fe20005800000 */
[----:B------:R-:W-:Y:S01]  /*9ed0*/  VIADD R5, R0, 0xffffff68 ;  /* 0xffffff6800057836 */ /* 0x000fe20000000000 */
[----:B------:R-:W-:Y:S02]  /*9ee0*/  FSEL R41, R30, -INF , !P4 ;  /* 0xff8000001e297808 */ /* 0x000fe40006000000 */
[C---:B------:R-:W-:Y:S01]  /*9ef0*/  ISETP.GE.AND P5, PT, R2.reuse, R6, PT ;  /* 0x000000060200720c */ /* 0x040fe20003fa6270 */
[----:B------:R1:W3:Y:S01]  /*9f00*/  MUFU.TANH R30, R21 ;  /* 0x00000015001e7308 */ /* 0x0002e20000002400 */
[----:B------:R-:W-:-:S02]  /*9f10*/  ISETP.GE.AND P1, PT, R2, R7, PT ;  /* 0x000000070200720c */ /* 0x000fc40003f26270 */
[C---:B------:R-:W-:Y:S02]  /*9f20*/  ISETP.GE.AND P3, PT, R2.reuse, R8, PT ;  /* 0x000000080200720c */ /* 0x040fe40003f66270 */
[----:B------:R-:W-:Y:S01]  /*9f30*/  ISETP.GE.AND P4, PT, R2, R9, PT ;  /* 0x000000090200720c */ /* 0x000fe20003f86270 */
[----:B------:R-:W-:Y:S01]  /*9f40*/  VIADD R2, R0, 0xffffff60 ;  /* 0xffffff6000027836 */ /* 0x000fe20000000000 */
[----:B------:R-:W-:Y:S01]  /*9f50*/  FSEL R106, R171, -INF , !P6 ;  /* 0xff800000ab6a7808 */ /* 0x000fe20007000000 */
[----:B------:R-:W-:Y:S01]  /*9f60*/  MUFU.TANH R15, R15 ;  /* 0x0000000f000f7308 */ /* 0x000fe20000002400 */
[----:B------:R-:W-:Y:S02]  /*9f70*/  FSEL R171, R83, -INF , !P2 ;  /* 0xff80000053ab7808 */ /* 0x000fe40005000000 */
[----:B--2---:R-:W-:Y:S02]  /*9f80*/  FSEL R28, R28, -INF , !P5 ;  /* 0xff8000001c1c7808 */ /* 0x004fe40006800000 */
[----:B------:R-:W-:-:S02]  /*9f90*/  FSEL R70, R31, -INF , !P1 ;  /* 0xff8000001f467808 */ /* 0x000fc40004800000 */
[C---:B------:R-:W-:Y:S02]  /*9fa0*/  ISETP.GE.AND P6, PT, R2.reuse, R6, PT ;  /* 0x000000060200720c */ /* 0x040fe40003fc6270 */
[C---:B------:R-:W-:Y:S02]  /*9fb0*/  ISETP.GE.AND P2, PT, R2.reuse, R7, PT ;  /* 0x000000070200720c */ /* 0x040fe40003f46270 */
[C---:B------:R-:W-:Y:S02]  /*9fc0*/  ISETP.GE.AND P5, PT, R2.reuse, R8, PT ;  /* 0x000000080200720c */ /* 0x040fe40003fa6270 */
[----:B------:R-:W-:Y:S01]  /*9fd0*/  ISETP.GE.AND P1, PT, R2, R9, PT ;  /* 0x000000090200720c */ /* 0x000fe20003f26270 */
[----:B------:R-:W-:Y:S01]  /*9fe0*/  VIADD R2, R0, 0xffffff61 ;  /* 0xffffff6100027836 */ /* 0x000fe20000000000 */
[----:B------:R-:W-:Y:S02]  /*9ff0*/  FSEL R94, R134, -INF , !P3 ;  /* 0xff800000865e7808 */ /* 0x000fe40005800000 */
[----:B------:R-:W-:-:S02]  /*a000*/  FSEL R95, R10, -INF , !P4 ;  /* 0xff8000000a5f7808 */ /* 0x000fc40006000000 */
[----:B----4-:R-:W-:Y:S01]  /*a010*/  FSEL R22, R223, -INF , !P6 ;  /* 0xff800000df167808 */ /* 0x010fe20007000000 */
[----:B------:R-:W2:Y:S01]  /*a020*/  MUFU.TANH R10, R14 ;  /* 0x0000000e000a7308 */ /* 0x000ea20000002400 */
        /* <DEDUP_REMOVED lines=9> */
[----:B------:R-:W-:Y:S02]  /*a0c0*/  ISETP.GE.AND P1, PT, R4, R7, PT ;  /* 0x000000070400720c */ /* 0x000fe40003f26270 */
[----:B-1----:R-:W-:Y:S02]  /*a0d0*/  FSEL R21, R224, -INF , !P3 ;  /* 0xff800000e0157808 */ /* 0x002fe40005800000 */
[----:B------:R-:W-:Y:S02]  /*a0e0*/  FSEL R75, R222, -INF , !P4 ;  /* 0xff800000de4b7808 */ /* 0x000fe40006000000 */
[----:B------:R-:W-:-:S02]  /*a0f0*/  FSEL R134, R219, -INF , !P6 ;  /* 0xff800000db867808 */ /* 0x000fc40007000000 */
[----:B------:R-:W-:Y:S02]  /*a100*/  FSEL R177, R216, -INF , !P2 ;  /* 0xff800000d8b17808 */ /* 0x000fe40005000000 */
[----:B------:R-:W-:Y:S02]  /*a110*/  FSEL R20, R215, -INF , !P5 ;  /* 0xff800000d7147808 */ /* 0x000fe40006800000 */
[----:B------:R-:W-:Y:S02]  /*a120*/  FSEL R198, R209, -INF , !P1 ;  /* 0xff800000d1c67808 */ /* 0x000fe40004800000 */
[C---:B------:R-:W-:Y:S02]  /*a130*/  ISETP.GE.AND P3, PT, R4.reuse, R8, PT ;  /* 0x000000080400720c */ /* 0x040fe40003f66270 */
[----:B------:R-:W-:Y:S01]  /*a140*/  ISETP.GE.AND P4, PT, R4, R9, PT ;  /* 0x000000090400720c */ /* 0x000fe20003f86270 */
[----:B------:R-:W-:Y:S01]  /*a150*/  VIADD R4, R0, 0xffffff69 ;  /* 0xffffff6900047836 */ /* 0x000fe20000000000 */
[----:B------:R-:W-:-:S02]  /*a160*/  ISETP.GE.AND P6, PT, R2, R6, PT ;  /* 0x000000060200720c */ /* 0x000fc40003fc6270 */
[C---:B------:R-:W-:Y:S02]  /*a170*/  ISETP.GE.AND P2, PT, R2.reuse, R7, PT ;  /* 0x000000070200720c */ /* 0x040fe40003f46270 */
[C---:B------:R-:W-:Y:S02]  /*a180*/  ISETP.GE.AND P5, PT, R2.reuse, R8, PT ;  /* 0x000000080200720c */ /* 0x040fe40003fa6270 */
[----:B------:R-:W-:Y:S01]  /*a190*/  ISETP.GE.AND P1, PT, R2, R9, PT ;  /* 0x000000090200720c */ /* 0x000fe20003f26270 */
[----:B------:R-:W-:Y:S01]  /*a1a0*/  VIADD R2, R0, 0xffffff78 ;  /* 0xffffff7800027836 */ /* 0x000fe20000000000 */
[----:B------:R-:W-:Y:S01]  /*a1b0*/  FSEL R181, R208, -INF , !P3 ;  /* 0xff800000d0b57808 */ /* 0x000fe20005800000 */
[----:B------:R-:W-:Y:S01]  /*a1c0*/  VIADD R0, R0, 0xffffff79 ;  /* 0xffffff7900007836 */ /* 0x000fe20000000000 */
[----:B------:R-:W-:Y:S02]  /*a1d0*/  FSEL R193, R206, -INF , !P4 ;  /* 0xff800000cec17808 */ /* 0x000fe40006000000 */
[----:B------:R-:W-:-:S02]  /*a1e0*/  FSEL R17, R221, -INF , !P6 ;  /* 0xff800000dd117808 */ /* 0x000fc40007000000 */
[----:B------:R-:W-:Y:S02]  /*a1f0*/  FSEL R197, R218, -INF , !P2 ;  /* 0xff800000dac57808 */ /* 0x000fe40005000000 */
[-C--:B------:R-:W-:Y:S02]  /*a200*/  ISETP.GE.AND P3, PT, R5, R8.reuse, PT ;  /* 0x000000080500720c */ /* 0x080fe40003f66270 */
[-C--:B------:R-:W-:Y:S02]  /*a210*/  ISETP.GE.AND P4, PT, R4, R8.reuse, PT ;  /* 0x000000080400720c */ /* 0x080fe40003f86270 */
[-C--:B------:R-:W-:Y:S02]  /*a220*/  ISETP.GE.AND P6, PT, R2, R8.reuse, PT ;  /* 0x000000080200720c */ /* 0x080fe40003fc6270 */
[----:B------:R-:W-:Y:S01]  /*a230*/  ISETP.GE.AND P2, PT, R0, R8, PT ;  /* 0x000000080000720c */ /* 0x000fe20003f46270 */
[----:B------:R-:W-:Y:S01]  /*a240*/  FMUL.FTZ R8, R18, UR6 ;  /* 0x0000000612087c20 */ /* 0x000fe20008410000 */
[----:B------:R-:W-:-:S02]  /*a250*/  FSEL R178, R212, -INF , !P5 ;  /* 0xff800000d4b27808 */ /* 0x000fc40006800000 */
[----:B------:R-:W-:Y:S02]  /*a260*/  FSEL R194, R210, -INF , !P1 ;  /* 0xff800000d2c27808 */ /* 0x000fe40004800000 */
[----:B------:R-:W-:Y:S01]  /*a270*/  FSEL R90, R90, -INF , !P3 ;  /* 0xff8000005a5a7808 */ /* 0x000fe20005800000 */
[----:B------:R-:W1:Y:S01]  /*a280*/  MUFU.TANH R8, R8 ;  /* 0x0000000800087308 */ /* 0x000e620000002400 */
[----:B------:R-:W-:Y:S02]  /*a290*/  FSEL R110, R82, -INF , !P4 ;  /* 0xff800000526e7808 */ /* 0x000fe40006000000 */
[----:B-----5:R-:W-:Y:S02]  /*a2a0*/  FSEL R182, R35, -INF , !P6 ;  /* 0xff80000023b67808 */ /* 0x020fe40007000000 */
[----:B---3--:R-:W-:Y:S02]  /*a2b0*/  FSEL R191, R30, -INF , !P2 ;  /* 0xff8000001ebf7808 */ /* 0x008fe40005000000 */
[----:B------:R-:W-:-:S02]  /*a2c0*/  ISETP.GE.AND P5, PT, R5, R6, PT ;  /* 0x000000060500720c */ /* 0x000fc40003fa6270 */
[C---:B------:R-:W-:Y:S02]  /*a2d0*/  ISETP.GE.AND P1, PT, R5.reuse, R7, PT ;  /* 0x000000070500720c */ /* 0x040fe40003f26270 */
[----:B------:R-:W-:Y:S01]  /*a2e0*/  ISETP.GE.AND P3, PT, R5, R9, PT ;  /* 0x000000090500720c */ /* 0x000fe20003f66270 */
[----:B------:R-:W-:Y:S01]  /*a2f0*/  FMUL.FTZ R5, R19, UR6 ;  /* 0x0000000613057c20 */ /* 0x000fe20008410000 */
[C---:B------:R-:W-:Y:S02]  /*a300*/  ISETP.GE.AND P4, PT, R4.reuse, R6, PT ;  /* 0x000000060400720c */ /* 0x040fe40003f86270 */
[C---:B------:R-:W-:Y:S02]  /*a310*/  ISETP.GE.AND P6, PT, R4.reuse, R7, PT ;  /* 0x000000070400720c */ /* 0x040fe40003fc6270 */
[----:B------:R-:W-:Y:S01]  /*a320*/  ISETP.GE.AND P2, PT, R4, R9, PT ;  /* 0x000000090400720c */ /* 0x000fe20003f46270 */
[----:B------:R-:W-:Y:S01]  /*a330*/  FMUL.FTZ R4, R23, UR6 ;  /* 0x0000000617047c20 */ /* 0x000fe20008410000 */
[----:B------:R-:W3:Y:S01]  /*a340*/  MUFU.TANH R5, R5 ;  /* 0x0000000500057308 */ /* 0x000ee20000002400 */
[----:B--2---:R-:W-:-:S02]  /*a350*/  FSEL R82, R10, -INF , !P1 ;  /* 0xff8000000a527808 */ /* 0x004fc40004800000 */
[----:B------:R-:W-:Y:S02]  /*a360*/  ISETP.GE.AND P1, PT, R183, 0x3, PT ;  /* 0x00000003b700780c */ /* 0x000fe40003f26270 */
[----:B------:R-:W-:Y:S02]  /*a370*/  FSEL R174, R71, -INF , !P3 ;  /* 0xff80000047ae7808 */ /* 0x000fe40005800000 */
[----:B------:R-:W-:Y:S01]  /*a380*/  FSEL R176, R59, -INF , !P2 ;  /* 0xff8000003bb07808 */ /* 0x000fe20005000000 */
[----:B------:R-:W2:Y:S01]  /*a390*/  MUFU.TANH R4, R4 ;  /* 0x0000000400047308 */ /* 0x000ea20000002400 */
[-C--:B------:R-:W-:Y:S02]  /*a3a0*/  ISETP.GE.AND P3, PT, R2, R6.reuse, PT ;  /* 0x000000060200720c */ /* 0x080fe40003f66270 */
[----:B------:R-:W-:Y:S02]  /*a3b0*/  ISETP.GE.AND P2, PT, R0, R6, PT ;  /* 0x000000060000720c */ /* 0x000fe40003f46270 */
[----:B------:R-:W-:-:S02]  /*a3c0*/  FSEL R12, R12, -INF , !P5 ;  /* 0xff8000000c0c7808 */ /* 0x000fc40006800000 */
[----:B------:R-:W-:Y:S02]  /*a3d0*/  FSEL R13, R13, -INF , !P4 ;  /* 0xff8000000d0d7808 */ /* 0x000fe40006000000 */
[----:B------:R-:W-:Y:S02]  /*a3e0*/  FSEL R14, R11, -INF , !P3 ;  /* 0xff8000000b0e7808 */ /* 0x000fe40005800000 */
[----:B------:R-:W-:Y:S02]  /*a3f0*/  FSEL R16, R16, -INF , !P2 ;  /* 0xff80000010107808 */ /* 0x000fe40005000000 */
[-C--:B------:R-:W-:Y:S02]  /*a400*/  ISETP.GE.AND P5, PT, R2, R7.reuse, PT ;  /* 0x000000070200720c */ /* 0x080fe40003fa6270 */
[----:B------:R-:W-:Y:S02]  /*a410*/  ISETP.GE.AND P4, PT, R0, R7, PT ;  /* 0x000000070000720c */ /* 0x000fe40003f86270 */
[----:B------:R-:W-:-:S02]  /*a420*/  ISETP.GE.AND P3, PT, R2, R9, PT ;  /* 0x000000090200720c */ /* 0x000fc40003f66270 */
[----:B------:R-:W-:Y:S02]  /*a430*/  ISETP.GE.AND P2, PT, R0, R9, PT ;  /* 0x000000090000720c */ /* 0x000fe40003f46270 */
[----:B------:R-:W-:Y:S02]  /*a440*/  FSEL R83, R15, -INF , !P6 ;  /* 0xff8000000f537808 */ /* 0x000fe40007000000 */
[----:B-1----:R-:W-:Y:S02]  /*a450*/  FSEL R195, R8, -INF , !P5 ;  /* 0xff80000008c37808 */ /* 0x002fe40006800000 */
[----:B---3--:R-:W-:Y:S02]  /*a460*/  FSEL R196, R5, -INF , !P4 ;  /* 0xff80000005c47808 */ /* 0x008fe40006000000 */
[----:B------:R-:W-:Y:S02]  /*a470*/  FSEL R180, R24, -INF , !P3 ;  /* 0xff80000018b47808 */ /* 0x000fe40005800000 */
[----:B--2---:R-:W-:Y:S01]  /*a480*/  FSEL R179, R4, -INF , !P2 ;  /* 0xff80000004b37808 */ /* 0x004fe20005000000 */
        /* <DEDUP_REMOVED lines=55> */
.L_x_570:
[----:B------:R-:W-:Y:S05]  /*a800*/  BSYNC.RECONVERGENT B0 ;  /* 0x0000000000007941 */ /* 0x000fea0003800200 */
.L_x_569:
[----:B------:R-:W0:Y:S02]  /*a810*/  LDGDEPBAR ;  /* 0x00000000000079af */ /* 0x000e240000000000 */
.L_x_568:
[----:B------:R-:W-:Y:S02]  /*a820*/  FMNMX3.FTZ R0, R38, R67, R65, !PT ;  /* 0x0000004326007276 */ /* 0x000fe40007810041 */
[----:B------:R-:W-:Y:S02]  /*a830*/  MOV R112, R245 ;  /* 0x000000f500707202 */ /* 0x000fe40000000f00 */
        /* <DEDUP_REMOVED lines=25> */
[----:B------:R4:W-:Y:S01]  /*a9d0*/  MUFU.EX2 R18, R4 ;  /* 0x0000000400127308 */ /* 0x0009e20000000800 */
[----:B---3--:R-:W-:-:S07]  /*a9e0*/  FFMA.FTZ R2, R65, UR5, -R0 ;  /* 0x0000000541027c23 */ /* 0x008fce0008010800 */
[----:B------:R3:W-:Y:S01]  /*a9f0*/  MUFU.EX2 R236, R2 ;  /* 0x0000000200ec7308 */ /* 0x0007e20000000800 */
[----:B----4-:R-:W-:-:S07]  /*aa00*/  FFMA.FTZ R4, R48, UR5, -R0 ;  /* 0x0000000530047c23 */ /* 0x010fce0008010800 */
        /* <DEDUP_REMOVED lines=52> */
[----:B------:R-:W-:-:S05]  /*ad50*/  FMNMX3.FTZ R2, R2, R195, R196, !PT ;  /* 0x000000c302027276 */ /* 0x000fca00078100c4 */
[----:B------:R-:W4:Y:S01]  /*ad60*/  SHFL.BFLY PT, R5, R2, 0x2, 0x1f ;  /* 0x0c401f0002057f89 */ /* 0x000f2200000e0000 */
[----:B---3--:R-:W-:-:S04]  /*ad70*/  FFMA.FTZ R4, R29, UR5, -R0 ;  /* 0x000000051d047c23 */ /* 0x008fc80008010800 */
[----:B------:R3:W-:Y:S01]  /*ad80*/  MUFU.EX2 R53, R4 ;  /* 0x0000000400357308 */ /* 0x0007e20000000800 */
[----:B----4-:R-:W-:-:S05]  /*ad90*/  FMNMX.FTZ R2, R2, R5, !PT ;  /* 0x0000000502027209 */ /* 0x010fca0007810000 */
[----:B------:R-:W4:Y:S01]  /*ada0*/  SHFL.BFLY PT, R5, R2, 0x1, 0x1f ;  /* 0x0c201f0002057f89 */ /* 0x000f2200000e0000 */
[----:B---3--:R-:W-:-:S03]  /*adb0*/  FFMA.FTZ R4, R28, UR5, -R0 ;  /* 0x000000051c047c23 */ /* 0x008fc60008010800 */
[----:B------:R-:W-:Y:S01]  /*adc0*/  LDSM.16.MT88.4 R28, [R186+0x4000] ;  /* 0x00400000ba1c783b */ /* 0x000fe20000004200 */
[----:B------:R3:W5:Y:S02]  /*add0*/  MUFU.EX2 R113, R4 ;  /* 0x0000000400717308 */ /* 0x0007640000000800 */
[--C-:B---3--:R-:W-:Y:S01]  /*ade0*/  FFMA.FTZ R4, R22, UR5, -R0.reuse ;  /* 0x0000000516047c23 */ /* 0x108fe20008010800 */
[----:B----4-:R-:W-:Y:S01]  /*adf0*/  FMNMX.FTZ R60, R2, R5, !PT ;  /* 0x00000005023c7209 */ /* 0x010fe20007810000 */
[----:B------:R-:W-:-:S04]  /*ae00*/  FFMA.FTZ R2, R14, UR5, -R0 ;  /* 0x000000050e027c23 */ /* 0x000fc80008010800 */
[----:B------:R3:W-:Y:S01]  /*ae10*/  MUFU.EX2 R45, R4 ;  /* 0x00000004002d7308 */ /* 0x0007e20000000800 */
[C---:B------:R-:W-:Y:S01]  /*ae20*/  FSETP.NEU.FTZ.AND P2, PT, R60.reuse, -INF , PT ;  /* 0xff8000003c00780b */ /* 0x040fe20003f5d000 */
[----:B-1----:R-:W-:-:S03]  /*ae30*/  FMUL.FTZ R8, R60, UR5 ;  /* 0x000000053c087c20 */ /* 0x002fc60008410000 */
[----:B------:R-:W-:Y:S02]  /*ae40*/  FSEL R9, R60, RZ, P2 ;  /* 0x000000ff3c097208 */ /* 0x000fe40001000000 */
[----:B------:R-:W-:Y:S01]  /*ae50*/  FSEL R8, R8, RZ, P2 ;  /* 0x000000ff08087208 */ /* 0x000fe20001000000 */
[----:B------:R1:W-:Y:S01]  /*ae60*/  MUFU.EX2 R67, R2 ;  /* 0x0000000200437308 */ /* 0x0003e20000000800 */
[----:B---3--:R-:W-:-:S07]  /*ae70*/  FFMA.FTZ R4, R21, UR5, -R0 ;  /* 0x0000000515047c23 */ /* 0x008fce0008010800 */
[----:B------:R3:W-:Y:S01]  /*ae80*/  MUFU.EX2 R54, R4 ;  /* 0x0000000400367308 */ /* 0x0007e20000000800 */
[----:B-1----:R-:W-:Y:S01]  /*ae90*/  FMNMX3.FTZ R2, R36, R104, R97, !PT ;  /* 0x0000006824027276 */ /* 0x002fe20007810061 */
[----:B---3--:R-:W-:-:S06]  /*aea0*/  FFMA.FTZ R4, R12, UR5, -R0 ;  /* 0x000000050c047c23 */ /* 0x008fcc0008010800 */
[----:B------:R1:W-:Y:S02]  /*aeb0*/  MUFU.EX2 R44, R4 ;  /* 0x00000004002c7308 */ /* 0x0003e40000000800 */
[--C-:B-1----:R-:W-:Y:S02]  /*aec0*/  FFMA.FTZ R4, R13, UR5, -R0.reuse ;  /* 0x000000050d047c23 */ /* 0x102fe40008010800 */
[----:B------:R-:W-:Y:S04]  /*aed0*/  LDSM.16.MT88.4 R12, [R184+0x4000] ;  /* 0x00400000b80c783b */ /* 0x000fe80000004200 */
[----:B------:R1:W3:Y:S02]  /*aee0*/  MUFU.EX2 R25, R4 ;  /* 0x0000000400197308 */ /* 0x0002e40000000800 */
[----:B-1----:R-:W-:-:S06]  /*aef0*/  FFMA.FTZ R4, R20, UR5, -R0 ;  /* 0x0000000514047c23 */ /* 0x002fcc0008010800 */
[----:B------:R1:W4:Y:S02]  /*af00*/  MUFU.EX2 R24, R4 ;  /* 0x0000000400187308 */ /* 0x0003240000000800 */
[--C-:B-1----:R-:W-:Y:S01]  /*af10*/  FFMA.FTZ R4, R17, UR5, -R0.reuse ;  /* 0x0000000511047c23 */ /* 0x102fe20008010800 */
[----:B------:R-:W-:Y:S01]  /*af20*/  FFMA.FTZ R0, R16, UR5, -R0 ;  /* 0x0000000510007c23 */ /* 0x000fe20008010800 */
[----:B-----5:R-:W-:-:S04]  /*af30*/  MOV R17, R113 ;  /* 0x0000007100117202 */ /* 0x020fc80000000f00 */
[----:B------:R1:W5:Y:S01]  /*af40*/  MUFU.EX2 R23, R4 ;  /* 0x0000000400177308 */ /* 0x0003620000000800 */
[----:B------:R-:W-:-:S07]  /*af50*/  MOV R16, R27 ;  /* 0x0000001b00107202 */ /* 0x000fce0000000f00 */
[----:B------:R2:W-:Y:S01]  /*af60*/  MUFU.EX2 R49, R0 ;  /* 0x0000000000317308 */ /* 0x0005e20000000800 */
[----:B-1----:R-:W-:Y:S01]  /*af70*/  FFMA.FTZ R4, R76, UR5, -R8 ;  /* 0x000000054c047c23 */ /* 0x002fe20008010808 */
[----:B------:R-:W-:-:S06]  /*af80*/  MOV R76, R17 ;  /* 0x00000011004c7202 */ /* 0x000fcc0000000f00 */
[----:B------:R1:W-:Y:S01]  /*af90*/  MUFU.EX2 R225, R4 ;  /* 0x0000000400e17308 */ /* 0x0003e20000000800 */
[----:B--2---:R-:W-:Y:S01]  /*afa0*/  FFMA.FTZ R0, R89, UR5, -R8 ;  /* 0x0000000559007c23 */ /* 0x004fe20008010808 */
[----:B------:R-:W-:-:S06]  /*afb0*/  MOV R89, R26 ;  /* 0x0000001a00597202 */ /* 0x000fcc0000000f00 */
[----:B------:R2:W-:Y:S01]  /*afc0*/  MUFU.EX2 R212, R0 ;  /* 0x0000000000d47308 */ /* 0x0005e20000000800 */
[----:B-1----:R-:W-:-:S07]  /*afd0*/  FFMA.FTZ R4, R77, UR5, -R8 ;  /* 0x000000054d047c23 */ /* 0x002fce0008010808 */
[----:B------:R1:W-:Y:S01]  /*afe0*/  MUFU.EX2 R223, R4 ;  /* 0x0000000400df7308 */ /* 0x0003e20000000800 */
[----:B--2---:R-:W-:Y:S01]  /*aff0*/  FFMA.FTZ R0, R88, UR5, -R8 ;  /* 0x0000000558007c23 */ /* 0x004fe20008010808 */
[----:B---3--:R-:W-:-:S06]  /*b000*/  MOV R88, R25 ;  /* 0x0000001900587202 */ /* 0x008fcc0000000f00 */
[----:B------:R2:W-:Y:S01]  /*b010*/  MUFU.EX2 R214, R0 ;  /* 0x0000000000d67308 */ /* 0x0005e20000000800 */
[----:B-1----:R-:W-:-:S07]  /*b020*/  FFMA.FTZ R4, R73, UR5, -R8 ;  /* 0x0000000549047c23 */ /* 0x002fce0008010808 */
[----:B------:R-:W-:Y:S01]  /*b030*/  MUFU.EX2 R221, R4 ;  /* 0x0000000400dd7308 */ /* 0x000fe20000000800 */
[--C-:B--2---:R-:W-:Y:S01]  /*b040*/  FFMA.FTZ R0, R85, UR5, -R8.reuse ;  /* 0x0000000555007c23 */ /* 0x104fe20008010808 */
[----:B----4-:R-:W-:Y:S02]  /*b050*/  MOV R85, R24 ;  /* 0x0000001800557202 */ /* 0x010fe40000000f00 */
[----:B------:R-:W-:Y:S04]  /*b060*/  LDSM.16.MT88.4 R24, [R184+0x4400] ;  /* 0x00440000b818783b */ /* 0x000fe80000004200 */
[----:B------:R1:W-:Y:S02]  /*b070*/  MUFU.EX2 R220, R0 ;  /* 0x0000000000dc7308 */ /* 0x0003e40000000800 */
[----:B-1----:R-:W-:Y:S01]  /*b080*/  FFMA.FTZ R0, R84, UR5, -R8 ;  /* 0x0000000554007c23 */ /* 0x002fe20008010808 */
[----:B-----5:R-:W-:-:S02]  /*b090*/  MOV R84, R23 ;  /* 0x0000001700547202 */ /* 0x020fc40000000f00 */
[----:B------:R-:W-:Y:S03]  /*b0a0*/  LDSM.16.MT88.4 R20, [R186+0x4400] ;  /* 0x00440000ba14783b */ /* 0x000fe60000004200 */
[----:B------:R1:W-:Y:S02]  /*b0b0*/  MUFU.EX2 R233, R0 ;  /* 0x0000000000e97308 */ /* 0x0003e40000000800 */
[----:B-1----:R-:W-:Y:S01]  /*b0c0*/  FMNMX3.FTZ R0, R2, R100, R96, !PT ;  /* 0x0000006402007276 */ /* 0x002fe20007810060 */
[----:B------:R-:W-:Y:S01]  /*b0d0*/  FFMA.FTZ R2, R81, UR5, -R8 ;  /* 0x0000000551027c23 */ /* 0x000fe20008010808 */
[----:B------:R-:W-:Y:S02]  /*b0e0*/  MOV R81, R67 ;  /* 0x0000004300517202 */ /* 0x000fe40000000f00 */
[----:B------:R-:W-:Y:S02]  /*b0f0*/  FMNMX3.FTZ R0, R0, R92, R86, !PT ;  /* 0x0000005c00007276 */ /* 0x000fe40007810056 */
[----:B------:R1:W-:Y:S01]  /*b100*/  MUFU.EX2 R232, R2 ;  /* 0x0000000200e87308 */ /* 0x0003e20000000800 */
[----:B------:R-:W-:-:S02]  /*b110*/  MOV R67, R112 ;  /* 0x0000007000437202 */ /* 0x000fc40000000f00 */
[----:B------:R-:W-:-:S04]  /*b120*/  FMNMX3.FTZ R0, R0, R93, R87, !PT ;  /* 0x0000005d00007276 */ /* 0x000fc80007810057 */
[----:B------:R-:W-:-:S04]  /*b130*/  FMNMX3.FTZ R0, R0, R119, R118, !PT ;  /* 0x0000007700007276 */ /* 0x000fc80007810076 */
[----:B------:R-:W-:-:S04]  /*b140*/  FMNMX3.FTZ R0, R0, R117, R103, !PT ;  /* 0x0000007500007276 */ /* 0x000fc80007810067 */
[----:B------:R-:W-:Y:S01]  /*b150*/  FMNMX3.FTZ R0, R0, R125, R99, !PT ;  /* 0x0000007d00007276 */ /* 0x000fe20007810063 */
[--C-:B-1----:R-:W-:Y:S01]  /*b160*/  FFMA.FTZ R2, R80, UR5, -R8.reuse ;  /* 0x0000000550027c23 */ /* 0x102fe20008010808 */
[----:B------:R-:W-:Y:S02]  /*b170*/  MOV R80, R89 ;  /* 0x0000005900507202 */ /* 0x000fe40000000f00 */
[----:B------:R-:W-:Y:S01]  /*b180*/  MOV R89, R19 ;  /* 0x0000001300597202 */ /* 0x000fe20000000f00 */
[----:B------:R1:W-:Y:S02]  /*b190*/  MUFU.EX2 R231, R2 ;  /* 0x0000000200e77308 */ /* 0x0003e40000000800 */
[----:B-1----:R-:W-:Y:S01]  /*b1a0*/  FFMA.FTZ R2, R79, UR5, -R8 ;  /* 0x000000054f027c23 */ /* 0x002fe20008010808 */
[----:B------:R-:W-:-:S05]  /*b1b0*/  MOV R79, R46 ;  /* 0x0000002e004f7202 */ /* 0x000fca0000000f00 */
[----:B------:R1:W-:Y:S02]  /*b1c0*/  MUFU.EX2 R230, R2 ;  /* 0x0000000200e67308 */ /* 0x0003e40000000800 */
[----:B-1----:R-:W-:Y:S01]  /*b1d0*/  FMNMX3.FTZ R2, R0, R98, R91, !PT ;  /* 0x0000006200027276 */ /* 0x002fe2000781005b */
[----:B------:R-:W-:Y:S01]  /*b1e0*/  FFMA.FTZ R0, R78, UR5, -R8 ;  /* 0x000000054e007c23 */ /* 0x000fe20008010808 */
[----:B------:R-:W-:Y:S02]  /*b1f0*/  MOV R78, R53 ;  /* 0x00000035004e7202 */ /* 0x000fe40000000f00 */
        /* <DEDUP_REMOVED lines=29> */
[----:B------:R1:W-:Y:S01]  /*b3d0*/  MUFU.EX2 R217, R4 ;  /* 0x0000000400d97308 */ /* 0x0003e20000000800 */
[----:B--2---:R-:W-:Y:S02]  /*b3e0*/  FMNMX.FTZ R57, R0, R6, !PT ;  /* 0x0000000600397209 */ /* 0x004fe40007810000 */
[----:B-1----:R-:W-:Y:S01]  /*b3f0*/  FMNMX3.FTZ R4, R2, R175, R177, !PT ;  /* 0x000000af02047276 */ /* 0x002fe200078100b1 */
[----:B------:R-:W-:Y:S01]  /*b400*/  FFMA.FTZ R2, R66, UR5, -R8 ;  /* 0x0000000542027c23 */ /* 0x000fe20008010808 */
[C---:B------:R-:W-:Y:S02]  /*b410*/  FSETP.NEU.FTZ.AND P1, PT, R57.reuse, -INF , PT ;  /* 0xff8000003900780b */ /* 0x040fe40003f3d000 */
[----:B------:R-:W-:Y:S01]  /*b420*/  FMNMX3.FTZ R4, R4, R174, R176, !PT ;  /* 0x000000ae04047276 */ /* 0x000fe200078100b0 */
[----:B------:R1:W-:Y:S01]  /*b430*/  MUFU.EX2 R216, R2 ;  /* 0x0000000200d87308 */ /* 0x0003e20000000800 */
[----:B------:R-:W-:-:S05]  /*b440*/  FSEL R6, R57, RZ, P1 ;  /* 0x000000ff39067208 */ /* 0x000fca0000800000 */
[----:B------:R-:W-:-:S04]  /*b450*/  FADD.FTZ R6, R36, -R6 ;  /* 0x8000000624067221 */ /* 0x000fc80000010000 */
[----:B------:R-:W-:-:S04]  /*b460*/  FMUL.FTZ R6, R6, UR5 ;  /* 0x0000000506067c20 */ /* 0x000fc80008410000 */
[----:B------:R-:W2:Y:S01]  /*b470*/  MUFU.EX2 R59, R6 ;  /* 0x00000006003b7308 */ /* 0x000ea20000000800 */
[----:B-1----:R-:W-:Y:S01]  /*b480*/  FMNMX3.FTZ R2, R4, R193, R194, !PT ;  /* 0x000000c104027276 */ /* 0x002fe200078100c2 */
[----:B------:R-:W-:-:S03]  /*b490*/  FFMA.FTZ R4, R63, UR5, -R8 ;  /* 0x000000053f047c23 */ /* 0x000fc60008010808 */
[----:B------:R-:W-:-:S03]  /*b4a0*/  FMNMX3.FTZ R2, R2, R180, R179, !PT ;  /* 0x000000b402027276 */ /* 0x000fc600078100b3 */
[----:B------:R1:W-:Y:S02]  /*b4b0*/  MUFU.EX2 R213, R4 ;  /* 0x0000000400d57308 */ /* 0x0003e40000000800 */
[----:B------:R-:W3:Y:S01]  /*b4c0*/  SHFL.BFLY PT, R5, R2, 0x2, 0x1f ;  /* 0x0c401f0002057f89 */ /* 0x000ee200000e0000 */
        /* <DEDUP_REMOVED lines=9> */
[----:B------:R1:W-:Y:S01]  /*b560*/  MUFU.EX2 R215, R4 ;  /* 0x0000000400d77308 */ /* 0x0003e20000000800 */
[----:B---3--:R-:W-:Y:S01]  /*b570*/  FMNMX.FTZ R0, R2, R5, !PT ;  /* 0x0000000502007209 */ /* 0x008fe20007810000 */
[----:B------:R-:W-:-:S04]  /*b580*/  FMUL.FTZ R2, R57, UR5 ;  /* 0x0000000539027c20 */ /* 0x000fc80008410000 */
[----:B------:R-:W2:Y:S01]  /*b590*/  SHFL.BFLY PT, R5, R0, 0x1, 0x1f ;  /* 0x0c201f0000057f89 */ /* 0x000ea200000e0000 */
[----:B------:R-:W-:Y:S01]  /*b5a0*/  FSEL R2, R2, RZ, P1 ;  /* 0x000000ff02027208 */ /* 0x000fe20000800000 */
[----:B-1----:R-:W-:-:S04]  /*b5b0*/  FFMA.FTZ R4, R58, UR5, -R8 ;  /* 0x000000053a047c23 */ /* 0x002fc80008010808 */
[----:B------:R1:W-:Y:S01]  /*b5c0*/  MUFU.EX2 R222, R4 ;  /* 0x0000000400de7308 */ /* 0x0003e20000000800 */
[----:B--2---:R-:W-:Y:S01]  /*b5d0*/  FMNMX.FTZ R56, R0, R5, !PT ;  /* 0x0000000500387209 */ /* 0x004fe20007810000 */
[----:B------:R-:W-:Y:S01]  /*b5e0*/  FFMA.FTZ R0, R96, UR5, -R2 ;  /* 0x0000000560007c23 */ /* 0x000fe20008010802 */
[----:B-1----:R-:W-:Y:S02]  /*b5f0*/  FFMA.FTZ R4, R51, UR5, -R8 ;  /* 0x0000000533047c23 */ /* 0x002fe40008010808 */
[----:B------:R-:W-:-:S03]  /*b600*/  FSETP.NEU.FTZ.AND P0, PT, R56, -INF , PT ;  /* 0xff8000003800780b */ /* 0x000fc60003f1d000 */
[----:B------:R1:W-:Y:S01]  /*b610*/  MUFU.EX2 R209, R0 ;  /* 0x0000000000d17308 */ /* 0x0003e20000000800 */
[----:B------:R-:W-:-:S07]  /*b620*/  FSEL R5, R56, RZ, P0 ;  /* 0x000000ff38057208 */ /* 0x000fce0000000000 */
[----:B------:R2:W-:Y:S01]  /*b630*/  MUFU.EX2 R224, R4 ;  /* 0x0000000400e07308 */ /* 0x0005e20000000800 */
[----:B------:R-:W-:-:S04]  /*b640*/  FADD.FTZ R3, R3, -R5 ;  /* 0x8000000503037221 */ /* 0x000fc80000010000 */
[----:B------:R-:W-:-:S04]  /*b650*/  FMUL.FTZ R3, R3, UR5 ;  /* 0x0000000503037c20 */ /* 0x000fc80008410000 */
[----:B------:R3:W4:Y:S01]  /*b660*/  MUFU.EX2 R58, R3 ;  /* 0x00000003003a7308 */ /* 0x0007220000000800 */
[----:B-1----:R-:W-:-:S05]  /*b670*/  FMUL.FTZ R0, R56, UR5 ;  /* 0x0000000538007c20 */ /* 0x002fca0008410000 */
[----:B------:R-:W-:Y:S01]  /*b680*/  FSEL R0, R0, RZ, P0 ;  /* 0x000000ff00007208 */ /* 0x000fe20000000000 */
[----:B--2---:R-:W-:-:S04]  /*b690*/  FFMA.FTZ R4, R50, UR5, -R8 ;  /* 0x0000000532047c23 */ /* 0x004fc80008010808 */
[----:B------:R-:W-:Y:S01]  /*b6a0*/  FFMA.FTZ R10, R114, UR5, -R0 ;  /* 0x00000005720a7c23 */ /* 0x000fe20008010800 */
[----:B------:R1:W-:Y:S01]  /*b6b0*/  MUFU.EX2 R228, R4 ;  /* 0x0000000400e47308 */ /* 0x0003e20000000800 */
[----:B---3--:R-:W-:Y:S01]  /*b6c0*/  FFMA.FTZ R3, R93, UR5, -R2 ;  /* 0x000000055d037c23 */ /* 0x008fe20008010802 */
[-C--:B----4-:R-:W-:Y:S01]  /*b6d0*/  FMUL.FTZ R138, R138, R58.reuse ;  /* 0x0000003a8a8a7220 */ /* 0x090fe20000410000 */
[----:B------:R-:W-:-:S05]  /*b6e0*/  FMUL.FTZ R139, R139, R58 ;  /* 0x0000003a8b8b7220 */ /* 0x000fca0000410000 */
[----:B------:R-:W-:Y:S01]  /*b6f0*/  MUFU.EX2 R200, R10 ;  /* 0x0000000a00c87308 */ /* 0x000fe20000000800 */
[-C--:B------:R-:W-:Y:S01]  /*b700*/  FMUL.FTZ R146, R146, R58.reuse ;  /* 0x0000003a92927220 */ /* 0x080fe20000410000 */
[-C--:B------:R-:W-:Y:S01]  /*b710*/  FMUL.FTZ R147, R147, R58.reuse ;  /* 0x0000003a93937220 */ /* 0x080fe20000410000 */
[-C--:B------:R-:W-:Y:S01]  /*b720*/  FMUL.FTZ R158, R158, R58.reuse ;  /* 0x0000003a9e9e7220 */ /* 0x080fe20000410000 */
[-C--:B------:R-:W-:Y:S01]  /*b730*/  FMUL.FTZ R159, R159, R58.reuse ;  /* 0x0000003a9f9f7220 */ /* 0x080fe20000410000 */
[-C--:B------:R-:W-:Y:S01]  /*b740*/  FMUL.FTZ R162, R162, R58.reuse ;  /* 0x0000003aa2a27220 */ /* 0x080fe20000410000 */
[----:B------:R-:W-:Y:S02]  /*b750*/  FMUL.FTZ R163, R163, R58 ;  /* 0x0000003aa3a37220 */ /* 0x000fe40000410000 */
[----:B------:R2:W-:Y:S01]  /*b760*/  MUFU.EX2 R206, R3 ;  /* 0x0000000300ce7308 */ /* 0x0005e20000000800 */
[----:B-1----:R-:W-:-:S07]  /*b770*/  FFMA.FTZ R4, R43, UR5, -R8 ;  /* 0x000000052b047c23 */ /* 0x002fce0008010808 */
[----:B------:R1:W-:Y:S01]  /*b780*/  MUFU.EX2 R227, R4 ;  /* 0x0000000400e37308 */ /* 0x0003e20000000800 */
[----:B--2---:R-:W-:-:S07]  /*b790*/  FFMA.FTZ R3, R87, UR5, -R2 ;  /* 0x0000000557037c23 */ /* 0x004fce0008010802 */
[----:B------:R2:W-:Y:S01]  /*b7a0*/  MUFU.EX2 R205, R3 ;  /* 0x0000000300cd7308 */ /* 0x0005e20000000800 */
[----:B-1----:R-:W-:-:S07]  /*b7b0*/  FFMA.FTZ R4, R42, UR5, -R8 ;  /* 0x000000052a047c23 */ /* 0x002fce0008010808 */
[----:B------:R1:W-:Y:S01]  /*b7c0*/  MUFU.EX2 R226, R4 ;  /* 0x0000000400e27308 */ /* 0x0003e20000000800 */
[----:B--2---:R-:W-:-:S04]  /*b7d0*/  FADD.FTZ R3, R37, -R9 ;  /* 0x8000000925037221 */ /* 0x004fc80000010000 */
[----:B------:R-:W-:Y:S01]  /*b7e0*/  FMUL.FTZ R3, R3, UR5 ;  /* 0x0000000503037c20 */ /* 0x000fe20008410000 */
[----:B-1----:R-:W-:-:S03]  /*b7f0*/  FFMA.FTZ R4, R41, UR5, -R8 ;  /* 0x0000000529047c23 */ /* 0x002fc60008010808 */
[----:B------:R1:W2:Y:S08]  /*b800*/  MUFU.EX2 R10, R3 ;  /* 0x00000003000a7308 */ /* 0x0002b00000000800 */
[----:B------:R3:W-:Y:S01]  /*b810*/  MUFU.EX2 R234, R4 ;  /* 0x0000000400ea7308 */ /* 0x0007e20000000800 */
[----:B-1----:R-:W-:Y:S01]  /*b820*/  FFMA.FTZ R3, R115, UR5, -R0 ;  /* 0x0000000573037c23 */ /* 0x002fe20008010800 */
[-C--:B--2---:R-:W-:Y:S01]  /*b830*/  FMUL.FTZ R154, R154, R10.reuse ;  /* 0x0000000a9a9a7220 */ /* 0x084fe20000410000 */
[-C--:B------:R-:W-:Y:S01]  /*b840*/  FMUL.FTZ R155, R155, R10.reuse ;  /* 0x0000000a9b9b7220 */ /* 0x080fe20000410000 */
[----:B------:R-:W-:-:S04]  /*b850*/  FMUL.FTZ R142, R142, R10 ;  /* 0x0000000a8e8e7220 */ /* 0x000fc80000410000 */
[----:B------:R1:W-:Y:S01]  /*b860*/  MUFU.EX2 R114, R3 ;  /* 0x0000000300727308 */ /* 0x0003e20000000800 */
[-C--:B------:R-:W-:Y:S01]  /*b870*/  FMUL.FTZ R143, R143, R10.reuse ;  /* 0x0000000a8f8f7220 */ /* 0x080fe20000410000 */
[-C--:B------:R-:W-:Y:S01]  /*b880*/  FMUL.FTZ R150, R150, R10.reuse ;  /* 0x0000000a96967220 */ /* 0x080fe20000410000 */
[-C--:B------:R-:W-:Y:S01]  /*b890*/  FMUL.FTZ R151, R151, R10.reuse ;  /* 0x0000000a97977220 */ /* 0x080fe20000410000 */
[----:B---3--:R-:W-:Y:S01]  /*b8a0*/  FFMA.FTZ R4, R104, UR5, -R2 ;  /* 0x0000000568047c23 */ /* 0x008fe20008010802 */
[-C--:B------:R-:W-:Y:S01]  /*b8b0*/  FMUL.FTZ R166, R166, R10.reuse ;  /* 0x0000000aa6a67220 */ /* 0x080fe20000410000 */
[-C--:B------:R-:W-:Y:S01]  /*b8c0*/  FMUL.FTZ R167, R167, R10.reuse ;  /* 0x0000000aa7a77220 */ /* 0x080fe20000410000 */
[----:B------:R-:W-:Y:S01]  /*b8d0*/  FFMA.FTZ R10, R250, R10, R212 ;  /* 0x0000000afa0a7223 */ /* 0x000fe200000100d4 */
[----:B------:R2:W-:Y:S01]  /*b8e0*/  MUFU.EX2 R201, R4 ;  /* 0x0000000400c97308 */ /* 0x0005e20000000800 */
[----:B-1----:R-:W-:Y:S01]  /*b8f0*/  FFMA.FTZ R3, R116, UR5, -R0 ;  /* 0x0000000574037c23 */ /* 0x002fe20008010800 */
[----:B------:R-:W-:-:S06]  /*b900*/  MOV R116, R49 ;  /* 0x0000003100747202 */ /* 0x000fcc0000000f00 */
[----:B------:R1:W-:Y:S01]  /*b910*/  MUFU.EX2 R113, R3 ;  /* 0x0000000300717308 */ /* 0x0003e20000000800 */
[----:B--2---:R-:W-:-:S07]  /*b920*/  FFMA.FTZ R4, R97, UR5, -R2 ;  /* 0x0000000561047c23 */ /* 0x004fce0008010802 */
[----:B------:R2:W-:Y:S01]  /*b930*/  MUFU.EX2 R207, R4 ;  /* 0x0000000400cf7308 */ /* 0x0005e20000000800 */
[----:B-1----:R-:W-:-:S07]  /*b940*/  FFMA.FTZ R3, R102, UR5, -R0 ;  /* 0x0000000566037c23 */ /* 0x002fce0008010800 */
[----:B------:R1:W-:Y:S01]  /*b950*/  MUFU.EX2 R112, R3 ;  /* 0x0000000300707308 */ /* 0x0003e20000000800 */
[----:B--2---:R-:W-:-:S07]  /*b960*/  FFMA.FTZ R4, R100, UR5, -R2 ;  /* 0x0000000564047c23 */ /* 0x004fce0008010802 */
[----:B------:R2:W3:Y:S01]  /*b970*/  MUFU.EX2 R208, R4 ;  /* 0x0000000400d07308 */ /* 0x0004e20000000800 */
[----:B-1----:R-:W-:-:S07]  /*b980*/  FFMA.FTZ R3, R70, UR5, -R8 ;  /* 0x0000000546037c23 */ /* 0x002fce0008010808 */
[----:B------:R1:W-:Y:S01]  /*b990*/  MUFU.EX2 R115, R3 ;  /* 0x0000000300737308 */ /* 0x0003e20000000800 */
[----:B--2---:R-:W-:Y:S01]  /*b9a0*/  FFMA.FTZ R4, R92, UR5, -R2 ;  /* 0x000000055c047c23 */ /* 0x004fe20008010802 */
[----:B---3--:R-:W-:-:S06]  /*b9b0*/  F2FP.BF16.F32.PACK_AB R6, R209, R208 ;  /* 0x000000d0d106723e */ /* 0x008fcc00000010ff */
[----:B------:R2:W-:Y:S01]  /*b9c0*/  MUFU.EX2 R210, R4 ;  /* 0x0000000400d27308 */ /* 0x0005e20000000800 */
[--C-:B-1----:R-:W-:Y:S01]  /*b9d0*/  FFMA.FTZ R3, R119, UR5, -R2.reuse ;  /* 0x0000000577037c23 */ /* 0x102fe20008010802 */
[----:B------:R-:W-:Y:S02]  /*b9e0*/  MOV R119, R81 ;  /* 0x0000005100777202 */ /* 0x000fe40000000f00 */
[----:B------:R-:W-:Y:S01]  /*b9f0*/  MOV R81, R47 ;  /* 0x0000002f00517202 */ /* 0x000fe20000000f00 */
[----:B--2---:R-:W-:-:S04]  /*ba00*/  FFMA.FTZ R4, R86, UR5, -R2 ;  /* 0x0000000556047c23 */ /* 0x004fc80008010802 */
[----:B------:R1:W-:Y:S02]  /*ba10*/  MUFU.EX2 R211, R4 ;  /* 0x0000000400d37308 */ /* 0x0003e40000000800 */
[----:B-1----:R-:W-:-:S06]  /*ba20*/  FFMA.FTZ R4, R109, UR5, -R0 ;  /* 0x000000056d047c23 */ /* 0x002fcc0008010800 */
[----:B------:R1:W-:Y:S02]  /*ba30*/  MUFU.EX2 R199, R4 ;  /* 0x0000000400c77308 */ /* 0x0003e40000000800 */
[----:B-1----:R-:W-:-:S06]  /*ba40*/  FFMA.FTZ R4, R101, UR5, -R0 ;  /* 0x0000000565047c23 */ /* 0x002fcc0008010800 */
[----:B------:R1:W2:Y:S02]  /*ba50*/  MUFU.EX2 R202, R4 ;  /* 0x0000000400ca7308 */ /* 0x0002a40000000800 */
[----:B-1----:R-:W-:Y:S01]  /*ba60*/  FFMA.FTZ R4, R108, UR5, -R0 ;  /* 0x000000056c047c23 */ /* 0x002fe20008010800 */
[----:B--2---:R-:W-:-:S05]  /*ba70*/  F2FP.BF16.F32.PACK_AB R5, R202, R199 ;  /* 0x000000c7ca05723e */ /* 0x004fca00000010ff */
[----:B------:R1:W-:Y:S08]  /*ba80*/  MUFU.EX2 R108, R3 ;  /* 0x00000003006c7308 */ /* 0x0003f00000000800 */
[----:B------:R2:W-:Y:S01]  /*ba90*/  MUFU.EX2 R204, R4 ;  /* 0x0000000400cc7308 */ /* 0x0005e20000000800 */
[----:B-1----:R-:W-:Y:S01]  /*baa0*/  FFMA.FTZ R3, R118, UR5, -R2 ;  /* 0x0000000576037c23 */ /* 0x002fe20008010802 */
[----:B------:R-:W-:-:S02]  /*bab0*/  MOV R118, R84 ;  /* 0x0000005400767202 */ /* 0x000fc40000000f00 */
[----:B------:R-:W-:Y:S01]  /*bac0*/  MOV R84, R55 ;  /* 0x0000003700547202 */ /* 0x000fe20000000f00 */
[----:B--2---:R-:W-:-:S03]  /*bad0*/  FFMA.FTZ R4, R105, UR5, -R0 ;  /* 0x0000000569047c23 */ /* 0x004fc60008010800 */
[----:B------:R1:W-:Y:S08]  /*bae0*/  MUFU.EX2 R105, R3 ;  /* 0x0000000300697308 */ /* 0x0003f00000000800 */
[----:B------:R2:W3:Y:S01]  /*baf0*/  MUFU.EX2 R203, R4 ;  /* 0x0000000400cb7308 */ /* 0x0004e20000000800 */
[----:B-1----:R-:W-:Y:S01]  /*bb00*/  FFMA.FTZ R3, R117, UR5, -R2 ;  /* 0x0000000575037c23 */ /* 0x002fe20008010802 */
[----:B------:R-:W-:-:S02]  /*bb10*/  MOV R117, R85 ;  /* 0x0000005500757202 */ /* 0x000fc40000000f00 */
[----:B------:R-:W-:-:S04]  /*bb20*/  MOV R85, R52 ;  /* 0x0000003400557202 */ /* 0x000fc80000000f00 */
[----:B------:R1:W-:Y:S01]  /*bb30*/  MUFU.EX2 R104, R3 ;  /* 0x0000000300687308 */ /* 0x0003e20000000800 */
[----:B--2---:R-:W-:Y:S02]  /*bb40*/  FSEL R4, R71, RZ, P3 ;  /* 0x000000ff47047208 */ /* 0x004fe40001800000 */
[----:B---3--:R-:W-:-:S03]  /*bb50*/  F2FP.BF16.F32.PACK_AB R7, R203, R204 ;  /* 0x000000cccb07723e */ /* 0x008fc600000010ff */
[----:B------:R-:W-:Y:S01]  /*bb60*/  FADD.FTZ R11, R38, -R4 ;  /* 0x80000004260b7221 */ /* 0x000fe20000010000 */
[----:B------:R-:W-:-:S03]  /*bb70*/  F2FP.BF16.F32.PACK_AB R4, R207, R201 ;  /* 0x000000c9cf04723e */ /* 0x000fc600000010ff */
[----:B------:R-:W-:Y:S01]  /*bb80*/  FMUL.FTZ R11, R11, UR5 ;  /* 0x000000050b0b7c20 */ /* 0x000fe20008410000 */
[----:B-1----:R-:W-:-:S03]  /*bb90*/  FFMA.FTZ R3, R103, UR5, -R2 ;  /* 0x0000000567037c23 */ /* 0x002fc60008010802 */
[C---:B------:R-:W-:Y:S02]  /*bba0*/  HMMA.16816.F32.BF16 R40, R4.reuse, R12, R136 ;  /* 0x0000000c0428723c */ /* 0x040fe40000041888 */
[----:B------:R-:W1:Y:S06]  /*bbb0*/  MUFU.EX2 R11, R11 ;  /* 0x0000000b000b7308 */ /* 0x000e6c0000000800 */
[C---:B------:R-:W-:Y:S02]  /*bbc0*/  HMMA.16816.F32.BF16 R36, R4.reuse, R14, R144 ;  /* 0x0000000e0424723c */ /* 0x040fe40000041890 */
[----:B------:R2:W-:Y:S06]  /*bbd0*/  MUFU.EX2 R103, R3 ;  /* 0x0000000300677308 */ /* 0x0005ec0000000800 */
[----:B------:R-:W-:Y:S01]  /*bbe0*/  HMMA.16816.F32.BF16 R156, R4, R28, R156 ;  /* 0x0000001c049c723c */ /* 0x000fe2000004189c */
[-C--:B-1----:R-:W-:Y:S01]  /*bbf0*/  FMUL.FTZ R152, R152, R11.reuse ;  /* 0x0000000b98987220 */ /* 0x082fe20000410000 */
[-C--:B------:R-:W-:Y:S01]  /*bc00*/  FMUL.FTZ R153, R153, R11.reuse ;  /* 0x0000000b99997220 */ /* 0x080fe20000410000 */
[-C--:B------:R-:W-:Y:S01]  /*bc10*/  FMUL.FTZ R140, R140, R11.reuse ;  /* 0x0000000b8c8c7220 */ /* 0x080fe20000410000 */
[-C--:B------:R-:W-:Y:S01]  /*bc20*/  FMUL.FTZ R141, R141, R11.reuse ;  /* 0x0000000b8d8d7220 */ /* 0x080fe20000410000 */
[-C--:B------:R-:W-:Y:S01]  /*bc30*/  FMUL.FTZ R148, R148, R11.reuse ;  /* 0x0000000b94947220 */ /* 0x080fe20000410000 */
[----:B------:R-:W-:-:S02]  /*bc40*/  FMUL.FTZ R149, R149, R11 ;  /* 0x0000000b95957220 */ /* 0x000fc40000410000 */
[----:B------:R-:W-:Y:S01]  /*bc50*/  HMMA.16816.F32.BF16 R32, R4, R30, R160 ;  /* 0x0000001e0420723c */ /* 0x000fe200000418a0 */
[----:B------:R-:W-:Y:S01]  /*bc60*/  F2FP.BF16.F32.PACK_AB R4, R236, R235 ;  /* 0x000000ebec04723e */ /* 0x000fe200000010ff */
[----:B--2---:R-:W-:Y:S01]  /*bc70*/  FFMA.FTZ R3, R122, UR5, -R0 ;  /* 0x000000057a037c23 */ /* 0x004fe20008010800 */
[----:B------:R-:W-:Y:S01]  /*bc80*/  MOV R122, R88 ;  /* 0x00000058007a7202 */ /* 0x000fe20000000f00 */
[-C--:B------:R-:W-:Y:S01]  /*bc90*/  FMUL.FTZ R164, R164, R11.reuse ;  /* 0x0000000ba4a47220 */ /* 0x080fe20000410000 */
[----:B------:R-:W-:Y:S01]  /*bca0*/  MOV R88, R16 ;  /* 0x0000001000587202 */ /* 0x000fe20000000f00 */
[----:B------:R1:W-:Y:S01]  /*bcb0*/  MUFU.EX2 R101, R3 ;  /* 0x0000000300657308 */ /* 0x0003e20000000800 */
[----:B------:R-:W-:Y:S01]  /*bcc0*/  F2FP.BF16.F32.PACK_AB R5, R214, R212 ;  /* 0x000000d4d605723e */ /* 0x000fe200000010ff */
[----:B------:R-:W-:Y:S01]  /*bcd0*/  FMUL.FTZ R165, R165, R11 ;  /* 0x0000000ba5a57220 */ /* 0x000fe20000410000 */
[----:B------:R-:W-:Y:S01]  /*bce0*/  F2FP.BF16.F32.PACK_AB R6, R238, R237 ;  /* 0x000000edee06723e */ /* 0x000fe200000010ff */
[----:B------:R-:W-:Y:S01]  /*bcf0*/  FFMA.FTZ R9, R251, R11, R235 ;  /* 0x0000000bfb097223 */ /* 0x000fe200000100eb */
[----:B------:R-:W-:-:S02]  /*bd00*/  F2FP.BF16.F32.PACK_AB R7, R233, R220 ;  /* 0x000000dce907723e */ /* 0x000fc400000010ff */
[----:B------:R-:W-:Y:S02]  /*bd10*/  MOV R163, R18 ;  /* 0x0000001200a37202 */ /* 0x000fe40000000f00 */
[----:B------:R-:W-:Y:S01]  /*bd20*/  LDSM.16.MT88.4 R16, [R186+0x4800] ;  /* 0x00480000ba10783b */ /* 0x000fe20000004200 */
[----:B------:R-:W-:Y:S02]  /*bd30*/  MOV R162, R67 ;  /* 0x0000004300a27202 */ /* 0x000fe40000000f00 */
[----:B------:R-:W-:Y:S01]  /*bd40*/  HMMA.16816.F32.BF16 R152, R4, R28, R152 ;  /* 0x0000001c0498723c */ /* 0x000fe20000041898 */
[----:B-1----:R-:W-:Y:S01]  /*bd50*/  FFMA.FTZ R3, R121, UR5, -R0 ;  /* 0x0000000579037c23 */ /* 0x002fe20008010800 */
[----:B------:R-:W-:-:S06]  /*bd60*/  MOV R121, R44 ;  /* 0x0000002c00797202 */ /* 0x000fcc0000000f00 */
[C---:B------:R-:W-:Y:S01]  /*bd70*/  HMMA.16816.F32.BF16 R48, R4.reuse, R12, R140 ;  /* 0x0000000c0430723c */ /* 0x040fe2000004188c */
[----:B------:R1:W2:Y:S07]  /*bd80*/  MUFU.EX2 R102, R3 ;  /* 0x0000000300667308 */ /* 0x0002ae0000000800 */
[C---:B------:R-:W-:Y:S01]  /*bd90*/  HMMA.16816.F32.BF16 R148, R4.reuse, R14, R148 ;  /* 0x0000000e0494723c */ /* 0x040fe20000041894 */
[----:B------:R-:W3:Y:S07]  /*bda0*/  LDSM.16.MT88.4 R12, [R184+0x4800] ;  /* 0x00480000b80c783b */ /* 0x000eee0000004200 */
[----:B------:R-:W-:Y:S01]  /*bdb0*/  HMMA.16816.F32.BF16 R28, R4, R30, R164 ;  /* 0x0000001e041c723c */ /* 0x000fe200000418a4 */
[----:B------:R-:W-:Y:S01]  /*bdc0*/  F2FP.BF16.F32.PACK_AB R4, R211, R210 ;  /* 0x000000d2d304723e */ /* 0x000fe200000010ff */
[----:B-1----:R-:W-:Y:S01]  /*bdd0*/  FFMA.FTZ R3, R123, UR5, -R0 ;  /* 0x000000057b037c23 */ /* 0x002fe20008010800 */
[----:B------:R-:W-:-:S02]  /*bde0*/  F2FP.BF16.F32.PACK_AB R5, R114, R200 ;  /* 0x000000c87205723e */ /* 0x000fc400000010ff */
[----:B------:R-:W-:Y:S01]  /*bdf0*/  F2FP.BF16.F32.PACK_AB R6, R205, R206 ;  /* 0x000000cecd06723e */ /* 0x000fe200000010ff */
[----:B------:R1:W-:Y:S01]  /*be00*/  MUFU.EX2 R100, R3 ;  /* 0x0000000300647308 */ /* 0x0003e20000000800 */
[----:B------:R-:W-:Y:S02]  /*be10*/  F2FP.BF16.F32.PACK_AB R7, R112, R113 ;  /* 0x000000717007723e */ /* 0x000fe400000010ff */
[----:B------:R-:W-:Y:S02]  /*be20*/  MOV R123, R54 ;  /* 0x00000036007b7202 */ /* 0x000fe40000000f00 */
[----:B------:R-:W-:Y:S02]  /*be30*/  F2FP.BF16.F32.PACK_AB R164, R118, R117 ;  /* 0x0000007576a4723e */ /* 0x000fe400000010ff */
[----:B------:R-:W-:Y:S01]  /*be40*/  F2FP.BF16.F32.PACK_AB R166, R116, R119 ;  /* 0x0000007774a6723e */ /* 0x000fe200000010ff */
[C---:B------:R-:W-:Y:S08]  /*be50*/  HMMA.16816.F32.BF16 R40, R4.reuse, R24, R40 ;  /* 0x000000180428723c */ /* 0x040ff00000041828 */
[----:B------:R-:W-:Y:S01]  /*be60*/  HMMA.16816.F32.BF16 R36, R4, R26, R36 ;  /* 0x0000001a0424723c */ /* 0x000fe20000041824 */
[----:B-1----:R-:W-:Y:S01]  /*be70*/  FFMA.FTZ R3, R124, UR5, -R0 ;  /* 0x000000057c037c23 */ /* 0x002fe20008010800 */
[----:B------:R-:W-:-:S03]  /*be80*/  MOV R124, R45 ;  /* 0x0000002d007c7202 */ /* 0x000fc60000000f00 */
[----:B------:R1:W4:Y:S03]  /*be90*/  MUFU.EX2 R97, R3 ;  /* 0x0000000300617308 */ /* 0x0003260000000800 */
[C---:B------:R-:W-:Y:S08]  /*bea0*/  HMMA.16816.F32.BF16 R156, R4.reuse, R20, R156 ;  /* 0x00000014049c723c */ /* 0x040ff0000004189c */
[----:B------:R-:W-:Y:S01]  /*beb0*/  HMMA.16816.F32.BF16 R32, R4, R22, R32 ;  /* 0x000000160420723c */ /* 0x000fe20000041820 */
[----:B------:R-:W-:-:S02]  /*bec0*/  F2FP.BF16.F32.PACK_AB R4, R240, R239 ;  /* 0x000000eff004723e */ /* 0x000fc400000010ff */
[----:B------:R-:W-:Y:S02]  /*bed0*/  F2FP.BF16.F32.PACK_AB R5, R231, R232 ;  /* 0x000000e8e705723e */ /* 0x000fe400000010ff */
[----:B------:R-:W-:Y:S01]  /*bee0*/  F2FP.BF16.F32.PACK_AB R6, R242, R241 ;  /* 0x000000f1f206723e */ /* 0x000fe200000010ff */
[----:B-1----:R-:W-:Y:S01]  /*bef0*/  FFMA.FTZ R3, R74, UR5, -R8 ;  /* 0x000000054a037c23 */ /* 0x002fe20008010808 */
[----:B------:R-:W-:-:S03]  /*bf00*/  F2FP.BF16.F32.PACK_AB R7, R229, R230 ;  /* 0x000000e6e507723e */ /* 0x000fc600000010ff */
[----:B------:R1:W-:Y:S04]  /*bf10*/  MUFU.EX2 R109, R3 ;  /* 0x00000003006d7308 */ /* 0x0003e80000000800 */
[C---:B------:R-:W-:Y:S08]  /*bf20*/  HMMA.16816.F32.BF16 R48, R4.reuse, R24, R48 ;  /* 0x000000180430723c */ /* 0x040ff00000041830 */
[----:B------:R-:W-:Y:S01]  /*bf30*/  HMMA.16816.F32.BF16 R52, R4, R26, R148 ;  /* 0x0000001a0434723c */ /* 0x000fe20000041894 */
[----:B------:R-:W-:Y:S01]  /*bf40*/  LDSM.16.MT88.4 R24, [R186+0x4c00] ;  /* 0x004c0000ba18783b */ /* 0x000fe20000004200 */
[----:B-1----:R-:W-:Y:S01]  /*bf50*/  FFMA.FTZ R3, R125, UR5, -R2 ;  /* 0x000000057d037c23 */ /* 0x002fe20008010802 */
[----:B------:R-:W-:-:S02]  /*bf60*/  MOV R125, R76 ;  /* 0x0000004c007d7202 */ /* 0x000fc40000000f00 */
[----:B------:R-:W-:Y:S03]  /*bf70*/  LDSM.16.MT88.4 R148, [R184+0x5c00] ;  /* 0x005c0000b894783b */ /* 0x000fe60000004200 */
[C---:B------:R-:W-:Y:S01]  /*bf80*/  HMMA.16816.F32.BF16 R44, R4.reuse, R20, R152 ;  /* 0x00000014042c723c */ /* 0x040fe20000041898 */
[----:B------:R1:W-:Y:S07]  /*bf90*/  MUFU.EX2 R96, R3 ;  /* 0x0000000300607308 */ /* 0x0003ee0000000800 */
[----:B------:R-:W-:Y:S01]  /*bfa0*/  HMMA.16816.F32.BF16 R28, R4, R22, R28 ;  /* 0x00000016041c723c */ /* 0x000fe2000004181c */
[----:B------:R-:W5:Y:S01]  /*bfb0*/  LDSM.16.MT88.4 R20, [R184+0x4c00] ;  /* 0x004c0000b814783b */ /* 0x000f620000004200 */
[----:B------:R-:W-:-:S02]  /*bfc0*/  F2FP.BF16.F32.PACK_AB R4, R105, R108 ;  /* 0x0000006c6904723e */ /* 0x000fc400000010ff */
[----:B--2---:R-:W-:Y:S02]  /*bfd0*/  F2FP.BF16.F32.PACK_AB R5, R102, R101 ;  /* 0x000000656605723e */ /* 0x004fe400000010ff */
[----:B------:R-:W-:Y:S02]  /*bfe0*/  F2FP.BF16.F32.PACK_AB R6, R103, R104 ;  /* 0x000000686706723e */ /* 0x000fe400000010ff */
[----:B----4-:R-:W-:Y:S01]  /*bff0*/  F2FP.BF16.F32.PACK_AB R7, R97, R100 ;  /* 0x000000646107723e */ /* 0x010fe200000010ff */
[----:B-1----:R-:W-:Y:S01]  /*c000*/  FFMA.FTZ R3, R99, UR5, -R2 ;  /* 0x0000000563037c23 */ /* 0x002fe20008010802 */
[----:B------:R-:W-:-:S03]  /*c010*/  MOV R99, R78 ;  /* 0x0000004e00637202 */ /* 0x000fc60000000f00 */
[----:B------:R1:W2:Y:S02]  /*c020*/  MUFU.EX2 R93, R3 ;  /* 0x00000003005d7308 */ /* 0x0002a40000000800 */
[C---:B---3--:R-:W-:Y:S08]  /*c030*/  HMMA.16816.F32.BF16 R40, R4.reuse, R12, R40 ;  /* 0x0000000c0428723c */ /* 0x048ff00000041828 */
[----:B------:R-:W-:Y:S01]  /*c040*/  HMMA.16816.F32.BF16 R36, R4, R14, R36 ;  /* 0x0000000e0424723c */ /* 0x000fe20000041824 */
[----:B-1----:R-:W-:Y:S01]  /*c050*/  FFMA.FTZ R3, R98, UR5, -R2 ;  /* 0x0000000562037c23 */ /* 0x002fe20008010802 */
[----:B------:R-:W-:-:S06]  /*c060*/  MOV R98, R84 ;  /* 0x0000005400627202 */ /* 0x000fcc0000000f00 */
[C---:B------:R-:W-:Y:S01]  /*c070*/  HMMA.16816.F32.BF16 R156, R4.reuse, R16, R156 ;  /* 0x00000010049c723c */ /* 0x040fe2000004189c */
[----:B------:R-:W-:Y:S01]  /*c080*/  MOV R84, R89 ;  /* 0x0000005900547202 */ /* 0x000fe20000000f00 */
[----:B------:R1:W-:Y:S06]  /*c090*/  MUFU.EX2 R92, R3 ;  /* 0x00000003005c7308 */ /* 0x0003ec0000000800 */
[----:B------:R-:W-:Y:S01]  /*c0a0*/  HMMA.16816.F32.BF16 R32, R4, R18, R32 ;  /* 0x000000120420723c */ /* 0x000fe20000041820 */
[----:B------:R-:W-:Y:S02]  /*c0b0*/  F2FP.BF16.F32.PACK_AB R4, R244, R243 ;  /* 0x000000f3f404723e */ /* 0x000fe400000010ff */
[----:B------:R-:W-:-:S02]  /*c0c0*/  F2FP.BF16.F32.PACK_AB R5, R223, R225 ;  /* 0x000000e1df05723e */ /* 0x000fc400000010ff */
[----:B------:R-:W-:Y:S02]  /*c0d0*/  F2FP.BF16.F32.PACK_AB R6, R163, R245 ;  /* 0x000000f5a306723e */ /* 0x000fe400000010ff */
[----:B------:R-:W-:Y:S01]  /*c0e0*/  F2FP.BF16.F32.PACK_AB R7, R219, R221 ;  /* 0x000000dddb07723e */ /* 0x000fe200000010ff */
[----:B-1----:R-:W-:-:S06]  /*c0f0*/  FFMA.FTZ R3, R91, UR5, -R2 ;  /* 0x000000055b037c23 */ /* 0x002fcc0008010802 */
[C---:B------:R-:W-:Y:S01]  /*c100*/  HMMA.16816.F32.BF16 R48, R4.reuse, R12, R48 ;  /* 0x0000000c0430723c */ /* 0x040fe20000041830 */
[----:B------:R1:W3:Y:S07]  /*c110*/  MUFU.EX2 R89, R3 ;  /* 0x0000000300597308 */ /* 0x0002ee0000000800 */
[C---:B------:R-:W-:Y:S01]  /*c120*/  HMMA.16816.F32.BF16 R52, R4.reuse, R14, R52 ;  /* 0x0000000e0434723c */ /* 0x040fe20000041834 */
[----:B------:R-:W4:Y:S07]  /*c130*/  LDSM.16.MT88.4 R12, [R184+0x5000] ;  /* 0x00500000b80c783b */ /* 0x000f2e0000004200 */
[----:B------:R-:W-:Y:S01]  /*c140*/  HMMA.16816.F32.BF16 R44, R4, R16, R44 ;  /* 0x00000010042c723c */ /* 0x000fe2000004182c */
[----:B-1----:R-:W-:Y:S01]  /*c150*/  FFMA.FTZ R3, R129, UR5, -R0 ;  /* 0x0000000581037c23 */ /* 0x002fe20008010800 */
[----:B------:R-:W-:-:S03]  /*c160*/  MOV R129, R79 ;  /* 0x0000004f00817202 */ /* 0x000fc60000000f00 */
[----:B------:R1:W-:Y:S03]  /*c170*/  MUFU.EX2 R87, R3 ;  /* 0x0000000300577308 */ /* 0x0003e60000000800 */
[----:B------:R-:W-:Y:S01]  /*c180*/  HMMA.16816.F32.BF16 R28, R4, R18, R28 ;  /* 0x00000012041c723c */ /* 0x000fe2000004181c */
[----:B------:R-:W4:Y:S01]  /*c190*/  LDSM.16.MT88.4 R16, [R186+0x5000] ;  /* 0x00500000ba10783b */ /* 0x000f220000004200 */
[----:B--2---:R-:W-:Y:S02]  /*c1a0*/  F2FP.BF16.F32.PACK_AB R4, R93, R96 ;  /* 0x000000605d04723e */ /* 0x004fe400000010ff */
[----:B---3--:R-:W-:Y:S01]  /*c1b0*/  F2FP.BF16.F32.PACK_AB R6, R89, R92 ;  /* 0x0000005c5906723e */ /* 0x008fe200000010ff */
        /* <DEDUP_REMOVED lines=11> */
[----:B--2---:R-:W-:-:S05]  /*c270*/  F2FP.BF16.F32.PACK_AB R7, R85, R86 ;  /* 0x000000565507723e */ /* 0x004fca00000010ff */
[----:B------:R1:W-:Y:S02]  /*c280*/  MUFU.EX2 R91, R3 ;  /* 0x00000003005b7308 */ /* 0x0003e40000000800 */
[C---:B-----5:R-:W-:Y:S08]  /*c290*/  HMMA.16816.F32.BF16 R136, R4.reuse, R20, R40 ;  /* 0x000000140488723c */ /* 0x060ff00000041828 */
[----:B------:R-:W-:Y:S01]  /*c2a0*/  HMMA.16816.F32.BF16 R36, R4, R22, R36 ;  /* 0x000000160424723c */ /* 0x000fe20000041824 */
[----:B-1----:R-:W-:Y:S01]  /*c2b0*/  FFMA.FTZ R3, R127, UR5, -R2 ;  /* 0x000000057f037c23 */ /* 0x002fe20008010802 */
[----:B------:R-:W-:-:S06]  /*c2c0*/  MOV R127, R84 ;  /* 0x00000054007f7202 */ /* 0x000fcc0000000f00 */
[C---:B------:R-:W-:Y:S01]  /*c2d0*/  HMMA.16816.F32.BF16 R156, R4.reuse, R24, R156 ;  /* 0x00000018049c723c */ /* 0x040fe2000004189c */
[----:B------:R1:W-:Y:S07]  /*c2e0*/  MUFU.EX2 R84, R3 ;  /* 0x0000000300547308 */ /* 0x0003ee0000000800 */
[----:B------:R-:W-:Y:S01]  /*c2f0*/  HMMA.16816.F32.BF16 R32, R4, R26, R32 ;  /* 0x0000001a0420723c */ /* 0x000fe20000041820 */
[----:B------:R-:W-:Y:S02]  /*c300*/  F2FP.BF16.F32.PACK_AB R5, R217, R218 ;  /* 0x000000dad905723e */ /* 0x000fe400000010ff */
[----:B------:R-:W-:Y:S01]  /*c310*/  F2FP.BF16.F32.PACK_AB R7, R213, R216 ;  /* 0x000000d8d507723e */ /* 0x000fe200000010ff */
[----:B-1----:R-:W-:Y:S01]  /*c320*/  FFMA.FTZ R3, R133, UR5, -R2 ;  /* 0x0000000585037c23 */ /* 0x002fe20008010802 */
[----:B------:R-:W-:-:S03]  /*c330*/  MOV R133, R81 ;  /* 0x0000005100857202 */ /* 0x000fc60000000f00 */
[----:B------:R1:W2:Y:S02]  /*c340*/  MUFU.EX2 R81, R3 ;  /* 0x0000000300517308 */ /* 0x0002a40000000800 */
[----:B-1----:R-:W-:Y:S01]  /*c350*/  FFMA.FTZ R3, R130, UR5, -R2 ;  /* 0x0000000582037c23 */ /* 0x002fe20008010802 */
[----:B------:R-:W-:-:S05]  /*c360*/  MOV R130, R61 ;  /* 0x0000003d00827202 */ /* 0x000fca0000000f00 */
[----:B------:R1:W-:Y:S01]  /*c370*/  MUFU.EX2 R80, R3 ;  /* 0x0000000300507308 */ /* 0x0003e20000000800 */
[----:B------:R-:W-:Y:S01]  /*c380*/  F2FP.BF16.F32.PACK_AB R6, R133, R130 ;  /* 0x000000828506723e */ /* 0x000fe200000010ff */
[----:B-1----:R-:W-:Y:S01]  /*c390*/  FFMA.FTZ R3, R126, UR5, -R2 ;  /* 0x000000057e037c23 */ /* 0x002fe20008010802 */
[----:B------:R-:W-:-:S05]  /*c3a0*/  MOV R126, R64 ;  /* 0x00000040007e7202 */ /* 0x000fca0000000f00 */
        /* <DEDUP_REMOVED lines=16> */
[----:B-----5:R-:W-:Y:S01]  /*c4b0*/  FFMA.FTZ R3, R170, UR5, -R0 ;  /* 0x00000005aa037c23 */ /* 0x020fe20008010800 */
[----:B----4-:R-:W-:-:S03]  /*c4c0*/  F2FP.BF16.F32.PACK_AB R5, R77, R76 ;  /* 0x0000004c4d05723e */ /* 0x010fc600000010ff */
        /* <DEDUP_REMOVED lines=20> */
[----:B------:R-:W-:Y:S01]  /*c610*/  LDSM.16.MT88.4 R12, [R186+0x5800] ;  /* 0x00580000ba0c783b */ /* 0x000fe20000004200 */
[----:B--2---:R-:W-:-:S06]  /*c620*/  FFMA.FTZ R3, R106, UR5, -R2 ;  /* 0x000000056a037c23 */ /* 0x004fcc0008010802 */
[C---:B------:R-:W-:Y:S01]  /*c630*/  HMMA.16816.F32.BF16 R40, R4.reuse, R16, R40 ;  /* 0x000000100428723c */ /* 0x040fe20000041828 */
[----:B------:R2:W-:Y:S07]  /*c640*/  MUFU.EX2 R70, R3 ;  /* 0x0000000300467308 */ /* 0x0005ee0000000800 */
[----:B------:R-:W-:Y:S01]  /*c650*/  HMMA.16816.F32.BF16 R28, R4, R18, R28 ;  /* 0x00000012041c723c */ /* 0x000fe2000004181c */
[----:B---3--:R-:W-:Y:S01]  /*c660*/  F2FP.BF16.F32.PACK_AB R4, R72, R73 ;  /* 0x000000494804723e */ /* 0x008fe200000010ff */
[----:B------:R-:W3:Y:S01]  /*c670*/  LDSM.16.MT88.4 R16, [R184+0x5800] ;  /* 0x00580000b810783b */ /* 0x000ee20000004200 */
        /* <DEDUP_REMOVED lines=49> */
[----:B---3--:R-:W-:Y:S01]  /*c990*/  HMMA.16816.F32.BF16 R144, R4, R18, R36 ;  /* 0x000000120490723c */ /* 0x008fe20000041824 */
[----:B------:R-:W-:Y:S02]  /*c9a0*/  MOV R37, R60 ;  /* 0x0000003c00257202 */ /* 0x000fe40000000f00 */
[----:B------:R-:W-:-:S05]  /*c9b0*/  MOV R38, R71 ;  /* 0x0000004700267202 */ /* 0x000fca0000000f00 */
        /* <DEDUP_REMOVED lines=13> */
[----:B------:R-:W-:Y:S01]  /*ca90*/  HMMA.16816.F32.BF16 R40, R4, R12, R40 ;  /* 0x0000000c0428723c */ /* 0x000fe20000041828 */
[----:B------:R-:W-:-:S04]  /*caa0*/  VIMNMX R191, PT, PT, R183, 0x2, !PT ;  /* 0x00000002b7bf7848 */ /* 0x000fc80007fe0100 */
[----:B------:R-:W-:Y:S01]  /*cab0*/  IADD3 R191, PT, PT, R191, -0x3, RZ ;  /* 0xfffffffdbfbf7810 */ /* 0x000fe20007ffe0ff */
        /* <DEDUP_REMOVED lines=9> */
[----:B------:R2:W-:Y:S01]  /*cb50*/  MUFU.EX2 R31, R2 ;  /* 0x00000002001f7308 */ /* 0x0005e20000000800 */
[----:B----4-:R-:W-:Y:S01]  /*cb60*/  FFMA.FTZ R3, R162, R59, R201 ;  /* 0x0000003ba2037223 */ /* 0x010fe200000100c9 */
[----:B---3--:R-:W-:-:S03]  /*cb70*/  F2FP.BF16.F32.PACK_AB R162, R36, R48 ;  /* 0x0000003024a2723e */ /* 0x008fc600000010ff */
[----:B------:R-:W-:Y:S01]  /*cb80*/  FADD.FTZ R3, R207, R3 ;  /* 0x00000003cf037221 */ /* 0x000fe20000010000 */
[--C-:B--2---:R-:W-:Y:S01]  /*cb90*/  FFMA.FTZ R2, R194, UR5, -R0.reuse ;  /* 0x00000005c2027c23 */ /* 0x104fe20008010800 */
[----:B------:R-:W-:Y:S02]  /*cba0*/  FFMA.FTZ R0, R179, UR5, -R0 ;  /* 0x00000005b3007c23 */ /* 0x000fe40008010800 */
[----:B------:R-:W-:Y:S01]  /*cbb0*/  FADD.FTZ R7, R208, R3 ;  /* 0x00000003d0077221 */ /* 0x000fe20000010000 */
[----:B------:R2:W3:Y:S03]  /*cbc0*/  MUFU.EX2 R30, R2 ;  /* 0x00000002001e7308 */ /* 0x0004e60000000800 */
[----:B------:R-:W-:-:S05]  /*cbd0*/  FADD.FTZ R7, R209, R7 ;  /* 0x00000007d1077221 */ /* 0x000fca0000010000 */
[----:B------:R4:W5:Y:S01]  /*cbe0*/  MUFU.EX2 R28, R0 ;  /* 0x00000000001c7308 */ /* 0x0009620000000800 */
[----:B--2---:R-:W-:Y:S01]  /*cbf0*/  FFMA.FTZ R2, R252, R58, R199 ;  /* 0x0000003afc027223 */ /* 0x004fe200000100c7 */
[----:B---3--:R-:W-:-:S03]  /*cc00*/  F2FP.BF16.F32.PACK_AB R161, R30, R31 ;  /* 0x0000001f1ea1723e */ /* 0x008fc600000010ff */
[----:B------:R-:W-:Y:S01]  /*cc10*/  FADD.FTZ R5, R202, R2 ;  /* 0x00000002ca057221 */ /* 0x000fe20000010000 */
[----:B------:R-:W-:Y:S01]  /*cc20*/  FADD.FTZ R2, R237, R4 ;  /* 0x00000004ed027221 */ /* 0x000fe20000010000 */
[----:B----4-:R-:W-:Y:S02]  /*cc30*/  FFMA.FTZ R0, R198, UR5, -R8 ;  /* 0x00000005c6007c23 */ /* 0x010fe40008010808 */
[----:B------:R-:W-:Y:S01]  /*cc40*/  FADD.FTZ R3, R204, R5 ;  /* 0x00000005cc037221 */ /* 0x000fe20000010000 */
[----:B------:R-:W-:Y:S01]  /*cc50*/  FADD.FTZ R2, R238, R2 ;  /* 0x00000002ee027221 */ /* 0x000fe20000010000 */
[----:B-----5:R-:W-:Y:S01]  /*cc60*/  F2FP.BF16.F32.PACK_AB R163, R28, R29 ;  /* 0x0000001d1ca3723e */ /* 0x020fe200000010ff */
[----:B------:R2:W-:Y:S01]  /*cc70*/  MUFU.EX2 R13, R0 ;  /* 0x00000000000d7308 */ /* 0x0005e20000000800 */
[----:B------:R-:W-:Y:S01]  /*cc80*/  FADD.FTZ R6, R203, R3 ;  /* 0x00000003cb067221 */ /* 0x000fe20000010000 */
[----:B------:R-:W-:Y:S01]  /*cc90*/  FADD.FTZ R5, R239, R2 ;  /* 0x00000002ef057221 */ /* 0x000fe20000010000 */
[----:B------:R-:W-:-:S02]  /*cca0*/  FADD.FTZ R3, R210, R7 ;  /* 0x00000007d2037221 */ /* 0x000fc40000010000 */
[----:B------:R-:W-:Y:S01]  /*ccb0*/  FADD.FTZ R2, R200, R6 ;  /* 0x00000006c8027221 */ /* 0x000fe20000010000 */
[----:B------:R-:W-:Y:S01]  /*ccc0*/  HMMA.16816.F32.BF16 R136, R160, R148, R136 ;  /* 0x00000094a088723c */ /* 0x000fe20000041888 */
[----:B------:R-:W-:Y:S02]  /*ccd0*/  FADD.FTZ R3, R211, R3 ;  /* 0x00000003d3037221 */ /* 0x000fe40000010000 */
[----:B------:R-:W-:Y:S02]  /*cce0*/  FADD.FTZ R2, R114, R2 ;  /* 0x0000000272027221 */ /* 0x000fe40000010000 */
[----:B------:R-:W-:-:S03]  /*ccf0*/  FADD.FTZ R3, R206, R3 ;  /* 0x00000003ce037221 */ /* 0x000fc60000010000 */
[----:B------:R-:W-:Y:S01]  /*cd00*/  HMMA.16816.F32.BF16 R144, R160, R150, R144 ;  /* 0x00000096a090723c */ /* 0x000fe20000041890 */
[----:B--2---:R-:W-:-:S04]  /*cd10*/  FFMA.FTZ R0, R197, UR5, -R8 ;  /* 0x00000005c5007c23 */ /* 0x004fc80008010808 */
[----:B------:R2:W3:Y:S03]  /*cd20*/  MUFU.EX2 R12, R0 ;  /* 0x00000000000c7308 */ /* 0x0004e60000000800 */
[C---:B-1----:R-:W-:Y:S08]  /*cd30*/  HMMA.16816.F32.BF16 R156, R160.reuse, R16, R156 ;  /* 0x00000010a09c723c */ /* 0x042ff0000004189c */
[----:B------:R-:W-:Y:S01]  /*cd40*/  HMMA.16816.F32.BF16 R160, R160, R18, R32 ;  /* 0x00000012a0a0723c */ /* 0x000fe20000041820 */
[----:B--2---:R-:W-:Y:S01]  /*cd50*/  FFMA.FTZ R0, R195, UR5, -R8 ;  /* 0x00000005c3007c23 */ /* 0x004fe20008010808 */
[----:B---3--:R-:W-:-:S03]  /*cd60*/  F2FP.BF16.F32.PACK_AB R165, R12, R13 ;  /* 0x0000000d0ca5723e */ /* 0x008fc600000010ff */
[----:B------:R1:W-:Y:S02]  /*cd70*/  MUFU.EX2 R11, R0 ;  /* 0x00000000000b7308 */ /* 0x0003e40000000800 */
[----:B-1----:R-:W-:-:S06]  /*cd80*/  FFMA.FTZ R0, R196, UR5, -R8 ;  /* 0x00000005c4007c23 */ /* 0x002fcc0008010808 */
[----:B------:R1:W2:Y:S02]  /*cd90*/  MUFU.EX2 R250, R0 ;  /* 0x0000000000fa7308 */ /* 0x0002a40000000800 */
[----:B-1----:R-:W-:Y:S01]  /*cda0*/  FADD.FTZ R0, R214, R10 ;  /* 0x0000000ad6007221 */ /* 0x002fe20000010000 */
[----:B--2---:R-:W-:-:S03]  /*cdb0*/  F2FP.BF16.F32.PACK_AB R167, R250, R11 ;  /* 0x0000000bfaa7723e */ /* 0x004fc600000010ff */
[----:B------:R-:W-:-:S04]  /*cdc0*/  FADD.FTZ R0, R220, R0 ;  /* 0x00000000dc007221 */ /* 0x000fc80000010000 */
[----:B------:R-:W-:Y:S01]  /*cdd0*/  FADD.FTZ R0, R233, R0 ;  /* 0x00000000e9007221 */ /* 0x000fe20000010000 */
[----:B------:R-:W-:Y:S03]  /*cde0*/  HMMA.16816.F32.BF16 R140, R164, R148, R140 ;  /* 0x00000094a48c723c */ /* 0x000fe6000004188c */
[----:B------:R-:W-:Y:S01]  /*cdf0*/  FADD.FTZ R4, R232, R0 ;  /* 0x00000000e8047221 */ /* 0x000fe20000010000 */
[----:B------:R-:W-:-:S03]  /*ce00*/  FADD.FTZ R0, R240, R5 ;  /* 0x00000005f0007221 */ /* 0x000fc60000010000 */
[----:B------:R-:W-:Y:S01]  /*ce10*/  FADD.FTZ R4, R231, R4 ;  /* 0x00000004e7047221 */ /* 0x000fe20000010000 */
[----:B------:R-:W-:Y:S01]  /*ce20*/  FADD.FTZ R5, R241, R0 ;  /* 0x00000000f1057221 */ /* 0x000fe20000010000 */
[----:B------:R-:W-:Y:S01]  /*ce30*/  FADD.FTZ R0, R113, R2 ;  /* 0x0000000271007221 */ /* 0x000fe20000010000 */
[C---:B------:R-:W-:Y:S01]  /*ce40*/  HMMA.16816.F32.BF16 R148, R164.reuse, R150, R20 ;  /* 0x00000096a494723c */ /* 0x040fe20000041814 */
[----:B------:R-:W-:Y:S01]  /*ce50*/  FADD.FTZ R4, R230, R4 ;  /* 0x00000004e6047221 */ /* 0x000fe20000010000 */
[----:B------:R-:W-:Y:S01]  /*ce60*/  FADD.FTZ R6, R242, R5 ;  /* 0x00000005f2067221 */ /* 0x000fe20000010000 */
[----:B------:R-:W-:Y:S02]  /*ce70*/  FADD.FTZ R5, R205, R3 ;  /* 0x00000003cd057221 */ /* 0x000fe40000010000 */
        /* <DEDUP_REMOVED lines=100> */
[----:B------:R-:W-:-:S02]  /*d4c0*/  MOV R3, R56 ;  /* 0x0000003800037202 */ /* 0x000fc40000000f00 */
[----:B------:R2:W-:Y:S01]  /*d4d0*/  STL [R1], R2 ;  /* 0x0000000201007387 */ /* 0x0005e20000100800 */
[----:B------:R-:W-:-:S07]  /*d4e0*/  MOV R36, R57 ;  /* 0x0000003900247202 */ /* 0x000fce0000000f00 */
.L_x_567:
[----:B------:R-:W-:-:S13]  /*d4f0*/  ISETP.GE.AND P0, PT, R191, RZ, PT ;  /* 0x000000ffbf00720c */ /* 0x000fda0003f06270 */
[----:B------:R-:W-:Y:S05]  /*d500*/  @!P0 BRA `(.L_x_571) ;  /* 0x0000004400b08947 */ /* 0x000fea0003800000 */
[----:B------:R-:W3:Y:S01]  /*d510*/  LDC.64 R218, c[0x0][0x3c0] ;  /* 0x0000f000ffda7b82 */ /* 0x000ee20000000a00 */
[----:B------:R-:W4:Y:S01]  /*d520*/  LDCU UR7, c[0x0][0x440] ;  /* 0x00008800ff0777ac */ /* 0x000f220008000800 */
[----:B------:R-:W-:Y:S01]  /*d530*/  IMAD.MOV.U32 R135, RZ, RZ, R3 ;  /* 0x000000ffff877224 */ /* 0x000fe200078e0003 */
[----:B------:R-:W-:Y:S01]  /*d540*/  MOV R133, R37 ;  /* 0x0000002500857202 */ /* 0x000fe20000000f00 */
[----:B------:R-:W-:Y:S01]  /*d550*/  IMAD.MOV.U32 R134, RZ, RZ, R36 ;  /* 0x000000ffff867224 */ /* 0x000fe200078e0024 */
[----:B------:R-:W-:Y:S01]  /*d560*/  MOV R132, R38 ;  /* 0x0000002600847202 */ /* 0x000fe20000000f00 */
[----:B------:R-:W1:Y:S01]  /*d570*/  LDCU UR6, c[0x0][0x440] ;  /* 0x00008800ff0677ac */ /* 0x000e620008000800 */
[----:B------:R-:W1:Y:S01]  /*d580*/  LDCU UR5, c[0x0][0x50c] ;  /* 0x0000a180ff0577ac */ /* 0x000e620008000800 */
[----:B------:R-:W1:Y:S01]  /*d590*/  LDCU UR4, c[0x0][0x45c] ;  /* 0x00008b80ff0477ac */ /* 0x000e620008000800 */
[----:B----4-:R-:W-:Y:S01]  /*d5a0*/  ISETP.GE.AND P1, PT, R192, UR7, PT ;  /* 0x00000007c0007c0c */ /* 0x010fe2000bf26270 */
[----:B------:R-:W-:-:S12]  /*d5b0*/  BRA `(.L_x_572) ;  /* 0x0000000000f47947 */ /* 0x000fd80003800000 */
.L_x_574:
[C---:B------:R-:W-:Y:S01]  /*d5c0*/  @!P0 VIADD R0, R191.reuse, 0xffffffff ;  /* 0xffffffffbf008836 */ /* 0x040fe20000000000 */
[----:B------:R-:W1:Y:S01]  /*d5d0*/  @!P0 LDC.64 R8, c[0x0][0x3b8] ;  /* 0x0000ee00ff088b82 */ /* 0x000e620000000a00 */
[C---:B------:R-:W-:Y:S01]  /*d5e0*/  @!P0 VIADD R12, R191.reuse, 0xffffffff ;  /* 0xffffffffbf0c8836 */ /* 0x040fe20000000000 */
[----:B------:R-:W-:Y:S06]  /*d5f0*/  ISETP.GE.AND P1, PT, R192, UR6, PT ;  /* 0x00000006c0007c0c */ /* 0x000fec000bf26270 */
[----:B------:R-:W4:Y:S07]  /*d600*/  @!P0 LDC.64 R14, c[0x0][0x3b8] ;  /* 0x0000ee00ff0e8b82 */ /* 0x000f2e0000000a00 */
[----:B------:R-:W-:Y:S01]  /*d610*/  @!P1 VIADD R13, R191, 0xffffffff ;  /* 0xffffffffbf0d9836 */ /* 0x000fe20000000000 */
[----:B------:R-:W5:Y:S08]  /*d620*/  @!P0 LDC.64 R10, c[0x0][0x3b8] ;  /* 0x0000ee00ff0a8b82 */ /* 0x000f700000000a00 */
[----:B------:R-:W2:Y:S02]  /*d630*/  @!P1 LDC.64 R16, c[0x0][0x3b8] ;  /* 0x0000ee00ff109b82 */ /* 0x000ea40000000a00 */
[C---:B--2---:R-:W-:Y:S04]  /*d640*/  @!P1 IMAD.WIDE.U32 R6, R13.reuse, R16, RZ ;  /* 0x000000100d069225 */ /* 0x044fe800078e00ff */
[C---:B-1----:R-:W-:Y:S04]  /*d650*/  @!P0 IMAD.WIDE.U32 R2, R0.reuse, R8, RZ ;  /* 0x0000000800028225 */ /* 0x042fe800078e00ff */
[----:B------:R-:W-:Y:S01]  /*d660*/  @!P0 IMAD R3, R0, R9, R3 ;  /* 0x0000000900038224 */ /* 0x000fe200078e0203 */
[----:B------:R-:W-:Y:S01]  /*d670*/  @!P0 SHF.L.U32 R19, R2, 0x7, RZ ;  /* 0x0000000702138819 */ /* 0x000fe200000006ff */
[----:B-----5:R-:W-:Y:S03]  /*d680*/  @!P0 IMAD.WIDE.U32 R4, R12, R10, RZ ;  /* 0x0000000a0c048225 */ /* 0x020fe600078e00ff */
[----:B------:R-:W-:Y:S01]  /*d690*/  @!P0 SHF.L.U64.HI R18, R2, 0x7, R3 ;  /* 0x0000000702128819 */ /* 0x000fe20000010203 */
[----:B----4-:R-:W-:Y:S01]  /*d6a0*/  @!P0 IMAD.WIDE.U32 R2, R0, R14, RZ ;  /* 0x0000000e00028225 */ /* 0x010fe200078e00ff */
[----:B------:R-:W-:Y:S03]  /*d6b0*/  @!P0 LEA R16, P2, R8, R19, 0x5 ;  /* 0x0000001308108211 */ /* 0x000fe600078428ff */
[----:B------:R-:W-:Y:S01]  /*d6c0*/  @!P0 IMAD R3, R0, R15, R3 ;  /* 0x0000000f00038224 */ /* 0x000fe200078e0203 */
[----:B------:R-:W-:Y:S01]  /*d6d0*/  @!P0 LEA.HI.X R18, R8, R18, R9, 0x5, P2 ;  /* 0x0000001208128211 */ /* 0x000fe200010f2c09 */
[----:B------:R-:W-:Y:S01]  /*d6e0*/  @!P0 IMAD R5, R12, R11, R5 ;  /* 0x0000000b0c058224 */ /* 0x000fe200078e0205 */
[----:B------:R-:W-:Y:S01]  /*d6f0*/  @!P1 LEA R12, P4, R6, R247, 0x8 ;  /* 0x000000f7060c9211 */ /* 0x000fe200078840ff */
[----:B------:R-:W-:Y:S01]  /*d700*/  @!P0 IMAD.SHL.U32 R0, R4, 0x80, RZ ;  /* 0x0000008004008824 */ /* 0x000fe200078e00ff */
[----:B------:R-:W-:Y:S01]  /*d710*/  @!P0 SHF.L.U64.HI R9, R2, 0x7, R3 ;  /* 0x0000000702098819 */ /* 0x000fe20000010203 */
[----:B------:R-:W-:Y:S01]  /*d720*/  @!P1 IMAD R7, R13, R17, R7 ;  /* 0x000000110d079224 */ /* 0x000fe200078e0207 */
[----:B------:R-:W-:Y:S01]  /*d730*/  @!P0 SHF.L.U64.HI R4, R4, 0x7, R5 ;  /* 0x0000000704048819 */ /* 0x000fe20000010205 */
[----:B------:R-:W-:Y:S01]  /*d740*/  @!P0 IMAD.SHL.U32 R8, R2, 0x80, RZ ;  /* 0x0000008002088824 */ /* 0x000fe200078e00ff */
[----:B------:R-:W-:Y:S01]  /*d750*/  @!P0 LEA R0, P2, R10, R0, 0x6 ;  /* 0x000000000a008211 */ /* 0x000fe200078430ff */
[----:B------:R-:W-:Y:S01]  /*d760*/  @!P0 IMAD R15, R15, 0x60, RZ ;  /* 0x000000600f0f8824 */ /* 0x000fe200078e02ff */
[----:B------:R-:W-:Y:S01]  /*d770*/  @!P1 LEA.HI.X R5, R6, R246, R7, 0x8, P4 ;  /* 0x000000f606059211 */ /* 0x000fe200020f4407 */
[----:B------:R-:W-:Y:S01]  /*d780*/  @!P0 IMAD.WIDE.U32 R2, R14, 0x60, R8 ;  /* 0x000000600e028825 */ /* 0x000fe200078e0008 */
[----:B------:R-:W-:Y:S02]  /*d790*/  @!P0 LEA.HI.X R10, R10, R4, R11, 0x6, P2 ;  /* 0x000000040a0a8211 */ /* 0x000fe400010f340b */
[C---:B------:R-:W-:Y:S02]  /*d7a0*/  @!P0 LEA R6, P2, R0.reuse, R247, 0x1 ;  /* 0x000000f700068211 */ /* 0x040fe400078408ff */
[----:B------:R-:W-:Y:S02]  /*d7b0*/  @!P1 MOV R11, R5 ;  /* 0x00000005000b9202 */ /* 0x000fe40000000f00 */
[-C--:B------:R-:W-:Y:S01]  /*d7c0*/  @!P0 LEA.HI.X R7, R0, R246.reuse, R10, 0x1, P2 ;  /* 0x000000f600078211 */ /* 0x080fe200010f0c0a */
[----:B------:R-:W-:Y:S01]  /*d7d0*/  @!P1 IMAD.MOV.U32 R10, RZ, RZ, R12 ;  /* 0x000000ffff0a9224 */ /* 0x000fe200078e000c */
[C---:B------:R-:W-:Y:S02]  /*d7e0*/  @!P0 LEA R8, P3, R16.reuse, R247, 0x1 ;  /* 0x000000f710088211 */ /* 0x040fe400078608ff */
        /* <DEDUP_REMOVED lines=26> */
.L_x_572:
[----:B------:R-:W-:Y:S04]  /*d990*/  DEPBAR.LE SB0, 0x0 ;  /* 0x000080000000791a */ /* 0x000fe80000000000 */
[----:B------:R-:W-:Y:S01]  /*d9a0*/  BAR.SYNC.DEFER_BLOCKING 0x0 ;  /* 0x0000000000007b1d */ /* 0x000fe20000010000 */
[----:B-1----:R-:W-:Y:S01]  /*d9b0*/  ISETP.GE.AND P0, PT, R192, UR6, PT ;  /* 0x00000006c0007c0c */ /* 0x002fe2000bf06270 */
[C---:B---3--:R-:W-:Y:S04]  /*d9c0*/  IMAD.WIDE.U32 R4, R191.reuse, R218, RZ ;  /* 0x000000dabf047225 */ /* 0x048fe800078e00ff */
[----:B------:R-:W-:Y:S01]  /*d9d0*/  IMAD R5, R191, R219, R5 ;  /* 0x000000dbbf057224 */ /* 0x000fe200078e0205 */
[----:B--2-4-:R-:W-:Y:S04]  /*d9e0*/  SHF.L.U32 R2, R4, 0x7, RZ ;  /* 0x0000000704027819 */ /* 0x014fe800000006ff */
[----:B------:R-:W-:Y:S02]  /*d9f0*/  @!P1 LEA R10, P4, R2, R249, 0x1 ;  /* 0x000000f9020a9211 */ /* 0x000fe400078808ff */
[----:B------:R-:W-:Y:S02]  /*da00*/  SHF.L.U64.HI R3, R4, 0x7, R5 ;  /* 0x0000000704037819 */ /* 0x000fe40000010205 */
[----:B------:R-:W-:Y:S02]  /*da10*/  @!P0 LEA R0, P3, R218, R2, 0x5 ;  /* 0x00000002da008211 */ /* 0x000fe400078628ff */
[----:B------:R-:W-:Y:S02]  /*da20*/  @!P1 LEA.HI.X R11, R2, R248, R3, 0x1, P4 ;  /* 0x000000f8020b9211 */ /* 0x000fe400020f0c03 */
[----:B------:R-:W-:Y:S02]  /*da30*/  @!P0 LEA.HI.X R5, R218, R3, R219, 0x5, P3 ;  /* 0x00000003da058211 */ /* 0x000fe400018f2cdb */
        /* <DEDUP_REMOVED lines=12> */
[-C--:B------:R-:W-:Y:S02]  /*db00*/  @!P0 LEA.HI.X R7, R4, R248.reuse, R7, 0x1, P2 ;  /* 0x000000f804078211 */ /* 0x080fe400010f0c07 */
[----:B------:R-:W-:Y:S02]  /*db10*/  @!P0 LEA R4, P2, R2, R249, 0x1 ;  /* 0x000000f902048211 */ /* 0x000fe400078408ff */
[----:B------:R-:W-:Y:S03]  /*db20*/  @!P0 IADD3 R0, PT, PT, R0, R3, RZ ;  /* 0x0000000300008210 */ /* 0x000fe60007ffe0ff */
[----:B------:R-:W-:Y:S01]  /*db30*/  @P0 STS.128 [R190+0x4800], RZ ;  /* 0x004800ffbe000388 */ /* 0x000fe20000000c00 */
[----:B------:R-:W-:Y:S02]  /*db40*/  @!P0 LEA.HI.X R5, R2, R248, R0, 0x1, P2 ;  /* 0x000000f802058211 */ /* 0x000fe400010f0c00 */
[----:B------:R-:W-:Y:S05]  /*db50*/  ISETP.NE.AND P2, PT, R191, RZ, PT ;  /* 0x000000ffbf00720c */ /* 0x000fea0003f45270 */
        /* <DEDUP_REMOVED lines=19> */
[----:B------:R-:W4:Y:S08]  /*dc90*/  LDSM.16.M88.4 R48, [R185+0x2800] ;  /* 0x00280000b930783b */ /* 0x000f300000000200 */
[----:B------:R-:W5:Y:S08]  /*dca0*/  LDSM.16.M88.4 R64, [R185+0x2c00] ;  /* 0x002c0000b940783b */ /* 0x000f700000000200 */
[----:B------:R-:W5:Y:S08]  /*dcb0*/  LDSM.16.M88.4 R80, [R185+0x3000] ;  /* 0x00300000b950783b */ /* 0x000f700000000200 */
[----:B------:R-:W5:Y:S08]  /*dcc0*/  LDSM.16.M88.4 R96, [R185+0x3400] ;  /* 0x00340000b960783b */ /* 0x000f700000000200 */
[----:B------:R-:W5:Y:S08]  /*dcd0*/  LDSM.16.M88.4 R112, [R185+0x3800] ;  /* 0x00380000b970783b */ /* 0x000f700000000200 */
[----:B------:R-:W5:Y:S08]  /*dce0*/  LDSM.16.M88.4 R168, [R185+0x3c00] ;  /* 0x003c0000b9a8783b */ /* 0x000f700000000200 */
[----:B------:R-:W-:Y:S08]  /*dcf0*/  LDSM.16.M88.4 R172, [R189] ;  /* 0x00000000bdac783b */ /* 0x000ff00000000200 */
[----:B------:R-:W5:Y:S08]  /*dd00*/  LDSM.16.M88.4 R176, [R187+0x2000] ;  /* 0x00200000bbb0783b */ /* 0x000f700000000200 */
[----:B------:R-:W5:Y:S01]  /*dd10*/  LDSM.16.M88.4 R180, [R189+0x1000] ;  /* 0x00100000bdb4783b */ /* 0x000f620000000200 */
[-C--:B-1----:R-:W-:Y:S08]  /*dd20*/  HMMA.16816.F32.BF16 R4, R128, R16.reuse, RZ ;  /* 0x000000108004723c */ /* 0x082ff000000418ff */
[C---:B--2---:R-:W-:Y:S08]  /*dd30*/  HMMA.16816.F32.BF16 R8, R124.reuse, R16, RZ ;  /* 0x000000107c08723c */ /* 0x044ff000000418ff */
[-C--:B------:R-:W-:Y:S08]  /*dd40*/  HMMA.16816.F32.BF16 R12, R124, R18.reuse, RZ ;  /* 0x000000127c0c723c */ /* 0x080ff000000418ff */
[C---:B------:R-:W-:Y:S08]  /*dd50*/  HMMA.16816.F32.BF16 R16, R128.reuse, R18, RZ ;  /* 0x000000128010723c */ /* 0x040ff000000418ff */
[-C--:B---3--:R-:W-:Y:S08]  /*dd60*/  HMMA.16816.F32.BF16 R20, R128, R32.reuse, RZ ;  /* 0x000000208014723c */ /* 0x088ff000000418ff */
[C---:B------:R-:W-:Y:S08]  /*dd70*/  HMMA.16816.F32.BF16 R24, R124.reuse, R32, RZ ;  /* 0x000000207c18723c */ /* 0x040ff000000418ff */
[-C--:B------:R-:W-:Y:S08]  /*dd80*/  HMMA.16816.F32.BF16 R28, R124, R34.reuse, RZ ;  /* 0x000000227c1c723c */ /* 0x080ff000000418ff */
[C---:B------:R-:W-:Y:S08]  /*dd90*/  HMMA.16816.F32.BF16 R32, R128.reuse, R34, RZ ;  /* 0x000000228020723c */ /* 0x040ff000000418ff */
[-C--:B----4-:R-:W-:Y:S08]  /*dda0*/  HMMA.16816.F32.BF16 R36, R128, R48.reuse, RZ ;  /* 0x000000308024723c */ /* 0x090ff000000418ff */
[C---:B------:R-:W-:Y:S08]  /*ddb0*/  HMMA.16816.F32.BF16 R40, R124.reuse, R48, RZ ;  /* 0x000000307c28723c */ /* 0x040ff000000418ff */
[-C--:B------:R-:W-:Y:S08]  /*ddc0*/  HMMA.16816.F32.BF16 R44, R124, R50.reuse, RZ ;  /* 0x000000327c2c723c */ /* 0x080ff000000418ff */
[C---:B------:R-:W-:Y:S08]  /*ddd0*/  HMMA.16816.F32.BF16 R48, R128.reuse, R50, RZ ;  /* 0x000000328030723c */ /* 0x040ff000000418ff */
[-C--:B-----5:R-:W-:Y:S08]  /*dde0*/  HMMA.16816.F32.BF16 R52, R128, R64.reuse, RZ ;  /* 0x000000408034723c */ /* 0x0a0ff000000418ff */
        /* <DEDUP_REMOVED lines=97> */
[----:B------:R-:W4:Y:S01]  /*e400*/  MUFU.TANH R196, R25 ;  /* 0x0000001900c47308 */ /* 0x000f220000002400 */
        /* <DEDUP_REMOVED lines=39> */
[----:B------:R-:W-:Y:S01]  /*e680*/  MUFU.TANH R171, R32 ;  /* 0x0000002000ab7308 */ /* 0x000fe20000002400 */
[----:B------:R-:W-:Y:S01]  /*e690*/  FMUL.FTZ R61, R61, UR5 ;  /* 0x000000053d3d7c20 */ /* 0x000fe20008410000 */
[----:B------:R-:W-:Y:S01]  /*e6a0*/  FMUL.FTZ R62, R62, UR5 ;  /* 0x000000053e3e7c20 */ /* 0x000fe20008410000 */
[-C--:B-1----:R-:W-:Y:S03]  /*e6b0*/  HMMA.16816.F32.BF16 R84, R172, R4.reuse, R84 ;  /* 0x00000004ac54723c */ /* 0x082fe60000041854 */
[----:B------:R-:W-:Y:S01]  /*e6c0*/  FMUL.FTZ R63, R63, UR5 ;  /* 0x000000053f3f7c20 */ /* 0x000fe20008410000 */
[----:B------:R-:W-:Y:S03]  /*e6d0*/  FMUL.FTZ R72, R72, UR5 ;  /* 0x0000000548487c20 */ /* 0x000fe60008410000 */
[----:B------:R-:W1:Y:S01]  /*e6e0*/  MUFU.TANH R170, R33 ;  /* 0x0000002100aa7308 */ /* 0x000e620000002400 */
[----:B------:R-:W-:Y:S01]  /*e6f0*/  FMUL.FTZ R73, R73, UR5 ;  /* 0x0000000549497c20 */ /* 0x000fe20008410000 */
[----:B------:R-:W-:Y:S01]  /*e700*/  FMUL.FTZ R74, R74, UR5 ;  /* 0x000000054a4a7c20 */ /* 0x000fe20008410000 */
[C---:B------:R-:W-:Y:S04]  /*e710*/  HMMA.16816.F32.BF16 R88, R180.reuse, R4, R88 ;  /* 0x00000004b458723c */ /* 0x040fe80000041858 */
[----:B------:R-:W-:Y:S03]  /*e720*/  FMUL.FTZ R80, R80, UR5 ;  /* 0x0000000550507c20 */ /* 0x000fe60008410000 */
[----:B------:R-:W-:Y:S01]  /*e730*/  MUFU.TANH R193, R28 ;  /* 0x0000001c00c17308 */ /* 0x000fe20000002400 */
[----:B------:R-:W-:Y:S01]  /*e740*/  FMUL.FTZ R81, R81, UR5 ;  /* 0x0000000551517c20 */ /* 0x000fe20008410000 */
[----:B------:R-:W-:Y:S01]  /*e750*/  FMUL.FTZ R82, R82, UR5 ;  /* 0x0000000552527c20 */ /* 0x000fe20008410000 */
[-C--:B------:R-:W-:Y:S03]  /*e760*/  HMMA.16816.F32.BF16 R92, R180, R6.reuse, R92 ;  /* 0x00000006b45c723c */ /* 0x080fe6000004185c */
[----:B------:R-:W-:Y:S01]  /*e770*/  FMUL.FTZ R83, R83, UR5 ;  /* 0x0000000553537c20 */ /* 0x000fe20008410000 */
[----:B------:R-:W-:Y:S03]  /*e780*/  FMUL.FTZ R84, R84, UR5 ;  /* 0x0000000554547c20 */ /* 0x000fe60008410000 */
[----:B------:R-:W1:Y:S01]  /*e790*/  MUFU.TANH R179, R29 ;  /* 0x0000001d00b37308 */ /* 0x000e620000002400 */
        /* <DEDUP_REMOVED lines=64> */
[----:B-1----:R-:W-:Y:S01]  /*eba0*/  FMNMX3.FTZ R4, R7, R171, R170, !PT ;  /* 0x000000ab07047276 */ /* 0x002fe200078100aa */
[----:B------:R-:W-:Y:S01]  /*ebb0*/  FMUL.FTZ R95, R95, UR5 ;  /* 0x000000055f5f7c20 */ /* 0x000fe20008410000 */
[----:B------:R-:W-:Y:S01]  /*ebc0*/  FMUL.FTZ R104, R104, UR5 ;  /* 0x0000000568687c20 */ /* 0x000fe20008410000 */
[----:B------:R-:W-:Y:S01]  /*ebd0*/  FMUL.FTZ R105, R105, UR5 ;  /* 0x0000000569697c20 */ /* 0x000fe20008410000 */
[----:B------:R-:W-:Y:S01]  /*ebe0*/  FMUL.FTZ R106, R106, UR5 ;  /* 0x000000056a6a7c20 */ /* 0x000fe20008410000 */
[----:B------:R-:W-:Y:S01]  /*ebf0*/  FMUL.FTZ R107, R107, UR5 ;  /* 0x000000056b6b7c20 */ /* 0x000fe20008410000 */
[----:B------:R-:W-:Y:S03]  /*ec00*/  FMUL.FTZ R108, R108, UR5 ;  /* 0x000000056c6c7c20 */ /* 0x000fe60008410000 */
[----:B------:R1:W4:Y:S01]  /*ec10*/  MUFU.TANH R29, R43 ;  /* 0x0000002b001d7308 */ /* 0x0003220000002400 */
        /* <DEDUP_REMOVED lines=10> */
[----:B------:R-:W-:Y:S01]  /*ecc0*/  FMNMX3.FTZ R5, R6, R193, R179, !PT ;  /* 0x000000c106057276 */ /* 0x000fe200078100b3 */
[----:B------:R-:W-:Y:S01]  /*ecd0*/  FMUL.FTZ R125, R125, UR5 ;  /* 0x000000057d7d7c20 */ /* 0x000fe20008410000 */
[----:B------:R-:W-:Y:S01]  /*ece0*/  FMNMX3.FTZ R6, R3, R178, R177, !PT ;  /* 0x000000b203067276 */ /* 0x000fe200078100b1 */
[----:B------:R-:W-:Y:S01]  /*ecf0*/  FMUL.FTZ R128, R128, UR5 ;  /* 0x0000000580807c20 */ /* 0x000fe20008410000 */
[----:B--2---:R-:W-:Y:S03]  /*ed00*/  FMNMX3.FTZ R2, R2, R169, R168, !PT ;  /* 0x000000a902027276 */ /* 0x004fe600078100a8 */
[----:B------:R-:W-:Y:S01]  /*ed10*/  MUFU.TANH R50, R50 ;  /* 0x0000003200327308 */ /* 0x000fe20000002400 */
[----:B------:R-:W-:Y:S01]  /*ed20*/  FMNMX3.FTZ R3, R4, R176, R35, !PT ;  /* 0x000000b004037276 */ /* 0x000fe20007810023 */
[----:B-1----:R-:W-:Y:S01]  /*ed30*/  FMUL.FTZ R43, R123, UR5 ;  /* 0x000000057b2b7c20 */ /* 0x002fe20008410000 */
[----:B-----5:R-:W-:Y:S01]  /*ed40*/  FMNMX3.FTZ R2, R2, R34, R33, !PT ;  /* 0x0000002202027276 */ /* 0x020fe20007810021 */
[----:B------:R-:W-:Y:S01]  /*ed50*/  FMUL.FTZ R129, R129, UR5 ;  /* 0x0000000581817c20 */ /* 0x000fe20008410000 */
[----:B------:R-:W-:Y:S01]  /*ed60*/  FMNMX3.FTZ R3, R3, R48, R49, !PT ;  /* 0x0000003003037276 */ /* 0x000fe20007810031 */
[----:B------:R-:W-:Y:S01]  /*ed70*/  FMUL.FTZ R130, R130, UR5 ;  /* 0x0000000582827c20 */ /* 0x000fe20008410000 */
[----:B------:R-:W-:Y:S03]  /*ed80*/  FMUL.FTZ R131, R131, UR5 ;  /* 0x0000000583837c20 */ /* 0x000fe60008410000 */
[----:B------:R-:W1:Y:S01]  /*ed90*/  MUFU.TANH R51, R51 ;  /* 0x0000003300337308 */ /* 0x000e620000002400 */
[----:B----4-:R-:W-:Y:S09]  /*eda0*/  FMNMX3.FTZ R0, R6, R30, R29, !PT ;  /* 0x0000001e06007276 */ /* 0x010ff2000781001d */
        /* <DEDUP_REMOVED lines=121> */
.L_x_573:
[----:B------:R-:W-:Y:S01]  /*f540*/  SHFL.BFLY PT, R38, R20, 0x2, 0x1f ;  /* 0x0c401f0014267f89 */ /* 0x000fe200000e0000 */
[----:B-123--:R-:W-:Y:S02]  /*f550*/  FMNMX3.FTZ R4, R22, R130, R131, !PT ;  /* 0x0000008216047276 */ /* 0x00efe40007810083 */
        /* <DEDUP_REMOVED lines=13> */
[----:B------:R-:W-:Y:S01]  /*f630*/  LDSM.16.MT88.4 R20, [R184+0x4000] ;  /* 0x00400000b814783b */ /* 0x000fe20000004200 */
[----:B------:R-:W-:Y:S07]  /*f640*/  FMNMX.FTZ R36, R3, R36, !PT ;  /* 0x0000002403247209 */ /* 0x000fee0007810000 */
        /* <DEDUP_REMOVED lines=19> */
[C---:B------:R-:W-:Y:S01]  /*f780*/  FSETP.NEU.FTZ.AND P0, PT, R36.reuse, -INF , PT ;  /* 0xff8000002400780b */ /* 0x040fe20003f1d000 */
[----:B------:R-:W-:Y:S01]  /*f790*/  FMUL.FTZ R64, R36, UR4 ;  /* 0x0000000424407c20 */ /* 0x000fe20008410000 */
[--C-:B------:R-:W-:Y:S01]  /*f7a0*/  FFMA.FTZ R17, R69, UR4, -R45.reuse ;  /* 0x0000000445117c23 */ /* 0x100fe2000801082d */
[--C-:B------:R-:W-:Y:S01]  /*f7b0*/  FFMA.FTZ R5, R198, UR4, -R46.reuse ;  /* 0x00000004c6057c23 */ /* 0x100fe2000801082e */
[----:B------:R-:W-:Y:S02]  /*f7c0*/  FFMA.FTZ R69, R130, UR4, -R46 ;  /* 0x0000000482457c23 */ /* 0x000fe4000801082e */
[----:B------:R-:W-:Y:S01]  /*f7d0*/  FSEL R64, R64, RZ, P0 ;  /* 0x000000ff40407208 */ /* 0x000fe20000000000 */
[----:B------:R3:W-:Y:S01]  /*f7e0*/  MUFU.EX2 R229, R5 ;  /* 0x0000000500e57308 */ /* 0x0007e20000000800 */
[----:B-1----:R-:W-:Y:S03]  /*f7f0*/  FMUL.FTZ R3, R0, UR4 ;  /* 0x0000000400037c20 */ /* 0x002fe60008410000 */
[--C-:B------:R-:W-:Y:S01]  /*f800*/  FFMA.FTZ R9, R61, UR4, -R64.reuse ;  /* 0x000000043d097c23 */ /* 0x100fe20008010840 */
[----:B--2---:R-:W-:Y:S01]  /*f810*/  FMUL.FTZ R16, R40, R148 ;  /* 0x0000009428107220 */ /* 0x004fe20000410000 */
[----:B------:R-:W-:Y:S01]  /*f820*/  FFMA.FTZ R6, R211, UR4, -R64 ;  /* 0x00000004d3067c23 */ /* 0x000fe20008010840 */
[----:B------:R-:W2:Y:S03]  /*f830*/  LDL.LU R148, [R1] ;  /* 0x0000000001947983 */ /* 0x000ea60000300800 */
[----:B------:R1:W4:Y:S01]  /*f840*/  MUFU.EX2 R39, R3 ;  /* 0x0000000300277308 */ /* 0x0003220000000800 */
[----:B------:R-:W-:Y:S09]  /*f850*/  FADD.FTZ R0, -R36, R134 ;  /* 0x0000008624007221 */ /* 0x000ff20000010100 */
[----:B------:R5:W-:Y:S01]  /*f860*/  MUFU.EX2 R173, R6 ;  /* 0x0000000600ad7308 */ /* 0x000be20000000800 */
[----:B---3--:R-:W-:Y:S09]  /*f870*/  FFMA.FTZ R5, R217, UR4, -R64 ;  /* 0x00000004d9057c23 */ /* 0x008ff20008010840 */
[----:B------:R3:W-:Y:S01]  /*f880*/  MUFU.EX2 R183, R5 ;  /* 0x0000000500b77308 */ /* 0x0007e20000000800 */
[----:B-1----:R-:W-:Y:S01]  /*f890*/  FMNMX.FTZ R3, R2, R4, !PT ;  /* 0x0000000402037209 */ /* 0x002fe20007810000 */
[--C-:B------:R-:W-:Y:S01]  /*f8a0*/  FFMA.FTZ R4, R216, UR4, -R45.reuse ;  /* 0x00000004d8047c23 */ /* 0x100fe2000801082d */
[C---:B----4-:R-:W-:Y:S01]  /*f8b0*/  FMUL.FTZ R18, R39.reuse, R150 ;  /* 0x0000009627127220 */ /* 0x050fe20000410000 */
[----:B------:R-:W-:Y:S01]  /*f8c0*/  FMUL.FTZ R19, R39, R151 ;  /* 0x0000009727137220 */ /* 0x000fe20000410000 */
[C---:B------:R-:W-:Y:S01]  /*f8d0*/  FSETP.NEU.FTZ.AND P0, PT, R3.reuse, -INF , PT ;  /* 0xff8000000300780b */ /* 0x040fe20003f1d000 */
[C---:B------:R-:W-:Y:S01]  /*f8e0*/  FMUL.FTZ R47, R3.reuse, UR4 ;  /* 0x00000004032f7c20 */ /* 0x040fe20008410000 */
[----:B------:R-:W-:Y:S03]  /*f8f0*/  FMUL.FTZ R2, R0, UR4 ;  /* 0x0000000400027c20 */ /* 0x000fe60008410000 */
[----:B------:R1:W-:Y:S01]  /*f900*/  MUFU.EX2 R216, R4 ;  /* 0x0000000400d87308 */ /* 0x0003e20000000800 */
[----:B-----5:R-:W-:Y:S01]  /*f910*/  FFMA.FTZ R6, R170, UR4, -R45 ;  /* 0x00000004aa067c23 */ /* 0x020fe2000801082d */
[----:B------:R-:W-:Y:S01]  /*f920*/  FADD.FTZ R0, -R3, R135 ;  /* 0x0000008703007221 */ /* 0x000fe20000010100 */
[----:B------:R-:W-:Y:S02]  /*f930*/  FSEL R47, R47, RZ, P0 ;  /* 0x000000ff2f2f7208 */ /* 0x000fe40000000000 */
[C---:B------:R-:W-:Y:S01]  /*f940*/  ISETP.NE.AND P0, PT, R191.reuse, RZ, PT ;  /* 0x000000ffbf00720c */ /* 0x040fe20003f05270 */
[----:B------:R-:W-:Y:S01]  /*f950*/  FMUL.FTZ R0, R0, UR4 ;  /* 0x0000000400007c20 */ /* 0x000fe20008410000 */
[----:B------:R-:W-:Y:S03]  /*f960*/  IADD3 R191, PT, PT, R191, -0x1, RZ ;  /* 0xffffffffbfbf7810 */ /* 0x000fe60007ffe0ff */
[----:B------:R4:W-:Y:S01]  /*f970*/  MUFU.EX2 R225, R6 ;  /* 0x0000000600e17308 */ /* 0x0009e20000000800 */
[----:B---3--:R-:W-:Y:S01]  /*f980*/  FFMA.FTZ R5, R202, UR4, -R46 ;  /* 0x00000004ca057c23 */ /* 0x008fe2000801082e */
[--C-:B------:R-:W-:Y:S01]  /*f990*/  FFMA.FTZ R12, R62, UR4, -R47.reuse ;  /* 0x000000043e0c7c23 */ /* 0x100fe2000801082f */
[----:B------:R-:W-:Y:S07]  /*f9a0*/  FFMA.FTZ R13, R63, UR4, -R47 ;  /* 0x000000043f0d7c23 */ /* 0x000fee000801082f */
[----:B------:R3:W-:Y:S01]  /*f9b0*/  MUFU.EX2 R202, R5 ;  /* 0x0000000500ca7308 */ /* 0x0007e20000000800 */
[--C-:B-1----:R-:W-:Y:S09]  /*f9c0*/  FFMA.FTZ R4, R212, UR4, -R45.reuse ;  /* 0x00000004d4047c23 */ /* 0x102ff2000801082d */
[----:B------:R1:W-:Y:S01]  /*f9d0*/  MUFU.EX2 R212, R4 ;  /* 0x0000000400d47308 */ /* 0x0003e20000000800 */
[--C-:B----4-:R-:W-:Y:S09]  /*f9e0*/  FFMA.FTZ R6, R49, UR4, -R45.reuse ;  /* 0x0000000431067c23 */ /* 0x110ff2000801082d */
[----:B------:R4:W-:Y:S01]  /*f9f0*/  MUFU.EX2 R244, R6 ;  /* 0x0000000600f47308 */ /* 0x0009e20000000800 */
[----:B---3--:R-:W-:Y:S09]  /*fa00*/  FFMA.FTZ R5, R193, UR4, -R64 ;  /* 0x00000004c1057c23 */ /* 0x008ff20008010840 */
[----:B------:R3:W-:Y:S01]  /*fa10*/  MUFU.EX2 R182, R5 ;  /* 0x0000000500b67308 */ /* 0x0007e20000000800 */
[--C-:B-1----:R-:W-:Y:S09]  /*fa20*/  FFMA.FTZ R4, R209, UR4, -R46.reuse ;  /* 0x00000004d1047c23 */ /* 0x102ff2000801082e */
[----:B------:R1:W-:Y:S01]  /*fa30*/  MUFU.EX2 R209, R4 ;  /* 0x0000000400d17308 */ /* 0x0003e20000000800 */
[----:B----4-:R-:W-:Y:S09]  /*fa40*/  FFMA.FTZ R6, R24, UR4, -R45 ;  /* 0x0000000418067c23 */ /* 0x010ff2000801082d */
[----:B------:R4:W-:Y:S01]  /*fa50*/  MUFU.EX2 R241, R6 ;  /* 0x0000000600f17308 */ /* 0x0009e20000000800 */
[--C-:B---3--:R-:W-:Y:S09]  /*fa60*/  FFMA.FTZ R5, R34, UR4, -R46.reuse ;  /* 0x0000000422057c23 */ /* 0x108ff2000801082e */
[----:B------:R3:W-:Y:S01]  /*fa70*/  MUFU.EX2 R226, R5 ;  /* 0x0000000500e27308 */ /* 0x0007e20000000800 */
[----:B-1----:R-:W-:Y:S09]  /*fa80*/  FFMA.FTZ R4, R207, UR4, -R46 ;  /* 0x00000004cf047c23 */ /* 0x002ff2000801082e */
[----:B------:R1:W5:Y:S01]  /*fa90*/  MUFU.EX2 R207, R4 ;  /* 0x0000000400cf7308 */ /* 0x0003620000000800 */
[----:B----4-:R-:W-:Y:S09]  /*faa0*/  FFMA.FTZ R6, R58, UR4, -R47 ;  /* 0x000000043a067c23 */ /* 0x010ff2000801082f */
[----:B------:R4:W-:Y:S01]  /*fab0*/  MUFU.EX2 R193, R12 ;  /* 0x0000000c00c17308 */ /* 0x0009e20000000800 */
[----:B---3--:R-:W-:Y:S01]  /*fac0*/  FFMA.FTZ R5, R28, UR4, -R64 ;  /* 0x000000041c057c23 */ /* 0x008fe20008010840 */
[--C-:B------:R-:W-:Y:S08]  /*fad0*/  FFMA.FTZ R28, R81, UR4, -R45.reuse ;  /* 0x00000004511c7c23 */ /* 0x100ff0000801082d */
[----:B------:R3:W-:Y:S01]  /*fae0*/  MUFU.EX2 R223, R5 ;  /* 0x0000000500df7308 */ /* 0x0007e20000000800 */
[--C-:B-1----:R-:W-:Y:S01]  /*faf0*/  FFMA.FTZ R4, R203, UR4, -R45.reuse ;  /* 0x00000004cb047c23 */ /* 0x102fe2000801082d */
[----:B-----5:R-:W-:Y:S08]  /*fb00*/  F2FP.BF16.F32.PACK_AB R49, R207, R209 ;  /* 0x000000d1cf31723e */ /* 0x020ff000000010ff */
[----:B------:R1:W-:Y:S01]  /*fb10*/  MUFU.EX2 R220, R4 ;  /* 0x0000000400dc7308 */ /* 0x0003e20000000800 */
[--C-:B----4-:R-:W-:Y:S01]  /*fb20*/  FFMA.FTZ R12, R68, UR4, -R45.reuse ;  /* 0x00000004440c7c23 */ /* 0x110fe2000801082d */
[--C-:B------:R-:W-:Y:S08]  /*fb30*/  FFMA.FTZ R68, R129, UR4, -R45.reuse ;  /* 0x0000000481447c23 */ /* 0x100ff0000801082d */
[----:B------:R-:W4:Y:S01]  /*fb40*/  MUFU.EX2 R2, R2 ;  /* 0x0000000200027308 */ /* 0x000f220000000800 */
[----:B---3--:R-:W-:Y:S09]  /*fb50*/  FFMA.FTZ R5, R54, UR4, -R46 ;  /* 0x0000000436057c23 */ /* 0x008ff2000801082e */
[----:B------:R3:W-:Y:S01]  /*fb60*/  MUFU.EX2 R224, R5 ;  /* 0x0000000500e07308 */ /* 0x0007e20000000800 */
[--C-:B-1----:R-:W-:Y:S09]  /*fb70*/  FFMA.FTZ R4, R201, UR4, -R45.reuse ;  /* 0x00000004c9047c23 */ /* 0x102ff2000801082d */
[----:B------:R1:W-:Y:S01]  /*fb80*/  MUFU.EX2 R234, R4 ;  /* 0x0000000400ea7308 */ /* 0x0003e20000000800 */
[----:B----4-:R-:W-:Y:S09]  /*fb90*/  FMUL.FTZ R24, R2, R156 ;  /* 0x0000009c02187220 */ /* 0x010ff20000410000 */
[----:B------:R-:W4:Y:S01]  /*fba0*/  MUFU.EX2 R0, R0 ;  /* 0x0000000000007308 */ /* 0x000f220000000800 */
[----:B---3--:R-:W-:Y:S09]  /*fbb0*/  FFMA.FTZ R5, R57, UR4, -R64 ;  /* 0x0000000439057c23 */ /* 0x008ff20008010840 */
[----:B------:R3:W-:Y:S01]  /*fbc0*/  MUFU.EX2 R222, R5 ;  /* 0x0000000500de7308 */ /* 0x0007e20000000800 */
[----:B-1----:R-:W-:Y:S09]  /*fbd0*/  FFMA.FTZ R4, R199, UR4, -R46 ;  /* 0x00000004c7047c23 */ /* 0x002ff2000801082e */
[----:B------:R1:W-:Y:S01]  /*fbe0*/  MUFU.EX2 R221, R4 ;  /* 0x0000000400dd7308 */ /* 0x0003e20000000800 */
[C---:B----4-:R-:W-:Y:S01]  /*fbf0*/  FMUL.FTZ R10, R0.reuse, R138 ;  /* 0x0000008a000a7220 */ /* 0x050fe20000410000 */
[C---:B------:R-:W-:Y:S01]  /*fc00*/  FMUL.FTZ R11, R0.reuse, R139 ;  /* 0x0000008b000b7220 */ /* 0x040fe20000410000 */
[C---:B------:R-:W-:Y:S01]  /*fc10*/  FMUL.FTZ R14, R0.reuse, R146 ;  /* 0x00000092000e7220 */ /* 0x040fe20000410000 */
[----:B------:R-:W-:Y:S06]  /*fc20*/  FMUL.FTZ R15, R0, R147 ;  /* 0x00000093000f7220 */ /* 0x000fec0000410000 */
[----:B------:R4:W-:Y:S01]  /*fc30*/  MUFU.EX2 R199, R8 ;  /* 0x0000000800c77308 */ /* 0x0009e20000000800 */
[----:B---3--:R-:W-:Y:S09]  /*fc40*/  FMUL.FTZ R5, R40, R141 ;  /* 0x0000008d28057220 */ /* 0x008ff20000410000 */
[----:B------:R-:W-:Y:S01]  /*fc50*/  MUFU.EX2 R68, R68 ;  /* 0x0000004400447308 */ /* 0x000fe20000000800 */
[--C-:B-1----:R-:W-:Y:S09]  /*fc60*/  FFMA.FTZ R4, R210, UR4, -R64.reuse ;  /* 0x00000004d2047c23 */ /* 0x102ff20008010840 */
[----:B------:R1:W-:Y:S01]  /*fc70*/  MUFU.EX2 R181, R4 ;  /* 0x0000000400b57308 */ /* 0x0003e20000000800 */
[----:B----4-:R-:W-:Y:S09]  /*fc80*/  FFMA.FTZ R8, R176, UR4, -R45 ;  /* 0x00000004b0087c23 */ /* 0x010ff2000801082d */
[----:B------:R3:W-:Y:S10]  /*fc90*/  MUFU.EX2 R230, R8 ;  /* 0x0000000800e67308 */ /* 0x0007f40000000800 */
[----:B------:R4:W-:Y:S01]  /*fca0*/  MUFU.EX2 R176, R12 ;  /* 0x0000000c00b07308 */ /* 0x0009e20000000800 */
[----:B-1----:R-:W-:Y:S09]  /*fcb0*/  FFMA.FTZ R4, R208, UR4, -R47 ;  /* 0x00000004d0047c23 */ /* 0x002ff2000801082f */
[----:B------:R1:W-:Y:S01]  /*fcc0*/  MUFU.EX2 R172, R4 ;  /* 0x0000000400ac7308 */ /* 0x0003e20000000800 */
[----:B---3--:R-:W-:Y:S09]  /*fcd0*/  FFMA.FTZ R8, R52, UR4, -R45 ;  /* 0x0000000434087c23 */ /* 0x008ff2000801082d */
[----:B------:R3:W-:Y:S01]  /*fce0*/  MUFU.EX2 R228, R8 ;  /* 0x0000000800e47308 */ /* 0x0007e20000000800 */
[----:B----4-:R-:W-:Y:S09]  /*fcf0*/  FMUL.FTZ R12, R2, R144 ;  /* 0x00000090020c7220 */ /* 0x010ff20000410000 */
[----:B------:R-:W-:Y:S01]  /*fd00*/  MUFU.EX2 R69, R69 ;  /* 0x0000004500457308 */ /* 0x000fe20000000800 */
[--C-:B-1----:R-:W-:Y:S09]  /*fd10*/  FFMA.FTZ R4, R206, UR4, -R47.reuse ;  /* 0x00000004ce047c23 */ /* 0x102ff2000801082f */
[----:B------:R1:W-:Y:S01]  /*fd20*/  MUFU.EX2 R174, R4 ;  /* 0x0000000400ae7308 */ /* 0x0003e20000000800 */
[----:B---3--:R-:W-:Y:S01]  /*fd30*/  FMUL.FTZ R8, R2, R136 ;  /* 0x0000008802087220 */ /* 0x008fe20000410000 */
[----:B-1----:R-:W-:Y:S08]  /*fd40*/  FFMA.FTZ R4, R215, UR4, -R64 ;  /* 0x00000004d7047c23 */ /* 0x002ff00008010840 */
[----:B------:R1:W3:Y:S02]  /*fd50*/  MUFU.EX2 R203, R4 ;  /* 0x0000000400cb7308 */ /* 0x0002e40000000800 */
[--C-:B-1----:R-:W-:Y:S01]  /*fd60*/  FFMA.FTZ R4, R214, UR4, -R47.reuse ;  /* 0x00000004d6047c23 */ /* 0x102fe2000801082f */
[----:B---3--:R-:W-:Y:S07]  /*fd70*/  F2FP.BF16.F32.PACK_AB R34, R203, R183 ;  /* 0x000000b7cb22723e */ /* 0x008fee00000010ff */
[----:B------:R1:W-:Y:S10]  /*fd80*/  MUFU.EX2 R214, R9 ;  /* 0x0000000900d67308 */ /* 0x0003f40000000800 */
[----:B------:R3:W-:Y:S01]  /*fd90*/  MUFU.EX2 R198, R4 ;  /* 0x0000000400c67308 */ /* 0x0007e20000000800 */
[----:B-1----:R-:W-:Y:S01]  /*fda0*/  FMUL.FTZ R9, R2, R137 ;  /* 0x0000008902097220 */ /* 0x002fe20000410000 */
[----:B---3--:R-:W-:Y:S08]  /*fdb0*/  FFMA.FTZ R4, R213, UR4, -R47 ;  /* 0x00000004d5047c23 */ /* 0x008ff0000801082f */
[----:B------:R1:W-:Y:S10]  /*fdc0*/  MUFU.EX2 R213, R7 ;  /* 0x0000000700d57308 */ /* 0x0003f40000000800 */
[----:B------:R3:W4:Y:S01]  /*fdd0*/  MUFU.EX2 R201, R4 ;  /* 0x0000000400c97308 */ /* 0x0007220000000800 */
[--C-:B-1----:R-:W-:Y:S01]  /*fde0*/  FFMA.FTZ R7, R48, UR4, -R45.reuse ;  /* 0x0000000430077c23 */ /* 0x102fe2000801082d */
[----:B------:R-:W-:Y:S08]  /*fdf0*/  F2FP.BF16.F32.PACK_AB R48, R212, R216 ;  /* 0x000000d8d430723e */ /* 0x000ff000000010ff */
[----:B------:R1:W-:Y:S01]  /*fe00*/  MUFU.EX2 R238, R7 ;  /* 0x0000000700ee7308 */ /* 0x0003e20000000800 */
[--C-:B---3--:R-:W-:Y:S09]  /*fe10*/  FFMA.FTZ R4, R204, UR4, -R45.reuse ;  /* 0x00000004cc047c23 */ /* 0x108ff2000801082d */
[----:B------:R3:W-:Y:S01]  /*fe20*/  MUFU.EX2 R205, R4 ;  /* 0x0000000400cd7308 */ /* 0x0007e20000000800 */
[----:B-1----:R-:W-:Y:S09]  /*fe30*/  FFMA.FTZ R7, R53, UR4, -R45 ;  /* 0x0000000435077c23 */ /* 0x002ff2000801082d */
[----:B------:R1:W-:Y:S01]  /*fe40*/  MUFU.EX2 R237, R7 ;  /* 0x0000000700ed7308 */ /* 0x0003e20000000800 */
[--C-:B---3--:R-:W-:Y:S09]  /*fe50*/  FFMA.FTZ R4, R200, UR4, -R46.reuse ;  /* 0x00000004c8047c23 */ /* 0x108ff2000801082e */
[----:B------:R3:W-:Y:S01]  /*fe60*/  MUFU.EX2 R200, R4 ;  /* 0x0000000400c87308 */ /* 0x0007e20000000800 */
[----:B-1----:R-:W-:Y:S01]  /*fe70*/  FMUL.FTZ R7, R39, R143 ;  /* 0x0000008f27077220 */ /* 0x002fe20000410000 */
[--C-:B---3--:R-:W-:Y:S08]  /*fe80*/  FFMA.FTZ R4, R169, UR4, -R46.reuse ;  /* 0x00000004a9047c23 */ /* 0x108ff0000801082e */
[----:B------:R1:W-:Y:S02]  /*fe90*/  MUFU.EX2 R204, R4 ;  /* 0x0000000400cc7308 */ /* 0x0003e40000000800 */
[----:B-1----:R-:W-:Y:S08]  /*fea0*/  FFMA.FTZ R4, R168, UR4, -R46 ;  /* 0x00000004a8047c23 */ /* 0x002ff0000801082e */
        /* <DEDUP_REMOVED lines=8> */
[----:B------:R1:W-:Y:S10]  /*ff30*/  MUFU.EX2 R194, R6 ;  /* 0x0000000600c27308 */ /* 0x0003f40000000800 */
[----:B------:R3:W5:Y:S01]  /*ff40*/  MUFU.EX2 R180, R4 ;  /* 0x0000000400b47308 */ /* 0x0007620000000800 */
[----:B-1----:R-:W-:Y:S01]  /*ff50*/  FMUL.FTZ R6, R39, R142 ;  /* 0x0000008e27067220 */ /* 0x002fe20000410000 */
[----:B---3--:R-:W-:Y:S08]  /*ff60*/  FFMA.FTZ R4, R179, UR4, -R64 ;  /* 0x00000004b3047c23 */ /* 0x008ff00008010840 */
[----:B------:R1:W-:Y:S10]  /*ff70*/  MUFU.EX2 R179, R13 ;  /* 0x0000000d00b37308 */ /* 0x0003f40000000800 */
[----:B------:R3:W5:Y:S01]  /*ff80*/  MUFU.EX2 R215, R4 ;  /* 0x0000000400d77308 */ /* 0x0007620000000800 */
[----:B-1----:R-:W-:Y:S01]  /*ff90*/  FMUL.FTZ R13, R2, R145 ;  /* 0x00000091020d7220 */ /* 0x002fe20000410000 */
[--C-:B---3--:R-:W-:Y:S08]  /*ffa0*/  FFMA.FTZ R4, R178, UR4, -R47.reuse ;  /* 0x00000004b2047c23 */ /* 0x108ff0000801082f */
[----:B------:R1:W-:Y:S02]  /*ffb0*/  MUFU.EX2 R171, R4 ;  /* 0x0000000400ab7308 */ /* 0x0003e40000000800 */
[----:B-1----:R-:W-:Y:S08]  /*ffc0*/  FFMA.FTZ R4, R177, UR4, -R47 ;  /* 0x00000004b1047c23 */ /* 0x002ff0000801082f */
[----:B------:R1:W-:Y:S10]  /*ffd0*/  MUFU.EX2 R177, R17 ;  /* 0x0000001100b17308 */ /* 0x0003f40000000800 */
[----:B------:R3:W5:Y:S01]  /*ffe0*/  MUFU.EX2 R231, R4 ;  /* 0x0000000400e77308 */ /* 0x0007620000000800 */
[----:B-1----:R-:W-:Y:S01]  /*fff0*/  FMUL.FTZ R17, R40, R149 ;  /* 0x0000009528117220 */ /* 0x002fe20000410000 */
[----:B---3--:R-:W-:Y:S01]  /*10000*/  FFMA.FTZ R4, R35, UR4, -R45 ;  /* 0x0000000423047c23 */ /* 0x008fe2000801082d */
[----:B----4-:R-:W-:Y:S07]  /*10010*/  F2FP.BF16.F32.PACK_AB R35, R201, R198 ;  /* 0x000000c6c923723e */ /* 0x010fee00000010ff */
[----:B------:R1:W-:Y:S02]  /*10020*/  MUFU.EX2 R240, R4 ;  /* 0x0000000400f07308 */ /* 0x0003e40000000800 */
[--C-:B-1----:R-:W-:Y:S01]  /*10030*/  FFMA.FTZ R4, R33, UR4, -R46.reuse ;  /* 0x0000000421047c23 */ /* 0x102fe2000801082e */
[----:B------:R-:W-:Y:S07]  /*10040*/  F2FP.BF16.F32.PACK_AB R33, R174, R172 ;  /* 0x000000acae21723e */ /* 0x000fee00000010ff */
        /* <DEDUP_REMOVED lines=16> */
[--C-:B-1----:R-:W-:Y:S01]  /*10150*/  FFMA.FTZ R4, R29, UR4, -R47.reuse ;  /* 0x000000041d047c23 */ /* 0x102fe2000801082f */
[----:B------:R-:W-:Y:S07]  /*10160*/  FMUL.FTZ R29, R2, R161 ;  /* 0x000000a1021d7220 */ /* 0x000fee0000410000 */
[----:B------:R1:W-:Y:S02]  /*10170*/  MUFU.EX2 R197, R4 ;  /* 0x0000000400c57308 */ /* 0x0003e40000000800 */
[----:B-1----:R-:W-:Y:S01]  /*10180*/  FFMA.FTZ R4, R27, UR4, -R64 ;  /* 0x000000041b047c23 */ /* 0x002fe20008010840 */
[----:B------:R-:W-:Y:S07]  /*10190*/  FMUL.FTZ R27, R0, R159 ;  /* 0x0000009f001b7220 */ /* 0x000fee0000410000 */
[----:B------:R1:W-:Y:S02]  /*101a0*/  MUFU.EX2 R227, R4 ;  /* 0x0000000400e37308 */ /* 0x0003e40000000800 */
[----:B-1----:R-:W-:Y:S01]  /*101b0*/  FFMA.FTZ R4, R26, UR4, -R47 ;  /* 0x000000041a047c23 */ /* 0x002fe2000801082f */
[----:B------:R-:W-:Y:S07]  /*101c0*/  FFMA.FTZ R26, R80, UR4, -R45 ;  /* 0x00000004501a7c23 */ /* 0x000fee000801082d */
[----:B------:R1:W-:Y:S02]  /*101d0*/  MUFU.EX2 R208, R4 ;  /* 0x0000000400d07308 */ /* 0x0003e40000000800 */
[----:B-1----:R-:W-:Y:S01]  /*101e0*/  FFMA.FTZ R4, R25, UR4, -R47 ;  /* 0x0000000419047c23 */ /* 0x002fe2000801082f */
[----:B------:R-:W-:Y:S07]  /*101f0*/  FMUL.FTZ R25, R2, R157 ;  /* 0x0000009d02197220 */ /* 0x000fee0000410000 */
[----:B------:R1:W-:Y:S02]  /*10200*/  MUFU.EX2 R217, R4 ;  /* 0x0000000400d97308 */ /* 0x0003e40000000800 */
[----:B-1----:R-:W-:Y:S02]  /*10210*/  FFMA.FTZ R4, R55, UR4, -R46 ;  /* 0x0000000437047c23 */ /* 0x002fe4000801082e */
[----:B------:R-:W1:Y:S06]  /*10220*/  LDSM.16.MT88.4 R52, [R186+0x4000] ;  /* 0x00400000ba34783b */ /* 0x000e6c0000004200 */
[----:B------:R3:W-:Y:S02]  /*10230*/  MUFU.EX2 R239, R4 ;  /* 0x0000000400ef7308 */ /* 0x0007e40000000800 */
[--C-:B---3--:R-:W-:Y:S01]  /*10240*/  FFMA.FTZ R4, R65, UR4, -R45.reuse ;  /* 0x0000000441047c23 */ /* 0x108fe2000801082d */
[----:B------:R-:W-:Y:S07]  /*10250*/  FFMA.FTZ R65, R76, UR4, -R64 ;  /* 0x000000044c417c23 */ /* 0x000fee0008010840 */
[----:B------:R3:W-:Y:S02]  /*10260*/  MUFU.EX2 R245, R4 ;  /* 0x0000000400f57308 */ /* 0x0007e40000000800 */
[--C-:B---3--:R-:W-:Y:S01]  /*10270*/  FFMA.FTZ R4, R66, UR4, -R46.reuse ;  /* 0x0000000442047c23 */ /* 0x108fe2000801082e */
[--C-:B------:R-:W-:Y:S07]  /*10280*/  FFMA.FTZ R66, R117, UR4, -R45.reuse ;  /* 0x0000000475427c23 */ /* 0x100fee000801082d */
[----:B------:R3:W-:Y:S02]  /*10290*/  MUFU.EX2 R235, R4 ;  /* 0x0000000400eb7308 */ /* 0x0007e40000000800 */
[----:B---3--:R-:W-:Y:S01]  /*102a0*/  FFMA.FTZ R4, R67, UR4, -R46 ;  /* 0x0000000443047c23 */ /* 0x008fe2000801082e */
[----:B------:R-:W-:Y:S07]  /*102b0*/  FFMA.FTZ R67, R128, UR4, -R45 ;  /* 0x0000000480437c23 */ /* 0x000fee000801082d */
[----:B------:R3:W-:Y:S10]  /*102c0*/  MUFU.EX2 R243, R4 ;  /* 0x0000000400f37308 */ /* 0x0007f40000000800 */
[----:B------:R-:W4:Y:S01]  /*102d0*/  MUFU.EX2 R67, R67 ;  /* 0x0000004300437308 */ /* 0x000f220000000800 */
[--C-:B---3--:R-:W-:Y:S09]  /*102e0*/  FFMA.FTZ R4, R56, UR4, -R64.reuse ;  /* 0x0000000438047c23 */ /* 0x108ff20008010840 */
[----:B------:R3:W-:Y:S02]  /*102f0*/  MUFU.EX2 R196, R4 ;  /* 0x0000000400c47308 */ /* 0x0007e40000000800 */
[--C-:B---3--:R-:W-:Y:S02]  /*10300*/  FFMA.FTZ R4, R59, UR4, -R47.reuse ;  /* 0x000000043b047c23 */ /* 0x108fe4000801082f */
[----:B------:R-:W3:Y:S06]  /*10310*/  LDSM.16.MT88.4 R56, [R184+0x4400] ;  /* 0x00440000b838783b */ /* 0x000eec0000004200 */
[----:B------:R2:W-:Y:S02]  /*10320*/  MUFU.EX2 R206, R4 ;  /* 0x0000000400ce7308 */ /* 0x0005e40000000800 */
[----:B--2---:R-:W-:Y:S02]  /*10330*/  FFMA.FTZ R4, R60, UR4, -R64 ;  /* 0x000000043c047c23 */ /* 0x004fe40008010840 */
[----:B------:R-:W2:Y:S06]  /*10340*/  LDSM.16.MT88.4 R60, [R186+0x4400] ;  /* 0x00440000ba3c783b */ /* 0x000eac0000004200 */
[----:B------:R5:W-:Y:S02]  /*10350*/  MUFU.EX2 R211, R4 ;  /* 0x0000000400d37308 */ /* 0x000be40000000800 */
[----:B-----5:R-:W-:Y:S07]  /*10360*/  FMUL.FTZ R4, R40, R140 ;  /* 0x0000008c28047220 */ /* 0x020fee0000410000 */
[-C--:B------:R-:W-:Y:S08]  /*10370*/  HMMA.16816.F32.BF16 R4, R48, R20.reuse, R4 ;  /* 0x000000143004723c */ /* 0x080ff00000041804 */
[C---:B------:R-:W-:Y:S04]  /*10380*/  HMMA.16816.F32.BF16 R8, R32.reuse, R20, R8 ;  /* 0x000000142008723c */ /* 0x040fe80000041808 */
[--C-:B------:R-:W-:Y:S01]  /*10390*/  FFMA.FTZ R20, R70, UR4, -R46.reuse ;  /* 0x0000000446147c23 */ /* 0x100fe2000801082e */
[--C-:B------:R-:W-:Y:S01]  /*103a0*/  FFMA.FTZ R21, R71, UR4, -R46.reuse ;  /* 0x0000000447157c23 */ /* 0x100fe2000801082e */
[----:B------:R-:W-:Y:S01]  /*103b0*/  FFMA.FTZ R70, R131, UR4, -R46 ;  /* 0x0000000483467c23 */ /* 0x000fe2000801082e */
[----:B------:R-:W-:Y:S01]  /*103c0*/  FFMA.FTZ R71, R121, UR4, -R64 ;  /* 0x0000000479477c23 */ /* 0x000fe20008010840 */
[-C--:B------:R-:W-:Y:S01]  /*103d0*/  HMMA.16816.F32.BF16 R12, R32, R22.reuse, R12 ;  /* 0x00000016200c723c */ /* 0x080fe2000004180c */
[----:B------:R5:W-:Y:S07]  /*103e0*/  MUFU.EX2 R168, R20 ;  /* 0x0000001400a87308 */ /* 0x000bee0000000800 */
[C---:B------:R-:W-:Y:S03]  /*103f0*/  HMMA.16816.F32.BF16 R16, R48.reuse, R22, R16 ;  /* 0x000000163010723c */ /* 0x040fe60000041810 */
[----:B------:R1:W-:Y:S01]  /*10400*/  MUFU.EX2 R143, R21 ;  /* 0x00000015008f7308 */ /* 0x0003e20000000800 */
[C---:B------:R-:W-:Y:S01]  /*10410*/  FMUL.FTZ R22, R39.reuse, R154 ;  /* 0x0000009a27167220 */ /* 0x040fe20000410000 */
[----:B------:R-:W-:Y:S08]  /*10420*/  FMUL.FTZ R23, R39, R155 ;  /* 0x0000009b27177220 */ /* 0x000ff00000410000 */
[----:B------:R4:W-:Y:S01]  /*10430*/  MUFU.EX2 R154, R26 ;  /* 0x0000001a009a7308 */ /* 0x0009e20000000800 */
[C---:B-----5:R-:W-:Y:S09]  /*10440*/  FMUL.FTZ R20, R40.reuse, R152 ;  /* 0x0000009828147220 */ /* 0x060ff20000410000 */
[----:B------:R5:W-:Y:S01]  /*10450*/  MUFU.EX2 R155, R28 ;  /* 0x0000001c009b7308 */ /* 0x000be20000000800 */
[----:B-1----:R-:W-:Y:S07]  /*10460*/  FMUL.FTZ R21, R40, R153 ;  /* 0x0000009928157220 */ /* 0x002fee0000410000 */
[-C--:B------:R-:W-:Y:S02]  /*10470*/  HMMA.16816.F32.BF16 R20, R48, R52.reuse, R20 ;  /* 0x000000343014723c */ /* 0x080fe40000041814 */
[----:B------:R1:W-:Y:S01]  /*10480*/  MUFU.EX2 R152, R65 ;  /* 0x0000004100987308 */ /* 0x0003e20000000800 */
[C---:B----4-:R-:W-:Y:S01]  /*10490*/  FMUL.FTZ R26, R0.reuse, R158 ;  /* 0x0000009e001a7220 */ /* 0x050fe20000410000 */
[----:B------:R-:W-:Y:S04]  /*104a0*/  FFMA.FTZ R0, R0, R252, R172 ;  /* 0x000000fc00007223 */ /* 0x000fe800000100ac */
[----:B------:R-:W-:Y:S01]  /*104b0*/  FADD.FTZ R0, R174, R0 ;  /* 0x00000000ae007221 */ /* 0x000fe20000010000 */
[--C-:B-----5:R-:W-:Y:S01]  /*104c0*/  FFMA.FTZ R28, R82, UR4, -R46.reuse ;  /* 0x00000004521c7c23 */ /* 0x120fe2000801082e */
[C---:B------:R-:W-:Y:S02]  /*104d0*/  HMMA.16816.F32.BF16 R24, R32.reuse, R52, R24 ;  /* 0x000000342018723c */ /* 0x040fe40000041818 */
[----:B------:R-:W-:Y:S02]  /*104e0*/  MUFU.EX2 R71, R71 ;  /* 0x0000004700477308 */ /* 0x000fe40000000800 */
[----:B------:R-:W-:Y:S01]  /*104f0*/  FFMA.FTZ R52, R83, UR4, -R46 ;  /* 0x0000000453347c23 */ /* 0x000fe2000801082e */
[----:B------:R-:W-:Y:S01]  /*10500*/  FFMA.FTZ R53, R72, UR4, -R64 ;  /* 0x0000000448357c23 */ /* 0x000fe20008010840 */
[--C-:B------:R-:W-:Y:S01]  /*10510*/  FFMA.FTZ R72, R43, UR4, -R47.reuse ;  /* 0x000000042b487c23 */ /* 0x100fe2000801082f */
[----:B------:R-:W-:Y:S01]  /*10520*/  FADD.FTZ R0, R198, R0 ;  /* 0x00000000c6007221 */ /* 0x000fe20000010000 */
[----:B-1----:R-:W-:Y:S04]  /*10530*/  FFMA.FTZ R65, R79, UR4, -R47 ;  /* 0x000000044f417c23 */ /* 0x002fe8000801082f */
[----:B------:R1:W-:Y:S10]  /*10540*/  MUFU.EX2 R153, R52 ;  /* 0x0000003400997308 */ /* 0x0003f40000000800 */
[----:B------:R4:W-:Y:S10]  /*10550*/  MUFU.EX2 R142, R28 ;  /* 0x0000001c008e7308 */ /* 0x0009f40000000800 */
[----:B------:R5:W-:Y:S01]  /*10560*/  MUFU.EX2 R141, R53 ;  /* 0x00000035008d7308 */ /* 0x000be20000000800 */
[--C-:B-1----:R-:W-:Y:S01]  /*10570*/  FFMA.FTZ R52, R73, UR4, -R64.reuse ;  /* 0x0000000449347c23 */ /* 0x102fe20008010840 */
[----:B------:R-:W-:Y:S08]  /*10580*/  FFMA.FTZ R73, R124, UR4, -R64 ;  /* 0x000000047c497c23 */ /* 0x000ff00008010840 */
[----:B------:R1:W-:Y:S01]  /*10590*/  MUFU.EX2 R140, R52 ;  /* 0x00000034008c7308 */ /* 0x0003e20000000800 */
[C---:B----4-:R-:W-:Y:S01]  /*105a0*/  FMUL.FTZ R28, R2.reuse, R160 ;  /* 0x000000a0021c7220 */ /* 0x050fe20000410000 */
[----:B------:R-:W-:Y:S02]  /*105b0*/  FFMA.FTZ R2, R2, R148, R173 ;  /* 0x0000009402027223 */ /* 0x000fe400000100ad */
[----:B------:R-:W-:Y:S04]  /*105c0*/  LDSM.16.MT88.4 R148, [R184+0x5c00] ;  /* 0x005c0000b894783b */ /* 0x000fe80000004200 */
[-C--:B------:R-:W-:Y:S02]  /*105d0*/  HMMA.16816.F32.BF16 R28, R32, R54.reuse, R28 ;  /* 0x00000036201c723c */ /* 0x080fe4000004181c */
[----:B------:R4:W-:Y:S01]  /*105e0*/  MUFU.EX2 R137, R65 ;  /* 0x0000004100897308 */ /* 0x0009e20000000800 */
[C---:B------:R-:W-:Y:S01]  /*105f0*/  FMUL.FTZ R32, R40.reuse, R164 ;  /* 0x000000a428207220 */ /* 0x040fe20000410000 */
[----:B------:R-:W-:Y:S01]  /*10600*/  FMUL.FTZ R33, R40, R165 ;  /* 0x000000a528217220 */ /* 0x000fe20000410000 */
[C---:B------:R-:W-:Y:S01]  /*10610*/  FMUL.FTZ R34, R39.reuse, R166 ;  /* 0x000000a627227220 */ /* 0x040fe20000410000 */
[----:B------:R-:W-:Y:S01]  /*10620*/  FMUL.FTZ R35, R39, R167 ;  /* 0x000000a727237220 */ /* 0x000fe20000410000 */
[----:B-----5:R-:W-:Y:S01]  /*10630*/  F2FP.BF16.F32.PACK_AB R53, R180, R169 ;  /* 0x000000a9b435723e */ /* 0x020fe200000010ff */
[----:B------:R-:W-:Y:S01]  /*10640*/  FFMA.FTZ R40, R40, R251, R216 ;  /* 0x000000fb28287223 */ /* 0x000fe200000100d8 */
[--C-:B-1----:R-:W-:Y:S01]  /*10650*/  FFMA.FTZ R52, R74, UR4, -R47.reuse ;  /* 0x000000044a347c23 */ /* 0x102fe2000801082f */
[----:B------:R-:W-:Y:S02]  /*10660*/  FFMA.FTZ R74, R42, UR4, -R47 ;  /* 0x000000042a4a7c23 */ /* 0x000fe4000801082f */
[----:B------:R-:W-:Y:S01]  /*10670*/  MUFU.EX2 R73, R73 ;  /* 0x0000004900497308 */ /* 0x000fe20000000800 */
[----:B------:R-:W-:Y:S01]  /*10680*/  FADD.FTZ R40, R212, R40 ;  /* 0x00000028d4287221 */ /* 0x000fe20000010000 */
[----:B------:R-:W-:Y:S04]  /*10690*/  HMMA.16816.F32.BF16 R32, R48, R54, R32 ;  /* 0x000000363020723c */ /* 0x000fe80000041820 */
[----:B------:R-:W-:Y:S01]  /*106a0*/  F2FP.BF16.F32.PACK_AB R48, R205, R199 ;  /* 0x000000c7cd30723e */ /* 0x000fe200000010ff */
[----:B----4-:R-:W-:Y:S03]  /*106b0*/  FFMA.FTZ R65, R84, UR4, -R45 ;  /* 0x0000000454417c23 */ /* 0x010fe6000801082d */
[----:B------:R1:W-:Y:S01]  /*106c0*/  MUFU.EX2 R136, R52 ;  /* 0x0000003400887308 */ /* 0x0003e20000000800 */
[----:B------:R-:W-:Y:S01]  /*106d0*/  F2FP.BF16.F32.PACK_AB R49, R200, R202 ;  /* 0x000000cac831723e */ /* 0x000fe200000010ff */
[----:B------:R-:W-:Y:S01]  /*106e0*/  FFMA.FTZ R39, R39, R250, R209 ;  /* 0x000000fa27277223 */ /* 0x000fe200000100d1 */
[----:B------:R-:W-:Y:S02]  /*106f0*/  F2FP.BF16.F32.PACK_AB R50, R225, R213 ;  /* 0x000000d5e132723e */ /* 0x000fe400000010ff */
[----:B------:R-:W-:Y:S01]  /*10700*/  F2FP.BF16.F32.PACK_AB R51, R236, R204 ;  /* 0x000000ccec33723e */ /* 0x000fe200000010ff */
[----:B------:R-:W-:Y:S01]  /*10710*/  FADD.FTZ R39, R207, R39 ;  /* 0x00000027cf277221 */ /* 0x000fe20000010000 */
[----:B------:R-:W-:Y:S03]  /*10720*/  F2FP.BF16.F32.PACK_AB R54, R215, R182 ;  /* 0x000000b6d736723e */ /* 0x000fe600000010ff */
[----:B------:R4:W-:Y:S01]  /*10730*/  MUFU.EX2 R146, R65 ;  /* 0x0000004100927308 */ /* 0x0009e20000000800 */
[----:B------:R-:W-:Y:S02]  /*10740*/  F2FP.BF16.F32.PACK_AB R55, R231, R171 ;  /* 0x000000abe737723e */ /* 0x000fe400000010ff */
[----:B------:R-:W-:Y:S01]  /*10750*/  F2FP.BF16.F32.PACK_AB R166, R68, R67 ;  /* 0x0000004344a6723e */ /* 0x000fe200000010ff */
[-C--:B---3--:R-:W-:Y:S06]  /*10760*/  HMMA.16816.F32.BF16 R4, R48, R56.reuse, R4 ;  /* 0x000000383004723c */ /* 0x088fec0000041804 */
[----:B------:R-:W3:Y:S01]  /*10770*/  MUFU.EX2 R70, R70 ;  /* 0x0000004600467308 */ /* 0x000ee20000000800 */
[--C-:B-1----:R-:W-:Y:S01]  /*10780*/  FFMA.FTZ R52, R75, UR4, -R47.reuse ;  /* 0x000000044b347c23 */ /* 0x102fe2000801082f */
[----:B------:R-:W-:Y:S01]  /*10790*/  FFMA.FTZ R75, R41, UR4, -R47 ;  /* 0x00000004294b7c23 */ /* 0x000fe2000801082f */
[----:B------:R-:W-:Y:S01]  /*107a0*/  FADD.FTZ R41, R181, R2 ;  /* 0x00000002b5297221 */ /* 0x000fe20000010000 */
[----:B------:R-:W-:Y:S01]  /*107b0*/  FADD.FTZ R2, R220, R40 ;  /* 0x00000028dc027221 */ /* 0x000fe20000010000 */
[----:B------:R-:W-:Y:S01]  /*107c0*/  FADD.FTZ R40, R221, R39 ;  /* 0x00000027dd287221 */ /* 0x000fe20000010000 */
[----:B------:R-:W-:Y:S01]  /*107d0*/  FADD.FTZ R39, R201, R0 ;  /* 0x00000000c9277221 */ /* 0x000fe20000010000 */
[----:B------:R-:W-:Y:S03]  /*107e0*/  FADD.FTZ R41, R183, R41 ;  /* 0x00000029b7297221 */ /* 0x000fe60000010000 */
[----:B------:R1:W-:Y:S01]  /*107f0*/  MUFU.EX2 R139, R52 ;  /* 0x00000034008b7308 */ /* 0x0003e20000000800 */
[----:B----4-:R-:W-:Y:S01]  /*10800*/  FFMA.FTZ R65, R97, UR4, -R45 ;  /* 0x0000000461417c23 */ /* 0x010fe2000801082d */
[----:B------:R-:W-:Y:S01]  /*10810*/  FADD.FTZ R40, R229, R40 ;  /* 0x00000028e5287221 */ /* 0x000fe20000010000 */
[----:B------:R-:W-:Y:S01]  /*10820*/  FADD.FTZ R41, R203, R41 ;  /* 0x00000029cb297221 */ /* 0x000fe20000010000 */
[----:B------:R-:W-:Y:S01]  /*10830*/  FADD.FTZ R39, R169, R39 ;  /* 0x00000027a9277221 */ /* 0x000fe20000010000 */
[----:B------:R-:W-:Y:S02]  /*10840*/  FADD.FTZ R2, R234, R2 ;  /* 0x00000002ea027221 */ /* 0x000fe40000010000 */
[----:B------:R-:W-:Y:S03]  /*10850*/  FADD.FTZ R0, R170, R41 ;  /* 0x00000029aa007221 */ /* 0x000fe60000010000 */
[----:B------:R4:W-:Y:S01]  /*10860*/  MUFU.EX2 R134, R65 ;  /* 0x0000004100867308 */ /* 0x0009e20000000800 */
[----:B------:R-:W-:Y:S01]  /*10870*/  FADD.FTZ R42, R199, R2 ;  /* 0x00000002c72a7221 */ /* 0x000fe20000010000 */
[----:B------:R-:W-:Y:S01]  /*10880*/  FADD.FTZ R2, R202, R40 ;  /* 0x00000028ca027221 */ /* 0x000fe20000010000 */
[----:B------:R-:W-:Y:S01]  /*10890*/  FADD.FTZ R40, R175, R0 ;  /* 0x00000000af287221 */ /* 0x000fe20000010000 */
[----:B------:R-:W-:Y:S01]  /*108a0*/  FADD.FTZ R0, R180, R39 ;  /* 0x00000027b4007221 */ /* 0x000fe20000010000 */
[----:B------:R-:W-:Y:S01]  /*108b0*/  FADD.FTZ R42, R205, R42 ;  /* 0x0000002acd2a7221 */ /* 0x000fe20000010000 */
[----:B------:R-:W-:Y:S01]  /*108c0*/  FADD.FTZ R41, R200, R2 ;  /* 0x00000002c8297221 */ /* 0x000fe20000010000 */
[----:B---3--:R-:W-:Y:S03]  /*108d0*/  F2FP.BF16.F32.PACK_AB R167, R70, R69 ;  /* 0x0000004546a7723e */ /* 0x008fe600000010ff */
[----:B------:R-:W-:Y:S01]  /*108e0*/  MUFU.EX2 R72, R72 ;  /* 0x0000004800487308 */ /* 0x000fe20000000800 */
[----:B-1----:R-:W-:Y:S01]  /*108f0*/  F2FP.BF16.F32.PACK_AB R52, R175, R170 ;  /* 0x000000aaaf34723e */ /* 0x002fe200000010ff */
[----:B------:R-:W-:Y:S01]  /*10900*/  FADD.FTZ R2, R213, R42 ;  /* 0x0000002ad5027221 */ /* 0x000fe20000010000 */
[----:B------:R-:W-:Y:S01]  /*10910*/  FADD.FTZ R39, R204, R41 ;  /* 0x00000029cc277221 */ /* 0x000fe20000010000 */
[----:B------:R-:W-:Y:S03]  /*10920*/  FADD.FTZ R0, R171, R0 ;  /* 0x00000000ab007221 */ /* 0x000fe60000010000 */
[----:B------:R-:W-:Y:S01]  /*10930*/  FADD.FTZ R39, R236, R39 ;  /* 0x00000027ec277221 */ /* 0x000fe20000010000 */
[C---:B------:R-:W-:Y:S02]  /*10940*/  HMMA.16816.F32.BF16 R8, R52.reuse, R56, R8 ;  /* 0x000000383408723c */ /* 0x040fe40000041808 */
[----:B------:R-:W-:Y:S02]  /*10950*/  MUFU.EX2 R74, R74 ;  /* 0x0000004a004a7308 */ /* 0x000fe40000000800 */
[--C-:B------:R-:W-:Y:S01]  /*10960*/  FFMA.FTZ R56, R77, UR4, -R64.reuse ;  /* 0x000000044d387c23 */ /* 0x100fe20008010840 */
[----:B----4-:R-:W-:Y:S01]  /*10970*/  FFMA.FTZ R65, R88, UR4, -R64 ;  /* 0x0000000458417c23 */ /* 0x010fe20008010840 */
[----:B------:R-:W-:Y:S02]  /*10980*/  FADD.FTZ R0, R231, R0 ;  /* 0x00000000e7007221 */ /* 0x000fe40000010000 */
[-C--:B------:R-:W-:Y:S04]  /*10990*/  HMMA.16816.F32.BF16 R12, R52, R58.reuse, R12 ;  /* 0x0000003a340c723c */ /* 0x080fe8000004180c */
[----:B------:R1:W-:Y:S04]  /*109a0*/  MUFU.EX2 R147, R56 ;  /* 0x0000003800937308 */ /* 0x0003e80000000800 */
[C---:B------:R-:W-:Y:S06]  /*109b0*/  HMMA.16816.F32.BF16 R16, R48.reuse, R58, R16 ;  /* 0x0000003a3010723c */ /* 0x040fec0000041810 */
[----:B------:R3:W-:Y:S02]  /*109c0*/  MUFU.EX2 R126, R65 ;  /* 0x00000041007e7308 */ /* 0x0007e40000000800 */
[-C--:B--2---:R-:W-:Y:S08]  /*109d0*/  HMMA.16816.F32.BF16 R20, R48, R60.reuse, R20 ;  /* 0x0000003c3014723c */ /* 0x084ff00000041814 */
[----:B------:R2:W-:Y:S01]  /*109e0*/  MUFU.EX2 R77, R66 ;  /* 0x00000042004d7308 */ /* 0x0005e20000000800 */
[----:B-1----:R-:W-:Y:S01]  /*109f0*/  FFMA.FTZ R56, R78, UR4, -R47 ;  /* 0x000000044e387c23 */ /* 0x002fe2000801082f */
[C---:B------:R-:W-:Y:S08]  /*10a00*/  HMMA.16816.F32.BF16 R24, R52.reuse, R60, R24 ;  /* 0x0000003c3418723c */ /* 0x040ff00000041818 */
[----:B------:R1:W-:Y:S01]  /*10a10*/  MUFU.EX2 R138, R56 ;  /* 0x00000038008a7308 */ /* 0x0003e20000000800 */
[----:B------:R-:W-:Y:S01]  /*10a20*/  FFMA.FTZ R60, R85, UR4, -R45 ;  /* 0x00000004553c7c23 */ /* 0x000fe2000801082d */
[----:B---3--:R-:W-:Y:S01]  /*10a30*/  FFMA.FTZ R65, R89, UR4, -R64 ;  /* 0x0000000459417c23 */ /* 0x008fe20008010840 */
[-C--:B------:R-:W-:Y:S07]  /*10a40*/  HMMA.16816.F32.BF16 R28, R52, R62.reuse, R28 ;  /* 0x0000003e341c723c */ /* 0x080fee000004181c */
[----:B------:R3:W-:Y:S01]  /*10a50*/  MUFU.EX2 R145, R60 ;  /* 0x0000003c00917308 */ /* 0x0007e20000000800 */
[--C-:B------:R-:W-:Y:S01]  /*10a60*/  FFMA.FTZ R52, R86, UR4, -R46.reuse ;  /* 0x0000000456347c23 */ /* 0x100fe2000801082e */
[--C-:B--2---:R-:W-:Y:S01]  /*10a70*/  FFMA.FTZ R66, R44, UR4, -R47.reuse ;  /* 0x000000042c427c23 */ /* 0x104fe2000801082f */
[----:B------:R-:W-:Y:S02]  /*10a80*/  F2FP.BF16.F32.PACK_AB R53, R197, R178 ;  /* 0x000000b2c535723e */ /* 0x000fe400000010ff */
[----:B------:R-:W-:Y:S01]  /*10a90*/  F2FP.BF16.F32.PACK_AB R54, R227, R223 ;  /* 0x000000dfe336723e */ /* 0x000fe200000010ff */
[----:B------:R-:W-:Y:S04]  /*10aa0*/  HMMA.16816.F32.BF16 R32, R48, R62, R32 ;  /* 0x0000003e3020723c */ /* 0x000fe80000041820 */
[----:B------:R2:W-:Y:S01]  /*10ab0*/  MUFU.EX2 R144, R52 ;  /* 0x0000003400907308 */ /* 0x0005e20000000800 */
[----:B-1----:R-:W1:Y:S01]  /*10ac0*/  LDSM.16.MT88.4 R56, [R184+0x4800] ;  /* 0x00480000b838783b */ /* 0x002e620000004200 */
[----:B------:R-:W-:Y:S02]  /*10ad0*/  F2FP.BF16.F32.PACK_AB R48, R240, R230 ;  /* 0x000000e6f030723e */ /* 0x000fe400000010ff */
[----:B------:R-:W-:Y:S02]  /*10ae0*/  F2FP.BF16.F32.PACK_AB R49, R233, R226 ;  /* 0x000000e2e931723e */ /* 0x000fe400000010ff */
[----:B------:R-:W-:Y:S04]  /*10af0*/  F2FP.BF16.F32.PACK_AB R50, R244, R238 ;  /* 0x000000eef432723e */ /* 0x000fe800000010ff */
[----:B------:R4:W-:Y:S01]  /*10b00*/  MUFU.EX2 R123, R65 ;  /* 0x00000041007b7308 */ /* 0x0009e20000000800 */
[----:B---3--:R-:W3:Y:S01]  /*10b10*/  LDSM.16.MT88.4 R60, [R186+0x4800] ;  /* 0x00480000ba3c783b */ /* 0x008ee20000004200 */
[----:B------:R-:W-:Y:S02]  /*10b20*/  F2FP.BF16.F32.PACK_AB R51, R242, R232 ;  /* 0x000000e8f233723e */ /* 0x000fe400000010ff */
[----:B------:R-:W-:Y:S06]  /*10b30*/  F2FP.BF16.F32.PACK_AB R55, R217, R208 ;  /* 0x000000d0d937723e */ /* 0x000fec00000010ff */
[----:B------:R-:W5:Y:S01]  /*10b40*/  MUFU.EX2 R66, R66 ;  /* 0x0000004200427308 */ /* 0x000f620000000800 */
[--C-:B--2---:R-:W-:Y:S09]  /*10b50*/  FFMA.FTZ R52, R87, UR4, -R46.reuse ;  /* 0x0000000457347c23 */ /* 0x104ff2000801082e */
[----:B------:R2:W-:Y:S01]  /*10b60*/  MUFU.EX2 R133, R52 ;  /* 0x0000003400857308 */ /* 0x0005e20000000800 */
[----:B----4-:R-:W-:Y:S09]  /*10b70*/  FFMA.FTZ R65, R94, UR4, -R47 ;  /* 0x000000045e417c23 */ /* 0x010ff2000801082f */
[----:B------:R-:W4:Y:S01]  /*10b80*/  MUFU.EX2 R75, R75 ;  /* 0x0000004b004b7308 */ /* 0x000f220000000800 */
[----:B-----5:R-:W-:Y:S01]  /*10b90*/  F2FP.BF16.F32.PACK_AB R161, R72, R66 ;  /* 0x0000004248a1723e */ /* 0x020fe200000010ff */
[-C--:B-1----:R-:W-:Y:S03]  /*10ba0*/  HMMA.16816.F32.BF16 R4, R48, R56.reuse, R4 ;  /* 0x000000383004723c */ /* 0x082fe60000041804 */
[--C-:B--2---:R-:W-:Y:S05]  /*10bb0*/  FFMA.FTZ R52, R96, UR4, -R45.reuse ;  /* 0x0000000460347c23 */ /* 0x104fea000801082d */
[----:B------:R1:W-:Y:S01]  /*10bc0*/  MUFU.EX2 R96, R65 ;  /* 0x0000004100607308 */ /* 0x0003e20000000800 */
[----:B----4-:R-:W-:Y:S09]  /*10bd0*/  F2FP.BF16.F32.PACK_AB R163, R75, R74 ;  /* 0x0000004a4ba3723e */ /* 0x010ff200000010ff */
[----:B------:R2:W-:Y:S01]  /*10be0*/  MUFU.EX2 R135, R52 ;  /* 0x0000003400877308 */ /* 0x0005e20000000800 */
[----:B-1----:R-:W-:Y:S01]  /*10bf0*/  FFMA.FTZ R65, R101, UR4, -R45 ;  /* 0x0000000465417c23 */ /* 0x002fe2000801082d */
[----:B--2---:R-:W-:Y:S07]  /*10c00*/  F2FP.BF16.F32.PACK_AB R52, R210, R195 ;  /* 0x000000c3d234723e */ /* 0x004fee00000010ff */
[C---:B------:R-:W-:Y:S04]  /*10c10*/  HMMA.16816.F32.BF16 R8, R52.reuse, R56, R8 ;  /* 0x000000383408723c */ /* 0x040fe80000041808 */
[--C-:B------:R-:W-:Y:S04]  /*10c20*/  FFMA.FTZ R56, R98, UR4, -R46.reuse ;  /* 0x0000000462387c23 */ /* 0x100fe8000801082e */
        /* <DEDUP_REMOVED lines=33> */
[--C-:B---3--:R-:W-:Y:S03]  /*10e40*/  FFMA.FTZ R65, R115, UR4, -R46.reuse ;  /* 0x0000000473417c23 */ /* 0x108fe6000801082e */
[-C--:B------:R-:W-:Y:S01]  /*10e50*/  HMMA.16816.F32.BF16 R12, R52, R58.reuse, R12 ;  /* 0x0000003a340c723c */ /* 0x080fe2000004180c */
[----:B------:R1:W-:Y:S07]  /*10e60*/  MUFU.EX2 R95, R56 ;  /* 0x00000038005f7308 */ /* 0x0003ee0000000800 */
[C---:B------:R-:W-:Y:S03]  /*10e70*/  HMMA.16816.F32.BF16 R16, R48.reuse, R58, R16 ;  /* 0x0000003a3010723c */ /* 0x040fe60000041810 */
[----:B------:R3:W-:Y:S05]  /*10e80*/  MUFU.EX2 R88, R65 ;  /* 0x0000004100587308 */ /* 0x0007ea0000000800 */
[-C--:B--2---:R-:W-:Y:S03]  /*10e90*/  HMMA.16816.F32.BF16 R20, R48, R60.reuse, R20 ;  /* 0x0000003c3014723c */ /* 0x084fe60000041814 */
[----:B-1----:R-:W-:Y:S04]  /*10ea0*/  FFMA.FTZ R56, R100, UR4, -R45 ;  /* 0x0000000464387c23 */ /* 0x002fe8000801082d */
[----:B------:R1:W-:Y:S01]  /*10eb0*/  MUFU.EX2 R94, R56 ;  /* 0x00000038005e7308 */ /* 0x0003e20000000800 */
[C---:B------:R-:W-:Y:S04]  /*10ec0*/  HMMA.16816.F32.BF16 R24, R52.reuse, R60, R24 ;  /* 0x0000003c3418723c */ /* 0x040fe80000041818 */
[--C-:B------:R-:W-:Y:S01]  /*10ed0*/  FFMA.FTZ R60, R103, UR4, -R46.reuse ;  /* 0x00000004673c7c23 */ /* 0x100fe2000801082e */
        /* <DEDUP_REMOVED lines=17> */
[----:B----4-:R-:W-:Y:S04]  /*10ff0*/  FFMA.FTZ R52, R113, UR4, -R45 ;  /* 0x0000000471347c23 */ /* 0x010fe8000801082d */
[----:B------:R3:W4:Y:S01]  /*11000*/  MUFU.EX2 R89, R52 ;  /* 0x0000003400597308 */ /* 0x0007220000000800 */
[----:B-----5:R-:W-:Y:S09]  /*11010*/  FFMA.FTZ R65, R107, UR4, -R47 ;  /* 0x000000046b417c23 */ /* 0x020ff2000801082f */
[----:B------:R5:W-:Y:S01]  /*11020*/  MUFU.EX2 R84, R65 ;  /* 0x0000004100547308 */ /* 0x000be20000000800 */
[--C-:B---3--:R-:W-:Y:S01]  /*11030*/  FFMA.FTZ R52, R114, UR4, -R46.reuse ;  /* 0x0000000472347c23 */ /* 0x108fe2000801082e */
[----:B----4-:R-:W-:Y:S01]  /*11040*/  F2FP.BF16.F32.PACK_AB R42, R89, R90 ;  /* 0x0000005a592a723e */ /* 0x010fe200000010ff */
[-C--:B-1----:R-:W-:Y:S07]  /*11050*/  HMMA.16816.F32.BF16 R4, R48, R56.reuse, R4 ;  /* 0x000000383004723c */ /* 0x082fee0000041804 */
[----:B------:R1:W3:Y:S01]  /*11060*/  MUFU.EX2 R87, R52 ;  /* 0x0000003400577308 */ /* 0x0002e20000000800 */
[----:B-----5:R-:W-:Y:S01]  /*11070*/  FFMA.FTZ R65, R116, UR4, -R45 ;  /* 0x0000000474417c23 */ /* 0x020fe2000801082d */
[----:B------:R-:W-:Y:S08]  /*11080*/  FFMA.FTZ R45, R118, UR4, -R46 ;  /* 0x00000004762d7c23 */ /* 0x000ff0000801082e */
[----:B------:R4:W5:Y:S10]  /*11090*/  MUFU.EX2 R78, R65 ;  /* 0x00000041004e7308 */ /* 0x0009740000000800 */
[----:B------:R-:W-:Y:S01]  /*110a0*/  MUFU.EX2 R76, R45 ;  /* 0x0000002d004c7308 */ /* 0x000fe20000000800 */
[----:B-1----:R-:W-:Y:S02]  /*110b0*/  F2FP.BF16.F32.PACK_AB R52, R140, R141 ;  /* 0x0000008d8c34723e */ /* 0x002fe400000010ff */
[----:B---3--:R-:W-:Y:S05]  /*110c0*/  F2FP.BF16.F32.PACK_AB R43, R88, R87 ;  /* 0x00000057582b723e */ /* 0x008fea00000010ff */
[C---:B------:R-:W-:Y:S04]  /*110d0*/  HMMA.16816.F32.BF16 R8, R52.reuse, R56, R8 ;  /* 0x000000383408723c */ /* 0x040fe80000041808 */
[----:B------:R-:W-:Y:S01]  /*110e0*/  FFMA.FTZ R56, R104, UR4, -R64 ;  /* 0x0000000468387c23 */ /* 0x000fe20008010840 */
[----:B----4-:R-:W-:Y:S01]  /*110f0*/  FFMA.FTZ R65, R119, UR4, -R46 ;  /* 0x0000000477417c23 */ /* 0x010fe2000801082e */
[----:B-----5:R-:W-:Y:S02]  /*11100*/  F2FP.BF16.F32.PACK_AB R164, R77, R78 ;  /* 0x0000004e4da4723e */ /* 0x020fe400000010ff */
[-C--:B------:R-:W-:Y:S01]  /*11110*/  HMMA.16816.F32.BF16 R12, R52, R58.reuse, R12 ;  /* 0x0000003a340c723c */ /* 0x080fe2000004180c */
[----:B------:R1:W-:Y:S07]  /*11120*/  MUFU.EX2 R85, R56 ;  /* 0x0000003800557308 */ /* 0x0003ee0000000800 */
[C---:B------:R-:W-:Y:S03]  /*11130*/  HMMA.16816.F32.BF16 R16, R48.reuse, R58, R16 ;  /* 0x0000003a3010723c */ /* 0x040fe60000041810 */
[----:B------:R-:W3:Y:S05]  /*11140*/  MUFU.EX2 R65, R65 ;  /* 0x0000004100417308 */ /* 0x000eea0000000800 */
[-C--:B--2---:R-:W-:Y:S03]  /*11150*/  HMMA.16816.F32.BF16 R20, R48, R60.reuse, R20 ;  /* 0x0000003c3014723c */ /* 0x084fe60000041814 */
[--C-:B-1----:R-:W-:Y:S04]  /*11160*/  FFMA.FTZ R56, R105, UR4, -R64.reuse ;  /* 0x0000000469387c23 */ /* 0x102fe80008010840 */
[----:B------:R1:W-:Y:S01]  /*11170*/  MUFU.EX2 R86, R56 ;  /* 0x0000003800567308 */ /* 0x0003e20000000800 */
[C---:B------:R-:W-:Y:S04]  /*11180*/  HMMA.16816.F32.BF16 R24, R52.reuse, R60, R24 ;  /* 0x0000003c3418723c */ /* 0x040fe80000041818 */
[--C-:B------:R-:W-:Y:S01]  /*11190*/  FFMA.FTZ R60, R108, UR4, -R64.reuse ;  /* 0x000000046c3c7c23 */ /* 0x100fe20008010840 */
[----:B---3--:R-:W-:Y:S03]  /*111a0*/  F2FP.BF16.F32.PACK_AB R165, R65, R76 ;  /* 0x0000004c41a5723e */ /* 0x008fe600000010ff */
[-C--:B------:R-:W-:Y:S01]  /*111b0*/  HMMA.16816.F32.BF16 R28, R52, R62.reuse, R28 ;  /* 0x0000003e341c723c */ /* 0x080fe2000004181c */
[----:B------:R2:W-:Y:S02]  /*111c0*/  MUFU.EX2 R82, R60 ;  /* 0x0000003c00527308 */ /* 0x0005e40000000800 */
[----:B------:R-:W-:Y:S01]  /*111d0*/  FFMA.FTZ R52, R109, UR4, -R64 ;  /* 0x000000046d347c23 */ /* 0x000fe20008010840 */
[--C-:B------:R-:W-:Y:S01]  /*111e0*/  FFMA.FTZ R53, R110, UR4, -R47.reuse ;  /* 0x000000046e357c23 */ /* 0x100fe2000801082f */
[----:B------:R-:W-:Y:S02]  /*111f0*/  F2FP.BF16.F32.PACK_AB R54, R98, R97 ;  /* 0x000000616236723e */ /* 0x000fe400000010ff */
        /* <DEDUP_REMOVED lines=9> */
[----:B------:R-:W-:Y:S01]  /*11290*/  F2FP.BF16.F32.PACK_AB R51, R127, R132 ;  /* 0x000000847f33723e */ /* 0x000fe200000010ff */
[----:B---3--:R-:W-:Y:S06]  /*112a0*/  FFMA.FTZ R52, R111, UR4, -R47 ;  /* 0x000000046f347c23 */ /* 0x008fec000801082f */
[----:B------:R-:W3:Y:S01]  /*112b0*/  LDSM.16.MT88.4 R44, [R184+0x5800] ;  /* 0x00580000b82c783b */ /* 0x000ee20000004200 */
[----:B------:R5:W-:Y:S01]  /*112c0*/  MUFU.EX2 R80, R52 ;  /* 0x0000003400507308 */ /* 0x000be20000000800 */
[----:B----4-:R-:W-:Y:S02]  /*112d0*/  F2FP.BF16.F32.PACK_AB R53, R99, R122 ;  /* 0x0000007a6335723e */ /* 0x010fe400000010ff */
[----:B-----5:R-:W-:Y:S01]  /*112e0*/  F2FP.BF16.F32.PACK_AB R52, R123, R126 ;  /* 0x0000007e7b34723e */ /* 0x020fe200000010ff */
[-C--:B-1----:R-:W-:Y:S08]  /*112f0*/  HMMA.16816.F32.BF16 R4, R48, R56.reuse, R4 ;  /* 0x000000383004723c */ /* 0x082ff00000041804 */
[C---:B------:R-:W-:Y:S04]  /*11300*/  HMMA.16816.F32.BF16 R8, R52.reuse, R56, R8 ;  /* 0x000000383408723c */ /* 0x040fe80000041808 */
[----:B------:R-:W-:Y:S01]  /*11310*/  FADD.FTZ R56, R182, R40 ;  /* 0x00000028b6387221 */ /* 0x000fe20000010000 */
[----:B------:R-:W-:Y:S01]  /*11320*/  F2FP.BF16.F32.PACK_AB R40, R93, R94 ;  /* 0x0000005e5d28723e */ /* 0x000fe200000010ff */
[--C-:B------:R-:W-:Y:S01]  /*11330*/  FFMA.FTZ R57, R120, UR4, -R64.reuse ;  /* 0x0000000478397c23 */ /* 0x100fe20008010840 */
[----:B------:R-:W-:Y:S01]  /*11340*/  FFMA.FTZ R64, R125, UR4, -R64 ;  /* 0x000000047d407c23 */ /* 0x000fe20008010840 */
[-C--:B------:R-:W-:Y:S05]  /*11350*/  HMMA.16816.F32.BF16 R12, R52, R58.reuse, R12 ;  /* 0x0000003a340c723c */ /* 0x080fea000004180c */
[----:B------:R-:W1:Y:S03]  /*11360*/  MUFU.EX2 R64, R64 ;  /* 0x0000004000407308 */ /* 0x000e660000000800 */
[C---:B------:R-:W-:Y:S04]  /*11370*/  HMMA.16816.F32.BF16 R16, R48.reuse, R58, R16 ;  /* 0x0000003a3010723c */ /* 0x040fe80000041810 */
[----:B------:R-:W-:Y:S03]  /*11380*/  FADD.FTZ R58, R225, R2 ;  /* 0x00000002e13a7221 */ /* 0x000fe60000010000 */
[----:B------:R-:W4:Y:S01]  /*11390*/  MUFU.EX2 R59, R57 ;  /* 0x00000039003b7308 */ /* 0x000f220000000800 */
[----:B------:R-:W-:Y:S01]  /*113a0*/  FADD.FTZ R2, R215, R56 ;  /* 0x00000038d7027221 */ /* 0x000fe20000010000 */
[----:B------:R-:W-:Y:S01]  /*113b0*/  FADD.FTZ R56, R178, R0 ;  /* 0x00000000b2387221 */ /* 0x000fe20000010000 */
[-C--:B--2---:R-:W-:Y:S03]  /*113c0*/  HMMA.16816.F32.BF16 R20, R48, R60.reuse, R20 ;  /* 0x0000003c3014723c */ /* 0x084fe60000041814 */
[----:B------:R-:W-:Y:S01]  /*113d0*/  FADD.FTZ R58, R230, R58 ;  /* 0x0000003ae63a7221 */ /* 0x000fe20000010000 */
[----:B-1----:R-:W-:Y:S04]  /*113e0*/  F2FP.BF16.F32.PACK_AB R162, R64, R73 ;  /* 0x0000004940a2723e */ /* 0x002fe800000010ff */
[C---:B------:R-:W-:Y:S04]  /*113f0*/  HMMA.16816.F32.BF16 R24, R52.reuse, R60, R24 ;  /* 0x0000003c3418723c */ /* 0x040fe80000041818 */
[----:B----4-:R-:W-:Y:S01]  /*11400*/  F2FP.BF16.F32.PACK_AB R160, R71, R59 ;  /* 0x0000003b47a0723e */ /* 0x010fe200000010ff */
[----:B------:R-:W-:Y:S03]  /*11410*/  FADD.FTZ R57, R226, R39 ;  /* 0x00000027e2397221 */ /* 0x000fe60000010000 */
[-C--:B------:R-:W-:Y:S01]  /*11420*/  HMMA.16816.F32.BF16 R28, R52, R62.reuse, R28 ;  /* 0x0000003e341c723c */ /* 0x080fe2000004181c */
[----:B------:R-:W1:Y:S02]  /*11430*/  LDSM.16.MT88.4 R52, [R186+0x5800] ;  /* 0x00580000ba34783b */ /* 0x000e640000004200 */
[----:B------:R-:W-:Y:S01]  /*11440*/  FADD.FTZ R0, R233, R57 ;  /* 0x00000039e9007221 */ /* 0x000fe20000010000 */
[----:B------:R-:W-:Y:S01]  /*11450*/  FADD.FTZ R39, R195, R2 ;  /* 0x00000002c3277221 */ /* 0x000fe20000010000 */
[----:B------:R-:W-:Y:S03]  /*11460*/  FADD.FTZ R2, R240, R58 ;  /* 0x0000003af0027221 */ /* 0x000fe60000010000 */
[----:B------:R-:W-:Y:S04]  /*11470*/  HMMA.16816.F32.BF16 R32, R48, R62, R32 ;  /* 0x0000003e3020723c */ /* 0x000fe80000041820 */
[----:B------:R-:W-:Y:S01]  /*11480*/  F2FP.BF16.F32.PACK_AB R48, R86, R85 ;  /* 0x000000555630723e */ /* 0x000fe200000010ff */
[----:B------:R-:W-:Y:S01]  /*11490*/  FADD.FTZ R39, R210, R39 ;  /* 0x00000027d2277221 */ /* 0x000fe20000010000 */
        /* <DEDUP_REMOVED lines=78> */
[----:B------:R-:W-:Y:S01]  /*11980*/  MOV R135, R3 ;  /* 0x0000000300877202 */ /* 0x000fe20000000f00 */
        /* <DEDUP_REMOVED lines=20> */
[----:B------:R-:W-:Y:S01]  /*11ad0*/  MOV R133, R37 ;  /* 0x0000002500857202 */ /* 0x000fe20000000f00 */
[----:B------:R-:W-:Y:S01]  /*11ae0*/  FADD.FTZ R5, R71, R6 ;  /* 0x0000000647057221 */ /* 0x000fe20000010000 */
[----:B------:R-:W-:Y:S04]  /*11af0*/  HMMA.16816.F32.BF16 R164, R164, R42, R32 ;  /* 0x0000002aa4a4723c */ /* 0x000fe80000041820 */
[----:B------:R-:W-:Y:S01]  /*11b00*/  FADD.FTZ R4, R77, R4 ;  /* 0x000000044d047221 */ /* 0x000fe20000010000 */
[----:B------:R-:W-:Y:S01]  /*11b10*/  FADD.FTZ R0, R72, R0 ;  /* 0x0000000048007221 */ /* 0x000fe20000010000 */
[----:B------:R-:W-:Y:S02]  /*11b20*/  MOV R132, R38 ;  /* 0x0000002600847202 */ /* 0x000fe40000000f00 */
[----:B------:R-:W-:Y:S01]  /*11b30*/  FADD.FTZ R6, R67, R4 ;  /* 0x0000000443067221 */ /* 0x000fe20000010000 */
[----:B------:R-:W-:Y:S01]  /*11b40*/  FADD.FTZ R4, R69, R2 ;  /* 0x0000000245047221 */ /* 0x000fe20000010000 */
[----:B------:R-:W-:Y:S01]  /*11b50*/  FADD.FTZ R2, R73, R5 ;  /* 0x0000000549027221 */ /* 0x000fe20000010000 */
[----:B------:R-:W-:Y:S01]  /*11b60*/  FADD.FTZ R0, R74, R0 ;  /* 0x000000004a007221 */ /* 0x000fe20000010000 */
[----:B------:R-:W-:Y:S01]  /*11b70*/  FADD.FTZ R251, R68, R6 ;  /* 0x0000000644fb7221 */ /* 0x000fe20000010000 */
[----:B------:R-:W-:Y:S01]  /*11b80*/  FADD.FTZ R250, R70, R4 ;  /* 0x0000000446fa7221 */ /* 0x000fe20000010000 */
[----:B------:R-:W-:Y:S01]  /*11b90*/  FADD.FTZ R2, R64, R2 ;  /* 0x0000000240027221 */ /* 0x000fe20000010000 */
[----:B------:R-:W-:Y:S04]  /*11ba0*/  FADD.FTZ R252, R75, R0 ;  /* 0x000000004bfc7221 */ /* 0x000fe80000010000 */
[----:B------:R4:W-:Y:S01]  /*11bb0*/  STL [R1], R2 ;  /* 0x0000000201007387 */ /* 0x0009e20000100800 */
[----:B------:R-:W-:Y:S05]  /*11bc0*/  @P0 BRA `(.L_x_572) ;  /* 0xffffffbc00700947 */ /* 0x000fea000383ffff */
.L_x_571:
[----:B------:R-:W2:Y:S04]  /*11bd0*/  LDL.LU R6, [R1] ;  /* 0x0000000001067983 */ /* 0x000ea80000300800 */
[----:B------:R-:W3:Y:S04]  /*11be0*/  LDL.64 R40, [R1+0x10] ;  /* 0x0000100001287983 */ /* 0x000ee80000100a00 */
[----:B------:R-:W5:Y:S04]  /*11bf0*/  LDL R39, [R1+0x4] ;  /* 0x0000040001277983 */ /* 0x000f680000100800 */
[----:B------:R-:W1:Y:S04]  /*11c00*/  SHFL.BFLY PT, R5, R251, 0x2, 0x1f ;  /* 0x0c401f00fb057f89 */ /* 0x000e6800000e0000 */
[----:B------:R-:W4:Y:S04]  /*11c10*/  SHFL.BFLY PT, R4, R250, 0x2, 0x1f ;  /* 0x0c401f00fa047f89 */ /* 0x000f2800000e0000 */
[----:B------:R-:W4:Y:S01]  /*11c20*/  SHFL.BFLY PT, R0, R252, 0x2, 0x1f ;  /* 0x0c401f00fc007f89 */ /* 0x000f2200000e0000 */
[----:B------:R-:W4:Y:S01]  /*11c30*/  S2R R31, SR_TID.X ;  /* 0x00000000001f7919 */ /* 0x000f220000002100 */
[----:B-1----:R-:W-:Y:S01]  /*11c40*/  FADD.FTZ R5, R5, R251 ;  /* 0x000000fb05057221 */ /* 0x002fe20000010000 */
[----:B----4-:R-:W-:-:S04]  /*11c50*/  FADD.FTZ R4, R4, R250 ;  /* 0x000000fa04047221 */ /* 0x010fc80000010000 */
[----:B------:R-:W1:Y:S01]  /*11c60*/  SHFL.BFLY PT, R20, R5, 0x1, 0x1f ;  /* 0x0c201f0005147f89 */ /* 0x000e6200000e0000 */
[----:B------:R-:W-:-:S03]  /*11c70*/  FADD.FTZ R0, R0, R252 ;  /* 0x000000fc00007221 */ /* 0x000fc60000010000 */
[----:B------:R-:W4:Y:S04]  /*11c80*/  SHFL.BFLY PT, R7, R4, 0x1, 0x1f ;  /* 0x0c201f0004077f89 */ /* 0x000f2800000e0000 */
[----:B------:R-:W4:Y:S01]  /*11c90*/  SHFL.BFLY PT, R8, R0, 0x1, 0x1f ;  /* 0x0c201f0000087f89 */ /* 0x000f2200000e0000 */
[----:B------:R-:W-:Y:S01]  /*11ca0*/  SHF.L.U32 R10, R31, 0x1, RZ ;  /* 0x000000011f0a7819 */ /* 0x000fe200000006ff */
[----:B-1----:R-:W-:-:S04]  /*11cb0*/  FADD.FTZ R20, R5, R20 ;  /* 0x0000001405147221 */ /* 0x002fc80000010000 */
[----:B------:R-:W1:Y:S01]  /*11cc0*/  MUFU.RCP R5, R20 ;  /* 0x0000001400057308 */ /* 0x000e620000001000 */
[----:B----4-:R-:W-:Y:S01]  /*11cd0*/  FADD.FTZ R21, R4, R7 ;  /* 0x0000000704157221 */ /* 0x010fe20000010000 */
[C---:B------:R-:W-:Y:S02]  /*11ce0*/  SHF.L.U32 R9, R31.reuse, 0x4, RZ ;  /* 0x000000041f097819 */ /* 0x040fe400000006ff */
[----:B------:R-:W-:Y:S01]  /*11cf0*/  LOP3.LUT R4, R10, 0x6, RZ, 0xc0, !PT ;  /* 0x000000060a047812 */ /* 0x000fe200078ec0ff */
[----:B------:R-:W-:Y:S01]  /*11d00*/  FADD.FTZ R23, R0, R8 ;  /* 0x0000000800177221 */ /* 0x000fe20000010000 */
[----:B------:R-:W4:Y:S01]  /*11d10*/  S2UR UR4, SR_CgaCtaId ;  /* 0x00000000000479c3 */ /* 0x000f220000008800 */
[----:B------:R-:W-:Y:S02]  /*11d20*/  FSETP.NE.FTZ.AND P6, PT, R20, RZ, PT ;  /* 0x000000ff1400720b */ /* 0x000fe40003fd5000 */
[----:B------:R-:W-:Y:S01]  /*11d30*/  LOP3.LUT R4, R4, 0x3e00, R9, 0xf8, !PT ;  /* 0x00003e0004047812 */ /* 0x000fe200078ef809 */
[----:B------:R-:W1:Y:S04]  /*11d40*/  MUFU.RCP R7, R21 ;  /* 0x0000001500077308 */ /* 0x000e680000001000 */
[----:B------:R-:W1:Y:S01]  /*11d50*/  LDC.U8 R27, c[0x0][0x549] ;  /* 0x00015240ff1b7b82 */ /* 0x000e620000000000 */
[----:B------:R-:W-:-:S04]  /*11d60*/  SHF.L.U32 R9, R31, 0x3, RZ ;  /* 0x000000031f097819 */ /* 0x000fc800000006ff */
[----:B------:R-:W-:Y:S02]  /*11d70*/  LOP3.LUT R8, R9, 0xc0, RZ, 0xc0, !PT ;  /* 0x000000c009087812 */ /* 0x000fe400078ec0ff */
[----:B------:R-:W-:Y:S02]  /*11d80*/  FSETP.NE.FTZ.AND P5, PT, R21, RZ, PT ;  /* 0x000000ff1500720b */ /* 0x000fe40003fb5000 */
[----:B------:R-:W-:Y:S01]  /*11d90*/  FSETP.NE.FTZ.AND P3, PT, R23, RZ, PT ;  /* 0x000000ff1700720b */ /* 0x000fe20003f75000 */
[----:B------:R-:W-:Y:S01]  /*11da0*/  UMOV UR5, 0x400 ;  /* 0x0000040000057882 */ /* 0x000fe20000000000 */
[----:B------:R-:W-:Y:S01]  /*11db0*/  SHF.L.U32 R26, R31, 0x2, RZ ;  /* 0x000000021f1a7819 */ /* 0x000fe200000006ff */
[----:B----4-:R-:W-:-:S03]  /*11dc0*/  ULEA UR4, UR4, UR5, 0x18 ;  /* 0x0000000504047291 */ /* 0x010fc6000f8ec0ff */
[----:B------:R-:W-:Y:S02]  /*11dd0*/  LOP3.LUT R25, R26, 0x20, RZ, 0xc0, !PT ;  /* 0x000000201a197812 */ /* 0x000fe400078ec0ff */
[----:B-1----:R-:W-:Y:S01]  /*11de0*/  ISETP.NE.AND P1, PT, R27, RZ, PT ;  /* 0x000000ff1b00720c */ /* 0x002fe20003f25270 */
[----:B------:R-:W1:Y:S01]  /*11df0*/  S2R R42, SR_CTAID.Y ;  /* 0x00000000002a7919 */ /* 0x000e620000002600 */
[----:B------:R-:W4:Y:S01]  /*11e00*/  S2R R29, SR_CTAID.Z ;  /* 0x00000000001d7919 */ /* 0x000f220000002700 */
[----:B--2---:R-:W2:Y:S02]  /*11e10*/  SHFL.BFLY PT, R2, R6, 0x2, 0x1f ;  /* 0x0c401f0006027f89 */ /* 0x004ea400000e0000 */
[----:B--2---:R-:W-:-:S05]  /*11e20*/  FADD.FTZ R2, R2, R6 ;  /* 0x0000000602027221 */ /* 0x004fca0000010000 */
[----:B------:R-:W2:Y:S01]  /*11e30*/  SHFL.BFLY PT, R6, R2, 0x1, 0x1f ;  /* 0x0c201f0002067f89 */ /* 0x000ea200000e0000 */
[----:B---3--:R-:W-:Y:S01]  /*11e40*/  SHF.L.U32 R0, R40, 0x5, RZ ;  /* 0x0000000528007819 */ /* 0x008fe200000006ff */
[----:B--2---:R-:W-:-:S03]  /*11e50*/  FADD.FTZ R22, R2, R6 ;  /* 0x0000000602167221 */ /* 0x004fc60000010000 */
[----:B------:R-:W-:Y:S02]  /*11e60*/  LOP3.LUT R2, R4, 0x20, R0, 0xf8, !PT ;  /* 0x0000002004027812 */ /* 0x000fe400078ef800 */
[----:B------:R-:W-:Y:S01]  /*11e70*/  FSEL R0, R5, 1, P6 ;  /* 0x3f80000005007808 */ /* 0x000fe20003000000 */
[----:B------:R-:W2:Y:S08]  /*11e80*/  MUFU.RCP R6, R22 ;  /* 0x0000001600067308 */ /* 0x000eb00000001000 */
[----:B------:R-:W3:Y:S01]  /*11e90*/  MUFU.RCP R5, R23 ;  /* 0x0000001700057308 */ /* 0x000ee20000001000 */
[----:B------:R-:W-:-:S02]  /*11ea0*/  LOP3.LUT R4, R8, 0x18, R31, 0xf8, !PT ;  /* 0x0000001808047812 */ /* 0x000fc400078ef81f */
[----:B------:R-:W-:Y:S01]  /*11eb0*/  FSETP.NE.FTZ.AND P4, PT, R22, RZ, PT ;  /* 0x000000ff1600720b */ /* 0x000fe20003f95000 */
[----:B------:R-:W-:Y:S01]  /*11ec0*/  FMUL.FTZ R140, R0, R140 ;  /* 0x0000008c008c7220 */ /* 0x000fe20000410000 */
[----:B------:R-:W-:Y:S01]  /*11ed0*/  LOP3.LUT R24, R2, R4, RZ, 0xfc, !PT ;  /* 0x0000000402187212 */ /* 0x000fe200078efcff */
[C---:B------:R-:W-:Y:S01]  /*11ee0*/  FMUL.FTZ R8, R0.reuse, R141 ;  /* 0x0000008d00087220 */ /* 0x040fe20000410000 */
[----:B------:R-:W-:Y:S01]  /*11ef0*/  FSEL R4, R7, 1, P5 ;  /* 0x3f80000007047808 */ /* 0x000fe20002800000 */
[C---:B------:R-:W-:Y:S01]  /*11f00*/  FMUL.FTZ R148, R0.reuse, R148 ;  /* 0x0000009400947220 */ /* 0x040fe20000410000 */
[C---:B------:R-:W-:Y:S01]  /*11f10*/  FMUL.FTZ R149, R0.reuse, R149 ;  /* 0x0000009500957220 */ /* 0x040fe20000410000 */
[C---:B------:R-:W-:Y:S01]  /*11f20*/  FMUL.FTZ R152, R0.reuse, R152 ;  /* 0x0000009800987220 */ /* 0x040fe20000410000 */
[C---:B------:R-:W-:Y:S01]  /*11f30*/  FMUL.FTZ R13, R0.reuse, R153 ;  /* 0x00000099000d7220 */ /* 0x040fe20000410000 */
[C---:B------:R-:W-:Y:S01]  /*11f40*/  FMUL.FTZ R164, R0.reuse, R164 ;  /* 0x000000a400a47220 */ /* 0x040fe20000410000 */
[----:B------:R-:W-:Y:S01]  /*11f50*/  FMUL.FTZ R11, R0, R165 ;  /* 0x000000a5000b7220 */ /* 0x000fe20000410000 */
[----:B--2---:R-:W-:-:S02]  /*11f60*/  FSEL R2, R6, 1, P4 ;  /* 0x3f80000006027808 */ /* 0x004fc40002000000 */
[----:B---3--:R-:W-:Y:S01]  /*11f70*/  FSEL R0, R5, 1, P3 ;  /* 0x3f80000005007808 */ /* 0x008fe20001800000 */
        /* <DEDUP_REMOVED lines=37> */
[----:B------:R-:W-:Y:S04]  /*121d0*/  STS [R4+0x210], R2 ;  /* 0x0002100204007388 */ /* 0x000fe80000000800 */
[----:B------:R-:W-:Y:S04]  /*121e0*/  STS [R0+0x1000], R6 ;  /* 0x0010000600007388 */ /* 0x000fe80000000800 */
[----:B------:R-:W-:Y:S04]  /*121f0*/  STS [R0+0x1200], R9 ;  /* 0x0012000900007388 */ /* 0x000fe80000000800 */
[----:B------:R3:W-:Y:S04]  /*12200*/  STS [R4+0x1010], R15 ;  /* 0x0010100f04007388 */ /* 0x0007e80000000800 */
[----:B------:R1:W-:Y:S01]  /*12210*/  STS [R4+0x1210], R14 ;  /* 0x0012100e04007388 */ /* 0x0003e20000000800 */
[----:B--2---:R-:W2:Y:S01]  /*12220*/  LDC R5, c[0x0][0x434] ;  /* 0x00010d00ff057b82 */ /* 0x004ea20000000800 */
[----:B-----5:R-:W-:-:S02]  /*12230*/  ISETP.NE.AND P2, PT, R39, -0x1, PT ;  /* 0xffffffff2700780c */ /* 0x020fc40003f45270 */
[----:B------:R-:W-:-:S05]  /*12240*/  LOP3.LUT R7, R26, 0x40, RZ, 0xc0, !PT ;  /* 0x000000401a077812 */ /* 0x000fca00078ec0ff */
[----:B---3--:R-:W2:Y:S08]  /*12250*/  LDC R15, c[0x0][0x434] ;  /* 0x00010d00ff0f7b82 */ /* 0x008eb00000000800 */
[----:B-1----:R-:W2:Y:S01]  /*12260*/  @P1 LDC R4, c[0x0][0x430] ;  /* 0x00010c00ff041b82 */ /* 0x002ea20000000800 */
[----:B------:R-:W-:Y:S02]  /*12270*/  IADD3 R2, PT, PT, R0, -R7, RZ ;  /* 0x8000000700027210 */ /* 0x000fe40007ffe0ff */
[----:B------:R-:W-:-:S02]  /*12280*/  F2FP.BF16.F32.PACK_AB R13, R13, R152 ;  /* 0x000000980d0d723e */ /* 0x000fc400000010ff */
[----:B------:R-:W-:Y:S02]  /*12290*/  F2FP.BF16.F32.PACK_AB R12, R12, R154 ;  /* 0x0000009a0c0c723e */ /* 0x000fe400000010ff */
[----:B------:R-:W-:Y:S01]  /*122a0*/  F2FP.BF16.F32.PACK_AB R11, R11, R164 ;  /* 0x000000a40b0b723e */ /* 0x000fe200000010ff */
[----:B------:R-:W1:Y:S01]  /*122b0*/  @P2 LDC.64 R8, c[0x0][0x408] ;  /* 0x00010200ff082b82 */ /* 0x000e620000000a00 */
[----:B------:R-:W-:Y:S02]  /*122c0*/  F2FP.BF16.F32.PACK_AB R10, R10, R166 ;  /* 0x000000a60a0a723e */ /* 0x000fe400000010ff */
[----:B------:R-:W-:Y:S02]  /*122d0*/  IADD3 R0, PT, PT, -R25, R2, RZ ;  /* 0x0000000219007210 */ /* 0x000fe40007ffe1ff */
[----:B------:R-:W-:Y:S02]  /*122e0*/  F2FP.BF16.F32.PACK_AB R19, R19, R156 ;  /* 0x0000009c1313723e */ /* 0x000fe400000010ff */
[----:B------:R-:W-:Y:S01]  /*122f0*/  F2FP.BF16.F32.PACK_AB R18, R18, R158 ;  /* 0x0000009e1212723e */ /* 0x000fe200000010ff */
[----:B------:R-:W-:Y:S01]  /*12300*/  STS [R2+0x20], R13 ;  /* 0x0000200d02007388 */ /* 0x000fe20000000800 */
[----:B------:R-:W-:-:S02]  /*12310*/  F2FP.BF16.F32.PACK_AB R17, R17, R160 ;  /* 0x000000a01111723e */ /* 0x000fc400000010ff */
[----:B------:R-:W-:Y:S01]  /*12320*/  F2FP.BF16.F32.PACK_AB R16, R16, R162 ;  /* 0x000000a21010723e */ /* 0x000fe200000010ff */
[----:B------:R3:W-:Y:S04]  /*12330*/  STS [R2+0x220], R12 ;  /* 0x0002200c02007388 */ /* 0x0007e80000000800 */
[----:B------:R-:W-:Y:S01]  /*12340*/  STS [R0+0x30], R11 ;  /* 0x0000300b00007388 */ /* 0x000fe20000000800 */
[----:B--2---:R-:W-:-:S03]  /*12350*/  @P1 IMAD R5, R4, R15, RZ ;  /* 0x0000000f04051224 */ /* 0x004fc600078e02ff */
[----:B------:R2:W-:Y:S01]  /*12360*/  STS [R0+0x230], R10 ;  /* 0x0002300a00007388 */ /* 0x0005e20000000800 */
[----:B------:R-:W1:Y:S03]  /*12370*/  @P1 LDC R4, c[0x0][0x430] ;  /* 0x00010c00ff041b82 */ /* 0x000e660000000800 */
[----:B------:R-:W-:Y:S04]  /*12380*/  STS [R2+0x1020], R19 ;  /* 0x0010201302007388 */ /* 0x000fe80000000800 */
[----:B------:R-:W-:Y:S04]  /*12390*/  STS [R2+0x1220], R18 ;  /* 0x0012201202007388 */ /* 0x000fe80000000800 */
[----:B------:R-:W-:Y:S01]  /*123a0*/  STS [R0+0x1030], R17 ;  /* 0x0010301100007388 */ /* 0x000fe20000000800 */
[----:B---3--:R-:W3:Y:S03]  /*123b0*/  @!P2 LDC.64 R12, c[0x0][0x400] ;  /* 0x00010000ff0cab82 */ /* 0x008ee60000000a00 */
[----:B------:R5:W-:Y:S05]  /*123c0*/  STS [R0+0x1230], R16 ;  /* 0x0012301000007388 */ /* 0x000bea0000000800 */
[----:B--2---:R-:W2:Y:S08]  /*123d0*/  @P5 LDC R10, c[0x0][0x458] ;  /* 0x00011600ff0a5b82 */ /* 0x004eb00000000800 */
[----:B------:R-:W1:Y:S01]  /*123e0*/  LDC.U8 R11, c[0x0][0x548] ;  /* 0x00015200ff0b7b82 */ /* 0x000e620000000000 */
[----:B------:R1:W1:Y:S07]  /*123f0*/  @P6 MUFU.LG2 R7, R20 ;  /* 0x0000001400076308 */ /* 0x00026e0000000c00 */
[----:B-----5:R-:W1:Y:S01]  /*12400*/  @P6 LDC R0, c[0x0][0x458] ;  /* 0x00011600ff006b82 */ /* 0x020e620000000800 */
[----:B------:R1:W1:Y:S08]  /*12410*/  @P5 MUFU.LG2 R6, R21 ;  /* 0x0000001500065308 */ /* 0x0002700000000c00 */
[----:B------:R1:W1:Y:S01]  /*12420*/  @P4 MUFU.LG2 R14, R22 ;  /* 0x00000016000e4308 */ /* 0x0002620000000c00 */
[----:B---3--:R-:W-:Y:S01]  /*12430*/  @!P2 IMAD.WIDE.U32 R24, R42, R12, RZ ;  /* 0x0000000c2a18a225 */ /* 0x008fe200078e00ff */
[----:B------:R-:W-:Y:S01]  /*12440*/  @P1 MOV R2, 0x1 ;  /* 0x0000000100021802 */ /* 0x000fe20000000f00 */
[----:B----4-:R-:W-:Y:S06]  /*12450*/  @P1 BRA `(.L_x_575) ;  /* 0x0000000000201947 */ /* 0x010fec0003800000 */
[----:B-1----:R-:W-:Y:S01]  /*12460*/  ISETP.NE.AND P0, PT, R11, RZ, PT ;  /* 0x000000ff0b00720c */ /* 0x002fe20003f05270 */
[----:B------:R-:W1:-:S12]  /*12470*/  LDC R12, c[0x0][0x3e0] ;  /* 0x0000f800ff0c7b82 */ /* 0x000e580000000800 */
[----:B------:R-:W1:Y:S01]  /*12480*/  @P0 LDC R2, c[0x0][0x454] ;  /* 0x00011500ff020b82 */ /* 0x000e620000000800 */
[----:B------:R-:W-:Y:S02]  /*12490*/  @P0 MOV R4, 0x1 ;  /* 0x0000000100040802 */ /* 0x000fe40000000f00 */
[----:B------:R-:W-:-:S05]  /*124a0*/  @!P0 MOV R4, 0x1 ;  /* 0x0000000100048802 */ /* 0x000fca0000000f00 */
[----:B------:R-:W3:Y:S01]  /*124b0*/  @P0 LDC R5, c[0x0][0x454] ;  /* 0x00011500ff050b82 */ /* 0x000ee20000000800 */
[-C--:B-1----:R-:W-:Y:S02]  /*124c0*/  @P0 IMAD R2, R2, R12.reuse, RZ ;  /* 0x0000000c02020224 */ /* 0x082fe400078e02ff */
[----:B------:R-:W-:-:S07]  /*124d0*/  @!P0 IMAD R2, R15, R12, RZ ;  /* 0x0000000c0f028224 */ /* 0x000fce00078e02ff */
.L_x_575:
[----:B------:R-:W-:Y:S01]  /*124e0*/  BAR.SYNC.DEFER_BLOCKING 0x0 ;  /* 0x0000000000007b1d */ /* 0x000fe20000010000 */
[----:B------:R-:W-:Y:S02]  /*124f0*/  ISETP.NE.AND P0, PT, R39, -0x1, PT ;  /* 0xffffffff2700780c */ /* 0x000fe40003f05270 */
[----:B-1----:R-:W-:Y:S01]  /*12500*/  ISETP.NE.AND P1, PT, R11, RZ, !P1 ;  /* 0x000000ff0b00720c */ /* 0x002fe20004f25270 */
[----:B------:R-:W-:-:S04]  /*12510*/  @!P2 IMAD R28, R42, R13, R25 ;  /* 0x0000000d2a1ca224 */ /* 0x000fc800078e0219 */
[----:B------:R-:W1:Y:S01]  /*12520*/  @P3 LDC R12, c[0x0][0x458] ;  /* 0x00011600ff0c3b82 */ /* 0x000e620000000800 */
[----:B------:R-:W4:Y:S01]  /*12530*/  S2R R16, SR_CTAID.X ;  /* 0x0000000000107919 */ /* 0x000f220000002500 */
[----:B------:R2:W2:Y:S01]  /*12540*/  @P3 MUFU.LG2 R11, R23 ;  /* 0x00000017000b3308 */ /* 0x0004a20000000c00 */
[----:B------:R-:W-:Y:S01]  /*12550*/  @P6 FMUL.FTZ R7, R7, 0.69314718246459960938 ;  /* 0x3f31721807076820 */ /* 0x000fe20000410000 */
[----:B------:R1:W5:Y:S01]  /*12560*/  LDL R30, [R1+0x18] ;  /* 0x00001800011e7983 */ /* 0x0003620000100800 */
[----:B------:R-:W-:-:S03]  /*12570*/  MOV R27, 0x7f800000 ;  /* 0x7f800000001b7802 */ /* 0x000fc60000000f00 */
[----:B------:R-:W4:Y:S01]  /*12580*/  @P4 LDC R13, c[0x0][0x458] ;  /* 0x00011600ff0d4b82 */ /* 0x000f220000000800 */
[----:B------:R-:W-:Y:S01]  /*12590*/  @P6 FFMA.FTZ R27, R38, R0, R7 ;  /* 0x00000000261b6223 */ /* 0x000fe20000010007 */
[----:B---3--:R-:W-:Y:S02]  /*125a0*/  IMAD R0, R29, R5, RZ ;  /* 0x000000051d007224 */ /* 0x008fe400078e02ff */
[----:B------:R-:W-:Y:S01]  /*125b0*/  @P5 FMUL.FTZ R6, R6, 0.69314718246459960938 ;  /* 0x3f31721806065820 */ /* 0x000fe20000410000 */
[----:B------:R-:W-:Y:S01]  /*125c0*/  MOV R26, 0x7f800000 ;  /* 0x7f800000001a7802 */ /* 0x000fe20000000f00 */
[----:B------:R-:W-:Y:S01]  /*125d0*/  BSSY.RECONVERGENT B0, `(.L_x_576) ;  /* 0x000003f000007945 */ /* 0x000fe20003800200 */
[----:B------:R-:W-:Y:S02]  /*125e0*/  @!P1 IMAD R0, R42, R2, R0 ;  /* 0x000000022a009224 */ /* 0x000fe400078e0200 */
[----:B--2---:R-:W-:Y:S01]  /*125f0*/  @P5 FFMA.FTZ R26, R37, R10, R6 ;  /* 0x0000000a251a5223 */ /* 0x004fe20000010006 */
[----:B------:R-:W-:Y:S01]  /*12600*/  MOV R19, 0x7f800000 ;  /* 0x7f80000000137802 */ /* 0x000fe20000000f00 */
[----:B------:R2:W3:Y:S01]  /*12610*/  LDS.128 R32, [R190+0x1800] ;  /* 0x00180000be207984 */ /* 0x0004e20000000c00 */
[----:B------:R-:W-:Y:S01]  /*12620*/  MOV R18, 0x7f800000 ;  /* 0x7f80000000127802 */ /* 0x000fe20000000f00 */
[----:B------:R-:W-:-:S04]  /*12630*/  @P2 IMAD.WIDE.U32 R22, R39, R8, RZ ;  /* 0x0000000827162225 */ /* 0x000fc800078e00ff */
[----:B------:R-:W-:Y:S01]  /*12640*/  @P3 FMUL.FTZ R7, R11, 0.69314718246459960938 ;  /* 0x3f3172180b073820 */ /* 0x000fe20000410000 */
[----:B------:R-:W-:Y:S02]  /*12650*/  @P2 IMAD R28, R39, R9, R23 ;  /* 0x00000009271c2224 */ /* 0x000fe400078e0217 */
[----:B------:R-:W-:Y:S01]  /*12660*/  @P4 FMUL.FTZ R9, R14, 0.69314718246459960938 ;  /* 0x3f3172180e094820 */ /* 0x000fe20000410000 */
[----:B------:R-:W-:Y:S02]  /*12670*/  @!P0 IMAD R39, R42, R15, RZ ;  /* 0x0000000f2a278224 */ /* 0x000fe400078e02ff */
[----:B-1----:R-:W-:-:S03]  /*12680*/  @P3 FFMA.FTZ R18, R3, R12, R7 ;  /* 0x0000000c03123223 */ /* 0x002fc60000010007 */
[----:B------:R2:W-:Y:S01]  /*12690*/  @!P0 STL [R1+0x4], R39 ;  /* 0x0000042701008387 */ /* 0x0005e20000100800 */
[----:B------:R-:W-:Y:S01]  /*126a0*/  LOP3.LUT P0, RZ, R31, 0x3, RZ, 0xc0, !PT ;  /* 0x000000031fff7812 */ /* 0x000fe2000780c0ff */
[----:B----4-:R-:W-:Y:S01]  /*126b0*/  @P4 FFMA.FTZ R19, R36, R13, R9 ;  /* 0x0000000d24134223 */ /* 0x010fe20000010009 */
[----:B------:R-:W-:Y:S02]  /*126c0*/  SHF.L.U32 R16, R16, 0x7, RZ ;  /* 0x0000000710107819 */ /* 0x000fe400000006ff */
        /* <DEDUP_REMOVED lines=8> */
[----:B--23--:R-:W-:Y:S06]  /*12750*/  @P0 BRA `(.L_x_577) ;  /* 0x0000000000980947 */ /* 0x00cfec0003800000 */
        /* <DEDUP_REMOVED lines=38> */
.L_x_577:
[----:B------:R-:W-:Y:S05]  /*129c0*/  BSYNC.RECONVERGENT B0 ;  /* 0x0000000000007941 */ /* 0x000fea0003800200 */
.L_x_576:
[----:B-1----:R-:W2:Y:S01]  /*129d0*/  LDL.LU R5, [R1+0x1c] ;  /* 0x00001c0001057983 */ /* 0x002ea20000300800 */
[----:B------:R-:W1:Y:S03]  /*129e0*/  LDCU UR6, c[0x0][0x440] ;  /* 0x00008800ff0677ac */ /* 0x000e660008000800 */
[----:B------:R-:W3:Y:S01]  /*129f0*/  LDL.LU R4, [R1+0x24] ;  /* 0x0000240001047983 */ /* 0x000ee20000300800 */
[----:B------:R-:W4:Y:S03]  /*12a00*/  LDCU.64 UR4, c[0x0][0x410] ;  /* 0x00008200ff0477ac */ /* 0x000f260008000a00 */
[----:B------:R-:W3:Y:S04]  /*12a10*/  LDL.LU R0, [R1+0x20] ;  /* 0x0000200001007983 */ /* 0x000ee80000300800 */
[----:B------:R2:W5:Y:S01]  /*12a20*/  LDL.64 R10, [R1+0x8] ;  /* 0x00000800010a7983 */ /* 0x0005620000100a00 */
        /* <DEDUP_REMOVED lines=24> */
.L_x_579:
[----:B------:R-:W-:Y:S05]  /*12bb0*/  BSYNC.RECONVERGENT B0 ;  /* 0x0000000000007941 */ /* 0x000fea0003800200 */
.L_x_578:
        /* <DEDUP_REMOVED lines=16> */
.L_x_581:
[----:B------:R-:W-:Y:S05]  /*12cc0*/  BSYNC.RECONVERGENT B0 ;  /* 0x0000000000007941 */ /* 0x000fea0003800200 */
.L_x_580:
        /* <DEDUP_REMOVED lines=16> */
.L_x_583:
[----:B------:R-:W-:Y:S05]  /*12dd0*/  BSYNC.RECONVERGENT B0 ;  /* 0x0000000000007941 */ /* 0x000fea0003800200 */
.L_x_582:
        /* <DEDUP_REMOVED lines=15> */
.L_x_584:
        /* <DEDUP_REMOVED lines=11> */
.L_x_736:


//--------------------- .text._ZN5flash16flash_fwd_kernelI23Flash_fwd_kernel_traitsILi32ELi128ELi128ELi4ELb0ELb0EN7cutlass10bfloat16_tE19Flash_kernel_traitsILi32ELi128ELi128ELi4ES3_EELb1ELb1ELb0ELb1ELb0ELb0ELb0ELb1EEEvNS_16Flash_fwd_paramsE --------------------------
	.section	.text._ZN5flash16flash_fwd_kernelI23Flash_fwd_kernel_traitsILi32ELi128ELi128ELi4ELb0ELb0EN7cutlass10bfloat16_tE19Flash_kernel_traitsILi32ELi128ELi128ELi4ES3_EELb1ELb1ELb0ELb1ELb0ELb0ELb0ELb1EEEvNS_16Flash_fwd_paramsE,"ax",@progbits
	.align	128
        .global         _ZN5flash16flash_fwd_kernelI23Flash_fwd_kernel_traitsILi32ELi128ELi128ELi4ELb0ELb0EN7cutlass10bfloat16_tE19Flash_kernel_traitsILi32ELi128ELi128ELi4ES3_EELb1ELb1ELb0ELb1ELb0ELb0ELb0ELb1EEEvNS_16Flash_fwd_paramsE
        .type           _ZN5flash16flash_fwd_kernelI23Flash_fwd_kernel_traitsILi32ELi128ELi128ELi4ELb0ELb0EN7cutlass10bfloat16_tE19Flash_kernel_traitsILi32ELi128ELi128ELi4ES3_EELb1ELb1ELb0ELb1ELb0ELb0ELb0ELb1EEEvNS_16Flash_fwd_paramsE,@function
        .size           _ZN5flash16flash_fwd_kernelI23Flash_fwd_kernel_traitsILi32ELi128ELi128ELi4ELb0ELb0EN7cutlass10bfloat16_tE19Flash_kernel_traitsILi32ELi128ELi128ELi4ES3_EELb1ELb1ELb0ELb1ELb0ELb0ELb0ELb1EEEvNS_16Flash_fwd_paramsE,(.L_x_737 - _ZN5flash16flash_fwd_kernelI23Flash_fwd_kernel_traitsILi32ELi128ELi128ELi4ELb0ELb0EN7cutlass10bfloat16_tE19Flash_kernel_traitsILi32ELi128ELi128ELi4ES3_EELb1ELb1ELb0ELb1ELb0ELb0ELb0ELb1EEEvNS_16Flash_fwd_paramsE)
        .other          _ZN5flash16flash_fwd_kernelI23Flash_fwd_kernel_traitsILi32ELi128ELi128ELi4ELb0ELb0EN7cutlass10bfloat16_tE19Flash_kernel_traitsILi32ELi128ELi128ELi4ES3_EELb1ELb1ELb0ELb1ELb0ELb0ELb0ELb1EEEvNS_16Flash_fwd_paramsE,@"STO_CUDA_ENTRY STV_DEFAULT"
_ZN5flash16flash_fwd_kernelI23Flash_fwd_kernel_traitsILi32ELi128ELi128ELi4ELb0ELb0EN7cutlass10bfloat16_tE19Flash_kernel_traitsILi32ELi128ELi128ELi4ES3_EELb1ELb1ELb0ELb1ELb0ELb0ELb0ELb1EEEvNS_16Flash_fwd_paramsE:
.text._ZN5flash16flash_fwd_kernelI23Flash_fwd_kernel_traitsILi32ELi128ELi128ELi4ELb0ELb0EN7cutlass10bfloat16_tE19Flash_kernel_traitsILi32ELi128ELi128ELi4ES3_EELb1ELb1ELb0ELb1ELb0ELb0ELb0ELb1EEEvNS_16Flash_fwd_paramsE:
        /* <DEDUP_REMOVED lines=100> */
.L_x_585:
        /* <DEDUP_REMOVED lines=24> */
[----:B------:R-:W-:Y:S01]  /*07c0*/  UISETP.NE.AND UP0, UPT, UR18, -0x1, UPT ;  /* 0xffffffff1200788c */ /* 0x000fe2000bf05270 */
[----:B------:R-:W2:Y:S10]  /*07d0*/  LDCU.U8 UR11, c[0x0][0x548] ;  /* 0x0000a900ff0b77ac */ /* 0x000eb40008000000 */
[----:B------:R-:W3:Y:S01]  /*07e0*/  @!UP0 LDCU.64 UR8, c[0x0][0x400] ;  /* 0x00008000ff0887ac */ /* 0x000ee20008000a00 */
[----:B-1----:R-:W-:Y:S01]  /*07f0*/  UISETP.NE.AND UP1, UPT, UR4, URZ, UPT ;  /* 0x000000ff0400728c */ /* 0x002fe2000bf25270 */
[----:B------:R-:W1:Y:S10]  /*0800*/  @UP0 LDCU.64 UR6, c[0x0][0x408] ;  /* 0x00008100ff0607ac */ /* 0x000e740008000a00 */
[----:B------:R-:W4:Y:S01]  /*0810*/  @UP1 LDCU.64 UR4, c[0x0][0x430] ;  /* 0x00008600ff0417ac */ /* 0x000f220008000a00 */
[----:B---3--:R-:W-:Y:S01]  /*0820*/  @!UP0 UIMAD.WIDE.U32 UR12, UR31, UR8, URZ ;  /* 0x000000081f0c82a5 */ /* 0x008fe2000f8e00ff */
[----:B------:R-:W3:Y:S01]  /*0830*/  @UP1 LDCU UR8, c[0x0][0x430] ;  /* 0x00008600ff0817ac */ /* 0x000ee20008000800 */
[----:B-1----:R-:W-:-:S02]  /*0840*/  @UP0 UIMAD.WIDE.U32 UR14, UR18, UR6, URZ ;  /* 0x00000006120e02a5 */ /* 0x002fc4000f8e00ff */
[----:B------:R-:W-:Y:S02]  /*0850*/  @!UP0 UIMAD UR9, UR31, UR9, UR13 ;  /* 0x000000091f0982a4 */ /* 0x000fe4000f8e020d */
[----:B------:R-:W-:-:S03]  /*0860*/  @UP0 UIMAD UR9, UR18, UR7, UR15 ;  /* 0x00000007120902a4 */ /* 0x000fc6000f8e020f */
[----:B------:R-:W-:Y:S01]  /*0870*/  @UP1 UMOV UR7, 0x1 ;  /* 0x0000000100071882 */ /* 0x000fe20000000000 */
[----:B----4-:R-:W-:Y:S01]  /*0880*/  @UP1 UIMAD UR6, UR4, UR5, URZ ;  /* 0x00000005040612a4 */ /* 0x010fe2000f8e02ff */
[----:B------:R-:W-:Y:S01]  /*0890*/  @UP0 UMOV UR12, UR14 ;  /* 0x0000000e000c0c82 */ /* 0x000fe20008000000 */
[----:B--23--:R-:W-:Y:S10]  /*08a0*/  BRA.U UP1, `(.L_x_587) ;  /* 0x0000000101247547 */ /* 0x00cff4000b800000 */
[----:B------:R-:W-:-:S11]  /*08b0*/  UISETP.NE.AND UP0, UPT, UR11, URZ, UPT ;  /* 0x000000ff0b00728c */ /* 0x000fd6000bf05270 */
[----:B------:R-:W1:Y:S01]  /*08c0*/  @UP0 LDCU UR7, c[0x0][0x454] ;  /* 0x00008a80ff0707ac */ /* 0x000e620008000800 */
[----:B------:R-:W2:Y:S01]  /*08d0*/  @!UP0 LDCU UR4, c[0x0][0x434] ;  /* 0x00008680ff0487ac */ /* 0x000ea20008000800 */
[----:B------:R-:W3:Y:S01]  /*08e0*/  @UP0 LDCU UR6, c[0x0][0x454] ;  /* 0x00008a80ff0607ac */ /* 0x000ee20008000800 */
[----:B------:R-:W-:Y:S01]  /*08f0*/  @UP0 UMOV UR8, 0x1 ;  /* 0x0000000100080882 */ /* 0x000fe20000000000 */
[----:B---3--:R-:W3:Y:S01]  /*0900*/  @!UP0 LDCU UR6, c[0x0][0x434] ;  /* 0x00008680ff0687ac */ /* 0x008ee20008000800 */
[----:B------:R-:W-:Y:S01]  /*0910*/  @!UP0 UMOV UR8, 0x1 ;  /* 0x0000000100088882 */ /* 0x000fe20000000000 */
[----:B-1----:R-:W-:Y:S02]  /*0920*/  @UP0 UIMAD UR7, UR10, UR7, URZ ;  /* 0x000000070a0702a4 */ /* 0x002fe4000f8e02ff */
[----:B--2---:R-:W-:-:S12]  /*0930*/  @!UP0 UIMAD UR7, UR10, UR4, URZ ;  /* 0x000000040a0782a4 */ /* 0x004fd8000f8e02ff */
.L_x_587:
[----:B------:R-:W1:Y:S01]  /*0940*/  LDCU.64 UR4, c[0x0][0x410] ;  /* 0x00008200ff0477ac */ /* 0x000e620008000a00 */
[----:B------:R-:W-:Y:S01]  /*0950*/  IMAD.SHL.U32 R8, R241, 0x8, RZ ;  /* 0x00000008f1087824 */ /* 0x000fe200078e00ff */
[----:B------:R-:W2:Y:S01]  /*0960*/  S2R R2, SR_CTAID.X ;  /* 0x0000000000027919 */ /* 0x000ea20000002500 */
[----:B------:R-:W-:Y:S01]  /*0970*/  SHF.R.U32.HI R4, RZ, 0x2, R241 ;  /* 0x00000002ff047819 */ /* 0x000fe200000116f1 */
[----:B------:R-:W4:Y:S01]  /*0980*/  LDCU UR10, c[0x0][0x440] ;  /* 0x00008800ff0a77ac */ /* 0x000f220008000800 */
[----:B------:R-:W-:Y:S01]  /*0990*/  IMAD.MOV.U32 R5, RZ, RZ, RZ ;  /* 0x000000ffff057224 */ /* 0x000fe200078e00ff */
[----:B------:R-:W-:Y:S01]  /*09a0*/  LOP3.LUT R8, R8, 0x18, RZ, 0xc0, !PT ;  /* 0x0000001808087812 */ /* 0x000fe200078ec0ff */
[----:B------:R-:W-:Y:S01]  /*09b0*/  BSSY.RECONVERGENT B0, `(.L_x_588) ;  /* 0x000002e000007945 */ /* 0x000fe20003800200 */
[----:B------:R-:W-:Y:S01]  /*09c0*/  UISETP.NE.AND UP1, UPT, UR11, URZ, !UP1 ;  /* 0x000000ff0b00728c */ /* 0x000fe2000cf25270 */
[----:B------:R-:W-:Y:S01]  /*09d0*/  VIADD R14, R4, 0x20 ;  /* 0x00000020040e7836 */ /* 0x000fe20000000000 */
[----:B------:R-:W-:Y:S01]  /*09e0*/  ISETP.NE.AND P1, PT, R8, RZ, PT ;  /* 0x000000ff0800720c */ /* 0x000fe20003f25270 */
[----:B------:R-:W-:Y:S01]  /*09f0*/  UIADD3 UR34, UPT, UPT, -UR33, UR34, URZ ;  /* 0x0000002221227290 */ /* 0x000fe2000fffe1ff */
[C---:B------:R-:W-:Y:S01]  /*0a00*/  VIADD R15, R4.reuse, 0x40 ;  /* 0x00000040040f7836 */ /* 0x040fe20000000000 */
[----:B------:R-:W-:Y:S01]  /*0a10*/  UISETP.NE.AND UP0, UPT, UR18, -0x1, UPT ;  /* 0xffffffff1200788c */ /* 0x000fe2000bf05270 */
[----:B------:R-:W-:Y:S01]  /*0a20*/  VIADD R16, R4, 0x60 ;  /* 0x0000006004107836 */ /* 0x000fe20000000000 */
[----:B---3--:R-:W-:-:S02]  /*0a30*/  UIMAD UR6, UR32, UR6, URZ ;  /* 0x00000006200672a4 */ /* 0x008fc4000f8e02ff */
[----:B------:R-:W-:Y:S01]  /*0a40*/  UIMAD UR33, UR33, UR8, URZ ;  /* 0x00000008212172a4 */ /* 0x000fe2000f8e02ff */
[----:B-1----:R-:W-:Y:S01]  /*0a50*/  IMAD.U32 R0, RZ, RZ, UR4 ;  /* 0x00000004ff007e24 */ /* 0x002fe2000f8e00ff */
[----:B------:R-:W1:Y:S01]  /*0a60*/  LDCU UR4, c[0x0][0x434] ;  /* 0x00008680ff0477ac */ /* 0x000e620008000800 */
[----:B------:R-:W-:Y:S01]  /*0a70*/  IMAD.U32 R6, RZ, RZ, UR5 ;  /* 0x00000005ff067e24 */ /* 0x000fe2000f8e00ff */
[----:B------:R-:W-:Y:S02]  /*0a80*/  ISETP.GE.OR P4, PT, R4, UR34, P1 ;  /* 0x0000002204007c0c */ /* 0x000fe40008f86670 */
[C---:B----4-:R-:W-:Y:S01]  /*0a90*/  ISETP.GE.AND P5, PT, R8.reuse, UR10, PT ;  /* 0x0000000a08007c0c */ /* 0x050fe2000bfa6270 */
[----:B------:R-:W-:Y:S01]  /*0aa0*/  @!UP1 UIMAD UR6, UR31, UR7, UR6 ;  /* 0x000000071f0692a4 */ /* 0x000fe2000f8e0206 */
[----:B------:R-:W-:Y:S01]  /*0ab0*/  IADD3 R8, P0, PT, R8, UR12, RZ ;  /* 0x0000000c08087c10 */ /* 0x000fe2000ff1e0ff */
[----:B------:R-:W-:Y:S01]  /*0ac0*/  USHF.R.S32.HI UR10, URZ, 0x1f, UR33 ;  /* 0x0000001fff0a7899 */ /* 0x000fe20008011421 */
[----:B------:R-:W-:Y:S01]  /*0ad0*/  ISETP.GE.OR P6, PT, R4, UR34, P5 ;  /* 0x0000002204007c0c */ /* 0x000fe2000afc6670 */
[----:B------:R-:W-:Y:S01]  /*0ae0*/  USHF.R.S32.HI UR5, URZ, 0x1f, UR6 ;  /* 0x0000001fff057899 */ /* 0x000fe20008011406 */
[----:B------:R-:W-:Y:S01]  /*0af0*/  ISETP.GE.OR P3, PT, R14, UR34, P1 ;  /* 0x000000220e007c0c */ /* 0x000fe20008f66670 */
[----:B------:R-:W-:Y:S01]  /*0b00*/  IMAD.X R9, RZ, RZ, UR9, P0 ;  /* 0x00000009ff097e24 */ /* 0x000fe200080e06ff */
[----:B------:R-:W-:-:S02]  /*0b10*/  ISETP.GE.OR P2, PT, R15, UR34, P1 ;  /* 0x000000220f007c0c */ /* 0x000fc40008f46670 */
[----:B------:R-:W-:Y:S01]  /*0b20*/  ISETP.GE.OR P1, PT, R16, UR34, P1 ;  /* 0x0000002210007c0c */ /* 0x000fe20008f26670 */
[----:B------:R-:W-:Y:S01]  /*0b30*/  IMAD.WIDE.U32 R8, R0, UR32, R8 ;  /* 0x0000002000087c25 */ /* 0x000fe2000f8e0008 */
[----:B------:R-:W-:Y:S01]  /*0b40*/  ISETP.GE.OR P0, PT, R14, UR34, P5 ;  /* 0x000000220e007c0c */ /* 0x000fe2000af06670 */
[----:B-1----:R-:W-:Y:S02]  /*0b50*/  UIMAD UR4, UR31, UR4, URZ ;  /* 0x000000041f0472a4 */ /* 0x002fe4000f8e02ff */
[----:B--2---:R-:W-:Y:S02]  /*0b60*/  IMAD.WIDE.U32 R2, R2, 0x80, R4 ;  /* 0x0000008002027825 */ /* 0x004fe400078e0004 */
[----:B------:R-:W-:Y:S02]  /*0b70*/  USEL UR9, UR4, UR18, !UP0 ;  /* 0x0000001204097287 */ /* 0x000fe4000c000000 */
[----:B------:R-:W-:Y:S02]  /*0b80*/  IMAD R7, R6, UR32, R9 ;  /* 0x0000002006077c24 */ /* 0x000fe4000f8e0209 */
[----:B------:R-:W-:-:S02]  /*0b90*/  USHF.R.S32.HI UR4, URZ, 0x1f, UR9 ;  /* 0x0000001fff047899 */ /* 0x000fc40008011409 */
        /* <DEDUP_REMOVED lines=15> */
.L_x_589:
[----:B------:R-:W-:Y:S05]  /*0c90*/  BSYNC.RECONVERGENT B0 ;  /* 0x0000000000007941 */ /* 0x000fea0003800200 */
.L_x_588:
        /* <DEDUP_REMOVED lines=17> */
.L_x_591:
[----:B------:R-:W-:Y:S05]  /*0db0*/  BSYNC.RECONVERGENT B0 ;  /* 0x0000000000007941 */ /* 0x000fea0003800200 */
.L_x_590:
        /* <DEDUP_REMOVED lines=15> */
.L_x_593:
[----:B------:R-:W-:Y:S05]  /*0eb0*/  BSYNC.RECONVERGENT B0 ;  /* 0x0000000000007941 */ /* 0x000fea0003800200 */
.L_x_592:
        /* <DEDUP_REMOVED lines=14> */
.L_x_595:
[----:B------:R-:W-:Y:S05]  /*0fa0*/  BSYNC.RECONVERGENT B0 ;  /* 0x0000000000007941 */ /* 0x000fea0003800200 */
.L_x_594:
        /* <DEDUP_REMOVED lines=10> */
.L_x_597:
[----:B------:R-:W-:Y:S05]  /*1050*/  BSYNC.RECONVERGENT B0 ;  /* 0x0000000000007941 */ /* 0x000fea0003800200 */
.L_x_596:
        /* <DEDUP_REMOVED lines=10> */
.L_x_599:
[----:B------:R-:W-:Y:S05]  /*1100*/  BSYNC.RECONVERGENT B0 ;  /* 0x0000000000007941 */ /* 0x000fea0003800200 */
.L_x_598:
        /* <DEDUP_REMOVED lines=10> */
.L_x_601:
[----:B------:R-:W-:Y:S05]  /*11b0*/  BSYNC.RECONVERGENT B0 ;  /* 0x0000000000007941 */ /* 0x000fea0003800200 */
.L_x_600:
        /* <DEDUP_REMOVED lines=10> */
.L_x_586:
        /* <DEDUP_REMOVED lines=28> */
.L_x_602:
[----:B------:R-:W1:Y:S01]  /*1420*/  LDCU.64 UR12, c[0x0][0x3b8] ;  /* 0x00007700ff0c77ac */ /* 0x000e620008000a00 */
[----:B------:R-:W-:-:S04]  /*1430*/  UIADD3 UR9, UPT, UPT, UR8, UR15, URZ ;  /* 0x0000000f08097290 */ /* 0x000fc8000fffe0ff */
[----:B-1----:R-:W-:Y:S02]  /*1440*/  UIMAD.WIDE.U32 UR4, UR9, UR12, URZ ;  /* 0x0000000c090472a5 */ /* 0x002fe4000f8e00ff */
[----:B------:R-:W-:-:S04]  /*1450*/  UIMAD UR9, UR9, UR13, URZ ;  /* 0x0000000d090972a4 */ /* 0x000fc8000f8e02ff */
[----:B------:R-:W-:Y:S01]  /*1460*/  UIADD3 UR9, UPT, UPT, UR5, UR9, URZ ;  /* 0x0000000905097290 */ /* 0x000fe2000fffe0ff */
[----:B------:R-:W-:Y:S02]  /*1470*/  UMOV UR14, UR4 ;  /* 0x00000004000e7c82 */ /* 0x000fe40008000000 */
.L_x_603:
        /* <DEDUP_REMOVED lines=38> */
.L_x_604:
[----:B------:R-:W1:Y:S01]  /*16e0*/  LDCU.64 UR10, c[0x0][0x3c0] ;  /* 0x00007800ff0a77ac */ /* 0x000e620008000a00 */
[----:B------:R-:W-:-:S04]  /*16f0*/  UIADD3 UR8, UPT, UPT, UR8, UR15, URZ ;  /* 0x0000000f08087290 */ /* 0x000fc8000fffe0ff */
[----:B-1----:R-:W-:Y:S02]  /*1700*/  UIMAD.WIDE.U32 UR16, UR8, UR10, URZ ;  /* 0x0000000a081072a5 */ /* 0x002fe4000f8e00ff */
[----:B------:R-:W-:-:S04]  /*1710*/  UIMAD UR8, UR8, UR11, URZ ;  /* 0x0000000b080872a4 */ /* 0x000fc8000f8e02ff */
[----:B------:R-:W-:-:S12]  /*1720*/  UIADD3 UR8, UPT, UPT, UR17, UR8, URZ ;  /* 0x0000000811087290 */ /* 0x000fd8000fffe0ff */
.L_x_605:
[----:B------:R-:W-:Y:S01]  /*1730*/  IMAD.SHL.U32 R15, R241, 0x8, RZ ;  /* 0x00000008f10f7824 */ /* 0x000fe200078e00ff */
[----:B------:R-:W1:Y:S01]  /*1740*/  LDCU.128 UR4, c[0x0][0x3d0] ;  /* 0x00007a00ff0477ac */ /* 0x000e620008000c00 */
[----:B------:R-:W-:Y:S01]  /*1750*/  SHF.R.U32.HI R12, RZ, 0x2, R241 ;  /* 0x00000002ff0c7819 */ /* 0x000fe200000116f1 */
[----:B------:R-:W2:Y:S01]  /*1760*/  S2R R10, SR_CTAID.X ;  /* 0x00000000000a7919 */ /* 0x000ea20000002500 */
[----:B------:R-:W-:Y:S01]  /*1770*/  SHF.R.S32.HI R6, RZ, 0x1f, R0 ;  /* 0x0000001fff067819 */ /* 0x000fe20000011400 */
[----:B------:R-:W3:Y:S01]  /*1780*/  S2UR UR37, SR_CgaCtaId ;  /* 0x00000000002579c3 */ /* 0x000ee20000008800 */
[C---:B------:R-:W-:Y:S01]  /*1790*/  LOP3.LUT R161, R15.reuse, 0x18, RZ, 0xc0, !PT ;  /* 0x000000180fa17812 */ /* 0x040fe200078ec0ff */
[----:B------:R-:W-:Y:S01]  /*17a0*/  UIADD3 UR19, UPT, UPT, -UR33, UR34, URZ ;  /* 0x0000002221137290 */ /* 0x000fe2000fffe1ff */
[----:B------:R-:W-:Y:S01]  /*17b0*/  LOP3.LUT R7, R15, 0xd8, RZ, 0xc0, !PT ;  /* 0x000000d80f077812 */ /* 0x000fe200078ec0ff */
[----:B------:R-:W-:Y:S01]  /*17c0*/  BSSY.RECONVERGENT B0, `(.L_x_606) ;  /* 0x000003d000007945 */ /* 0x000fe20003800200 */
[C---:B------:R-:W-:Y:S01]  /*17d0*/  IADD3 R4, P1, PT, R161.reuse, UR14, RZ ;  /* 0x0000000ea1047c10 */ /* 0x040fe2000ff3e0ff */
[----:B------:R-:W4:Y:S01]  /*17e0*/  LDCU.64 UR14, c[0x0][0x388] ;  /* 0x00007100ff0e77ac */ /* 0x000f220008000a00 */
[----:B------:R-:W-:-:S02]  /*17f0*/  IADD3 R2, P0, PT, R161, UR16, RZ ;  /* 0x00000010a1027c10 */ /* 0x000fc4000ff1e0ff */
[----:B------:R-:W-:Y:S01]  /*1800*/  LOP3.LUT R7, R7, 0x18, R241, 0x78, !PT ;  /* 0x0000001807077812 */ /* 0x000fe200078e78f1 */
[----:B------:R-:W-:Y:S01]  /*1810*/  IMAD.X R5, RZ, RZ, UR9, P1 ;  /* 0x00000009ff057e24 */ /* 0x000fe200088e06ff */
[----:B------:R-:W-:Y:S01]  /*1820*/  IADD3.X R3, PT, PT, RZ, UR8, RZ, P0, !PT ;  /* 0x00000008ff037c10 */ /* 0x000fe200087fe4ff */
[----:B------:R-:W5:Y:S01]  /*1830*/  LDCU.64 UR8, c[0x0][0x390] ;  /* 0x00007200ff0877ac */ /* 0x000f620008000a00 */
[----:B------:R-:W-:Y:S01]  /*1840*/  LOP3.LUT R15, R7, 0x1f20, R15, 0xf8, !PT ;  /* 0x00001f20070f7812 */ /* 0x000fe200078ef80f */
[C---:B------:R-:W-:Y:S01]  /*1850*/  IMAD.WIDE.U32 R4, R12.reuse, UR12, R4 ;  /* 0x0000000c0c047c25 */ /* 0x040fe2000f8e0004 */
[C---:B------:R-:W-:Y:S01]  /*1860*/  ISETP.GE.AND P2, PT, R12.reuse, UR19, PT ;  /* 0x000000130c007c0c */ /* 0x040fe2000bf46270 */
[----:B------:R-:W2:Y:S01]  /*1870*/  LDCU.64 UR16, c[0x0][0x3c8] ;  /* 0x00007900ff1077ac */ /* 0x000ea20008000a00 */
[----:B------:R-:W-:Y:S01]  /*1880*/  MOV R13, RZ ;  /* 0x000000ff000d7202 */ /* 0x000fe20000000f00 */
[----:B------:R-:W-:-:S04]  /*1890*/  IMAD.WIDE.U32 R2, R12, UR10, R2 ;  /* 0x0000000a0c027c25 */ /* 0x000fc8000f8e0002 */
[C---:B-1----:R-:W-:Y:S02]  /*18a0*/  IMAD R7, R6.reuse, UR4, RZ ;  /* 0x0000000406077c24 */ /* 0x042fe4000f8e02ff */
[----:B------:R-:W-:Y:S02]  /*18b0*/  IMAD R6, R6, UR6, RZ ;  /* 0x0000000606067c24 */ /* 0x000fe4000f8e02ff */
[C---:B------:R-:W-:Y:S02]  /*18c0*/  IMAD R5, R12.reuse, UR13, R5 ;  /* 0x0000000d0c057c24 */ /* 0x040fe4000f8e0205 */
[----:B------:R-:W-:Y:S02]  /*18d0*/  IMAD R3, R12, UR11, R3 ;  /* 0x0000000b0c037c24 */ /* 0x000fe4000f8e0203 */
[C---:B------:R-:W-:Y:S02]  /*18e0*/  IMAD R14, R0.reuse, UR5, R7 ;  /* 0x00000005000e7c24 */ /* 0x040fe4000f8e0207 */
[----:B------:R-:W-:-:S02]  /*18f0*/  IMAD R9, R0, UR7, R6 ;  /* 0x0000000700097c24 */ /* 0x000fc4000f8e0206 */
[C---:B------:R-:W-:Y:S01]  /*1900*/  IMAD.WIDE.U32 R6, R0.reuse, UR4, R4 ;  /* 0x0000000400067c25 */ /* 0x040fe2000f8e0004 */
[----:B------:R-:W-:Y:S01]  /*1910*/  IADD3 R4, P0, PT, R161, UR38, RZ ;  /* 0x00000026a1047c10 */ /* 0x000fe2000ff1e0ff */
[----:B------:R-:W-:Y:S02]  /*1920*/  UMOV UR4, 0x400 ;  /* 0x0000040000047882 */ /* 0x000fe40000000000 */
[----:B------:R-:W-:Y:S01]  /*1930*/  IMAD.WIDE.U32 R2, R0, UR6, R2 ;  /* 0x0000000600027c25 */ /* 0x000fe2000f8e0002 */
[----:B------:R-:W-:Y:S01]  /*1940*/  IADD3 R7, PT, PT, R7, R14, RZ ;  /* 0x0000000e07077210 */ /* 0x000fe20007ffe0ff */
[----:B---3--:R-:W-:Y:S01]  /*1950*/  ULEA UR4, UR37, UR4, 0x18 ;  /* 0x0000000425047291 */ /* 0x008fe2000f8ec0ff */
[----:B----4-:R-:W-:Y:S01]  /*1960*/  LEA R242, P1, R6, UR14, 0x1 ;  /* 0x0000000e06f27c11 */ /* 0x010fe2000f8208ff */
[----:B------:R-:W-:Y:S01]  /*1970*/  IMAD.X R5, RZ, RZ, UR36, P0 ;  /* 0x00000024ff057e24 */ /* 0x000fe200080e06ff */
[----:B-----5:R-:W-:Y:S01]  /*1980*/  LEA R20, P0, R2, UR8, 0x1 ;  /* 0x0000000802147c11 */ /* 0x020fe2000f8008ff */
[----:B------:R-:W-:Y:S01]  /*1990*/  IMAD.IADD R3, R3, 0x1, R9 ;  /* 0x0000000103037824 */ /* 0x000fe200078e0209 */
[----:B------:R-:W-:Y:S01]  /*19a0*/  LEA.HI.X R240, R6, UR15, R7, 0x1, P1 ;  /* 0x0000000f06f07c11 */ /* 0x000fe200088f0c07 */
[----:B------:R1:W-:Y:S01]  /*19b0*/  STL [R1+0x314], R242 ;  /* 0x000314f201007387 */ /* 0x0003e20000100800 */
[----:B--2---:R-:W-:Y:S01]  /*19c0*/  IMAD.U32 R8, RZ, RZ, UR16 ;  /* 0x00000010ff087e24 */ /* 0x004fe2000f8e00ff */
[----:B------:R-:W-:Y:S01]  /*19d0*/  MOV R0, UR17 ;  /* 0x0000001100007c02 */ /* 0x000fe20008000f00 */
[----:B------:R-:W-:Y:S01]  /*19e0*/  IMAD.WIDE.U32 R10, R10, 0x80, R12 ;  /* 0x000000800a0a7825 */ /* 0x000fe200078e000c */
[----:B------:R-:W-:Y:S01]  /*19f0*/  LEA.HI.X R19, R2, UR9, R3, 0x1, P0 ;  /* 0x0000000902137c11 */ /* 0x000fe200080f0c03 */
[----:B------:R1:W-:Y:S01]  /*1a00*/  STL [R1+0x31c], R20 ;  /* 0x00031c1401007387 */ /* 0x0003e20000100800 */
[----:B------:R-:W-:Y:S01]  /*1a10*/  LEA R198, R15, UR4, 0x1 ;  /* 0x000000040fc67c11 */ /* 0x000fe2000f8e08ff */
[----:B------:R-:W-:-:S02]  /*1a20*/  IMAD.WIDE.U32 R8, R8, UR32, R4 ;  /* 0x0000002008087c25 */ /* 0x000fc4000f8e0004 */
[----:B------:R1:W-:Y:S02]  /*1a30*/  STL [R1+0x310], R240 ;  /* 0x000310f001007387 */ /* 0x0003e40000100800 */
[----:B------:R-:W-:Y:S02]  /*1a40*/  IMAD R5, R0, UR32, R9 ;  /* 0x0000002000057c24 */ /* 0x000fe4000f8e0209 */
        /* <DEDUP_REMOVED lines=19> */
.L_x_608:
[----:B------:R2:W-:Y:S02]  /*1b80*/  STS.128 [R198], RZ ;  /* 0x000000ffc6007388 */ /* 0x0005e40000000c00 */
.L_x_607:
[----:B------:R-:W-:Y:S05]  /*1b90*/  BSYNC.RECONVERGENT B0 ;  /* 0x0000000000007941 */ /* 0x000fea0003800200 */
.L_x_606:
        /* <DEDUP_REMOVED lines=32> */
.L_x_610:
[----:B------:R-:W-:Y:S05]  /*1da0*/  BSYNC.RECONVERGENT B0 ;  /* 0x0000000000007941 */ /* 0x000fea0003800200 */
.L_x_609:
        /* <DEDUP_REMOVED lines=22> */
.L_x_612:
[----:B------:R-:W-:Y:S05]  /*1f10*/  BSYNC.RECONVERGENT B0 ;  /* 0x0000000000007941 */ /* 0x000fea0003800200 */
.L_x_611:
        /* <DEDUP_REMOVED lines=22> */
.L_x_614:
[----:B------:R-:W-:Y:S05]  /*2080*/  BSYNC.RECONVERGENT B0 ;  /* 0x0000000000007941 */ /* 0x000fea0003800200 */
.L_x_613:
        /* <DEDUP_REMOVED lines=18> */
.L_x_617:
[----:B------:R1:W-:Y:S02]  /*21b0*/  STS.128 [R198+0x2000], RZ ;  /* 0x002000ffc6007388 */ /* 0x0003e40000000c00 */
.L_x_616:
[----:B------:R-:W-:Y:S05]  /*21c0*/  BSYNC.RECONVERGENT B0 ;  /* 0x0000000000007941 */ /* 0x000fea0003800200 */
.L_x_615:
        /* <DEDUP_REMOVED lines=21> */
.L_x_619:
[----:B------:R-:W-:Y:S05]  /*2320*/  BSYNC.RECONVERGENT B0 ;  /* 0x0000000000007941 */ /* 0x000fea0003800200 */
.L_x_618:
        /* <DEDUP_REMOVED lines=16> */
.L_x_621:
[----:B------:R-:W-:Y:S05]  /*2430*/  BSYNC.RECONVERGENT B0 ;  /* 0x0000000000007941 */ /* 0x000fea0003800200 */
.L_x_620:
        /* <DEDUP_REMOVED lines=20> */
.L_x_623:
[----:B------:R-:W-:Y:S05]  /*2580*/  BSYNC.RECONVERGENT B0 ;  /* 0x0000000000007941 */ /* 0x000fea0003800200 */
.L_x_622:
[----:B------:R-:W5:Y:S01]  /*2590*/  LDCU.64 UR8, c[0x0][0x538] ;  /* 0x0000a700ff0877ac */ /* 0x000f620008000a00 */
[----:B------:R-:W0:Y:S01]  /*25a0*/  LDGDEPBAR ;  /* 0x00000000000079af */ /* 0x000e220000000000 */
[----:B-----5:R-:W-:-:S04]  /*25b0*/  UISETP.NE.U32.AND UP1, UPT, UR8, URZ, UPT ;  /* 0x000000ff0800728c */ /* 0x020fc8000bf25070 */
[----:B------:R-:W-:Y:S01]  /*25c0*/  UISETP.NE.AND.EX UP1, UPT, UR9, URZ, UPT, UP1 ;  /* 0x000000ff0900728c */ /* 0x000fe2000bf25310 */
[----:B---3--:R-:W-:Y:S01]  /*25d0*/  SHF.R.U32.HI R6, RZ, 0x1, R241 ;  /* 0x00000001ff067819 */ /* 0x008fe200000116f1 */
[----:B--2---:R-:W-:Y:S01]  /*25e0*/  IMAD.U32 R4, RZ, RZ, UR33 ;  /* 0x00000021ff047e24 */ /* 0x004fe2000f8e00ff */
[----:B------:R-:W-:Y:S01]  /*25f0*/  USHF.L.U32 UR35, UR35, 0x5, URZ ;  /* 0x0000000523237899 */ /* 0x000fe200080006ff */
[----:B------:R-:W-:Y:S01]  /*2600*/  LOP3.LUT R5, R241, 0x1f, RZ, 0xc0, !PT ;  /* 0x0000001ff1057812 */ /* 0x000fe200078ec0ff */
[----:B------:R-:W-:-:S04]  /*2610*/  DEPBAR.LE SB0, 0x0 ;  /* 0x000080000000791a */ /* 0x000fc80000000000 */
[----:B------:R-:W-:Y:S02]  /*2620*/  PLOP3.LUT P0, PT, PT, PT, UP1, 0x80, 0x8 ;  /* 0x000000000008781c */ /* 0x000fe40003f0f018 */
[----:B------:R-:W2:Y:S01]  /*2630*/  @UP1 LDCU.64 UR6, c[0x0][0x540] ;  /* 0x0000a800ff0617ac */ /* 0x000ea20008000a00 */
[----:B------:R-:W-:Y:S01]  /*2640*/  @UP1 UMOV UR14, UR32 ;  /* 0x00000020000e1c82 */ /* 0x000fe20008000000 */
[----:B------:R-:W-:Y:S02]  /*2650*/  @UP1 UMOV UR15, URZ ;  /* 0x000000ff000f1c82 */ /* 0x000fe40008000000 */
[----:B--2---:R-:W-:Y:S01]  /*2660*/  @UP1 UIMAD.WIDE.U32 UR14, UR31, UR6, UR14 ;  /* 0x000000061f0e12a5 */ /* 0x004fe2000f8e000e */
[----:B------:R-:W2:Y:S03]  /*2670*/  @UP1 LDCU UR6, c[0x0][0x458] ;  /* 0x00008b00ff0617ac */ /* 0x000ea60008000800 */
[----:B------:R-:W-:-:S02]  /*2680*/  @UP1 UIMAD UR7, UR31, UR7, UR15 ;  /* 0x000000071f0712a4 */ /* 0x000fc4000f8e020f */
[----:B------:R-:W-:-:S04]  /*2690*/  @UP1 ULEA UR8, UP0, UR14, UR8, 0x2 ;  /* 0x000000080e081291 */ /* 0x000fc8000f8010ff */
[----:B------:R-:W-:Y:S02]  /*26a0*/  @UP1 ULEA.HI.X UR9, UR14, UR9, UR7, 0x2, UP0 ;  /* 0x000000090e091291 */ /* 0x000fe400080f1407 */
[----:B------:R-:W-:-:S04]  /*26b0*/  IMAD.U32 R2, RZ, RZ, UR8 ;  /* 0x00000008ff027e24 */ /* 0x000fc8000f8e00ff */
[----:B------:R-:W-:-:S05]  /*26c0*/  IMAD.U32 R3, RZ, RZ, UR9 ;  /* 0x00000009ff037e24 */ /* 0x000fca000f8e00ff */
[----:B------:R3:W5:Y:S01]  /*26d0*/  @P0 LDG.E R2, desc[UR20][R2.64] ;  /* 0x0000001402020981 */ /* 0x000762000c1e1900 */
[----:B--2---:R-:W5:Y:S01]  /*26e0*/  @P0 MUFU.RCP R0, UR6 ;  /* 0x0000000600000d08 */ /* 0x004f620008001000 */
[----:B------:R-:W-:Y:S01]  /*26f0*/  USHF.L.U64.HI UR6, UR10, 0x7, UR11 ;  /* 0x000000070a067899 */ /* 0x000fe2000801020b */
[----:B------:R-:W-:Y:S01]  /*2700*/  BSSY.RECONVERGENT B0, `(.L_x_624) ;  /* 0x0000024000007945 */ /* 0x000fe20003800200 */
[----:B------:R-:W-:Y:S02]  /*2710*/  USHF.L.U32 UR14, UR10, 0x7, URZ ;  /* 0x000000070a0e7899 */ /* 0x000fe400080006ff */
[----:B------:R-:W-:Y:S02]  /*2720*/  UIMAD UR9, UR6, UR27, URZ ;  /* 0x0000001b060972a4 */ /* 0x000fe4000f8e02ff */
[----:B------:R-:W-:Y:S02]  /*2730*/  USHF.R.S32.HI UR6, URZ, 0x1f, UR35 ;  /* 0x0000001fff067899 */ /* 0x000fe40008011423 */
[----:B------:R-:W-:Y:S01]  /*2740*/  UIMAD.WIDE.U32 UR14, UR14, UR27, URZ ;  /* 0x0000001b0e0e72a5 */ /* 0x000fe2000f8e00ff */
[----:B------:R-:W-:-:S03]  /*2750*/  UMOV UR8, URZ ;  /* 0x000000ff00087c82 */ /* 0x000fc60008000000 */
[----:B------:R-:W-:Y:S01]  /*2760*/  UIADD3 UR9, UPT, UPT, UR15, UR9, URZ ;  /* 0x000000090f097290 */ /* 0x000fe2000fffe0ff */
[----:B---3--:R-:W-:-:S04]  /*2770*/  LOP3.LUT R3, R6, 0x1f0, RZ, 0xc0, !PT ;  /* 0x000001f006037812 */ /* 0x008fc800078ec0ff */
[----:B------:R-:W-:Y:S01]  /*2780*/  IADD3 R4, PT, PT, R3, 0x1, R4 ;  /* 0x0000000103047810 */ /* 0x000fe20007ffe004 */
[----:B------:R-:W-:Y:S01]  /*2790*/  BAR.SYNC.DEFER_BLOCKING 0x0 ;  /* 0x0000000000007b1d */ /* 0x000fe20000010000 */
[----:B-----5:R-:W-:Y:S01]  /*27a0*/  @P0 FMUL.FTZ R3, R2, R0 ;  /* 0x0000000002030220 */ /* 0x020fe20000410000 */
[----:B------:R-:W-:-:S04]  /*27b0*/  LOP3.LUT R0, R12, 0x7, RZ, 0xc0, !PT ;  /* 0x000000070c007812 */ /* 0x000fc800078ec0ff */
[----:B------:R-:W-:Y:S02]  /*27c0*/  @P0 R2UR UR7, R3 ;  /* 0x00000000030702ca */ /* 0x000fe400000e0000 */
[----:B------:R-:W-:Y:S02]  /*27d0*/  IADD3 R235, P1, P0, R17, UR35, R5 ;  /* 0x0000002311eb7c10 */ /* 0x000fe4000f83e005 */
[----:B------:R-:W-:Y:S01]  /*27e0*/  IADD3 R2, PT, PT, R4, -UR34, R0 ;  /* 0x8000002204027c10 */ /* 0x000fe2000fffe000 */
[----:B------:R-:W-:Y:S01]  /*27f0*/  IMAD.U32 R0, RZ, RZ, UR29 ;  /* 0x0000001dff007e24 */ /* 0x000fe2000f8e00ff */
[----:B------:R-:W-:-:S04]  /*2800*/  IADD3.X R133, PT, PT, R18, UR6, RZ, P1, P0 ;  /* 0x0000000612857c10 */ /* 0x000fc80008fe04ff */
[----:B------:R-:W-:-:S03]  /*2810*/  IADD3 R44, PT, PT, R2, UR30, R0 ;  /* 0x0000001e022c7c10 */ /* 0x000fc6000fffe000 */
        /* <DEDUP_REMOVED lines=15> */
.L_x_626:
[----:B------:R3:W-:Y:S01]  /*2910*/  STS.128 [R198+0x4000], RZ ;  /* 0x004000ffc6007388 */ /* 0x0007e20000000c00 */
[----:B------:R-:W-:Y:S05]  /*2920*/  BRA `(.L_x_627) ;  /* 0x0000000000047947 */ /* 0x000fea0003800000 */
.L_x_625:
[----:B------:R2:W-:Y:S02]  /*2930*/  STS.128 [R198+0x4000], RZ ;  /* 0x004000ffc6007388 */ /* 0x0005e40000000c00 */
.L_x_627:
[----:B------:R-:W-:Y:S05]  /*2940*/  BSYNC.RECONVERGENT B0 ;  /* 0x0000000000007941 */ /* 0x000fea0003800200 */
.L_x_624:
[----:B------:R-:W-:Y:S01]  /*2950*/  ISETP.GE.AND P0, PT, R14, UR5, PT ;  /* 0x000000050e007c0c */ /* 0x000fe2000bf06270 */
[C---:B--2---:R-:W-:Y:S01]  /*2960*/  IMAD.SHL.U32 R4, R241.reuse, 0x20, RZ ;  /* 0x00000020f1047824 */ /* 0x044fe200078e00ff */
[----:B------:R-:W-:Y:S01]  /*2970*/  BSSY.RECONVERGENT B0, `(.L_x_628) ;  /* 0x0000021000007945 */ /* 0x000fe20003800200 */
[----:B------:R-:W-:Y:S01]  /*2980*/  IMAD.SHL.U32 R147, R241, 0x10, RZ ;  /* 0x00000010f1937824 */ /* 0x000fe200078e00ff */
[----:B------:R-:W-:Y:S01]  /*2990*/  ISETP.GE.AND P2, PT, R15, UR5, PT ;  /* 0x000000050f007c0c */ /* 0x000fe2000bf46270 */
[----:B------:R-:W-:Y:S01]  /*29a0*/  IMAD.SHL.U32 R5, R241, 0x4, RZ ;  /* 0x00000004f1057824 */ /* 0x000fe200078e00ff */
[----:B------:R-:W-:Y:S02]  /*29b0*/  LOP3.LUT R0, R4, 0xc0, RZ, 0xc0, !PT ;  /* 0x000000c004007812 */ /* 0x000fe400078ec0ff */
[C---:B------:R-:W-:Y:S02]  /*29c0*/  LOP3.LUT R3, R147.reuse, 0x3e00, RZ, 0xc0, !PT ;  /* 0x00003e0093037812 */ /* 0x040fe400078ec0ff */
[----:B------:R-:W-:-:S02]  /*29d0*/  LOP3.LUT R2, R147, 0x100, RZ, 0xc0, !PT ;  /* 0x0000010093027812 */ /* 0x000fc400078ec0ff */
[----:B------:R-:W-:Y:S01]  /*29e0*/  LOP3.LUT R0, R0, 0x18, R5, 0xf8, !PT ;  /* 0x0000001800007812 */ /* 0x000fe200078ef805 */
[----:B------:R2:W-:Y:S01]  /*29f0*/  @P0 STS.128 [R198+0x4800], RZ ;  /* 0x004800ffc6000388 */ /* 0x0005e20000000c00 */
[--C-:B------:R-:W-:Y:S02]  /*2a00*/  LOP3.LUT R5, R3, 0x120, R4.reuse, 0xf8, !PT ;  /* 0x0000012003057812 */ /* 0x100fe400078ef804 */
[----:B------:R-:W-:Y:S02]  /*2a10*/  LOP3.LUT R4, R2, 0x20, R4, 0xf8, !PT ;  /* 0x0000002002047812 */ /* 0x000fe400078ef804 */
[C---:B------:R-:W-:Y:S02]  /*2a20*/  LOP3.LUT R3, R0.reuse, 0x8, R6, 0x78, !PT ;  /* 0x0000000800037812 */ /* 0x040fe400078e7806 */
        /* <DEDUP_REMOVED lines=21> */
.L_x_629:
[----:B------:R-:W-:Y:S05]  /*2b80*/  BSYNC.RECONVERGENT B0 ;  /* 0x0000000000007941 */ /* 0x000fea0003800200 */
.L_x_628:
        /* <DEDUP_REMOVED lines=12> */
[----:B-1----:R-:W-:Y:S01]  /*2c50*/  IMAD.U32 R3, RZ, RZ, UR6 ;  /* 0x00000006ff037e24 */ /* 0x002fe2000f8e00ff */
[----:B------:R-:W-:-:S04]  /*2c60*/  LEA R2, P0, R0, R20, 0x1 ;  /* 0x0000001400027211 */ /* 0x000fc800078008ff */
[----:B------:R-:W-:-:S05]  /*2c70*/  LEA.HI.X R3, R0, R19, R3, 0x1, P0 ;  /* 0x0000001300037211 */ /* 0x000fca00000f0c03 */
[----:B------:R-:W-:Y:S01]  /*2c80*/  @!PT LDS RZ, [RZ] ;  /* 0x00000000fffff984 */ /* 0x000fe20000000800 */
[----:B------:R-:W-:Y:S01]  /*2c90*/  @!PT LDS RZ, [RZ] ;  /* 0x00000000fffff984 */ /* 0x000fe20000000800 */
[----:B------:R-:W-:Y:S01]  /*2ca0*/  @!PT LDS RZ, [RZ] ;  /* 0x00000000fffff984 */ /* 0x000fe20000000800 */
[----:B------:R1:W-:Y:S04]  /*2cb0*/  LDGSTS.E.BYPASS.LTC128B.128 [R198+0x5000], desc[UR20][R2.64] ;  /* 0x0500000002c67fae */ /* 0x0003e8000b981a14 */
.L_x_631:
[----:B------:R-:W-:Y:S05]  /*2cc0*/  BSYNC.RECONVERGENT B0 ;  /* 0x0000000000007941 */ /* 0x000fea0003800200 */
.L_x_630:
        /* <DEDUP_REMOVED lines=21> */
.L_x_633:
[----:B------:R-:W-:Y:S05]  /*2e20*/  BSYNC.RECONVERGENT B0 ;  /* 0x0000000000007941 */ /* 0x000fea0003800200 */
.L_x_632:
[----:B------:R-:W-:Y:S01]  /*2e30*/  LDSM.16.M88.4 R8, [R145] ;  /* 0x000000009108783b */ /* 0x000fe20000000200 */
[----:B------:R-:W-:Y:S01]  /*2e40*/  IMAD.MOV.U32 R0, RZ, RZ, 0x20 ;  /* 0x00000020ff007424 */ /* 0x000fe200078e00ff */
[C---:B------:R-:W-:Y:S01]  /*2e50*/  LOP3.LUT P6, RZ, R241.reuse, 0x4, RZ, 0xc0, !PT ;  /* 0x00000004f1ff7812 */ /* 0x040fe200078cc0ff */
[----:B------:R-:W-:Y:S01]  /*2e60*/  IMAD.SHL.U32 R135, R241, 0x2, RZ ;  /* 0x00000002f1877824 */ /* 0x000fe200078e00ff */
[----:B------:R-:W5:Y:S01]  /*2e70*/  LDSM.16.M88.4 R12, [R132+0x2000] ;  /* 0x00200000840c783b */ /* 0x000f620000000200 */
[----:B------:R-:W-:Y:S01]  /*2e80*/  UISETP.NE.AND UP0, UPT, UR24, 0x1, UPT ;  /* 0x000000011800788c */ /* 0x000fe2000bf05270 */
[----:B------:R-:W-:Y:S01]  /*2e90*/  SEL R0, R0, 0xffffffe0, !P6 ;  /* 0xffffffe000007807 */ /* 0x000fe20007000000 */
[----:B------:R-:W2:Y:S01]  /*2ea0*/  LDCU.U8 UR7, c[0x0][0x4f8] ;  /* 0x00009f00ff0777ac */ /* 0x000ea20008000000 */
[----:B-1----:R-:W1:Y:S01]  /*2eb0*/  LDSM.16.M88.4 R4, [R145+0x1000] ;  /* 0x001000009104783b */ /* 0x002e620000000200 */
[----:B------:R-:W-:Y:S02]  /*2ec0*/  LOP3.LUT R135, R135, 0x6, RZ, 0xc0, !PT ;  /* 0x0000000687877812 */ /* 0x000fe400078ec0ff */
[--C-:B------:R-:W-:Y:S01]  /*2ed0*/  IMAD.IADD R2, R145, 0x1, R0.reuse ;  /* 0x0000000191027824 */ /* 0x100fe200078e0200 */
[----:B------:R-:W3:Y:S01]  /*2ee0*/  LDSM.16.M88.4 R52, [R132+0x2400] ;  /* 0x002400008434783b */ /* 0x000ee20000000200 */
[----:B------:R-:W-:-:S02]  /*2ef0*/  IMAD.IADD R134, R132, 0x1, R0 ;  /* 0x0000000184867824 */ /* 0x000fc400078e0200 */
[----:B------:R-:W-:Y:S01]  /*2f00*/  IMAD.U32 R0, RZ, RZ, UR29 ;  /* 0x0000001dff007e24 */ /* 0x000fe2000f8e00ff */
[----:B------:R-:W4:Y:S04]  /*2f10*/  LDSM.16.M88.4 R48, [R132+0x2800] ;  /* 0x002800008430783b */ /* 0x000f280000000200 */
[----:B------:R-:W2:Y:S04]  /*2f20*/  LDSM.16.M88.4 R40, [R132+0x2c00] ;  /* 0x002c00008428783b */ /* 0x000ea80000000200 */
[----:B------:R-:W2:Y:S04]  /*2f30*/  LDSM.16.M88.4 R36, [R132+0x3000] ;  /* 0x003000008424783b */ /* 0x000ea80000000200 */
[----:B------:R-:W2:Y:S04]  /*2f40*/  LDSM.16.M88.4 R32, [R132+0x3400] ;  /* 0x003400008420783b */ /* 0x000ea80000000200 */
[----:B------:R-:W2:Y:S04]  /*2f50*/  LDSM.16.M88.4 R28, [R132+0x3800] ;  /* 0x00380000841c783b */ /* 0x000ea80000000200 */
[----:B------:R-:W2:Y:S04]  /*2f60*/  LDSM.16.M88.4 R16, [R132+0x3c00] ;  /* 0x003c00008410783b */ /* 0x000ea80000000200 */
[----:B------:R-:W-:Y:S01]  /*2f70*/  LDSM.16.M88.4 R20, [R2] ;  /* 0x000000000214783b */ /* 0x000fe20000000200 */
[-C--:B-----5:R-:W-:Y:S03]  /*2f80*/  HMMA.16816.F32.BF16 R64, R8, R12.reuse, RZ ;  /* 0x0000000c0840723c */ /* 0x0a0fe600000418ff */
[----:B------:R-:W-:Y:S04]  /*2f90*/  LDSM.16.M88.4 R92, [R134+0x3c00] ;  /* 0x003c0000865c783b */ /* 0x000fe80000000200 */
[----:B------:R-:W-:Y:S01]  /*2fa0*/  LDSM.16.M88.4 R24, [R2+0x1000] ;  /* 0x001000000218783b */ /* 0x000fe20000000200 */
[C---:B-1----:R-:W-:Y:S03]  /*2fb0*/  HMMA.16816.F32.BF16 R60, R4.reuse, R12, RZ ;  /* 0x0000000c043c723c */ /* 0x042fe600000418ff */
[----:B------:R1:W-:Y:S04]  /*2fc0*/  STL [R1+0xfc], R2 ;  /* 0x0000fc0201007387 */ /* 0x0003e80000100800 */
[----:B------:R-:W0:Y:S01]  /*2fd0*/  LDGDEPBAR ;  /* 0x00000000000079af */ /* 0x000e220000000000 */
[-C--:B------:R-:W-:Y:S08]  /*2fe0*/  HMMA.16816.F32.BF16 R68, R4, R14.reuse, RZ ;  /* 0x0000000e0444723c */ /* 0x080ff000000418ff */
[----:B------:R-:W-:Y:S01]  /*2ff0*/  HMMA.16816.F32.BF16 R72, R8, R14, RZ ;  /* 0x0000000e0848723c */ /* 0x000fe200000418ff */
[----:B------:R-:W5:Y:S07]  /*3000*/  LDSM.16.M88.4 R12, [R134+0x2000] ;  /* 0x00200000860c783b */ /* 0x000f6e0000000200 */
[C---:B---3--:R-:W-:Y:S08]  /*3010*/  HMMA.16816.F32.BF16 R80, R4.reuse, R52, RZ ;  /* 0x000000340450723c */ /* 0x048ff000000418ff */
[C---:B----4-:R-:W-:Y:S08]  /*3020*/  HMMA.16816.F32.BF16 R100, R4.reuse, R48, RZ ;  /* 0x000000300464723c */ /* 0x050ff000000418ff */
[C---:B--2---:R-:W-:Y:S08]  /*3030*/  HMMA.16816.F32.BF16 R112, R4.reuse, R40, RZ ;  /* 0x000000280470723c */ /* 0x044ff000000418ff */
        /* <DEDUP_REMOVED lines=10> */
[-C--:B------:R-:W-:Y:S08]  /*30e0*/  HMMA.16816.F32.BF16 R56, R4, R18.reuse, RZ ;  /* 0x000000120438723c */ /* 0x080ff000000418ff */
[C---:B------:R-:W-:Y:S08]  /*30f0*/  HMMA.16816.F32.BF16 R4, R8.reuse, R18, RZ ;  /* 0x000000120804723c */ /* 0x040ff000000418ff */
[C---:B------:R-:W-:Y:S08]  /*3100*/  HMMA.16816.F32.BF16 R96, R8.reuse, R48, RZ ;  /* 0x000000300860723c */ /* 0x040ff000000418ff */
[C---:B------:R-:W-:Y:S08]  /*3110*/  HMMA.16816.F32.BF16 R76, R8.reuse, R52, RZ ;  /* 0x00000034084c723c */ /* 0x040ff000000418ff */
[----:B------:R-:W-:Y:S01]  /*3120*/  HMMA.16816.F32.BF16 R84, R8, R54, RZ ;  /* 0x000000360854723c */ /* 0x000fe200000418ff */
[----:B------:R-:W-:-:S02]  /*3130*/  VIMNMX R54, PT, PT, R44, UR29, PT ;  /* 0x0000001d2c367c48 */ /* 0x000fc4000bfe0100 */
[----:B------:R-:W-:-:S05]  /*3140*/  VIADDMNMX R55, R44, 0x8, R0, PT ;  /* 0x000000082c377846 */ /* 0x000fca0003800100 */
[C---:B------:R-:W-:Y:S08]  /*3150*/  HMMA.16816.F32.BF16 R48, R8.reuse, R50, RZ ;  /* 0x000000320830723c */ /* 0x040ff000000418ff */
[----:B------:R-:W-:Y:S01]  /*3160*/  HMMA.16816.F32.BF16 R108, R8, R40, RZ ;  /* 0x00000028086c723c */ /* 0x000fe200000418ff */
[----:B------:R-:W-:-:S04]  /*3170*/  LOP3.LUT R40, R135, UR26, RZ, 0xfc, !PT ;  /* 0x0000001a87287c12 */ /* 0x000fc8000f8efcff */
[----:B-1----:R-:W-:-:S03]  /*3180*/  LOP3.LUT R2, R40, 0x78, RZ, 0xfc, !PT ;  /* 0x0000007828027812 */ /* 0x002fc600078efcff */
[----:B------:R-:W-:Y:S01]  /*3190*/  HMMA.16816.F32.BF16 R116, R8, R42, RZ ;  /* 0x0000002a0874723c */ /* 0x000fe200000418ff */
[C---:B------:R-:W-:Y:S02]  /*31a0*/  ISETP.GE.AND P2, PT, R2.reuse, R54, PT ;  /* 0x000000360200720c */ /* 0x040fe40003f46270 */
[----:B------:R-:W-:-:S05]  /*31b0*/  ISETP.GE.AND P0, PT, R2, R55, PT ;  /* 0x000000370200720c */ /* 0x000fca0003f06270 */
[C---:B------:R-:W-:Y:S08]  /*31c0*/  HMMA.16816.F32.BF16 R124, R8.reuse, R36, RZ ;  /* 0x00000024087c723c */ /* 0x040ff000000418ff */
[C---:B------:R-:W-:Y:S08]  /*31d0*/  HMMA.16816.F32.BF16 R148, R8.reuse, R38, RZ ;  /* 0x000000260894723c */ /* 0x040ff000000418ff */
[C---:B------:R-:W-:Y:S08]  /*31e0*/  HMMA.16816.F32.BF16 R152, R8.reuse, R32, RZ ;  /* 0x000000200898723c */ /* 0x040ff000000418ff */
[C---:B------:R-:W-:Y:S08]  /*31f0*/  HMMA.16816.F32.BF16 R168, R8.reuse, R34, RZ ;  /* 0x0000002208a8723c */ /* 0x040ff000000418ff */
[C---:B------:R-:W-:Y:S08]  /*3200*/  HMMA.16816.F32.BF16 R172, R8.reuse, R28, RZ ;  /* 0x0000001c08ac723c */ /* 0x040ff000000418ff */
[C---:B------:R-:W-:Y:S08]  /*3210*/  HMMA.16816.F32.BF16 R208, R8.reuse, R16, RZ ;  /* 0x0000001008d0723c */ /* 0x040ff000000418ff */
[----:B------:R-:W-:Y:S01]  /*3220*/  HMMA.16816.F32.BF16 R188, R8, R30, RZ ;  /* 0x0000001e08bc723c */ /* 0x000fe200000418ff */
[----:B------:R-:W1:Y:S07]  /*3230*/  LDSM.16.M88.4 R8, [R134+0x2400] ;  /* 0x002400008608783b */ /* 0x000e6e0000000200 */
[C---:B-----5:R-:W-:Y:S08]  /*3240*/  HMMA.16816.F32.BF16 R136, R20.reuse, R12, R64 ;  /* 0x0000000c1488723c */ /* 0x060ff00000041840 */
[----:B------:R-:W-:Y:S01]  /*3250*/  HMMA.16816.F32.BF16 R64, R20, R94, R4 ;  /* 0x0000005e1440723c */ /* 0x000fe20000041804 */
[----:B------:R-:W-:-:S02]  /*3260*/  I2FP.F32.U32 R4, R2 ;  /* 0x0000000200047245 */ /* 0x000fc40000201000 */
[----:B------:R-:W-:-:S05]  /*3270*/  LOP3.LUT R7, R40, 0x9, RZ, 0xfc, !PT ;  /* 0x0000000928077812 */ /* 0x000fca00078efcff */
[C---:B------:R-:W-:Y:S08]  /*3280*/  HMMA.16816.F32.BF16 R56, R24.reuse, R94, R56 ;  /* 0x0000005e1838723c */ /* 0x040ff00000041838 */
[----:B------:R-:W-:Y:S01]  /*3290*/  HMMA.16816.F32.BF16 R120, R24, R12, R60 ;  /* 0x0000000c1878723c */ /* 0x000fe2000004183c */
[C-C-:B------:R-:W-:Y:S02]  /*32a0*/  VIADDMNMX R61, R44.reuse, 0x40, R0.reuse, PT ;  /* 0x000000402c3d7846 */ /* 0x140fe40003800100 */
[----:B------:R-:W-:Y:S01]  /*32b0*/  VIADDMNMX R60, R44, 0x48, R0, PT ;  /* 0x000000482c3c7846 */ /* 0x000fe20003800100 */
[----:B------:R-:W-:Y:S01]  /*32c0*/  FFMA.FTZ R3, R4, UR8, R64 ;  /* 0x0000000804037c23 */ /* 0x000fe20008010040 */
[----:B------:R-:W-:-:S02]  /*32d0*/  ISETP.GE.AND P3, PT, R2, R61, PT ;  /* 0x0000003d0200720c */ /* 0x000fc40003f66270 */
[----:B------:R-:W-:Y:S01]  /*32e0*/  ISETP.GE.AND P1, PT, R2, R60, PT ;  /* 0x0000003c0200720c */ /* 0x000fe20003f26270 */
[-C--:B------:R-:W-:Y:S01]  /*32f0*/  HMMA.16816.F32.BF16 R32, R24, R14.reuse, R68 ;  /* 0x0000000e1820723c */ /* 0x080fe20000041844 */
[----:B------:R-:W-:Y:S01]  /*3300*/  FFMA.FTZ R2, R4, UR8, R66 ;  /* 0x0000000804027c23 */ /* 0x000fe20008010042 */
[----:B------:R-:W-:Y:S02]  /*3310*/  LOP3.LUT R0, R40, 0x1, RZ, 0xfc, !PT ;  /* 0x0000000128007812 */ /* 0x000fe400078efcff */
[----:B------:R-:W-:Y:S02]  /*3320*/  FSEL R234, R3, -INF , !P2 ;  /* 0xff80000003ea7808 */ /* 0x000fe40005000000 */
[----:B------:R-:W-:Y:S01]  /*3330*/  FSEL R227, R2, -INF , !P0 ;  /* 0xff80000002e37808 */ /* 0x000fe20004000000 */
[----:B------:R-:W-:Y:S01]  /*3340*/  FFMA.FTZ R2, R4, UR8, R56 ;  /* 0x0000000804027c23 */ /* 0x000fe20008010038 */
[----:B------:R-:W-:Y:S01]  /*3350*/  HMMA.16816.F32.BF16 R12, R20, R14, R72 ;  /* 0x0000000e140c723c */ /* 0x000fe20000041848 */
[----:B------:R-:W-:-:S02]  /*3360*/  I2FP.F32.U32 R5, R0 ;  /* 0x0000000000057245 */ /* 0x000fc40000201000 */
[C---:B------:R-:W-:Y:S02]  /*3370*/  ISETP.GE.AND P5, PT, R0.reuse, R54, PT ;  /* 0x000000360000720c */ /* 0x040fe40003fa6270 */
[C---:B------:R-:W-:Y:S02]  /*3380*/  ISETP.GE.AND P4, PT, R0.reuse, R55, PT ;  /* 0x000000370000720c */ /* 0x040fe40003f86270 */
[C---:B------:R-:W-:Y:S01]  /*3390*/  ISETP.GE.AND P2, PT, R0.reuse, R61, PT ;  /* 0x0000003d0000720c */ /* 0x040fe20003f46270 */
[-C--:B-1----:R-:W-:Y:S01]  /*33a0*/  HMMA.16816.F32.BF16 R28, R20, R8.reuse, R76 ;  /* 0x00000008141c723c */ /* 0x082fe2000004184c */
[----:B------:R-:W-:Y:S01]  /*33b0*/  ISETP.GE.AND P0, PT, R0, R60, PT ;  /* 0x0000003c0000720c */ /* 0x000fe20003f06270 */
[----:B------:R-:W-:Y:S01]  /*33c0*/  FFMA.FTZ R0, R4, UR8, R58 ;  /* 0x0000000804007c23 */ /* 0x000fe2000801003a */
[----:B------:R-:W-:Y:S01]  /*33d0*/  LOP3.LUT R3, R40, 0x8, RZ, 0xfc, !PT ;  /* 0x0000000828037812 */ /* 0x000fe200078efcff */
[C---:B------:R-:W-:Y:S01]  /*33e0*/  FFMA.FTZ R4, R5.reuse, UR8, R137 ;  /* 0x0000000805047c23 */ /* 0x040fe20008010089 */
[----:B------:R-:W-:Y:S01]  /*33f0*/  FSEL R231, R2, -INF , !P3 ;  /* 0xff80000002e77808 */ /* 0x000fe20005800000 */
[C---:B------:R-:W-:Y:S01]  /*3400*/  FFMA.FTZ R2, R5.reuse, UR8, R121 ;  /* 0x0000000805027c23 */ /* 0x040fe20008010079 */
[----:B------:R-:W-:Y:S01]  /*3410*/  I2FP.F32.U32 R6, R3 ;  /* 0x0000000300067245 */ /* 0x000fe20000201000 */
[----:B------:R-:W-:Y:S01]  /*3420*/  HMMA.16816.F32.BF16 R16, R24, R8, R80 ;  /* 0x000000081810723c */ /* 0x000fe20000041850 */
[----:B------:R-:W-:Y:S01]  /*3430*/  FSEL R233, R0, -INF , !P1 ;  /* 0xff80000000e97808 */ /* 0x000fe20004800000 */
[----:B------:R-:W-:Y:S01]  /*3440*/  FFMA.FTZ R0, R5, UR8, R139 ;  /* 0x0000000805007c23 */ /* 0x000fe2000801008b */
[----:B------:R-:W-:Y:S01]  /*3450*/  FSEL R221, R2, -INF , !P2 ;  /* 0xff80000002dd7808 */ /* 0x000fe20005000000 */
[----:B------:R-:W-:Y:S01]  /*3460*/  FFMA.FTZ R2, R6, UR8, R14 ;  /* 0x0000000806027c23 */ /* 0x000fe2000801000e */
[----:B------:R-:W-:-:S02]  /*3470*/  ISETP.GE.AND P1, PT, R3, R55, PT ;  /* 0x000000370300720c */ /* 0x000fc40003f26270 */
[----:B------:R-:W-:Y:S01]  /*3480*/  FSEL R232, R4, -INF , !P5 ;  /* 0xff80000004e87808 */ /* 0x000fe20006800000 */
[----:B------:R-:W-:Y:S01]  /*3490*/  FFMA.FTZ R4, R6, UR8, R32 ;  /* 0x0000000806047c23 */ /* 0x000fe20008010020 */
[----:B------:R-:W-:Y:S01]  /*34a0*/  FSEL R193, R0, -INF , !P4 ;  /* 0xff80000000c17808 */ /* 0x000fe20006000000 */
[----:B------:R-:W-:Y:S01]  /*34b0*/  FFMA.FTZ R0, R5, UR8, R123 ;  /* 0x0000000805007c23 */ /* 0x000fe2000801007b */
[C---:B------:R-:W-:Y:S02]  /*34c0*/  ISETP.GE.AND P3, PT, R3.reuse, R54, PT ;  /* 0x000000360300720c */ /* 0x040fe40003f66270 */
[C---:B------:R-:W-:Y:S02]  /*34d0*/  ISETP.GE.AND P5, PT, R3.reuse, R61, PT ;  /* 0x0000003d0300720c */ /* 0x040fe40003fa6270 */
[----:B------:R-:W-:Y:S01]  /*34e0*/  ISETP.GE.AND P4, PT, R3, R60, PT ;  /* 0x0000003c0300720c */ /* 0x000fe20003f86270 */
[----:B------:R-:W-:Y:S01]  /*34f0*/  FFMA.FTZ R3, R6, UR8, R12 ;  /* 0x0000000806037c23 */ /* 0x000fe2000801000c */
[----:B------:R-:W-:-:S02]  /*3500*/  FSEL R194, R2, -INF , !P1 ;  /* 0xff80000002c27808 */ /* 0x000fc40004800000 */
[----:B------:R-:W-:Y:S02]  /*3510*/  I2FP.F32.U32 R2, R7 ;  /* 0x0000000700027245 */ /* 0x000fe40000201000 */
[----:B------:R-:W-:Y:S01]  /*3520*/  FSEL R229, R3, -INF , !P3 ;  /* 0xff80000003e57808 */ /* 0x000fe20005800000 */
[----:B------:R-:W-:Y:S01]  /*3530*/  FFMA.FTZ R3, R6, UR8, R34 ;  /* 0x0000000806037c23 */ /* 0x000fe20008010022 */
[C---:B------:R-:W-:Y:S01]  /*3540*/  ISETP.GE.AND P2, PT, R7.reuse, R54, PT ;  /* 0x000000360700720c */ /* 0x040fe20003f46270 */
[C---:B------:R-:W-:Y:S01]  /*3550*/  FFMA.FTZ R5, R2.reuse, UR8, R13 ;  /* 0x0000000802057c23 */ /* 0x040fe2000801000d */
[----:B------:R-:W-:Y:S01]  /*3560*/  FFMA.FTZ R6, R2, UR8, R15 ;  /* 0x0000000802067c23 */ /* 0x000fe2000801000f */
[----:B------:R-:W-:Y:S01]  /*3570*/  FSEL R226, R0, -INF , !P0 ;  /* 0xff80000000e27808 */ /* 0x000fe20004000000 */
[----:B------:R-:W1:Y:S01]  /*3580*/  LDSM.16.M88.4 R12, [R134+0x2800] ;  /* 0x00280000860c783b */ /* 0x000e620000000200 */
[----:B------:R-:W-:Y:S02]  /*3590*/  LOP3.LUT R0, R40, 0x10, RZ, 0xfc, !PT ;  /* 0x0000001028007812 */ /* 0x000fe400078efcff */
[----:B------:R-:W-:-:S02]  /*35a0*/  ISETP.GE.AND P0, PT, R7, R55, PT ;  /* 0x000000370700720c */ /* 0x000fc40003f06270 */
[----:B------:R-:W-:Y:S02]  /*35b0*/  FSEL R230, R5, -INF , !P2 ;  /* 0xff80000005e67808 */ /* 0x000fe40005000000 */
[----:B------:R-:W-:Y:S02]  /*35c0*/  I2FP.F32.U32 R5, R0 ;  /* 0x0000000000057245 */ /* 0x000fe40000201000 */
[----:B------:R-:W-:Y:S02]  /*35d0*/  FSEL R212, R4, -INF , !P5 ;  /* 0xff80000004d47808 */ /* 0x000fe40006800000 */
[----:B------:R-:W-:Y:S01]  /*35e0*/  FSEL R223, R3, -INF , !P4 ;  /* 0xff80000003df7808 */ /* 0x000fe20006000000 */
[----:B------:R-:W-:Y:S01]  /*35f0*/  FFMA.FTZ R3, R2, UR8, R33 ;  /* 0x0000000802037c23 */ /* 0x000fe20008010021 */
[----:B------:R-:W-:Y:S01]  /*3600*/  FSEL R197, R6, -INF , !P0 ;  /* 0xff80000006c57808 */ /* 0x000fe20004000000 */
[----:B------:R-:W-:Y:S01]  /*3610*/  FFMA.FTZ R4, R5, UR8, R16 ;  /* 0x0000000805047c23 */ /* 0x000fe20008010010 */
[----:B------:R-:W-:-:S02]  /*3620*/  ISETP.GE.AND P5, PT, R0, R54, PT ;  /* 0x000000360000720c */ /* 0x000fc40003fa6270 */
[C---:B------:R-:W-:Y:S02]  /*3630*/  ISETP.GE.AND P4, PT, R0.reuse, R55, PT ;  /* 0x000000370000720c */ /* 0x040fe40003f86270 */
[CC--:B------:R-:W-:Y:S02]  /*3640*/  ISETP.GE.AND P2, PT, R0.reuse, R61.reuse, PT ;  /* 0x0000003d0000720c */ /* 0x0c0fe40003f46270 */
[-C--:B------:R-:W-:Y:S01]  /*3650*/  ISETP.GE.AND P0, PT, R0, R60.reuse, PT ;  /* 0x0000003c0000720c */ /* 0x080fe20003f06270 */
[----:B------:R-:W-:Y:S01]  /*3660*/  FFMA.FTZ R0, R2, UR8, R35 ;  /* 0x0000000802007c23 */ /* 0x000fe20008010023 */
[----:B------:R-:W-:Y:S01]  /*3670*/  ISETP.GE.AND P3, PT, R7, R61, PT ;  /* 0x0000003d0700720c */ /* 0x000fe20003f66270 */
[----:B------:R-:W-:Y:S01]  /*3680*/  FFMA.FTZ R2, R5, UR8, R30 ;  /* 0x0000000805027c23 */ /* 0x000fe2000801001e */
[----:B------:R-:W-:Y:S01]  /*3690*/  ISETP.GE.AND P1, PT, R7, R60, PT ;  /* 0x0000003c0700720c */ /* 0x000fe20003f26270 */
[----:B------:R-:W-:Y:S01]  /*36a0*/  HMMA.16816.F32.BF16 R32, R24, R10, R88 ;  /* 0x0000000a1820723c */ /* 0x000fe20000041858 */
[----:B------:R-:W-:-:S02]  /*36b0*/  LOP3.LUT R7, R40, 0x11, RZ, 0xfc, !PT ;  /* 0x0000001128077812 */ /* 0x000fc400078efcff */
[----:B------:R-:W-:Y:S01]  /*36c0*/  FSEL R215, R3, -INF , !P3 ;  /* 0xff80000003d77808 */ /* 0x000fe20005800000 */
[----:B------:R-:W-:Y:S01]  /*36d0*/  FFMA.FTZ R3, R5, UR8, R28 ;  /* 0x0000000805037c23 */ /* 0x000fe2000801001c */
[----:B------:R-:W-:Y:S02]  /*36e0*/  FSEL R196, R2, -INF , !P4 ;  /* 0xff80000002c47808 */ /* 0x000fe40006000000 */
[----:B------:R-:W-:Y:S01]  /*36f0*/  I2FP.F32.U32 R2, R7 ;  /* 0x0000000700027245 */ /* 0x000fe20000201000 */
[C---:B------:R-:W-:Y:S01]  /*3700*/  HMMA.16816.F32.BF16 R8, R20.reuse, R10, R84 ;  /* 0x0000000a1408723c */ /* 0x040fe20000041854 */
[----:B------:R-:W-:Y:S01]  /*3710*/  FSEL R228, R3, -INF , !P5 ;  /* 0xff80000003e47808 */ /* 0x000fe20006800000 */
[----:B------:R-:W-:Y:S01]  /*3720*/  FFMA.FTZ R3, R5, UR8, R18 ;  /* 0x0000000805037c23 */ /* 0x000fe20008010012 */
[C---:B------:R-:W-:Y:S01]  /*3730*/  ISETP.GE.AND P3, PT, R7.reuse, R54, PT ;  /* 0x000000360700720c */ /* 0x040fe20003f66270 */
[----:B------:R-:W-:Y:S01]  /*3740*/  FFMA.FTZ R5, R2, UR8, R29 ;  /* 0x0000000802057c23 */ /* 0x000fe2000801001d */
[----:B------:R-:W-:Y:S01]  /*3750*/  FSEL R224, R0, -INF , !P1 ;  /* 0xff80000000e07808 */ /* 0x000fe20004800000 */
[----:B------:R-:W-:Y:S01]  /*3760*/  FFMA.FTZ R6, R2, UR8, R31 ;  /* 0x0000000802067c23 */ /* 0x000fe2000801001f */
[----:B------:R-:W-:Y:S01]  /*3770*/  LOP3.LUT R0, R40, 0x18, RZ, 0xfc, !PT ;  /* 0x0000001828007812 */ /* 0x000fe200078efcff */
[----:B-1----:R-:W-:Y:S01]  /*3780*/  HMMA.16816.F32.BF16 R28, R20, R12, R96 ;  /* 0x0000000c141c723c */ /* 0x002fe20000041860 */
[----:B------:R-:W-:-:S02]  /*3790*/  ISETP.GE.AND P1, PT, R7, R55, PT ;  /* 0x000000370700720c */ /* 0x000fc40003f26270 */
[----:B------:R-:W-:Y:S02]  /*37a0*/  FSEL R225, R5, -INF , !P3 ;  /* 0xff80000005e17808 */ /* 0x000fe40005800000 */
[----:B------:R-:W-:Y:S02]  /*37b0*/  I2FP.F32.U32 R5, R0 ;  /* 0x0000000000057245 */ /* 0x000fe40000201000 */
[----:B------:R-:W-:Y:S01]  /*37c0*/  FSEL R206, R4, -INF , !P2 ;  /* 0xff80000004ce7808 */ /* 0x000fe20005000000 */
[----:B------:R-:W-:Y:S01]  /*37d0*/  HMMA.16816.F32.BF16 R36, R24, R14, R104 ;  /* 0x0000000e1824723c */ /* 0x000fe20000041868 */
        /* <DEDUP_REMOVED lines=18> */
[----:B------:R-:W-:Y:S01]  /*3900*/  HMMA.16816.F32.BF16 R12, R20, R14, R48 ;  /* 0x0000000e140c723c */ /* 0x000fe20000041830 */
[----:B------:R-:W-:Y:S01]  /*3910*/  FSEL R222, R3, -INF , !P2 ;  /* 0xff80000003de7808 */ /* 0x000fe20005000000 */
[----:B------:R-:W-:Y:S01]  /*3920*/  FFMA.FTZ R3, R5, UR8, R34 ;  /* 0x0000000805037c23 */ /* 0x000fe20008010022 */
[----:B------:R-:W-:Y:S01]  /*3930*/  ISETP.GE.AND P5, PT, R7, R54, PT ;  /* 0x000000360700720c */ /* 0x000fe20003fa6270 */
[C---:B------:R-:W-:Y:S01]  /*3940*/  FFMA.FTZ R5, R2.reuse, UR8, R9 ;  /* 0x0000000802057c23 */ /* 0x040fe20008010009 */
[----:B------:R-:W-:Y:S01]  /*3950*/  FFMA.FTZ R6, R2, UR8, R11 ;  /* 0x0000000802067c23 */ /* 0x000fe2000801000b */
[----:B------:R-:W-:Y:S01]  /*3960*/  FSEL R213, R0, -INF , !P4 ;  /* 0xff80000000d57808 */ /* 0x000fe20006000000 */
[----:B------:R-:W1:Y:S01]  /*3970*/  LDSM.16.M88.4 R8, [R134+0x2c00] ;  /* 0x002c00008608783b */ /* 0x000e620000000200 */
[----:B------:R-:W-:-:S02]  /*3980*/  LOP3.LUT R0, R40, 0x20, RZ, 0xfc, !PT ;  /* 0x0000002028007812 */ /* 0x000fc400078efcff */
[----:B------:R-:W-:Y:S02]  /*3990*/  ISETP.GE.AND P4, PT, R7, R55, PT ;  /* 0x000000370700720c */ /* 0x000fe40003f86270 */
        /* <DEDUP_REMOVED lines=14> */
[----:B------:R-:W-:Y:S02]  /*3a80*/  ISETP.GE.AND P0, PT, R7, R60, PT ;  /* 0x0000003c0700720c */ /* 0x000fe40003f06270 */
[----:B------:R-:W-:-:S02]  /*3a90*/  LOP3.LUT R7, R40, 0x21, RZ, 0xfc, !PT ;  /* 0x0000002128077812 */ /* 0x000fc400078efcff */
[----:B------:R-:W-:Y:S01]  /*3aa0*/  FSEL R185, R3, -INF , !P2 ;  /* 0xff80000003b97808 */ /* 0x000fe20005000000 */
[----:B------:R-:W-:Y:S01]  /*3ab0*/  FFMA.FTZ R3, R5, UR8, R28 ;  /* 0x0000000805037c23 */ /* 0x000fe2000801001c */
[----:B------:R-:W-:Y:S02]  /*3ac0*/  FSEL R81, R2, -INF , !P1 ;  /* 0xff80000002517808 */ /* 0x000fe40004800000 */
[----:B------:R-:W-:Y:S02]  /*3ad0*/  I2FP.F32.U32 R2, R7 ;  /* 0x0000000700027245 */ /* 0x000fe40000201000 */
        /* <DEDUP_REMOVED lines=25> */
[----:B------:R-:W1:Y:S01]  /*3c70*/  LDSM.16.M88.4 R16, [R134+0x3000] ;  /* 0x003000008610783b */ /* 0x000e620000000200 */
        /* <DEDUP_REMOVED lines=12> */
[----:B------:R-:W2:Y:S01]  /*3d40*/  LDSM.16.M88.4 R12, [R134+0x3400] ;  /* 0x00340000860c783b */ /* 0x000ea20000000200 */
        /* <DEDUP_REMOVED lines=60> */
[----:B------:R-:W-:Y:S01]  /*4110*/  HMMA.16816.F32.BF16 R8, R20, R18, R148 ;  /* 0x000000121408723c */ /* 0x000fe20000041894 */
        /* <DEDUP_REMOVED lines=22> */
[C---:B--2---:R-:W-:Y:S01]  /*4280*/  HMMA.16816.F32.BF16 R16, R24.reuse, R12, R164 ;  /* 0x0000000c1810723c */ /* 0x044fe200000418a4 */
        /* <DEDUP_REMOVED lines=38> */
[----:B------:R-:W-:Y:S01]  /*44f0*/  LOP3.LUT R0, R40, 0x50, RZ, 0xfc, !PT ;  /* 0x0000005028007812 */ /* 0x000fe200078efcff */
[----:B------:R-:W-:-:S04]  /*4500*/  DEPBAR.LE SB0, 0x0 ;  /* 0x000080000000791a */ /* 0x000fc80000000000 */
[----:B------:R-:W-:Y:S01]  /*4510*/  BAR.SYNC.DEFER_BLOCKING 0x0 ;  /* 0x0000000000007b1d */ /* 0x000fe20000010000 */
        /* <DEDUP_REMOVED lines=30> */
[----:B------:R-:W-:Y:S01]  /*4700*/  FSEL R109, R3, -INF , !P4 ;  /* 0xff800000036d7808 */ /* 0x000fe20006000000 */
[----:B------:R-:W-:Y:S01]  /*4710*/  FFMA.FTZ R3, R2, UR8, R17 ;  /* 0x0000000802037c23 */ /* 0x000fe20008010011 */
[----:B------:R-:W-:Y:S02]  /*4720*/  FSEL R114, R5, -INF , !P2 ;  /* 0xff80000005727808 */ /* 0x000fe40005000000 */
[----:B------:R-:W-:Y:S02]  /*4730*/  I2FP.F32.U32 R5, R0 ;  /* 0x0000000000057245 */ /* 0x000fe40000201000 */
[----:B------:R-:W-:Y:S02]  /*4740*/  ISETP.GE.AND P3, PT, R7, R61, PT ;  /* 0x0000003d0700720c */ /* 0x000fe40003f66270 */
[----:B------:R-:W-:Y:S01]  /*4750*/  FSEL R95, R4, -INF , !P5 ;  /* 0xff800000045f7808 */ /* 0x000fe20006800000 */
[----:B------:R-:W-:Y:S01]  /*4760*/  FFMA.FTZ R4, R5, UR8, R32 ;  /* 0x0000000805047c23 */ /* 0x000fe20008010020 */
[----:B------:R-:W-:-:S02]  /*4770*/  FSEL R79, R6, -INF , !P0 ;  /* 0xff800000064f7808 */ /* 0x000fc40004000000 */
[C---:B------:R-:W-:Y:S02]  /*4780*/  ISETP.GE.AND P5, PT, R0.reuse, R54, PT ;  /* 0x000000360000720c */ /* 0x040fe40003fa6270 */
[C---:B------:R-:W-:Y:S02]  /*4790*/  ISETP.GE.AND P4, PT, R0.reuse, R55, PT ;  /* 0x000000370000720c */ /* 0x040fe40003f86270 */
[C---:B------:R-:W-:Y:S02]  /*47a0*/  ISETP.GE.AND P2, PT, R0.reuse, R61, PT ;  /* 0x0000003d0000720c */ /* 0x040fe40003f46270 */
[-C--:B------:R-:W-:Y:S01]  /*47b0*/  ISETP.GE.AND P0, PT, R0, R60.reuse, PT ;  /* 0x0000003c0000720c */ /* 0x080fe20003f06270 */
[----:B------:R-:W-:Y:S01]  /*47c0*/  FFMA.FTZ R0, R2, UR8, R19 ;  /* 0x0000000802007c23 */ /* 0x000fe20008010013 */
[----:B------:R-:W-:Y:S01]  /*47d0*/  FSEL R86, R3, -INF , !P3 ;  /* 0xff80000003567808 */ /* 0x000fe20005800000 */
[----:B------:R-:W-:Y:S01]  /*47e0*/  FFMA.FTZ R2, R5, UR8, R14 ;  /* 0x0000000805027c23 */ /* 0x000fe2000801000e */
[----:B------:R-:W-:Y:S01]  /*47f0*/  ISETP.GE.AND P1, PT, R7, R60, PT ;  /* 0x0000003c0700720c */ /* 0x000fe20003f26270 */
[----:B------:R-:W-:Y:S01]  /*4800*/  FFMA.FTZ R3, R5, UR8, R12 ;  /* 0x0000000805037c23 */ /* 0x000fe2000801000c */
[----:B------:R-:W-:Y:S01]  /*4810*/  LOP3.LUT R7, R40, 0x59, RZ, 0xfc, !PT ;  /* 0x0000005928077812 */ /* 0x000fe200078efcff */
[----:B------:R-:W-:Y:S01]  /*4820*/  HMMA.16816.F32.BF16 R16, R24, R8, R200 ;  /* 0x000000081810723c */ /* 0x000fe200000418c8 */
[----:B------:R-:W-:-:S02]  /*4830*/  FSEL R76, R2, -INF , !P4 ;  /* 0xff800000024c7808 */ /* 0x000fc40006000000 */
[----:B------:R-:W-:Y:S01]  /*4840*/  FSEL R110, R3, -INF , !P5 ;  /* 0xff800000036e7808 */ /* 0x000fe20006800000 */
[----:B------:R-:W-:Y:S01]  /*4850*/  FFMA.FTZ R3, R5, UR8, R34 ;  /* 0x0000000805037c23 */ /* 0x000fe20008010022 */
[----:B------:R-:W-:Y:S02]  /*4860*/  I2FP.F32.U32 R2, R7 ;  /* 0x0000000700027245 */ /* 0x000fe40000201000 */
[----:B------:R-:W-:Y:S02]  /*4870*/  FSEL R100, R0, -INF , !P1 ;  /* 0xff80000000647808 */ /* 0x000fe40004800000 */
[----:B------:R-:W-:Y:S01]  /*4880*/  LOP3.LUT R0, R40, 0x60, RZ, 0xfc, !PT ;  /* 0x0000006028007812 */ /* 0x000fe200078efcff */
[C---:B------:R-:W-:Y:S01]  /*4890*/  FFMA.FTZ R5, R2.reuse, UR8, R13 ;  /* 0x0000000802057c23 */ /* 0x040fe2000801000d */
[----:B------:R-:W-:Y:S01]  /*48a0*/  FFMA.FTZ R6, R2, UR8, R15 ;  /* 0x0000000802067c23 */ /* 0x000fe2000801000f */
[C---:B------:R-:W-:Y:S01]  /*48b0*/  ISETP.GE.AND P3, PT, R7.reuse, R54, PT ;  /* 0x000000360700720c */ /* 0x040fe20003f66270 */
[----:B------:R-:W-:Y:S01]  /*48c0*/  HMMA.16816.F32.BF16 R12, R24, R10, R216 ;  /* 0x0000000a180c723c */ /* 0x000fe200000418d8 */
[----:B------:R-:W-:-:S02]  /*48d0*/  ISETP.GE.AND P1, PT, R7, R55, PT ;  /* 0x000000370700720c */ /* 0x000fc40003f26270 */
[----:B------:R-:W-:Y:S01]  /*48e0*/  FSEL R90, R3, -INF , !P0 ;  /* 0xff800000035a7808 */ /* 0x000fe20004000000 */
[----:B------:R-:W-:Y:S01]  /*48f0*/  FFMA.FTZ R3, R2, UR8, R33 ;  /* 0x0000000802037c23 */ /* 0x000fe20008010021 */
[----:B------:R-:W-:Y:S02]  /*4900*/  FSEL R82, R4, -INF , !P2 ;  /* 0xff80000004527808 */ /* 0x000fe40005000000 */
[C---:B------:R-:W-:Y:S01]  /*4910*/  ISETP.GE.AND P5, PT, R7.reuse, R61, PT ;  /* 0x0000003d0700720c */ /* 0x040fe20003fa6270 */
[----:B------:R-:W-:Y:S01]  /*4920*/  HMMA.16816.F32.BF16 R8, R20, R10, R188 ;  /* 0x0000000a1408723c */ /* 0x000fe200000418bc */
[----:B------:R-:W-:Y:S02]  /*4930*/  I2FP.F32.U32 R4, R0 ;  /* 0x0000000000047245 */ /* 0x000fe40000201000 */
[----:B------:R-:W-:Y:S02]  /*4940*/  ISETP.GE.AND P4, PT, R7, R60, PT ;  /* 0x0000003c0700720c */ /* 0x000fe40003f86270 */
[----:B------:R-:W-:-:S02]  /*4950*/  FSEL R102, R5, -INF , !P3 ;  /* 0xff80000005667808 */ /* 0x000fc40005800000 */
[----:B------:R-:W-:Y:S01]  /*4960*/  FSEL R72, R6, -INF , !P1 ;  /* 0xff80000006487808 */ /* 0x000fe20004800000 */
[-C--:B------:R-:W-:Y:S01]  /*4970*/  HMMA.16816.F32.BF16 R20, R20, R92.reuse, R208 ;  /* 0x0000005c1414723c */ /* 0x080fe200000418d0 */
[----:B------:R-:W-:Y:S02]  /*4980*/  LOP3.LUT R7, R40, 0x61, RZ, 0xfc, !PT ;  /* 0x0000006128077812 */ /* 0x000fe400078efcff */
[C---:B------:R-:W-:Y:S02]  /*4990*/  ISETP.GE.AND P2, PT, R0.reuse, R54, PT ;  /* 0x000000360000720c */ /* 0x040fe40003f46270 */
[C---:B------:R-:W-:Y:S02]  /*49a0*/  ISETP.GE.AND P0, PT, R0.reuse, R55, PT ;  /* 0x000000370000720c */ /* 0x040fe40003f06270 */
[C---:B------:R-:W-:Y:S01]  /*49b0*/  ISETP.GE.AND P3, PT, R0.reuse, R61, PT ;  /* 0x0000003d0000720c */ /* 0x040fe20003f66270 */
[----:B------:R-:W-:Y:S01]  /*49c0*/  HMMA.16816.F32.BF16 R24, R24, R92, R236 ;  /* 0x0000005c1818723c */ /* 0x000fe200000418ec */
[----:B------:R-:W-:Y:S01]  /*49d0*/  ISETP.GE.AND P1, PT, R0, R60, PT ;  /* 0x0000003c0000720c */ /* 0x000fe20003f26270 */
[----:B------:R-:W-:Y:S01]  /*49e0*/  FFMA.FTZ R0, R2, UR8, R35 ;  /* 0x0000000802007c23 */ /* 0x000fe20008010023 */
[----:B------:R-:W-:Y:S01]  /*49f0*/  FSEL R77, R3, -INF , !P5 ;  /* 0xff800000034d7808 */ /* 0x000fe20006800000 */
[C---:B------:R-:W-:Y:S01]  /*4a00*/  FFMA.FTZ R3, R4.reuse, UR8, R28 ;  /* 0x0000000804037c23 */ /* 0x040fe2000801001c */
[----:B------:R-:W-:Y:S01]  /*4a10*/  FFMA.FTZ R2, R4, UR8, R30 ;  /* 0x0000000804027c23 */ /* 0x000fe2000801001e */
[----:B------:R-:W-:-:S02]  /*4a20*/  I2FP.F32.U32 R6, R7 ;  /* 0x0000000700067245 */ /* 0x000fc40000201000 */
[----:B------:R-:W-:Y:S02]  /*4a30*/  FSEL R83, R0, -INF , !P4 ;  /* 0xff80000000537808 */ /* 0x000fe40006000000 */
[----:B------:R-:W-:Y:S01]  /*4a40*/  FSEL R97, R3, -INF , !P2 ;  /* 0xff80000003617808 */ /* 0x000fe20005000000 */
[----:B------:R-:W-:Y:S01]  /*4a50*/  FFMA.FTZ R3, R4, UR8, R16 ;  /* 0x0000000804037c23 */ /* 0x000fe20008010010 */
[----:B------:R-:W-:Y:S01]  /*4a60*/  FSEL R66, R2, -INF , !P0 ;  /* 0xff80000002427808 */ /* 0x000fe20004000000 */
[----:B------:R-:W-:Y:S01]  /*4a70*/  FFMA.FTZ R2, R4, UR8, R18 ;  /* 0x0000000804027c23 */ /* 0x000fe20008010012 */
[C---:B------:R-:W-:Y:S01]  /*4a80*/  FFMA.FTZ R5, R6.reuse, UR8, R29 ;  /* 0x0000000806057c23 */ /* 0x040fe2000801001d */
[----:B------:R-:W-:Y:S01]  /*4a90*/  FFMA.FTZ R4, R6, UR8, R31 ;  /* 0x0000000806047c23 */ /* 0x000fe2000801001f */
[C---:B------:R-:W-:Y:S02]  /*4aa0*/  ISETP.GE.AND P5, PT, R7.reuse, R54, PT ;  /* 0x000000360700720c */ /* 0x040fe40003fa6270 */
[----:B------:R-:W-:-:S02]  /*4ab0*/  ISETP.GE.AND P4, PT, R7, R55, PT ;  /* 0x000000370700720c */ /* 0x000fc40003f86270 */
[----:B------:R-:W-:Y:S02]  /*4ac0*/  LOP3.LUT R0, R40, 0x68, RZ, 0xfc, !PT ;  /* 0x0000006828007812 */ /* 0x000fe400078efcff */
[----:B------:R-:W-:Y:S02]  /*4ad0*/  FSEL R73, R3, -INF , !P3 ;  /* 0xff80000003497808 */ /* 0x000fe40005800000 */
[----:B------:R-:W-:Y:S02]  /*4ae0*/  FSEL R78, R2, -INF , !P1 ;  /* 0xff800000024e7808 */ /* 0x000fe40004800000 */
[----:B------:R-:W-:Y:S02]  /*4af0*/  FSEL R85, R5, -INF , !P5 ;  /* 0xff80000005557808 */ /* 0x000fe40006800000 */
[----:B------:R-:W-:Y:S01]  /*4b00*/  FSEL R58, R4, -INF , !P4 ;  /* 0xff800000043a7808 */ /* 0x000fe20006000000 */
[----:B------:R-:W-:Y:S01]  /*4b10*/  FFMA.FTZ R4, R6, UR8, R19 ;  /* 0x0000000806047c23 */ /* 0x000fe20008010013 */
[----:B------:R-:W-:-:S02]  /*4b20*/  ISETP.GE.AND P3, PT, R0, R54, PT ;  /* 0x000000360000720c */ /* 0x000fc40003f66270 */
[C---:B------:R-:W-:Y:S02]  /*4b30*/  ISETP.GE.AND P1, PT, R0.reuse, R55, PT ;  /* 0x000000370000720c */ /* 0x040fe40003f26270 */
[CC--:B------:R-:W-:Y:S02]  /*4b40*/  ISETP.GE.AND P5, PT, R0.reuse, R61.reuse, PT ;  /* 0x0000003d0000720c */ /* 0x0c0fe40003fa6270 */
[----:B------:R-:W-:Y:S02]  /*4b50*/  ISETP.GE.AND P4, PT, R0, R60, PT ;  /* 0x0000003c0000720c */ /* 0x000fe40003f86270 */
[----:B------:R-:W-:Y:S01]  /*4b60*/  I2FP.F32.U32 R3, R0 ;  /* 0x0000000000037245 */ /* 0x000fe20000201000 */
[----:B------:R-:W-:Y:S01]  /*4b70*/  FFMA.FTZ R0, R6, UR8, R17 ;  /* 0x0000000806007c23 */ /* 0x000fe20008010011 */
[----:B------:R-:W-:Y:S02]  /*4b80*/  ISETP.GE.AND P2, PT, R7, R61, PT ;  /* 0x0000003d0700720c */ /* 0x000fe40003f46270 */
[----:B------:R-:W-:Y:S01]  /*4b90*/  LOP3.LUT R2, R40, 0x69, RZ, 0xfc, !PT ;  /* 0x0000006928027812 */ /* 0x000fe200078efcff */
[C---:B------:R-:W-:Y:S01]  /*4ba0*/  FFMA.FTZ R5, R3.reuse, UR8, R8 ;  /* 0x0000000803057c23 */ /* 0x040fe20008010008 */
[----:B------:R-:W-:Y:S01]  /*4bb0*/  FSEL R64, R0, -INF , !P2 ;  /* 0xff80000000407808 */ /* 0x000fe20005000000 */
[----:B------:R-:W-:Y:S01]  /*4bc0*/  FFMA.FTZ R0, R3, UR8, R10 ;  /* 0x0000000803007c23 */ /* 0x000fe2000801000a */
[----:B------:R-:W-:-:S02]  /*4bd0*/  ISETP.GE.AND P0, PT, R7, R60, PT ;  /* 0x0000003c0700720c */ /* 0x000fc40003f06270 */
[----:B------:R-:W-:Y:S02]  /*4be0*/  I2FP.F32.U32 R6, R2 ;  /* 0x0000000200067245 */ /* 0x000fe40000201000 */
[----:B------:R-:W-:Y:S01]  /*4bf0*/  FSEL R75, R4, -INF , !P0 ;  /* 0xff800000044b7808 */ /* 0x000fe20004000000 */
[----:B------:R-:W-:Y:S01]  /*4c00*/  FFMA.FTZ R4, R3, UR8, R12 ;  /* 0x0000000803047c23 */ /* 0x000fe2000801000c */
[----:B------:R-:W-:Y:S01]  /*4c10*/  FSEL R80, R5, -INF , !P3 ;  /* 0xff80000005507808 */ /* 0x000fe20005800000 */
[----:B------:R-:W-:Y:S01]  /*4c20*/  FFMA.FTZ R5, R6, UR8, R11 ;  /* 0x0000000806057c23 */ /* 0x000fe2000801000b */
[----:B------:R-:W-:Y:S02]  /*4c30*/  FSEL R52, R0, -INF , !P1 ;  /* 0xff80000000347808 */ /* 0x000fe40004800000 */
[C---:B------:R-:W-:Y:S02]  /*4c40*/  ISETP.GE.AND P2, PT, R2.reuse, R54, PT ;  /* 0x000000360200720c */ /* 0x040fe40003f46270 */
[----:B------:R-:W-:-:S02]  /*4c50*/  ISETP.GE.AND P0, PT, R2, R55, PT ;  /* 0x000000370200720c */ /* 0x000fc40003f06270 */
[C---:B------:R-:W-:Y:S02]  /*4c60*/  ISETP.GE.AND P3, PT, R2.reuse, R61, PT ;  /* 0x0000003d0200720c */ /* 0x040fe40003f66270 */
[----:B------:R-:W-:Y:S01]  /*4c70*/  ISETP.GE.AND P1, PT, R2, R60, PT ;  /* 0x0000003c0200720c */ /* 0x000fe20003f26270 */
[----:B------:R-:W-:Y:S01]  /*4c80*/  FFMA.FTZ R2, R3, UR8, R14 ;  /* 0x0000000803027c23 */ /* 0x000fe2000801000e */
[----:B------:R-:W-:Y:S01]  /*4c90*/  FFMA.FTZ R3, R6, UR8, R9 ;  /* 0x0000000806037c23 */ /* 0x000fe20008010009 */
[----:B------:R-:W-:Y:S02]  /*4ca0*/  LOP3.LUT R0, R40, 0x70, RZ, 0xfc, !PT ;  /* 0x0000007028007812 */ /* 0x000fe400078efcff */
[----:B------:R-:W-:Y:S02]  /*4cb0*/  FSEL R56, R4, -INF , !P5 ;  /* 0xff80000004387808 */ /* 0x000fe40006800000 */
[----:B------:R-:W-:Y:S01]  /*4cc0*/  FSEL R74, R3, -INF , !P2 ;  /* 0xff800000034a7808 */ /* 0x000fe20005000000 */
[----:B------:R-:W-:Y:S01]  /*4cd0*/  FFMA.FTZ R3, R6, UR8, R13 ;  /* 0x0000000806037c23 */ /* 0x000fe2000801000d */
[----:B------:R-:W-:-:S02]  /*4ce0*/  I2FP.F32.U32 R7, R0 ;  /* 0x0000000000077245 */ /* 0x000fc40000201000 */
[----:B------:R-:W-:Y:S01]  /*4cf0*/  FSEL R70, R2, -INF , !P4 ;  /* 0xff80000002467808 */ /* 0x000fe20006000000 */
[----:B------:R-:W-:Y:S01]  /*4d00*/  FFMA.FTZ R2, R6, UR8, R15 ;  /* 0x0000000806027c23 */ /* 0x000fe2000801000f */
[----:B------:R-:W-:Y:S01]  /*4d10*/  FSEL R48, R5, -INF , !P0 ;  /* 0xff80000005307808 */ /* 0x000fe20004000000 */
[----:B------:R-:W-:Y:S01]  /*4d20*/  FFMA.FTZ R4, R7, UR8, R20 ;  /* 0x0000000807047c23 */ /* 0x000fe20008010014 */
[C---:B------:R-:W-:Y:S02]  /*4d30*/  ISETP.GE.AND P5, PT, R0.reuse, R54, PT ;  /* 0x000000360000720c */ /* 0x040fe40003fa6270 */
[C---:B------:R-:W-:Y:S02]  /*4d40*/  ISETP.GE.AND P4, PT, R0.reuse, R55, PT ;  /* 0x000000370000720c */ /* 0x040fe40003f86270 */
[C---:B------:R-:W-:Y:S02]  /*4d50*/  ISETP.GE.AND P2, PT, R0.reuse, R61, PT ;  /* 0x0000003d0000720c */ /* 0x040fe40003f46270 */
[----:B------:R-:W-:-:S02]  /*4d60*/  ISETP.GE.AND P0, PT, R0, R60, PT ;  /* 0x0000003c0000720c */ /* 0x000fc40003f06270 */
[----:B------:R-:W-:Y:S02]  /*4d70*/  LOP3.LUT R0, R40, 0x71, RZ, 0xfc, !PT ;  /* 0x0000007128007812 */ /* 0x000fe400078efcff */
[----:B------:R-:W-:Y:S01]  /*4d80*/  FSEL R50, R3, -INF , !P3 ;  /* 0xff80000003327808 */ /* 0x000fe20005800000 */
[C---:B------:R-:W-:Y:S01]  /*4d90*/  FFMA.FTZ R3, R7.reuse, UR8, R22 ;  /* 0x0000000807037c23 */ /* 0x040fe20008010016 */
[----:B------:R-:W-:Y:S02]  /*4da0*/  I2FP.F32.U32 R5, R0 ;  /* 0x0000000000057245 */ /* 0x000fe40000201000 */
[----:B------:R-:W-:Y:S01]  /*4db0*/  FSEL R62, R2, -INF , !P1 ;  /* 0xff800000023e7808 */ /* 0x000fe20004800000 */
[----:B------:R-:W-:Y:S01]  /*4dc0*/  FFMA.FTZ R2, R7, UR8, R24 ;  /* 0x0000000807027c23 */ /* 0x000fe20008010018 */
        /* <DEDUP_REMOVED lines=10> */
[----:B------:R-:W-:Y:S01]  /*4e70*/  FFMA.FTZ R7, R5, UR8, R25 ;  /* 0x0000000805077c23 */ /* 0x000fe20008010019 */
[----:B------:R-:W-:Y:S02]  /*4e80*/  I2FP.F32.U32 R5, R40 ;  /* 0x0000002800057245 */ /* 0x000fe40000201000 */
[----:B------:R-:W-:Y:S02]  /*4e90*/  FSEL R45, R2, -INF , !P2 ;  /* 0xff800000022d7808 */ /* 0x000fe40005000000 */
[----:B------:R-:W-:Y:S01]  /*4ea0*/  FSEL R53, R0, -INF , !P0 ;  /* 0xff80000000357808 */ /* 0x000fe20004000000 */
[----:B------:R-:W-:Y:S01]  /*4eb0*/  FFMA.FTZ R0, R5, UR8, R136 ;  /* 0x0000000805007c23 */ /* 0x000fe20008010088 */
[----:B------:R-:W-:-:S02]  /*4ec0*/  ISETP.GE.AND P2, PT, R40, R54, PT ;  /* 0x000000362800720c */ /* 0x000fc40003f46270 */
[----:B------:R-:W-:Y:S01]  /*4ed0*/  FSEL R41, R3, -INF , !P1 ;  /* 0xff80000003297808 */ /* 0x000fe20004800000 */
[----:B------:R-:W-:Y:S01]  /*4ee0*/  FFMA.FTZ R3, R5, UR8, R138 ;  /* 0x0000000805037c23 */ /* 0x000fe2000801008a */
[C---:B------:R-:W-:Y:S02]  /*4ef0*/  LOP3.LUT R2, R40.reuse, 0x79, RZ, 0xfc, !PT ;  /* 0x0000007928027812 */ /* 0x040fe400078efcff */
[----:B------:R-:W-:Y:S02]  /*4f00*/  ISETP.GE.AND P0, PT, R40, R55, PT ;  /* 0x000000372800720c */ /* 0x000fe40003f06270 */
[----:B------:R-:W-:Y:S02]  /*4f10*/  FSEL R49, R0, -INF , !P2 ;  /* 0xff80000000317808 */ /* 0x000fe40005000000 */
[----:B------:R-:W-:Y:S02]  /*4f20*/  I2FP.F32.U32 R0, R2 ;  /* 0x0000000200007245 */ /* 0x000fe40000201000 */
[----:B------:R-:W-:-:S02]  /*4f30*/  FSEL R43, R7, -INF , !P5 ;  /* 0xff800000072b7808 */ /* 0x000fc40006800000 */
[----:B------:R-:W-:Y:S01]  /*4f40*/  FSEL R51, R6, -INF , !P4 ;  /* 0xff80000006337808 */ /* 0x000fe20006000000 */
[----:B------:R-:W-:Y:S01]  /*4f50*/  FFMA.FTZ R6, R5, UR8, R120 ;  /* 0x0000000805067c23 */ /* 0x000fe20008010078 */
[----:B------:R-:W-:Y:S01]  /*4f60*/  FSEL R21, R3, -INF , !P0 ;  /* 0xff80000003157808 */ /* 0x000fe20004000000 */
[----:B------:R-:W-:Y:S01]  /*4f70*/  FFMA.FTZ R3, R0, UR8, R57 ;  /* 0x0000000800037c23 */ /* 0x000fe20008010039 */
[C---:B------:R-:W-:Y:S02]  /*4f80*/  ISETP.GE.AND P5, PT, R2.reuse, R54, PT ;  /* 0x000000360200720c */ /* 0x040fe40003fa6270 */
[C---:B------:R-:W-:Y:S02]  /*4f90*/  ISETP.GE.AND P4, PT, R2.reuse, R55, PT ;  /* 0x000000370200720c */ /* 0x040fe40003f86270 */
[CC--:B------:R-:W-:Y:S02]  /*4fa0*/  ISETP.GE.AND P2, PT, R2.reuse, R61.reuse, PT ;  /* 0x0000003d0200720c */ /* 0x0c0fe40003f46270 */
[----:B------:R-:W-:Y:S01]  /*4fb0*/  ISETP.GE.AND P0, PT, R2, R60, PT ;  /* 0x0000003c0200720c */ /* 0x000fe20003f06270 */
[----:B------:R-:W-:Y:S01]  /*4fc0*/  FFMA.FTZ R2, R5, UR8, R122 ;  /* 0x0000000805027c23 */ /* 0x000fe2000801007a */
[----:B------:R-:W-:Y:S01]  /*4fd0*/  FSEL R63, R4, -INF , !P3 ;  /* 0xff800000043f7808 */ /* 0x000fe20005800000 */
[C---:B------:R-:W-:Y:S01]  /*4fe0*/  FFMA.FTZ R5, R0.reuse, UR8, R65 ;  /* 0x0000000800057c23 */ /* 0x040fe20008010041 */
[C---:B------:R-:W-:Y:S01]  /*4ff0*/  FFMA.FTZ R4, R0.reuse, UR8, R67 ;  /* 0x0000000800047c23 */ /* 0x040fe20008010043 */
[----:B------:R-:W-:Y:S01]  /*5000*/  FFMA.FTZ R0, R0, UR8, R59 ;  /* 0x0000000800007c23 */ /* 0x000fe2000801003b */
[----:B------:R-:W-:-:S02]  /*5010*/  ISETP.GE.AND P3, PT, R40, R61, PT ;  /* 0x0000003d2800720c */ /* 0x000fc40003f66270 */
[----:B------:R-:W-:Y:S02]  /*5020*/  ISETP.GE.AND P1, PT, R40, R60, PT ;  /* 0x0000003c2800720c */ /* 0x000fe40003f26270 */
[----:B------:R-:W-:Y:S02]  /*5030*/  FSEL R34, R6, -INF , !P3 ;  /* 0xff80000006227808 */ /* 0x000fe40005800000 */
[----:B------:R-:W-:Y:S02]  /*5040*/  FSEL R38, R2, -INF , !P1 ;  /* 0xff80000002267808 */ /* 0x000fe40004800000 */
[----:B------:R-:W-:Y:S02]  /*5050*/  FSEL R57, R5, -INF , !P5 ;  /* 0xff80000005397808 */ /* 0x000fe40006800000 */
[----:B------:R-:W-:Y:S02]  /*5060*/  FSEL R36, R4, -INF , !P4 ;  /* 0xff80000004247808 */ /* 0x000fe40006000000 */
[----:B------:R-:W-:-:S02]  /*5070*/  FSEL R39, R3, -INF , !P2 ;  /* 0xff80000003277808 */ /* 0x000fc40005000000 */
        /* <DEDUP_REMOVED lines=16> */
[----:B------:R-:W-:-:S11]  /*5180*/  ISETP.GE.AND P1, PT, R161, UR4, PT ;  /* 0x00000004a1007c0c */ /* 0x000fd6000bf26270 */
[----:B------:R-:W-:Y:S01]  /*5190*/  @!P0 LEA R5, P3, R3, UR6, 0x5 ;  /* 0x0000000603058c11 */ /* 0x000fe2000f8628ff */
[----:B------:R-:W-:Y:S01]  /*51a0*/  IMAD.U32 R3, RZ, RZ, UR6 ;  /* 0x00000006ff037e24 */ /* 0x000fe2000f8e00ff */
[----:B------:R-:W-:Y:S02]  /*51b0*/  @!P0 LEA R8, P2, R2, UR6, 0x6 ;  /* 0x0000000602088c11 */ /* 0x000fe4000f8430ff */
[----:B------:R-:W-:Y:S02]  /*51c0*/  @!P0 LEA.HI.X R10, R7, UR5, R6, 0x5, P3 ;  /* 0x00000005070a8c11 */ /* 0x000fe400098f2c06 */
[----:B------:R-:W-:Y:S01]  /*51d0*/  @!P0 LEA.HI.X R9, R4, UR5, R0, 0x6, P2 ;  /* 0x0000000504098c11 */ /* 0x000fe200090f3400 */
[----:B------:R-:W-:Y:S01]  /*51e0*/  IMAD.U32 R0, RZ, RZ, UR5 ;  /* 0x00000005ff007e24 */ /* 0x000fe2000f8e00ff */
[-C--:B------:R-:W-:Y:S02]  /*51f0*/  @!P1 LEA R6, P4, R3, R242.reuse, 0x1 ;  /* 0x000000f203069211 */ /* 0x080fe400078808ff */
[----:B------:R-:W-:-:S02]  /*5200*/  @!P0 LEA R4, P3, R5, R242, 0x1 ;  /* 0x000000f205048211 */ /* 0x000fc400078608ff */
[C---:B------:R-:W-:Y:S02]  /*5210*/  @!P0 LEA R2, P2, R8.reuse, R242, 0x1 ;  /* 0x000000f208028211 */ /* 0x040fe400078408ff */
        /* <DEDUP_REMOVED lines=34> */
.L_x_636:
[----:B------:R-:W-:Y:S05]  /*5440*/  BSYNC.RECONVERGENT B0 ;  /* 0x0000000000007941 */ /* 0x000fea0003800200 */
.L_x_635:
[----:B------:R-:W0:Y:S02]  /*5450*/  LDGDEPBAR ;  /* 0x00000000000079af */ /* 0x000e240000000000 */
.L_x_634:
[----:B-1----:R-:W1:Y:S01]  /*5460*/  S2R R3, SR_CTAID.X ;  /* 0x0000000000037919 */ /* 0x002e620000002500 */
[----:B------:R-:W-:Y:S01]  /*5470*/  FMNMX3.FTZ R0, R21, R193, R194, !PT ;  /* 0x000000c115007276 */ /* 0x000fe200078100c2 */
[----:B------:R-:W-:Y:S01]  /*5480*/  USHF.L.U32 UR33, UR27, 0x2, URZ ;  /* 0x000000021b217899 */ /* 0x000fe200080006ff */
[----:B------:R-:W-:Y:S01]  /*5490*/  SHF.R.U32.HI R2, RZ, 0x5, R241 ;  /* 0x00000005ff027819 */ /* 0x000fe200000116f1 */
[----:B------:R-:W-:Y:S01]  /*54a0*/  STL [R1+0x41c], R151 ;  /* 0x00041c9701007387 */ /* 0x000fe20000100800 */
[----:B------:R-:W-:Y:S01]  /*54b0*/  FMNMX3.FTZ R0, R0, R197, R196, !PT ;  /* 0x000000c500007276 */ /* 0x000fe200078100c4 */
[----:B------:R-:W-:Y:S02]  /*54c0*/  UIADD3 UR5, UPT, UPT, UR33, 0x1, URZ ;  /* 0x0000000121057890 */ /* 0x000fe4000fffe0ff */
[----:B------:R-:W-:Y:S01]  /*54d0*/  STL [R1+0x418], R152 ;  /* 0x0004189801007387 */ /* 0x000fe20000100800 */
[----:B------:R-:W-:Y:S01]  /*54e0*/  FMNMX3.FTZ R0, R0, R187, R184, !PT ;  /* 0x000000bb00007276 */ /* 0x000fe200078100b8 */
[----:B------:R-:W-:-:S02]  /*54f0*/  UIADD3 UR4, UPT, UPT, UR23, -0x4498517b, URZ ;  /* 0xbb67ae8517047890 */ /* 0x000fc4000fffe0ff */
[----:B------:R-:W-:Y:S01]  /*5500*/  STL [R1+0x408], R155 ;  /* 0x0004089b01007387 */ /* 0x000fe20000100800 */
[----:B------:R-:W-:Y:S01]  /*5510*/  FMNMX3.FTZ R0, R0, R182, R81, !PT ;  /* 0x000000b600007276 */ /* 0x000fe20007810051 */
[----:B------:R-:W-:Y:S02]  /*5520*/  UIADD3 UR6, UPT, UPT, UR22, -0x61c88647, URZ ;  /* 0x9e3779b916067890 */ /* 0x000fe4000fffe0ff */
[----:B------:R-:W-:Y:S01]  /*5530*/  STL [R1+0x404], R157 ;  /* 0x0004049d01007387 */ /* 0x000fe20000100800 */
[----:B------:R-:W-:Y:S01]  /*5540*/  FMNMX3.FTZ R0, R0, R94, R99, !PT ;  /* 0x0000005e00007276 */ /* 0x000fe20007810063 */
[----:B------:R-:W-:Y:S02]  /*5550*/  UIADD3 UR32, UPT, UPT, UR22, 0x3c6ef372, URZ ;  /* 0x3c6ef37216207890 */ /* 0x000fe4000fffe0ff */
[----:B------:R-:W-:Y:S01]  /*5560*/  STL [R1+0x400], R158 ;  /* 0x0004009e01007387 */ /* 0x000fe20000100800 */
[----:B------:R-:W-:Y:S01]  /*5570*/  FMNMX3.FTZ R0, R0, R47, R89, !PT ;  /* 0x0000002f00007276 */ /* 0x000fe20007810059 */
[----:B------:R-:W-:-:S02]  /*5580*/  UIADD3 UR31, UPT, UPT, UR23, 0x76cf5d0a, URZ ;  /* 0x76cf5d0a171f7890 */ /* 0x000fc4000fffe0ff */
[----:B------:R-:W-:Y:S01]  /*5590*/  STL [R1+0x3fc], R161 ;  /* 0x0003fca101007387 */ /* 0x000fe20000100800 */
[----:B------:R-:W-:Y:S01]  /*55a0*/  FMNMX3.FTZ R0, R0, R91, R139, !PT ;  /* 0x0000005b00007276 */ /* 0x000fe2000781008b */
[----:B------:R-:W-:Y:S02]  /*55b0*/  UIADD3 UR30, UPT, UPT, UR22, -0x255992d5, URZ ;  /* 0xdaa66d2b161e7890 */ /* 0x000fe4000fffe0ff */
[----:B------:R-:W-:Y:S01]  /*55c0*/  STL [R1+0x3f8], R190 ;  /* 0x0003f8be01007387 */ /* 0x000fe20000100800 */
[----:B------:R-:W-:Y:S01]  /*55d0*/  FMNMX3.FTZ R0, R0, R117, R113, !PT ;  /* 0x0000007500007276 */ /* 0x000fe20007810071 */
[----:B------:R-:W-:Y:S02]  /*55e0*/  UIADD3 UR29, UPT, UPT, UR23, 0x32370b8f, URZ ;  /* 0x32370b8f171d7890 */ /* 0x000fe4000fffe0ff */
[----:B------:R-:W-:Y:S01]  /*55f0*/  STL.64 [R1+0x3e8], R188 ;  /* 0x0003e8bc01007387 */ /* 0x000fe20000100a00 */
[----:B-1----:R-:W-:Y:S01]  /*5600*/  IMAD R2, R3, 0x8, R2 ;  /* 0x0000000803027824 */ /* 0x002fe200078e0202 */
[----:B------:R-:W-:Y:S01]  /*5610*/  FMNMX3.FTZ R3, R49, R232, R229, !PT ;  /* 0x000000e831037276 */ /* 0x000fe200078100e5 */
[----:B------:R-:W-:Y:S01]  /*5620*/  UIADD3 UR26, UPT, UPT, UR23, -0x126145ec, URZ ;  /* 0xed9eba14171a7890 */ /* 0x000fe2000fffe0ff */
[----:B------:R1:W-:Y:S01]  /*5630*/  STL.64 [R1+0x3e0], R244 ;  /* 0x0003e0f401007387 */ /* 0x0003e20000100a00 */
[----:B------:R-:W-:Y:S01]  /*5640*/  FMNMX3.FTZ R0, R0, R104, R98, !PT ;  /* 0x0000006800007276 */ /* 0x000fe20007810062 */
[----:B------:R-:W-:Y:S01]  /*5650*/  IMAD.WIDE.U32 R8, R2, -0x326172a9, RZ ;  /* 0xcd9e8d5702087825 */ /* 0x000fe200078e00ff */
[----:B--2---:R-:W-:Y:S01]  /*5660*/  FMNMX3.FTZ R4, R3, R230, R228, !PT ;  /* 0x000000e603047276 */ /* 0x004fe200078100e4 */
[----:B------:R-:W-:Y:S01]  /*5670*/  STL.64 [R1+0x3d0], R246 ;  /* 0x0003d0f601007387 */ /* 0x000fe20000100a00 */
[----:B------:R-:W-:Y:S01]  /*5680*/  FMNMX3.FTZ R0, R0, R88, R84, !PT ;  /* 0x0000005800007276 */ /* 0x000fe20007810054 */
[----:B------:R-:W-:Y:S01]  /*5690*/  VIADD R3, R2, 0x4 ;  /* 0x0000000402037836 */ /* 0x000fe20000000000 */
[----:B------:R-:W-:Y:S01]  /*56a0*/  FMNMX3.FTZ R4, R4, R225, R222, !PT ;  /* 0x000000e104047276 */ /* 0x000fe200078100de */
[----:B------:R-:W-:Y:S01]  /*56b0*/  STL [R1+0x3cc], R248 ;  /* 0x0003ccf801007387 */ /* 0x000fe20000100800 */
[----:B------:R-:W-:Y:S01]  /*56c0*/  FMNMX3.FTZ R2, R0, R79, R76, !PT ;  /* 0x0000004f00027276 */ /* 0x000fe2000781004c */
[----:B------:R-:W-:Y:S01]  /*56d0*/  IMAD.U32 R0, RZ, RZ, UR5 ;  /* 0x00000005ff007e24 */ /* 0x000fe2000f8e00ff */
[----:B------:R-:W-:Y:S01]  /*56e0*/  FMNMX3.FTZ R4, R4, R214, R207, !PT ;  /* 0x000000d604047276 */ /* 0x000fe200078100cf */
[----:B------:R-:W-:Y:S01]  /*56f0*/  STL [R1+0x3c8], R252 ;  /* 0x0003c8fc01007387 */ /* 0x000fe20000100800 */
[----:B------:R-:W-:Y:S01]  /*5700*/  LOP3.LUT R5, R133, UR22, R9, 0x96, !PT ;  /* 0x0000001685057c12 */ /* 0x000fe2000f8e9609 */
[----:B------:R-:W-:Y:S01]  /*5710*/  UIADD3 UR27, UPT, UPT, UR22, 0x78dde6e4, URZ ;  /* 0x78dde6e4161b7890 */ /* 0x000fe2000fffe0ff */
[----:B------:R-:W-:Y:S01]  /*5720*/  FMNMX3.FTZ R6, R4, R199, R108, !PT ;  /* 0x000000c704067276 */ /* 0x000fe2000781006c */
[----:B------:R-:W-:Y:S01]  /*5730*/  STL [R1+0x3c4], R250 ;  /* 0x0003c4fa01007387 */ /* 0x000fe20000100800 */
[----:B------:R-:W2:Y:S03]  /*5740*/  LDCU UR34, c[0x0][0x45c] ;  /* 0x00008b80ff2277ac */ /* 0x000ea60008000800 */
[----:B------:R-:W-:Y:S01]  /*5750*/  STL [R1+0x3c0], R249 ;  /* 0x0003c0f901007387 */ /* 0x000fe20000100800 */
[----:B------:R-:W-:-:S02]  /*5760*/  UIADD3 UR16, UPT, UPT, UR23, -0x56f99767, URZ ;  /* 0xa906689917107890 */ /* 0x000fc4000fffe0ff */
[----:B------:R-:W-:Y:S01]  /*5770*/  UIADD3 UR17, UPT, UPT, UR22, 0x1715609d, URZ ;  /* 0x1715609d16117890 */ /* 0x000fe2000fffe0ff */
[----:B------:R-:W-:Y:S01]  /*5780*/  STL [R1+0x3bc], R251 ;  /* 0x0003bcfb01007387 */ /* 0x000fe20000100800 */
[----:B------:R-:W-:Y:S01]  /*5790*/  UIADD3 UR15, UPT, UPT, UR22, -0x4ab325aa, URZ ;  /* 0xb54cda56160f7890 */ /* 0x000fe2000fffe0ff */
[----:B-1----:R-:W-:Y:S02]  /*57a0*/  IMAD.WIDE.U32 R244, R235, -0x2daee0ad, RZ ;  /* 0xd2511f53ebf47825 */ /* 0x002fe400078e00ff */
[----:B------:R-:W-:Y:S01]  /*57b0*/  STL [R1+0x36c], R135 ;  /* 0x00036c8701007387 */ /* 0x000fe20000100800 */
[----:B------:R-:W-:-:S03]  /*57c0*/  UIADD3 UR14, UPT, UPT, UR23, 0x646e171e, URZ ;  /* 0x646e171e170e7890 */ /* 0x000fc6000fffe0ff */
[----:B------:R-:W-:Y:S01]  /*57d0*/  STL [R1+0x344], R198 ;  /* 0x000344c601007387 */ /* 0x000fe20000100800 */
[----:B------:R-:W-:-:S03]  /*57e0*/  LOP3.LUT R0, R0, UR23, R245, 0x96, !PT ;  /* 0x0000001700007c12 */ /* 0x000fc6000f8e96f5 */
[----:B------:R-:W-:Y:S04]  /*57f0*/  STL [R1+0x340], R147 ;  /* 0x0003409301007387 */ /* 0x000fe80000100800 */
[----:B------:R-:W-:Y:S04]  /*5800*/  STL [R1+0x33c], R145 ;  /* 0x00033c9101007387 */ /* 0x000fe80000100800 */
[----:B------:R-:W-:Y:S04]  /*5810*/  STL [R1+0x338], R134 ;  /* 0x0003388601007387 */ /* 0x000fe80000100800 */
[----:B------:R-:W-:Y:S04]  /*5820*/  STL [R1+0x334], R132 ;  /* 0x0003348401007387 */ /* 0x000fe80000100800 */
[----:B------:R-:W-:Y:S04]  /*5830*/  STL [R1+0x330], R61 ;  /* 0x0003303d01007387 */ /* 0x000fe80000100800 */
[----:B------:R-:W-:Y:S04]  /*5840*/  STL [R1+0x32c], R60 ;  /* 0x00032c3c01007387 */ /* 0x000fe80000100800 */
[----:B------:R1:W-:Y:S04]  /*5850*/  STL.64 [R1+0x3f0], R60 ;  /* 0x0003f03c01007387 */ /* 0x0003e80000100a00 */
[----:B------:R-:W-:Y:S04]  /*5860*/  STL [R1+0x328], R55 ;  /* 0x0003283701007387 */ /* 0x000fe80000100800 */
[----:B------:R-:W-:Y:S04]  /*5870*/  STL [R1+0x324], R54 ;  /* 0x0003243601007387 */ /* 0x000fe80000100800 */
[----:B------:R3:W-:Y:S04]  /*5880*/  STL.64 [R1+0x410], R54 ;  /* 0x0004103601007387 */ /* 0x0007e80000100a00 */
[----:B------:R-:W-:Y:S04]  /*5890*/  STL.64 [R1+0x90], R244 ;  /* 0x000090f401007387 */ /* 0x000fe80000100a00 */
[----:B------:R4:W-:Y:S01]  /*58a0*/  STL.64 [R1+0x70], R8 ;  /* 0x0000700801007387 */ /* 0x0009e20000100a00 */
[----:B-1----:R-:W-:-:S04]  /*58b0*/  IMAD.WIDE.U32 R60, R5, -0x2daee0ad, RZ ;  /* 0xd2511f53053c7825 */ /* 0x002fc800078e00ff */
[----:B---3--:R-:W-:Y:S01]  /*58c0*/  IMAD.WIDE.U32 R54, R3, -0x326172a9, RZ ;  /* 0xcd9e8d5703367825 */ /* 0x008fe200078e00ff */
[----:B------:R-:W-:-:S04]  /*58d0*/  FMNMX3.FTZ R3, R2, R72, R66, !PT ;  /* 0x0000004802037276 */ /* 0x000fc80007810042 */
[----:B------:R-:W-:Y:S01]  /*58e0*/  LOP3.LUT R2, R133, UR22, R55, 0x96, !PT ;  /* 0x0000001685027c12 */ /* 0x000fe2000f8e9637 */
[----:B------:R-:W-:Y:S01]  /*58f0*/  STL.64 [R1+0x68], R54 ;  /* 0x0000683601007387 */ /* 0x000fe20000100a00 */
[----:B------:R-:W-:-:S03]  /*5900*/  FMNMX3.FTZ R4, R3, R58, R52, !PT ;  /* 0x0000003a03047276 */ /* 0x000fc60007810034 */
[----:B------:R-:W-:Y:S01]  /*5910*/  IMAD.WIDE.U32 R188, R2, -0x2daee0ad, RZ ;  /* 0xd2511f5302bc7825 */ /* 0x000fe200078e00ff */
[----:B------:R-:W-:Y:S03]  /*5920*/  STL.64 [R1+0x1b8], R60 ;  /* 0x0001b83c01007387 */ /* 0x000fe60000100a00 */
[----:B------:R-:W-:Y:S01]  /*5930*/  IMAD.WIDE.U32 R2, R0, -0x326172a9, RZ ;  /* 0xcd9e8d5700027825 */ /* 0x000fe200078e00ff */
[----:B------:R-:W-:Y:S01]  /*5940*/  FMNMX3.FTZ R0, R4, R48, R42, !PT ;  /* 0x0000003004007276 */ /* 0x000fe2000781002a */
[----:B------:R-:W-:Y:S01]  /*5950*/  STL.64 [R1+0x308], R188 ;  /* 0x000308bc01007387 */ /* 0x000fe20000100a00 */
[----:B------:R-:W-:Y:S02]  /*5960*/  FMNMX3.FTZ R4, R6, R46, R96, !PT ;  /* 0x0000002e06047276 */ /* 0x000fe40007810060 */
[C---:B------:R-:W-:Y:S02]  /*5970*/  LOP3.LUT R6, R244.reuse, UR4, R61, 0x96, !PT ;  /* 0x00000004f4067c12 */ /* 0x040fe4000f8e963d */
[----:B------:R-:W-:-:S02]  /*5980*/  LOP3.LUT R5, R244, UR4, R189, 0x96, !PT ;  /* 0x00000004f4057c12 */ /* 0x000fc4000f8e96bd */
[----:B------:R-:W-:Y:S01]  /*5990*/  FMNMX3.FTZ R4, R4, R87, R163, !PT ;  /* 0x0000005704047276 */ /* 0x000fe200078100a3 */
[----:B------:R-:W-:Y:S01]  /*59a0*/  IMAD.WIDE.U32 R122, R6, -0x326172a9, RZ ;  /* 0xcd9e8d57067a7825 */ /* 0x000fe200078e00ff */
[--C-:B------:R-:W-:Y:S02]  /*59b0*/  LOP3.LUT R7, R8, UR6, R3.reuse, 0x96, !PT ;  /* 0x0000000608077c12 */ /* 0x100fe4000f8e9603 */
[----:B------:R-:W-:Y:S01]  /*59c0*/  LOP3.LUT R10, R54, UR6, R3, 0x96, !PT ;  /* 0x00000006360a7c12 */ /* 0x000fe2000f8e9603 */
[----:B------:R-:W-:Y:S01]  /*59d0*/  IMAD.WIDE.U32 R246, R5, -0x326172a9, RZ ;  /* 0xcd9e8d5705f67825 */ /* 0x000fe200078e00ff */
[----:B------:R-:W-:Y:S02]  /*59e0*/  FMNMX3.FTZ R0, R0, R41, R227, !PT ;  /* 0x0000002900007276 */ /* 0x000fe400078100e3 */
[----:B------:R-:W-:Y:S01]  /*59f0*/  FMNMX3.FTZ R3, R4, R162, R156, !PT ;  /* 0x000000a204037276 */ /* 0x000fe2000781009c */
[----:B------:R-:W-:Y:S01]  /*5a00*/  IMAD.WIDE.U32 R6, R7, -0x2daee0ad, RZ ;  /* 0xd2511f5307067825 */ /* 0x000fe200078e00ff */
[C---:B------:R-:W-:Y:S01]  /*5a10*/  LOP3.LUT R5, R2.reuse, UR32, R123, 0x96, !PT ;  /* 0x0000002002057c12 */ /* 0x040fe2000f8e967b */
[----:B------:R-:W-:Y:S01]  /*5a20*/  STL.64 [R1+0xe8], R246 ;  /* 0x0000e8f601007387 */ /* 0x000fe20000100a00 */
[----:B------:R-:W-:-:S02]  /*5a30*/  LOP3.LUT R11, R2, UR32, R247, 0x96, !PT ;  /* 0x00000020020b7c12 */ /* 0x000fc4000f8e96f7 */
[----:B----4-:R-:W-:Y:S01]  /*5a40*/  FMNMX.FTZ R8, R36, R0, !PT ;  /* 0x0000000024087209 */ /* 0x010fe20007810000 */
[----:B------:R-:W-:Y:S01]  /*5a50*/  IMAD.WIDE.U32 R14, R5, -0x2daee0ad, RZ ;  /* 0xd2511f53050e7825 */ /* 0x000fe200078e00ff */
[----:B------:R-:W-:Y:S02]  /*5a60*/  FMNMX3.FTZ R2, R3, R148, R142, !PT ;  /* 0x0000009403027276 */ /* 0x000fe4000781008e */
[----:B------:R-:W-:Y:S01]  /*5a70*/  FMNMX3.FTZ R0, R34, R221, R212, !PT ;  /* 0x000000dd22007276 */ /* 0x000fe200078100d4 */
[----:B------:R-:W1:Y:S01]  /*5a80*/  SHFL.BFLY PT, R9, R8, 0x2, 0x1f ;  /* 0x0c401f0008097f89 */ /* 0x000e6200000e0000 */
        /* <DEDUP_REMOVED lines=17> */
[----:B-1----:R-:W-:Y:S02]  /*5ba0*/  FMNMX.FTZ R8, R8, R9, !PT ;  /* 0x0000000908087209 */ /* 0x002fe40007810000 */
[----:B------:R-:W-:Y:S02]  /*5bb0*/  FMNMX3.FTZ R2, R2, R112, R105, !PT ;  /* 0x0000007002027276 */ /* 0x000fe40007810069 */
        /* <DEDUP_REMOVED lines=9> */
[----:B------:R-:W-:Y:S02]  /*5c50*/  LOP3.LUT R5, R60, UR31, R7, 0x96, !PT ;  /* 0x0000001f3c057c12 */ /* 0x000fe4000f8e9607 */
[----:B------:R-:W-:Y:S02]  /*5c60*/  FMNMX3.FTZ R2, R2, R77, R73, !PT ;  /* 0x0000004d02027276 */ /* 0x000fe40007810049 */
[----:B------:R-:W-:Y:S01]  /*5c70*/  FMNMX.FTZ R4, R57, R3, !PT ;  /* 0x0000000339047209 */ /* 0x000fe20007810000 */
[----:B------:R-:W-:Y:S01]  /*5c80*/  IMAD.WIDE.U32 R18, R5, -0x326172a9, RZ ;  /* 0xcd9e8d5705127825 */ /* 0x000fe200078e00ff */
[----:B------:R-:W-:Y:S02]  /*5c90*/  FMNMX3.FTZ R0, R0, R100, R90, !PT ;  /* 0x0000006400007276 */ /* 0x000fe4000781005a */
[----:B------:R-:W-:Y:S01]  /*5ca0*/  FMNMX3.FTZ R2, R2, R64, R56, !PT ;  /* 0x0000004002027276 */ /* 0x000fe20007810038 */
[----:B------:R-:W3:Y:S01]  /*5cb0*/  SHFL.BFLY PT, R133, R4, 0x2, 0x1f ;  /* 0x0c401f0004857f89 */ /* 0x000ee200000e0000 */
[----:B------:R-:W-:-:S02]  /*5cc0*/  FMNMX3.FTZ R0, R0, R83, R78, !PT ;  /* 0x0000005300007276 */ /* 0x000fc4000781004e */
[----:B------:R-:W-:Y:S02]  /*5cd0*/  FMNMX3.FTZ R2, R2, R50, R45, !PT ;  /* 0x0000003202027276 */ /* 0x000fe4000781002d */
[----:B------:R-:W-:Y:S02]  /*5ce0*/  FMNMX3.FTZ R0, R0, R75, R70, !PT ;  /* 0x0000004b00007276 */ /* 0x000fe40007810046 */
[----:B------:R-:W-:Y:S02]  /*5cf0*/  LOP3.LUT R3, R122, UR30, R19, 0x96, !PT ;  /* 0x0000001e7a037c12 */ /* 0x000fe4000f8e9613 */
[----:B------:R-:W-:Y:S01]  /*5d00*/  LOP3.LUT R16, R6, UR29, R15, 0x96, !PT ;  /* 0x0000001d06107c12 */ /* 0x000fe2000f8e960f */
[----:B------:R-:W-:Y:S01]  /*5d10*/  IMAD.WIDE.U32 R6, R10, -0x2daee0ad, RZ ;  /* 0xd2511f530a067825 */ /* 0x000fe200078e00ff */
[----:B------:R-:W-:Y:S02]  /*5d20*/  FMNMX3.FTZ R2, R2, R43, R231, !PT ;  /* 0x0000002b02027276 */ /* 0x000fe400078100e7 */
[----:B------:R-:W-:Y:S01]  /*5d30*/  FMNMX3.FTZ R0, R0, R62, R53, !PT ;  /* 0x0000003e00007276 */ /* 0x000fe20007810035 */
[----:B------:R-:W-:Y:S01]  /*5d40*/  IMAD.WIDE.U32 R10, R11, -0x2daee0ad, RZ ;  /* 0xd2511f530b0a7825 */ /* 0x000fe200078e00ff */
[----:B-1----:R-:W-:-:S02]  /*5d50*/  FMNMX.FTZ R20, R8, R20, !PT ;  /* 0x0000001408147209 */ /* 0x002fc40007810000 */
[----:B------:R-:W-:Y:S01]  /*5d60*/  FMNMX.FTZ R8, R39, R2, !PT ;  /* 0x0000000227087209 */ /* 0x000fe20007810000 */
[----:B------:R-:W-:Y:S01]  /*5d70*/  IMAD.WIDE.U32 R12, R3, -0x2daee0ad, RZ ;  /* 0xd2511f53030c7825 */ /* 0x000fe200078e00ff */
[----:B------:R-:W-:Y:S01]  /*5d80*/  FMNMX3.FTZ R0, R0, R51, R233, !PT ;  /* 0x0000003300007276 */ /* 0x000fe200078100e9 */
[----:B------:R-:W-:Y:S01]  /*5d90*/  STL [R1+0x348], R20 ;  /* 0x0003481401007387 */ /* 0x000fe20000100800 */
[----:B------:R-:W-:Y:S01]  /*5da0*/  LOP3.LUT R6, R6, UR29, R11, 0x96, !PT ;  /* 0x0000001d06067c12 */ /* 0x000fe2000f8e960b */
[----:B------:R-:W-:Y:S01]  /*5db0*/  IMAD.WIDE.U32 R16, R16, -0x326172a9, RZ ;  /* 0xcd9e8d5710107825 */ /* 0x000fe200078e00ff */
[----:B------:R-:W-:Y:S02]  /*5dc0*/  LOP3.LUT R11, R14, UR26, R13, 0x96, !PT ;  /* 0x0000001a0e0b7c12 */ /* 0x000fe4000f8e960d */
[----:B------:R-:W-:Y:S01]  /*5dd0*/  FMNMX.FTZ R0, R44, R0, !PT ;  /* 0x000000002c007209 */ /* 0x000fe20007810000 */
[----:B------:R-:W1:Y:S01]  /*5de0*/  SHFL.BFLY PT, R13, R8, 0x2, 0x1f ;  /* 0x0c401f00080d7f89 */ /* 0x000e6200000e0000 */
[----:B------:R-:W-:-:S02]  /*5df0*/  LOP3.LUT R9, R18, UR27, R17, 0x96, !PT ;  /* 0x0000001b12097c12 */ /* 0x000fc4000f8e9611 */
[----:B------:R-:W-:Y:S01]  /*5e00*/  LOP3.LUT R5, R188, UR31, R7, 0x96, !PT ;  /* 0x0000001fbc057c12 */ /* 0x000fe2000f8e9607 */
[----:B------:R-:W4:Y:S01]  /*5e10*/  SHFL.BFLY PT, R18, R0, 0x2, 0x1f ;  /* 0x0c401f0000127f89 */ /* 0x000f2200000e0000 */
[----:B---3--:R-:W-:Y:S01]  /*5e20*/  FMNMX.FTZ R133, R4, R133, !PT ;  /* 0x0000008504857209 */ /* 0x008fe20007810000 */
[----:B------:R-:W-:-:S04]  /*5e30*/  IMAD.WIDE.U32 R14, R9, -0x2daee0ad, RZ ;  /* 0xd2511f53090e7825 */ /* 0x000fc800078e00ff */
[C---:B--2---:R-:W-:Y:S01]  /*5e40*/  FMUL.FTZ R9, R20.reuse, UR34 ;  /* 0x0000002214097c20 */ /* 0x044fe20008410000 */
[----:B------:R-:W-:Y:S01]  /*5e50*/  FSETP.NEU.FTZ.AND P0, PT, R20, -INF , PT ;  /* 0xff8000001400780b */ /* 0x000fe20003f1d000 */
[----:B------:R-:W-:Y:S01]  /*5e60*/  IMAD.WIDE.U32 R22, R5, -0x326172a9, RZ ;  /* 0xcd9e8d5705167825 */ /* 0x000fe200078e00ff */
[----:B------:R-:W2:Y:S03]  /*5e70*/  SHFL.BFLY PT, R19, R133, 0x1, 0x1f ;  /* 0x0c201f0085137f89 */ /* 0x000ea600000e0000 */
[----:B------:R-:W-:Y:S01]  /*5e80*/  IMAD.WIDE.U32 R6, R6, -0x326172a9, RZ ;  /* 0xcd9e8d5706067825 */ /* 0x000fe200078e00ff */
[----:B------:R-:W-:-:S03]  /*5e90*/  LOP3.LUT R3, R246, UR30, R23, 0x96, !PT ;  /* 0x0000001ef6037c12 */ /* 0x000fc6000f8e9617 */
[----:B------:R-:W-:Y:S01]  /*5ea0*/  IMAD.WIDE.U32 R4, R11, -0x326172a9, RZ ;  /* 0xcd9e8d570b047825 */ /* 0x000fe200078e00ff */
[----:B------:R-:W-:-:S03]  /*5eb0*/  LOP3.LUT R7, R22, UR27, R7, 0x96, !PT ;  /* 0x0000001b16077c12 */ /* 0x000fc6000f8e9607 */
[----:B------:R-:W-:Y:S01]  /*5ec0*/  IMAD.WIDE.U32 R2, R3, -0x2daee0ad, RZ ;  /* 0xd2511f5303027825 */ /* 0x000fe200078e00ff */
[----:B------:R-:W-:Y:S02]  /*5ed0*/  LOP3.LUT R5, R16, UR17, R5, 0x96, !PT ;  /* 0x0000001110057c12 */ /* 0x000fe4000f8e9605 */
[----:B-1----:R-:W-:Y:S01]  /*5ee0*/  FMNMX.FTZ R8, R8, R13, !PT ;  /* 0x0000000d08087209 */ /* 0x002fe20007810000 */
[----:B------:R-:W-:Y:S01]  /*5ef0*/  IMAD.WIDE.U32 R22, R7, -0x2daee0ad, RZ ;  /* 0xd2511f5307167825 */ /* 0x000fe200078e00ff */
[----:B------:R-:W-:Y:S02]  /*5f00*/  LOP3.LUT R11, R10, UR26, R3, 0x96, !PT ;  /* 0x0000001a0a0b7c12 */ /* 0x000fe4000f8e9603 */
[----:B------:R-:W-:Y:S01]  /*5f10*/  FSEL R3, R9, RZ, P0 ;  /* 0x000000ff09037208 */ /* 0x000fe20000000000 */
[----:B------:R-:W1:Y:S01]  /*5f20*/  SHFL.BFLY PT, R13, R8, 0x1, 0x1f ;  /* 0x0c201f00080d7f89 */ /* 0x000e6200000e0000 */
[----:B------:R-:W-:Y:S01]  /*5f30*/  LOP3.LUT R9, R12, UR16, R15, 0x96, !PT ;  /* 0x000000100c097c12 */ /* 0x000fe2000f8e960f */
[----:B------:R-:W-:Y:S01]  /*5f40*/  IMAD.WIDE.U32 R128, R5, -0x2daee0ad, RZ ;  /* 0xd2511f5305807825 */ /* 0x000fe200078e00ff */
[----:B----4-:R-:W-:-:S03]  /*5f50*/  FMNMX.FTZ R12, R0, R18, !PT ;  /* 0x00000012000c7209 */ /* 0x010fc60007810000 */
[--C-:B------:R-:W-:Y:S01]  /*5f60*/  FFMA.FTZ R0, R94, UR34, -R3.reuse ;  /* 0x000000225e007c23 */ /* 0x100fe20008010803 */
[----:B------:R-:W-:Y:S01]  /*5f70*/  FFMA.FTZ R5, R81, UR34, -R3 ;  /* 0x0000002251057c23 */ /* 0x000fe20008010803 */
[----:B------:R-:W-:Y:S01]  /*5f80*/  IMAD.WIDE.U32 R68, R9, -0x326172a9, RZ ;  /* 0xcd9e8d5709447825 */ /* 0x000fe200078e00ff */
[----:B--2---:R-:W-:Y:S01]  /*5f90*/  FMNMX.FTZ R133, R133, R19, !PT ;  /* 0x0000001385857209 */ /* 0x004fe20007810000 */
[----:B------:R-:W2:Y:S01]  /*5fa0*/  SHFL.BFLY PT, R7, R12, 0x1, 0x1f ;  /* 0x0c201f000c077f89 */ /* 0x000ea200000e0000 */
[----:B------:R3:W-:Y:S01]  /*5fb0*/  MUFU.EX2 R93, R0 ;  /* 0x00000000005d7308 */ /* 0x0007e20000000800 */
[----:B------:R-:W-:Y:S01]  /*5fc0*/  LOP3.LUT R9, R2, UR16, R23, 0x96, !PT ;  /* 0x0000001002097c12 */ /* 0x000fe2000f8e9617 */
[----:B------:R-:W-:Y:S01]  /*5fd0*/  IMAD.WIDE.U32 R16, R11, -0x326172a9, RZ ;  /* 0xcd9e8d570b107825 */ /* 0x000fe200078e00ff */
[----:B------:R-:W-:-:S03]  /*5fe0*/  LOP3.LUT R81, R4, UR15, R69, 0x96, !PT ;  /* 0x0000000f04517c12 */ /* 0x000fc6000f8e9645 */
[----:B------:R-:W-:Y:S01]  /*5ff0*/  FMUL.FTZ R4, R133, UR34 ;  /* 0x0000002285047c20 */ /* 0x000fe20008410000 */
[----:B------:R-:W-:Y:S01]  /*6000*/  PRMT R2, R68, 0x7770, RZ ;  /* 0x0000777044027816 */ /* 0x000fe200000000ff */
[--C-:B------:R-:W-:Y:S01]  /*6010*/  FFMA.FTZ R10, R21, UR34, -R3.reuse ;  /* 0x00000022150a7c23 */ /* 0x100fe20008010803 */
[----:B------:R-:W-:Y:S01]  /*6020*/  FSETP.NEU.FTZ.AND P0, PT, R133, -INF , PT ;  /* 0xff8000008500780b */ /* 0x000fe20003f1d000 */
[----:B------:R4:W2:Y:S01]  /*6030*/  MUFU.EX2 R92, R5 ;  /* 0x00000005005c7308 */ /* 0x0008a20000000800 */
[----:B------:R-:W-:Y:S01]  /*6040*/  ISETP.LE.U32.AND P5, PT, R2, UR7, PT ;  /* 0x0000000702007c0c */ /* 0x000fe2000bfa3070 */
[----:B------:R-:W-:Y:S01]  /*6050*/  STL [R1+0x34c], R133 ;  /* 0x00034c8501007387 */ /* 0x000fe20000100800 */
[----:B------:R-:W-:Y:S01]  /*6060*/  FSEL R4, R4, RZ, P0 ;  /* 0x000000ff04047208 */ /* 0x000fe20000000000 */
[--C-:B------:R-:W-:Y:S01]  /*6070*/  FFMA.FTZ R242, R66, UR34, -R3.reuse ;  /* 0x0000002242f27c23 */ /* 0x100fe20008010803 */
[----:B------:R-:W-:Y:S01]  /*6080*/  PRMT R2, R68, 0x7772, RZ ;  /* 0x0000777244027816 */ /* 0x000fe200000000ff */
[----:B------:R-:W-:Y:S01]  /*6090*/  FFMA.FTZ R241, R58, UR34, -R3 ;  /* 0x000000223af17c23 */ /* 0x000fe20008010803 */
[----:B------:R-:W-:Y:S01]  /*60a0*/  LOP3.LUT R6, R6, UR17, R17, 0x96, !PT ;  /* 0x0000001106067c12 */ /* 0x000fe2000f8e9611 */
[--C-:B------:R-:W-:Y:S01]  /*60b0*/  FFMA.FTZ R248, R52, UR34, -R3.reuse ;  /* 0x0000002234f87c23 */ /* 0x100fe20008010803 */
[----:B---3--:R-:W-:Y:S01]  /*60c0*/  PRMT R0, R68, 0x7771, RZ ;  /* 0x0000777144007816 */ /* 0x008fe200000000ff */
[----:B------:R-:W-:Y:S01]  /*60d0*/  FFMA.FTZ R252, R48, UR34, -R3 ;  /* 0x0000002230fc7c23 */ /* 0x000fe20008010803 */
[----:B------:R-:W-:Y:S01]  /*60e0*/  ISETP.GT.U32.AND P3, PT, R2, UR7, PT ;  /* 0x0000000702007c0c */ /* 0x000fe2000bf64070 */
[----:B------:R-:W-:Y:S01]  /*60f0*/  FFMA.FTZ R2, R46, UR34, -R4 ;  /* 0x000000222e027c23 */ /* 0x000fe20008010804 */
[----:B------:R-:W-:Y:S01]  /*6100*/  ISETP.GT.U32.AND P4, PT, R0, UR7, PT ;  /* 0x0000000700007c0c */ /* 0x000fe2000bf84070 */
[----:B------:R-:W-:Y:S01]  /*6110*/  IMAD.WIDE.U32 R106, R6, -0x2daee0ad, RZ ;  /* 0xd2511f53066a7825 */ /* 0x000fe200078e00ff */
[----:B------:R-:W-:-:S03]  /*6120*/  PRMT R0, R81, 0x7632, R0 ;  /* 0x0000763251007816 */ /* 0x000fc60000000000 */
[----:B------:R-:W-:Y:S01]  /*6130*/  FFMA.FTZ R6, R108, UR34, -R4 ;  /* 0x000000226c067c23 */ /* 0x000fe20008010804 */
[----:B-1----:R-:W-:Y:S01]  /*6140*/  FMNMX.FTZ R13, R8, R13, !PT ;  /* 0x0000000d080d7209 */ /* 0x002fe20007810000 */
[--C-:B----4-:R-:W-:Y:S01]  /*6150*/  FFMA.FTZ R5, R99, UR34, -R3.reuse ;  /* 0x0000002263057c23 */ /* 0x110fe20008010803 */
[----:B------:R-:W-:Y:S01]  /*6160*/  LOP3.LUT R0, R0, 0xff, RZ, 0xc0, !PT ;  /* 0x000000ff00007812 */ /* 0x000fe200078ec0ff */
[----:B------:R1:W-:Y:S01]  /*6170*/  MUFU.EX2 R155, R2 ;  /* 0x00000002009b7308 */ /* 0x0003e20000000800 */
[----:B--2---:R-:W-:Y:S01]  /*6180*/  FMNMX.FTZ R12, R12, R7, !PT ;  /* 0x000000070c0c7209 */ /* 0x004fe20007810000 */
[----:B------:R-:W-:Y:S01]  /*6190*/  STL [R1+0x350], R13 ;  /* 0x0003500d01007387 */ /* 0x000fe20000100800 */
[----:B------:R-:W-:Y:S01]  /*61a0*/  ISETP.LE.U32.AND P0, PT, R0, UR7, PT ;  /* 0x0000000700007c0c */ /* 0x000fe2000bf03070 */
[----:B------:R-:W-:Y:S01]  /*61b0*/  FFMA.FTZ R99, R76, UR34, -R3 ;  /* 0x000000224c637c23 */ /* 0x000fe20008010803 */
[----:B------:R-:W-:Y:S01]  /*61c0*/  F2FP.BF16.F32.PACK_AB R0, R93, R92 ;  /* 0x0000005c5d00723e */ /* 0x000fe200000010ff */
[----:B------:R-:W-:Y:S01]  /*61d0*/  STL [R1+0x370], R68 ;  /* 0x0003704401007387 */ /* 0x000fe20000100800 */
[----:B------:R-:W-:Y:S01]  /*61e0*/  FSETP.NEU.FTZ.AND P2, PT, R13, -INF , PT ;  /* 0xff8000000d00780b */ /* 0x000fe20003f5d000 */
[----:B------:R2:W3:Y:S01]  /*61f0*/  MUFU.EX2 R208, R6 ;  /* 0x0000000600d07308 */ /* 0x0004e20000000800 */
[C---:B------:R-:W-:Y:S01]  /*6200*/  PRMT R238, R0.reuse, 0x7610, R238 ;  /* 0x0000761000ee7816 */ /* 0x040fe200000000ee */
[----:B------:R-:W-:Y:S01]  /*6210*/  STL [R1+0x354], R12 ;  /* 0x0003540c01007387 */ /* 0x000fe20000100800 */
[----:B------:R-:W-:Y:S01]  /*6220*/  PRMT R237, R0, 0x7632, R237 ;  /* 0x0000763200ed7816 */ /* 0x000fe200000000ed */
[----:B------:R-:W-:Y:S01]  /*6230*/  FFMA.FTZ R0, R47, UR34, -R3 ;  /* 0x000000222f007c23 */ /* 0x000fe20008010803 */
[----:B------:R-:W-:Y:S01]  /*6240*/  LOP3.LUT R103, R14, UR14, R129, 0x96, !PT ;  /* 0x0000000e0e677c12 */ /* 0x000fe2000f8e9681 */
[----:B------:R-:W-:Y:S01]  /*6250*/  IMAD.WIDE.U32 R46, R9, -0x326172a9, RZ ;  /* 0xcd9e8d57092e7825 */ /* 0x000fe200078e00ff */
[----:B------:R-:W-:Y:S01]  /*6260*/  PRMT R7, R68, 0x7773, RZ ;  /* 0x0000777344077816 */ /* 0x000fe200000000ff */
[----:B------:R4:W-:Y:S02]  /*6270*/  MUFU.EX2 R203, R5 ;  /* 0x0000000500cb7308 */ /* 0x0009e40000000800 */
[----:B-1----:R-:W-:Y:S01]  /*6280*/  FMUL.FTZ R2, R13, UR34 ;  /* 0x000000220d027c20 */ /* 0x002fe20008410000 */
[----:B------:R-:W-:Y:S01]  /*6290*/  @!P0 HFMA2.BF16_V2 R21, -RZ.H0_H0, RZ.H0_H0, -R238.H0_H0 ;  /* 0x200000ffff158231 */ /* 0x000fe200003409ee */
[----:B------:R-:W-:Y:S01]  /*62a0*/  LOP3.LUT R94, R22, UR14, R107, 0x96, !PT ;  /* 0x0000000e165e7c12 */ /* 0x000fe2000f8e966b */
[----:B------:R-:W-:Y:S01]  /*62b0*/  FFMA.FTZ R129, R104, UR34, -R3 ;  /* 0x0000002268817c23 */ /* 0x000fe20008010803 */
[----:B------:R-:W-:Y:S01]  /*62c0*/  LOP3.LUT R69, R16, UR15, R47, 0x96, !PT ;  /* 0x0000000f10457c12 */ /* 0x000fe2000f8e962f */
[--C-:B------:R-:W-:Y:S01]  /*62d0*/  FFMA.FTZ R9, R117, UR34, -R3.reuse ;  /* 0x0000002275097c23 */ /* 0x100fe20008010803 */
[----:B------:R-:W-:Y:S01]  /*62e0*/  FSEL R2, R2, RZ, P2 ;  /* 0x000000ff02027208 */ /* 0x000fe20001000000 */
[----:B------:R1:W3:Y:S01]  /*62f0*/  MUFU.EX2 R209, R0 ;  /* 0x0000000000d17308 */ /* 0x0002e20000000800 */
[C---:B--2---:R-:W-:Y:S01]  /*6300*/  FMUL.FTZ R6, R12.reuse, UR34 ;  /* 0x000000220c067c20 */ /* 0x044fe20008410000 */
[----:B------:R-:W-:Y:S01]  /*6310*/  FSETP.NEU.FTZ.AND P2, PT, R12, -INF , PT ;  /* 0xff8000000c00780b */ /* 0x000fe20003f5d000 */
[--C-:B------:R-:W-:Y:S01]  /*6320*/  FFMA.FTZ R107, R98, UR34, -R3.reuse ;  /* 0x00000022626b7c23 */ /* 0x100fe20008010803 */
[--C-:B------:R-:W-:Y:S01]  /*6330*/  FFMA.FTZ R104, R72, UR34, -R3.reuse ;  /* 0x0000002248687c23 */ /* 0x100fe20008010803 */
[--C-:B------:R-:W-:Y:S01]  /*6340*/  FFMA.FTZ R250, R42, UR34, -R3.reuse ;  /* 0x000000222afa7c23 */ /* 0x100fe20008010803 */
[----:B------:R-:W-:Y:S01]  /*6350*/  FFMA.FTZ R200, R41, UR34, -R3 ;  /* 0x0000002229c87c23 */ /* 0x000fe20008010803 */
[--C-:B------:R-:W-:Y:S01]  /*6360*/  FFMA.FTZ R15, R192, UR34, -R2.reuse ;  /* 0x00000022c00f7c23 */ /* 0x100fe20008010802 */
[----:B------:R-:W-:Y:S01]  /*6370*/  MUFU.EX2 R65, R10 ;  /* 0x0000000a00417308 */ /* 0x000fe20000000800 */
[----:B----4-:R-:W-:Y:S01]  /*6380*/  SHF.R.U32.HI R5, RZ, 0x18, R81 ;  /* 0x00000018ff057819 */ /* 0x010fe20000011651 */
[--C-:B------:R-:W-:Y:S01]  /*6390*/  FFMA.FTZ R14, R185, UR34, -R2.reuse ;  /* 0x00000022b90e7c23 */ /* 0x100fe20008010802 */
[--C-:B------:R-:W-:Y:S01]  /*63a0*/  FFMA.FTZ R19, R181, UR34, -R2.reuse ;  /* 0x00000022b5137c23 */ /* 0x100fe20008010802 */
[--C-:B------:R-:W-:Y:S01]  /*63b0*/  FFMA.FTZ R18, R180, UR34, -R2.reuse ;  /* 0x00000022b4127c23 */ /* 0x100fe20008010802 */
[----:B------:R-:W-:Y:S01]  /*63c0*/  ISETP.LE.U32.AND P1, PT, R5, UR7, PT ;  /* 0x0000000705007c0c */ /* 0x000fe2000bf23070 */
[----:B------:R-:W-:Y:S01]  /*63d0*/  FFMA.FTZ R5, R89, UR34, -R3 ;  /* 0x0000002259057c23 */ /* 0x000fe20008010803 */
[--C-:B------:R-:W-:Y:S01]  /*63e0*/  FFMA.FTZ R47, R105, UR34, -R2.reuse ;  /* 0x00000022692f7c23 */ /* 0x100fe20008010802 */
[----:B------:R2:W-:Y:S01]  /*63f0*/  MUFU.EX2 R179, R9 ;  /* 0x0000000900b37308 */ /* 0x0005e20000000800 */
[----:B-1----:R-:W-:Y:S01]  /*6400*/  FSEL R0, R6, RZ, P2 ;  /* 0x000000ff06007208 */ /* 0x002fe20001000000 */
[--C-:B------:R-:W-:Y:S01]  /*6410*/  FFMA.FTZ R48, R101, UR34, -R2.reuse ;  /* 0x0000002265307c23 */ /* 0x100fe20008010802 */
[----:B------:R-:W-:Y:S01]  /*6420*/  PRMT R6, R238, 0x5410, R237 ;  /* 0x00005410ee067816 */ /* 0x000fe200000000ed */
[--C-:B------:R-:W-:Y:S01]  /*6430*/  FFMA.FTZ R95, R95, UR34, -R2.reuse ;  /* 0x000000225f5f7c23 */ /* 0x100fe20008010802 */
[----:B------:R-:W-:Y:S01]  /*6440*/  @!P0 PRMT R238, R21, 0x5410, RZ ;  /* 0x0000541015ee8816 */ /* 0x000fe200000000ff */
[----:B------:R-:W-:Y:S01]  /*6450*/  FFMA.FTZ R86, R86, UR34, -R2 ;  /* 0x0000002256567c23 */ /* 0x000fe20008010802 */
[----:B------:R-:W-:Y:S01]  /*6460*/  ISETP.GT.U32.AND P2, PT, R7, UR7, PT ;  /* 0x0000000707007c0c */ /* 0x000fe2000bf44070 */
[----:B------:R3:W-:Y:S01]  /*6470*/  MUFU.EX2 R157, R5 ;  /* 0x00000005009d7308 */ /* 0x0007e20000000800 */
[----:B------:R-:W-:Y:S01]  /*6480*/  FFMA.FTZ R7, R96, UR34, -R4 ;  /* 0x0000002260077c23 */ /* 0x000fe20008010804 */
[----:B------:R1:W-:Y:S01]  /*6490*/  STL [R1+0x374], R238 ;  /* 0x000374ee01007387 */ /* 0x0003e20000100800 */
[----:B------:R-:W-:-:S02]  /*64a0*/  @!P1 HFMA2.BF16_V2 R25, -RZ.H0_H0, RZ.H0_H0, -R237.H0_H0 ;  /* 0x200000ffff199231 */ /* 0x000fc400003409ed */
[--C-:B------:R-:W-:Y:S01]  /*64b0*/  FFMA.FTZ R96, R82, UR34, -R2.reuse ;  /* 0x0000002252607c23 */ /* 0x100fe20008010802 */
[--C-:B------:R-:W-:Y:S01]  /*64c0*/  FFMA.FTZ R98, R77, UR34, -R2.reuse ;  /* 0x000000224d627c23 */ /* 0x100fe20008010802 */
[----:B------:R4:W-:Y:S01]  /*64d0*/  STL [R1+0x194], R6 ;  /* 0x0001940601007387 */ /* 0x0009e20000100800 */
[--C-:B------:R-:W-:Y:S01]  /*64e0*/  FFMA.FTZ R153, R73, UR34, -R2.reuse ;  /* 0x0000002249997c23 */ /* 0x100fe20008010802 */
[----:B------:R-:W-:Y:S01]  /*64f0*/  @!P1 PRMT R237, R25, 0x5410, RZ ;  /* 0x0000541019ed9816 */ /* 0x000fe200000000ff */
[----:B------:R1:W-:Y:S01]  /*6500*/  MUFU.EX2 R158, R7 ;  /* 0x00000007009e7308 */ /* 0x0003e20000000800 */
[----:B------:R-:W-:Y:S01]  /*6510*/  FFMA.FTZ R25, R36, UR34, -R3 ;  /* 0x0000002224197c23 */ /* 0x000fe20008010803 */
[--C-:B--2---:R-:W-:Y:S01]  /*6520*/  FFMA.FTZ R9, R206, UR34, -R2.reuse ;  /* 0x00000022ce097c23 */ /* 0x104fe20008010802 */
[--C-:B------:R-:W-:Y:S01]  /*6530*/  FFMA.FTZ R154, R64, UR34, -R2.reuse ;  /* 0x00000022409a7c23 */ /* 0x100fe20008010802 */
[----:B------:R-:W-:Y:S01]  /*6540*/  STL [R1+0x378], R237 ;  /* 0x000378ed01007387 */ /* 0x000fe20000100800 */
[--C-:B------:R-:W-:Y:S01]  /*6550*/  FFMA.FTZ R176, R56, UR34, -R2.reuse ;  /* 0x0000002238b07c23 */ /* 0x100fe20008010802 */
[--C-:B------:R-:W-:Y:S01]  /*6560*/  FFMA.FTZ R177, R50, UR34, -R2.reuse ;  /* 0x0000002232b17c23 */ /* 0x100fe20008010802 */
[--C-:B------:R-:W-:Y:S01]  /*6570*/  FFMA.FTZ R231, R231, UR34, -R2.reuse ;  /* 0x00000022e7e77c23 */ /* 0x100fe20008010802 */
[----:B---3--:R-:W-:Y:S01]  /*6580*/  F2FP.BF16.F32.PACK_AB R5, R155, R208 ;  /* 0x000000d09b05723e */ /* 0x008fe200000010ff */
[----:B------:R-:W-:Y:S01]  /*6590*/  FFMA.FTZ R243, R39, UR34, -R2 ;  /* 0x0000002227f37c23 */ /* 0x000fe20008010802 */
[--C-:B------:R-:W-:Y:S01]  /*65a0*/  FFMA.FTZ R22, R213, UR34, -R0.reuse ;  /* 0x00000022d5167c23 */ /* 0x100fe20008010800 */
[--C-:B------:R-:W-:Y:S01]  /*65b0*/  FFMA.FTZ R23, R195, UR34, -R0.reuse ;  /* 0x00000022c3177c23 */ /* 0x100fe20008010800 */
[C---:B------:R-:W-:Y:S01]  /*65c0*/  PRMT R219, R5.reuse, 0x7610, R219 ;  /* 0x0000761005db7816 */ /* 0x040fe200000000db */
[----:B------:R-:W-:Y:S01]  /*65d0*/  FFMA.FTZ R21, R186, UR34, -R0 ;  /* 0x00000022ba157c23 */ /* 0x000fe20008010800 */
[----:B------:R-:W-:Y:S01]  /*65e0*/  PRMT R218, R5, 0x7632, R218 ;  /* 0x0000763205da7816 */ /* 0x000fe200000000da */
[----:B------:R-:W-:Y:S01]  /*65f0*/  FFMA.FTZ R66, R100, UR34, -R0 ;  /* 0x0000002264427c23 */ /* 0x000fe20008010800 */
[----:B------:R-:W-:Y:S01]  /*6600*/  PRMT R5, R46, 0x7771, RZ ;  /* 0x000077712e057816 */ /* 0x000fe200000000ff */
[--C-:B-1----:R-:W-:Y:S01]  /*6610*/  FFMA.FTZ R7, R91, UR34, -R3.reuse ;  /* 0x000000225b077c23 */ /* 0x102fe20008010803 */
[----:B------:R-:W-:Y:S01]  /*6620*/  PRMT R238, R219, 0x5410, R218 ;  /* 0x00005410dbee7816 */ /* 0x000fe200000000da */
[----:B------:R-:W-:Y:S01]  /*6630*/  @P4 HFMA2.BF16_V2 R27, -RZ.H0_H0, RZ.H0_H0, -R218.H0_H0 ;  /* 0x200000ffff1b4231 */ /* 0x000fe200003409da */
[----:B------:R-:W-:Y:S01]  /*6640*/  ISETP.GT.U32.AND P1, PT, R5, UR7, PT ;  /* 0x0000000705007c0c */ /* 0x000fe2000bf24070 */
[----:B------:R-:W-:Y:S01]  /*6650*/  @!P5 HFMA2.BF16_V2 R24, -RZ.H0_H0, RZ.H0_H0, -R219.H0_H0 ;  /* 0x200000ffff18d231 */ /* 0x000fe200003409db */
[----:B----4-:R-:W-:Y:S01]  /*6660*/  LOP3.LUT R6, R103, 0xff, RZ, 0xc0, !PT ;  /* 0x000000ff67067812 */ /* 0x010fe200078ec0ff */
[----:B------:R1:W-:Y:S01]  /*6670*/  MUFU.EX2 R161, R7 ;  /* 0x0000000700a17308 */ /* 0x0003e20000000800 */
[----:B------:R-:W-:Y:S01]  /*6680*/  F2FP.BF16.F32.PACK_AB R5, R209, R203 ;  /* 0x000000cbd105723e */ /* 0x000fe200000010ff */
[----:B------:R-:W-:Y:S01]  /*6690*/  FFMA.FTZ R90, R90, UR34, -R0 ;  /* 0x000000225a5a7c23 */ /* 0x000fe20008010800 */
[----:B------:R-:W-:Y:S01]  /*66a0*/  ISETP.LE.U32.AND P0, PT, R6, UR7, PT ;  /* 0x0000000706007c0c */ /* 0x000fe2000bf03070 */
[----:B------:R-:W-:Y:S01]  /*66b0*/  FFMA.FTZ R6, R87, UR34, -R4 ;  /* 0x0000002257067c23 */ /* 0x000fe20008010804 */
[C---:B------:R-:W-:Y:S01]  /*66c0*/  PRMT R240, R5.reuse, 0x7610, R240 ;  /* 0x0000761005f07816 */ /* 0x040fe200000000f0 */
[----:B------:R-:W-:Y:S01]  /*66d0*/  FFMA.FTZ R87, R84, UR34, -R3 ;  /* 0x0000002254577c23 */ /* 0x000fe20008010803 */
[----:B------:R-:W-:Y:S01]  /*66e0*/  PRMT R239, R5, 0x7632, R239 ;  /* 0x0000763205ef7816 */ /* 0x000fe200000000ef */
[----:B------:R2:W3:Y:S01]  /*66f0*/  MUFU.EX2 R190, R6 ;  /* 0x0000000600be7308 */ /* 0x0004e20000000800 */
[----:B------:R-:W-:Y:S01]  /*6700*/  @P4 PRMT R218, R27, 0x5410, RZ ;  /* 0x000054101bda4816 */ /* 0x000fe200000000ff */
[----:B------:R-:W-:Y:S01]  /*6710*/  @P3 HFMA2.BF16_V2 R26, -RZ.H0_H0, RZ.H0_H0, -R240.H0_H0 ;  /* 0x200000ffff1a3231 */ /* 0x000fe200003409f0 */
[----:B------:R-:W-:Y:S01]  /*6720*/  PRMT R11, R240, 0x5410, R239 ;  /* 0x00005410f00b7816 */ /* 0x000fe200000000ef */
[----:B------:R-:W-:Y:S01]  /*6730*/  @P2 HFMA2.BF16_V2 R28, -RZ.H0_H0, RZ.H0_H0, -R239.H0_H0 ;  /* 0x200000ffff1c2231 */ /* 0x000fe200003409ef */
[----:B------:R-:W-:Y:S01]  /*6740*/  @!P5 PRMT R219, R24, 0x5410, RZ ;  /* 0x0000541018dbd816 */ /* 0x000fe200000000ff */
[----:B------:R-:W-:Y:S01]  /*6750*/  FFMA.FTZ R84, R79, UR34, -R3 ;  /* 0x000000224f547c23 */ /* 0x000fe20008010803 */
[----:B------:R-:W-:Y:S01]  /*6760*/  @P3 PRMT R240, R26, 0x5410, RZ ;  /* 0x000054101af03816 */ /* 0x000fe200000000ff */
[--C-:B------:R-:W-:Y:S01]  /*6770*/  FFMA.FTZ R24, R205, UR34, -R0.reuse ;  /* 0x00000022cd187c23 */ /* 0x100fe20008010800 */
[----:B-1----:R-:W-:Y:S01]  /*6780*/  PRMT R7, R46, 0x7772, RZ ;  /* 0x000077722e077816 */ /* 0x002fe200000000ff */
[----:B------:R-:W-:Y:S01]  /*6790*/  STL [R1+0x37c], R219 ;  /* 0x00037cdb01007387 */ /* 0x000fe20000100800 */
[----:B------:R-:W-:Y:S01]  /*67a0*/  @P2 PRMT R239, R28, 0x5410, RZ ;  /* 0x000054101cef2816 */ /* 0x000fe200000000ff */
[--C-:B------:R-:W-:Y:S01]  /*67b0*/  FFMA.FTZ R89, R83, UR34, -R0.reuse ;  /* 0x0000002253597c23 */ /* 0x100fe20008010800 */
[----:B------:R-:W-:Y:S01]  /*67c0*/  ISETP.GT.U32.AND P5, PT, R7, UR7, PT ;  /* 0x0000000707007c0c */ /* 0x000fe2000bfa4070 */
[----:B------:R1:W-:Y:S01]  /*67d0*/  STL [R1+0x380], R218 ;  /* 0x000380da01007387 */ /* 0x0003e20000100800 */
[--C-:B------:R-:W-:Y:S01]  /*67e0*/  FFMA.FTZ R149, R70, UR34, -R0.reuse ;  /* 0x0000002246957c23 */ /* 0x100fe20008010800 */
[--C-:B------:R-:W-:Y:S01]  /*67f0*/  FFMA.FTZ R185, R53, UR34, -R0.reuse ;  /* 0x0000002235b97c23 */ /* 0x100fe20008010800 */
[----:B--2---:R-:W-:Y:S01]  /*6800*/  LOP3.LUT R6, R103, 0xffff, RZ, 0xc0, !PT ;  /* 0x0000ffff67067812 */ /* 0x004fe200078ec0ff */
[----:B------:R-:W-:Y:S01]  /*6810*/  STL [R1+0x384], R240 ;  /* 0x000384f001007387 */ /* 0x000fe20000100800 */
[----:B---3--:R-:W-:Y:S01]  /*6820*/  F2FP.BF16.F32.PACK_AB R7, R190, R158 ;  /* 0x0000009ebe07723e */ /* 0x008fe200000010ff */
[----:B------:R-:W-:Y:S01]  /*6830*/  FFMA.FTZ R233, R233, UR34, -R0 ;  /* 0x00000022e9e97c23 */ /* 0x000fe20008010800 */
[----:B------:R-:W-:Y:S01]  /*6840*/  SHF.R.U32.HI R5, RZ, 0x8, R6 ;  /* 0x00000008ff057819 */ /* 0x000fe20000011606 */
[----:B------:R-:W-:Y:S01]  /*6850*/  FFMA.FTZ R6, R137, UR34, -R2 ;  /* 0x0000002289067c23 */ /* 0x000fe20008010802 */
[----:B------:R-:W-:Y:S01]  /*6860*/  PRMT R235, R7, 0x7632, R235 ;  /* 0x0000763207eb7816 */ /* 0x000fe200000000eb */
[----:B------:R-:W-:Y:S01]  /*6870*/  STL [R1+0x388], R46 ;  /* 0x0003882e01007387 */ /* 0x000fe20000100800 */
[----:B------:R-:W-:Y:S01]  /*6880*/  LOP3.LUT R5, R5, 0xffff, RZ, 0xc0, !PT ;  /* 0x0000ffff05057812 */ /* 0x000fe200078ec0ff */
[----:B------:R2:W-:Y:S01]  /*6890*/  MUFU.EX2 R166, R6 ;  /* 0x0000000600a67308 */ /* 0x0005e20000000800 */
[----:B------:R-:W-:Y:S01]  /*68a0*/  PRMT R236, R7, 0x7610, R236 ;  /* 0x0000761007ec7816 */ /* 0x000fe200000000ec */
[----:B------:R3:W-:Y:S01]  /*68b0*/  STL [R1+0x390], R239 ;  /* 0x000390ef01007387 */ /* 0x0007e20000100800 */
[----:B------:R-:W-:Y:S01]  /*68c0*/  ISETP.LE.U32.AND P4, PT, R5, UR7, PT ;  /* 0x0000000705007c0c */ /* 0x000fe2000bf83070 */
[----:B------:R-:W-:Y:S01]  /*68d0*/  FFMA.FTZ R7, R144, UR34, -R0 ;  /* 0x0000002290077c23 */ /* 0x000fe20008010800 */
[----:B------:R-:W-:Y:S01]  /*68e0*/  PRMT R5, R46, 0x7773, RZ ;  /* 0x000077732e057816 */ /* 0x000fe200000000ff */
[----:B------:R-:W-:-:S02]  /*68f0*/  @!P0 HFMA2.BF16_V2 R30, -RZ.H0_H0, RZ.H0_H0, -R236.H0_H0 ;  /* 0x200000ffff1e8231 */ /* 0x000fc400003409ec */
[----:B------:R-:W-:Y:S01]  /*6900*/  FFMA.FTZ R144, R78, UR34, -R0 ;  /* 0x000000224e907c23 */ /* 0x000fe20008010800 */
[----:B------:R4:W-:Y:S01]  /*6910*/  MUFU.EX2 R91, R7 ;  /* 0x00000007005b7308 */ /* 0x0009e20000000800 */
[----:B------:R-:W-:Y:S01]  /*6920*/  ISETP.GT.U32.AND P3, PT, R5, UR7, PT ;  /* 0x0000000705007c0c */ /* 0x000fe2000bf64070 */
[----:B------:R-:W-:Y:S02]  /*6930*/  IMAD.MOV.U32 R5, RZ, RZ, R46 ;  /* 0x000000ffff057224 */ /* 0x000fe400078e002e */
[----:B------:R-:W-:Y:S01]  /*6940*/  FFMA.FTZ R26, R49, UR34, -R4 ;  /* 0x00000022311a7c23 */ /* 0x000fe20008010804 */
[----:B------:R-:W-:Y:S02]  /*6950*/  IMAD.MOV.U32 R78, RZ, RZ, R25 ;  /* 0x000000ffff4e7224 */ /* 0x000fe400078e0019 */
[----:B-1----:R-:W-:Y:S01]  /*6960*/  FFMA.FTZ R218, R227, UR34, -R3 ;  /* 0x00000022e3da7c23 */ /* 0x002fe20008010803 */
[----:B------:R-:W-:Y:S01]  /*6970*/  FFMA.FTZ R227, R43, UR34, -R2 ;  /* 0x000000222be37c23 */ /* 0x000fe20008010802 */
[----:B------:R-:W-:Y:S01]  /*6980*/  LOP3.LUT R5, R5, 0xff, RZ, 0xc0, !PT ;  /* 0x000000ff05057812 */ /* 0x000fe200078ec0ff */
[----:B------:R-:W-:-:S02]  /*6990*/  @!P4 HFMA2.BF16_V2 R29, -RZ.H0_H0, RZ.H0_H0, -R235.H0_H0 ;  /* 0x200000ffff1dc231 */ /* 0x000fc400003409eb */
[----:B--2---:R-:W-:Y:S01]  /*69a0*/  FFMA.FTZ R6, R121, UR34, -R2 ;  /* 0x0000002279067c23 */ /* 0x004fe20008010802 */
[--C-:B------:R-:W-:Y:S01]  /*69b0*/  FFMA.FTZ R70, R148, UR34, -R4.reuse ;  /* 0x0000002294467c23 */ /* 0x100fe20008010804 */
[----:B------:R-:W-:Y:S01]  /*69c0*/  ISETP.LE.U32.AND P2, PT, R5, UR7, PT ;  /* 0x0000000705007c0c */ /* 0x000fe2000bf43070 */
[--C-:B------:R-:W-:Y:S01]  /*69d0*/  FFMA.FTZ R25, R232, UR34, -R4.reuse ;  /* 0x00000022e8197c23 */ /* 0x100fe20008010804 */
[----:B------:R1:W2:Y:S01]  /*69e0*/  MUFU.EX2 R178, R6 ;  /* 0x0000000600b27308 */ /* 0x0002a20000000800 */
[--C-:B------:R-:W-:Y:S01]  /*69f0*/  FFMA.FTZ R27, R230, UR34, -R4.reuse ;  /* 0x00000022e61b7c23 */ /* 0x100fe20008010804 */
[--C-:B------:R-:W-:Y:S01]  /*6a00*/  FFMA.FTZ R28, R228, UR34, -R4.reuse ;  /* 0x00000022e41c7c23 */ /* 0x100fe20008010804 */
[----:B------:R-:W-:Y:S01]  /*6a10*/  FFMA.FTZ R67, R156, UR34, -R4 ;  /* 0x000000229c437c23 */ /* 0x000fe20008010804 */
[----:B----4-:R-:W-:Y:S01]  /*6a20*/  FFMA.FTZ R7, R131, UR34, -R0 ;  /* 0x0000002283077c23 */ /* 0x010fe20008010800 */
[--C-:B------:R-:W-:Y:S01]  /*6a30*/  FFMA.FTZ R72, R142, UR34, -R4.reuse ;  /* 0x000000228e487c23 */ /* 0x100fe20008010804 */
[----:B---3--:R-:W-:Y:S01]  /*6a40*/  PRMT R239, R236, 0x5410, R235 ;  /* 0x00005410ecef7816 */ /* 0x008fe200000000eb */
[--C-:B------:R-:W-:Y:S01]  /*6a50*/  FFMA.FTZ R73, R125, UR34, -R4.reuse ;  /* 0x000000227d497c23 */ /* 0x100fe20008010804 */
[----:B------:R-:W-:Y:S01]  /*6a60*/  @!P4 PRMT R235, R29, 0x5410, RZ ;  /* 0x000054101debc816 */ /* 0x000fe200000000ff */
[----:B------:R-:W3:Y:S01]  /*6a70*/  MUFU.EX2 R174, R7 ;  /* 0x0000000700ae7308 */ /* 0x000ee20000000800 */
[----:B------:R-:W-:Y:S01]  /*6a80*/  @!P0 PRMT R236, R30, 0x5410, RZ ;  /* 0x000054101eec8816 */ /* 0x000fe200000000ff */
[----:B------:R-:W-:Y:S01]  /*6a90*/  STL [R1+0x394], R239 ;  /* 0x000394ef01007387 */ /* 0x000fe20000100800 */
[--C-:B------:R-:W-:Y:S01]  /*6aa0*/  FFMA.FTZ R30, R222, UR34, -R4.reuse ;  /* 0x00000022de1e7c23 */ /* 0x100fe20008010804 */
[--C-:B------:R-:W-:Y:S01]  /*6ab0*/  FFMA.FTZ R29, R225, UR34, -R4.reuse ;  /* 0x00000022e11d7c23 */ /* 0x100fe20008010804 */
[--C-:B------:R-:W-:Y:S01]  /*6ac0*/  FFMA.FTZ R42, R102, UR34, -R4.reuse ;  /* 0x00000022662a7c23 */ /* 0x100fe20008010804 */
[----:B------:R-:W-:Y:S01]  /*6ad0*/  STL [R1+0x398], R236 ;  /* 0x000398ec01007387 */ /* 0x000fe20000100800 */
[--C-:B------:R-:W-:Y:S01]  /*6ae0*/  FFMA.FTZ R148, R80, UR34, -R4.reuse ;  /* 0x0000002250947c23 */ /* 0x100fe20008010804 */
[----:B-1----:R-:W-:Y:S01]  /*6af0*/  FFMA.FTZ R6, R193, UR34, -R3 ;  /* 0x00000022c1067c23 */ /* 0x002fe20008010803 */
[----:B--2---:R-:W-:Y:S01]  /*6b00*/  F2FP.BF16.F32.PACK_AB R171, R178, R166 ;  /* 0x000000a6b2ab723e */ /* 0x004fe200000010ff */
[----:B------:R1:W-:Y:S01]  /*6b10*/  STL [R1+0x39c], R235 ;  /* 0x00039ceb01007387 */ /* 0x0003e20000100800 */
[--C-:B------:R-:W-:Y:S01]  /*6b20*/  FFMA.FTZ R234, R234, UR34, -R4.reuse ;  /* 0x00000022eaea7c23 */ /* 0x100fe20008010804 */
[----:B------:R2:W4:Y:S01]  /*6b30*/  MUFU.EX2 R17, R6 ;  /* 0x0000000600117308 */ /* 0x0005220000000800 */
[C---:B------:R-:W-:Y:S01]  /*6b40*/  PRMT R237, R171.reuse, 0x7610, R237 ;  /* 0x00007610abed7816 */ /* 0x040fe200000000ed */
[--C-:B------:R-:W-:Y:S01]  /*6b50*/  @!P2 HFMA2.BF16_V2 R32, -RZ.H0_H0, RZ.H0_H0, -R171.reuse.H0_H0 ;  /* 0x200000ffff20a231 */ /* 0x100fe200003409ab */
[----:B------:R-:W-:Y:S01]  /*6b60*/  PRMT R249, R171, 0x7632, R249 ;  /* 0x00007632abf97816 */ /* 0x000fe200000000f9 */
[----:B------:R-:W-:Y:S01]  /*6b70*/  @P1 HFMA2.BF16_V2 R33, -RZ.H0_H0, RZ.H0_H0, -R171.H1_H1 ;  /* 0x200000ffff211231 */ /* 0x000fe200003609ab */
[----:B---3--:R-:W-:Y:S01]  /*6b80*/  F2FP.BF16.F32.PACK_AB R168, R174, R91 ;  /* 0x0000005baea8723e */ /* 0x008fe200000010ff */
[----:B------:R-:W-:Y:S01]  /*6b90*/  FFMA.FTZ R222, R57, UR34, -R4 ;  /* 0x0000002239de7c23 */ /* 0x000fe20008010804 */
[----:B------:R-:W-:Y:S01]  /*6ba0*/  @!P2 PRMT R237, R32, 0x5410, RZ ;  /* 0x0000541020eda816 */ /* 0x000fe200000000ff */
[----:B------:R-:W-:Y:S01]  /*6bb0*/  IMAD.MOV.U32 R32, RZ, RZ, R11 ;  /* 0x000000ffff207224 */ /* 0x000fe200078e000b */
[----:B------:R-:W-:Y:S01]  /*6bc0*/  @P1 PRMT R249, R33, 0x5410, RZ ;  /* 0x0000541021f91816 */ /* 0x000fe200000000ff */
[--C-:B------:R-:W-:Y:S01]  /*6bd0*/  @P5 HFMA2.BF16_V2 R35, -RZ.H0_H0, RZ.H0_H0, -R168.reuse.H0_H0 ;  /* 0x200000ffff235231 */ /* 0x100fe200003409a8 */
[C---:B------:R-:W-:Y:S01]  /*6be0*/  PRMT R150, R168.reuse, 0x7610, R150 ;  /* 0x00007610a8967816 */ /* 0x040fe20000000096 */
[----:B------:R-:W-:Y:S01]  /*6bf0*/  @P3 HFMA2.BF16_V2 R37, -RZ.H0_H0, RZ.H0_H0, -R168.H1_H1 ;  /* 0x200000ffff253231 */ /* 0x000fe200003609a8 */
[----:B------:R-:W-:Y:S01]  /*6c00*/  PRMT R16, R168, 0x7632, R16 ;  /* 0x00007632a8107816 */ /* 0x000fe20000000010 */
[--C-:B------:R-:W-:Y:S01]  /*6c10*/  FFMA.FTZ R11, R223, UR34, -R0.reuse ;  /* 0x00000022df0b7c23 */ /* 0x100fe20008010800 */
[----:B------:R-:W-:Y:S01]  /*6c20*/  @P5 PRMT R150, R35, 0x5410, RZ ;  /* 0x0000541023965816 */ /* 0x000fe200000000ff */
[----:B------:R-:W-:Y:S01]  /*6c30*/  FFMA.FTZ R35, R140, UR34, -R0 ;  /* 0x000000228c237c23 */ /* 0x000fe20008010800 */
[----:B--2---:R-:W-:Y:S01]  /*6c40*/  PRMT R6, R103, 0x7632, R6 ;  /* 0x0000763267067816 */ /* 0x004fe20000000006 */
[----:B----4-:R-:W-:Y:S01]  /*6c50*/  IMAD.MOV.U32 R77, RZ, RZ, R17 ;  /* 0x000000ffff4d7224 */ /* 0x010fe200078e0011 */
[----:B------:R-:W-:Y:S01]  /*6c60*/  @P3 PRMT R16, R37, 0x5410, RZ ;  /* 0x0000541025103816 */ /* 0x000fe200000000ff */
[----:B------:R-:W-:Y:S01]  /*6c70*/  FFMA.FTZ R37, R112, UR34, -R2 ;  /* 0x0000002270257c23 */ /* 0x000fe20008010802 */
[----:B------:R-:W-:Y:S01]  /*6c80*/  LOP3.LUT R5, R6, 0xff, RZ, 0xc0, !PT ;  /* 0x000000ff06057812 */ /* 0x000fe200078ec0ff */
[--C-:B------:R-:W-:Y:S01]  /*6c90*/  FFMA.FTZ R17, R220, UR34, -R0.reuse ;  /* 0x00000022dc117c23 */ /* 0x100fe20008010800 */
[----:B------:R-:W-:Y:S01]  /*6ca0*/  LOP3.LUT R6, R94, 0xff, RZ, 0xc0, !PT ;  /* 0x000000ff5e067812 */ /* 0x000fe200078ec0ff */
[----:B-1----:R-:W-:Y:S01]  /*6cb0*/  IMAD.MOV.U32 R235, RZ, RZ, R65 ;  /* 0x000000ffffeb7224 */ /* 0x002fe200078e0041 */
[----:B------:R-:W-:Y:S01]  /*6cc0*/  ISETP.LE.U32.AND P0, PT, R5, UR7, PT ;  /* 0x0000000705007c0c */ /* 0x000fe2000bf03070 */
[--C-:B------:R-:W-:Y:S01]  /*6cd0*/  FFMA.FTZ R65, R109, UR34, -R0.reuse ;  /* 0x000000226d417c23 */ /* 0x100fe20008010800 */
[----:B------:R-:W-:Y:S01]  /*6ce0*/  ISETP.LE.U32.AND P4, PT, R6, UR7, PT ;  /* 0x0000000706007c0c */ /* 0x000fe2000bf83070 */
[----:B------:R-:W-:Y:S01]  /*6cf0*/  FFMA.FTZ R6, R194, UR34, -R3 ;  /* 0x00000022c2067c23 */ /* 0x000fe20008010803 */
[----:B------:R-:W-:Y:S01]  /*6d00*/  F2FP.BF16.F32.PACK_AB R5, R161, R157 ;  /* 0x0000009da105723e */ /* 0x000fe200000010ff */
[----:B------:R-:W-:Y:S01]  /*6d10*/  FFMA.FTZ R223, R44, UR34, -R0 ;  /* 0x000000222cdf7c23 */ /* 0x000fe20008010800 */
[----:B------:R1:W-:Y:S01]  /*6d20*/  MUFU.EX2 R236, R15 ;  /* 0x0000000f00ec7308 */ /* 0x0003e20000000800 */
[----:B------:R-:W-:Y:S01]  /*6d30*/  FFMA.FTZ R33, R114, UR34, -R4 ;  /* 0x0000002272217c23 */ /* 0x000fe20008010804 */
[----:B------:R-:W-:Y:S01]  /*6d40*/  PRMT R216, R5, 0x7610, R216 ;  /* 0x0000761005d87816 */ /* 0x000fe200000000d8 */
[----:B------:R-:W-:Y:S01]  /*6d50*/  FFMA.FTZ R109, R97, UR34, -R4 ;  /* 0x00000022616d7c23 */ /* 0x000fe20008010804 */
[----:B------:R-:W-:Y:S01]  /*6d60*/  PRMT R217, R5, 0x7632, R217 ;  /* 0x0000763205d97816 */ /* 0x000fe200000000d9 */
[----:B------:R-:W-:-:S02]  /*6d70*/  IMAD.MOV.U32 R5, RZ, RZ, R106 ;  /* 0x000000ffff057224 */ /* 0x000fc400078e006a */
[----:B------:R-:W-:Y:S01]  /*6d80*/  @!P0 HFMA2.BF16_V2 R31, -RZ.H0_H0, RZ.H0_H0, -R216.H0_H0 ;  /* 0x200000ffff1f8231 */ /* 0x000fe200003409d8 */
[----:B------:R-:W2:Y:S01]  /*6d90*/  MUFU.EX2 R6, R6 ;  /* 0x0000000600067308 */ /* 0x000ea20000000800 */
[----:B------:R-:W-:Y:S02]  /*6da0*/  PRMT R240, R216, 0x5410, R217 ;  /* 0x00005410d8f07816 */ /* 0x000fe400000000d9 */
[----:B------:R-:W-:Y:S02]  /*6db0*/  LOP3.LUT R7, R5, 0xff, RZ, 0xc0, !PT ;  /* 0x000000ff05077812 */ /* 0x000fe400078ec0ff */
[----:B------:R-:W-:Y:S02]  /*6dc0*/  PRMT R5, R94, 0x7632, R5 ;  /* 0x000076325e057816 */ /* 0x000fe40000000005 */
[----:B------:R-:W-:Y:S01]  /*6dd0*/  @!P0 PRMT R216, R31, 0x5410, RZ ;  /* 0x000054101fd88816 */ /* 0x000fe200000000ff */
[----:B------:R-:W-:Y:S01]  /*6de0*/  FFMA.FTZ R31, R214, UR34, -R4 ;  /* 0x00000022d61f7c23 */ /* 0x000fe20008010804 */
[----:B------:R-:W-:Y:S01]  /*6df0*/  LOP3.LUT R5, R5, 0xff, RZ, 0xc0, !PT ;  /* 0x000000ff05057812 */ /* 0x000fe200078ec0ff */
[----:B-1----:R-:W-:Y:S01]  /*6e00*/  IMAD.MOV.U32 R15, RZ, RZ, R32 ;  /* 0x000000ffff0f7224 */ /* 0x002fe200078e0020 */
[----:B------:R-:W-:Y:S01]  /*6e10*/  ISETP.LE.U32.AND P0, PT, R7, UR7, PT ;  /* 0x0000000707007c0c */ /* 0x000fe2000bf03070 */
[----:B------:R-:W-:Y:S01]  /*6e20*/  FFMA.FTZ R7, R197, UR34, -R3 ;  /* 0x00000022c5077c23 */ /* 0x000fe20008010803 */
[----:B------:R-:W-:Y:S01]  /*6e30*/  ISETP.LE.U32.AND P2, PT, R5, UR7, PT ;  /* 0x0000000705007c0c */ /* 0x000fe2000bf43070 */
[----:B------:R-:W-:Y:S01]  /*6e40*/  FFMA.FTZ R32, R124, UR34, -R4 ;  /* 0x000000227c207c23 */ /* 0x000fe20008010804 */
[----:B------:R-:W-:Y:S01]  /*6e50*/  LOP3.LUT R5, R94, 0xffff, RZ, 0xc0, !PT ;  /* 0x0000ffff5e057812 */ /* 0x000fe200078ec0ff */
[----:B------:R1:W-:Y:S01]  /*6e60*/  MUFU.EX2 R46, R7 ;  /* 0x00000007002e7308 */ /* 0x0003e20000000800 */
[----:B--2---:R2:W-:Y:S02]  /*6e70*/  STL [R1+0x1f0], R6 ;  /* 0x0001f00601007387 */ /* 0x0045e40000100800 */
[----:B------:R-:W-:-:S02]  /*6e80*/  SHF.R.U32.HI R5, RZ, 0x8, R5 ;  /* 0x00000008ff057819 */ /* 0x000fc40000011605 */
[----:B------:R-:W-:Y:S02]  /*6e90*/  STL [R1+0x3a0], R216 ;  /* 0x0003a0d801007387 */ /* 0x000fe40000100800 */
[----:B------:R-:W-:Y:S01]  /*6ea0*/  LOP3.LUT R5, R5, 0xffff, RZ, 0xc0, !PT ;  /* 0x0000ffff05057812 */ /* 0x000fe200078ec0ff */
[----:B------:R-:W-:Y:S01]  /*6eb0*/  MUFU.EX2 R19, R19 ;  /* 0x0000001300137308 */ /* 0x000fe20000000800 */
[----:B------:R-:W-:Y:S02]  /*6ec0*/  STL [R1+0x3a4], R237 ;  /* 0x0003a4ed01007387 */ /* 0x000fe40000100800 */
[----:B------:R-:W-:Y:S02]  /*6ed0*/  ISETP.LE.U32.AND P1, PT, R5, UR7, PT ;  /* 0x0000000705007c0c */ /* 0x000fe4000bf23070 */
[----:B------:R-:W-:Y:S01]  /*6ee0*/  STL [R1+0x3a8], R171 ;  /* 0x0003a8ab01007387 */ /* 0x000fe20000100800 */
[----:B-1----:R-:W-:-:S03]  /*6ef0*/  FFMA.FTZ R7, R196, UR34, -R3 ;  /* 0x00000022c4077c23 */ /* 0x002fc60008010803 */
[----:B------:R1:W-:Y:S01]  /*6f00*/  STL [R1+0x3ac], R168 ;  /* 0x0003aca801007387 */ /* 0x0003e20000100800 */
[----:B------:R3:W-:Y:S01]  /*6f10*/  MUFU.EX2 R239, R7 ;  /* 0x0000000700ef7308 */ /* 0x0007e20000000800 */
[----:B--2---:R-:W-:-:S07]  /*6f20*/  FFMA.FTZ R6, R130, UR34, -R2 ;  /* 0x0000002282067c23 */ /* 0x004fce0008010802 */
[----:B------:R2:W-:Y:S01]  /*6f30*/  MUFU.EX2 R170, R6 ;  /* 0x0000000600aa7308 */ /* 0x0005e20000000800 */
[----:B---3--:R-:W-:Y:S01]  /*6f40*/  FFMA.FTZ R7, R184, UR34, -R3 ;  /* 0x00000022b8077c23 */ /* 0x008fe20008010803 */
[----:B------:R-:W-:-:S06]  /*6f50*/  FFMA.FTZ R184, R51, UR34, -R0 ;  /* 0x0000002233b87c23 */ /* 0x000fcc0008010800 */
[----:B------:R3:W-:Y:S01]  /*6f60*/  MUFU.EX2 R68, R7 ;  /* 0x0000000700447308 */ /* 0x0007e20000000800 */
[----:B--2---:R-:W-:-:S07]  /*6f70*/  FFMA.FTZ R6, R118, UR34, -R2 ;  /* 0x0000002276067c23 */ /* 0x004fce0008010802 */
[----:B-1----:R1:W-:Y:S08]  /*6f80*/  MUFU.EX2 R168, R9 ;  /* 0x0000000900a87308 */ /* 0x0023f00000000800 */
[----:B------:R2:W4:Y:S01]  /*6f90*/  MUFU.EX2 R175, R6 ;  /* 0x0000000600af7308 */ /* 0x0005220000000800 */
[----:B---3--:R-:W-:Y:S01]  /*6fa0*/  FFMA.FTZ R7, R215, UR34, -R2 ;  /* 0x00000022d7077c23 */ /* 0x008fe20008010802 */
[----:B------:R-:W-:-:S06]  /*6fb0*/  FFMA.FTZ R215, R63, UR34, -R4 ;  /* 0x000000223fd77c23 */ /* 0x000fcc0008010804 */
[----:B------:R3:W-:Y:S01]  /*6fc0*/  MUFU.EX2 R171, R7 ;  /* 0x0000000700ab7308 */ /* 0x0007e20000000800 */
[----:B-1----:R-:W-:Y:S01]  /*6fd0*/  FFMA.FTZ R9, R226, UR34, -R0 ;  /* 0x00000022e2097c23 */ /* 0x002fe20008010800 */
[----:B--2---:R-:W-:Y:S02]  /*6fe0*/  LOP3.LUT R6, R81, 0xffff, RZ, 0xc0, !PT ;  /* 0x0000ffff51067812 */ /* 0x004fe400078ec0ff */
[----:B----4-:R-:W-:Y:S02]  /*6ff0*/  F2FP.BF16.F32.PACK_AB R173, R175, R170 ;  /* 0x000000aaafad723e */ /* 0x010fe400000010ff */
[--C-:B------:R-:W-:Y:S02]  /*7000*/  SHF.R.U32.HI R5, RZ, 0x8, R6.reuse ;  /* 0x00000008ff057819 */ /* 0x100fe40000011606 */
[----:B------:R-:W-:Y:S01]  /*7010*/  PRMT R6, R69, 0x7632, R6 ;  /* 0x0000763245067816 */ /* 0x000fe20000000006 */
[--C-:B------:R-:W-:Y:S01]  /*7020*/  @!P4 HFMA2.BF16_V2 R40, -RZ.H0_H0, RZ.H0_H0, -R173.reuse.H0_H0 ;  /* 0x200000ffff28c231 */ /* 0x100fe200003409ad */
[----:B------:R-:W-:Y:S01]  /*7030*/  LOP3.LUT R5, R5, 0xffff, RZ, 0xc0, !PT ;  /* 0x0000ffff05057812 */ /* 0x000fe200078ec0ff */
[----:B------:R-:W-:Y:S01]  /*7040*/  @!P1 HFMA2.BF16_V2 R36, -RZ.H0_H0, RZ.H0_H0, -R173.H1_H1 ;  /* 0x200000ffff249231 */ /* 0x000fe200003609ad */
[----:B------:R-:W-:Y:S01]  /*7050*/  PRMT R8, R173, 0x7610, R8 ;  /* 0x00007610ad087816 */ /* 0x000fe20000000008 */
[--C-:B---3--:R-:W-:Y:S01]  /*7060*/  FFMA.FTZ R7, R38, UR34, -R0.reuse ;  /* 0x0000002226077c23 */ /* 0x108fe20008010800 */
[----:B------:R-:W-:Y:S01]  /*7070*/  ISETP.LE.U32.AND P5, PT, R5, UR7, PT ;  /* 0x0000000705007c0c */ /* 0x000fe2000bfa3070 */
[----:B------:R-:W-:Y:S01]  /*7080*/  FFMA.FTZ R38, R115, UR34, -R0 ;  /* 0x0000002273267c23 */ /* 0x000fe20008010800 */
[----:B------:R-:W-:Y:S01]  /*7090*/  LOP3.LUT R5, R6, 0xff, RZ, 0xc0, !PT ;  /* 0x000000ff06057812 */ /* 0x000fe200078ec0ff */
[----:B------:R-:W-:Y:S01]  /*70a0*/  FFMA.FTZ R6, R187, UR34, -R3 ;  /* 0x00000022bb067c23 */ /* 0x000fe20008010803 */
[----:B------:R-:W-:Y:S01]  /*70b0*/  @!P4 PRMT R8, R40, 0x5410, RZ ;  /* 0x000054102808c816 */ /* 0x000fe200000000ff */
[----:B------:R-:W-:Y:S01]  /*70c0*/  IMAD.MOV.U32 R40, RZ, RZ, R16 ;  /* 0x000000ffff287224 */ /* 0x000fe200078e0010 */
[----:B------:R-:W-:Y:S01]  /*70d0*/  ISETP.LE.U32.AND P3, PT, R5, UR7, PT ;  /* 0x0000000705007c0c */ /* 0x000fe2000bf63070 */
[----:B------:R1:W-:Y:S01]  /*70e0*/  MUFU.EX2 R216, R6 ;  /* 0x0000000600d87308 */ /* 0x0003e20000000800 */
[----:B------:R-:W-:Y:S01]  /*70f0*/  LOP3.LUT R5, R69, 0xffff, RZ, 0xc0, !PT ;  /* 0x0000ffff45057812 */ /* 0x000fe200078ec0ff */
[----:B------:R2:W-:Y:S01]  /*7100*/  STL [R1+0x114], R8 ;  /* 0x0001140801007387 */ /* 0x0005e20000100800 */
[----:B------:R-:W-:Y:S01]  /*7110*/  PRMT R10, R173, 0x7632, R10 ;  /* 0x00007632ad0a7816 */ /* 0x000fe2000000000a */
[--C-:B------:R-:W-:Y:S01]  /*7120*/  FFMA.FTZ R16, R224, UR34, -R0.reuse ;  /* 0x00000022e0107c23 */ /* 0x100fe20008010800 */
[----:B------:R-:W-:Y:S01]  /*7130*/  SHF.R.U32.HI R5, RZ, 0x8, R5 ;  /* 0x00000008ff057819 */ /* 0x000fe20000011605 */
[----:B------:R-:W-:Y:S01]  /*7140*/  STL [R1+0x3b0], R173 ;  /* 0x0003b0ad01007387 */ /* 0x000fe20000100800 */
[----:B------:R-:W-:Y:S01]  /*7150*/  @!P1 PRMT R10, R36, 0x5410, RZ ;  /* 0x00005410240a9816 */ /* 0x000fe200000000ff */
[--C-:B------:R-:W-:Y:S01]  /*7160*/  FFMA.FTZ R36, R119, UR34, -R0.reuse ;  /* 0x0000002277247c23 */ /* 0x100fe20008010800 */
[----:B------:R-:W-:Y:S01]  /*7170*/  LOP3.LUT R5, R5, 0xffff, RZ, 0xc0, !PT ;  /* 0x0000ffff05057812 */ /* 0x000fe200078ec0ff */
[----:B------:R-:W-:Y:S03]  /*7180*/  STL [R1+0x3b4], R94 ;  /* 0x0003b45e01007387 */ /* 0x000fe60000100800 */
[----:B------:R-:W-:Y:S01]  /*7190*/  ISETP.LE.U32.AND P4, PT, R5, UR7, PT ;  /* 0x0000000705007c0c */ /* 0x000fe2000bf83070 */
[--C-:B------:R-:W-:Y:S01]  /*71a0*/  FFMA.FTZ R5, R127, UR34, -R0.reuse ;  /* 0x000000227f057c23 */ /* 0x100fe20008010800 */
[--C-:B------:R-:W-:Y:S01]  /*71b0*/  FFMA.FTZ R127, R113, UR34, -R3.reuse ;  /* 0x00000022717f7c23 */ /* 0x100fe20008010803 */
[----:B------:R-:W-:Y:S01]  /*71c0*/  FFMA.FTZ R113, R88, UR34, -R3 ;  /* 0x0000002258717c23 */ /* 0x000fe20008010803 */
[--C-:B-1----:R-:W-:Y:S01]  /*71d0*/  FFMA.FTZ R6, R146, UR34, -R0.reuse ;  /* 0x0000002292067c23 */ /* 0x102fe20008010800 */
[----:B------:R1:W-:Y:S01]  /*71e0*/  MUFU.EX2 R169, R5 ;  /* 0x0000000500a97308 */ /* 0x0003e20000000800 */
[----:B------:R3:W-:Y:S01]  /*71f0*/  STL [R1+0x110], R10 ;  /* 0x0001100a01007387 */ /* 0x0007e20000100800 */
[----:B------:R-:W-:-:S06]  /*7200*/  FFMA.FTZ R146, R62, UR34, -R0 ;  /* 0x000000223e927c23 */ /* 0x000fcc0008010800 */
[----:B------:R4:W3:Y:S01]  /*7210*/  MUFU.EX2 R167, R6 ;  /* 0x0000000600a77308 */ /* 0x0008e20000000800 */
[----:B--2---:R-:W-:-:S07]  /*7220*/  FFMA.FTZ R8, R139, UR34, -R3 ;  /* 0x000000228b087c23 */ /* 0x004fce0008010803 */
[----:B------:R2:W-:Y:S01]  /*7230*/  MUFU.EX2 R165, R8 ;  /* 0x0000000800a57308 */ /* 0x0005e20000000800 */
[--C-:B-1----:R-:W-:Y:S01]  /*7240*/  FFMA.FTZ R5, R221, UR34, -R2.reuse ;  /* 0x00000022dd057c23 */ /* 0x102fe20008010802 */
[----:B------:R-:W-:-:S06]  /*7250*/  FFMA.FTZ R221, R45, UR34, -R2 ;  /* 0x000000222ddd7c23 */ /* 0x000fcc0008010802 */
[----:B------:R1:W-:Y:S01]  /*7260*/  MUFU.EX2 R79, R5 ;  /* 0x00000005004f7308 */ /* 0x0003e20000000800 */
[----:B----4-:R-:W-:Y:S01]  /*7270*/  FFMA.FTZ R6, R182, UR34, -R3 ;  /* 0x00000022b6067c23 */ /* 0x010fe20008010803 */
[----:B------:R-:W-:Y:S01]  /*7280*/  SHF.R.U32.HI R3, RZ, 0x18, R94 ;  /* 0x00000018ff037819 */ /* 0x000fe2000001165e */
[--C-:B---3--:R-:W-:Y:S01]  /*7290*/  FFMA.FTZ R10, R141, UR34, -R2.reuse ;  /* 0x000000228d0a7c23 */ /* 0x108fe20008010802 */
[----:B------:R-:W-:Y:S02]  /*72a0*/  F2FP.BF16.F32.PACK_AB R172, R169, R167 ;  /* 0x000000a7a9ac723e */ /* 0x000fe400000010ff */
[----:B------:R-:W-:Y:S01]  /*72b0*/  ISETP.LE.U32.AND P1, PT, R3, UR7, PT ;  /* 0x0000000703007c0c */ /* 0x000fe2000bf23070 */
[--C-:B------:R-:W-:Y:S01]  /*72c0*/  FFMA.FTZ R3, R212, UR34, -R2.reuse ;  /* 0x00000022d4037c23 */ /* 0x100fe20008010802 */
[----:B------:R3:W-:Y:S01]  /*72d0*/  MUFU.EX2 R251, R6 ;  /* 0x0000000600fb7308 */ /* 0x0007e20000000800 */
[----:B------:R-:W-:Y:S02]  /*72e0*/  @!P2 HFMA2.BF16_V2 R41, -RZ.H0_H0, RZ.H0_H0, -R172.H0_H0 ;  /* 0x200000ffff29a231 */ /* 0x000fe400003409ac */
[----:B--2---:R-:W-:Y:S01]  /*72f0*/  FFMA.FTZ R8, R204, UR34, -R2 ;  /* 0x00000022cc087c23 */ /* 0x004fe20008010802 */
[C---:B------:R-:W-:Y:S01]  /*7300*/  PRMT R151, R172.reuse, 0x7610, R151 ;  /* 0x00007610ac977816 */ /* 0x040fe20000000097 */
[----:B------:R2:W-:Y:S01]  /*7310*/  STL [R1+0x3b8], R172 ;  /* 0x0003b8ac01007387 */ /* 0x0005e20000100800 */
[----:B------:R-:W-:-:S02]  /*7320*/  PRMT R135, R172, 0x7632, R135 ;  /* 0x00007632ac877816 */ /* 0x000fc40000000087 */
[----:B------:R-:W-:Y:S01]  /*7330*/  @!P2 PRMT R151, R41, 0x5410, RZ ;  /* 0x000054102997a816 */ /* 0x000fe200000000ff */
[----:B------:R4:W-:Y:S01]  /*7340*/  MUFU.EX2 R237, R3 ;  /* 0x0000000300ed7308 */ /* 0x0009e20000000800 */
[--C-:B-1----:R-:W-:Y:S01]  /*7350*/  FFMA.FTZ R5, R143, UR34, -R0.reuse ;  /* 0x000000228f057c23 */ /* 0x102fe20008010800 */
[----:B------:R-:W-:Y:S01]  /*7360*/  FFMA.FTZ R143, R75, UR34, -R0 ;  /* 0x000000224b8f7c23 */ /* 0x000fe20008010800 */
[----:B------:R-:W-:Y:S02]  /*7370*/  @!P1 HFMA2.BF16_V2 R39, -RZ.H0_H0, RZ.H0_H0, -R172.H1_H1 ;  /* 0x200000ffff279231 */ /* 0x000fe400003609ac */
[--C-:B------:R-:W-:Y:S01]  /*7380*/  FFMA.FTZ R41, R110, UR34, -R4.reuse ;  /* 0x000000226e297c23 */ /* 0x100fe20008010804 */
[----:B------:R-:W-:Y:S02]  /*7390*/  FFMA.FTZ R110, R85, UR34, -R4 ;  /* 0x00000022556e7c23 */ /* 0x000fe40008010804 */
[----:B------:R-:W-:Y:S01]  /*73a0*/  @!P1 PRMT R135, R39, 0x5410, RZ ;  /* 0x0000541027879816 */ /* 0x000fe200000000ff */
[--C-:B---3--:R-:W-:Y:S01]  /*73b0*/  FFMA.FTZ R6, R34, UR34, -R2.reuse ;  /* 0x0000002222067c23 */ /* 0x108fe20008010802 */
[----:B------:R-:W-:Y:S01]  /*73c0*/  FFMA.FTZ R34, R116, UR34, -R2 ;  /* 0x0000002274227c23 */ /* 0x000fe20008010802 */
[----:B------:R1:W-:Y:S01]  /*73d0*/  MUFU.EX2 R94, R8 ;  /* 0x00000008005e7308 */ /* 0x0003e20000000800 */
[--C-:B------:R-:W-:Y:S01]  /*73e0*/  FFMA.FTZ R39, R111, UR34, -R0.reuse ;  /* 0x000000226f277c23 */ /* 0x100fe20008010800 */
[----:B----4-:R-:W-:-:S06]  /*73f0*/  FFMA.FTZ R3, R160, UR34, -R0 ;  /* 0x00000022a0037c23 */ /* 0x010fcc0008010800 */
[----:B------:R3:W-:Y:S01]  /*7400*/  MUFU.EX2 R219, R6 ;  /* 0x0000000600db7308 */ /* 0x0007e20000000800 */
[----:B--2---:R-:W-:Y:S02]  /*7410*/  IMAD.MOV.U32 R172, RZ, RZ, R150 ;  /* 0x000000ffffac7224 */ /* 0x004fe400078e0096 */
[----:B------:R-:W-:-:S05]  /*7420*/  FFMA.FTZ R150, R74, UR34, -R4 ;  /* 0x000000224a967c23 */ /* 0x000fca0008010804 */
[----:B------:R2:W-:Y:S01]  /*7430*/  MUFU.EX2 R159, R10 ;  /* 0x0000000a009f7308 */ /* 0x0005e20000000800 */
[----:B-1----:R-:W-:Y:S01]  /*7440*/  FFMA.FTZ R8, R183, UR34, -R0 ;  /* 0x00000022b7087c23 */ /* 0x002fe20008010800 */
[----:B------:R-:W-:-:S06]  /*7450*/  FFMA.FTZ R0, R162, UR34, -R4 ;  /* 0x00000022a2007c23 */ /* 0x000fcc0008010804 */
[----:B------:R-:W-:Y:S01]  /*7460*/  MUFU.EX2 R162, R0 ;  /* 0x0000000000a27308 */ /* 0x000fe20000000800 */
[----:B---3--:R-:W-:Y:S01]  /*7470*/  FFMA.FTZ R6, R126, UR34, -R2 ;  /* 0x000000227e067c23 */ /* 0x008fe20008010802 */
[----:B------:R-:W-:-:S04]  /*7480*/  PRMT R2, R128, 0x7770, RZ ;  /* 0x0000777080027816 */ /* 0x000fc800000000ff */
[----:B------:R-:W-:Y:S02]  /*7490*/  ISETP.LE.U32.AND P2, PT, R2, UR7, PT ;  /* 0x0000000702007c0c */ /* 0x000fe4000bf43070 */
[----:B------:R-:W-:Y:S01]  /*74a0*/  SHF.R.U32.HI R2, RZ, 0x18, R103 ;  /* 0x00000018ff027819 */ /* 0x000fe20000011667 */
[----:B------:R-:W1:Y:S01]  /*74b0*/  MUFU.EX2 R164, R6 ;  /* 0x0000000600a47308 */ /* 0x000e620000000800 */
[--C-:B--2---:R-:W-:Y:S02]  /*74c0*/  FFMA.FTZ R10, R229, UR34, -R4.reuse ;  /* 0x00000022e50a7c23 */ /* 0x104fe40008010804 */
[----:B------:R-:W-:Y:S01]  /*74d0*/  ISETP.LE.U32.AND P1, PT, R2, UR7, PT ;  /* 0x0000000702007c0c */ /* 0x000fe2000bf23070 */
[----:B------:R-:W-:-:S04]  /*74e0*/  FFMA.FTZ R2, R163, UR34, -R4 ;  /* 0x00000022a3027c23 */ /* 0x000fc80008010804 */
[----:B------:R-:W2:Y:S08]  /*74f0*/  MUFU.EX2 R160, R2 ;  /* 0x0000000200a07308 */ /* 0x000eb00000000800 */
[----:B------:R-:W-:Y:S01]  /*7500*/  @!P1 HFMA2.BF16_V2 R50, -RZ.H0_H0, RZ.H0_H0, -R217.H0_H0 ;  /* 0x200000ffff329231 */ /* 0x000fe200003409d9 */
[----:B-1----:R-:W-:Y:S01]  /*7510*/  F2FP.BF16.F32.PACK_AB R140, R164, R159 ;  /* 0x0000009fa48c723e */ /* 0x002fe200000010ff */
[----:B------:R1:W-:Y:S01]  /*7520*/  MUFU.EX2 R173, R14 ;  /* 0x0000000e00ad7308 */ /* 0x0003e20000000800 */
[--C-:B------:R-:W-:Y:S01]  /*7530*/  FFMA.FTZ R6, R207, UR34, -R4.reuse ;  /* 0x00000022cf067c23 */ /* 0x100fe20008010804 */
[----:B--2---:R-:W-:Y:S01]  /*7540*/  F2FP.BF16.F32.PACK_AB R0, R162, R160 ;  /* 0x000000a0a200723e */ /* 0x004fe200000010ff */
[----:B------:R-:W-:-:S03]  /*7550*/  FFMA.FTZ R2, R199, UR34, -R4 ;  /* 0x00000022c7027c23 */ /* 0x000fc60008010804 */
[C---:B------:R-:W-:Y:S02]  /*7560*/  PRMT R213, R0.reuse, 0x7610, R213 ;  /* 0x0000761000d57816 */ /* 0x040fe400000000d5 */
[----:B------:R-:W-:Y:S02]  /*7570*/  PRMT R212, R0, 0x7632, R212 ;  /* 0x0000763200d47816 */ /* 0x000fe400000000d4 */
[----:B------:R-:W-:Y:S01]  /*7580*/  PRMT R0, R106, 0x7771, RZ ;  /* 0x000077716a007816 */ /* 0x000fe200000000ff */
[----:B------:R-:W-:Y:S01]  /*7590*/  @!P2 HFMA2.BF16_V2 R49, -RZ.H0_H0, RZ.H0_H0, -R213.H0_H0 ;  /* 0x200000ffff31a231 */ /* 0x000fe200003409d5 */
[----:B------:R-:W-:Y:S01]  /*75a0*/  @!P1 PRMT R217, R50, 0x5410, RZ ;  /* 0x0000541032d99816 */ /* 0x000fe200000000ff */
[----:B-1----:R-:W-:Y:S01]  /*75b0*/  IMAD.MOV.U32 R14, RZ, RZ, R200 ;  /* 0x000000ffff0e7224 */ /* 0x002fe200078e00c8 */
[----:B------:R-:W-:Y:S01]  /*75c0*/  ISETP.GT.U32.AND P1, PT, R0, UR7, PT ;  /* 0x0000000700007c0c */ /* 0x000fe2000bf24070 */
[----:B------:R-:W-:Y:S01]  /*75d0*/  IMAD.MOV.U32 R50, RZ, RZ, R219 ;  /* 0x000000ffff327224 */ /* 0x000fe200078e00db */
[----:B------:R-:W-:Y:S01]  /*75e0*/  PRMT R0, R128, 0x7771, RZ ;  /* 0x0000777180007816 */ /* 0x000fe200000000ff */
[----:B------:R-:W-:Y:S01]  /*75f0*/  FFMA.FTZ R200, R71, UR34, -R4 ;  /* 0x0000002247c87c23 */ /* 0x000fe20008010804 */
[----:B------:R-:W-:Y:S01]  /*7600*/  PRMT R219, R213, 0x5410, R212 ;  /* 0x00005410d5db7816 */ /* 0x000fe200000000d4 */
[----:B------:R-:W-:Y:S01]  /*7610*/  IMAD.MOV.U32 R4, RZ, RZ, R151 ;  /* 0x000000ffff047224 */ /* 0x000fe200078e0097 */
[----:B------:R-:W-:Y:S01]  /*7620*/  @!P2 PRMT R213, R49, 0x5410, RZ ;  /* 0x0000541031d5a816 */ /* 0x000fe200000000ff */
[----:B------:R1:W2:Y:S01]  /*7630*/  LDL.LU R151, [R1+0x41c] ;  /* 0x00041c0001977983 */ /* 0x0002a20000300800 */
[----:B------:R-:W-:Y:S01]  /*7640*/  ISETP.GT.U32.AND P2, PT, R0, UR7, PT ;  /* 0x0000000700007c0c */ /* 0x000fe2000bf44070 */
[--C-:B------:R-:W-:Y:S01]  /*7650*/  @!P0 HFMA2.BF16_V2 R44, -RZ.H0_H0, RZ.H0_H0, -R140.reuse.H0_H0 ;  /* 0x200000ffff2c8231 */ /* 0x100fe2000034098c */
[C---:B------:R-:W-:Y:S01]  /*7660*/  PRMT R152, R140.reuse, 0x7632, R152 ;  /* 0x000076328c987816 */ /* 0x040fe20000000098 */
[----:B------:R-:W-:Y:S01]  /*7670*/  IMAD.MOV.U32 R0, RZ, RZ, R218 ;  /* 0x000000ffff007224 */ /* 0x000fe200078e00da */
[----:B------:R-:W-:Y:S01]  /*7680*/  PRMT R76, R140, 0x7610, R76 ;  /* 0x000076108c4c7816 */ /* 0x000fe2000000004c */
[----:B------:R-:W-:Y:S01]  /*7690*/  @P1 HFMA2.BF16_V2 R43, -RZ.H0_H0, RZ.H0_H0, -R140.H1_H1 ;  /* 0x200000ffff2b1231 */ /* 0x000fe2000036098c */
[----:B------:R-:W-:Y:S01]  /*76a0*/  @!P0 PRMT R76, R44, 0x5410, RZ ;  /* 0x000054102c4c8816 */ /* 0x000fe200000000ff */
[----:B------:R-:W-:Y:S03]  /*76b0*/  MUFU.EX2 R49, R5 ;  /* 0x0000000500317308 */ /* 0x000fe60000000800 */
[----:B------:R-:W-:-:S03]  /*76c0*/  @P1 PRMT R152, R43, 0x5410, RZ ;  /* 0x000054102b981816 */ /* 0x000fc600000000ff */
[----:B------:R-:W-:Y:S02]  /*76d0*/  @P2 HFMA2.BF16_V2 R52, -RZ.H0_H0, RZ.H0_H0, -R212.H0_H0 ;  /* 0x200000ffff342231 */ /* 0x000fe400003409d4 */
[----:B------:R3:W-:Y:S01]  /*76e0*/  STL [R1+0x100], R152 ;  /* 0x0001009801007387 */ /* 0x0007e20000100800 */
[----:B------:R-:W4:Y:S02]  /*76f0*/  MUFU.EX2 R44, R3 ;  /* 0x00000003002c7308 */ /* 0x000f240000000800 */
[----:B------:R-:W-:Y:S01]  /*7700*/  @P2 PRMT R212, R52, 0x5410, RZ ;  /* 0x0000541034d42816 */ /* 0x000fe200000000ff */
[----:B------:R-:W-:Y:S02]  /*7710*/  IMAD.MOV.U32 R52, RZ, RZ, R77 ;  /* 0x000000ffff347224 */ /* 0x000fe400078e004d */
[----:B------:R-:W-:-:S03]  /*7720*/  IMAD.MOV.U32 R77, RZ, RZ, R239 ;  /* 0x000000ffff4d7224 */ /* 0x000fc600078e00ef */
[----:B------:R1:W-:Y:S08]  /*7730*/  MUFU.EX2 R239, R17 ;  /* 0x0000001100ef7308 */ /* 0x0003f00000000800 */
[----:B------:R4:W-:Y:S01]  /*7740*/  MUFU.EX2 R218, R7 ;  /* 0x0000000700da7308 */ /* 0x0009e20000000800 */
[----:B---3--:R3:W3:Y:S01]  /*7750*/  LDL.LU R152, [R1+0x418] ;  /* 0x0004180001987983 */ /* 0x0086e20000300800 */
[----:B-1----:R-:W-:-:S06]  /*7760*/  IMAD.MOV.U32 R17, RZ, RZ, R94 ;  /* 0x000000ffff117224 */ /* 0x002fcc00078e005e */
[----:B------:R-:W-:Y:S01]  /*7770*/  MUFU.EX2 R18, R18 ;  /* 0x0000001200127308 */ /* 0x000fe20000000800 */
[----:B------:R-:W2:Y:S01]  /*7780*/  LDL.LU R94, [R1+0x1f0] ;  /* 0x0001f000015e7983 */ /* 0x000ea20000300800 */
[----:B----4-:R-:W-:Y:S01]  /*7790*/  IMAD.MOV.U32 R7, RZ, RZ, R0 ;  /* 0x000000ffff077224 */ /* 0x010fe200078e0000 */
[----:B------:R-:W-:-:S04]  /*77a0*/  PRMT R0, R106, 0x7772, RZ ;  /* 0x000077726a007816 */ /* 0x000fc800000000ff */
[----:B------:R-:W-:Y:S01]  /*77b0*/  ISETP.GT.U32.AND P0, PT, R0, UR7, PT ;  /* 0x0000000700007c0c */ /* 0x000fe2000bf04070 */
[----:B------:R-:W-:Y:S02]  /*77c0*/  IMAD.MOV.U32 R0, RZ, RZ, R249 ;  /* 0x000000ffff007224 */ /* 0x000fe400078e00f9 */
[----:B------:R1:W-:Y:S01]  /*77d0*/  MUFU.EX2 R249, R9 ;  /* 0x0000000900f97308 */ /* 0x0003e20000000800 */
[----:B------:R-:W-:Y:S01]  /*77e0*/  F2FP.BF16.F32.PACK_AB R139, R49, R44 ;  /* 0x0000002c318b723e */ /* 0x000fe200000010ff */
[----:B-1----:R-:W-:Y:S01]  /*77f0*/  IMAD.MOV.U32 R9, RZ, RZ, R0 ;  /* 0x000000ffff097224 */ /* 0x002fe200078e0000 */
[----:B------:R-:W-:-:S04]  /*7800*/  PRMT R0, R128, 0x7772, RZ ;  /* 0x0000777280007816 */ /* 0x000fc800000000ff */
[----:B------:R-:W-:-:S03]  /*7810*/  ISETP.GT.U32.AND P1, PT, R0, UR7, PT ;  /* 0x0000000700007c0c */ /* 0x000fc6000bf24070 */
[----:B------:R-:W-:Y:S01]  /*7820*/  @P0 HFMA2.BF16_V2 R45, -RZ.H0_H0, RZ.H0_H0, -R139.H0_H0 ;  /* 0x200000ffff2d0231 */ /* 0x000fe2000034098b */
[----:B------:R-:W-:Y:S02]  /*7830*/  F2FP.BF16.F32.PACK_AB R0, R179, R165 ;  /* 0x000000a5b300723e */ /* 0x000fe400000010ff */
[----:B------:R-:W-:Y:S02]  /*7840*/  PRMT R3, R139, 0x7610, R3 ;  /* 0x000076108b037816 */ /* 0x000fe40000000003 */
[C---:B------:R-:W-:Y:S02]  /*7850*/  PRMT R211, R0.reuse, 0x7610, R211 ;  /* 0x0000761000d37816 */ /* 0x040fe400000000d3 */
[----:B------:R-:W-:Y:S01]  /*7860*/  @P0 PRMT R3, R45, 0x5410, RZ ;  /* 0x000054102d030816 */ /* 0x000fe200000000ff */
[----:B------:R-:W-:Y:S01]  /*7870*/  IMAD.MOV.U32 R45, RZ, RZ, R4 ;  /* 0x000000ffff2d7224 */ /* 0x000fe200078e0004 */
[----:B------:R-:W-:Y:S01]  /*7880*/  MUFU.EX2 R6, R6 ;  /* 0x0000000600067308 */ /* 0x000fe20000000800 */
[----:B------:R-:W-:Y:S01]  /*7890*/  IMAD.MOV.U32 R4, RZ, RZ, R40 ;  /* 0x000000ffff047224 */ /* 0x000fe200078e0028 */
[----:B------:R-:W-:Y:S01]  /*78a0*/  PRMT R210, R0, 0x7632, R210 ;  /* 0x0000763200d27816 */ /* 0x000fe200000000d2 */
[----:B------:R-:W-:-:S02]  /*78b0*/  IMAD.MOV.U32 R43, RZ, RZ, R50 ;  /* 0x000000ffff2b7224 */ /* 0x000fc400078e0032 */
[----:B------:R-:W-:Y:S01]  /*78c0*/  @P1 HFMA2.BF16_V2 R51, -RZ.H0_H0, RZ.H0_H0, -R211.H0_H0 ;  /* 0x200000ffff331231 */ /* 0x000fe200003409d3 */
[----:B------:R-:W-:Y:S02]  /*78d0*/  PRMT R0, R128, 0x7773, RZ ;  /* 0x0000777380007816 */ /* 0x000fe400000000ff */
[----:B------:R-:W1:Y:S08]  /*78e0*/  MUFU.EX2 R40, R2 ;  /* 0x0000000200287308 */ /* 0x000e700000000800 */
[----:B------:R4:W-:Y:S02]  /*78f0*/  MUFU.EX2 R50, R11 ;  /* 0x0000000b00327308 */ /* 0x0009e40000000800 */
[----:B----4-:R-:W-:-:S02]  /*7900*/  IMAD.MOV.U32 R11, RZ, RZ, R7 ;  /* 0x000000ffff0b7224 */ /* 0x010fc400078e0007 */
[----:B------:R-:W-:Y:S01]  /*7910*/  IMAD.MOV.U32 R7, RZ, RZ, R78 ;  /* 0x000000ffff077224 */ /* 0x000fe200078e004e */
[----:B------:R-:W-:Y:S02]  /*7920*/  PRMT R78, R211, 0x5410, R210 ;  /* 0x00005410d34e7816 */ /* 0x000fe400000000d2 */
[----:B------:R-:W-:Y:S02]  /*7930*/  @P1 PRMT R211, R51, 0x5410, RZ ;  /* 0x0000541033d31816 */ /* 0x000fe400000000ff */
[----:B------:R-:W-:Y:S02]  /*7940*/  ISETP.GT.U32.AND P1, PT, R0, UR7, PT ;  /* 0x0000000700007c0c */ /* 0x000fe4000bf24070 */
[----:B------:R-:W-:Y:S01]  /*7950*/  PRMT R0, R106, 0x7773, RZ ;  /* 0x000077736a007816 */ /* 0x000fe200000000ff */
[----:B------:R-:W-:Y:S02]  /*7960*/  IMAD.MOV.U32 R51, RZ, RZ, R216 ;  /* 0x000000ffff337224 */ /* 0x000fe400078e00d8 */
[----:B------:R4:W-:Y:S01]  /*7970*/  MUFU.EX2 R216, R16 ;  /* 0x0000001000d87308 */ /* 0x0009e20000000800 */
[----:B------:R-:W-:-:S02]  /*7980*/  ISETP.GT.U32.AND P0, PT, R0, UR7, PT ;  /* 0x0000000700007c0c */ /* 0x000fc4000bf04070 */
[----:B------:R-:W-:-:S04]  /*7990*/  LOP3.LUT R0, R81, 0xff, RZ, 0xc0, !PT ;  /* 0x000000ff51007812 */ /* 0x000fc800078ec0ff */
[----:B------:R-:W-:Y:S01]  /*79a0*/  ISETP.LE.U32.AND P2, PT, R0, UR7, PT ;  /* 0x0000000700007c0c */ /* 0x000fe2000bf43070 */
[----:B------:R-:W-:Y:S01]  /*79b0*/  MUFU.EX2 R21, R21 ;  /* 0x0000001500157308 */ /* 0x000fe20000000800 */
[----:B-1----:R-:W-:Y:S01]  /*79c0*/  F2FP.BF16.F32.PACK_AB R0, R40, R6 ;  /* 0x000000062800723e */ /* 0x002fe200000010ff */
[----:B------:R-:W-:Y:S02]  /*79d0*/  @P1 HFMA2.BF16_V2 R56, -RZ.H0_H0, RZ.H0_H0, -R210.H0_H0 ;  /* 0x200000ffff381231 */ /* 0x000fe400003409d2 */
[----:B----4-:R-:W-:-:S04]  /*79e0*/  IMAD.MOV.U32 R16, RZ, RZ, R236 ;  /* 0x000000ffff107224 */ /* 0x010fc800078e00ec */
[----:B------:R-:W-:Y:S01]  /*79f0*/  MUFU.EX2 R236, R22 ;  /* 0x0000001600ec7308 */ /* 0x000fe20000000800 */
[----:B------:R-:W-:-:S07]  /*7a00*/  PRMT R197, R0, 0x7632, R197 ;  /* 0x0000763200c57816 */ /* 0x000fce00000000c5 */
[----:B------:R-:W1:Y:S01]  /*7a10*/  MUFU.EX2 R22, R8 ;  /* 0x0000000800167308 */ /* 0x000e620000000800 */
[----:B------:R-:W-:Y:S02]  /*7a20*/  PRMT R196, R0, 0x7610, R196 ;  /* 0x0000761000c47816 */ /* 0x000fe400000000c4 */
[----:B------:R-:W-:Y:S01]  /*7a30*/  LOP3.LUT R0, R69, 0xff, RZ, 0xc0, !PT ;  /* 0x000000ff45007812 */ /* 0x000fe200078ec0ff */
[----:B------:R-:W-:Y:S01]  /*7a40*/  @P0 HFMA2.BF16_V2 R53, -RZ.H0_H0, RZ.H0_H0, -R139.H1_H1 ;  /* 0x200000ffff350231 */ /* 0x000fe2000036098b */
[----:B------:R-:W-:Y:S02]  /*7a50*/  @P1 PRMT R210, R56, 0x5410, RZ ;  /* 0x0000541038d21816 */ /* 0x000fe400000000ff */
[----:B------:R-:W-:Y:S02]  /*7a60*/  ISETP.LE.U32.AND P1, PT, R0, UR7, PT ;  /* 0x0000000700007c0c */ /* 0x000fe4000bf23070 */
[----:B------:R-:W-:Y:S02]  /*7a70*/  SHF.R.U32.HI R0, RZ, 0x18, R69 ;  /* 0x00000018ff007819 */ /* 0x000fe40000011645 */
[----:B------:R-:W-:-:S02]  /*7a80*/  PRMT R5, R139, 0x7632, R5 ;  /* 0x000076328b057816 */ /* 0x000fc40000000005 */
[----:B------:R-:W-:Y:S01]  /*7a90*/  @P0 PRMT R5, R53, 0x5410, RZ ;  /* 0x0000541035050816 */ /* 0x000fe200000000ff */
[----:B------:R-:W-:Y:S01]  /*7aa0*/  @!P2 HFMA2.BF16_V2 R57, -RZ.H0_H0, RZ.H0_H0, -R196.H0_H0 ;  /* 0x200000ffff39a231 */ /* 0x000fe200003409c4 */
[----:B------:R-:W-:Y:S02]  /*7ab0*/  ISETP.LE.U32.AND P0, PT, R0, UR7, PT ;  /* 0x0000000700007c0c */ /* 0x000fe4000bf03070 */
[----:B-1----:R-:W-:Y:S01]  /*7ac0*/  F2FP.BF16.F32.PACK_AB R0, R22, R21 ;  /* 0x000000151600723e */ /* 0x002fe200000010ff */
[----:B------:R1:W-:Y:S03]  /*7ad0*/  STL [R1+0xf4], R5 ;  /* 0x0000f40501007387 */ /* 0x0003e60000100800 */
[C---:B------:R-:W-:Y:S02]  /*7ae0*/  PRMT R192, R0.reuse, 0x7610, R192 ;  /* 0x0000761000c07816 */ /* 0x040fe400000000c0 */
[----:B------:R-:W-:-:S03]  /*7af0*/  PRMT R191, R0, 0x7632, R191 ;  /* 0x0000763200bf7816 */ /* 0x000fc600000000bf */
[----:B------:R-:W-:Y:S02]  /*7b00*/  @!P3 HFMA2.BF16_V2 R59, -RZ.H0_H0, RZ.H0_H0, -R192.H0_H0 ;  /* 0x200000ffff3bb231 */ /* 0x000fe400003409c0 */
[----:B------:R-:W-:Y:S02]  /*7b10*/  IMAD.MOV.U32 R56, RZ, RZ, R218 ;  /* 0x000000ffff387224 */ /* 0x000fe400078e00da */
[----:B------:R4:W-:Y:S01]  /*7b20*/  MUFU.EX2 R218, R24 ;  /* 0x0000001800da7308 */ /* 0x0009e20000000800 */
[----:B-1----:R-:W-:Y:S02]  /*7b30*/  PRMT R5, R196, 0x5410, R197 ;  /* 0x00005410c4057816 */ /* 0x002fe400000000c5 */
[----:B------:R-:W-:Y:S01]  /*7b40*/  @!P2 PRMT R196, R57, 0x5410, RZ ;  /* 0x0000541039c4a816 */ /* 0x000fe200000000ff */
[----:B------:R-:W-:Y:S02]  /*7b50*/  IMAD.MOV.U32 R57, RZ, RZ, R16 ;  /* 0x000000ffff397224 */ /* 0x000fe400078e0010 */
[----:B------:R-:W-:-:S02]  /*7b60*/  IMAD.MOV.U32 R16, RZ, RZ, R43 ;  /* 0x000000ffff107224 */ /* 0x000fc400078e002b */
[----:B------:R-:W-:Y:S02]  /*7b70*/  IMAD.MOV.U32 R43, RZ, RZ, R9 ;  /* 0x000000ffff2b7224 */ /* 0x000fe400078e0009 */
[----:B------:R-:W-:Y:S02]  /*7b80*/  IMAD.MOV.U32 R9, RZ, RZ, R172 ;  /* 0x000000ffff097224 */ /* 0x000fe400078e00ac */
[----:B------:R1:W-:Y:S01]  /*7b90*/  MUFU.EX2 R172, R26 ;  /* 0x0000001a00ac7308 */ /* 0x0003e20000000800 */
[----:B----4-:R-:W-:Y:S02]  /*7ba0*/  IMAD.MOV.U32 R24, RZ, RZ, R17 ;  /* 0x000000ffff187224 */ /* 0x010fe400078e0011 */
[----:B------:R-:W-:Y:S02]  /*7bb0*/  IMAD.MOV.U32 R17, RZ, RZ, R52 ;  /* 0x000000ffff117224 */ /* 0x000fe400078e0034 */
[----:B-1----:R-:W-:-:S03]  /*7bc0*/  IMAD.MOV.U32 R26, RZ, RZ, R168 ;  /* 0x000000ffff1a7224 */ /* 0x002fc600078e00a8 */
[----:B------:R1:W4:Y:S02]  /*7bd0*/  MUFU.EX2 R168, R25 ;  /* 0x0000001900a87308 */ /* 0x0003240000000800 */
[----:B-1----:R-:W-:Y:S01]  /*7be0*/  IMAD.MOV.U32 R25, RZ, RZ, R173 ;  /* 0x000000ffff197224 */ /* 0x002fe200078e00ad */
[----:B------:R-:W-:Y:S02]  /*7bf0*/  PRMT R173, R192, 0x5410, R191 ;  /* 0x00005410c0ad7816 */ /* 0x000fe400000000bf */
[----:B------:R-:W-:Y:S01]  /*7c00*/  @!P3 PRMT R192, R59, 0x5410, RZ ;  /* 0x000054103bc0b816 */ /* 0x000fe200000000ff */
[----:B------:R-:W-:Y:S02]  /*7c10*/  IMAD.MOV.U32 R59, RZ, RZ, R135 ;  /* 0x000000ffff3b7224 */ /* 0x000fe400078e0087 */
[----:B------:R1:W4:Y:S01]  /*7c20*/  MUFU.EX2 R135, R10 ;  /* 0x0000000a00877308 */ /* 0x0003220000000800 */
[----:B------:R-:W-:Y:S01]  /*7c30*/  F2FP.BF16.F32.PACK_AB R2, R18, R19 ;  /* 0x000000131202723e */ /* 0x000fe200000010ff */
[----:B-1----:R-:W-:-:S04]  /*7c40*/  IMAD.MOV.U32 R10, RZ, RZ, R235 ;  /* 0x000000ffff0a7224 */ /* 0x002fc800078e00eb */
[----:B------:R-:W-:Y:S01]  /*7c50*/  FADD.FTZ R0, R10, R17 ;  /* 0x000000110a007221 */ /* 0x000fe20000010000 */
[----:B------:R-:W-:Y:S02]  /*7c60*/  IMAD.MOV.U32 R8, RZ, RZ, R51 ;  /* 0x000000ffff087224 */ /* 0x000fe400078e0033 */
[----:B------:R-:W-:Y:S02]  /*7c70*/  @!P0 HFMA2.BF16_V2 R58, -RZ.H0_H0, RZ.H0_H0, -R191.H0_H0 ;  /* 0x200000ffff3a8231 */ /* 0x000fe400003409bf */
[----:B------:R-:W-:Y:S01]  /*7c80*/  IMAD.MOV.U32 R51, RZ, RZ, R238 ;  /* 0x000000ffff337224 */ /* 0x000fe200078e00ee */
[C---:B------:R-:W-:Y:S02]  /*7c90*/  PRMT R194, R2.reuse, 0x7632, R194 ;  /* 0x0000763202c27816 */ /* 0x040fe400000000c2 */
[----:B------:R-:W-:Y:S02]  /*7ca0*/  PRMT R193, R2, 0x7610, R193 ;  /* 0x0000761002c17816 */ /* 0x000fe400000000c1 */
[----:B------:R-:W-:Y:S01]  /*7cb0*/  @!P0 PRMT R191, R58, 0x5410, RZ ;  /* 0x000054103abf8816 */ /* 0x000fe200000000ff */
[----:B------:R-:W-:-:S02]  /*7cc0*/  IMAD.MOV.U32 R58, RZ, RZ, R16 ;  /* 0x000000ffff3a7224 */ /* 0x000fc400078e0010 */
[----:B------:R-:W-:Y:S02]  /*7cd0*/  @!P4 HFMA2.BF16_V2 R63, -RZ.H0_H0, RZ.H0_H0, -R194.H0_H0 ;  /* 0x200000ffff3fc231 */ /* 0x000fe400003409c2 */
[----:B------:R-:W-:Y:S02]  /*7ce0*/  IMAD.MOV.U32 R16, RZ, RZ, R51 ;  /* 0x000000ffff107224 */ /* 0x000fe400078e0033 */
[----:B------:R-:W1:Y:S01]  /*7cf0*/  MUFU.EX2 R51, R27 ;  /* 0x0000001b00337308 */ /* 0x000e620000000800 */
[----:B------:R-:W-:Y:S01]  /*7d00*/  @!P1 HFMA2.BF16_V2 R64, -RZ.H0_H0, RZ.H0_H0, -R193.H0_H0 ;  /* 0x200000ffff409231 */ /* 0x000fe200003409c1 */
[----:B------:R-:W-:Y:S01]  /*7d10*/  PRMT R238, R193, 0x5410, R194 ;  /* 0x00005410c1ee7816 */ /* 0x000fe200000000c2 */
[----:B------:R-:W-:Y:S01]  /*7d20*/  IMAD.MOV.U32 R52, RZ, RZ, R11 ;  /* 0x000000ffff347224 */ /* 0x000fe200078e000b */
[----:B------:R-:W-:Y:S01]  /*7d30*/  @!P4 PRMT R194, R63, 0x5410, RZ ;  /* 0x000054103fc2c816 */ /* 0x000fe200000000ff */
[----:B------:R-:W-:Y:S02]  /*7d40*/  IMAD.MOV.U32 R11, RZ, RZ, R240 ;  /* 0x000000ffff0b7224 */ /* 0x000fe400078e00f0 */
[----:B------:R-:W-:Y:S01]  /*7d50*/  IMAD.MOV.U32 R63, RZ, RZ, R45 ;  /* 0x000000ffff3f7224 */ /* 0x000fe200078e002d */
[----:B------:R-:W1:Y:S01]  /*7d60*/  MUFU.EX2 R235, R28 ;  /* 0x0000001c00eb7308 */ /* 0x000e620000000800 */
[----:B------:R-:W-:Y:S01]  /*7d70*/  IMAD.MOV.U32 R45, RZ, RZ, R3 ;  /* 0x000000ffff2d7224 */ /* 0x000fe200078e0003 */
[----:B------:R-:W-:Y:S01]  /*7d80*/  @!P1 PRMT R193, R64, 0x5410, RZ ;  /* 0x0000541040c19816 */ /* 0x000fe200000000ff */
[----:B------:R-:W-:Y:S01]  /*7d90*/  FADD.FTZ R3, R58, R79 ;  /* 0x0000004f3a037221 */ /* 0x000fe20000010000 */
[----:B------:R-:W-:-:S04]  /*7da0*/  @!P5 HFMA2.BF16_V2 R62, -RZ.H0_H0, RZ.H0_H0, -R197.H0_H0 ;  /* 0x200000ffff3ed231 */ /* 0x000fc800003409c5 */
[----:B------:R4:W-:Y:S01]  /*7db0*/  MUFU.EX2 R240, R23 ;  /* 0x0000001700f07308 */ /* 0x0009e20000000800 */
[----:B------:R-:W-:Y:S01]  /*7dc0*/  FADD.FTZ R3, R237, R3 ;  /* 0x00000003ed037221 */ /* 0x000fe20000010000 */
[----:B------:R-:W-:-:S06]  /*7dd0*/  @!P5 PRMT R197, R62, 0x5410, RZ ;  /* 0x000054103ec5d816 */ /* 0x000fcc00000000ff */
[----:B------:R-:W3:Y:S01]  /*7de0*/  MUFU.EX2 R64, R29 ;  /* 0x0000001d00407308 */ /* 0x000ee20000000800 */
[----:B--2---:R-:W-:-:S04]  /*7df0*/  FADD.FTZ R0, R94, R0 ;  /* 0x000000005e007221 */ /* 0x004fc80000010000 */
[----:B------:R-:W-:-:S04]  /*7e00*/  FADD.FTZ R0, R46, R0 ;  /* 0x000000002e007221 */ /* 0x000fc80000010000 */
[----:B------:R-:W-:-:S04]  /*7e10*/  FADD.FTZ R0, R77, R0 ;  /* 0x000000004d007221 */ /* 0x000fc80000010000 */
[----:B------:R-:W-:-:S04]  /*7e20*/  FADD.FTZ R2, R8, R0 ;  /* 0x0000000008027221 */ /* 0x000fc80000010000 */
[----:B------:R-:W-:Y:S01]  /*7e30*/  FADD.FTZ R2, R68, R2 ;  /* 0x0000000244027221 */ /* 0x000fe20000010000 */
[----:B----4-:R-:W-:-:S03]  /*7e40*/  IMAD.MOV.U32 R23, RZ, RZ, R4 ;  /* 0x000000ffff177224 */ /* 0x010fc600078e0004 */
[----:B------:R-:W-:-:S04]  /*7e50*/  FADD.FTZ R2, R251, R2 ;  /* 0x00000002fb027221 */ /* 0x000fc80000010000 */
[----:B------:R-:W-:Y:S01]  /*7e60*/  FADD.FTZ R4, R92, R2 ;  /* 0x000000025c047221 */ /* 0x000fe20000010000 */
[----:B------:R-:W-:Y:S01]  /*7e70*/  FADD.FTZ R2, R172, R168 ;  /* 0x000000a8ac027221 */ /* 0x000fe20000010000 */
[----:B------:R-:W2:Y:S01]  /*7e80*/  MUFU.EX2 R53, R30 ;  /* 0x0000001e00357308 */ /* 0x000ea20000000800 */
[----:B------:R-:W-:Y:S02]  /*7e90*/  IMAD.MOV.U32 R62, RZ, RZ, R52 ;  /* 0x000000ffff3e7224 */ /* 0x000fe400078e0034 */
[----:B------:R-:W-:Y:S01]  /*7ea0*/  FADD.FTZ R2, R135, R2 ;  /* 0x0000000287027221 */ /* 0x000fe20000010000 */
[----:B------:R-:W-:-:S03]  /*7eb0*/  FADD.FTZ R3, R171, R3 ;  /* 0x00000003ab037221 */ /* 0x000fc60000010000 */
[----:B-1----:R-:W-:Y:S01]  /*7ec0*/  FADD.FTZ R2, R51, R2 ;  /* 0x0000000233027221 */ /* 0x002fe20000010000 */
[----:B------:R-:W1:Y:S01]  /*7ed0*/  MUFU.EX2 R52, R31 ;  /* 0x0000001f00347308 */ /* 0x000e620000000800 */
[----:B------:R-:W-:Y:S02]  /*7ee0*/  FADD.FTZ R3, R26, R3 ;  /* 0x000000031a037221 */ /* 0x000fe40000010000 */
[----:B------:R-:W-:Y:S02]  /*7ef0*/  FADD.FTZ R2, R235, R2 ;  /* 0x00000002eb027221 */ /* 0x000fe40000010000 */
[----:B------:R-:W-:Y:S02]  /*7f00*/  FADD.FTZ R0, R24, R3 ;  /* 0x0000000318007221 */ /* 0x000fe40000010000 */
[----:B---3--:R-:W-:Y:S02]  /*7f10*/  FADD.FTZ R2, R64, R2 ;  /* 0x0000000240027221 */ /* 0x008fe40000010000 */
[----:B------:R-:W-:-:S02]  /*7f20*/  FADD.FTZ R0, R57, R0 ;  /* 0x0000000039007221 */ /* 0x000fc40000010000 */
[----:B--2---:R-:W-:Y:S02]  /*7f30*/  FADD.FTZ R2, R53, R2 ;  /* 0x0000000235027221 */ /* 0x004fe40000010000 */
[----:B------:R-:W-:Y:S01]  /*7f40*/  FADD.FTZ R0, R25, R0 ;  /* 0x0000000019007221 */ /* 0x000fe20000010000 */
[----:B------:R-:W-:Y:S02]  /*7f50*/  IMAD.MOV.U32 R29, RZ, RZ, R11 ;  /* 0x000000ffff1d7224 */ /* 0x000fe400078e000b */
[----:B------:R-:W2:Y:S01]  /*7f60*/  S2R R11, SR_TID.X ;  /* 0x00000000000b7919 */ /* 0x000ea20000002100 */
[----:B-1----:R-:W-:Y:S01]  /*7f70*/  FADD.FTZ R2, R52, R2 ;  /* 0x0000000234027221 */ /* 0x002fe20000010000 */
[----:B------:R-:W-:Y:S01]  /*7f80*/  FADD.FTZ R3, R19, R0 ;  /* 0x0000000013037221 */ /* 0x000fe20000010000 */
[----:B------:R-:W-:Y:S02]  /*7f90*/  IMAD.MOV.U32 R92, RZ, RZ, R59 ;  /* 0x000000ffff5c7224 */ /* 0x000fe400078e003b */
[----:B------:R-:W-:Y:S01]  /*7fa0*/  FADD.FTZ R0, R56, R249 ;  /* 0x000000f938007221 */ /* 0x000fe20000010000 */
[----:B------:R-:W-:-:S02]  /*7fb0*/  IMAD.MOV.U32 R59, RZ, RZ, R62 ;  /* 0x000000ffff3b7224 */ /* 0x000fc400078e003e */
[----:B------:R-:W-:Y:S02]  /*7fc0*/  IMAD.MOV.U32 R62, RZ, RZ, R15 ;  /* 0x000000ffff3e7224 */ /* 0x000fe400078e000f */
[----:B------:R-:W-:Y:S01]  /*7fd0*/  FADD.FTZ R15, R6, R2 ;  /* 0x00000002060f7221 */ /* 0x000fe20000010000 */
[----:B------:R-:W-:Y:S01]  /*7fe0*/  FADD.FTZ R0, R50, R0 ;  /* 0x0000000032007221 */ /* 0x000fe20000010000 */
[----:B------:R-:W1:Y:S03]  /*7ff0*/  S2R R2, SR_CTAID.X ;  /* 0x0000000000027919 */ /* 0x000e660000002500 */
[----:B------:R-:W-:-:S04]  /*8000*/  FADD.FTZ R0, R216, R0 ;  /* 0x00000000d8007221 */ /* 0x000fc80000010000 */
[----:B------:R-:W-:-:S04]  /*8010*/  FADD.FTZ R0, R239, R0 ;  /* 0x00000000ef007221 */ /* 0x000fc80000010000 */
[----:B------:R-:W-:Y:S01]  /*8020*/  FADD.FTZ R0, R236, R0 ;  /* 0x00000000ec007221 */ /* 0x000fe20000010000 */
[----:B------:R-:W-:-:S03]  /*8030*/  UIADD3 UR4, UPT, UPT, UR33, 0x2, URZ ;  /* 0x0000000221047890 */ /* 0x000fc6000fffe0ff */
[----:B------:R-:W-:Y:S01]  /*8040*/  FADD.FTZ R0, R218, R0 ;  /* 0x00000000da007221 */ /* 0x000fe20000010000 */
[----:B------:R-:W-:-:S03]  /*8050*/  IMAD.MOV.U32 R27, RZ, RZ, R63 ;  /* 0x000000ffff1b7224 */ /* 0x000fc600078e003f */
[----:B------:R-:W-:Y:S01]  /*8060*/  FADD.FTZ R0, R240, R0 ;  /* 0x00000000f0007221 */ /* 0x000fe20000010000 */
[----:B------:R-:W-:Y:S02]  /*8070*/  IMAD.MOV.U32 R63, RZ, RZ, R43 ;  /* 0x000000ffff3f7224 */ /* 0x000fe400078e002b */
[----:B------:R-:W-:Y:S02]  /*8080*/  IMAD.MOV.U32 R43, RZ, RZ, R14 ;  /* 0x000000ffff2b7224 */ /* 0x000fe400078e000e */
[----:B------:R-:W-:Y:S01]  /*8090*/  FADD.FTZ R14, R21, R0 ;  /* 0x00000000150e7221 */ /* 0x000fe20000010000 */
[----:B------:R-:W-:Y:S02]  /*80a0*/  IMAD.MOV.U32 R28, RZ, RZ, R16 ;  /* 0x000000ffff1c7224 */ /* 0x000fe400078e0010 */
[----:B------:R-:W-:Y:S01]  /*80b0*/  FADD.FTZ R16, R93, R4 ;  /* 0x000000045d107221 */ /* 0x000fe20000010000 */
[----:B------:R-:W-:Y:S01]  /*80c0*/  IMAD.U32 R0, RZ, RZ, UR4 ;  /* 0x00000004ff007e24 */ /* 0x000fe2000f8e00ff */
[----:B--2---:R-:W-:Y:S01]  /*80d0*/  SHF.R.U32.HI R4, RZ, 0x5, R11 ;  /* 0x00000005ff047819 */ /* 0x004fe2000001160b */
[----:B------:R-:W-:-:S03]  /*80e0*/  IMAD.MOV.U32 R19, RZ, RZ, R17 ;  /* 0x000000ffff137224 */ /* 0x000fc600078e0011 */
[----:B------:R-:W-:Y:S01]  /*80f0*/  LOP3.LUT R0, R0, UR23, R245, 0x96, !PT ;  /* 0x0000001700007c12 */ /* 0x000fe2000f8e96f5 */
[----:B-1----:R-:W-:Y:S02]  /*8100*/  IMAD R2, R2, 0x8, R4 ;  /* 0x0000000802027824 */ /* 0x002fe400078e0204 */
[----:B------:R-:W-:Y:S01]  /*8110*/  FADD.FTZ R17, R18, R3 ;  /* 0x0000000312117221 */ /* 0x000fe20000010000 */
[----:B------:R-:W-:Y:S02]  /*8120*/  IMAD.MOV.U32 R31, RZ, RZ, R10 ;  /* 0x000000ffff1f7224 */ /* 0x000fe400078e000a */
[----:B------:R-:W-:-:S04]  /*8130*/  IMAD.WIDE.U32 R2, R2, -0x326172a9, RZ ;  /* 0xcd9e8d5702027825 */ /* 0x000fc800078e00ff */
[----:B------:R-:W-:-:S05]  /*8140*/  IMAD.WIDE.U32 R10, R0, -0x326172a9, RZ ;  /* 0xcd9e8d57000a7825 */ /* 0x000fca00078e00ff */
[----:B------:R-:W-:Y:S01]  /*8150*/  LOP3.LUT R4, R2, UR6, R11, 0x96, !PT ;  /* 0x0000000602047c12 */ /* 0x000fe2000f8e960b */
[----:B------:R-:W-:Y:S02]  /*8160*/  IMAD.MOV.U32 R93, RZ, RZ, R63 ;  /* 0x000000ffff5d7224 */ /* 0x000fe400078e003f */
[----:B------:R-:W-:Y:S02]  /*8170*/  IMAD.MOV.U32 R63, RZ, RZ, R5 ;  /* 0x000000ffff3f7224 */ /* 0x000fe400078e0005 */
[----:B------:R-:W-:Y:S01]  /*8180*/  IMAD.WIDE.U32 R4, R4, -0x2daee0ad, RZ ;  /* 0xd2511f5304047825 */ /* 0x000fe200078e00ff */
[----:B------:R-:W-:-:S03]  /*8190*/  LOP3.LUT R2, R10, UR32, R123, 0x96, !PT ;  /* 0x000000200a027c12 */ /* 0x000fc6000f8e967b */
[----:B------:R-:W-:Y:S01]  /*81a0*/  IMAD.MOV.U32 R30, RZ, RZ, R8 ;  /* 0x000000ffff1e7224 */ /* 0x000fe200078e0008 */
[----:B------:R-:W-:Y:S01]  /*81b0*/  LOP3.LUT R8, R60, UR31, R5, 0x96, !PT ;  /* 0x0000001f3c087c12 */ /* 0x000fe2000f8e9605 */
[----:B------:R-:W-:Y:S02]  /*81c0*/  IMAD.MOV.U32 R18, RZ, RZ, R19 ;  /* 0x000000ffff127224 */ /* 0x000fe400078e0013 */
[----:B------:R-:W-:Y:S02]  /*81d0*/  IMAD.MOV.U32 R19, RZ, RZ, R9 ;  /* 0x000000ffff137224 */ /* 0x000fe400078e0009 */
        /* <DEDUP_REMOVED lines=8> */
[----:B------:R-:W-:-:S04]  /*8260*/  IMAD.WIDE.U32 R6, R6, -0x2daee0ad, RZ ;  /* 0xd2511f5306067825 */ /* 0x000fc800078e00ff */
[----:B------:R-:W-:Y:S01]  /*8270*/  IMAD.WIDE.U32 R4, R4, -0x326172a9, RZ ;  /* 0xcd9e8d5704047825 */ /* 0x000fe200078e00ff */
[----:B------:R-:W-:-:S04]  /*8280*/  LOP3.LUT R7, R2, UR26, R7, 0x96, !PT ;  /* 0x0000001a02077c12 */ /* 0x000fc8000f8e9607 */
        /* <DEDUP_REMOVED lines=11> */
[----:B------:R-:W-:Y:S01]  /*8340*/  IMAD.MOV.U32 R18, RZ, RZ, R93 ;  /* 0x000000ffff127224 */ /* 0x000fe200078e005d */
        /* <DEDUP_REMOVED lines=10> */
[----:B------:R-:W-:-:S05]  /*83f0*/  IMAD.MOV.U32 R0, RZ, RZ, R78 ;  /* 0x000000ffff007224 */ /* 0x000fca00078e004e */
[----:B------:R-:W-:Y:S01]  /*8400*/  LOP3.LUT R0, R0, 0xff, RZ, 0xc0, !PT ;  /* 0x000000ff00007812 */ /* 0x000fe200078ec0ff */
[----:B------:R-:W-:-:S03]  /*8410*/  IMAD.MOV.U32 R2, RZ, RZ, R77 ;  /* 0x000000ffff027224 */ /* 0x000fc600078e004d */
[----:B------:R-:W-:Y:S01]  /*8420*/  ISETP.LE.U32.AND P1, PT, R0, UR7, PT ;  /* 0x0000000700007c0c */ /* 0x000fe2000bf23070 */
[----:B------:R-:W-:Y:S02]  /*8430*/  IMAD.MOV.U32 R0, RZ, RZ, R76 ;  /* 0x000000ffff007224 */ /* 0x000fe400078e004c */
[----:B------:R-:W-:-:S04]  /*8440*/  IMAD.WIDE.U32 R76, R3, -0x326172a9, RZ ;  /* 0xcd9e8d57034c7825 */ /* 0x000fc800078e00ff */
[----:B------:R-:W-:Y:S02]  /*8450*/  IMAD.MOV.U32 R9, RZ, RZ, R30 ;  /* 0x000000ffff097224 */ /* 0x000fe400078e001e */
[----:B------:R-:W-:Y:S02]  /*8460*/  IMAD.MOV.U32 R30, RZ, RZ, R19 ;  /* 0x000000ffff1e7224 */ /* 0x000fe400078e0013 */
[----:B------:R-:W-:Y:S01]  /*8470*/  IMAD.MOV.U32 R19, RZ, RZ, R92 ;  /* 0x000000ffff137224 */ /* 0x000fe200078e005c */
[----:B------:R-:W-:Y:S01]  /*8480*/  LOP3.LUT R92, R6, UR15, R77, 0x96, !PT ;  /* 0x0000000f065c7c12 */ /* 0x000fe2000f8e964d */
[----:B------:R-:W-:Y:S02]  /*8490*/  IMAD.MOV.U32 R6, RZ, RZ, R21 ;  /* 0x000000ffff067224 */ /* 0x000fe400078e0015 */
[----:B------:R-:W-:Y:S02]  /*84a0*/  IMAD.MOV.U32 R21, RZ, RZ, R29 ;  /* 0x000000ffff157224 */ /* 0x000fe400078e001d */
[----:B------:R-:W-:Y:S01]  /*84b0*/  IMAD.MOV.U32 R7, RZ, RZ, R0 ;  /* 0x000000ffff077224 */ /* 0x000fe200078e0000 */
[----:B------:R-:W-:Y:S01]  /*84c0*/  LOP3.LUT R0, R92, 0xffff, RZ, 0xc0, !PT ;  /* 0x0000ffff5c007812 */ /* 0x000fe200078ec0ff */
[----:B------:R-:W-:-:S02]  /*84d0*/  IMAD.MOV.U32 R29, RZ, RZ, R57 ;  /* 0x000000ffff1d7224 */ /* 0x000fc400078e0039 */
[----:B------:R-:W-:Y:S02]  /*84e0*/  IMAD.MOV.U32 R57, RZ, RZ, R43 ;  /* 0x000000ffff397224 */ /* 0x000fe400078e002b */
[----:B------:R1:W-:Y:S01]  /*84f0*/  MUFU.EX2 R43, R32 ;  /* 0x00000020002b7308 */ /* 0x0003e20000000800 */
[----:B------:R-:W-:-:S04]  /*8500*/  SHF.R.U32.HI R0, RZ, 0x8, R0 ;  /* 0x00000008ff007819 */ /* 0x000fc80000011600 */
[----:B------:R-:W-:Y:S01]  /*8510*/  LOP3.LUT R0, R0, 0xffff, RZ, 0xc0, !PT ;  /* 0x0000ffff00007812 */ /* 0x000fe200078ec0ff */
[----:B-1----:R-:W-:Y:S02]  /*8520*/  IMAD.MOV.U32 R32, RZ, RZ, R9 ;  /* 0x000000ffff207224 */ /* 0x002fe400078e0009 */
[----:B------:R-:W-:Y:S02]  /*8530*/  IMAD.MOV.U32 R9, RZ, RZ, R30 ;  /* 0x000000ffff097224 */ /* 0x000fe400078e001e */
[----:B------:R-:W-:Y:S02]  /*8540*/  IMAD.MOV.U32 R30, RZ, RZ, R45 ;  /* 0x000000ffff1e7224 */ /* 0x000fe400078e002d */
[----:B------:R-:W1:Y:S01]  /*8550*/  MUFU.EX2 R45, R33 ;  /* 0x00000021002d7308 */ /* 0x000e620000000800 */
        /* <DEDUP_REMOVED lines=8> */
[----:B------:R-:W-:Y:S02]  /*85e0*/  @!P3 HFMA2.BF16_V2 R71, -RZ.H0_H0, RZ.H0_H0, -R202.H0_H0 ;  /* 0x200000ffff47b231 */ /* 0x000fe400003409ca */
[----:B------:R-:W-:Y:S02]  /*85f0*/  IMAD.MOV.U32 R33, RZ, RZ, R2 ;  /* 0x000000ffff217224 */ /* 0x000fe400078e0002 */
[----:B------:R-:W-:Y:S01]  /*8600*/  FADD.FTZ R2, R22, R14 ;  /* 0x0000000e16027221 */ /* 0x000fe20000010000 */
[----:B------:R-:W-:Y:S01]  /*8610*/  LOP3.LUT R0, R0, 0xff, RZ, 0xc0, !PT ;  /* 0x000000ff00007812 */ /* 0x000fe200078ec0ff */
[----:B------:R-:W-:Y:S01]  /*8620*/  IMAD.MOV.U32 R22, RZ, RZ, R58 ;  /* 0x000000ffff167224 */ /* 0x000fe200078e003a */
[----:B------:R-:W-:-:S02]  /*8630*/  PRMT R58, R202, 0x5410, R201 ;  /* 0x00005410ca3a7816 */ /* 0x000fc400000000c9 */
[----:B------:R-:W-:Y:S01]  /*8640*/  @!P3 PRMT R202, R71, 0x5410, RZ ;  /* 0x0000541047cab816 */ /* 0x000fe200000000ff */
[----:B------:R-:W-:Y:S01]  /*8650*/  FADD.FTZ R3, R40, R15 ;  /* 0x0000000f28037221 */ /* 0x000fe20000010000 */
[----:B------:R-:W-:Y:S02]  /*8660*/  ISETP.LE.U32.AND P3, PT, R0, UR7, PT ;  /* 0x0000000700007c0c */ /* 0x000fe4000bf63070 */
[----:B------:R-:W-:Y:S01]  /*8670*/  LOP3.LUT R0, R54, UR6, R11, 0x96, !PT ;  /* 0x0000000636007c12 */ /* 0x000fe2000f8e960b */
[----:B------:R-:W-:Y:S01]  /*8680*/  FADD.FTZ R11, R91, R2 ;  /* 0x000000025b0b7221 */ /* 0x000fe20000010000 */
[----:B------:R-:W-:-:S03]  /*8690*/  FADD.FTZ R15, R208, R3 ;  /* 0x00000003d00f7221 */ /* 0x000fc60000010000 */
[----:B------:R-:W-:-:S04]  /*86a0*/  IMAD.WIDE.U32 R2, R0, -0x2daee0ad, RZ ;  /* 0xd2511f5300027825 */ /* 0x000fc800078e00ff */
[----:B------:R-:W-:Y:S02]  /*86b0*/  @!P0 HFMA2.BF16_V2 R74, -RZ.H0_H0, RZ.H0_H0, -R201.H0_H0 ;  /* 0x200000ffff4a8231 */ /* 0x000fe400003409c9 */
[----:B------:R-:W-:Y:S02]  /*86c0*/  IMAD.MOV.U32 R40, RZ, RZ, R22 ;  /* 0x000000ffff287224 */ /* 0x000fe400078e0016 */
[----:B------:R-:W-:Y:S01]  /*86d0*/  IMAD.MOV.U32 R22, RZ, RZ, R4 ;  /* 0x000000ffff167224 */ /* 0x000fe200078e0004 */
[----:B------:R-:W-:Y:S01]  /*86e0*/  LOP3.LUT R4, R188, UR31, R3, 0x96, !PT ;  /* 0x0000001fbc047c12 */ /* 0x000fe2000f8e9603 */
[----:B------:R-:W-:Y:S01]  /*86f0*/  IMAD.MOV.U32 R71, RZ, RZ, R6 ;  /* 0x000000ffff477224 */ /* 0x000fe200078e0006 */
[----:B------:R-:W-:Y:S01]  /*8700*/  @!P0 PRMT R201, R74, 0x5410, RZ ;  /* 0x000054104ac98816 */ /* 0x000fe200000000ff */
[----:B------:R-:W-:Y:S01]  /*8710*/  IMAD.MOV.U32 R74, RZ, RZ, R5 ;  /* 0x000000ffff4a7224 */ /* 0x000fe200078e0005 */
[----:B------:R-:W-:Y:S01]  /*8720*/  LOP3.LUT R6, R10, UR32, R247, 0x96, !PT ;  /* 0x000000200a067c12 */ /* 0x000fe2000f8e96f7 */
[----:B------:R-:W-:-:S04]  /*8730*/  IMAD.WIDE.U32 R4, R4, -0x326172a9, RZ ;  /* 0xcd9e8d5704047825 */ /* 0x000fc800078e00ff */
[----:B------:R-:W-:Y:S01]  /*8740*/  FADD.FTZ R14, R203, R16 ;  /* 0x00000010cb0e7221 */ /* 0x000fe20000010000 */
[----:B------:R-:W-:Y:S01]  /*8750*/  IMAD.MOV.U32 R16, RZ, RZ, R7 ;  /* 0x000000ffff107224 */ /* 0x000fe200078e0007 */
[----:B------:R-:W-:Y:S01]  /*8760*/  LOP3.LUT R3, R246, UR30, R5, 0x96, !PT ;  /* 0x0000001ef6037c12 */ /* 0x000fe2000f8e9605 */
[----:B------:R-:W-:-:S05]  /*8770*/  IMAD.WIDE.U32 R6, R6, -0x2daee0ad, RZ ;  /* 0xd2511f5306067825 */ /* 0x000fca00078e00ff */
[----:B------:R-:W-:Y:S01]  /*8780*/  LOP3.LUT R7, R2, UR29, R7, 0x96, !PT ;  /* 0x0000001d02077c12 */ /* 0x000fe2000f8e9607 */
[----:B------:R-:W-:-:S05]  /*8790*/  IMAD.WIDE.U32 R2, R3, -0x2daee0ad, RZ ;  /* 0xd2511f5303027825 */ /* 0x000fca00078e00ff */
[----:B------:R-:W-:Y:S01]  /*87a0*/  LOP3.LUT R3, R6, UR26, R3, 0x96, !PT ;  /* 0x0000001a06037c12 */ /* 0x000fe2000f8e9603 */
[----:B------:R-:W-:-:S04]  /*87b0*/  IMAD.WIDE.U32 R6, R7, -0x326172a9, RZ ;  /* 0xcd9e8d5707067825 */ /* 0x000fc800078e00ff */
[----:B------:R-:W-:Y:S01]  /*87c0*/  FADD.FTZ R10, R166, R17 ;  /* 0x00000011a60a7221 */ /* 0x000fe20000010000 */
[----:B------:R-:W-:Y:S01]  /*87d0*/  LOP3.LUT R4, R4, UR27, R7, 0x96, !PT ;  /* 0x0000001b04047c12 */ /* 0x000fe2000f8e9607 */
[----:B------:R-:W-:Y:S02]  /*87e0*/  IMAD.MOV.U32 R17, RZ, RZ, R8 ;  /* 0x000000ffff117224 */ /* 0x000fe400078e0008 */
[----:B------:R-:W-:Y:S02]  /*87f0*/  IMAD.MOV.U32 R5, RZ, RZ, R9 ;  /* 0x000000ffff057224 */ /* 0x000fe400078e0009 */
        /* <DEDUP_REMOVED lines=9> */
[----:B------:R-:W-:Y:S01]  /*8890*/  IMAD.MOV.U32 R59, RZ, RZ, R62 ;  /* 0x000000ffff3b7224 */ /* 0x000fe200078e003e */
[----:B------:R1:W-:Y:S01]  /*88a0*/  MUFU.EX2 R9, R34 ;  /* 0x0000002200097308 */ /* 0x0003e20000000800 */
[----:B------:R-:W-:-:S04]  /*88b0*/  IMAD.WIDE.U32 R2, R3, -0x326172a9, RZ ;  /* 0xcd9e8d5703027825 */ /* 0x000fc800078e00ff */
[----:B------:R-:W-:-:S05]  /*88c0*/  IMAD.WIDE.U32 R62, R0, -0x326172a9, RZ ;  /* 0xcd9e8d57003e7825 */ /* 0x000fca00078e00ff */
[----:B------:R-:W-:Y:S01]  /*88d0*/  LOP3.LUT R91, R2, UR15, R63, 0x96, !PT ;  /* 0x0000000f025b7c12 */ /* 0x000fe2000f8e963f */
[----:B-1----:R-:W-:Y:S02]  /*88e0*/  IMAD.MOV.U32 R34, RZ, RZ, R71 ;  /* 0x000000ffff227224 */ /* 0x002fe400078e0047 */
[----:B------:R-:W-:Y:S02]  /*88f0*/  IMAD.MOV.U32 R71, RZ, RZ, R16 ;  /* 0x000000ffff477224 */ /* 0x000fe400078e0010 */
[----:B------:R-:W1:Y:S01]  /*8900*/  MUFU.EX2 R16, R37 ;  /* 0x0000002500107308 */ /* 0x000e620000000800 */
[----:B------:R-:W-:-:S04]  /*8910*/  LOP3.LUT R0, R91, 0xff, RZ, 0xc0, !PT ;  /* 0x000000ff5b007812 */ /* 0x000fc800078ec0ff */
[----:B------:R-:W-:Y:S02]  /*8920*/  ISETP.LE.U32.AND P0, PT, R0, UR7, PT ;  /* 0x0000000700007c0c */ /* 0x000fe4000bf03070 */
[----:B------:R-:W-:-:S04]  /*8930*/  LOP3.LUT R0, R91, 0xffff, RZ, 0xc0, !PT ;  /* 0x0000ffff5b007812 */ /* 0x000fc800078ec0ff */
[----:B------:R-:W-:Y:S02]  /*8940*/  SHF.R.U32.HI R0, RZ, 0x8, R0 ;  /* 0x00000008ff007819 */ /* 0x000fe40000011600 */
[----:B-1----:R-:W-:Y:S01]  /*8950*/  F2FP.BF16.F32.PACK_AB R208, R16, R9 ;  /* 0x0000000910d0723e */ /* 0x002fe200000010ff */
[----:B------:R-:W-:Y:S01]  /*8960*/  IMAD.MOV.U32 R37, RZ, RZ, R4 ;  /* 0x000000ffff257224 */ /* 0x000fe200078e0004 */
[----:B------:R-:W-:-:S03]  /*8970*/  LOP3.LUT R0, R0, 0xffff, RZ, 0xc0, !PT ;  /* 0x0000ffff00007812 */ /* 0x000fc600078ec0ff */
[----:B------:R-:W-:Y:S02]  /*8980*/  @!P0 HFMA2.BF16_V2 R75, -RZ.H0_H0, RZ.H0_H0, -R208.H0_H0 ;  /* 0x200000ffff4b8231 */ /* 0x000fe400003409d0 */
[--C-:B------:R-:W-:Y:S01]  /*8990*/  FADD.FTZ R4, R209, R14.reuse ;  /* 0x0000000ed1047221 */ /* 0x100fe20000010000 */
[----:B------:R-:W-:Y:S02]  /*89a0*/  PRMT R14, R208, 0x7610, R14 ;  /* 0x00007610d00e7816 */ /* 0x000fe4000000000e */
[----:B------:R-:W-:Y:S02]  /*89b0*/  @!P0 PRMT R14, R75, 0x5410, RZ ;  /* 0x000054104b0e8816 */ /* 0x000fe400000000ff */
[----:B------:R-:W-:Y:S01]  /*89c0*/  ISETP.LE.U32.AND P0, PT, R0, UR7, PT ;  /* 0x0000000700007c0c */ /* 0x000fe2000bf03070 */
[----:B------:R-:W-:Y:S01]  /*89d0*/  STL [R1+0x364], R202 ;  /* 0x000364ca01007387 */ /* 0x000fe20000100800 */
[----:B------:R-:W-:-:S03]  /*89e0*/  LOP3.LUT R6, R6, UR17, R3, 0x96, !PT ;  /* 0x0000001106067c12 */ /* 0x000fc6000f8e9603 */
[----:B------:R-:W2:Y:S01]  /*89f0*/  LDL.LU.64 R54, [R1+0x410] ;  /* 0x0004100001367983 */ /* 0x000ea20000300a00 */
[----:B------:R-:W-:-:S03]  /*8a00*/  FADD.FTZ R3, R178, R10 ;  /* 0x0000000ab2037221 */ /* 0x000fc60000010000 */
[----:B------:R-:W-:Y:S01]  /*8a10*/  STL [R1+0x368], R201 ;  /* 0x000368c901007387 */ /* 0x000fe20000100800 */
[----:B------:R-:W-:Y:S03]  /*8a20*/  MUFU.EX2 R10, R36 ;  /* 0x00000024000a7308 */ /* 0x000fe60000000800 */
[----:B------:R1:W-:Y:S01]  /*8a30*/  STL [R1+0x9c], R14 ;  /* 0x00009c0e01007387 */ /* 0x0003e20000100800 */
[----:B------:R-:W-:Y:S01]  /*8a40*/  PRMT R0, R91, 0x7632, R0 ;  /* 0x000076325b007816 */ /* 0x000fe20000000000 */
[----:B------:R-:W-:Y:S01]  /*8a50*/  @!P0 HFMA2.BF16_V2 R80, -RZ.H0_H0, RZ.H0_H0, -R208.H1_H1 ;  /* 0x200000ffff508231 */ /* 0x000fe200003609d0 */
[----:B------:R-:W-:Y:S02]  /*8a60*/  PRMT R2, R208, 0x7632, R2 ;  /* 0x00007632d0027816 */ /* 0x000fe40000000002 */
[----:B------:R-:W-:Y:S02]  /*8a70*/  LOP3.LUT R0, R0, 0xff, RZ, 0xc0, !PT ;  /* 0x000000ff00007812 */ /* 0x000fe400078ec0ff */
[----:B------:R-:W-:-:S02]  /*8a80*/  @!P0 PRMT R2, R80, 0x5410, RZ ;  /* 0x0000541050028816 */ /* 0x000fc400000000ff */
[----:B------:R-:W-:Y:S01]  /*8a90*/  ISETP.LE.U32.AND P0, PT, R0, UR7, PT ;  /* 0x0000000700007c0c */ /* 0x000fe2000bf03070 */
[----:B-1----:R-:W-:Y:S02]  /*8aa0*/  IMAD.MOV.U32 R14, RZ, RZ, R37 ;  /* 0x000000ffff0e7224 */ /* 0x002fe400078e0025 */
[----:B------:R-:W-:Y:S02]  /*8ab0*/  IMAD.MOV.U32 R37, RZ, RZ, R7 ;  /* 0x000000ffff257224 */ /* 0x000fe400078e0007 */
[----:B------:R-:W1:Y:S01]  /*8ac0*/  MUFU.EX2 R7, R35 ;  /* 0x0000002300077308 */ /* 0x000e620000000800 */
[----:B------:R-:W-:Y:S01]  /*8ad0*/  SHF.R.U32.HI R0, RZ, 0x18, R91 ;  /* 0x00000018ff007819 */ /* 0x000fe2000001165b */
[----:B------:R-:W-:Y:S01]  /*8ae0*/  IMAD.MOV.U32 R75, RZ, RZ, R34 ;  /* 0x000000ffff4b7224 */ /* 0x000fe200078e0022 */
[----:B-1----:R-:W-:-:S05]  /*8af0*/  F2FP.BF16.F32.PACK_AB R207, R10, R7 ;  /* 0x000000070acf723e */ /* 0x002fca00000010ff */
[----:B------:R-:W-:Y:S01]  /*8b00*/  @!P0 HFMA2.BF16_V2 R82, -RZ.H0_H0, RZ.H0_H0, -R207.H0_H0 ;  /* 0x200000ffff528231 */ /* 0x000fe200003409cf */
[----:B------:R-:W-:-:S04]  /*8b10*/  PRMT R201, R207, 0x7610, R201 ;  /* 0x00007610cfc97816 */ /* 0x000fc800000000c9 */
[----:B------:R-:W-:Y:S02]  /*8b20*/  @!P0 PRMT R201, R82, 0x5410, RZ ;  /* 0x0000541052c98816 */ /* 0x000fe400000000ff */
[----:B------:R-:W-:Y:S01]  /*8b30*/  ISETP.LE.U32.AND P0, PT, R0, UR7, PT ;  /* 0x0000000700007c0c */ /* 0x000fe2000bf03070 */
[----:B------:R-:W-:Y:S02]  /*8b40*/  IMAD.MOV.U32 R34, RZ, RZ, R5 ;  /* 0x000000ffff227224 */ /* 0x000fe400078e0005 */
[----:B------:R-:W-:Y:S02]  /*8b50*/  IMAD.MOV.U32 R35, RZ, RZ, R75 ;  /* 0x000000ffff237224 */ /* 0x000fe400078e004b */
[----:B------:R-:W-:Y:S02]  /*8b60*/  IMAD.MOV.U32 R80, RZ, RZ, R37 ;  /* 0x000000ffff507224 */ /* 0x000fe400078e0025 */
[----:B------:R-:W-:Y:S02]  /*8b70*/  IMAD.MOV.U32 R75, RZ, RZ, R34 ;  /* 0x000000ffff4b7224 */ /* 0x000fe400078e0022 */
[----:B------:R-:W-:-:S02]  /*8b80*/  IMAD.MOV.U32 R37, RZ, RZ, R22 ;  /* 0x000000ffff257224 */ /* 0x000fc400078e0016 */
[----:B------:R-:W-:Y:S01]  /*8b90*/  IMAD.MOV.U32 R34, RZ, RZ, R18 ;  /* 0x000000ffff227224 */ /* 0x000fe200078e0012 */
[----:B------:R-:W-:Y:S01]  /*8ba0*/  MUFU.EX2 R22, R48 ;  /* 0x0000003000167308 */ /* 0x000fe20000000800 */
[----:B------:R-:W-:Y:S02]  /*8bb0*/  IMAD.MOV.U32 R0, RZ, RZ, R62 ;  /* 0x000000ffff007224 */ /* 0x000fe400078e003e */
[----:B------:R-:W-:-:S05]  /*8bc0*/  @!P0 HFMA2.BF16_V2 R83, -RZ.H0_H0, RZ.H0_H0, -R207.H1_H1 ;  /* 0x200000ffff538231 */ /* 0x000fca00003609cf */
[----:B------:R-:W1:Y:S01]  /*8bd0*/  MUFU.EX2 R18, R47 ;  /* 0x0000002f00127308 */ /* 0x000e620000000800 */
[----:B------:R-:W-:Y:S02]  /*8be0*/  LOP3.LUT R0, R0, 0xff, RZ, 0xc0, !PT ;  /* 0x000000ff00007812 */ /* 0x000fe400078ec0ff */
[----:B------:R-:W-:Y:S02]  /*8bf0*/  PRMT R202, R207, 0x7632, R202 ;  /* 0x00007632cfca7816 */ /* 0x000fe400000000ca */
[----:B------:R-:W-:Y:S02]  /*8c00*/  @!P0 PRMT R202, R83, 0x5410, RZ ;  /* 0x0000541053ca8816 */ /* 0x000fe400000000ff */
[----:B------:R-:W-:Y:S01]  /*8c10*/  ISETP.LE.U32.AND P0, PT, R0, UR7, PT ;  /* 0x0000000700007c0c */ /* 0x000fe2000bf03070 */
[----:B------:R3:W-:Y:S01]  /*8c20*/  STL [R1+0xb0], R2 ;  /* 0x0000b00201007387 */ /* 0x0007e20000100800 */
[----:B------:R-:W-:Y:S02]  /*8c30*/  PRMT R0, R62, 0x7771, RZ ;  /* 0x000077713e007816 */ /* 0x000fe400000000ff */
[----:B-1----:R-:W-:-:S09]  /*8c40*/  F2FP.BF16.F32.PACK_AB R206, R22, R18 ;  /* 0x0000001216ce723e */ /* 0x002fd200000010ff */
[----:B------:R-:W-:Y:S02]  /*8c50*/  @!P0 HFMA2.BF16_V2 R85, -RZ.H0_H0, RZ.H0_H0, -R206.H0_H0 ;  /* 0x200000ffff558231 */ /* 0x000fe400003409ce */
[----:B------:R-:W-:Y:S01]  /*8c60*/  FADD.FTZ R5, R155, R15 ;  /* 0x0000000f9b057221 */ /* 0x000fe20000010000 */
[----:B------:R-:W-:Y:S01]  /*8c70*/  FADD.FTZ R4, R157, R4 ;  /* 0x000000049d047221 */ /* 0x000fe20000010000 */
[----:B------:R1:W4:Y:S01]  /*8c80*/  LDL.LU R155, [R1+0x408] ;  /* 0x00040800019b7983 */ /* 0x0003220000300800 */
[--C-:B---3--:R-:W-:Y:S01]  /*8c90*/  FADD.FTZ R2, R174, R11.reuse ;  /* 0x0000000bae027221 */ /* 0x108fe20000010000 */
[----:B------:R-:W-:Y:S01]  /*8ca0*/  PRMT R11, R206, 0x7610, R11 ;  /* 0x00007610ce0b7816 */ /* 0x000fe2000000000b */
[----:B------:R-:W-:Y:S01]  /*8cb0*/  IMAD.MOV.U32 R36, RZ, RZ, R37 ;  /* 0x000000ffff247224 */ /* 0x000fe200078e0025 */
[----:B------:R-:W-:Y:S01]  /*8cc0*/  @!P0 PRMT R11, R85, 0x5410, RZ ;  /* 0x00005410550b8816 */ /* 0x000fe200000000ff */
[----:B------:R1:W3:Y:S01]  /*8cd0*/  LDL.LU R157, [R1+0x404] ;  /* 0x00040400019d7983 */ /* 0x0002e20000300800 */
[----:B------:R-:W-:Y:S01]  /*8ce0*/  ISETP.GT.U32.AND P0, PT, R0, UR7, PT ;  /* 0x0000000700007c0c */ /* 0x000fe2000bf04070 */
[----:B------:R-:W-:-:S02]  /*8cf0*/  IMAD.MOV.U32 R37, RZ, RZ, R34 ;  /* 0x000000ffff257224 */ /* 0x000fc400078e0022 */
[----:B------:R1:W-:Y:S01]  /*8d00*/  STL [R1+0xa4], R11 ;  /* 0x0000a40b01007387 */ /* 0x0003e20000100800 */
[----:B------:R-:W-:Y:S02]  /*8d10*/  IMAD.MOV.U32 R34, RZ, RZ, R33 ;  /* 0x000000ffff227224 */ /* 0x000fe400078e0021 */
[----:B------:R-:W-:Y:S02]  /*8d20*/  IMAD.MOV.U32 R33, RZ, RZ, R21 ;  /* 0x000000ffff217224 */ /* 0x000fe400078e0015 */
[----:B------:R-:W-:Y:S01]  /*8d30*/  IMAD.MOV.U32 R82, RZ, RZ, R74 ;  /* 0x000000ffff527224 */ /* 0x000fe200078e004a */
[----:B------:R-:W-:Y:S01]  /*8d40*/  MUFU.EX2 R21, R39 ;  /* 0x0000002700157308 */ /* 0x000fe20000000800 */
[----:B------:R-:W-:Y:S02]  /*8d50*/  IMAD.MOV.U32 R15, RZ, RZ, R40 ;  /* 0x000000ffff0f7224 */ /* 0x000fe400078e0028 */
[----:B------:R-:W-:Y:S02]  /*8d60*/  IMAD.MOV.U32 R40, RZ, RZ, R31 ;  /* 0x000000ffff287224 */ /* 0x000fe400078e001f */
[----:B------:R-:W-:-:S02]  /*8d70*/  IMAD.MOV.U32 R74, RZ, RZ, R23 ;  /* 0x000000ffff4a7224 */ /* 0x000fc400078e0017 */
[----:B------:R-:W-:Y:S01]  /*8d80*/  @P0 HFMA2.BF16_V2 R88, -RZ.H0_H0, RZ.H0_H0, -R206.H1_H1 ;  /* 0x200000ffff580231 */ /* 0x000fe200003609ce */
[----:B------:R-:W-:Y:S01]  /*8d90*/  MUFU.EX2 R23, R87 ;  /* 0x0000005700177308 */ /* 0x000fe20000000800 */
[----:B------:R-:W-:Y:S02]  /*8da0*/  PRMT R0, R62, 0x7772, RZ ;  /* 0x000077723e007816 */ /* 0x000fe400000000ff */
[----:B------:R-:W-:-:S05]  /*8db0*/  PRMT R47, R206, 0x7632, R47 ;  /* 0x00007632ce2f7816 */ /* 0x000fca000000002f */
[----:B------:R-:W1:Y:S02]  /*8dc0*/  MUFU.EX2 R31, R84 ;  /* 0x00000054001f7308 */ /* 0x000e640000000800 */
[----:B-1----:R-:W-:-:S06]  /*8dd0*/  IMAD.MOV.U32 R11, RZ, RZ, R17 ;  /* 0x000000ffff0b7224 */ /* 0x002fcc00078e0011 */
[----:B------:R-:W1:Y:S01]  /*8de0*/  MUFU.EX2 R17, R38 ;  /* 0x0000002600117308 */ /* 0x000e620000000800 */
[----:B------:R-:W-:Y:S02]  /*8df0*/  @P0 PRMT R47, R88, 0x5410, RZ ;  /* 0x00005410582f0816 */ /* 0x000fe400000000ff */
[----:B------:R-:W-:Y:S02]  /*8e00*/  ISETP.GT.U32.AND P0, PT, R0, UR7, PT ;  /* 0x0000000700007c0c */ /* 0x000fe4000bf04070 */
[----:B------:R-:W-:Y:S02]  /*8e10*/  F2FP.BF16.F32.PACK_AB R0, R31, R23 ;  /* 0x000000171f00723e */ /* 0x000fe400000010ff */
[----:B-1----:R-:W-:Y:S02]  /*8e20*/  F2FP.BF16.F32.PACK_AB R204, R21, R17 ;  /* 0x0000001115cc723e */ /* 0x002fe400000010ff */
[C---:B------:R-:W-:Y:S02]  /*8e30*/  PRMT R183, R0.reuse, 0x7610, R183 ;  /* 0x0000761000b77816 */ /* 0x040fe400000000b7 */
[----:B------:R-:W-:-:S05]  /*8e40*/  PRMT R182, R0, 0x7632, R182 ;  /* 0x0000763200b67816 */ /* 0x000fca00000000b6 */
[----:B------:R-:W-:Y:S01]  /*8e50*/  @P0 HFMA2.BF16_V2 R97, -RZ.H0_H0, RZ.H0_H0, -R204.H0_H0 ;  /* 0x200000ffff610231 */ /* 0x000fe200003409cc */
[----:B------:R-:W-:Y:S01]  /*8e60*/  PRMT R0, R62, 0x7773, RZ ;  /* 0x000077733e007816 */ /* 0x000fe200000000ff */
[----:B------:R1:W-:Y:S01]  /*8e70*/  STL [R1+0xa0], R47 ;  /* 0x0000a02f01007387 */ /* 0x0003e20000100800 */
[----:B------:R-:W-:Y:S02]  /*8e80*/  PRMT R38, R204, 0x7610, R38 ;  /* 0x00007610cc267816 */ /* 0x000fe40000000026 */
[----:B------:R-:W-:Y:S02]  /*8e90*/  @P0 PRMT R38, R97, 0x5410, RZ ;  /* 0x0000541061260816 */ /* 0x000fe400000000ff */
[----:B------:R-:W-:Y:S01]  /*8ea0*/  ISETP.GT.U32.AND P0, PT, R0, UR7, PT ;  /* 0x0000000700007c0c */ /* 0x000fe2000bf04070 */
[----:B------:R-:W-:Y:S01]  /*8eb0*/  MUFU.EX2 R41, R41 ;  /* 0x0000002900297308 */ /* 0x000fe20000000800 */
[----:B------:R-:W-:Y:S01]  /*8ec0*/  FADD.FTZ R5, R158, R5 ;  /* 0x000000059e057221 */ /* 0x000fe20000010000 */
[----:B------:R-:W-:Y:S01]  /*8ed0*/  @!P2 HFMA2.BF16_V2 R100, -RZ.H0_H0, RZ.H0_H0, -R183.H0_H0 ;  /* 0x200000ffff64a231 */ /* 0x000fe200003409b7 */
[----:B------:R2:W2:Y:S01]  /*8ee0*/  LDL.LU R158, [R1+0x400] ;  /* 0x00040000019e7983 */ /* 0x0004a20000300800 */
[----:B------:R-:W-:-:S04]  /*8ef0*/  FADD.FTZ R4, R161, R4 ;  /* 0x00000004a1047221 */ /* 0x000fc80000010000 */
[----:B------:R-:W-:Y:S01]  /*8f00*/  MUFU.EX2 R42, R42 ;  /* 0x0000002a002a7308 */ /* 0x000fe20000000800 */
[----:B------:R-:W2:Y:S01]  /*8f10*/  LDL.LU R161, [R1+0x3fc] ;  /* 0x0003fc0001a17983 */ /* 0x000ea20000300800 */
[----:B-1----:R-:W-:Y:S02]  /*8f20*/  IMAD.MOV.U32 R47, RZ, RZ, R82 ;  /* 0x000000ffff2f7224 */ /* 0x002fe400078e0052 */
[----:B------:R-:W-:-:S04]  /*8f30*/  IMAD.MOV.U32 R82, RZ, RZ, R15 ;  /* 0x000000ffff527224 */ /* 0x000fc800078e000f */
[----:B------:R-:W-:Y:S02]  /*8f40*/  IMAD.MOV.U32 R85, RZ, RZ, R82 ;  /* 0x000000ffff557224 */ /* 0x000fe400078e0052 */
[----:B------:R-:W-:Y:S01]  /*8f50*/  IMAD.WIDE.U32 R82, R6, -0x2daee0ad, RZ ;  /* 0xd2511f5306527825 */ /* 0x000fe200078e00ff */
[----:B------:R1:W-:Y:S01]  /*8f60*/  STL [R1+0x98], R38 ;  /* 0x0000982601007387 */ /* 0x0003e20000100800 */
[----:B------:R-:W-:Y:S02]  /*8f70*/  SHF.R.U32.HI R0, RZ, 0x18, R93 ;  /* 0x00000018ff007819 */ /* 0x000fe4000001165d */
[----:B------:R-:W-:Y:S02]  /*8f80*/  IMAD.MOV.U32 R48, RZ, RZ, R47 ;  /* 0x000000ffff307224 */ /* 0x000fe400078e002f */
[----:B------:R-:W-:Y:S02]  /*8f90*/  IMAD.MOV.U32 R15, RZ, RZ, R19 ;  /* 0x000000ffff0f7224 */ /* 0x000fe400078e0013 */
[----:B------:R-:W-:Y:S01]  /*8fa0*/  IMAD.MOV.U32 R47, RZ, RZ, R28 ;  /* 0x000000ffff2f7224 */ /* 0x000fe200078e001c */
[----:B------:R-:W-:Y:S01]  /*8fb0*/  MUFU.EX2 R19, R95 ;  /* 0x0000005f00137308 */ /* 0x000fe20000000800 */
[----:B------:R-:W-:Y:S01]  /*8fc0*/  LOP3.LUT R88, R8, UR14, R83, 0x96, !PT ;  /* 0x0000000e08587c12 */ /* 0x000fe2000f8e9653 */
[----:B------:R-:W-:-:S06]  /*8fd0*/  @P0 HFMA2.BF16_V2 R101, -RZ.H0_H0, RZ.H0_H0, -R204.H1_H1 ;  /* 0x200000ffff650231 */ /* 0x000fcc00003609cc */
[----:B------:R-:W1:Y:S02]  /*8fe0*/  MUFU.EX2 R28, R86 ;  /* 0x00000056001c7308 */ /* 0x000e640000000800 */
[----:B-1----:R-:W-:Y:S02]  /*8ff0*/  PRMT R38, R183, 0x5410, R182 ;  /* 0x00005410b7267816 */ /* 0x002fe400000000b6 */
[----:B------:R-:W-:Y:S02]  /*9000*/  @!P2 PRMT R183, R100, 0x5410, RZ ;  /* 0x0000541064b7a816 */ /* 0x000fe400000000ff */
[----:B------:R-:W-:Y:S02]  /*9010*/  ISETP.LE.U32.AND P2, PT, R0, UR7, PT ;  /* 0x0000000700007c0c */ /* 0x000fe4000bf43070 */
[----:B------:R-:W-:Y:S01]  /*9020*/  LOP3.LUT R0, R88, 0xff, RZ, 0xc0, !PT ;  /* 0x000000ff58007812 */ /* 0x000fe200078ec0ff */
[----:B------:R1:W-:Y:S01]  /*9030*/  STL [R1+0x360], R183 ;  /* 0x000360b701007387 */ /* 0x0003e20000100800 */
[----:B------:R-:W-:Y:S01]  /*9040*/  F2FP.BF16.F32.PACK_AB R214, R28, R19 ;  /* 0x000000131cd6723e */ /* 0x000fe200000010ff */
[----:B------:R-:W-:-:S03]  /*9050*/  IMAD.MOV.U32 R63, RZ, RZ, R36 ;  /* 0x000000ffff3f7224 */ /* 0x000fc600078e0024 */
[----:B------:R-:W-:Y:S02]  /*9060*/  PRMT R39, R214, 0x7610, R39 ;  /* 0x00007610d6277816 */ /* 0x000fe40000000027 */
[----:B-1----:R-:W-:Y:S02]  /*9070*/  PRMT R183, R204, 0x7632, R183 ;  /* 0x00007632ccb77816 */ /* 0x002fe400000000b7 */
[----:B------:R-:W-:Y:S02]  /*9080*/  @P0 PRMT R183, R101, 0x5410, RZ ;  /* 0x0000541065b70816 */ /* 0x000fe400000000ff */
[----:B------:R-:W-:Y:S02]  /*9090*/  ISETP.LE.U32.AND P0, PT, R0, UR7, PT ;  /* 0x0000000700007c0c */ /* 0x000fe4000bf03070 */
[----:B------:R-:W-:-:S04]  /*90a0*/  F2FP.BF16.F32.PACK_AB R0, R42, R41 ;  /* 0x000000292a00723e */ /* 0x000fc800000010ff */
[C---:B------:R-:W-:Y:S02]  /*90b0*/  PRMT R181, R0.reuse, 0x7610, R181 ;  /* 0x0000761000b57816 */ /* 0x040fe400000000b5 */
[----:B------:R-:W-:Y:S02]  /*90c0*/  PRMT R180, R0, 0x7632, R180 ;  /* 0x0000763200b47816 */ /* 0x000fe400000000b4 */
[----:B------:R-:W-:-:S04]  /*90d0*/  LOP3.LUT R0, R88, 0xffff, RZ, 0xc0, !PT ;  /* 0x0000ffff58007812 */ /* 0x000fc800078ec0ff */
[----:B------:R-:W-:Y:S01]  /*90e0*/  SHF.R.U32.HI R0, RZ, 0x8, R0 ;  /* 0x00000008ff007819 */ /* 0x000fe20000011600 */
[----:B------:R-:W-:-:S03]  /*90f0*/  @!P0 HFMA2.BF16_V2 R102, -RZ.H0_H0, RZ.H0_H0, -R214.H0_H0 ;  /* 0x200000ffff668231 */ /* 0x000fc600003409d6 */
[----:B------:R-:W-:Y:S01]  /*9100*/  LOP3.LUT R0, R0, 0xffff, RZ, 0xc0, !PT ;  /* 0x0000ffff00007812 */ /* 0x000fe200078ec0ff */
[----:B------:R-:W-:Y:S01]  /*9110*/  @!P2 HFMA2.BF16_V2 R108, -RZ.H0_H0, RZ.H0_H0, -R182.H0_H0 ;  /* 0x200000ffff6ca231 */ /* 0x000fe200003409b6 */
[----:B------:R-:W-:Y:S01]  /*9120*/  @!P0 PRMT R39, R102, 0x5410, RZ ;  /* 0x0000541066278816 */ /* 0x000fe200000000ff */
[----:B------:R-:W-:Y:S01]  /*9130*/  IMAD.MOV.U32 R36, RZ, RZ, R80 ;  /* 0x000000ffff247224 */ /* 0x000fe200078e0050 */
[----:B------:R-:W-:Y:S01]  /*9140*/  ISETP.LE.U32.AND P0, PT, R0, UR7, PT ;  /* 0x0000000700007c0c */ /* 0x000fe2000bf03070 */
[----:B------:R-:W-:Y:S01]  /*9150*/  IMAD.MOV.U32 R80, RZ, RZ, R35 ;  /* 0x000000ffff507224 */ /* 0x000fe200078e0023 */
[----:B------:R-:W-:Y:S01]  /*9160*/  PRMT R0, R78, 0x7771, RZ ;  /* 0x000077714e007816 */ /* 0x000fe200000000ff */
[----:B------:R-:W-:Y:S02]  /*9170*/  IMAD.MOV.U32 R97, RZ, RZ, R34 ;  /* 0x000000ffff617224 */ /* 0x000fe400078e0022 */
[----:B------:R-:W-:Y:S01]  /*9180*/  IMAD.MOV.U32 R35, RZ, RZ, R32 ;  /* 0x000000ffff237224 */ /* 0x000fe200078e0020 */
[----:B------:R-:W-:Y:S01]  /*9190*/  MUFU.EX2 R34, R104 ;  /* 0x0000006800227308 */ /* 0x000fe20000000800 */
[----:B------:R-:W-:Y:S01]  /*91a0*/  @!P1 HFMA2.BF16_V2 R105, -RZ.H0_H0, RZ.H0_H0, -R181.H0_H0 ;  /* 0x200000ffff699231 */ /* 0x000fe200003409b5 */
[----:B------:R-:W-:Y:S01]  /*91b0*/  @!P2 PRMT R182, R108, 0x5410, RZ ;  /* 0x000054106cb6a816 */ /* 0x000fe200000000ff */
[----:B------:R-:W-:Y:S01]  /*91c0*/  FADD.FTZ R6, R190, R5 ;  /* 0x00000005be067221 */ /* 0x000fe20000010000 */
[----:B------:R-:W-:Y:S01]  /*91d0*/  ISETP.GT.U32.AND P2, PT, R0, UR7, PT ;  /* 0x0000000700007c0c */ /* 0x000fe2000bf44070 */
[----:B------:R1:W2:Y:S03]  /*91e0*/  LDL.LU R190, [R1+0x3f8] ;  /* 0x0003f80001be7983 */ /* 0x0002a60000300800 */
[----:B------:R-:W1:Y:S01]  /*91f0*/  MUFU.EX2 R32, R99 ;  /* 0x0000006300207308 */ /* 0x000e620000000800 */
[----:B------:R-:W-:Y:S01]  /*9200*/  PRMT R0, R78, 0x7772, RZ ;  /* 0x000077724e007816 */ /* 0x000fe200000000ff */
[----:B------:R1:W-:Y:S01]  /*9210*/  STL [R1+0x8c], R39 ;  /* 0x00008c2701007387 */ /* 0x0003e20000100800 */
[----:B------:R-:W-:Y:S01]  /*9220*/  FADD.FTZ R3, R170, R3 ;  /* 0x00000003aa037221 */ /* 0x000fe20000010000 */
[----:B------:R-:W-:-:S03]  /*9230*/  @!P0 HFMA2.BF16_V2 R111, -RZ.H0_H0, RZ.H0_H0, -R214.H1_H1 ;  /* 0x200000ffff6f8231 */ /* 0x000fc600003609d6 */
[----:B------:R-:W-:Y:S01]  /*9240*/  FADD.FTZ R3, R175, R3 ;  /* 0x00000003af037221 */ /* 0x000fe20000010000 */
[----:B------:R-:W-:Y:S02]  /*9250*/  IMAD.MOV.U32 R84, RZ, RZ, R48 ;  /* 0x000000ffff547224 */ /* 0x000fe400078e0030 */
[----:B------:R-:W-:Y:S02]  /*9260*/  IMAD.MOV.U32 R87, RZ, RZ, R26 ;  /* 0x000000ffff577224 */ /* 0x000fe400078e001a */
[--C-:B------:R-:W-:Y:S01]  /*9270*/  FADD.FTZ R5, R159, R3.reuse ;  /* 0x000000039f057221 */ /* 0x100fe20000010000 */
[----:B------:R-:W-:Y:S01]  /*9280*/  IMAD.MOV.U32 R48, RZ, RZ, R24 ;  /* 0x000000ffff307224 */ /* 0x000fe200078e0018 */
[----:B------:R-:W-:Y:S01]  /*9290*/  MUFU.EX2 R26, R66 ;  /* 0x00000042001a7308 */ /* 0x000fe20000000800 */
[----:B------:R-:W-:Y:S02]  /*92a0*/  PRMT R3, R214, 0x7632, R3 ;  /* 0x00007632d6037816 */ /* 0x000fe40000000003 */
[----:B------:R-:W-:-:S02]  /*92b0*/  @!P0 PRMT R3, R111, 0x5410, RZ ;  /* 0x000054106f038816 */ /* 0x000fc400000000ff */
[----:B-1----:R-:W-:Y:S02]  /*92c0*/  PRMT R39, R181, 0x5410, R180 ;  /* 0x00005410b5277816 */ /* 0x002fe400000000b4 */
[----:B------:R-:W-:Y:S02]  /*92d0*/  @!P1 PRMT R181, R105, 0x5410, RZ ;  /* 0x0000541069b59816 */ /* 0x000fe400000000ff */
[----:B------:R-:W-:Y:S02]  /*92e0*/  ISETP.GT.U32.AND P1, PT, R0, UR7, PT ;  /* 0x0000000700007c0c */ /* 0x000fe4000bf24070 */
[----:B------:R-:W-:Y:S01]  /*92f0*/  PRMT R0, R88, 0x7632, R0 ;  /* 0x0000763258007816 */ /* 0x000fe20000000000 */
[----:B------:R-:W1:Y:S03]  /*9300*/  MUFU.EX2 R24, R65 ;  /* 0x0000004100187308 */ /* 0x000e660000000800 */
[----:B------:R-:W-:-:S04]  /*9310*/  LOP3.LUT R0, R0, 0xff, RZ, 0xc0, !PT ;  /* 0x000000ff00007812 */ /* 0x000fc800078ec0ff */
[----:B------:R-:W-:Y:S02]  /*9320*/  ISETP.LE.U32.AND P0, PT, R0, UR7, PT ;  /* 0x0000000700007c0c */ /* 0x000fe4000bf03070 */
[----:B------:R-:W-:-:S04]  /*9330*/  F2FP.BF16.F32.PACK_AB R0, R34, R32 ;  /* 0x000000202200723e */ /* 0x000fc800000010ff */
[C---:B------:R-:W-:Y:S02]  /*9340*/  PRMT R175, R0.reuse, 0x7610, R175 ;  /* 0x0000761000af7816 */ /* 0x040fe400000000af */
[----:B------:R-:W-:-:S03]  /*9350*/  PRMT R174, R0, 0x7632, R174 ;  /* 0x0000763200ae7816 */ /* 0x000fc600000000ae */
[----:B------:R-:W-:Y:S01]  /*9360*/  @P1 HFMA2.BF16_V2 R114, -RZ.H0_H0, RZ.H0_H0, -R175.H0_H0 ;  /* 0x200000ffff721231 */ /* 0x000fe200003409af */
[----:B------:R-:W-:Y:S02]  /*9370*/  SHF.R.U32.HI R0, RZ, 0x18, R88 ;  /* 0x00000018ff007819 */ /* 0x000fe40000011658 */
[----:B------:R-:W-:Y:S02]  /*9380*/  PRMT R104, R175, 0x5410, R174 ;  /* 0x00005410af687816 */ /* 0x000fe400000000ae */
[----:B-1----:R-:W-:Y:S02]  /*9390*/  F2FP.BF16.F32.PACK_AB R209, R26, R24 ;  /* 0x000000181ad1723e */ /* 0x002fe400000010ff */
[----:B------:R-:W-:Y:S02]  /*93a0*/  @P1 PRMT R175, R114, 0x5410, RZ ;  /* 0x0000541072af1816 */ /* 0x000fe400000000ff */
[----:B------:R-:W-:Y:S01]  /*93b0*/  ISETP.LE.U32.AND P1, PT, R0, UR7, PT ;  /* 0x0000000700007c0c */ /* 0x000fe2000bf23070 */
[----:B------:R-:W-:-:S02]  /*93c0*/  IMAD.MOV.U32 R0, RZ, RZ, R82 ;  /* 0x000000ffff007224 */ /* 0x000fc400078e0052 */
[----:B------:R-:W-:Y:S01]  /*93d0*/  FADD.FTZ R2, R167, R2 ;  /* 0x00000002a7027221 */ /* 0x000fe20000010000 */
[----:B------:R-:W-:Y:S02]  /*93e0*/  IMAD.MOV.U32 R105, RZ, RZ, R63 ;  /* 0x000000ffff697224 */ /* 0x000fe400078e003f */
[----:B------:R-:W-:Y:S02]  /*93f0*/  @!P0 HFMA2.BF16_V2 R112, -RZ.H0_H0, RZ.H0_H0, -R209.H0_H0 ;  /* 0x200000ffff708231 */ /* 0x000fe400003409d1 */
[----:B------:R-:W-:Y:S02]  /*9400*/  IMAD.MOV.U32 R63, RZ, RZ, R97 ;  /* 0x000000ffff3f7224 */ /* 0x000fe400078e0061 */
[----:B------:R-:W-:Y:S01]  /*9410*/  IMAD.MOV.U32 R97, RZ, RZ, R85 ;  /* 0x000000ffff617224 */ /* 0x000fe200078e0055 */
[----:B------:R-:W-:Y:S01]  /*9420*/  LOP3.LUT R0, R0, 0xff, RZ, 0xc0, !PT ;  /* 0x000000ff00007812 */ /* 0x000fe200078ec0ff */
[----:B------:R-:W-:Y:S02]  /*9430*/  IMAD.MOV.U32 R85, RZ, RZ, R47 ;  /* 0x000000ffff557224 */ /* 0x000fe400078e002f */
[----:B------:R-:W-:Y:S01]  /*9440*/  FADD.FTZ R2, R169, R2 ;  /* 0x00000002a9027221 */ /* 0x000fe20000010000 */
[----:B------:R-:W-:-:S02]  /*9450*/  IMAD.MOV.U32 R47, RZ, RZ, R15 ;  /* 0x000000ffff2f7224 */ /* 0x000fc400078e000f */
[----:B------:R-:W-:Y:S01]  /*9460*/  IMAD.MOV.U32 R86, RZ, RZ, R14 ;  /* 0x000000ffff567224 */ /* 0x000fe200078e000e */
[----:B------:R-:W-:Y:S01]  /*9470*/  MUFU.EX2 R15, R113 ;  /* 0x00000071000f7308 */ /* 0x000fe20000000800 */
[----:B------:R-:W-:Y:S01]  /*9480*/  PRMT R12, R209, 0x7610, R12 ;  /* 0x00007610d10c7816 */ /* 0x000fe2000000000c */
[----:B------:R1:W-:Y:S01]  /*9490*/  STL [R1+0x35c], R182 ;  /* 0x00035cb601007387 */ /* 0x0003e20000100800 */
[----:B------:R-:W-:Y:S01]  /*94a0*/  @P2 HFMA2.BF16_V2 R115, -RZ.H0_H0, RZ.H0_H0, -R180.H0_H0 ;  /* 0x200000ffff732231 */ /* 0x000fe200003409b4 */
[----:B------:R-:W-:-:S04]  /*94b0*/  @!P0 PRMT R12, R112, 0x5410, RZ ;  /* 0x00005410700c8816 */ /* 0x000fc800000000ff */
[----:B------:R-:W4:Y:S01]  /*94c0*/  MUFU.EX2 R14, R107 ;  /* 0x0000006b000e7308 */ /* 0x000f220000000800 */
[----:B------:R-:W-:Y:S01]  /*94d0*/  STL [R1+0x358], R181 ;  /* 0x000358b501007387 */ /* 0x000fe20000100800 */
[----:B------:R-:W-:Y:S01]  /*94e0*/  ISETP.LE.U32.AND P0, PT, R0, UR7, PT ;  /* 0x0000000700007c0c */ /* 0x000fe2000bf03070 */
[----:B------:R-:W-:Y:S01]  /*94f0*/  FADD.FTZ R2, R44, R2 ;  /* 0x000000022c027221 */ /* 0x000fe20000010000 */
[----:B------:R-:W-:Y:S01]  /*9500*/  FADD.FTZ R5, R164, R5 ;  /* 0x00000005a4057221 */ /* 0x000fe20000010000 */
[----:B------:R4:W-:Y:S01]  /*9510*/  STL [R1+0x78], R3 ;  /* 0x0000780301007387 */ /* 0x0009e20000100800 */
[----:B------:R-:W-:Y:S01]  /*9520*/  PRMT R0, R78, 0x7773, RZ ;  /* 0x000077734e007816 */ /* 0x000fe200000000ff */
[----:B------:R-:W-:Y:S01]  /*9530*/  FADD.FTZ R8, R165, R4 ;  /* 0x00000004a5087221 */ /* 0x000fe20000010000 */
[----:B------:R-:W-:Y:S01]  /*9540*/  @P2 PRMT R180, R115, 0x5410, RZ ;  /* 0x0000541073b42816 */ /* 0x000fe200000000ff */
[----:B------:R-:W-:Y:S02]  /*9550*/  @!P1 HFMA2.BF16_V2 R116, -RZ.H0_H0, RZ.H0_H0, -R209.H1_H1 ;  /* 0x200000ffff749231 */ /* 0x000fe400003609d1 */
[----:B------:R-:W-:Y:S01]  /*9560*/  FADD.FTZ R4, R49, R2 ;  /* 0x0000000231047221 */ /* 0x000fe20000010000 */
[----:B------:R-:W-:Y:S01]  /*9570*/  ISETP.GT.U32.AND P2, PT, R0, UR7, PT ;  /* 0x0000000700007c0c */ /* 0x000fe2000bf44070 */
[----:B------:R-:W-:Y:S01]  /*9580*/  FADD.FTZ R2, R9, R5 ;  /* 0x0000000509027221 */ /* 0x000fe20000010000 */
[----:B------:R-:W-:Y:S01]  /*9590*/  PRMT R0, R76, 0x7772, RZ ;  /* 0x000077724c007816 */ /* 0x000fe200000000ff */
[----:B------:R-:W-:Y:S01]  /*95a0*/  MUFU.EX2 R5, R70 ;  /* 0x0000004600057308 */ /* 0x000fe20000000800 */
[----:B------:R-:W-:-:S02]  /*95b0*/  PRMT R13, R209, 0x7632, R13 ;  /* 0x00007632d10d7816 */ /* 0x000fc4000000000d */
[----:B------:R-:W-:Y:S01]  /*95c0*/  @!P1 PRMT R13, R116, 0x5410, RZ ;  /* 0x00005410740d9816 */ /* 0x000fe200000000ff */
[----:B-1----:R-:W-:Y:S01]  /*95d0*/  IMAD.MOV.U32 R182, RZ, RZ, R33 ;  /* 0x000000ffffb67224 */ /* 0x002fe200078e0021 */
[----:B------:R-:W-:Y:S01]  /*95e0*/  ISETP.GT.U32.AND P1, PT, R0, UR7, PT ;  /* 0x0000000700007c0c */ /* 0x000fe2000bf24070 */
[----:B----4-:R-:W-:Y:S02]  /*95f0*/  FADD.FTZ R3, R160, R6 ;  /* 0x00000006a0037221 */ /* 0x010fe40000010000 */
[----:B------:R-:W1:Y:S01]  /*9600*/  MUFU.EX2 R6, R67 ;  /* 0x0000004300067308 */ /* 0x000e620000000800 */
[----:B------:R-:W-:Y:S02]  /*9610*/  IMAD.MOV.U32 R181, RZ, RZ, R40 ;  /* 0x000000ffffb57224 */ /* 0x000fe400078e0028 */
[----:B------:R-:W-:Y:S01]  /*9620*/  IMAD.MOV.U32 R40, RZ, RZ, R29 ;  /* 0x000000ffff287224 */ /* 0x000fe200078e001d */
[----:B------:R-:W-:-:S04]  /*9630*/  F2FP.BF16.F32.PACK_AB R0, R15, R14 ;  /* 0x0000000e0f00723e */ /* 0x000fc800000010ff */
[----:B------:R-:W-:Y:S01]  /*9640*/  MUFU.EX2 R29, R96 ;  /* 0x00000060001d7308 */ /* 0x000fe20000000800 */
[----:B------:R-:W-:-:S07]  /*9650*/  FADD.FTZ R3, R162, R3 ;  /* 0x00000003a2037221 */ /* 0x000fce0000010000 */
[----:B------:R-:W4:Y:S01]  /*9660*/  MUFU.EX2 R33, R98 ;  /* 0x0000006200217308 */ /* 0x000f220000000800 */
[C---:B------:R-:W-:Y:S01]  /*9670*/  PRMT R170, R0.reuse, 0x7610, R170 ;  /* 0x0000761000aa7816 */ /* 0x040fe200000000aa */
[----:B------:R-:W-:Y:S01]  /*9680*/  FADD.FTZ R4, R7, R4 ;  /* 0x0000000407047221 */ /* 0x000fe20000010000 */
[----:B------:R-:W-:Y:S01]  /*9690*/  PRMT R169, R0, 0x7632, R169 ;  /* 0x0000763200a97816 */ /* 0x000fe200000000a9 */
[----:B-1----:R-:W-:Y:S02]  /*96a0*/  FADD.FTZ R0, R6, R3 ;  /* 0x0000000306007221 */ /* 0x002fe40000010000 */
[----:B------:R-:W-:Y:S02]  /*96b0*/  @P1 HFMA2.BF16_V2 R119, -RZ.H0_H0, RZ.H0_H0, -R170.H0_H0 ;  /* 0x200000ffff771231 */ /* 0x000fe400003409aa */
[----:B------:R-:W-:Y:S01]  /*96c0*/  FADD.FTZ R9, R10, R4 ;  /* 0x000000040a097221 */ /* 0x000fe20000010000 */
[----:B------:R-:W-:Y:S01]  /*96d0*/  FADD.FTZ R10, R5, R0 ;  /* 0x00000000050a7221 */ /* 0x000fe20000010000 */
[----:B------:R-:W-:Y:S01]  /*96e0*/  PRMT R0, R82, 0x7771, RZ ;  /* 0x0000777152007816 */ /* 0x000fe200000000ff */
[----:B------:R-:W-:Y:S01]  /*96f0*/  IMAD.MOV.U32 R44, RZ, RZ, R181 ;  /* 0x000000ffff2c7224 */ /* 0x000fe200078e00b5 */
[----:B------:R-:W-:Y:S01]  /*9700*/  PRMT R116, R170, 0x5410, R169 ;  /* 0x00005410aa747816 */ /* 0x000fe200000000a9 */
[----:B------:R-:W-:Y:S01]  /*9710*/  @P2 HFMA2.BF16_V2 R118, -RZ.H0_H0, RZ.H0_H0, -R174.H0_H0 ;  /* 0x200000ffff762231 */ /* 0x000fe200003409ae */
[----:B------:R-:W-:Y:S01]  /*9720*/  @P1 PRMT R170, R119, 0x5410, RZ ;  /* 0x0000541077aa1816 */ /* 0x000fe200000000ff */
[----:B------:R-:W-:Y:S01]  /*9730*/  IMAD.MOV.U32 R181, RZ, RZ, R86 ;  /* 0x000000ffffb57224 */ /* 0x000fe200078e0056 */
[----:B------:R-:W-:Y:S01]  /*9740*/  ISETP.GT.U32.AND P1, PT, R0, UR7, PT ;  /* 0x0000000700007c0c */ /* 0x000fe2000bf24070 */
[----:B------:R-:W-:Y:S01]  /*9750*/  IMAD.MOV.U32 R86, RZ, RZ, R30 ;  /* 0x000000ffff567224 */ /* 0x000fe200078e001e */
[----:B----4-:R-:W-:Y:S01]  /*9760*/  F2FP.BF16.F32.PACK_AB R205, R33, R29 ;  /* 0x0000001d21cd723e */ /* 0x010fe200000010ff */
[----:B------:R-:W-:Y:S01]  /*9770*/  IMAD.MOV.U32 R65, RZ, RZ, R27 ;  /* 0x000000ffff417224 */ /* 0x000fe200078e001b */
[----:B------:R-:W-:Y:S01]  /*9780*/  PRMT R0, R76, 0x7773, RZ ;  /* 0x000077734c007816 */ /* 0x000fe200000000ff */
[----:B------:R-:W-:Y:S01]  /*9790*/  MUFU.EX2 R27, R90 ;  /* 0x0000005a001b7308 */ /* 0x000fe20000000800 */
[----:B------:R-:W-:Y:S01]  /*97a0*/  @P2 PRMT R174, R118, 0x5410, RZ ;  /* 0x0000541076ae2816 */ /* 0x000fe200000000ff */
[----:B------:R-:W-:Y:S01]  /*97b0*/  @!P0 HFMA2.BF16_V2 R117, -RZ.H0_H0, RZ.H0_H0, -R205.H0_H0 ;  /* 0x200000ffff758231 */ /* 0x000fe200003409cd */
[----:B------:R-:W-:-:S05]  /*97c0*/  ISETP.GT.U32.AND P2, PT, R0, UR7, PT ;  /* 0x0000000700007c0c */ /* 0x000fca000bf44070 */
[----:B------:R-:W1:Y:S01]  /*97d0*/  MUFU.EX2 R30, R89 ;  /* 0x00000059001e7308 */ /* 0x000e620000000800 */
[----:B------:R-:W-:Y:S02]  /*97e0*/  PRMT R0, R82, 0x7772, RZ ;  /* 0x0000777252007816 */ /* 0x000fe400000000ff */
[----:B------:R-:W-:-:S05]  /*97f0*/  PRMT R133, R205, 0x7610, R133 ;  /* 0x00007610cd857816 */ /* 0x000fca0000000085 */
[----:B------:R-:W4:Y:S01]  /*9800*/  MUFU.EX2 R4, R127 ;  /* 0x0000007f00047308 */ /* 0x000f220000000800 */
[----:B------:R-:W-:Y:S02]  /*9810*/  @!P0 PRMT R133, R117, 0x5410, RZ ;  /* 0x0000541075858816 */ /* 0x000fe400000000ff */
[----:B------:R-:W-:-:S05]  /*9820*/  ISETP.GT.U32.AND P0, PT, R0, UR7, PT ;  /* 0x0000000700007c0c */ /* 0x000fca000bf04070 */
[----:B------:R-:W3:Y:S01]  /*9830*/  MUFU.EX2 R3, R129 ;  /* 0x0000008100037308 */ /* 0x000ee20000000800 */
[----:B------:R-:W-:Y:S01]  /*9840*/  @P1 HFMA2.BF16_V2 R120, -RZ.H0_H0, RZ.H0_H0, -R205.H1_H1 ;  /* 0x200000ffff781231 */ /* 0x000fe200003609cd */
[----:B------:R-:W-:Y:S01]  /*9850*/  LOP3.LUT R0, R92, 0xff, RZ, 0xc0, !PT ;  /* 0x000000ff5c007812 */ /* 0x000fe200078ec0ff */
[----:B------:R-:W-:Y:S01]  /*9860*/  FADD.FTZ R8, R179, R8 ;  /* 0x00000008b3087221 */ /* 0x000fe20000010000 */
[----:B------:R-:W-:Y:S01]  /*9870*/  PRMT R20, R205, 0x7632, R20 ;  /* 0x00007632cd147816 */ /* 0x000fe20000000014 */
[----:B------:R-:W-:Y:S01]  /*9880*/  FADD.FTZ R7, R16, R2 ;  /* 0x0000000210077221 */ /* 0x000fe20000010000 */
[----:B------:R-:W-:Y:S02]  /*9890*/  @P1 PRMT R20, R120, 0x5410, RZ ;  /* 0x0000541078141816 */ /* 0x000fe400000000ff */
[----:B-1----:R-:W-:Y:S02]  /*98a0*/  F2FP.BF16.F32.PACK_AB R203, R30, R27 ;  /* 0x0000001b1ecb723e */ /* 0x002fe400000010ff */
[----:B------:R-:W-:-:S02]  /*98b0*/  F2FP.BF16.F32.PACK_AB R2, R5, R6 ;  /* 0x000000060502723e */ /* 0x000fc400000010ff */
[----:B------:R-:W-:Y:S01]  /*98c0*/  ISETP.LE.U32.AND P1, PT, R0, UR7, PT ;  /* 0x0000000700007c0c */ /* 0x000fe2000bf23070 */
[----:B----4-:R-:W-:Y:S01]  /*98d0*/  FADD.FTZ R0, R4, R8 ;  /* 0x0000000804007221 */ /* 0x010fe20000010000 */
[----:B------:R-:W-:Y:S01]  /*98e0*/  @P0 HFMA2.BF16_V2 R121, -RZ.H0_H0, RZ.H0_H0, -R203.H0_H0 ;  /* 0x200000ffff790231 */ /* 0x000fe200003409cb */
[C---:B------:R-:W-:Y:S02]  /*98f0*/  PRMT R162, R2.reuse, 0x7610, R162 ;  /* 0x0000761002a27816 */ /* 0x040fe400000000a2 */
[----:B------:R-:W-:Y:S01]  /*9900*/  PRMT R163, R2, 0x7632, R163 ;  /* 0x0000763202a37816 */ /* 0x000fe200000000a3 */
[----:B---3--:R-:W-:Y:S01]  /*9910*/  FADD.FTZ R2, R3, R0 ;  /* 0x0000000003027221 */ /* 0x008fe20000010000 */
[----:B------:R-:W-:Y:S02]  /*9920*/  SHF.R.U32.HI R0, RZ, 0x18, R92 ;  /* 0x00000018ff007819 */ /* 0x000fe4000001165c */
[----:B------:R-:W-:Y:S02]  /*9930*/  PRMT R198, R203, 0x7610, R198 ;  /* 0x00007610cbc67816 */ /* 0x000fe400000000c6 */
[----:B------:R-:W-:-:S02]  /*9940*/  @P0 PRMT R198, R121, 0x5410, RZ ;  /* 0x0000541079c60816 */ /* 0x000fc400000000ff */
[----:B------:R-:W-:Y:S02]  /*9950*/  ISETP.LE.U32.AND P0, PT, R0, UR7, PT ;  /* 0x0000000700007c0c */ /* 0x000fe4000bf03070 */
[----:B------:R-:W-:-:S04]  /*9960*/  F2FP.BF16.F32.PACK_AB R3, R3, R4 ;  /* 0x000000040303723e */ /* 0x000fc800000010ff */
[C---:B------:R-:W-:Y:S01]  /*9970*/  PRMT R159, R3.reuse, 0x7632, R159 ;  /* 0x00007632039f7816 */ /* 0x040fe2000000009f */
[----:B------:R-:W-:Y:S01]  /*9980*/  IMAD.MOV.U32 R66, RZ, RZ, R188 ;  /* 0x000000ffff427224 */ /* 0x000fe200078e00bc */
[----:B------:R-:W-:-:S05]  /*9990*/  PRMT R160, R3, 0x7610, R160 ;  /* 0x0000761003a07816 */ /* 0x000fca00000000a0 */
[----:B------:R-:W-:Y:S01]  /*99a0*/  @!P0 HFMA2.BF16_V2 R136, -RZ.H0_H0, RZ.H0_H0, -R159.H0_H0 ;  /* 0x200000ffff888231 */ /* 0x000fe2000034099f */
[----:B------:R-:W-:-:S04]  /*99b0*/  PRMT R117, R160, 0x5410, R159 ;  /* 0x00005410a0757816 */ /* 0x000fc8000000009f */
[----:B------:R-:W-:Y:S01]  /*99c0*/  @!P0 PRMT R159, R136, 0x5410, RZ ;  /* 0x00005410889f8816 */ /* 0x000fe200000000ff */
[----:B------:R-:W-:Y:S02]  /*99d0*/  IMAD.MOV.U32 R136, RZ, RZ, R66 ;  /* 0x000000ffff887224 */ /* 0x000fe400078e0042 */
[----:B------:R-:W1:Y:S01]  /*99e0*/  S2R R66, SR_TID.X ;  /* 0x0000000000427919 */ /* 0x000e620000002100 */
[----:B------:R-:W-:Y:S01]  /*99f0*/  IMAD.MOV.U32 R99, RZ, RZ, R61 ;  /* 0x000000ffff637224 */ /* 0x000fe200078e003d */
[----:B------:R-:W-:Y:S03]  /*9a00*/  MUFU.EX2 R6, R72 ;  /* 0x0000004800067308 */ /* 0x000fe60000000800 */
[----:B------:R-:W-:Y:S02]  /*9a10*/  IMAD.MOV.U32 R119, RZ, RZ, R99 ;  /* 0x000000ffff777224 */ /* 0x000fe400078e0063 */
[----:B------:R-:W-:-:S02]  /*9a20*/  IMAD.MOV.U32 R99, RZ, RZ, R84 ;  /* 0x000000ffff637224 */ /* 0x000fc400078e0054 */
[----:B------:R-:W-:Y:S02]  /*9a30*/  IMAD.MOV.U32 R84, RZ, RZ, R11 ;  /* 0x000000ffff547224 */ /* 0x000fe400078e000b */
[----:B------:R-:W3:Y:S01]  /*9a40*/  MUFU.EX2 R11, R73 ;  /* 0x00000049000b7308 */ /* 0x000ee20000000800 */
[----:B------:R-:W-:Y:S02]  /*9a50*/  IMAD.MOV.U32 R121, RZ, RZ, R245 ;  /* 0x000000ffff797224 */ /* 0x000fe400078e00f5 */
[----:B------:R-:W-:Y:S02]  /*9a60*/  @!P1 HFMA2.BF16_V2 R125, -RZ.H0_H0, RZ.H0_H0, -R162.H0_H0 ;  /* 0x200000ffff7d9231 */ /* 0x000fe400003409a2 */
[----:B------:R-:W-:Y:S01]  /*9a70*/  FADD.FTZ R4, R14, R2 ;  /* 0x000000020e047221 */ /* 0x000fe20000010000 */
[----:B------:R-:W-:Y:S01]  /*9a80*/  PRMT R2, R76, 0x7771, RZ ;  /* 0x000077714c027816 */ /* 0x000fe200000000ff */
[----:B------:R-:W-:Y:S02]  /*9a90*/  IMAD.MOV.U32 R98, RZ, RZ, R60 ;  /* 0x000000ffff627224 */ /* 0x000fe400078e003c */
[----:B------:R-:W4:Y:S01]  /*9aa0*/  LDL.LU.64 R60, [R1+0x3f0] ;  /* 0x0003f000013c7983 */ /* 0x000f220000300a00 */
[----:B-1----:R-:W-:-:S02]  /*9ab0*/  SHF.R.U32.HI R49, RZ, 0x5, R66 ;  /* 0x00000005ff317819 */ /* 0x002fc40000011642 */
[----:B------:R-:W1:Y:S01]  /*9ac0*/  S2R R66, SR_CTAID.X ;  /* 0x0000000000427919 */ /* 0x000e620000002500 */
[----:B---3--:R-:W-:Y:S01]  /*9ad0*/  F2FP.BF16.F32.PACK_AB R0, R11, R6 ;  /* 0x000000060b00723e */ /* 0x008fe200000010ff */
[----:B------:R-:W-:Y:S01]  /*9ae0*/  IMAD.MOV.U32 R73, RZ, RZ, R121 ;  /* 0x000000ffff497224 */ /* 0x000fe200078e0079 */
[----:B------:R-:W-:Y:S02]  /*9af0*/  PRMT R121, R162, 0x5410, R163 ;  /* 0x00005410a2797816 */ /* 0x000fe400000000a3 */
[----:B------:R-:W-:Y:S02]  /*9b00*/  @!P1 PRMT R162, R125, 0x5410, RZ ;  /* 0x000054107da29816 */ /* 0x000fe400000000ff */
[C---:B------:R-:W-:Y:S02]  /*9b10*/  PRMT R164, R0.reuse, 0x7610, R164 ;  /* 0x0000761000a47816 */ /* 0x040fe400000000a4 */
[----:B------:R-:W-:Y:S02]  /*9b20*/  PRMT R165, R0, 0x7632, R165 ;  /* 0x0000763200a57816 */ /* 0x000fe400000000a5 */
[----:B------:R-:W-:-:S02]  /*9b30*/  ISETP.GT.U32.AND P1, PT, R2, UR7, PT ;  /* 0x0000000702007c0c */ /* 0x000fc4000bf24070 */
[----:B------:R-:W-:-:S04]  /*9b40*/  PRMT R0, R82, 0x7773, RZ ;  /* 0x0000777352007816 */ /* 0x000fc800000000ff */
[----:B------:R-:W-:Y:S01]  /*9b50*/  ISETP.GT.U32.AND P0, PT, R0, UR7, PT ;  /* 0x0000000700007c0c */ /* 0x000fe2000bf04070 */
[----:B------:R-:W-:Y:S01]  /*9b60*/  FADD.FTZ R0, R17, R9 ;  /* 0x0000000911007221 */ /* 0x000fe20000010000 */
[----:B------:R-:W-:Y:S01]  /*9b70*/  FADD.FTZ R2, R6, R10 ;  /* 0x0000000a06027221 */ /* 0x000fe20000010000 */
[----:B------:R-:W-:Y:S01]  /*9b80*/  UIADD3 UR4, UPT, UPT, UR33, 0x3, URZ ;  /* 0x0000000321047890 */ /* 0x000fe2000fffe0ff */
[----:B------:R-:W-:Y:S02]  /*9b90*/  @!P5 HFMA2.BF16_V2 R126, -RZ.H0_H0, RZ.H0_H0, -R163.H0_H0 ;  /* 0x200000ffff7ed231 */ /* 0x000fe400003409a3 */
[----:B------:R-:W-:Y:S01]  /*9ba0*/  FADD.FTZ R10, R21, R0 ;  /* 0x00000000150a7221 */ /* 0x000fe20000010000 */
[----:B------:R-:W-:Y:S02]  /*9bb0*/  IMAD.U32 R0, RZ, RZ, UR23 ;  /* 0x00000017ff007e24 */ /* 0x000fe4000f8e00ff */
[----:B------:R-:W-:Y:S02]  /*9bc0*/  @P1 HFMA2.BF16_V2 R137, -RZ.H0_H0, RZ.H0_H0, -R165.H0_H0 ;  /* 0x200000ffff891231 */ /* 0x000fe400003409a5 */
[----:B------:R-:W-:Y:S01]  /*9bd0*/  IMAD.MOV.U32 R118, RZ, RZ, R98 ;  /* 0x000000ffff767224 */ /* 0x000fe200078e0062 */
[----:B------:R-:W-:Y:S01]  /*9be0*/  @!P5 PRMT R163, R126, 0x5410, RZ ;  /* 0x000054107ea3d816 */ /* 0x000fe200000000ff */
[----:B------:R-:W-:Y:S01]  /*9bf0*/  IMAD.MOV.U32 R67, RZ, RZ, R189 ;  /* 0x000000ffff437224 */ /* 0x000fe200078e00bd */
[----:B------:R-:W-:Y:S01]  /*9c00*/  LOP3.LUT R0, R0, UR4, R73, 0x96, !PT ;  /* 0x0000000400007c12 */ /* 0x000fe2000f8e9649 */
[----:B------:R-:W-:Y:S01]  /*9c10*/  IMAD.MOV.U32 R126, RZ, RZ, R118 ;  /* 0x000000ffff7e7224 */ /* 0x000fe200078e0076 */
[----:B------:R-:W-:Y:S01]  /*9c20*/  PRMT R118, R164, 0x5410, R165 ;  /* 0x00005410a4767816 */ /* 0x000fe200000000a5 */
[----:B-1----:R-:W-:Y:S01]  /*9c30*/  IMAD R66, R66, 0x8, R49 ;  /* 0x0000000842427824 */ /* 0x002fe200078e0231 */
[----:B------:R-:W-:Y:S01]  /*9c40*/  @P1 PRMT R165, R137, 0x5410, RZ ;  /* 0x0000541089a51816 */ /* 0x000fe200000000ff */
[----:B------:R-:W-:-:S02]  /*9c50*/  IMAD.MOV.U32 R137, RZ, RZ, R67 ;  /* 0x000000ffff897224 */ /* 0x000fc400078e0043 */
[----:B------:R-:W-:Y:S01]  /*9c60*/  FADD.FTZ R5, R18, R7 ;  /* 0x0000000712057221 */ /* 0x000fe20000010000 */
[----:B------:R-:W-:-:S04]  /*9c70*/  IMAD.WIDE.U32 R66, R66, -0x326172a9, RZ ;  /* 0xcd9e8d5742427825 */ /* 0x000fc800078e00ff */
[----:B------:R-:W-:Y:S02]  /*9c80*/  @!P3 HFMA2.BF16_V2 R130, -RZ.H0_H0, RZ.H0_H0, -R164.H0_H0 ;  /* 0x200000ffff82b231 */ /* 0x000fe400003409a4 */
[----:B------:R-:W-:Y:S01]  /*9c90*/  FADD.FTZ R11, R11, R2 ;  /* 0x000000020b0b7221 */ /* 0x000fe20000010000 */
[----:B------:R-:W-:Y:S01]  /*9ca0*/  FADD.FTZ R4, R15, R4 ;  /* 0x000000040f047221 */ /* 0x000fe20000010000 */
[----:B------:R-:W-:-:S04]  /*9cb0*/  IMAD.WIDE.U32 R8, R0, -0x326172a9, RZ ;  /* 0xcd9e8d5700087825 */ /* 0x000fc800078e00ff */
[----:B------:R-:W-:Y:S01]  /*9cc0*/  FADD.FTZ R3, R22, R5 ;  /* 0x0000000516037221 */ /* 0x000fe20000010000 */
[----:B------:R1:W3:Y:S01]  /*9cd0*/  LDL.LU.64 R188, [R1+0x3e8] ;  /* 0x0003e80001bc7983 */ /* 0x0002e20000300a00 */
[----:B------:R-:W-:Y:S01]  /*9ce0*/  IMAD.MOV.U32 R79, RZ, RZ, R57 ;  /* 0x000000ffff4f7224 */ /* 0x000fe200078e0039 */
[----:B------:R-:W-:Y:S01]  /*9cf0*/  LOP3.LUT R2, R66, UR6, R9, 0x96, !PT ;  /* 0x0000000642027c12 */ /* 0x000fe2000f8e9609 */
[----:B------:R-:W-:Y:S01]  /*9d00*/  FADD.FTZ R15, R19, R3 ;  /* 0x00000003130f7221 */ /* 0x000fe20000010000 */
[----:B------:R-:W-:Y:S01]  /*9d10*/  @!P3 PRMT R164, R130, 0x5410, RZ ;  /* 0x0000541082a4b816 */ /* 0x000fe200000000ff */
[----:B------:R-:W-:Y:S02]  /*9d20*/  IMAD.MOV.U32 R130, RZ, RZ, R126 ;  /* 0x000000ffff827224 */ /* 0x000fe400078e007e */
[----:B------:R-:W-:Y:S02]  /*9d30*/  @P2 HFMA2.BF16_V2 R124, -RZ.H0_H0, RZ.H0_H0, -R169.H0_H0 ;  /* 0x200000ffff7c2231 */ /* 0x000fe400003409a9 */
[----:B------:R-:W-:-:S04]  /*9d40*/  IMAD.WIDE.U32 R2, R2, -0x2daee0ad, RZ ;  /* 0xd2511f5302027825 */ /* 0x000fc800078e00ff */
[----:B------:R-:W-:Y:S01]  /*9d50*/  FADD.FTZ R14, R23, R4 ;  /* 0x00000004170e7221 */ /* 0x000fe20000010000 */
[----:B------:R-:W-:Y:S01]  /*9d60*/  @P0 HFMA2.BF16_V2 R131, -RZ.H0_H0, RZ.H0_H0, -R203.H1_H1 ;  /* 0x200000ffff830231 */ /* 0x000fe200003609cb */
[----:B------:R-:W-:Y:S01]  /*9d70*/  PRMT R147, R203, 0x7632, R147 ;  /* 0x00007632cb937816 */ /* 0x000fe20000000093 */
[----:B------:R-:W-:Y:S01]  /*9d80*/  IMAD.MOV.U32 R98, RZ, RZ, R56 ;  /* 0x000000ffff627224 */ /* 0x000fe200078e0038 */
[----:B------:R-:W-:Y:S01]  /*9d90*/  LOP3.LUT R6, R130, UR31, R3, 0x96, !PT ;  /* 0x0000001f82067c12 */ /* 0x000fe2000f8e9603 */
[----:B------:R-:W-:Y:S01]  /*9da0*/  IMAD.MOV.U32 R111, RZ, RZ, R44 ;  /* 0x000000ffff6f7224 */ /* 0x000fe200078e002c */
[----:B------:R-:W-:Y:S01]  /*9db0*/  LOP3.LUT R4, R8, UR32, R123, 0x96, !PT ;  /* 0x0000002008047c12 */ /* 0x000fe2000f8e967b */
[----:B------:R-:W-:Y:S02]  /*9dc0*/  IMAD.MOV.U32 R96, RZ, RZ, R25 ;  /* 0x000000ffff607224 */ /* 0x000fe400078e0019 */
[----:B------:R-:W-:Y:S02]  /*9dd0*/  @!P4 HFMA2.BF16_V2 R138, -RZ.H0_H0, RZ.H0_H0, -R160.H0_H0 ;  /* 0x200000ffff8ac231 */ /* 0x000fe400003409a0 */
[----:B------:R-:W-:-:S04]  /*9de0*/  IMAD.WIDE.U32 R6, R6, -0x326172a9, RZ ;  /* 0xcd9e8d5706067825 */ /* 0x000fc800078e00ff */
[----:B------:R-:W-:Y:S01]  /*9df0*/  IMAD.MOV.U32 R127, RZ, RZ, R119 ;  /* 0x000000ffff7f7224 */ /* 0x000fe200078e0077 */
[----:B------:R-:W-:Y:S01]  /*9e00*/  LOP3.LUT R3, R122, UR30, R7, 0x96, !PT ;  /* 0x0000001e7a037c12 */ /* 0x000fe2000f8e9607 */
[----:B------:R-:W-:-:S04]  /*9e10*/  IMAD.WIDE.U32 R4, R4, -0x2daee0ad, RZ ;  /* 0xd2511f5304047825 */ /* 0x000fc800078e00ff */
[----:B------:R-:W-:Y:S01]  /*9e20*/  IMAD.MOV.U32 R125, RZ, RZ, R247 ;  /* 0x000000ffff7d7224 */ /* 0x000fe200078e00f7 */
[----:B------:R-:W-:Y:S01]  /*9e30*/  LOP3.LUT R5, R2, UR29, R5, 0x96, !PT ;  /* 0x0000001d02057c12 */ /* 0x000fe2000f8e9605 */
[----:B------:R-:W-:-:S04]  /*9e40*/  IMAD.WIDE.U32 R2, R3, -0x2daee0ad, RZ ;  /* 0xd2511f5303027825 */ /* 0x000fc800078e00ff */
[----:B------:R-:W-:Y:S01]  /*9e50*/  IMAD.MOV.U32 R120, RZ, RZ, R244 ;  /* 0x000000ffff787224 */ /* 0x000fe200078e00f4 */
[----:B------:R-:W-:Y:S01]  /*9e60*/  LOP3.LUT R3, R4, UR26, R3, 0x96, !PT ;  /* 0x0000001a04037c12 */ /* 0x000fe2000f8e9603 */
[----:B------:R-:W-:Y:S01]  /*9e70*/  IMAD.WIDE.U32 R4, R5, -0x326172a9, RZ ;  /* 0xcd9e8d5705047825 */ /* 0x000fe200078e00ff */
[----:B------:R-:W-:Y:S01]  /*9e80*/  @P2 PRMT R169, R124, 0x5410, RZ ;  /* 0x000054107ca92816 */ /* 0x000fe200000000ff */
[----:B------:R-:W-:Y:S01]  /*9e90*/  MUFU.EX2 R17, R154 ;  /* 0x0000009a00117308 */ /* 0x000fe20000000800 */
[----:B------:R-:W-:Y:S01]  /*9ea0*/  @P0 PRMT R147, R131, 0x5410, RZ ;  /* 0x0000541083930816 */ /* 0x000fe200000000ff */
[----:B------:R-:W-:Y:S01]  /*9eb0*/  IMAD.MOV.U32 R49, RZ, RZ, R182 ;  /* 0x000000ffff317224 */ /* 0x000fe200078e00b6 */
[----:B------:R-:W-:Y:S01]  /*9ec0*/  LOP3.LUT R6, R6, UR27, R5, 0x96, !PT ;  /* 0x0000001b06067c12 */ /* 0x000fe2000f8e9605 */
[----:B------:R-:W-:Y:S01]  /*9ed0*/  IMAD.MOV.U32 R44, RZ, RZ, R39 ;  /* 0x000000ffff2c7224 */ /* 0x000fe200078e0027 */
[----:B------:R-:W1:Y:S01]  /*9ee0*/  LDCU.64 UR4, c[0x0][0x418] ;  /* 0x00008300ff0477ac */ /* 0x000e620008000a00 */
[----:B------:R-:W-:Y:S01]  /*9ef0*/  IMAD.MOV.U32 R66, RZ, RZ, R51 ;  /* 0x000000ffff427224 */ /* 0x000fe200078e0033 */
[----:B------:R-:W2:Y:S01]  /*9f00*/  S2R R126, SR_CTAID.X ;  /* 0x00000000007e7919 */ /* 0x000ea20000002500 */
[----:B------:R-:W-:Y:S01]  /*9f10*/  IMAD.WIDE.U32 R6, R6, -0x2daee0ad, RZ ;  /* 0xd2511f5306067825 */ /* 0x000fe200078e00ff */
[----:B------:R-:W-:Y:S01]  /*9f20*/  MUFU.EX2 R18, R109 ;  /* 0x0000006d00127308 */ /* 0x000fe20000000800 */
[----:B------:R-:W-:Y:S01]  /*9f30*/  @!P4 PRMT R160, R138, 0x5410, RZ ;  /* 0x000054108aa0c816 */ /* 0x000fe200000000ff */
[----:B------:R1:W3:Y:S02]  /*9f40*/  LDL.LU.64 R244, [R1+0x3e0] ;  /* 0x0003e00001f47983 */ /* 0x0002e40000300a00 */
        /* <DEDUP_REMOVED lines=10> */
[----:B------:R-:W-:Y:S02]  /*9ff0*/  PRMT R0, R57, 0x7632, R0 ;  /* 0x0000763239007816 */ /* 0x000fe40000000000 */
[----:B------:R-:W-:Y:S02]  /*a000*/  LOP3.LUT R4, R4, UR17, R3, 0x96, !PT ;  /* 0x0000001104047c12 */ /* 0x000fe4000f8e9603 */
[----:B------:R-:W-:Y:S01]  /*a010*/  LOP3.LUT R0, R0, 0xff, RZ, 0xc0, !PT ;  /* 0x000000ff00007812 */ /* 0x000fe200078ec0ff */
[----:B------:R-:W1:Y:S01]  /*a020*/  S2R R182, SR_TID.X ;  /* 0x0000000000b67919 */ /* 0x000e620000002100 */
[----:B------:R-:W-:Y:S02]  /*a030*/  IMAD.MOV.U32 R39, RZ, RZ, R50 ;  /* 0x000000ffff277224 */ /* 0x000fe400078e0032 */
[----:B------:R-:W-:Y:S01]  /*a040*/  ISETP.LE.U32.AND P1, PT, R0, UR7, PT ;  /* 0x0000000700007c0c */ /* 0x000fe2000bf23070 */
[----:B------:R-:W-:-:S02]  /*a050*/  IMAD.MOV.U32 R0, RZ, RZ, R56 ;  /* 0x000000ffff007224 */ /* 0x000fc400078e0038 */
[----:B------:R-:W-:-:S03]  /*a060*/  IMAD.WIDE.U32 R50, R4, -0x2daee0ad, RZ ;  /* 0xd2511f5304327825 */ /* 0x000fc600078e00ff */
[----:B------:R-:W-:Y:S02]  /*a070*/  LOP3.LUT R0, R0, 0xff, RZ, 0xc0, !PT ;  /* 0x000000ff00007812 */ /* 0x000fe400078ec0ff */
[----:B------:R-:W-:Y:S02]  /*a080*/  LOP3.LUT R51, R6, UR14, R51, 0x96, !PT ;  /* 0x0000000e06337c12 */ /* 0x000fe4000f8e9633 */
[----:B------:R-:W-:Y:S02]  /*a090*/  ISETP.LE.U32.AND P5, PT, R0, UR7, PT ;  /* 0x0000000700007c0c */ /* 0x000fe4000bfa3070 */
[----:B------:R-:W-:Y:S01]  /*a0a0*/  LOP3.LUT R0, R51, 0xffff, RZ, 0xc0, !PT ;  /* 0x0000ffff33007812 */ /* 0x000fe200078ec0ff */
[----:B------:R-:W2:Y:S03]  /*a0b0*/  MUFU.EX2 R25, R110 ;  /* 0x0000006e00197308 */ /* 0x000ea60000000800 */
[----:B------:R-:W-:-:S04]  /*a0c0*/  SHF.R.U32.HI R0, RZ, 0x8, R0 ;  /* 0x00000008ff007819 */ /* 0x000fc80000011600 */
[----:B------:R-:W-:-:S04]  /*a0d0*/  LOP3.LUT R0, R0, 0xffff, RZ, 0xc0, !PT ;  /* 0x0000ffff00007812 */ /* 0x000fc800078ec0ff */
[----:B------:R-:W-:Y:S02]  /*a0e0*/  ISETP.LE.U32.AND P4, PT, R0, UR7, PT ;  /* 0x0000000700007c0c */ /* 0x000fe4000bf83070 */
[----:B------:R-:W-:-:S04]  /*a0f0*/  PRMT R0, R51, 0x7632, R0 ;  /* 0x0000763233007816 */ /* 0x000fc80000000000 */
[----:B------:R-:W-:Y:S02]  /*a100*/  LOP3.LUT R0, R0, 0xff, RZ, 0xc0, !PT ;  /* 0x000000ff00007812 */ /* 0x000fe400078ec0ff */
[----:B-1----:R-:W-:Y:S02]  /*a110*/  SHF.R.U32.HI R16, RZ, 0x5, R182 ;  /* 0x00000005ff107819 */ /* 0x002fe400000116b6 */
[----:B------:R-:W-:Y:S02]  /*a120*/  ISETP.LE.U32.AND P3, PT, R0, UR7, PT ;  /* 0x0000000700007c0c */ /* 0x000fe4000bf63070 */
[----:B--2---:R-:W-:Y:S01]  /*a130*/  F2FP.BF16.F32.PACK_AB R0, R25, R18 ;  /* 0x000000121900723e */ /* 0x004fe200000010ff */
[----:B------:R-:W-:-:S03]  /*a140*/  IMAD R126, R126, 0x8, R16 ;  /* 0x000000087e7e7824 */ /* 0x000fc600078e0210 */
[C---:B------:R-:W-:Y:S02]  /*a150*/  PRMT R166, R0.reuse, 0x7610, R166 ;  /* 0x0000761000a67816 */ /* 0x040fe400000000a6 */
[----:B------:R-:W-:Y:S01]  /*a160*/  PRMT R167, R0, 0x7632, R167 ;  /* 0x0000763200a77816 */ /* 0x000fe200000000a7 */
[----:B------:R-:W-:Y:S02]  /*a170*/  IMAD.MOV.U32 R0, RZ, RZ, R50 ;  /* 0x000000ffff007224 */ /* 0x000fe400078e0032 */
[----:B------:R-:W-:Y:S02]  /*a180*/  VIADD R126, R126, 0x4 ;  /* 0x000000047e7e7836 */ /* 0x000fe40000000000 */
[----:B------:R-:W-:Y:S02]  /*a190*/  @!P2 HFMA2.BF16_V2 R141, -RZ.H0_H0, RZ.H0_H0, -R166.H0_H0 ;  /* 0x200000ffff8da231 */ /* 0x000fe400003409a6 */
[----:B------:R-:W-:Y:S01]  /*a1a0*/  IMAD.MOV.U32 R131, RZ, RZ, R127 ;  /* 0x000000ffff837224 */ /* 0x000fe200078e007f */
[----:B------:R-:W-:Y:S01]  /*a1b0*/  LOP3.LUT R0, R0, 0xff, RZ, 0xc0, !PT ;  /* 0x000000ff00007812 */ /* 0x000fe200078ec0ff */
[----:B------:R-:W-:Y:S01]  /*a1c0*/  IMAD.WIDE.U32 R126, R126, -0x326172a9, RZ ;  /* 0xcd9e8d577e7e7825 */ /* 0x000fe200078e00ff */
[----:B------:R-:W-:-:S02]  /*a1d0*/  PRMT R182, R166, 0x5410, R167 ;  /* 0x00005410a6b67816 */ /* 0x000fc400000000a7 */
[----:B------:R-:W-:Y:S01]  /*a1e0*/  @!P2 PRMT R166, R141, 0x5410, RZ ;  /* 0x000054108da6a816 */ /* 0x000fe200000000ff */
[----:B------:R-:W-:Y:S01]  /*a1f0*/  FADD.FTZ R2, R24, R10 ;  /* 0x0000000a18027221 */ /* 0x000fe20000010000 */
[----:B------:R-:W-:Y:S01]  /*a200*/  ISETP.LE.U32.AND P2, PT, R0, UR7, PT ;  /* 0x0000000700007c0c */ /* 0x000fe2000bf43070 */
[----:B------:R-:W-:Y:S01]  /*a210*/  FADD.FTZ R3, R43, R11 ;  /* 0x0000000b2b037221 */ /* 0x000fe20000010000 */
[----:B------:R-:W-:Y:S01]  /*a220*/  LOP3.LUT R0, R126, UR6, R9, 0x96, !PT ;  /* 0x000000067e007c12 */ /* 0x000fe2000f8e9609 */
[----:B------:R-:W-:Y:S01]  /*a230*/  FADD.FTZ R11, R31, R14 ;  /* 0x0000000e1f0b7221 */ /* 0x000fe20000010000 */
[----:B------:R-:W-:Y:S01]  /*a240*/  FADD.FTZ R10, R28, R15 ;  /* 0x0000000f1c0a7221 */ /* 0x000fe20000010000 */
[----:B------:R-:W-:Y:S01]  /*a250*/  FADD.FTZ R14, R26, R2 ;  /* 0x000000021a0e7221 */ /* 0x000fe20000010000 */
[----:B------:R-:W-:Y:S01]  /*a260*/  FADD.FTZ R15, R45, R3 ;  /* 0x000000032d0f7221 */ /* 0x000fe20000010000 */
[----:B------:R-:W-:Y:S01]  /*a270*/  IMAD.WIDE.U32 R2, R0, -0x2daee0ad, RZ ;  /* 0xd2511f5300027825 */ /* 0x000fe200078e00ff */
[----:B------:R-:W-:-:S04]  /*a280*/  LOP3.LUT R6, R8, UR32, R125, 0x96, !PT ;  /* 0x0000002008067c12 */ /* 0x000fc8000f8e967d */
[----:B------:R-:W-:Y:S01]  /*a290*/  LOP3.LUT R4, R136, UR31, R3, 0x96, !PT ;  /* 0x0000001f88047c12 */ /* 0x000fe2000f8e9603 */
[----:B------:R-:W-:Y:S02]  /*a2a0*/  IMAD.MOV.U32 R124, RZ, RZ, R246 ;  /* 0x000000ffff7c7224 */ /* 0x000fe400078e00f6 */
[----:B------:R-:W-:-:S04]  /*a2b0*/  IMAD.WIDE.U32 R6, R6, -0x2daee0ad, RZ ;  /* 0xd2511f5306067825 */ /* 0x000fc800078e00ff */
[----:B------:R-:W-:Y:S02]  /*a2c0*/  IMAD.MOV.U32 R72, RZ, RZ, R120 ;  /* 0x000000ffff487224 */ /* 0x000fe400078e0078 */
[----:B------:R-:W-:Y:S01]  /*a2d0*/  IMAD.WIDE.U32 R4, R4, -0x326172a9, RZ ;  /* 0xcd9e8d5704047825 */ /* 0x000fe200078e00ff */
[----:B------:R-:W-:-:S03]  /*a2e0*/  LOP3.LUT R7, R2, UR29, R7, 0x96, !PT ;  /* 0x0000001d02077c12 */ /* 0x000fc6000f8e9607 */
[----:B------:R-:W-:Y:S01]  /*a2f0*/  IMAD.MOV.U32 R67, RZ, RZ, R48 ;  /* 0x000000ffff437224 */ /* 0x000fe200078e0030 */
[----:B------:R-:W-:Y:S01]  /*a300*/  LOP3.LUT R3, R124, UR30, R5, 0x96, !PT ;  /* 0x0000001e7c037c12 */ /* 0x000fe2000f8e9605 */
[----:B------:R-:W-:Y:S02]  /*a310*/  IMAD.MOV.U32 R127, RZ, RZ, R65 ;  /* 0x000000ffff7f7224 */ /* 0x000fe400078e0041 */
[----:B------:R-:W-:Y:S01]  /*a320*/  @!P0 HFMA2.BF16_V2 R142, -RZ.H0_H0, RZ.H0_H0, -R167.H0_H0 ;  /* 0x200000ffff8e8231 */ /* 0x000fe200003409a7 */
[----:B------:R-:W-:Y:S08]  /*a330*/  MUFU.EX2 R16, R143 ;  /* 0x0000008f00107308 */ /* 0x000ff00000000800 */
[----:B------:R-:W-:Y:S01]  /*a340*/  MUFU.EX2 R21, R177 ;  /* 0x000000b100157308 */ /* 0x000fe20000000800 */
[----:B------:R-:W-:Y:S01]  /*a350*/  IMAD.WIDE.U32 R2, R3, -0x2daee0ad, RZ ;  /* 0xd2511f5303027825 */ /* 0x000fe200078e00ff */
[----:B------:R1:W2:Y:S04]  /*a360*/  LDL.LU.64 R246, [R1+0x3d0] ;  /* 0x0003d00001f67983 */ /* 0x0002a80000300a00 */
[----:B------:R-:W-:Y:S01]  /*a370*/  LOP3.LUT R3, R6, UR26, R3, 0x96, !PT ;  /* 0x0000001a06037c12 */ /* 0x000fe2000f8e9603 */
[----:B------:R-:W-:-:S05]  /*a380*/  IMAD.WIDE.U32 R6, R7, -0x326172a9, RZ ;  /* 0xcd9e8d5707067825 */ /* 0x000fca00078e00ff */
[----:B------:R-:W-:-:S05]  /*a390*/  LOP3.LUT R4, R4, UR27, R7, 0x96, !PT ;  /* 0x0000001b04047c12 */ /* 0x000fca000f8e9607 */
[----:B------:R-:W-:-:S05]  /*a3a0*/  IMAD.WIDE.U32 R8, R4, -0x2daee0ad, RZ ;  /* 0xd2511f5304087825 */ /* 0x000fca00078e00ff */
[----:B------:R-:W-:Y:S01]  /*a3b0*/  LOP3.LUT R0, R2, UR16, R9, 0x96, !PT ;  /* 0x0000001002007c12 */ /* 0x000fe2000f8e9609 */
[----:B------:R-:W-:Y:S02]  /*a3c0*/  IMAD.MOV.U32 R120, RZ, RZ, R49 ;  /* 0x000000ffff787224 */ /* 0x000fe400078e0031 */
[----:B------:R-:W-:-:S04]  /*a3d0*/  IMAD.WIDE.U32 R2, R3, -0x326172a9, RZ ;  /* 0xcd9e8d5703027825 */ /* 0x000fc800078e00ff */
[----:B------:R-:W-:Y:S01]  /*a3e0*/  IMAD.WIDE.U32 R48, R0, -0x326172a9, RZ ;  /* 0xcd9e8d5700307825 */ /* 0x000fe200078e00ff */
[----:B------:R-:W1:Y:S03]  /*a3f0*/  MUFU.EX2 R7, R153 ;  /* 0x0000009900077308 */ /* 0x000e660000000800 */
[----:B------:R-:W-:Y:S02]  /*a400*/  IMAD.MOV.U32 R65, RZ, RZ, R105 ;  /* 0x000000ffff417224 */ /* 0x000fe400078e0069 */
[----:B------:R-:W-:Y:S01]  /*a410*/  IMAD.MOV.U32 R105, RZ, RZ, R63 ;  /* 0x000000ffff697224 */ /* 0x000fe200078e003f */
[----:B------:R-:W-:-:S04]  /*a420*/  LOP3.LUT R63, R2, UR15, R49, 0x96, !PT ;  /* 0x0000000f023f7c12 */ /* 0x000fc8000f8e9631 */
[C---:B------:R-:W-:Y:S02]  /*a430*/  LOP3.LUT R0, R63.reuse, 0xff, RZ, 0xc0, !PT ;  /* 0x000000ff3f007812 */ /* 0x040fe400078ec0ff */
[----:B------:R-:W-:Y:S02]  /*a440*/  @!P0 PRMT R167, R142, 0x5410, RZ ;  /* 0x000054108ea78816 */ /* 0x000fe400000000ff */
[----:B------:R-:W-:Y:S02]  /*a450*/  ISETP.LE.U32.AND P0, PT, R0, UR7, PT ;  /* 0x0000000700007c0c */ /* 0x000fe4000bf03070 */
[----:B------:R-:W-:Y:S02]  /*a460*/  LOP3.LUT R0, R63, 0xffff, RZ, 0xc0, !PT ;  /* 0x0000ffff3f007812 */ /* 0x000fe400078ec0ff */
[----:B-1----:R-:W-:Y:S02]  /*a470*/  F2FP.BF16.F32.PACK_AB R179, R17, R7 ;  /* 0x0000000711b3723e */ /* 0x002fe400000010ff */
[----:B------:R-:W-:-:S02]  /*a480*/  SHF.R.U32.HI R0, RZ, 0x8, R0 ;  /* 0x00000008ff007819 */ /* 0x000fc40000011600 */
[----:B------:R-:W-:Y:S02]  /*a490*/  PRMT R145, R179, 0x7610, R145 ;  /* 0x00007610b3917816 */ /* 0x000fe40000000091 */
[----:B------:R-:W-:-:S03]  /*a4a0*/  LOP3.LUT R0, R0, 0xffff, RZ, 0xc0, !PT ;  /* 0x0000ffff00007812 */ /* 0x000fc600078ec0ff */
[----:B------:R-:W-:-:S05]  /*a4b0*/  @!P0 HFMA2.BF16_V2 R151, -RZ.H0_H0, RZ.H0_H0, -R179.H0_H0 ;  /* 0x200000ffff978231 */ /* 0x000fca00003409b3 */
[----:B------:R-:W-:Y:S02]  /*a4c0*/  @!P0 PRMT R145, R151, 0x5410, RZ ;  /* 0x0000541097918816 */ /* 0x000fe400000000ff */
[----:B------:R-:W-:Y:S02]  /*a4d0*/  ISETP.LE.U32.AND P0, PT, R0, UR7, PT ;  /* 0x0000000700007c0c */ /* 0x000fe4000bf03070 */
[----:B------:R-:W-:Y:S01]  /*a4e0*/  LOP3.LUT R9, R6, UR17, R3, 0x96, !PT ;  /* 0x0000001106097c12 */ /* 0x000fe2000f8e9603 */
[----:B------:R-:W-:Y:S01]  /*a4f0*/  FADD.FTZ R3, R29, R10 ;  /* 0x0000000a1d037221 */ /* 0x000fe20000010000 */
[----:B------:R-:W-:Y:S01]  /*a500*/  PRMT R0, R63, 0x7632, R0 ;  /* 0x000076323f007816 */ /* 0x000fe20000000000 */
[----:B------:R-:W1:Y:S01]  /*a510*/  MUFU.EX2 R10, R144 ;  /* 0x00000090000a7308 */ /* 0x000e620000000800 */
[----:B------:R-:W-:Y:S02]  /*a520*/  PRMT R134, R179, 0x7632, R134 ;  /* 0x00007632b3867816 */ /* 0x000fe40000000086 */
[----:B------:R-:W-:-:S05]  /*a530*/  LOP3.LUT R0, R0, 0xff, RZ, 0xc0, !PT ;  /* 0x000000ff00007812 */ /* 0x000fca00078ec0ff */
[----:B------:R-:W-:-:S05]  /*a540*/  @!P0 HFMA2.BF16_V2 R152, -RZ.H0_H0, RZ.H0_H0, -R179.H1_H1 ;  /* 0x200000ffff988231 */ /* 0x000fca00003609b3 */
[----:B------:R-:W-:Y:S02]  /*a550*/  @!P0 PRMT R134, R152, 0x5410, RZ ;  /* 0x0000541098868816 */ /* 0x000fe400000000ff */
[----:B------:R-:W-:Y:S02]  /*a560*/  ISETP.LE.U32.AND P0, PT, R0, UR7, PT ;  /* 0x0000000700007c0c */ /* 0x000fe4000bf03070 */
[----:B-1----:R-:W-:Y:S02]  /*a570*/  F2FP.BF16.F32.PACK_AB R178, R16, R10 ;  /* 0x0000000a10b2723e */ /* 0x002fe400000010ff */
[----:B------:R-:W-:Y:S02]  /*a580*/  SHF.R.U32.HI R0, RZ, 0x18, R63 ;  /* 0x00000018ff007819 */ /* 0x000fe4000001163f */
[----:B------:R-:W-:-:S07]  /*a590*/  PRMT R132, R178, 0x7610, R132 ;  /* 0x00007610b2847816 */ /* 0x000fce0000000084 */
[----:B------:R-:W-:-:S05]  /*a5a0*/  @!P0 HFMA2.BF16_V2 R155, -RZ.H0_H0, RZ.H0_H0, -R178.H0_H0 ;  /* 0x200000ffff9b8231 */ /* 0x000fca00003409b2 */
[----:B------:R-:W-:Y:S02]  /*a5b0*/  @!P0 PRMT R132, R155, 0x5410, RZ ;  /* 0x000054109b848816 */ /* 0x000fe400000000ff */
[----:B------:R-:W-:Y:S01]  /*a5c0*/  ISETP.LE.U32.AND P0, PT, R0, UR7, PT ;  /* 0x0000000700007c0c */ /* 0x000fe2000bf03070 */
[----:B------:R-:W-:Y:S01]  /*a5d0*/  FADD.FTZ R5, R41, R15 ;  /* 0x0000000f29057221 */ /* 0x000fe20000010000 */
[----:B------:R-:W-:Y:S01]  /*a5e0*/  IMAD.MOV.U32 R0, RZ, RZ, R48 ;  /* 0x000000ffff007224 */ /* 0x000fe200078e0030 */
[----:B------:R-:W1:Y:S01]  /*a5f0*/  MUFU.EX2 R15, R176 ;  /* 0x000000b0000f7308 */ /* 0x000e620000000800 */
[----:B----4-:R-:W-:-:S03]  /*a600*/  PRMT R61, R178, 0x7632, R61 ;  /* 0x00007632b23d7816 */ /* 0x010fc6000000003d */
[----:B------:R-:W-:-:S06]  /*a610*/  LOP3.LUT R0, R0, 0xff, RZ, 0xc0, !PT ;  /* 0x000000ff00007812 */ /* 0x000fcc00078ec0ff */
[----:B------:R-:W-:-:S05]  /*a620*/  @!P0 HFMA2.BF16_V2 R156, -RZ.H0_H0, RZ.H0_H0, -R178.H1_H1 ;  /* 0x200000ffff9c8231 */ /* 0x000fca00003609b2 */
[----:B------:R-:W-:Y:S02]  /*a630*/  @!P0 PRMT R61, R156, 0x5410, RZ ;  /* 0x000054109c3d8816 */ /* 0x000fe400000000ff */
[----:B------:R-:W-:Y:S02]  /*a640*/  ISETP.LE.U32.AND P0, PT, R0, UR7, PT ;  /* 0x0000000700007c0c */ /* 0x000fe4000bf03070 */
[----:B-1----:R-:W-:Y:S02]  /*a650*/  F2FP.BF16.F32.PACK_AB R176, R21, R15 ;  /* 0x0000000f15b0723e */ /* 0x002fe400000010ff */
[----:B------:R-:W-:Y:S02]  /*a660*/  PRMT R0, R48, 0x7771, RZ ;  /* 0x0000777130007816 */ /* 0x000fe400000000ff */
[----:B------:R-:W-:-:S07]  /*a670*/  PRMT R60, R176, 0x7610, R60 ;  /* 0x00007610b03c7816 */ /* 0x000fce000000003c */
[----:B------:R-:W-:Y:S02]  /*a680*/  @!P0 HFMA2.BF16_V2 R157, -RZ.H0_H0, RZ.H0_H0, -R176.H0_H0 ;  /* 0x200000ffff9d8231 */ /* 0x000fe400003409b0 */
[----:B------:R-:W-:-:S03]  /*a690*/  FADD.FTZ R4, R32, R11 ;  /* 0x0000000b20047221 */ /* 0x000fc60000010000 */
[----:B------:R-:W-:Y:S02]  /*a6a0*/  @!P0 PRMT R60, R157, 0x5410, RZ ;  /* 0x000054109d3c8816 */ /* 0x000fe400000000ff */
[----:B------:R-:W-:Y:S01]  /*a6b0*/  ISETP.GT.U32.AND P0, PT, R0, UR7, PT ;  /* 0x0000000700007c0c */ /* 0x000fe2000bf04070 */
[----:B------:R-:W-:Y:S08]  /*a6c0*/  MUFU.EX2 R6, R242 ;  /* 0x000000f200067308 */ /* 0x000ff00000000800 */
[----:B------:R-:W1:Y:S01]  /*a6d0*/  MUFU.EX2 R11, R241 ;  /* 0x000000f1000b7308 */ /* 0x000e620000000800 */
[----:B------:R-:W-:-:S03]  /*a6e0*/  PRMT R0, R48, 0x7772, RZ ;  /* 0x0000777230007816 */ /* 0x000fc600000000ff */
[----:B------:R-:W-:Y:S01]  /*a6f0*/  @P0 HFMA2.BF16_V2 R158, -RZ.H0_H0, RZ.H0_H0, -R176.H1_H1 ;  /* 0x200000ffff9e0231 */ /* 0x000fe200003609b0 */
[----:B------:R-:W-:Y:S01]  /*a700*/  PRMT R55, R176, 0x7632, R55 ;  /* 0x00007632b0377816 */ /* 0x000fe20000000037 */
[----:B------:R-:W-:-:S03]  /*a710*/  FADD.FTZ R2, R27, R14 ;  /* 0x0000000e1b027221 */ /* 0x000fc60000010000 */
[----:B------:R-:W-:Y:S01]  /*a720*/  @P0 PRMT R55, R158, 0x5410, RZ ;  /* 0x000054109e370816 */ /* 0x000fe200000000ff */
[----:B------:R-:W-:Y:S01]  /*a730*/  MUFU.EX2 R14, R149 ;  /* 0x00000095000e7308 */ /* 0x000fe20000000800 */
[----:B------:R-:W-:Y:S02]  /*a740*/  ISETP.GT.U32.AND P0, PT, R0, UR7, PT ;  /* 0x0000000700007c0c */ /* 0x000fe4000bf04070 */
[----:B-1----:R-:W-:-:S05]  /*a750*/  F2FP.BF16.F32.PACK_AB R0, R11, R6 ;  /* 0x000000060b00723e */ /* 0x002fca00000010ff */
[----:B------:R-:W1:Y:S01]  /*a760*/  MUFU.EX2 R22, R146 ;  /* 0x0000009200167308 */ /* 0x000e620000000800 */
[C---:B------:R-:W-:Y:S01]  /*a770*/  PRMT R158, R0.reuse, 0x7610, R158 ;  /* 0x00007610009e7816 */ /* 0x040fe2000000009e */
[----:B------:R-:W-:Y:S01]  /*a780*/  IMAD.MOV.U32 R126, RZ, RZ, R79 ;  /* 0x000000ffff7e7224 */ /* 0x000fe200078e004f */
[----:B------:R-:W-:Y:S01]  /*a790*/  PRMT R157, R0, 0x7632, R157 ;  /* 0x00007632009d7816 */ /* 0x000fe2000000009d */
[----:B------:R-:W-:Y:S02]  /*a7a0*/  IMAD.MOV.U32 R79, RZ, RZ, R96 ;  /* 0x000000ffff4f7224 */ /* 0x000fe400078e0060 */
[----:B------:R-:W-:Y:S01]  /*a7b0*/  @!P1 HFMA2.BF16_V2 R187, -RZ.H0_H0, RZ.H0_H0, -R158.H0_H0 ;  /* 0x200000ffffbb9231 */ /* 0x000fe2000034099e */
[----:B------:R-:W-:Y:S01]  /*a7c0*/  PRMT R0, R48, 0x7773, RZ ;  /* 0x0000777330007816 */ /* 0x000fe200000000ff */
[----:B------:R-:W-:Y:S01]  /*a7d0*/  IMAD.MOV.U32 R96, RZ, RZ, R181 ;  /* 0x000000ffff607224 */ /* 0x000fe200078e00b5 */
[----:B------:R-:W-:Y:S01]  /*a7e0*/  PRMT R181, R158, 0x5410, R157 ;  /* 0x000054109eb57816 */ /* 0x000fe2000000009d */
[----:B------:R-:W-:Y:S01]  /*a7f0*/  IMAD.MOV.U32 R119, RZ, RZ, R87 ;  /* 0x000000ffff777224 */ /* 0x000fe200078e0057 */
[----:B------:R-:W-:Y:S01]  /*a800*/  @!P1 PRMT R158, R187, 0x5410, RZ ;  /* 0x00005410bb9e9816 */ /* 0x000fe200000000ff */
[----:B------:R-:W-:-:S02]  /*a810*/  IMAD.MOV.U32 R70, RZ, RZ, R111 ;  /* 0x000000ffff467224 */ /* 0x000fc400078e006f */
[----:B------:R-:W-:Y:S01]  /*a820*/  IMAD.MOV.U32 R87, RZ, RZ, R37 ;  /* 0x000000ffff577224 */ /* 0x000fe200078e0025 */
[----:B------:R-:W-:Y:S01]  /*a830*/  ISETP.GT.U32.AND P1, PT, R0, UR7, PT ;  /* 0x0000000700007c0c */ /* 0x000fe2000bf24070 */
[----:B------:R-:W-:Y:S02]  /*a840*/  IMAD.MOV.U32 R37, RZ, RZ, R58 ;  /* 0x000000ffff257224 */ /* 0x000fe400078e003a */
[----:B------:R-:W-:Y:S02]  /*a850*/  IMAD.MOV.U32 R111, RZ, RZ, R59 ;  /* 0x000000ffff6f7224 */ /* 0x000fe400078e003b */
[----:B------:R-:W-:Y:S01]  /*a860*/  IMAD.WIDE.U32 R58, R9, -0x2daee0ad, RZ ;  /* 0xd2511f53093a7825 */ /* 0x000fe200078e00ff */
[----:B-1----:R-:W-:Y:S01]  /*a870*/  F2FP.BF16.F32.PACK_AB R177, R22, R14 ;  /* 0x0000000e16b1723e */ /* 0x002fe200000010ff */
[----:B------:R-:W-:Y:S03]  /*a880*/  MUFU.EX2 R19, R221 ;  /* 0x000000dd00137308 */ /* 0x000fe60000000800 */
[----:B------:R-:W-:Y:S01]  /*a890*/  LOP3.LUT R49, R8, UR14, R59, 0x96, !PT ;  /* 0x0000000e08317c12 */ /* 0x000fe2000f8e963b */
[----:B------:R-:W-:-:S04]  /*a8a0*/  @P0 HFMA2.BF16_V2 R186, -RZ.H0_H0, RZ.H0_H0, -R177.H0_H0 ;  /* 0x200000ffffba0231 */ /* 0x000fc800003409b1 */
[----:B------:R-:W1:Y:S01]  /*a8b0*/  MUFU.EX2 R23, R227 ;  /* 0x000000e300177308 */ /* 0x000e620000000800 */
[----:B------:R-:W-:Y:S02]  /*a8c0*/  LOP3.LUT R0, R49, 0xff, RZ, 0xc0, !PT ;  /* 0x000000ff31007812 */ /* 0x000fe400078ec0ff */
[C---:B------:R-:W-:Y:S01]  /*a8d0*/  PRMT R54, R177.reuse, 0x7610, R54 ;  /* 0x00007610b1367816 */ /* 0x040fe20000000036 */
[----:B---3--:R-:W-:Y:S01]  /*a8e0*/  @P1 HFMA2.BF16_V2 R188, -RZ.H0_H0, RZ.H0_H0, -R177.H1_H1 ;  /* 0x200000ffffbc1231 */ /* 0x008fe200003609b1 */
[----:B------:R-:W-:Y:S02]  /*a8f0*/  @P0 PRMT R54, R186, 0x5410, RZ ;  /* 0x00005410ba360816 */ /* 0x000fe400000000ff */
[----:B------:R-:W-:Y:S02]  /*a900*/  ISETP.LE.U32.AND P0, PT, R0, UR7, PT ;  /* 0x0000000700007c0c */ /* 0x000fe4000bf03070 */
[----:B------:R-:W-:Y:S02]  /*a910*/  SHF.R.U32.HI R0, RZ, 0x18, R57 ;  /* 0x00000018ff007819 */ /* 0x000fe40000011639 */
[----:B------:R-:W-:-:S02]  /*a920*/  PRMT R242, R177, 0x7632, R242 ;  /* 0x00007632b1f27816 */ /* 0x000fc400000000f2 */
[----:B------:R-:W-:Y:S02]  /*a930*/  @P1 PRMT R242, R188, 0x5410, RZ ;  /* 0x00005410bcf21816 */ /* 0x000fe400000000ff */
[----:B------:R-:W-:Y:S02]  /*a940*/  ISETP.LE.U32.AND P1, PT, R0, UR7, PT ;  /* 0x0000000700007c0c */ /* 0x000fe4000bf23070 */
[----:B------:R-:W-:Y:S02]  /*a950*/  LOP3.LUT R0, R49, 0xffff, RZ, 0xc0, !PT ;  /* 0x0000ffff31007812 */ /* 0x000fe400078ec0ff */
[----:B-1----:R-:W-:Y:S02]  /*a960*/  F2FP.BF16.F32.PACK_AB R199, R23, R19 ;  /* 0x0000001317c7723e */ /* 0x002fe400000010ff */
[----:B------:R-:W-:-:S03]  /*a970*/  SHF.R.U32.HI R0, RZ, 0x8, R0 ;  /* 0x00000008ff007819 */ /* 0x000fc60000011600 */
[----:B------:R-:W-:Y:S01]  /*a980*/  @!P0 HFMA2.BF16_V2 R189, -RZ.H0_H0, RZ.H0_H0, -R199.H0_H0 ;  /* 0x200000ffffbd8231 */ /* 0x000fe200003409c7 */
[----:B------:R-:W-:Y:S02]  /*a990*/  LOP3.LUT R0, R0, 0xffff, RZ, 0xc0, !PT ;  /* 0x0000ffff00007812 */ /* 0x000fe400078ec0ff */
[----:B------:R-:W-:Y:S02]  /*a9a0*/  PRMT R161, R199, 0x7610, R161 ;  /* 0x00007610c7a17816 */ /* 0x000fe400000000a1 */
[----:B------:R-:W-:Y:S02]  /*a9b0*/  @!P0 PRMT R161, R189, 0x5410, RZ ;  /* 0x00005410bda18816 */ /* 0x000fe400000000ff */
[----:B------:R-:W-:Y:S01]  /*a9c0*/  ISETP.LE.U32.AND P0, PT, R0, UR7, PT ;  /* 0x0000000700007c0c */ /* 0x000fe2000bf03070 */
[----:B------:R-:W-:Y:S01]  /*a9d0*/  FADD.FTZ R3, R33, R3 ;  /* 0x0000000321037221 */ /* 0x000fe20000010000 */
[----:B------:R-:W-:Y:S01]  /*a9e0*/  FADD.FTZ R4, R34, R4 ;  /* 0x0000000422047221 */ /* 0x000fe20000010000 */
[----:B------:R-:W-:-:S02]  /*a9f0*/  FADD.FTZ R5, R42, R5 ;  /* 0x000000052a057221 */ /* 0x000fc40000010000 */
[----:B------:R-:W-:Y:S01]  /*aa00*/  FADD.FTZ R3, R7, R3 ;  /* 0x0000000307037221 */ /* 0x000fe20000010000 */
[----:B------:R-:W-:Y:S01]  /*aa10*/  FADD.FTZ R7, R6, R4 ;  /* 0x0000000406077221 */ /* 0x000fe20000010000 */
[----:B------:R-:W-:Y:S01]  /*aa20*/  FADD.FTZ R4, R18, R5 ;  /* 0x0000000512047221 */ /* 0x000fe20000010000 */
[----:B------:R-:W-:Y:S01]  /*aa30*/  MUFU.EX2 R24, R184 ;  /* 0x000000b800187308 */ /* 0x000fe20000000800 */
[----:B------:R-:W-:-:S04]  /*aa40*/  PRMT R0, R49, 0x7632, R0 ;  /* 0x0000763231007816 */ /* 0x000fc80000000000 */
[----:B------:R-:W-:-:S03]  /*aa50*/  @!P0 HFMA2.BF16_V2 R190, -RZ.H0_H0, RZ.H0_H0, -R199.H1_H1 ;  /* 0x200000ffffbe8231 */ /* 0x000fc600003609c7 */
[----:B------:R-:W1:Y:S01]  /*aa60*/  MUFU.EX2 R18, R185 ;  /* 0x000000b900127308 */ /* 0x000e620000000800 */
[----:B------:R-:W-:Y:S02]  /*aa70*/  LOP3.LUT R0, R0, 0xff, RZ, 0xc0, !PT ;  /* 0x000000ff00007812 */ /* 0x000fe400078ec0ff */
[----:B------:R-:W-:Y:S02]  /*aa80*/  PRMT R241, R199, 0x7632, R241 ;  /* 0x00007632c7f17816 */ /* 0x000fe400000000f1 */
[----:B------:R-:W-:Y:S01]  /*aa90*/  @!P0 PRMT R241, R190, 0x5410, RZ ;  /* 0x00005410bef18816 */ /* 0x000fe200000000ff */
[----:B------:R-:W-:Y:S01]  /*aaa0*/  FADD.FTZ R2, R30, R2 ;  /* 0x000000021e027221 */ /* 0x000fe20000010000 */
[----:B------:R-:W-:Y:S01]  /*aab0*/  ISETP.LE.U32.AND P0, PT, R0, UR7, PT ;  /* 0x0000000700007c0c */ /* 0x000fe2000bf03070 */
[----:B------:R-:W-:Y:S01]  /*aac0*/  @!P1 HFMA2.BF16_V2 R195, -RZ.H0_H0, RZ.H0_H0, -R157.H0_H0 ;  /* 0x200000ffffc39231 */ /* 0x000fe2000034099d */
[----:B------:R-:W-:Y:S01]  /*aad0*/  SHF.R.U32.HI R0, RZ, 0x18, R49 ;  /* 0x00000018ff007819 */ /* 0x000fe20000011631 */
[----:B------:R-:W-:Y:S01]  /*aae0*/  FADD.FTZ R2, R10, R2 ;  /* 0x000000020a027221 */ /* 0x000fe20000010000 */
[----:B------:R-:W-:Y:S02]  /*aaf0*/  MUFU.EX2 R6, R148 ;  /* 0x0000009400067308 */ /* 0x000fe40000000800 */
[----:B------:R-:W-:Y:S01]  /*ab00*/  @!P1 PRMT R157, R195, 0x5410, RZ ;  /* 0x00005410c39d9816 */ /* 0x000fe200000000ff */
[----:B------:R-:W-:Y:S01]  /*ab10*/  FADD.FTZ R2, R16, R2 ;  /* 0x0000000210027221 */ /* 0x000fe20000010000 */
[----:B------:R-:W-:-:S02]  /*ab20*/  ISETP.LE.U32.AND P1, PT, R0, UR7, PT ;  /* 0x0000000700007c0c */ /* 0x000fc4000bf23070 */
[----:B-1----:R-:W-:Y:S02]  /*ab30*/  F2FP.BF16.F32.PACK_AB R195, R24, R18 ;  /* 0x0000001218c3723e */ /* 0x002fe400000010ff */
[----:B------:R-:W1:Y:S01]  /*ab40*/  MUFU.EX2 R10, R150 ;  /* 0x00000096000a7308 */ /* 0x000e620000000800 */
[----:B------:R-:W-:Y:S02]  /*ab50*/  IMAD.MOV.U32 R0, RZ, RZ, R58 ;  /* 0x000000ffff007224 */ /* 0x000fe400078e003a */
[----:B------:R-:W-:-:S05]  /*ab60*/  @!P0 HFMA2.BF16_V2 R220, -RZ.H0_H0, RZ.H0_H0, -R195.H0_H0 ;  /* 0x200000ffffdc8231 */ /* 0x000fca00003409c3 */
[----:B------:R3:W-:Y:S01]  /*ab70*/  MUFU.EX2 R188, R231 ;  /* 0x000000e700bc7308 */ /* 0x0007e20000000800 */
[----:B------:R-:W-:-:S07]  /*ab80*/  LOP3.LUT R0, R0, 0xff, RZ, 0xc0, !PT ;  /* 0x000000ff00007812 */ /* 0x000fce00078ec0ff */
[----:B------:R-:W4:Y:S01]  /*ab90*/  MUFU.EX2 R16, R243 ;  /* 0x000000f300107308 */ /* 0x000f220000000800 */
[----:B---3--:R-:W-:Y:S02]  /*aba0*/  PRMT R231, R195, 0x7610, R231 ;  /* 0x00007610c3e77816 */ /* 0x008fe400000000e7 */
[----:B------:R-:W-:Y:S02]  /*abb0*/  @!P0 PRMT R231, R220, 0x5410, RZ ;  /* 0x00005410dce78816 */ /* 0x000fe400000000ff */
[----:B------:R-:W-:Y:S02]  /*abc0*/  ISETP.LE.U32.AND P0, PT, R0, UR7, PT ;  /* 0x0000000700007c0c */ /* 0x000fe4000bf03070 */
[----:B-1----:R-:W-:Y:S01]  /*abd0*/  F2FP.BF16.F32.PACK_AB R0, R10, R6 ;  /* 0x000000060a00723e */ /* 0x002fe200000010ff */
[----:B------:R-:W-:Y:S01]  /*abe0*/  @!P1 HFMA2.BF16_V2 R224, -RZ.H0_H0, RZ.H0_H0, -R195.H1_H1 ;  /* 0x200000ffffe09231 */ /* 0x000fe200003609c3 */
[----:B----4-:R-:W-:Y:S02]  /*abf0*/  F2FP.BF16.F32.PACK_AB R190, R16, R188 ;  /* 0x000000bc10be723e */ /* 0x010fe400000010ff */
[----:B------:R-:W-:-:S02]  /*ac00*/  PRMT R156, R0, 0x7610, R156 ;  /* 0x00007610009c7816 */ /* 0x000fc4000000009c */
[----:B------:R-:W-:Y:S02]  /*ac10*/  PRMT R154, R0, 0x7632, R154 ;  /* 0x00007632009a7816 */ /* 0x000fe4000000009a */
[----:B------:R-:W-:Y:S02]  /*ac20*/  PRMT R0, R56, 0x7771, RZ ;  /* 0x0000777138007816 */ /* 0x000fe400000000ff */
[----:B------:R-:W-:Y:S01]  /*ac30*/  PRMT R227, R195, 0x7632, R227 ;  /* 0x00007632c3e37816 */ /* 0x000fe200000000e3 */
[----:B------:R-:W-:Y:S01]  /*ac40*/  @!P0 HFMA2.BF16_V2 R225, -RZ.H0_H0, RZ.H0_H0, -R190.H0_H0 ;  /* 0x200000ffffe18231 */ /* 0x000fe200003409be */
[----:B------:R-:W-:Y:S02]  /*ac50*/  @!P1 PRMT R227, R224, 0x5410, RZ ;  /* 0x00005410e0e39816 */ /* 0x000fe400000000ff */
[----:B------:R-:W-:Y:S02]  /*ac60*/  ISETP.GT.U32.AND P1, PT, R0, UR7, PT ;  /* 0x0000000700007c0c */ /* 0x000fe4000bf24070 */
[----:B------:R-:W-:-:S02]  /*ac70*/  PRMT R0, R58, 0x7771, RZ ;  /* 0x000077713a007816 */ /* 0x000fc400000000ff */
[----:B------:R-:W-:Y:S01]  /*ac80*/  PRMT R224, R190, 0x7610, R224 ;  /* 0x00007610bee07816 */ /* 0x000fe200000000e0 */
[----:B------:R-:W-:Y:S01]  /*ac90*/  IMAD.MOV.U32 R77, RZ, RZ, R248 ;  /* 0x000000ffff4d7224 */ /* 0x000fe200078e00f8 */
[----:B------:R-:W-:Y:S01]  /*aca0*/  @!P0 PRMT R224, R225, 0x5410, RZ ;  /* 0x00005410e1e08816 */ /* 0x000fe200000000ff */
[----:B------:R1:W-:Y:S01]  /*acb0*/  MUFU.EX2 R8, R252 ;  /* 0x000000fc00087308 */ /* 0x0003e20000000800 */
[----:B------:R-:W-:Y:S01]  /*acc0*/  ISETP.GT.U32.AND P0, PT, R0, UR7, PT ;  /* 0x0000000700007c0c */ /* 0x000fe2000bf04070 */
[----:B------:R-:W-:Y:S01]  /*acd0*/  FADD.FTZ R5, R11, R7 ;  /* 0x000000070b057221 */ /* 0x000fe20000010000 */
[----:B------:R-:W-:Y:S01]  /*ace0*/  PRMT R221, R190, 0x7632, R221 ;  /* 0x00007632bedd7816 */ /* 0x000fe200000000dd */
[----:B------:R-:W-:Y:S02]  /*acf0*/  @!P5 HFMA2.BF16_V2 R226, -RZ.H0_H0, RZ.H0_H0, -R156.H0_H0 ;  /* 0x200000ffffe2d231 */ /* 0x000fe4000034099c */
[----:B------:R-:W-:Y:S01]  /*ad00*/  FADD.FTZ R4, R25, R4 ;  /* 0x0000000419047221 */ /* 0x000fe20000010000 */
[----:B------:R3:W4:Y:S01]  /*ad10*/  LDL.LU R248, [R1+0x3cc] ;  /* 0x0003cc0001f87983 */ /* 0x0007220000300800 */
[----:B------:R-:W2:Y:S01]  /*ad20*/  MUFU.EX2 R9, R77 ;  /* 0x0000004d00097308 */ /* 0x000ea20000000800 */
[----:B------:R-:W-:-:S05]  /*ad30*/  PRMT R0, R58, 0x7772, RZ ;  /* 0x000077723a007816 */ /* 0x000fca00000000ff */
[----:B------:R-:W-:Y:S02]  /*ad40*/  @P0 HFMA2.BF16_V2 R228, -RZ.H0_H0, RZ.H0_H0, -R190.H1_H1 ;  /* 0x200000ffffe40231 */ /* 0x000fe400003609be */
[----:B------:R-:W-:Y:S01]  /*ad50*/  FADD.FTZ R7, R14, R2 ;  /* 0x000000020e077221 */ /* 0x000fe20000010000 */
[----:B------:R-:W-:Y:S01]  /*ad60*/  PRMT R225, R156, 0x5410, R154 ;  /* 0x000054109ce17816 */ /* 0x000fe2000000009a */
[----:B------:R-:W-:Y:S01]  /*ad70*/  FADD.FTZ R4, R6, R4 ;  /* 0x0000000406047221 */ /* 0x000fe20000010000 */
[----:B------:R-:W-:Y:S01]  /*ad80*/  FADD.FTZ R3, R17, R3 ;  /* 0x0000000311037221 */ /* 0x000fe20000010000 */
[----:B------:R-:W-:Y:S01]  /*ad90*/  @P0 PRMT R221, R228, 0x5410, RZ ;  /* 0x00005410e4dd0816 */ /* 0x000fe200000000ff */
[----:B-1----:R3:W3:Y:S01]  /*ada0*/  LDL.LU R252, [R1+0x3c8] ;  /* 0x0003c80001fc7983 */ /* 0x0026e20000300800 */
[----:B------:R-:W-:Y:S02]  /*adb0*/  ISETP.GT.U32.AND P0, PT, R0, UR7, PT ;  /* 0x0000000700007c0c */ /* 0x000fe4000bf04070 */
[----:B------:R-:W-:Y:S01]  /*adc0*/  PRMT R0, R56, 0x7772, RZ ;  /* 0x0000777238007816 */ /* 0x000fe200000000ff */
[----:B--2---:R-:W-:Y:S01]  /*add0*/  FADD.FTZ R2, R9, R5 ;  /* 0x0000000509027221 */ /* 0x004fe20000010000 */
[----:B------:R-:W-:Y:S01]  /*ade0*/  IMAD.MOV.U32 R77, RZ, RZ, R250 ;  /* 0x000000ffff4d7224 */ /* 0x000fe200078e00fa */
[----:B------:R-:W-:Y:S01]  /*adf0*/  @!P5 PRMT R156, R226, 0x5410, RZ ;  /* 0x00005410e29cd816 */ /* 0x000fe200000000ff */
[----:B------:R-:W-:Y:S01]  /*ae00*/  FADD.FTZ R3, R15, R3 ;  /* 0x000000030f037221 */ /* 0x000fe20000010000 */
[----:B------:R-:W-:Y:S01]  /*ae10*/  ISETP.GT.U32.AND P5, PT, R0, UR7, PT ;  /* 0x0000000700007c0c */ /* 0x000fe2000bfa4070 */
[C---:B------:R-:W-:Y:S01]  /*ae20*/  FADD.FTZ R6, R8.reuse, R2 ;  /* 0x0000000208067221 */ /* 0x040fe20000010000 */
[----:B------:R-:W-:Y:S01]  /*ae30*/  F2FP.BF16.F32.PACK_AB R0, R8, R9 ;  /* 0x000000090800723e */ /* 0x000fe200000010ff */
[----:B------:R-:W-:Y:S01]  /*ae40*/  FADD.FTZ R5, R22, R7 ;  /* 0x0000000716057221 */ /* 0x000fe20000010000 */
[----:B------:R1:W2:Y:S01]  /*ae50*/  MUFU.EX2 R8, R77 ;  /* 0x0000004d00087308 */ /* 0x0002a20000000800 */
[----:B------:R2:W3:Y:S07]  /*ae60*/  LDL.LU R250, [R1+0x3c4] ;  /* 0x0003c40001fa7983 */ /* 0x0004ee0000300800 */
[----:B------:R-:W2:Y:S01]  /*ae70*/  MUFU.EX2 R9, R200 ;  /* 0x000000c800097308 */ /* 0x000ea20000000800 */
[----:B------:R-:W-:Y:S01]  /*ae80*/  FADD.FTZ R3, R21, R3 ;  /* 0x0000000315037221 */ /* 0x000fe20000010000 */
[----:B------:R-:W-:Y:S01]  /*ae90*/  FADD.FTZ R7, R10, R4 ;  /* 0x000000040a077221 */ /* 0x000fe20000010000 */
[----:B-1----:R-:W-:-:S02]  /*aea0*/  IMAD.MOV.U32 R77, RZ, RZ, R126 ;  /* 0x000000ffff4d7224 */ /* 0x002fc400078e007e */
[----:B------:R-:W-:Y:S02]  /*aeb0*/  IMAD.MOV.U32 R126, RZ, RZ, R127 ;  /* 0x000000ffff7e7224 */ /* 0x000fe400078e007f */
[----:B------:R-:W-:Y:S02]  /*aec0*/  IMAD.MOV.U32 R127, RZ, RZ, R119 ;  /* 0x000000ffff7f7224 */ /* 0x000fe400078e0077 */
[----:B------:R-:W-:Y:S02]  /*aed0*/  IMAD.MOV.U32 R119, RZ, RZ, R67 ;  /* 0x000000ffff777224 */ /* 0x000fe400078e0043 */
[----:B------:R-:W-:Y:S01]  /*aee0*/  IMAD.MOV.U32 R67, RZ, RZ, R111 ;  /* 0x000000ffff437224 */ /* 0x000fe200078e006f */
[----:B------:R1:W-:Y:S01]  /*aef0*/  MUFU.EX2 R187, R77 ;  /* 0x0000004d00bb7308 */ /* 0x0003e20000000800 */
[----:B------:R-:W-:Y:S01]  /*af00*/  FADD.FTZ R4, R19, R3 ;  /* 0x0000000313047221 */ /* 0x000fe20000010000 */
[----:B------:R-:W-:Y:S02]  /*af10*/  IMAD.MOV.U32 R111, RZ, RZ, R249 ;  /* 0x000000ffff6f7224 */ /* 0x000fe400078e00f9 */
[----:B--2---:R-:W-:Y:S01]  /*af20*/  FADD.FTZ R3, R8, R6 ;  /* 0x0000000608037221 */ /* 0x004fe20000010000 */
[----:B------:R2:W2:Y:S01]  /*af30*/  LDL.LU R249, [R1+0x3c0] ;  /* 0x0003c00001f97983 */ /* 0x0004a20000300800 */
[----:B------:R-:W-:Y:S01]  /*af40*/  FADD.FTZ R6, R9, R7 ;  /* 0x0000000709067221 */ /* 0x000fe20000010000 */
[----:B------:R-:W-:Y:S01]  /*af50*/  FADD.FTZ R7, R23, R4 ;  /* 0x0000000417077221 */ /* 0x000fe20000010000 */
[----:B-1----:R-:W-:-:S02]  /*af60*/  IMAD.MOV.U32 R77, RZ, RZ, R126 ;  /* 0x000000ffff4d7224 */ /* 0x002fc400078e007e */
[----:B------:R-:W-:Y:S02]  /*af70*/  IMAD.MOV.U32 R126, RZ, RZ, R67 ;  /* 0x000000ffff7e7224 */ /* 0x000fe400078e0043 */
[----:B------:R-:W-:Y:S02]  /*af80*/  IMAD.MOV.U32 R67, RZ, RZ, R98 ;  /* 0x000000ffff437224 */ /* 0x000fe400078e0062 */
[----:B------:R-:W-:Y:S02]  /*af90*/  IMAD.MOV.U32 R98, RZ, RZ, R39 ;  /* 0x000000ffff627224 */ /* 0x000fe400078e0027 */
[----:B------:R-:W-:Y:S02]  /*afa0*/  IMAD.MOV.U32 R39, RZ, RZ, R251 ;  /* 0x000000ffff277224 */ /* 0x000fe400078e00fb */
[----:B------:R1:W3:Y:S04]  /*afb0*/  LDL.LU R251, [R1+0x3bc] ;  /* 0x0003bc0001fb7983 */ /* 0x0002e80000300800 */
[----:B------:R1:W3:Y:S01]  /*afc0*/  LDL.LU.S16 R4, [R1] ;  /* 0x0000000001047983 */ /* 0x0002e20000300600 */
[----:B------:R-:W-:Y:S08]  /*afd0*/  MUFU.EX2 R189, R233 ;  /* 0x000000e900bd7308 */ /* 0x000ff00000000800 */
[----:B------:R-:W1:Y:S01]  /*afe0*/  MUFU.EX2 R15, R223 ;  /* 0x000000df000f7308 */ /* 0x000e620000000800 */
[----:B------:R-:W-:Y:S01]  /*aff0*/  @P1 HFMA2.BF16_V2 R229, -RZ.H0_H0, RZ.H0_H0, -R154.H0_H0 ;  /* 0x200000ffffe51231 */ /* 0x000fe2000034099a */
[----:B------:R-:W-:-:S04]  /*b000*/  PRMT R2, R56, 0x7773, RZ ;  /* 0x0000777338027816 */ /* 0x000fc800000000ff */
[----:B------:R-:W-:Y:S02]  /*b010*/  @P1 PRMT R154, R229, 0x5410, RZ ;  /* 0x00005410e59a1816 */ /* 0x000fe400000000ff */
[----:B------:R-:W-:Y:S01]  /*b020*/  ISETP.GT.U32.AND P1, PT, R2, UR7, PT ;  /* 0x0000000702007c0c */ /* 0x000fe2000bf24070 */
[----:B------:R-:W1:Y:S01]  /*b030*/  MUFU.EX2 R14, R215 ;  /* 0x000000d7000e7308 */ /* 0x000e620000000800 */
[C---:B------:R-:W-:Y:S02]  /*b040*/  PRMT R142, R0.reuse, 0x7632, R142 ;  /* 0x00007632008e7816 */ /* 0x040fe4000000008e */
[----:B-1----:R-:W-:Y:S02]  /*b050*/  F2FP.BF16.F32.PACK_AB R185, R15, R189 ;  /* 0x000000bd0fb9723e */ /* 0x002fe400000010ff */
[----:B------:R-:W-:-:S03]  /*b060*/  PRMT R143, R0, 0x7610, R143 ;  /* 0x00007610008f7816 */ /* 0x000fc6000000008f */
[----:B------:R-:W-:Y:S01]  /*b070*/  @P0 HFMA2.BF16_V2 R230, -RZ.H0_H0, RZ.H0_H0, -R185.H0_H0 ;  /* 0x200000ffffe60231 */ /* 0x000fe200003409b9 */
[----:B------:R-:W-:-:S03]  /*b080*/  LOP3.LUT R0, R51, 0xff, RZ, 0xc0, !PT ;  /* 0x000000ff33007812 */ /* 0x000fc600078ec0ff */
[----:B------:R-:W-:Y:S01]  /*b090*/  @P1 HFMA2.BF16_V2 R244, -RZ.H0_H0, RZ.H0_H0, -R142.H0_H0 ;  /* 0x200000fffff41231 */ /* 0x000fe2000034098e */
[----:B------:R-:W-:Y:S02]  /*b0a0*/  PRMT R220, R185, 0x7610, R220 ;  /* 0x00007610b9dc7816 */ /* 0x000fe400000000dc */
[----:B------:R-:W-:Y:S02]  /*b0b0*/  @P0 PRMT R220, R230, 0x5410, RZ ;  /* 0x00005410e6dc0816 */ /* 0x000fe400000000ff */
[----:B------:R-:W-:Y:S02]  /*b0c0*/  ISETP.LE.U32.AND P0, PT, R0, UR7, PT ;  /* 0x0000000700007c0c */ /* 0x000fe4000bf03070 */
[----:B------:R-:W-:Y:S02]  /*b0d0*/  SHF.R.U32.HI R0, RZ, 0x18, R51 ;  /* 0x00000018ff007819 */ /* 0x000fe40000011633 */
[----:B------:R-:W-:Y:S02]  /*b0e0*/  PRMT R223, R143, 0x5410, R142 ;  /* 0x000054108fdf7816 */ /* 0x000fe4000000008e */
[----:B------:R-:W-:-:S02]  /*b0f0*/  @P1 PRMT R142, R244, 0x5410, RZ ;  /* 0x00005410f48e1816 */ /* 0x000fc400000000ff */
[----:B------:R-:W-:Y:S02]  /*b100*/  ISETP.LE.U32.AND P1, PT, R0, UR7, PT ;  /* 0x0000000700007c0c */ /* 0x000fe4000bf23070 */
[----:B------:R-:W-:Y:S02]  /*b110*/  F2FP.BF16.F32.PACK_AB R0, R187, R8 ;  /* 0x00000008bb00723e */ /* 0x000fe400000010ff */
[----:B------:R-:W-:Y:S02]  /*b120*/  F2FP.BF16.F32.PACK_AB R2, R14, R9 ;  /* 0x000000090e02723e */ /* 0x000fe400000010ff */
[----:B------:R-:W-:Y:S01]  /*b130*/  PRMT R153, R0, 0x7610, R153 ;  /* 0x0000761000997816 */ /* 0x000fe20000000099 */
[----:B------:R-:W-:Y:S01]  /*b140*/  @P5 HFMA2.BF16_V2 R232, -RZ.H0_H0, RZ.H0_H0, -R143.H0_H0 ;  /* 0x200000ffffe85231 */ /* 0x000fe2000034098f */
[----:B------:R-:W-:Y:S01]  /*b150*/  MUFU.EX2 R10, R77 ;  /* 0x0000004d000a7308 */ /* 0x000fe20000000800 */
[----:B------:R-:W-:Y:S02]  /*b160*/  PRMT R151, R2, 0x7610, R151 ;  /* 0x0000761002977816 */ /* 0x000fe40000000097 */
[----:B------:R-:W-:Y:S01]  /*b170*/  @!P3 HFMA2.BF16_V2 R246, -RZ.H0_H0, RZ.H0_H0, -R153.H0_H0 ;  /* 0x200000fffff6b231 */ /* 0x000fe20000340999 */
[----:B------:R-:W-:-:S04]  /*b180*/  PRMT R152, R0, 0x7632, R152 ;  /* 0x0000763200987816 */ /* 0x000fc80000000098 */
[----:B------:R-:W1:Y:S01]  /*b190*/  MUFU.EX2 R8, R126 ;  /* 0x0000007e00087308 */ /* 0x000e620000000800 */
[----:B------:R-:W-:Y:S01]  /*b1a0*/  PRMT R0, R50, 0x7771, RZ ;  /* 0x0000777132007816 */ /* 0x000fe200000000ff */
[----:B------:R-:W-:Y:S01]  /*b1b0*/  IMAD.MOV.U32 R233, RZ, RZ, R73 ;  /* 0x000000ffffe97224 */ /* 0x000fe200078e0049 */
[----:B------:R-:W-:Y:S01]  /*b1c0*/  @P5 PRMT R143, R232, 0x5410, RZ ;  /* 0x00005410e88f5816 */ /* 0x000fe200000000ff */
[----:B------:R-:W-:Y:S01]  /*b1d0*/  IMAD.MOV.U32 R232, RZ, RZ, R72 ;  /* 0x000000ffffe87224 */ /* 0x000fe200078e0048 */
[----:B------:R-:W-:Y:S01]  /*b1e0*/  PRMT R228, R153, 0x5410, R152 ;  /* 0x0000541099e47816 */ /* 0x000fe20000000098 */
[----:B------:R-:W-:Y:S01]  /*b1f0*/  @!P0 HFMA2.BF16_V2 R245, -RZ.H0_H0, RZ.H0_H0, -R151.H0_H0 ;  /* 0x200000fffff58231 */ /* 0x000fe20000340997 */
[----:B------:R-:W-:Y:S01]  /*b200*/  PRMT R155, R2, 0x7632, R155 ;  /* 0x00007632029b7816 */ /* 0x000fe2000000009b */
[----:B------:R-:W1:Y:S01]  /*b210*/  S2R R73, SR_TID.X ;  /* 0x0000000000497919 */ /* 0x000e620000002100 */
[----:B------:R-:W-:Y:S02]  /*b220*/  @!P3 PRMT R153, R246, 0x5410, RZ ;  /* 0x00005410f699b816 */ /* 0x000fe400000000ff */
[----:B------:R-:W-:Y:S01]  /*b230*/  ISETP.GT.U32.AND P3, PT, R0, UR7, PT ;  /* 0x0000000700007c0c */ /* 0x000fe2000bf64070 */
[----:B------:R-:W-:Y:S01]  /*b240*/  FADD.FTZ R187, R187, R3 ;  /* 0x00000003bbbb7221 */ /* 0x000fe20000010000 */
[----:B------:R-:W-:Y:S01]  /*b250*/  PRMT R0, R50, 0x7772, RZ ;  /* 0x0000777232007816 */ /* 0x000fe200000000ff */
[----:B------:R-:W1:Y:S01]  /*b260*/  S2R R232, SR_CTAID.X ;  /* 0x0000000000e87919 */ /* 0x000e620000002500 */
[----:B------:R-:W-:-:S02]  /*b270*/  PRMT R229, R151, 0x5410, R155 ;  /* 0x0000541097e57816 */ /* 0x000fc4000000009b */
[----:B------:R-:W-:Y:S02]  /*b280*/  PRMT R3, R50, 0x7773, RZ ;  /* 0x0000777332037816 */ /* 0x000fe400000000ff */
[----:B------:R-:W-:Y:S02]  /*b290*/  @!P0 PRMT R151, R245, 0x5410, RZ ;  /* 0x00005410f5978816 */ /* 0x000fe400000000ff */
[----:B------:R-:W-:Y:S02]  /*b2a0*/  ISETP.GT.U32.AND P0, PT, R0, UR7, PT ;  /* 0x0000000700007c0c */ /* 0x000fe4000bf04070 */
[----:B-1----:R-:W-:-:S04]  /*b2b0*/  F2FP.BF16.F32.PACK_AB R0, R8, R10 ;  /* 0x0000000a0800723e */ /* 0x002fc800000010ff */
[C---:B------:R-:W-:Y:S02]  /*b2c0*/  PRMT R148, R0.reuse, 0x7610, R148 ;  /* 0x0000761000947816 */ /* 0x040fe40000000094 */
[----:B------:R-:W-:Y:S01]  /*b2d0*/  PRMT R144, R0, 0x7632, R144 ;  /* 0x0000763200907816 */ /* 0x000fe20000000090 */
[----:B------:R-:W-:Y:S01]  /*b2e0*/  MUFU.EX2 R11, R234 ;  /* 0x000000ea000b7308 */ /* 0x000fe20000000800 */
[----:B------:R-:W-:Y:S02]  /*b2f0*/  PRMT R0, R58, 0x7773, RZ ;  /* 0x000077733a007816 */ /* 0x000fe400000000ff */
[----:B------:R-:W-:-:S05]  /*b300*/  PRMT R226, R148, 0x5410, R144 ;  /* 0x0000541094e27816 */ /* 0x000fca0000000090 */
[----:B------:R-:W1:Y:S01]  /*b310*/  MUFU.EX2 R186, R222 ;  /* 0x000000de00ba7308 */ /* 0x000e620000000800 */
[----:B------:R-:W-:-:S05]  /*b320*/  SHF.R.U32.HI R21, RZ, 0x5, R73 ;  /* 0x00000005ff157819 */ /* 0x000fca0000011649 */
[----:B------:R-:W-:Y:S01]  /*b330*/  IMAD R232, R232, 0x8, R21 ;  /* 0x00000008e8e87824 */ /* 0x000fe200078e0215 */
[----:B-1----:R-:W-:-:S04]  /*b340*/  F2FP.BF16.F32.PACK_AB R2, R186, R11 ;  /* 0x0000000bba02723e */ /* 0x002fc800000010ff */
[C---:B------:R-:W-:Y:S02]  /*b350*/  PRMT R150, R2.reuse, 0x7610, R150 ;  /* 0x0000761002967816 */ /* 0x040fe40000000096 */
[----:B------:R-:W-:Y:S01]  /*b360*/  PRMT R149, R2, 0x7632, R149 ;  /* 0x0000763202957816 */ /* 0x000fe20000000095 */
[----:B------:R-:W-:Y:S01]  /*b370*/  FADD.FTZ R187, R10, R187 ;  /* 0x000000bb0abb7221 */ /* 0x000fe20000010000 */
[----:B------:R-:W-:Y:S01]  /*b380*/  FADD.FTZ R5, R18, R5 ;  /* 0x0000000512057221 */ /* 0x000fe20000010000 */
[----:B----4-:R-:W-:-:S05]  /*b390*/  @!P1 HFMA2.BF16_V2 R248, -RZ.H0_H0, RZ.H0_H0, -R152.H0_H0 ;  /* 0x200000fffff89231 */ /* 0x010fca0000340998 */
[----:B------:R-:W-:Y:S02]  /*b3a0*/  @!P1 PRMT R152, R248, 0x5410, RZ ;  /* 0x00005410f8989816 */ /* 0x000fe400000000ff */
[----:B------:R-:W-:Y:S01]  /*b3b0*/  ISETP.GT.U32.AND P1, PT, R3, UR7, PT ;  /* 0x0000000703007c0c */ /* 0x000fe2000bf24070 */
[----:B--2---:R-:W-:-:S05]  /*b3c0*/  @P0 HFMA2.BF16_V2 R249, -RZ.H0_H0, RZ.H0_H0, -R148.H0_H0 ;  /* 0x200000fffff90231 */ /* 0x004fca0000340994 */
[----:B------:R-:W-:Y:S02]  /*b3d0*/  @P0 PRMT R148, R249, 0x5410, RZ ;  /* 0x00005410f9940816 */ /* 0x000fe400000000ff */
[----:B------:R-:W-:-:S05]  /*b3e0*/  ISETP.GT.U32.AND P0, PT, R0, UR7, PT ;  /* 0x0000000700007c0c */ /* 0x000fca000bf04070 */
[----:B---3--:R-:W-:-:S05]  /*b3f0*/  @P1 HFMA2.BF16_V2 R4, -RZ.H0_H0, RZ.H0_H0, -R144.H0_H0 ;  /* 0x200000ffff041231 */ /* 0x008fca0000340990 */
[----:B------:R-:W-:-:S04]  /*b400*/  PRMT R0, R4, 0x7610, R0 ;  /* 0x0000761004007816 */ /* 0x000fc80000000000 */
[----:B------:R-:W-:Y:S01]  /*b410*/  @P1 PRMT R144, R0, 0x5410, RZ ;  /* 0x0000541000901816 */ /* 0x000fe200000000ff */
[----:B------:R-:W-:-:S05]  /*b420*/  IMAD.U32 R0, RZ, RZ, UR23 ;  /* 0x00000017ff007e24 */ /* 0x000fca000f8e00ff */
[----:B------:R-:W-:Y:S01]  /*b430*/  LOP3.LUT R0, R0, UR33, R233, 0x96, !PT ;  /* 0x0000002100007c12 */ /* 0x000fe2000f8e96e9 */
[----:B------:R-:W-:-:S04]  /*b440*/  IMAD.WIDE.U32 R232, R232, -0x326172a9, RZ ;  /* 0xcd9e8d57e8e87825 */ /* 0x000fc800078e00ff */
[----:B------:R-:W-:-:S05]  /*b450*/  IMAD.WIDE.U32 R2, R0, -0x326172a9, RZ ;  /* 0xcd9e8d5700027825 */ /* 0x000fca00078e00ff */
[----:B------:R-:W-:Y:S02]  /*b460*/  LOP3.LUT R10, R232, UR6, R3, 0x96, !PT ;  /* 0x00000006e80a7c12 */ /* 0x000fe4000f8e9603 */
[----:B------:R-:W1:Y:S01]  /*b470*/  S2R R232, SR_CTAID.X ;  /* 0x0000000000e87919 */ /* 0x000e620000002500 */
[----:B------:R-:W-:Y:S01]  /*b480*/  FADD.FTZ R4, R24, R5 ;  /* 0x0000000518047221 */ /* 0x000fe20000010000 */
[----:B------:R-:W-:Y:S01]  /*b490*/  FADD.FTZ R5, R14, R6 ;  /* 0x000000060e057221 */ /* 0x000fe20000010000 */
[C---:B------:R-:W-:Y:S02]  /*b4a0*/  LOP3.LUT R14, R2.reuse, UR32, R123, 0x96, !PT ;  /* 0x00000020020e7c12 */ /* 0x040fe4000f8e967b */
[----:B------:R-:W-:Y:S01]  /*b4b0*/  LOP3.LUT R6, R2, UR32, R125, 0x96, !PT ;  /* 0x0000002002067c12 */ /* 0x000fe2000f8e967d */
[----:B------:R-:W-:Y:S01]  /*b4c0*/  FADD.FTZ R189, R189, R4 ;  /* 0x00000004bdbd7221 */ /* 0x000fe20000010000 */
[----:B-1----:R-:W-:-:S04]  /*b4d0*/  IMAD R232, R232, 0x8, R21 ;  /* 0x00000008e8e87824 */ /* 0x002fc800078e0215 */
[----:B------:R-:W-:-:S04]  /*b4e0*/  VIADD R232, R232, 0x4 ;  /* 0x00000004e8e87836 */ /* 0x000fc80000000000 */
[----:B------:R-:W-:-:S03]  /*b4f0*/  IMAD.WIDE.U32 R232, R232, -0x326172a9, RZ ;  /* 0xcd9e8d57e8e87825 */ /* 0x000fc600078e00ff */
[----:B------:R-:W-:-:S05]  /*b500*/  LOP3.LUT R0, R232, UR6, R3, 0x96, !PT ;  /* 0x00000006e8007c12 */ /* 0x000fca000f8e9603 */
[----:B------:R-:W-:-:S04]  /*b510*/  IMAD.WIDE.U32 R2, R0, -0x2daee0ad, RZ ;  /* 0xd2511f5300027825 */ /* 0x000fc800078e00ff */
[----:B------:R-:W-:Y:S01]  /*b520*/  FADD.FTZ R11, R11, R5 ;  /* 0x000000050b0b7221 */ /* 0x000fe20000010000 */
[----:B------:R-:W-:Y:S01]  /*b530*/  LOP3.LUT R4, R136, UR31, R3, 0x96, !PT ;  /* 0x0000001f88047c12 */ /* 0x000fe2000f8e9603 */
[----:B------:R-:W-:-:S04]  /*b540*/  FADD.FTZ R188, R188, R7 ;  /* 0x00000007bcbc7221 */ /* 0x000fc80000010000 */
[----:B------:R-:W-:-:S04]  /*b550*/  IMAD.WIDE.U32 R4, R4, -0x326172a9, RZ ;  /* 0xcd9e8d5704047825 */ /* 0x000fc800078e00ff */
[----:B------:R-:W-:Y:S01]  /*b560*/  IMAD.WIDE.U32 R6, R6, -0x2daee0ad, RZ ;  /* 0xd2511f5306067825 */ /* 0x000fe200078e00ff */
[----:B------:R-:W-:-:S04]  /*b570*/  LOP3.LUT R3, R124, UR30, R5, 0x96, !PT ;  /* 0x0000001e7c037c12 */ /* 0x000fc8000f8e9605 */
[----:B------:R-:W-:Y:S01]  /*b580*/  LOP3.LUT R7, R2, UR29, R7, 0x96, !PT ;  /* 0x0000001d02077c12 */ /* 0x000fe2000f8e9607 */
[----:B------:R-:W-:-:S05]  /*b590*/  IMAD.WIDE.U32 R2, R3, -0x2daee0ad, RZ ;  /* 0xd2511f5303027825 */ /* 0x000fca00078e00ff */
[----:B------:R-:W-:Y:S01]  /*b5a0*/  LOP3.LUT R3, R6, UR26, R3, 0x96, !PT ;  /* 0x0000001a06037c12 */ /* 0x000fe2000f8e9603 */
[----:B------:R-:W-:-:S04]  /*b5b0*/  IMAD.WIDE.U32 R6, R7, -0x326172a9, RZ ;  /* 0xcd9e8d5707067825 */ /* 0x000fc800078e00ff */
[----:B------:R-:W-:Y:S01]  /*b5c0*/  FADD.FTZ R187, R8, R187 ;  /* 0x000000bb08bb7221 */ /* 0x000fe20000010000 */
[----:B------:R-:W-:-:S05]  /*b5d0*/  LOP3.LUT R4, R4, UR27, R7, 0x96, !PT ;  /* 0x0000001b04047c12 */ /* 0x000fca000f8e9607 */
[----:B------:R-:W-:-:S05]  /*b5e0*/  IMAD.WIDE.U32 R8, R4, -0x2daee0ad, RZ ;  /* 0xd2511f5304087825 */ /* 0x000fca00078e00ff */
[----:B------:R-:W-:Y:S01]  /*b5f0*/  LOP3.LUT R4, R2, UR16, R9, 0x96, !PT ;  /* 0x0000001002047c12 */ /* 0x000fe2000f8e9609 */
[----:B------:R-:W-:-:S04]  /*b600*/  IMAD.WIDE.U32 R2, R3, -0x326172a9, RZ ;  /* 0xcd9e8d5703027825 */ /* 0x000fc800078e00ff */
[----:B------:R-:W-:-:S04]  /*b610*/  IMAD.WIDE.U32 R4, R4, -0x326172a9, RZ ;  /* 0xcd9e8d5704047825 */ /* 0x000fc800078e00ff */
[----:B------:R-:W-:Y:S01]  /*b620*/  @!P4 HFMA2.BF16_V2 R247, -RZ.H0_H0, RZ.H0_H0, -R155.H0_H0 ;  /* 0x200000fffff7c231 */ /* 0x000fe2000034099b */
[----:B------:R-:W-:-:S04]  /*b630*/  LOP3.LUT R21, R2, UR15, R5, 0x96, !PT ;  /* 0x0000000f02157c12 */ /* 0x000fc8000f8e9605 */
[----:B------:R-:W-:Y:S02]  /*b640*/  LOP3.LUT R0, R21, 0xff, RZ, 0xc0, !PT ;  /* 0x000000ff15007812 */ /* 0x000fe400078ec0ff */
        /* <DEDUP_REMOVED lines=10> */
[----:B------:R-:W-:-:S02]  /*b6f0*/  @!P2 HFMA2.BF16_V2 R252, -RZ.H0_H0, RZ.H0_H0, -R150.H0_H0 ;  /* 0x200000fffffca231 */ /* 0x000fc40000340996 */
[----:B------:R-:W-:Y:S02]  /*b700*/  IMAD.MOV.U32 R72, RZ, RZ, R120 ;  /* 0x000000ffff487224 */ /* 0x000fe400078e0078 */
[----:B------:R-:W-:Y:S01]  /*b710*/  IMAD.MOV.U32 R120, RZ, RZ, R70 ;  /* 0x000000ffff787224 */ /* 0x000fe200078e0046 */
[----:B------:R-:W-:Y:S01]  /*b720*/  LOP3.LUT R0, R0, 0xff, RZ, 0xc0, !PT ;  /* 0x000000ff00007812 */ /* 0x000fe200078ec0ff */
[----:B------:R-:W-:Y:S01]  /*b730*/  IMAD.MOV.U32 R70, RZ, RZ, R67 ;  /* 0x000000ffff467224 */ /* 0x000fe200078e0043 */
[----:B------:R-:W-:Y:S01]  /*b740*/  @!P2 PRMT R150, R252, 0x5410, RZ ;  /* 0x00005410fc96a816 */ /* 0x000fe200000000ff */
[----:B------:R-:W-:Y:S01]  /*b750*/  IMAD.MOV.U32 R67, RZ, RZ, R111 ;  /* 0x000000ffff437224 */ /* 0x000fe200078e006f */
[----:B------:R-:W-:Y:S01]  /*b760*/  ISETP.LE.U32.AND P2, PT, R0, UR7, PT ;  /* 0x0000000700007c0c */ /* 0x000fe2000bf43070 */
[----:B------:R-:W-:Y:S01]  /*b770*/  IMAD.MOV.U32 R73, RZ, RZ, R72 ;  /* 0x000000ffff497224 */ /* 0x000fe200078e0048 */
[----:B------:R-:W-:Y:S01]  /*b780*/  SHF.R.U32.HI R0, RZ, 0x18, R21 ;  /* 0x00000018ff007819 */ /* 0x000fe20000011615 */
[----:B------:R-:W-:-:S02]  /*b790*/  IMAD.MOV.U32 R126, RZ, RZ, R120 ;  /* 0x000000ffff7e7224 */ /* 0x000fc400078e0078 */
[----:B------:R-:W-:Y:S02]  /*b7a0*/  IMAD.MOV.U32 R111, RZ, RZ, R172 ;  /* 0x000000ffff6f7224 */ /* 0x000fe400078e00ac */
[----:B------:R-:W-:Y:S01]  /*b7b0*/  IMAD.MOV.U32 R72, RZ, RZ, R70 ;  /* 0x000000ffff487224 */ /* 0x000fe200078e0046 */
[----:B------:R-:W2:Y:S01]  /*b7c0*/  LDL.LU R172, [R1+0x3b8] ;  /* 0x0003b80001ac7983 */ /* 0x000ea20000300800 */
[----:B------:R-:W-:Y:S02]  /*b7d0*/  IMAD.MOV.U32 R120, RZ, RZ, R67 ;  /* 0x000000ffff787224 */ /* 0x000fe400078e0043 */
[----:B------:R-:W-:Y:S02]  /*b7e0*/  IMAD.MOV.U32 R70, RZ, RZ, R40 ;  /* 0x000000ffff467224 */ /* 0x000fe400078e0028 */
[----:B------:R-:W-:Y:S02]  /*b7f0*/  IMAD.MOV.U32 R67, RZ, RZ, R94 ;  /* 0x000000ffff437224 */ /* 0x000fe400078e005e */
[----:B------:R-:W3:Y:S01]  /*b800*/  LDL.LU R94, [R1+0x3b4] ;  /* 0x0003b400015e7983 */ /* 0x000ee20000300800 */
[----:B------:R-:W-:Y:S01]  /*b810*/  IMAD.MOV.U32 R40, RZ, RZ, R173 ;  /* 0x000000ffff287224 */ /* 0x000fe200078e00ad */
[----:B------:R-:W-:-:S02]  /*b820*/  ISETP.LE.U32.AND P1, PT, R0, UR7, PT ;  /* 0x0000000700007c0c */ /* 0x000fc4000bf23070 */
[----:B------:R-:W4:Y:S04]  /*b830*/  LDL.LU R173, [R1+0x3b0] ;  /* 0x0003b00001ad7983 */ /* 0x000f280000300800 */
[----:B------:R1:W2:Y:S04]  /*b840*/  LDL.LU.S16 R45, [R1+0x1c] ;  /* 0x00001c00012d7983 */ /* 0x0002a80000300600 */
[----:B------:R1:W3:Y:S01]  /*b850*/  LDL.LU.S16 R0, [R1+0x18] ;  /* 0x0000180001007983 */ /* 0x0002e20000300600 */
[----:B------:R-:W-:Y:S01]  /*b860*/  F2FP.BF16.F32.PACK_AB R17, R126, R73 ;  /* 0x000000497e11723e */ /* 0x000fe200000010ff */
[----:B------:R-:W-:-:S03]  /*b870*/  FADD.FTZ R188, R16, R188 ;  /* 0x000000bc10bc7221 */ /* 0x000fc60000010000 */
[----:B------:R-:W-:Y:S01]  /*b880*/  PRMT R16, R17, 0x7632, R16 ;  /* 0x0000763211107816 */ /* 0x000fe20000000010 */
        /* <DEDUP_REMOVED lines=8> */
[----:B------:R-:W4:Y:S01]  /*b910*/  LDL.LU R65, [R1+0x114] ;  /* 0x0001140001417983 */ /* 0x000f220000300800 */
[----:B------:R-:W-:-:S03]  /*b920*/  IMAD.MOV.U32 R96, RZ, RZ, R168 ;  /* 0x000000ffff607224 */ /* 0x000fc600078e00a8 */
[----:B------:R-:W4:Y:S01]  /*b930*/  LDL.LU R168, [R1+0x3ac] ;  /* 0x0003ac0001a87983 */ /* 0x000f220000300800 */
[----:B--2---:R-:W-:Y:S02]  /*b940*/  @!P4 HFMA2.BF16_V2 R45, -RZ.H0_H0, RZ.H0_H0, -R17.H0_H0 ;  /* 0x200000ffff2dc231 */ /* 0x004fe40000340911 */
[----:B---3--:R-:W-:-:S03]  /*b950*/  @!P3 HFMA2.BF16_V2 R0, -RZ.H0_H0, RZ.H0_H0, -R16.H0_H0 ;  /* 0x200000ffff00b231 */ /* 0x008fc60000340910 */
[----:B------:R-:W-:Y:S02]  /*b960*/  PRMT R43, R45, 0x7610, R43 ;  /* 0x000076102d2b7816 */ /* 0x000fe4000000002b */
[----:B------:R-:W-:Y:S02]  /*b970*/  PRMT R42, R0, 0x7610, R42 ;  /* 0x00007610002a7816 */ /* 0x000fe4000000002a */
[----:B------:R-:W-:Y:S02]  /*b980*/  PRMT R45, R17, 0x5410, R16 ;  /* 0x00005410112d7816 */ /* 0x000fe40000000010 */
[----:B------:R-:W-:Y:S02]  /*b990*/  @!P3 PRMT R16, R42, 0x5410, RZ ;  /* 0x000054102a10b816 */ /* 0x000fe400000000ff */
[----:B------:R1:W2:Y:S01]  /*b9a0*/  LDL.LU.S16 R42, [R1+0x24] ;  /* 0x00002400012a7983 */ /* 0x0002a20000300600 */
[----:B------:R-:W-:Y:S02]  /*b9b0*/  IMAD.MOV.U32 R0, RZ, RZ, R4 ;  /* 0x000000ffff007224 */ /* 0x000fe400078e0004 */
[----:B------:R-:W-:Y:S01]  /*b9c0*/  @P0 HFMA2.BF16_V2 R251, -RZ.H0_H0, RZ.H0_H0, -R185.H1_H1 ;  /* 0x200000fffffb0231 */ /* 0x000fe200003609b9 */
[----:B------:R-:W-:-:S02]  /*b9d0*/  PRMT R215, R185, 0x7632, R215 ;  /* 0x00007632b9d77816 */ /* 0x000fc400000000d7 */
[----:B------:R-:W-:Y:S02]  /*b9e0*/  LOP3.LUT R0, R0, 0xff, RZ, 0xc0, !PT ;  /* 0x000000ff00007812 */ /* 0x000fe400078ec0ff */
[----:B------:R-:W-:Y:S02]  /*b9f0*/  @P0 PRMT R215, R251, 0x5410, RZ ;  /* 0x00005410fbd70816 */ /* 0x000fe400000000ff */
[----:B------:R-:W-:Y:S02]  /*ba00*/  ISETP.LE.U32.AND P0, PT, R0, UR7, PT ;  /* 0x0000000700007c0c */ /* 0x000fe4000bf03070 */
[----:B------:R-:W-:-:S04]  /*ba10*/  F2FP.BF16.F32.PACK_AB R0, R124, R73 ;  /* 0x000000497c00723e */ /* 0x000fc800000010ff */
[----:B------:R-:W-:-:S05]  /*ba20*/  PRMT R24, R0, 0x7610, R24 ;  /* 0x0000761000187816 */ /* 0x000fca0000000018 */
[----:B--2---:R-:W-:-:S05]  /*ba30*/  @!P2 HFMA2.BF16_V2 R42, -RZ.H0_H0, RZ.H0_H0, -R24.H0_H0 ;  /* 0x200000ffff2aa231 */ /* 0x004fca0000340918 */
[----:B------:R-:W-:Y:S02]  /*ba40*/  PRMT R18, R42, 0x7610, R18 ;  /* 0x000076102a127816 */ /* 0x000fe40000000012 */
[----:B------:R1:W2:Y:S01]  /*ba50*/  LDL.LU.S16 R42, [R1+0x20] ;  /* 0x00002000012a7983 */ /* 0x0002a20000300600 */
[----:B------:R-:W-:Y:S02]  /*ba60*/  PRMT R19, R0, 0x7632, R19 ;  /* 0x0000763200137816 */ /* 0x000fe40000000013 */
[----:B------:R-:W-:Y:S01]  /*ba70*/  PRMT R0, R4, 0x7771, RZ ;  /* 0x0000777104007816 */ /* 0x000fe200000000ff */
[----:B------:R-:W-:Y:S02]  /*ba80*/  IMAD.MOV.U32 R73, RZ, RZ, R98 ;  /* 0x000000ffff497224 */ /* 0x000fe400078e0062 */
[----:B------:R-:W-:Y:S01]  /*ba90*/  IMAD.MOV.U32 R98, RZ, RZ, R66 ;  /* 0x000000ffff627224 */ /* 0x000fe200078e0042 */
[----:B------:R-:W-:Y:S02]  /*baa0*/  ISETP.GT.U32.AND P3, PT, R0, UR7, PT ;  /* 0x0000000700007c0c */ /* 0x000fe4000bf64070 */
[----:B------:R-:W-:-:S02]  /*bab0*/  F2FP.BF16.F32.PACK_AB R0, R171, R237 ;  /* 0x000000edab00723e */ /* 0x000fc400000010ff */
[----:B------:R-:W3:Y:S01]  /*bac0*/  LDL.LU R171, [R1+0x3a8] ;  /* 0x0003a80001ab7983 */ /* 0x000ee20000300800 */
[----:B------:R-:W-:-:S03]  /*bad0*/  PRMT R66, R24, 0x5410, R19 ;  /* 0x0000541018427816 */ /* 0x000fc60000000013 */
[----:B------:R-:W3:Y:S01]  /*bae0*/  LDL.LU R237, [R1+0x3a4] ;  /* 0x0003a40001ed7983 */ /* 0x000ee20000300800 */
[----:B--2---:R-:W-:-:S05]  /*baf0*/  @!P1 HFMA2.BF16_V2 R42, -RZ.H0_H0, RZ.H0_H0, -R19.H0_H0 ;  /* 0x200000ffff2a9231 */ /* 0x004fca0000340913 */
[----:B------:R-:W-:-:S04]  /*bb00*/  PRMT R7, R42, 0x7610, R7 ;  /* 0x000076102a077816 */ /* 0x000fc80000000007 */
[----:B------:R-:W-:Y:S02]  /*bb10*/  @!P1 PRMT R19, R7, 0x5410, RZ ;  /* 0x0000541007139816 */ /* 0x000fe400000000ff */
[----:B------:R1:W2:Y:S01]  /*bb20*/  LDL.LU.S16 R7, [R1+0x30] ;  /* 0x0000300001077983 */ /* 0x0002a20000300600 */
[----:B------:R-:W-:Y:S01]  /*bb30*/  PRMT R26, R0, 0x7610, R26 ;  /* 0x00007610001a7816 */ /* 0x000fe2000000001a */
[----:B------:R-:W-:Y:S02]  /*bb40*/  IMAD.MOV.U32 R124, RZ, RZ, R216 ;  /* 0x000000ffff7c7224 */ /* 0x000fe400078e00d8 */
[----:B------:R-:W3:Y:S02]  /*bb50*/  LDL.LU R216, [R1+0x3a0] ;  /* 0x0003a00001d87983 */ /* 0x000ee40000300800 */
[----:B--2---:R-:W-:-:S05]  /*bb60*/  @!P0 HFMA2.BF16_V2 R7, -RZ.H0_H0, RZ.H0_H0, -R26.H0_H0 ;  /* 0x200000ffff078231 */ /* 0x004fca000034091a */
[----:B------:R-:W-:Y:S02]  /*bb70*/  PRMT R2, R7, 0x7610, R2 ;  /* 0x0000761007027816 */ /* 0x000fe40000000002 */
[----:B------:R1:W2:Y:S04]  /*bb80*/  LDL.LU.S16 R7, [R1+0x28] ;  /* 0x0000280001077983 */ /* 0x0002a80000300600 */
[----:B------:R1:W4:Y:S01]  /*bb90*/  LDL.LU.S16 R42, [R1+0x38] ;  /* 0x00003800012a7983 */ /* 0x0003220000300600 */
[----:B------:R-:W-:Y:S02]  /*bba0*/  PRMT R25, R0, 0x7632, R25 ;  /* 0x0000763200197816 */ /* 0x000fe40000000019 */
[----:B------:R-:W-:Y:S02]  /*bbb0*/  LOP3.LUT R6, R6, UR17, R3, 0x96, !PT ;  /* 0x0000001106067c12 */ /* 0x000fe4000f8e9603 */
[----:B------:R-:W-:Y:S01]  /*bbc0*/  F2FP.BF16.F32.PACK_AB R3, R124, R73 ;  /* 0x000000497c03723e */ /* 0x000fe200000010ff */
        /* <DEDUP_REMOVED lines=8> */
[----:B------:R-:W-:Y:S02]  /*bc50*/  PRMT R64, R26, 0x5410, R25 ;  /* 0x000054101a407816 */ /* 0x000fe40000000019 */
[----:B------:R-:W-:Y:S02]  /*bc60*/  @!P4 PRMT R17, R43, 0x5410, RZ ;  /* 0x000054102b11c816 */ /* 0x000fe400000000ff */
[----:B------:R-:W-:Y:S01]  /*bc70*/  PRMT R23, R3, 0x7610, R23 ;  /* 0x0000761003177816 */ /* 0x000fe20000000017 */
[----:B--2---:R-:W-:-:S05]  /*bc80*/  @P3 HFMA2.BF16_V2 R7, -RZ.H0_H0, RZ.H0_H0, -R25.H0_H0 ;  /* 0x200000ffff073231 */ /* 0x004fca0000340919 */
[----:B------:R-:W-:-:S04]  /*bc90*/  PRMT R0, R7, 0x7610, R0 ;  /* 0x0000761007007816 */ /* 0x000fc80000000000 */
[----:B------:R-:W-:Y:S02]  /*bca0*/  @P3 PRMT R25, R0, 0x5410, RZ ;  /* 0x0000541000193816 */ /* 0x000fe400000000ff */
[----:B------:R-:W-:-:S04]  /*bcb0*/  PRMT R0, R4, 0x7772, RZ ;  /* 0x0000777204007816 */ /* 0x000fc800000000ff */
[----:B------:R-:W-:-:S13]  /*bcc0*/  ISETP.GT.U32.AND P4, PT, R0, UR7, PT ;  /* 0x0000000700007c0c */ /* 0x000fda000bf84070 */
[----:B----4-:R-:W-:-:S05]  /*bcd0*/  @P4 HFMA2.BF16_V2 R42, -RZ.H0_H0, RZ.H0_H0, -R23.H0_H0 ;  /* 0x200000ffff2a4231 */ /* 0x010fca0000340917 */
[----:B------:R-:W-:Y:S02]  /*bce0*/  PRMT R41, R42, 0x7610, R41 ;  /* 0x000076102a297816 */ /* 0x000fe40000000029 */
[----:B------:R1:W2:Y:S01]  /*bcf0*/  LDL.LU.S16 R42, [R1+0x34] ;  /* 0x00003400012a7983 */ /* 0x0002a20000300600 */
[----:B------:R-:W-:-:S04]  /*bd00*/  PRMT R0, R4, 0x7773, RZ ;  /* 0x0000777304007816 */ /* 0x000fc800000000ff */
[----:B------:R-:W-:Y:S02]  /*bd10*/  ISETP.GT.U32.AND P3, PT, R0, UR7, PT ;  /* 0x0000000700007c0c */ /* 0x000fe4000bf64070 */
[----:B------:R-:W-:Y:S01]  /*bd20*/  PRMT R22, R3, 0x7632, R22 ;  /* 0x0000763203167816 */ /* 0x000fe20000000016 */
        /* <DEDUP_REMOVED lines=13> */
[----:B------:R-:W-:Y:S01]  /*be00*/  PRMT R43, R23, 0x5410, R22 ;  /* 0x00005410172b7816 */ /* 0x000fe20000000016 */
[----:B------:R-:W-:Y:S02]  /*be10*/  IMAD.MOV.U32 R99, RZ, RZ, R97 ;  /* 0x000000ffff637224 */ /* 0x000fe400078e0061 */
[----:B------:R-:W-:Y:S01]  /*be20*/  IMAD.MOV.U32 R86, RZ, RZ, R85 ;  /* 0x000000ffff567224 */ /* 0x000fe200078e0055 */
[----:B------:R-:W4:Y:S01]  /*be30*/  LDL.LU R97, [R1+0x194] ;  /* 0x0001940001617983 */ /* 0x000f220000300800 */
[----:B------:R-:W-:-:S03]  /*be40*/  IMAD.MOV.U32 R85, RZ, RZ, R235 ;  /* 0x000000ffff557224 */ /* 0x000fc600078e00eb */
[----:B------:R-:W3:Y:S01]  /*be50*/  LDL.LU R235, [R1+0x39c] ;  /* 0x00039c0001eb7983 */ /* 0x000ee20000300800 */
[----:B--2---:R-:W-:-:S05]  /*be60*/  @P3 HFMA2.BF16_V2 R42, -RZ.H0_H0, RZ.H0_H0, -R22.H0_H0 ;  /* 0x200000ffff2a3231 */ /* 0x004fca0000340916 */
[----:B------:R-:W-:-:S04]  /*be70*/  PRMT R32, R42, 0x7610, R32 ;  /* 0x000076102a207816 */ /* 0x000fc80000000020 */
[----:B------:R-:W-:Y:S02]  /*be80*/  @P3 PRMT R22, R32, 0x5410, RZ ;  /* 0x0000541020163816 */ /* 0x000fe400000000ff */
[----:B------:R1:W2:Y:S01]  /*be90*/  LDL.LU.S16 R32, [R1+0x40] ;  /* 0x0000400001207983 */ /* 0x0002a20000300600 */
[----:B------:R-:W-:Y:S01]  /*bea0*/  IMAD.WIDE.U32 R6, R6, -0x2daee0ad, RZ ;  /* 0xd2511f5306067825 */ /* 0x000fe200078e00ff */
[----:B------:R-:W-:-:S04]  /*beb0*/  @!P2 PRMT R24, R18, 0x5410, RZ ;  /* 0x000054101218a816 */ /* 0x000fc800000000ff */
[----:B------:R-:W-:-:S04]  /*bec0*/  LOP3.LUT R18, R8, UR14, R7, 0x96, !PT ;  /* 0x0000000e08127c12 */ /* 0x000fc8000f8e9607 */
[----:B------:R-:W-:-:S04]  /*bed0*/  LOP3.LUT R0, R18, 0xffff, RZ, 0xc0, !PT ;  /* 0x0000ffff12007812 */ /* 0x000fc800078ec0ff */
[----:B------:R-:W-:-:S04]  /*bee0*/  SHF.R.U32.HI R0, RZ, 0x8, R0 ;  /* 0x00000008ff007819 */ /* 0x000fc80000011600 */
[----:B------:R-:W-:Y:S02]  /*bef0*/  LOP3.LUT R0, R0, 0xffff, RZ, 0xc0, !PT ;  /* 0x0000ffff00007812 */ /* 0x000fe400078ec0ff */
[----:B------:R-:W-:Y:S02]  /*bf00*/  @!P0 PRMT R26, R2, 0x5410, RZ ;  /* 0x00005410021a8816 */ /* 0x000fe400000000ff */
[----:B------:R-:W-:Y:S02]  /*bf10*/  ISETP.LE.U32.AND P1, PT, R0, UR7, PT ;  /* 0x0000000700007c0c */ /* 0x000fe4000bf23070 */
[C---:B------:R-:W-:Y:S02]  /*bf20*/  PRMT R0, R18.reuse, 0x7632, R0 ;  /* 0x0000763212007816 */ /* 0x040fe40000000000 */
[----:B------:R-:W-:Y:S02]  /*bf30*/  LOP3.LUT R2, R18, 0xff, RZ, 0xc0, !PT ;  /* 0x000000ff12027812 */ /* 0x000fe400078ec0ff */
[----:B------:R-:W-:-:S02]  /*bf40*/  LOP3.LUT R0, R0, 0xff, RZ, 0xc0, !PT ;  /* 0x000000ff00007812 */ /* 0x000fc400078ec0ff */
[----:B------:R-:W-:Y:S02]  /*bf50*/  ISETP.LE.U32.AND P2, PT, R2, UR7, PT ;  /* 0x0000000702007c0c */ /* 0x000fe4000bf43070 */
[----:B------:R-:W-:Y:S02]  /*bf60*/  ISETP.LE.U32.AND P0, PT, R0, UR7, PT ;  /* 0x0000000700007c0c */ /* 0x000fe4000bf03070 */
[----:B------:R-:W-:-:S04]  /*bf70*/  F2FP.BF16.F32.PACK_AB R0, R125, R124 ;  /* 0x0000007c7d00723e */ /* 0x000fc800000010ff */
[----:B------:R-:W-:-:S05]  /*bf80*/  PRMT R109, R0, 0x7610, R109 ;  /* 0x00007610006d7816 */ /* 0x000fca000000006d */
[----:B--2---:R-:W-:-:S05]  /*bf90*/  @!P2 HFMA2.BF16_V2 R32, -RZ.H0_H0, RZ.H0_H0, -R109.H0_H0 ;  /* 0x200000ffff20a231 */ /* 0x004fca000034096d */
[----:B------:R-:W-:Y:S02]  /*bfa0*/  PRMT R31, R32, 0x7610, R31 ;  /* 0x00007610201f7816 */ /* 0x000fe4000000001f */
[----:B------:R1:W2:Y:S01]  /*bfb0*/  LDL.LU.S16 R32, [R1+0x3c] ;  /* 0x00003c0001207983 */ /* 0x0002a20000300600 */
[----:B------:R-:W-:Y:S01]  /*bfc0*/  PRMT R110, R0, 0x7632, R110 ;  /* 0x00007632006e7816 */ /* 0x000fe2000000006e */
[----:B------:R-:W-:Y:S02]  /*bfd0*/  IMAD.MOV.U32 R124, RZ, RZ, R73 ;  /* 0x000000ffff7c7224 */ /* 0x000fe400078e0049 */
[----:B------:R-:W-:Y:S02]  /*bfe0*/  IMAD.MOV.U32 R73, RZ, RZ, R72 ;  /* 0x000000ffff497224 */ /* 0x000fe400078e0048 */
[----:B------:R-:W-:Y:S02]  /*bff0*/  IMAD.MOV.U32 R72, RZ, RZ, R120 ;  /* 0x000000ffff487224 */ /* 0x000fe400078e0078 */
[----:B------:R-:W-:-:S02]  /*c000*/  IMAD.MOV.U32 R120, RZ, RZ, R127 ;  /* 0x000000ffff787224 */ /* 0x000fc400078e007f */
[----:B------:R-:W-:Y:S01]  /*c010*/  IMAD.MOV.U32 R127, RZ, RZ, R119 ;  /* 0x000000ffff7f7224 */ /* 0x000fe200078e0077 */
[----:B------:R-:W-:Y:S01]  /*c020*/  SHF.R.U32.HI R0, RZ, 0x18, R18 ;  /* 0x00000018ff007819 */ /* 0x000fe20000011612 */
[----:B------:R-:W-:Y:S02]  /*c030*/  IMAD.MOV.U32 R119, RZ, RZ, R70 ;  /* 0x000000ffff777224 */ /* 0x000fe400078e0046 */
[----:B------:R-:W-:Y:S02]  /*c040*/  IMAD.MOV.U32 R70, RZ, RZ, R79 ;  /* 0x000000ffff467224 */ /* 0x000fe400078e004f */
[----:B------:R-:W-:Y:S02]  /*c050*/  IMAD.MOV.U32 R79, RZ, RZ, R98 ;  /* 0x000000ffff4f7224 */ /* 0x000fe400078e0062 */
[----:B------:R-:W-:Y:S01]  /*c060*/  IMAD.MOV.U32 R98, RZ, RZ, R65 ;  /* 0x000000ffff627224 */ /* 0x000fe200078e0041 */
[----:B------:R-:W-:Y:S01]  /*c070*/  ISETP.LE.U32.AND P3, PT, R0, UR7, PT ;  /* 0x0000000700007c0c */ /* 0x000fe2000bf63070 */
[----:B------:R-:W-:Y:S01]  /*c080*/  IMAD.MOV.U32 R65, RZ, RZ, R99 ;  /* 0x000000ffff417224 */ /* 0x000fe200078e0063 */
[----:B------:R-:W-:Y:S01]  /*c090*/  F2FP.BF16.F32.PACK_AB R0, R236, R239 ;  /* 0x000000efec00723e */ /* 0x000fe200000010ff */
[----:B------:R-:W-:Y:S01]  /*c0a0*/  IMAD.MOV.U32 R99, RZ, RZ, R86 ;  /* 0x000000ffff637224 */ /* 0x000fe200078e0056 */
[----:B------:R-:W3:Y:S01]  /*c0b0*/  LDL.LU R236, [R1+0x398] ;  /* 0x0003980001ec7983 */ /* 0x000ee20000300800 */
[----:B----4-:R-:W-:-:S02]  /*c0c0*/  IMAD.MOV.U32 R86, RZ, RZ, R97 ;  /* 0x000000ffff567224 */ /* 0x010fc400078e0061 */
[----:B------:R-:W-:Y:S01]  /*c0d0*/  IMAD.MOV.U32 R97, RZ, RZ, R87 ;  /* 0x000000ffff617224 */ /* 0x000fe200078e0057 */
[----:B------:R-:W4:Y:S01]  /*c0e0*/  LDL.LU R239, [R1+0x394] ;  /* 0x0003940001ef7983 */ /* 0x000f220000300800 */
[----:B------:R-:W-:Y:S01]  /*c0f0*/  IMAD.MOV.U32 R87, RZ, RZ, R47 ;  /* 0x000000ffff577224 */ /* 0x000fe200078e002f */
[----:B------:R-:W-:Y:S02]  /*c100*/  PRMT R47, R109, 0x5410, R110 ;  /* 0x000054106d2f7816 */ /* 0x000fe4000000006e */
[C---:B------:R-:W-:Y:S02]  /*c110*/  PRMT R108, R0.reuse, 0x7610, R108 ;  /* 0x00007610006c7816 */ /* 0x040fe4000000006c */
[----:B------:R-:W-:Y:S01]  /*c120*/  PRMT R107, R0, 0x7632, R107 ;  /* 0x00007632006b7816 */ /* 0x000fe2000000006b */
[----:B--2---:R-:W-:-:S05]  /*c130*/  @!P1 HFMA2.BF16_V2 R32, -RZ.H0_H0, RZ.H0_H0, -R110.H0_H0 ;  /* 0x200000ffff209231 */ /* 0x004fca000034096e */
[----:B------:R-:W-:-:S04]  /*c140*/  PRMT R30, R32, 0x7610, R30 ;  /* 0x00007610201e7816 */ /* 0x000fc8000000001e */
[----:B------:R-:W-:Y:S02]  /*c150*/  @!P1 PRMT R110, R30, 0x5410, RZ ;  /* 0x000054101e6e9816 */ /* 0x000fe400000000ff */
[----:B------:R1:W2:Y:S04]  /*c160*/  LDL.LU.S16 R30, [R1+0x4c] ;  /* 0x00004c00011e7983 */ /* 0x0002a80000300600 */
[----:B------:R1:W3:Y:S01]  /*c170*/  LDL.LU.S16 R0, [R1+0x48] ;  /* 0x0000480001007983 */ /* 0x0002e20000300600 */
        /* <DEDUP_REMOVED lines=14> */
[----:B----4-:R-:W-:-:S02]  /*c260*/  IMAD.MOV.U32 R75, RZ, RZ, R239 ;  /* 0x000000ffff4b7224 */ /* 0x010fc400078e00ef */
[----:B------:R-:W4:Y:S01]  /*c270*/  LDL.LU R239, [R1+0x390] ;  /* 0x0003900001ef7983 */ /* 0x000f220000300800 */
[----:B------:R-:W-:-:S03]  /*c280*/  IMAD.MOV.U32 R65, RZ, RZ, R46 ;  /* 0x000000ffff417224 */ /* 0x000fc600078e002e */
[----:B------:R-:W4:Y:S01]  /*c290*/  LDL.LU R46, [R1+0x388] ;  /* 0x00038800012e7983 */ /* 0x000f220000300800 */
[----:B---3--:R-:W-:-:S05]  /*c2a0*/  @!P3 HFMA2.BF16_V2 R0, -RZ.H0_H0, RZ.H0_H0, -R107.H0_H0 ;  /* 0x200000ffff00b231 */ /* 0x008fca000034096b */
[----:B------:R-:W-:Y:S01]  /*c2b0*/  PRMT R2, R0, 0x7610, R2 ;  /* 0x0000761000027816 */ /* 0x000fe20000000002 */
[----:B------:R-:W-:Y:S02]  /*c2c0*/  IMAD.MOV.U32 R0, RZ, RZ, R6 ;  /* 0x000000ffff007224 */ /* 0x000fe400078e0006 */
[----:B--2---:R-:W-:-:S03]  /*c2d0*/  @!P0 HFMA2.BF16_V2 R30, -RZ.H0_H0, RZ.H0_H0, -R108.H0_H0 ;  /* 0x200000ffff1e8231 */ /* 0x004fc6000034096c */
[----:B------:R-:W-:Y:S02]  /*c2e0*/  LOP3.LUT R0, R0, 0xff, RZ, 0xc0, !PT ;  /* 0x000000ff00007812 */ /* 0x000fe400078ec0ff */
[----:B------:R-:W-:Y:S02]  /*c2f0*/  PRMT R9, R30, 0x7610, R9 ;  /* 0x000076101e097816 */ /* 0x000fe40000000009 */
[----:B------:R-:W-:Y:S02]  /*c300*/  ISETP.LE.U32.AND P1, PT, R0, UR7, PT ;  /* 0x0000000700007c0c */ /* 0x000fe4000bf23070 */
[----:B------:R-:W-:Y:S01]  /*c310*/  F2FP.BF16.F32.PACK_AB R0, R126, R125 ;  /* 0x0000007d7e00723e */ /* 0x000fe200000010ff */
[----:B------:R-:W-:Y:S02]  /*c320*/  IMAD.MOV.U32 R125, RZ, RZ, R124 ;  /* 0x000000ffff7d7224 */ /* 0x000fe400078e007c */
[----:B------:R-:W-:Y:S02]  /*c330*/  IMAD.MOV.U32 R124, RZ, RZ, R73 ;  /* 0x000000ffff7c7224 */ /* 0x000fe400078e0049 */
[----:B------:R-:W-:-:S02]  /*c340*/  IMAD.MOV.U32 R73, RZ, RZ, R119 ;  /* 0x000000ffff497224 */ /* 0x000fc400078e0077 */
[----:B------:R-:W-:Y:S01]  /*c350*/  IMAD.MOV.U32 R119, RZ, RZ, R67 ;  /* 0x000000ffff777224 */ /* 0x000fe200078e0043 */
[----:B------:R-:W-:Y:S02]  /*c360*/  PRMT R67, R108, 0x5410, R107 ;  /* 0x000054106c437816 */ /* 0x000fe4000000006b */
[----:B------:R-:W-:Y:S02]  /*c370*/  @!P0 PRMT R108, R9, 0x5410, RZ ;  /* 0x00005410096c8816 */ /* 0x000fe400000000ff */
[----:B------:R1:W2:Y:S01]  /*c380*/  LDL.LU.S16 R9, [R1+0x54] ;  /* 0x0000540001097983 */ /* 0x0002a20000300600 */
[----:B------:R-:W-:Y:S02]  /*c390*/  PRMT R114, R0, 0x7610, R114 ;  /* 0x0000761000727816 */ /* 0x000fe40000000072 */
[----:B------:R-:W-:Y:S02]  /*c3a0*/  @!P3 PRMT R107, R2, 0x5410, RZ ;  /* 0x00005410026bb816 */ /* 0x000fe400000000ff */
[----:B------:R-:W-:Y:S01]  /*c3b0*/  PRMT R2, R6, 0x7771, RZ ;  /* 0x0000777106027816 */ /* 0x000fe200000000ff */
[----:B--2---:R-:W-:-:S05]  /*c3c0*/  @!P1 HFMA2.BF16_V2 R9, -RZ.H0_H0, RZ.H0_H0, -R114.H0_H0 ;  /* 0x200000ffff099231 */ /* 0x004fca0000340972 */
[----:B------:R-:W-:Y:S02]  /*c3d0*/  PRMT R8, R9, 0x7610, R8 ;  /* 0x0000761009087816 */ /* 0x000fe40000000008 */
[----:B------:R1:W2:Y:S01]  /*c3e0*/  LDL.LU.S16 R9, [R1+0x50] ;  /* 0x0000500001097983 */ /* 0x0002a20000300600 */
[----:B------:R-:W-:Y:S02]  /*c3f0*/  ISETP.GT.U32.AND P3, PT, R2, UR7, PT ;  /* 0x0000000702007c0c */ /* 0x000fe4000bf64070 */
[----:B------:R-:W-:Y:S02]  /*c400*/  PRMT R115, R0, 0x7632, R115 ;  /* 0x0000763200737816 */ /* 0x000fe40000000073 */
[----:B------:R-:W-:Y:S01]  /*c410*/  PRMT R0, R6, 0x7773, RZ ;  /* 0x0000777306007816 */ /* 0x000fe200000000ff */
[----:B------:R-:W-:Y:S02]  /*c420*/  IMAD.MOV.U32 R126, RZ, RZ, R125 ;  /* 0x000000ffff7e7224 */ /* 0x000fe400078e007d */
[----:B------:R-:W-:Y:S01]  /*c430*/  IMAD.MOV.U32 R125, RZ, RZ, R124 ;  /* 0x000000ffff7d7224 */ /* 0x000fe200078e007c */
[----:B------:R-:W-:Y:S01]  /*c440*/  ISETP.GT.U32.AND P0, PT, R0, UR7, PT ;  /* 0x0000000700007c0c */ /* 0x000fe2000bf04070 */
[----:B------:R-:W-:Y:S01]  /*c450*/  IMAD.MOV.U32 R124, RZ, RZ, R119 ;  /* 0x000000ffff7c7224 */ /* 0x000fe200078e0077 */
[----:B------:R-:W-:Y:S01]  /*c460*/  F2FP.BF16.F32.PACK_AB R0, R240, R218 ;  /* 0x000000daf000723e */ /* 0x000fe200000010ff */
[----:B------:R-:W-:Y:S01]  /*c470*/  IMAD.MOV.U32 R119, RZ, RZ, R65 ;  /* 0x000000ffff777224 */ /* 0x000fe200078e0041 */
[----:B------:R-:W3:Y:S01]  /*c480*/  LDL.LU R240, [R1+0x384] ;  /* 0x0003840001f07983 */ /* 0x000ee20000300800 */
[----:B------:R-:W-:-:S03]  /*c490*/  PRMT R65, R114, 0x5410, R115 ;  /* 0x0000541072417816 */ /* 0x000fc60000000073 */
[----:B------:R-:W3:Y:S01]  /*c4a0*/  LDL.LU R218, [R1+0x380] ;  /* 0x0003800001da7983 */ /* 0x000ee20000300800 */
[----:B--2---:R-:W-:-:S05]  /*c4b0*/  @P3 HFMA2.BF16_V2 R9, -RZ.H0_H0, RZ.H0_H0, -R115.H0_H0 ;  /* 0x200000ffff093231 */ /* 0x004fca0000340973 */
[----:B------:R-:W-:-:S04]  /*c4c0*/  PRMT R3, R9, 0x7610, R3 ;  /* 0x0000761009037816 */ /* 0x000fc80000000003 */
[----:B------:R-:W-:Y:S02]  /*c4d0*/  @P3 PRMT R115, R3, 0x5410, RZ ;  /* 0x0000541003733816 */ /* 0x000fe400000000ff */
[----:B------:R1:W2:Y:S01]  /*c4e0*/  LDL.LU.S16 R3, [R1+0x60] ;  /* 0x0000600001037983 */ /* 0x0002a20000300600 */
[----:B------:R-:W-:Y:S02]  /*c4f0*/  PRMT R2, R6, 0x7772, RZ ;  /* 0x0000777206027816 */ /* 0x000fe400000000ff */
[----:B------:R-:W-:Y:S02]  /*c500*/  @!P2 PRMT R109, R31, 0x5410, RZ ;  /* 0x000054101f6da816 */ /* 0x000fe400000000ff */
[----:B------:R-:W-:Y:S02]  /*c510*/  ISETP.GT.U32.AND P2, PT, R2, UR7, PT ;  /* 0x0000000702007c0c */ /* 0x000fe4000bf44070 */
[----:B------:R-:W-:-:S11]  /*c520*/  PRMT R113, R0, 0x7610, R113 ;  /* 0x0000761000717816 */ /* 0x000fd60000000071 */
[----:B--2---:R-:W-:-:S05]  /*c530*/  @P2 HFMA2.BF16_V2 R3, -RZ.H0_H0, RZ.H0_H0, -R113.H0_H0 ;  /* 0x200000ffff032231 */ /* 0x004fca0000340971 */
[----:B------:R-:W-:Y:S02]  /*c540*/  PRMT R2, R3, 0x7610, R2 ;  /* 0x0000761003027816 */ /* 0x000fe40000000002 */
[----:B------:R1:W2:Y:S01]  /*c550*/  LDL.LU.S16 R3, [R1+0x58] ;  /* 0x0000580001037983 */ /* 0x0002a20000300600 */
[----:B------:R-:W-:Y:S01]  /*c560*/  PRMT R112, R0, 0x7632, R112 ;  /* 0x0000763200707816 */ /* 0x000fe20000000070 */
[----:B------:R-:W-:Y:S01]  /*c570*/  FADD.FTZ R186, R186, R11 ;  /* 0x0000000bbaba7221 */ /* 0x000fe20000010000 */
[----:B------:R-:W-:Y:S02]  /*c580*/  IMAD.WIDE.U32 R10, R10, -0x2daee0ad, RZ ;  /* 0xd2511f530a0a7825 */ /* 0x000fe400078e00ff */
[----:B------:R-:W-:Y:S02]  /*c590*/  PRMT R59, R113, 0x5410, R112 ;  /* 0x00005410713b7816 */ /* 0x000fe40000000070 */
[----:B------:R-:W-:Y:S01]  /*c5a0*/  @P2 PRMT R113, R2, 0x5410, RZ ;  /* 0x0000541002712816 */ /* 0x000fe200000000ff */
[----:B------:R-:W-:Y:S01]  /*c5b0*/  IMAD.MOV.U32 R77, RZ, RZ, R125 ;  /* 0x000000ffff4d7224 */ /* 0x000fe200078e007d */
[----:B------:R-:W-:Y:S01]  /*c5c0*/  LOP3.LUT R2, R130, UR31, R11, 0x96, !PT ;  /* 0x0000001f82027c12 */ /* 0x000fe2000f8e960b */
[----:B------:R-:W-:-:S02]  /*c5d0*/  IMAD.MOV.U32 R125, RZ, RZ, R124 ;  /* 0x000000ffff7d7224 */ /* 0x000fc400078e007c */
[----:B------:R-:W-:Y:S02]  /*c5e0*/  IMAD.MOV.U32 R124, RZ, RZ, R119 ;  /* 0x000000ffff7c7224 */ /* 0x000fe400078e0077 */
[----:B------:R-:W-:Y:S02]  /*c5f0*/  IMAD.MOV.U32 R119, RZ, RZ, R105 ;  /* 0x000000ffff777224 */ /* 0x000fe400078e0069 */
[----:B------:R-:W-:Y:S01]  /*c600*/  IMAD.MOV.U32 R105, RZ, RZ, R87 ;  /* 0x000000ffff697224 */ /* 0x000fe200078e0057 */
[----:B------:R-:W-:Y:S01]  /*c610*/  F2FP.BF16.F32.PACK_AB R29, R77, R126 ;  /* 0x0000007e4d1d723e */ /* 0x000fe200000010ff */
[----:B------:R-:W-:Y:S01]  /*c620*/  IMAD.MOV.U32 R87, RZ, RZ, R85 ;  /* 0x000000ffff577224 */ /* 0x000fe200078e0055 */
[----:B------:R-:W-:Y:S01]  /*c630*/  @!P1 PRMT R114, R8, 0x5410, RZ ;  /* 0x0000541008729816 */ /* 0x000fe200000000ff */
[----:B------:R-:W-:Y:S02]  /*c640*/  IMAD.MOV.U32 R126, RZ, RZ, R125 ;  /* 0x000000ffff7e7224 */ /* 0x000fe400078e007d */
[----:B------:R-:W-:-:S02]  /*c650*/  IMAD.MOV.U32 R77, RZ, RZ, R124 ;  /* 0x000000ffff4d7224 */ /* 0x000fc400078e007c */
[----:B------:R-:W-:Y:S02]  /*c660*/  IMAD.MOV.U32 R124, RZ, RZ, R87 ;  /* 0x000000ffff7c7224 */ /* 0x000fe400078e0057 */
[----:B------:R-:W-:Y:S01]  /*c670*/  IMAD.WIDE.U32 R8, R14, -0x2daee0ad, RZ ;  /* 0xd2511f530e087825 */ /* 0x000fe200078e00ff */
[----:B------:R-:W-:-:S03]  /*c680*/  F2FP.BF16.F32.PACK_AB R33, R77, R126 ;  /* 0x0000007e4d21723e */ /* 0x000fc600000010ff */
[----:B------:R-:W-:Y:S02]  /*c690*/  IMAD.MOV.U32 R85, RZ, RZ, R36 ;  /* 0x000000ffff557224 */ /* 0x000fe400078e0024 */
[----:B------:R-:W-:Y:S02]  /*c6a0*/  IMAD.MOV.U32 R125, RZ, RZ, R119 ;  /* 0x000000ffff7d7224 */ /* 0x000fe400078e0077 */
[----:B------:R-:W-:Y:S01]  /*c6b0*/  IMAD.MOV.U32 R119, RZ, RZ, R105 ;  /* 0x000000ffff777224 */ /* 0x000fe200078e0069 */
[----:B------:R-:W-:Y:S01]  /*c6c0*/  LOP3.LUT R9, R10, UR29, R9, 0x96, !PT ;  /* 0x0000001d0a097c12 */ /* 0x000fe2000f8e9609 */
[----:B------:R-:W-:Y:S02]  /*c6d0*/  IMAD.MOV.U32 R105, RZ, RZ, R38 ;  /* 0x000000ffff697224 */ /* 0x000fe400078e0026 */
[----:B------:R-:W-:Y:S02]  /*c6e0*/  IMAD.MOV.U32 R77, RZ, RZ, R124 ;  /* 0x000000ffff4d7224 */ /* 0x000fe400078e007c */
[----:B------:R-:W-:-:S02]  /*c6f0*/  IMAD.MOV.U32 R36, RZ, RZ, R219 ;  /* 0x000000ffff247224 */ /* 0x000fc400078e00db */
[----:B------:R-:W-:Y:S01]  /*c700*/  IMAD.MOV.U32 R38, RZ, RZ, R85 ;  /* 0x000000ffff267224 */ /* 0x000fe200078e0055 */
[----:B------:R-:W3:Y:S01]  /*c710*/  LDL.LU R219, [R1+0x37c] ;  /* 0x00037c0001db7983 */ /* 0x000ee20000300800 */
[----:B------:R-:W-:Y:S02]  /*c720*/  IMAD.MOV.U32 R124, RZ, RZ, R73 ;  /* 0x000000ffff7c7224 */ /* 0x000fe400078e0049 */
[----:B------:R-:W-:Y:S02]  /*c730*/  IMAD.MOV.U32 R85, RZ, RZ, R74 ;  /* 0x000000ffff557224 */ /* 0x000fe400078e004a */
[----:B------:R-:W-:Y:S02]  /*c740*/  IMAD.MOV.U32 R87, RZ, RZ, R237 ;  /* 0x000000ffff577224 */ /* 0x000fe400078e00ed */
[----:B------:R-:W-:Y:S01]  /*c750*/  IMAD.MOV.U32 R73, RZ, RZ, R120 ;  /* 0x000000ffff497224 */ /* 0x000fe200078e0078 */
[----:B------:R-:W3:Y:S01]  /*c760*/  LDL.LU R237, [R1+0x378] ;  /* 0x0003780001ed7983 */ /* 0x000ee20000300800 */
[----:B------:R-:W-:-:S02]  /*c770*/  IMAD.MOV.U32 R74, RZ, RZ, R238 ;  /* 0x000000ffff4a7224 */ /* 0x000fc400078e00ee */
[----:B------:R-:W-:Y:S01]  /*c780*/  IMAD.MOV.U32 R126, RZ, RZ, R125 ;  /* 0x000000ffff7e7224 */ /* 0x000fe200078e007d */
[----:B------:R-:W3:Y:S01]  /*c790*/  LDL.LU R238, [R1+0x374] ;  /* 0x0003740001ee7983 */ /* 0x000ee20000300800 */
[----:B------:R-:W-:Y:S02]  /*c7a0*/  IMAD.MOV.U32 R120, RZ, RZ, R127 ;  /* 0x000000ffff787224 */ /* 0x000fe400078e007f */
[----:B------:R-:W-:Y:S02]  /*c7b0*/  IMAD.MOV.U32 R125, RZ, RZ, R72 ;  /* 0x000000ffff7d7224 */ /* 0x000fe400078e0048 */
[----:B------:R-:W-:Y:S02]  /*c7c0*/  IMAD.MOV.U32 R127, RZ, RZ, R68 ;  /* 0x000000ffff7f7224 */ /* 0x000fe400078e0044 */
[----:B------:R-:W3:Y:S01]  /*c7d0*/  LDL.LU R68, [R1+0x370] ;  /* 0x0003700001447983 */ /* 0x000ee20000300800 */
[----:B------:R-:W-:-:S03]  /*c7e0*/  IMAD.MOV.U32 R72, RZ, RZ, R135 ;  /* 0x000000ffff487224 */ /* 0x000fc600078e0087 */
[----:B------:R-:W4:Y:S04]  /*c7f0*/  LDL.LU R135, [R1+0x36c] ;  /* 0x00036c0001877983 */ /* 0x000f280000300800 */
[----:B------:R1:W3:Y:S01]  /*c800*/  LDL.LU.S16 R30, [R1+0x88] ;  /* 0x00008800011e7983 */ /* 0x0002e20000300600 */
[----:B--2---:R-:W-:-:S05]  /*c810*/  @P0 HFMA2.BF16_V2 R3, -RZ.H0_H0, RZ.H0_H0, -R112.H0_H0 ;  /* 0x200000ffff030231 */ /* 0x004fca0000340970 */
[----:B------:R-:W-:Y:S01]  /*c820*/  PRMT R0, R3, 0x7610, R0 ;  /* 0x0000761003007816 */ /* 0x000fe20000000000 */
[----:B------:R-:W-:-:S05]  /*c830*/  IMAD.WIDE.U32 R2, R2, -0x326172a9, RZ ;  /* 0xcd9e8d5702027825 */ /* 0x000fca00078e00ff */
[----:B------:R-:W-:-:S05]  /*c840*/  LOP3.LUT R11, R122, UR30, R3, 0x96, !PT ;  /* 0x0000001e7a0b7c12 */ /* 0x000fca000f8e9603 */
[----:B------:R-:W-:-:S05]  /*c850*/  IMAD.WIDE.U32 R10, R11, -0x2daee0ad, RZ ;  /* 0xd2511f530b0a7825 */ /* 0x000fca00078e00ff */
[----:B------:R-:W-:Y:S02]  /*c860*/  LOP3.LUT R14, R8, UR26, R11, 0x96, !PT ;  /* 0x0000001a080e7c12 */ /* 0x000fe4000f8e960b */
[----:B------:R1:W2:Y:S04]  /*c870*/  LDL.LU.S16 R11, [R1+0x84] ;  /* 0x00008400010b7983 */ /* 0x0002a80000300600 */
[----:B------:R1:W4:Y:S01]  /*c880*/  LDL.LU.S16 R31, [R1+0xb4] ;  /* 0x0000b400011f7983 */ /* 0x0003220000300600 */
[----:B------:R-:W-:Y:S01]  /*c890*/  FADD.FTZ R189, R15, R189 ;  /* 0x000000bd0fbd7221 */ /* 0x000fe20000010000 */
[----:B------:R-:W-:-:S04]  /*c8a0*/  IMAD.WIDE.U32 R8, R9, -0x326172a9, RZ ;  /* 0xcd9e8d5709087825 */ /* 0x000fc800078e00ff */
[----:B------:R-:W-:Y:S01]  /*c8b0*/  IMAD.WIDE.U32 R14, R14, -0x326172a9, RZ ;  /* 0xcd9e8d570e0e7825 */ /* 0x000fe200078e00ff */
[----:B------:R-:W-:-:S04]  /*c8c0*/  LOP3.LUT R2, R2, UR27, R9, 0x96, !PT ;  /* 0x0000001b02027c12 */ /* 0x000fc8000f8e9609 */
        /* <DEDUP_REMOVED lines=9> */
[----:B------:R-:W-:Y:S01]  /*c960*/  PRMT R102, R5, 0x7610, R102 ;  /* 0x0000761005667816 */ /* 0x000fe20000000066 */
[----:B------:R-:W-:-:S04]  /*c970*/  IMAD.WIDE.U32 R2, R2, -0x2daee0ad, RZ ;  /* 0xd2511f5302027825 */ /* 0x000fc800078e00ff */
[----:B---3--:R-:W-:Y:S01]  /*c980*/  @!P1 HFMA2.BF16_V2 R30, -RZ.H0_H0, RZ.H0_H0, -R102.H0_H0 ;  /* 0x200000ffff1e9231 */ /* 0x008fe20000340966 */
[----:B------:R-:W-:Y:S02]  /*c990*/  LOP3.LUT R9, R2, UR14, R9, 0x96, !PT ;  /* 0x0000000e02097c12 */ /* 0x000fe4000f8e9609 */
[----:B------:R-:W-:Y:S02]  /*c9a0*/  PRMT R42, R102, 0x5410, R100 ;  /* 0x00005410662a7816 */ /* 0x000fe40000000064 */
[----:B------:R-:W-:Y:S02]  /*c9b0*/  PRMT R2, R30, 0x7610, R2 ;  /* 0x000076101e027816 */ /* 0x000fe40000000002 */
[----:B------:R-:W-:Y:S01]  /*c9c0*/  LOP3.LUT R10, R10, UR16, R3, 0x96, !PT ;  /* 0x000000100a0a7c12 */ /* 0x000fe2000f8e9603 */
[----:B------:R1:W3:Y:S01]  /*c9d0*/  LDL.LU.S16 R30, [R1+0xb8] ;  /* 0x0000b800011e7983 */ /* 0x0002e20000300600 */
[----:B------:R-:W-:Y:S02]  /*c9e0*/  @!P1 PRMT R102, R2, 0x5410, RZ ;  /* 0x0000541002669816 */ /* 0x000fe400000000ff */
[----:B------:R-:W-:-:S04]  /*c9f0*/  F2FP.BF16.F32.PACK_AB R3, R120, R127 ;  /* 0x0000007f7803723e */ /* 0x000fc800000010ff */
[C---:B------:R-:W-:Y:S02]  /*ca00*/  PRMT R95, R3.reuse, 0x7610, R95 ;  /* 0x00007610035f7816 */ /* 0x040fe4000000005f */
[----:B------:R-:W-:Y:S02]  /*ca10*/  PRMT R101, R3, 0x7632, R101 ;  /* 0x0000763203657816 */ /* 0x000fe40000000065 */
[----:B------:R-:W-:Y:S02]  /*ca20*/  @P4 PRMT R23, R41, 0x5410, RZ ;  /* 0x0000541029174816 */ /* 0x000fe400000000ff */
[----:B------:R-:W-:Y:S01]  /*ca30*/  PRMT R41, R95, 0x5410, R101 ;  /* 0x000054105f297816 */ /* 0x000fe20000000065 */
[----:B------:R-:W-:Y:S02]  /*ca40*/  IMAD.MOV.U32 R127, RZ, RZ, R39 ;  /* 0x000000ffff7f7224 */ /* 0x000fe400078e0027 */
[----:B--2---:R-:W-:-:S05]  /*ca50*/  @P0 HFMA2.BF16_V2 R11, -RZ.H0_H0, RZ.H0_H0, -R100.H0_H0 ;  /* 0x200000ffff0b0231 */ /* 0x004fca0000340964 */
[----:B------:R-:W-:-:S04]  /*ca60*/  PRMT R0, R11, 0x7610, R0 ;  /* 0x000076100b007816 */ /* 0x000fc80000000000 */
[----:B------:R-:W-:Y:S02]  /*ca70*/  @P0 PRMT R100, R0, 0x5410, RZ ;  /* 0x0000541000640816 */ /* 0x000fe400000000ff */
[----:B------:R-:W-:-:S04]  /*ca80*/  PRMT R0, R8, 0x7772, RZ ;  /* 0x0000777208007816 */ /* 0x000fc800000000ff */
[----:B------:R-:W-:-:S13]  /*ca90*/  ISETP.GT.U32.AND P1, PT, R0, UR7, PT ;  /* 0x0000000700007c0c */ /* 0x000fda000bf24070 */
[----:B----4-:R-:W-:-:S05]  /*caa0*/  @P1 HFMA2.BF16_V2 R31, -RZ.H0_H0, RZ.H0_H0, -R95.H0_H0 ;  /* 0x200000ffff1f1231 */ /* 0x010fca000034095f */
[----:B------:R-:W-:-:S04]  /*cab0*/  PRMT R15, R31, 0x7610, R15 ;  /* 0x000076101f0f7816 */ /* 0x000fc8000000000f */
[----:B------:R-:W-:Y:S02]  /*cac0*/  @P1 PRMT R95, R15, 0x5410, RZ ;  /* 0x000054100f5f1816 */ /* 0x000fe400000000ff */
[----:B------:R1:W2:Y:S04]  /*cad0*/  LDL.LU.S16 R15, [R1+0xbc] ;  /* 0x0000bc00010f7983 */ /* 0x0002a80000300600 */
[----:B------:R1:W4:Y:S01]  /*cae0*/  LDL.LU.S16 R39, [R1+0xc0] ;  /* 0x0000c00001277983 */ /* 0x0003220000300600 */
[----:B------:R-:W-:-:S05]  /*caf0*/  IMAD.WIDE.U32 R10, R10, -0x326172a9, RZ ;  /* 0xcd9e8d570a0a7825 */ /* 0x000fca00078e00ff */
[----:B------:R-:W-:-:S04]  /*cb00*/  LOP3.LUT R0, R14, UR15, R11, 0x96, !PT ;  /* 0x0000000f0e007c12 */ /* 0x000fc8000f8e960b */
[----:B------:R-:W-:Y:S02]  /*cb10*/  LOP3.LUT R31, R0, 0xff, RZ, 0xc0, !PT ;  /* 0x000000ff001f7812 */ /* 0x000fe400078ec0ff */
[----:B------:R-:W-:Y:S02]  /*cb20*/  PRMT R2, R8, 0x7773, RZ ;  /* 0x0000777308027816 */ /* 0x000fe400000000ff */
[----:B------:R-:W-:Y:S02]  /*cb30*/  ISETP.LE.U32.AND P3, PT, R31, UR7, PT ;  /* 0x000000071f007c0c */ /* 0x000fe4000bf63070 */
[----:B------:R-:W-:Y:S02]  /*cb40*/  ISETP.GT.U32.AND P0, PT, R2, UR7, PT ;  /* 0x0000000702007c0c */ /* 0x000fe4000bf04070 */
[----:B------:R-:W-:Y:S02]  /*cb50*/  LOP3.LUT R2, R0, 0xffff, RZ, 0xc0, !PT ;  /* 0x0000ffff00027812 */ /* 0x000fe400078ec0ff */
[----:B------:R-:W-:-:S02]  /*cb60*/  F2FP.BF16.F32.PACK_AB R7, R125, R124 ;  /* 0x0000007c7d07723e */ /* 0x000fc400000010ff */
[----:B------:R-:W-:-:S04]  /*cb70*/  SHF.R.U32.HI R32, RZ, 0x8, R2 ;  /* 0x00000008ff207819 */ /* 0x000fc80000011602 */
[----:B------:R-:W-:-:S04]  /*cb80*/  LOP3.LUT R2, R32, 0xffff, RZ, 0xc0, !PT ;  /* 0x0000ffff20027812 */ /* 0x000fc800078ec0ff */
[----:B------:R-:W-:Y:S02]  /*cb90*/  ISETP.LE.U32.AND P2, PT, R2, UR7, PT ;  /* 0x0000000702007c0c */ /* 0x000fe4000bf43070 */
[----:B------:R-:W-:Y:S01]  /*cba0*/  PRMT R5, R7, 0x7632, R5 ;  /* 0x0000763207057816 */ /* 0x000fe20000000005 */
[----:B--2---:R-:W-:-:S05]  /*cbb0*/  @!P3 HFMA2.BF16_V2 R15, -RZ.H0_H0, RZ.H0_H0, -R7.H0_H0 ;  /* 0x200000ffff0fb231 */ /* 0x004fca0000340907 */
[----:B------:R-:W-:Y:S02]  /*cbc0*/  PRMT R52, R15, 0x7610, R52 ;  /* 0x000076100f347816 */ /* 0x000fe40000000034 */
[----:B------:R1:W2:Y:S03]  /*cbd0*/  LDL.LU.S16 R15, [R1+0xc4] ;  /* 0x0000c400010f7983 */ /* 0x0002a60000300600 */
[----:B----4-:R-:W-:-:S05]  /*cbe0*/  @!P2 HFMA2.BF16_V2 R39, -RZ.H0_H0, RZ.H0_H0, -R5.H0_H0 ;  /* 0x200000ffff27a231 */ /* 0x010fca0000340905 */
[----:B------:R-:W-:Y:S02]  /*cbf0*/  PRMT R11, R39, 0x7610, R11 ;  /* 0x00007610270b7816 */ /* 0x000fe4000000000b */
[----:B------:R-:W-:Y:S02]  /*cc00*/  PRMT R39, R7, 0x5410, R5 ;  /* 0x0000541007277816 */ /* 0x000fe40000000005 */
[----:B------:R-:W-:Y:S02]  /*cc10*/  @!P2 PRMT R5, R11, 0x5410, RZ ;  /* 0x000054100b05a816 */ /* 0x000fe400000000ff */
[----:B------:R1:W4:Y:S01]  /*cc20*/  LDL.LU.S16 R11, [R1+0xc8] ;  /* 0x0000c800010b7983 */ /* 0x0003220000300600 */
[----:B---3--:R-:W-:Y:S01]  /*cc30*/  @P0 HFMA2.BF16_V2 R30, -RZ.H0_H0, RZ.H0_H0, -R101.H0_H0 ;  /* 0x200000ffff1e0231 */ /* 0x008fe20000340965 */
[----:B------:R-:W-:-:S04]  /*cc40*/  PRMT R2, R0, 0x7632, R2 ;  /* 0x0000763200027816 */ /* 0x000fc80000000002 */
[----:B------:R-:W-:Y:S02]  /*cc50*/  PRMT R53, R30, 0x7610, R53 ;  /* 0x000076101e357816 */ /* 0x000fe40000000035 */
[----:B------:R-:W-:Y:S02]  /*cc60*/  LOP3.LUT R30, R2, 0xff, RZ, 0xc0, !PT ;  /* 0x000000ff021e7812 */ /* 0x000fe400078ec0ff */
[----:B------:R-:W-:Y:S02]  /*cc70*/  @P0 PRMT R101, R53, 0x5410, RZ ;  /* 0x0000541035650816 */ /* 0x000fe400000000ff */
[----:B------:R-:W-:Y:S02]  /*cc80*/  ISETP.LE.U32.AND P0, PT, R30, UR7, PT ;  /* 0x000000071e007c0c */ /* 0x000fe4000bf03070 */
[----:B------:R-:W-:Y:S02]  /*cc90*/  PRMT R3, R29, 0x7610, R3 ;  /* 0x000076101d037816 */ /* 0x000fe40000000003 */
[----:B------:R-:W-:-:S02]  /*cca0*/  F2FP.BF16.F32.PACK_AB R28, R127, R119 ;  /* 0x000000777f1c723e */ /* 0x000fc400000010ff */
[----:B------:R-:W3:Y:S01]  /*ccb0*/  S2R R127, SR_TID.X ;  /* 0x00000000007f7919 */ /* 0x000ee20000002100 */
[----:B------:R-:W-:Y:S01]  /*ccc0*/  IMAD.MOV.U32 R119, RZ, RZ, R70 ;  /* 0x000000ffff777224 */ /* 0x000fe200078e0046 */
[----:B------:R-:W-:Y:S01]  /*ccd0*/  PRMT R2, R29, 0x7632, R2 ;  /* 0x000076321d027816 */ /* 0x000fe20000000002 */
[----:B------:R-:W-:Y:S02]  /*cce0*/  IMAD.MOV.U32 R70, RZ, RZ, R96 ;  /* 0x000000ffff467224 */ /* 0x000fe400078e0060 */
[----:B------:R-:W-:Y:S01]  /*ccf0*/  IMAD.MOV.U32 R96, RZ, RZ, R111 ;  /* 0x000000ffff607224 */ /* 0x000fe200078e006f */
[----:B------:R-:W-:Y:S01]  /*cd00*/  SHF.R.U32.HI R29, RZ, 0x18, R0 ;  /* 0x00000018ff1d7819 */ /* 0x000fe20000011600 */
[----:B------:R-:W-:Y:S02]  /*cd10*/  IMAD.MOV.U32 R111, RZ, RZ, R35 ;  /* 0x000000ffff6f7224 */ /* 0x000fe400078e0023 */
[----:B------:R-:W-:Y:S02]  /*cd20*/  IMAD.MOV.U32 R35, RZ, RZ, R37 ;  /* 0x000000ffff237224 */ /* 0x000fe400078e0025 */
[----:B------:R-:W-:Y:S01]  /*cd30*/  IMAD.MOV.U32 R37, RZ, RZ, R40 ;  /* 0x000000ffff257224 */ /* 0x000fe200078e0028 */
[----:B------:R-:W-:-:S02]  /*cd40*/  PRMT R40, R3, 0x5410, R2 ;  /* 0x0000541003287816 */ /* 0x000fc40000000002 */
[----:B------:R-:W-:Y:S02]  /*cd50*/  F2FP.BF16.F32.PACK_AB R34, R77, R126 ;  /* 0x0000007e4d22723e */ /* 0x000fe400000010ff */
[----:B---3--:R-:W-:Y:S02]  /*cd60*/  SHF.R.U32.HI R77, RZ, 0x1, R127 ;  /* 0x00000001ff4d7819 */ /* 0x008fe4000001167f */
[----:B------:R-:W-:Y:S02]  /*cd70*/  LOP3.LUT R127, R127, 0x1f, RZ, 0xc0, !PT ;  /* 0x0000001f7f7f7812 */ /* 0x000fe400078ec0ff */
[----:B------:R-:W-:Y:S02]  /*cd80*/  @!P3 PRMT R7, R52, 0x5410, RZ ;  /* 0x000054103407b816 */ /* 0x000fe400000000ff */
[----:B------:R-:W-:Y:S01]  /*cd90*/  F2FP.BF16.F32.PACK_AB R27, R73, R72 ;  /* 0x00000048491b723e */ /* 0x000fe200000010ff */
[----:B--2---:R-:W-:-:S05]  /*cda0*/  @!P0 HFMA2.BF16_V2 R15, -RZ.H0_H0, RZ.H0_H0, -R3.H0_H0 ;  /* 0x200000ffff0f8231 */ /* 0x004fca0000340903 */
[----:B------:R-:W-:-:S04]  /*cdb0*/  PRMT R14, R15, 0x7610, R14 ;  /* 0x000076100f0e7816 */ /* 0x000fc8000000000e */
[----:B------:R-:W-:Y:S02]  /*cdc0*/  @!P0 PRMT R3, R14, 0x5410, RZ ;  /* 0x000054100e038816 */ /* 0x000fe400000000ff */
[----:B------:R-:W-:-:S13]  /*cdd0*/  ISETP.LE.U32.AND P0, PT, R29, UR7, PT ;  /* 0x000000071d007c0c */ /* 0x000fda000bf03070 */
[----:B----4-:R-:W-:-:S05]  /*cde0*/  @!P0 HFMA2.BF16_V2 R11, -RZ.H0_H0, RZ.H0_H0, -R2.H0_H0 ;  /* 0x200000ffff0b8231 */ /* 0x010fca0000340902 */
[----:B------:R-:W-:-:S04]  /*cdf0*/  PRMT R0, R11, 0x7610, R0 ;  /* 0x000076100b007816 */ /* 0x000fc80000000000 */
[----:B------:R-:W-:Y:S02]  /*ce00*/  @!P0 PRMT R2, R0, 0x5410, RZ ;  /* 0x0000541000028816 */ /* 0x000fe400000000ff */
[----:B------:R-:W-:-:S04]  /*ce10*/  LOP3.LUT R0, R77, 0x30, RZ, 0xc0, !PT ;  /* 0x000000304d007812 */ /* 0x000fc800078ec0ff */
[----:B------:R-:W-:Y:S01]  /*ce20*/  LEA.HI R0, R127, R0, RZ, 0x1e ;  /* 0x000000007f007211 */ /* 0x000fe200078ff0ff */
[----:B------:R-:W-:Y:S02]  /*ce30*/  IMAD.MOV.U32 R127, RZ, RZ, R70 ;  /* 0x000000ffff7f7224 */ /* 0x000fe400078e0046 */
[----:B------:R-:W-:Y:S02]  /*ce40*/  IMAD.MOV.U32 R70, RZ, RZ, R96 ;  /* 0x000000ffff467224 */ /* 0x000fe400078e0060 */
[----:B------:R-:W-:Y:S02]  /*ce50*/  IMAD.MOV.U32 R96, RZ, RZ, R38 ;  /* 0x000000ffff607224 */ /* 0x000fe400078e0026 */
[----:B------:R1:W2:Y:S01]  /*ce60*/  LDL.LU.S16 R38, [R1+0xcc] ;  /* 0x0000cc0001267983 */ /* 0x0002a20000300600 */
[----:B------:R-:W-:Y:S02]  /*ce70*/  IMAD R0, R0, UR28, R135 ;  /* 0x0000001c00007c24 */ /* 0x000fe4000f8e0287 */
[----:B------:R-:W-:-:S03]  /*ce80*/  IMAD.U32 R11, RZ, RZ, UR25 ;  /* 0x00000019ff0b7e24 */ /* 0x000fc6000f8e00ff */
[----:B------:R-:W-:Y:S02]  /*ce90*/  SHF.R.S32.HI R14, RZ, 0x1f, R0 ;  /* 0x0000001fff0e7819 */ /* 0x000fe40000011400 */
[----:B------:R-:W-:-:S04]  /*cea0*/  IADD3 R0, P0, PT, R0, UR25, RZ ;  /* 0x0000001900007c10 */ /* 0x000fc8000ff1e0ff */
[----:B------:R-:W-:Y:S02]  /*ceb0*/  LEA.HI.X.SX32 R11, R11, R14, 0x1, P0 ;  /* 0x0000000e0b0b7211 */ /* 0x000fe400000f0eff */
[----:B------:R-:W-:Y:S01]  /*cec0*/  LEA R52, P0, R0, UR4, 0x1 ;  /* 0x0000000400347c11 */ /* 0x000fe2000f8008ff */
[----:B------:R-:W-:-:S03]  /*ced0*/  USHF.L.U32 UR4, UR28, 0x3, URZ ;  /* 0x000000031c047899 */ /* 0x000fc600080006ff */
[----:B------:R-:W-:-:S03]  /*cee0*/  LEA.HI.X R53, R0, UR5, R11, 0x1, P0 ;  /* 0x0000000500357c11 */ /* 0x000fc600080f0c0b */
[----:B------:R-:W-:Y:S02]  /*cef0*/  IMAD.U32 R14, RZ, RZ, UR4 ;  /* 0x00000004ff0e7e24 */ /* 0x000fe4000f8e00ff */
[----:B------:R-:W-:Y:S02]  /*cf00*/  IMAD.U32 R0, RZ, RZ, UR28 ;  /* 0x0000001cff007e24 */ /* 0x000fe4000f8e00ff */
[----:B------:R-:W-:Y:S01]  /*cf10*/  IMAD.WIDE R14, R14, 0x2, R52 ;  /* 0x000000020e0e7825 */ /* 0x000fe200078e0234 */
[----:B------:R-:W-:Y:S04]  /*cf20*/  STG.E.U16 desc[UR20][R52.64], R7 ;  /* 0x0000000734007986 */ /* 0x000fe8000c101514 */
[----:B------:R3:W-:Y:S04]  /*cf30*/  STG.E.U16 desc[UR20][R52.64+0x2], R5 ;  /* 0x0000020534007986 */ /* 0x0007e8000c101514 */
[----:B------:R-:W-:Y:S04]  /*cf40*/  STG.E.U16 desc[UR20][R14.64], R3 ;  /* 0x000000030e007986 */ /* 0x000fe8000c101514 */
[----:B------:R4:W-:Y:S01]  /*cf50*/  STG.E.U16 desc[UR20][R14.64+0x2], R2 ;  /* 0x000002020e007986 */ /* 0x0009e2000c101514 */
[----:B---3--:R-:W-:Y:S01]  /*cf60*/  PRMT R5, R27, 0x7610, R5 ;  /* 0x000076101b057816 */ /* 0x008fe20000000005 */
[----:B----4-:R-:W-:Y:S01]  /*cf70*/  IMAD.WIDE R14, R0, 0x70, R14 ;  /* 0x00000070000e7825 */ /* 0x010fe200078e020e */
[----:B------:R-:W-:-:S04]  /*cf80*/  PRMT R0, R10, 0x7770, RZ ;  /* 0x000077700a007816 */ /* 0x000fc800000000ff */
[----:B------:R-:W-:Y:S02]  /*cf90*/  ISETP.LE.U32.AND P0, PT, R0, UR7, PT ;  /* 0x0000000700007c0c */ /* 0x000fe4000bf03070 */
[----:B------:R-:W-:Y:S02]  /*cfa0*/  PRMT R0, R27, 0x7632, R0 ;  /* 0x000076321b007816 */ /* 0x000fe40000000000 */
[----:B------:R1:W3:Y:S04]  /*cfb0*/  LDL.LU.S16 R27, [R1+0xd0] ;  /* 0x0000d000011b7983 */ /* 0x0002e80000300600 */
[----:B------:R4:W-:Y:S04]  /*cfc0*/  STG.E.U16 desc[UR20][R14.64], R17 ;  /* 0x000000110e007986 */ /* 0x0009e8000c101514 */
[----:B------:R-:W-:Y:S04]  /*cfd0*/  STG.E.U16 desc[UR20][R14.64+0x2], R16 ;  /* 0x000002100e007986 */ /* 0x000fe8000c101514 */
[----:B----4-:R1:W4:Y:S01]  /*cfe0*/  LDL.LU.S16 R17, [R1+0xd4] ;  /* 0x0000d40001117983 */ /* 0x0103220000300600 */
[----:B--2---:R-:W-:-:S05]  /*cff0*/  @!P0 HFMA2.BF16_V2 R38, -RZ.H0_H0, RZ.H0_H0, -R5.H0_H0 ;  /* 0x200000ffff268231 */ /* 0x004fca0000340905 */
[----:B------:R-:W-:Y:S02]  /*d000*/  PRMT R2, R38, 0x7610, R2 ;  /* 0x0000761026027816 */ /* 0x000fe40000000002 */
[----:B------:R-:W-:Y:S02]  /*d010*/  PRMT R38, R5, 0x5410, R0 ;  /* 0x0000541005267816 */ /* 0x000fe40000000000 */
[----:B------:R-:W-:Y:S01]  /*d020*/  @!P0 PRMT R5, R2, 0x5410, RZ ;  /* 0x0000541002058816 */ /* 0x000fe200000000ff */
[----:B------:R-:W-:-:S04]  /*d030*/  IMAD.U32 R2, RZ, RZ, UR4 ;  /* 0x00000004ff027e24 */ /* 0x000fc8000f8e00ff */
[----:B------:R-:W-:-:S05]  /*d040*/  IMAD.WIDE R2, R2, 0x2, R14 ;  /* 0x0000000202027825 */ /* 0x000fca00078e020e */
[----:B------:R2:W-:Y:S02]  /*d050*/  STG.E.U16 desc[UR20][R2.64], R24 ;  /* 0x0000001802007986 */ /* 0x0005e4000c101514 */
[----:B--2---:R-:W-:-:S04]  /*d060*/  PRMT R24, R10, 0x7771, RZ ;  /* 0x000077710a187816 */ /* 0x004fc800000000ff */
[----:B------:R-:W-:-:S13]  /*d070*/  ISETP.GT.U32.AND P0, PT, R24, UR7, PT ;  /* 0x0000000718007c0c */ /* 0x000fda000bf04070 */
[----:B---3--:R-:W-:-:S05]  /*d080*/  @P0 HFMA2.BF16_V2 R27, -RZ.H0_H0, RZ.H0_H0, -R0.H0_H0 ;  /* 0x200000ffff1b0231 */ /* 0x008fca0000340900 */
[----:B------:R-:W-:-:S04]  /*d090*/  PRMT R16, R27, 0x7610, R16 ;  /* 0x000076101b107816 */ /* 0x000fc80000000010 */
[----:B------:R-:W-:Y:S02]  /*d0a0*/  @P0 PRMT R0, R16, 0x5410, RZ ;  /* 0x0000541010000816 */ /* 0x000fe400000000ff */
[----:B------:R1:W2:Y:S04]  /*d0b0*/  LDL.LU.S16 R16, [R1+0xd8] ;  /* 0x0000d80001107983 */ /* 0x0002a80000300600 */
[----:B------:R3:W-:Y:S04]  /*d0c0*/  STG.E.U16 desc[UR20][R2.64+0x2], R19 ;  /* 0x0000021302007986 */ /* 0x0007e8000c101514 */
[----:B------:R4:W-:Y:S01]  /*d0d0*/  STG.E.U16 desc[UR20][R52.64+0x10], R5 ;  /* 0x0000100534007986 */ /* 0x0009e2000c101514 */
[----:B------:R-:W-:-:S02]  /*d0e0*/  IMAD.MOV.U32 R120, RZ, RZ, R127 ;  /* 0x000000ffff787224 */ /* 0x000fc400078e007f */
[----:B------:R-:W-:Y:S02]  /*d0f0*/  IMAD.MOV.U32 R127, RZ, RZ, R119 ;  /* 0x000000ffff7f7224 */ /* 0x000fe400078e0077 */
[----:B------:R-:W-:Y:S01]  /*d100*/  IMAD.MOV.U32 R119, RZ, RZ, R116 ;  /* 0x000000ffff777224 */ /* 0x000fe200078e0074 */
[----:B---3--:R-:W-:-:S04]  /*d110*/  PRMT R19, R10, 0x7772, RZ ;  /* 0x000077720a137816 */ /* 0x008fc800000000ff */
[----:B------:R-:W-:Y:S02]  /*d120*/  ISETP.GT.U32.AND P0, PT, R19, UR7, PT ;  /* 0x0000000713007c0c */ /* 0x000fe4000bf04070 */
[----:B----4-:R-:W-:Y:S01]  /*d130*/  PRMT R5, R33, 0x7610, R5 ;  /* 0x0000761021057816 */ /* 0x010fe20000000005 */
[----:B------:R-:W-:Y:S01]  /*d140*/  IMAD.MOV.U32 R116, RZ, RZ, R79 ;  /* 0x000000ffff747224 */ /* 0x000fe200078e004f */
[----:B------:R3:W-:Y:S01]  /*d150*/  STG.E.U16 desc[UR20][R52.64+0x12], R0 ;  /* 0x0000120034007986 */ /* 0x0007e2000c101514 */
[----:B------:R-:W-:Y:S02]  /*d160*/  IMAD.MOV.U32 R79, RZ, RZ, R98 ;  /* 0x000000ffff4f7224 */ /* 0x000fe400078e0062 */
[----:B------:R-:W-:-:S06]  /*d170*/  IMAD.MOV.U32 R98, RZ, RZ, R86 ;  /* 0x000000ffff627224 */ /* 0x000fcc00078e0056 */
[----:B------:R-:W-:Y:S02]  /*d180*/  @P0 HFMA2.BF16_V2 R17, -RZ.H0_H0, RZ.H0_H0, -R5.H0_H0 ;  /* 0x200000ffff110231 */ /* 0x000fe40000340905 */
[----:B------:R-:W-:Y:S02]  /*d190*/  IMAD.MOV.U32 R86, RZ, RZ, R97 ;  /* 0x000000ffff567224 */ /* 0x000fe400078e0061 */
[----:B------:R-:W-:Y:S01]  /*d1a0*/  IMAD.MOV.U32 R97, RZ, RZ, R84 ;  /* 0x000000ffff617224 */ /* 0x000fe200078e0054 */
[----:B------:R-:W-:Y:S01]  /*d1b0*/  PRMT R7, R17, 0x7610, R7 ;  /* 0x0000761011077816 */ /* 0x000fe20000000007 */
[----:B------:R-:W-:Y:S01]  /*d1c0*/  IMAD.MOV.U32 R84, RZ, RZ, R35 ;  /* 0x000000ffff547224 */ /* 0x000fe200078e0023 */
[----:B------:R-:W-:Y:S02]  /*d1d0*/  PRMT R17, R10, 0x7773, RZ ;  /* 0x000077730a117816 */ /* 0x000fe400000000ff */
[----:B---3--:R-:W-:-:S04]  /*d1e0*/  PRMT R0, R33, 0x7632, R0 ;  /* 0x0000763221007816 */ /* 0x008fc80000000000 */
[----:B------:R-:W-:Y:S02]  /*d1f0*/  PRMT R35, R5, 0x5410, R0 ;  /* 0x0000541005237816 */ /* 0x000fe40000000000 */
[----:B------:R-:W-:Y:S02]  /*d200*/  @P0 PRMT R5, R7, 0x5410, RZ ;  /* 0x0000541007050816 */ /* 0x000fe400000000ff */
[----:B------:R-:W-:-:S13]  /*d210*/  ISETP.GT.U32.AND P0, PT, R17, UR7, PT ;  /* 0x0000000711007c0c */ /* 0x000fda000bf04070 */
[----:B--2---:R-:W-:-:S05]  /*d220*/  @P0 HFMA2.BF16_V2 R16, -RZ.H0_H0, RZ.H0_H0, -R0.H0_H0 ;  /* 0x200000ffff100231 */ /* 0x004fca0000340900 */
[----:B------:R-:W-:-:S04]  /*d230*/  PRMT R11, R16, 0x7610, R11 ;  /* 0x00007610100b7816 */ /* 0x000fc8000000000b */
[----:B------:R-:W-:Y:S02]  /*d240*/  @P0 PRMT R0, R11, 0x5410, RZ ;  /* 0x000054100b000816 */ /* 0x000fe400000000ff */
[----:B------:R1:W2:Y:S01]  /*d250*/  LDL.LU.S16 R11, [R1+0xdc] ;  /* 0x0000dc00010b7983 */ /* 0x0002a20000300600 */
[----:B------:R-:W-:Y:S01]  /*d260*/  LOP3.LUT R16, R9, 0xff, RZ, 0xc0, !PT ;  /* 0x000000ff09107812 */ /* 0x000fe200078ec0ff */
[----:B------:R-:W-:Y:S02]  /*d270*/  IMAD.U32 R7, RZ, RZ, UR28 ;  /* 0x0000001cff077e24 */ /* 0x000fe4000f8e00ff */
[----:B------:R1:W3:Y:S01]  /*d280*/  LDL.LU.S16 R27, [R1+0xe0] ;  /* 0x0000e000011b7983 */ /* 0x0002e20000300600 */
[----:B------:R-:W-:Y:S01]  /*d290*/  ISETP.LE.U32.AND P0, PT, R16, UR7, PT ;  /* 0x0000000710007c0c */ /* 0x000fe2000bf03070 */
[----:B------:R-:W-:-:S05]  /*d2a0*/  IMAD.WIDE R14, R7, -0x70, R14 ;  /* 0xffffff90070e7825 */ /* 0x000fca00078e020e */
[----:B------:R4:W-:Y:S04]  /*d2b0*/  STG.E.U16 desc[UR20][R14.64+0x12], R0 ;  /* 0x000012000e007986 */ /* 0x0009e8000c101514 */
[----:B------:R1:W-:Y:S01]  /*d2c0*/  STG.E.U16 desc[UR20][R14.64+0x10], R5 ;  /* 0x000010050e007986 */ /* 0x0003e2000c101514 */
[----:B----4-:R-:W-:Y:S01]  /*d2d0*/  IMAD.U32 R0, RZ, RZ, UR28 ;  /* 0x0000001cff007e24 */ /* 0x010fe2000f8e00ff */
[----:B-1----:R-:W-:-:S03]  /*d2e0*/  PRMT R5, R28, 0x7610, R5 ;  /* 0x000076101c057816 */ /* 0x002fc60000000005 */
[----:B------:R-:W-:Y:S01]  /*d2f0*/  IMAD.WIDE R14, R0, 0x70, R14 ;  /* 0x00000070000e7825 */ /* 0x000fe200078e020e */
[----:B------:R-:W-:-:S04]  /*d300*/  PRMT R0, R28, 0x7632, R0 ;  /* 0x000076321c007816 */ /* 0x000fc80000000000 */
[----:B------:R-:W-:Y:S04]  /*d310*/  STG.E.U16 desc[UR20][R14.64+0x10], R26 ;  /* 0x0000101a0e007986 */ /* 0x000fe8000c101514 */
[----:B------:R-:W-:Y:S04]  /*d320*/  STG.E.U16 desc[UR20][R14.64+0x12], R25 ;  /* 0x000012190e007986 */ /* 0x000fe8000c101514 */
[----:B------:R-:W-:Y:S01]  /*d330*/  STG.E.U16 desc[UR20][R2.64+0x12], R22 ;  /* 0x0000121602007986 */ /* 0x000fe2000c101514 */
[----:B------:R-:W-:-:S03]  /*d340*/  PRMT R33, R5, 0x5410, R0 ;  /* 0x0000541005217816 */ /* 0x000fc60000000000 */
[----:B------:R1:W-:Y:S04]  /*d350*/  STG.E.U16 desc[UR20][R2.64+0x10], R23 ;  /* 0x0000101702007986 */ /* 0x0003e8000c101514 */
[----:B-1----:R1:W4:Y:S01]  /*d360*/  LDL.LU.S16 R23, [R1+0xe4] ;  /* 0x0000e40001177983 */ /* 0x0023220000300600 */
[----:B--2---:R-:W-:-:S05]  /*d370*/  @!P0 HFMA2.BF16_V2 R11, -RZ.H0_H0, RZ.H0_H0, -R5.H0_H0 ;  /* 0x200000ffff0b8231 */ /* 0x004fca0000340905 */
[----:B------:R-:W-:-:S04]  /*d380*/  PRMT R22, R11, 0x7610, R22 ;  /* 0x000076100b167816 */ /* 0x000fc80000000016 */
[----:B------:R-:W-:Y:S02]  /*d390*/  @!P0 PRMT R5, R22, 0x5410, RZ ;  /* 0x0000541016058816 */ /* 0x000fe400000000ff */
[----:B------:R1:W2:Y:S01]  /*d3a0*/  LDL.LU.S16 R22, [R1+0xf0] ;  /* 0x0000f00001167983 */ /* 0x0002a20000300600 */
[----:B------:R-:W-:-:S04]  /*d3b0*/  LOP3.LUT R11, R9, 0xffff, RZ, 0xc0, !PT ;  /* 0x0000ffff090b7812 */ /* 0x000fc800078ec0ff */
[----:B------:R-:W-:Y:S01]  /*d3c0*/  SHF.R.U32.HI R11, RZ, 0x8, R11 ;  /* 0x00000008ff0b7819 */ /* 0x000fe2000001160b */
[----:B------:R3:W-:Y:S01]  /*d3d0*/  STG.E.U16 desc[UR20][R52.64+0x20], R5 ;  /* 0x0000200534007986 */ /* 0x0007e2000c101514 */
[----:B------:R-:W-:-:S04]  /*d3e0*/  PRMT R7, R9, 0x7632, R7 ;  /* 0x0000763209077816 */ /* 0x000fc80000000007 */
[----:B------:R-:W-:-:S04]  /*d3f0*/  LOP3.LUT R7, R7, 0xff, RZ, 0xc0, !PT ;  /* 0x000000ff07077812 */ /* 0x000fc800078ec0ff */
[----:B------:R-:W-:Y:S02]  /*d400*/  ISETP.LE.U32.AND P1, PT, R7, UR7, PT ;  /* 0x0000000707007c0c */ /* 0x000fe4000bf23070 */
[----:B---3--:R-:W-:-:S04]  /*d410*/  LOP3.LUT R5, R11, 0xffff, RZ, 0xc0, !PT ;  /* 0x0000ffff0b057812 */ /* 0x008fc800078ec0ff */
[----:B------:R-:W-:Y:S02]  /*d420*/  ISETP.LE.U32.AND P2, PT, R5, UR7, PT ;  /* 0x0000000705007c0c */ /* 0x000fe4000bf43070 */
[----:B------:R-:W-:-:S04]  /*d430*/  SHF.R.U32.HI R5, RZ, 0x18, R9 ;  /* 0x00000018ff057819 */ /* 0x000fc80000011609 */
[----:B------:R-:W-:Y:S02]  /*d440*/  ISETP.LE.U32.AND P0, PT, R5, UR7, PT ;  /* 0x0000000705007c0c */ /* 0x000fe4000bf03070 */
[----:B------:R-:W-:-:S05]  /*d450*/  PRMT R89, R34, 0x7632, R89 ;  /* 0x0000763222597816 */ /* 0x000fca0000000059 */
[----:B------:R-:W-:Y:S01]  /*d460*/  @!P2 HFMA2.BF16_V2 R27, -RZ.H0_H0, RZ.H0_H0, -R0.H0_H0 ;  /* 0x200000ffff1ba231 */ /* 0x000fe20000340900 */
[----:B------:R-:W-:-:S04]  /*d470*/  PRMT R90, R34, 0x7610, R90 ;  /* 0x00007610225a7816 */ /* 0x000fc8000000005a */
[----:B------:R-:W-:Y:S01]  /*d480*/  PRMT R26, R27, 0x7610, R26 ;  /* 0x000076101b1a7816 */ /* 0x000fe2000000001a */
[----:B------:R-:W3:Y:S03]  /*d490*/  S2R R245, SR_TID.X ;  /* 0x0000000000f57919 */ /* 0x000ee60000002100 */
[----:B------:R-:W-:-:S05]  /*d4a0*/  @!P2 PRMT R0, R26, 0x5410, RZ ;  /* 0x000054101a00a816 */ /* 0x000fca00000000ff */
[----:B------:R1:W-:Y:S01]  /*d4b0*/  STG.E.U16 desc[UR20][R52.64+0x22], R0 ;  /* 0x0000220034007986 */ /* 0x0003e2000c101514 */
[----:B------:R-:W-:Y:S02]  /*d4c0*/  IMAD.MOV.U32 R125, RZ, RZ, R127 ;  /* 0x000000ffff7d7224 */ /* 0x000fe400078e007f */
[----:B----4-:R-:W-:-:S05]  /*d4d0*/  @!P1 HFMA2.BF16_V2 R23, -RZ.H0_H0, RZ.H0_H0, -R90.H0_H0 ;  /* 0x200000ffff179231 */ /* 0x010fca000034095a */
[----:B------:R-:W-:Y:S02]  /*d4e0*/  PRMT R25, R23, 0x7610, R25 ;  /* 0x0000761017197816 */ /* 0x000fe40000000019 */
[----:B------:R-:W-:Y:S01]  /*d4f0*/  PRMT R23, R90, 0x5410, R89 ;  /* 0x000054105a177816 */ /* 0x000fe20000000059 */
[----:B------:R-:W-:Y:S02]  /*d500*/  IMAD.MOV.U32 R73, RZ, RZ, R116 ;  /* 0x000000ffff497224 */ /* 0x000fe400078e0074 */
[----:B------:R-:W-:Y:S02]  /*d510*/  IMAD.MOV.U32 R127, RZ, RZ, R96 ;  /* 0x000000ffff7f7224 */ /* 0x000fe400078e0060 */
[----:B------:R-:W-:Y:S02]  /*d520*/  IMAD.MOV.U32 R116, RZ, RZ, R104 ;  /* 0x000000ffff747224 */ /* 0x000fe400078e0068 */
[----:B------:R-:W-:Y:S01]  /*d530*/  IMAD.MOV.U32 R96, RZ, RZ, R105 ;  /* 0x000000ffff607224 */ /* 0x000fe200078e0069 */
[----:B------:R-:W-:Y:S01]  /*d540*/  PRMT R9, R8, 0x7773, RZ ;  /* 0x0000777308097816 */ /* 0x000fe200000000ff */
[----:B------:R-:W-:-:S02]  /*d550*/  IMAD.MOV.U32 R126, RZ, RZ, R120 ;  /* 0x000000ffff7e7224 */ /* 0x000fc400078e0078 */
[----:B------:R-:W-:Y:S02]  /*d560*/  IMAD.MOV.U32 R120, RZ, RZ, R98 ;  /* 0x000000ffff787224 */ /* 0x000fe400078e0062 */
[----:B------:R-:W-:Y:S01]  /*d570*/  IMAD.MOV.U32 R98, RZ, RZ, R99 ;  /* 0x000000ffff627224 */ /* 0x000fe200078e0063 */
[----:B------:R-:W-:Y:S01]  /*d580*/  PRMT R27, R19, 0x5410, R17 ;  /* 0x00005410131b7816 */ /* 0x000fe20000000011 */
[----:B------:R-:W-:Y:S02]  /*d590*/  IMAD.MOV.U32 R124, RZ, RZ, R119 ;  /* 0x000000ffff7c7224 */ /* 0x000fe400078e0077 */
[----:B------:R-:W-:Y:S01]  /*d5a0*/  IMAD.MOV.U32 R99, RZ, RZ, R97 ;  /* 0x000000ffff637224 */ /* 0x000fe200078e0061 */
[----:B------:R-:W-:Y:S01]  /*d5b0*/  PRMT R17, R7, 0x5410, R5 ;  /* 0x0000541007117816 */ /* 0x000fe20000000005 */
        /* <DEDUP_REMOVED lines=11> */
[----:B------:R-:W-:Y:S01]  /*d670*/  PRMT R5, R4, 0x7773, RZ ;  /* 0x0000777304057816 */ /* 0x000fe200000000ff */
[C---:B---3--:R-:W-:Y:S02]  /*d680*/  IMAD.SHL.U32 R146, R245.reuse, 0x4, RZ ;  /* 0x00000004f5927824 */ /* 0x048fe400078e00ff */
[----:B------:R-:W-:Y:S01]  /*d690*/  IMAD.SHL.U32 R34, R245, 0x20, RZ ;  /* 0x00000020f5227824 */ /* 0x000fe200078e00ff */
[----:B------:R-:W-:Y:S02]  /*d6a0*/  PRMT R16, R16, 0x5410, R11 ;  /* 0x0000541010107816 */ /* 0x000fe4000000000b */
[----:B------:R-:W-:Y:S01]  /*d6b0*/  PRMT R11, R4, 0x7771, RZ ;  /* 0x00007771040b7816 */ /* 0x000fe200000000ff */
[----:B------:R-:W3:Y:S01]  /*d6c0*/  S2UR UR4, SR_CgaCtaId ;  /* 0x00000000000479c3 */ /* 0x000ee20000008800 */
[----:B------:R-:W-:Y:S01]  /*d6d0*/  @!P1 PRMT R90, R25, 0x5410, RZ ;  /* 0x00005410195a9816 */ /* 0x000fe200000000ff */
[----:B------:R-:W-:Y:S01]  /*d6e0*/  UMOV UR5, 0x400 ;  /* 0x0000040000057882 */ /* 0x000fe20000000000 */
[----:B------:R-:W-:Y:S01]  /*d6f0*/  LOP3.LUT R27, R27, 0xff00ff, RZ, 0xc0, !PT ;  /* 0x00ff00ff1b1b7812 */ /* 0x000fe200078ec0ff */
[----:B------:R-:W-:Y:S01]  /*d700*/  IMAD.MOV.U32 R244, RZ, RZ, R120 ;  /* 0x000000fffff47224 */ /* 0x000fe200078e0078 */
[----:B---3--:R-:W-:Y:S01]  /*d710*/  ULEA UR4, UR4, UR5, 0x18 ;  /* 0x0000000504047291 */ /* 0x008fe2000f8ec0ff */
[----:B--2---:R-:W-:-:S05]  /*d720*/  @!P0 HFMA2.BF16_V2 R22, -RZ.H0_H0, RZ.H0_H0, -R89.H0_H0 ;  /* 0x200000ffff168231 */ /* 0x004fca0000340959 */
[----:B-1----:R-:W-:-:S04]  /*d730*/  PRMT R0, R22, 0x7610, R0 ;  /* 0x0000761016007816 */ /* 0x002fc80000000000 */
[----:B------:R-:W-:Y:S01]  /*d740*/  @!P0 PRMT R89, R0, 0x5410, RZ ;  /* 0x0000541000598816 */ /* 0x000fe200000000ff */
[----:B------:R-:W-:-:S04]  /*d750*/  IMAD.U32 R0, RZ, RZ, UR28 ;  /* 0x0000001cff007e24 */ /* 0x000fc8000f8e00ff */
[----:B------:R-:W-:Y:S01]  /*d760*/  IMAD.WIDE R104, R0, -0x70, R14 ;  /* 0xffffff9000687825 */ /* 0x000fe200078e020e */
[----:B------:R-:W-:-:S03]  /*d770*/  PRMT R0, R8, 0x7772, RZ ;  /* 0x0000777208007816 */ /* 0x000fc600000000ff */
[----:B------:R-:W-:Y:S01]  /*d780*/  IMAD.MOV.U32 R14, RZ, RZ, R8 ;  /* 0x000000ffff0e7224 */ /* 0x000fe200078e0008 */
[----:B------:R-:W-:Y:S01]  /*d790*/  PRMT R28, R0, 0x5410, R9 ;  /* 0x00005410001c7816 */ /* 0x000fe20000000009 */
[----:B------:R-:W-:Y:S01]  /*d7a0*/  IMAD.MOV.U32 R22, RZ, RZ, R10 ;  /* 0x000000ffff167224 */ /* 0x000fe200078e000a */
[----:B------:R-:W-:Y:S01]  /*d7b0*/  PRMT R10, R8, 0x7771, RZ ;  /* 0x00007771080a7816 */ /* 0x000fe200000000ff */
[----:B------:R-:W-:Y:S01]  /*d7c0*/  IMAD.MOV.U32 R9, RZ, RZ, R6 ;  /* 0x000000ffff097224 */ /* 0x000fe200078e0006 */
[C---:B------:R-:W-:Y:S02]  /*d7d0*/  PRMT R15, R6.reuse, 0x7771, RZ ;  /* 0x00007771060f7816 */ /* 0x040fe400000000ff */
[C---:B------:R-:W-:Y:S02]  /*d7e0*/  PRMT R8, R6.reuse, 0x7773, RZ ;  /* 0x0000777306087816 */ /* 0x040fe400000000ff */
[----:B------:R-:W-:Y:S02]  /*d7f0*/  PRMT R0, R6, 0x7772, RZ ;  /* 0x0000777206007816 */ /* 0x000fe400000000ff */
[----:B------:R-:W-:-:S02]  /*d800*/  LOP3.LUT R6, R14, 0xff, RZ, 0xc0, !PT ;  /* 0x000000ff0e067812 */ /* 0x000fc400078ec0ff */
[----:B------:R-:W-:Y:S02]  /*d810*/  LOP3.LUT R7, R9, 0xff, RZ, 0xc0, !PT ;  /* 0x000000ff09077812 */ /* 0x000fe400078ec0ff */
[----:B------:R-:W-:Y:S02]  /*d820*/  PRMT R36, R6, 0x5410, R10 ;  /* 0x0000541006247816 */ /* 0x000fe4000000000a */
[----:B------:R-:W-:Y:S02]  /*d830*/  LOP3.LUT R6, R22, 0xff, RZ, 0xc0, !PT ;  /* 0x000000ff16067812 */ /* 0x000fe400078ec0ff */
[----:B------:R-:W-:Y:S02]  /*d840*/  PRMT R44, R7, 0x5410, R15 ;  /* 0x00005410072c7816 */ /* 0x000fe4000000000f */
[----:B------:R-:W-:Y:S02]  /*d850*/  PRMT R37, R0, 0x5410, R8 ;  /* 0x0000541000257816 */ /* 0x000fe40000000008 */
[----:B------:R-:W-:-:S02]  /*d860*/  PRMT R15, R6, 0x5410, R24 ;  /* 0x00005410060f7816 */ /* 0x000fc40000000018 */
[----:B------:R-:W-:Y:S01]  /*d870*/  PRMT R0, R4, 0x7772, RZ ;  /* 0x0000777204007816 */ /* 0x000fe200000000ff */
[----:B------:R-:W1:Y:S03]  /*d880*/  LDC R24, c[0x0][0x4f8] ;  /* 0x00013e00ff187b82 */ /* 0x000e660000000800 */
[----:B------:R-:W-:Y:S02]  /*d890*/  PRMT R19, R0, 0x5410, R5 ;  /* 0x0000541000137816 */ /* 0x000fe40000000005 */
[----:B------:R-:W-:-:S04]  /*d8a0*/  LOP3.LUT R0, R146, 0x18, RZ, 0xc0, !PT ;  /* 0x0000001892007812 */ /* 0x000fc800078ec0ff */
[----:B------:R-:W-:Y:S02]  /*d8b0*/  LOP3.LUT R5, R0, 0xc0, R34, 0xf8, !PT ;  /* 0x000000c000057812 */ /* 0x000fe400078ef822 */
[----:B------:R-:W-:Y:S01]  /*d8c0*/  PRMT R0, R18, 0x7632, R0 ;  /* 0x0000763212007816 */ /* 0x000fe20000000000 */
[----:B------:R-:W-:Y:S01]  /*d8d0*/  IMAD.MOV.U32 R8, RZ, RZ, R4 ;  /* 0x000000ffff087224 */ /* 0x000fe200078e0004 */
[----:B------:R-:W-:Y:S02]  /*d8e0*/  SHF.R.U32.HI R6, RZ, 0x18, R18 ;  /* 0x00000018ff067819 */ /* 0x000fe40000011612 */
[----:B------:R-:W-:Y:S02]  /*d8f0*/  LOP3.LUT R0, R0, 0xff, RZ, 0xc0, !PT ;  /* 0x000000ff00007812 */ /* 0x000fe400078ec0ff */
[----:B------:R-:W-:Y:S02]  /*d900*/  LOP3.LUT R4, R18, 0xffff, RZ, 0xc0, !PT ;  /* 0x0000ffff12047812 */ /* 0x000fe400078ec0ff */
[----:B------:R-:W-:-:S02]  /*d910*/  PRMT R22, R0, 0x5410, R6 ;  /* 0x0000541000167816 */ /* 0x000fc40000000006 */
[----:B------:R-:W-:Y:S02]  /*d920*/  LOP3.LUT R0, R8, 0xff, RZ, 0xc0, !PT ;  /* 0x000000ff08007812 */ /* 0x000fe400078ec0ff */
[----:B------:R-:W-:Y:S02]  /*d930*/  LOP3.LUT R7, R18, 0xff, RZ, 0xc0, !PT ;  /* 0x000000ff12077812 */ /* 0x000fe400078ec0ff */
[----:B------:R-:W-:Y:S02]  /*d940*/  PRMT R11, R0, 0x5410, R11 ;  /* 0x00005410000b7816 */ /* 0x000fe4000000000b */
[----:B------:R-:W-:Y:S02]  /*d950*/  SHF.R.U32.HI R4, RZ, 0x8, R4 ;  /* 0x00000008ff047819 */ /* 0x000fe40000011604 */
[----:B-1----:R-:W-:Y:S02]  /*d960*/  LOP3.LUT R0, R24, 0xff, RZ, 0xc0, !PT ;  /* 0x000000ff18007812 */ /* 0x002fe400078ec0ff */
[----:B------:R-:W-:-:S02]  /*d970*/  LOP3.LUT R14, R5, 0x8, R77, 0x78, !PT ;  /* 0x00000008050e7812 */ /* 0x000fc400078e784d */
[----:B------:R-:W-:Y:S01]  /*d980*/  PRMT R18, R7, 0x5410, R4 ;  /* 0x0000541007127816 */ /* 0x000fe20000000004 */
[----:B------:R-:W-:Y:S01]  /*d990*/  IMAD R0, R0, 0x10000, R0 ;  /* 0x0001000000007824 */ /* 0x000fe200078e0200 */
[----:B------:R-:W-:Y:S02]  /*d9a0*/  LOP3.LUT R5, R21, 0xffff, RZ, 0xc0, !PT ;  /* 0x0000ffff15057812 */ /* 0x000fe400078ec0ff */
[----:B------:R-:W-:Y:S02]  /*d9b0*/  PRMT R9, R31, 0x5410, R32 ;  /* 0x000054101f097816 */ /* 0x000fe40000000020 */
[----:B------:R-:W-:Y:S02]  /*d9c0*/  PRMT R4, R21, 0x7632, R4 ;  /* 0x0000763215047816 */ /* 0x000fe40000000004 */
[----:B------:R-:W-:Y:S02]  /*d9d0*/  SHF.R.U32.HI R6, RZ, 0x8, R5 ;  /* 0x00000008ff067819 */ /* 0x000fe40000011605 */
[----:B------:R-:W-:-:S02]  /*d9e0*/  LOP3.LUT R5, R4, 0xff, RZ, 0xc0, !PT ;  /* 0x000000ff04057812 */ /* 0x000fc400078ec0ff */
[----:B------:R-:W-:Y:S02]  /*d9f0*/  HSET2.LE.AND R4, R9, R0, PT ;  /* 0x0000000009047233 */ /* 0x000fe40003803000 */
[----:B------:R-:W-:-:S03]  /*da00*/  PRMT R10, R30, 0x5410, R29 ;  /* 0x000054101e0a7816 */ /* 0x000fc6000000001d */
[----:B------:R-:W-:Y:S02]  /*da10*/  LOP3.LUT R24, R39, R4, RZ, 0xc0, !PT ;  /* 0x0000000427187212 */ /* 0x000fe400078ec0ff */
[----:B------:R-:W-:-:S05]  /*da20*/  HSET2.LE.AND R4, R10, R0, PT ;  /* 0x000000000a047233 */ /* 0x000fca0003803000 */
[----:B------:R-:W-:Y:S02]  /*da30*/  LOP3.LUT R25, R40, R4, RZ, 0xc0, !PT ;  /* 0x0000000428197212 */ /* 0x000fe400078ec0ff */
[----:B------:R-:W-:-:S05]  /*da40*/  HSET2.LE.AND R4, R15, R0, PT ;  /* 0x000000000f047233 */ /* 0x000fca0003803000 */
[----:B------:R-:W-:Y:S02]  /*da50*/  LOP3.LUT R26, R38, R4, RZ, 0xc0, !PT ;  /* 0x00000004261a7212 */ /* 0x000fe400078ec0ff */
[----:B------:R-:W-:Y:S02]  /*da60*/  LOP3.LUT R4, R14, 0x120, R34, 0xf8, !PT ;  /* 0x000001200e047812 */ /* 0x000fe400078ef822 */
[--C-:B------:R-:W-:Y:S02]  /*da70*/  HSET2.LE.AND R27, R27, R0.reuse, PT ;  /* 0x000000001b1b7233 */ /* 0x100fe40003803000 */
[----:B------:R-:W-:Y:S02]  /*da80*/  HSET2.LE.AND R16, R16, R0, PT ;  /* 0x0000000010107233 */ /* 0x000fe40003803000 */
[----:B------:R-:W-:Y:S02]  /*da90*/  LEA R120, R4, UR4, 0x1 ;  /* 0x0000000404787c11 */ /* 0x000fe4000f8e08ff */
[----:B------:R-:W-:-:S02]  /*daa0*/  LOP3.LUT R27, R35, R27, RZ, 0xc0, !PT ;  /* 0x0000001b231b7212 */ /* 0x000fc400078ec0ff */
[----:B------:R-:W-:Y:S02]  /*dab0*/  LOP3.LUT R16, R33, R16, RZ, 0xc0, !PT ;  /* 0x0000001021107212 */ /* 0x000fe400078ec0ff */
[----:B------:R-:W1:Y:S01]  /*dac0*/  LDSM.16.MT88.4 R32, [R120+0x4000] ;  /* 0x004000007820783b */ /* 0x000e620000004200 */
[----:B------:R-:W-:-:S04]  /*dad0*/  SHF.R.U32.HI R7, RZ, 0x18, R21 ;  /* 0x00000018ff077819 */ /* 0x000fc80000011615 */
[----:B------:R-:W-:-:S05]  /*dae0*/  PRMT R5, R5, 0x5410, R7 ;  /* 0x0000541005057816 */ /* 0x000fca0000000007 */
[--C-:B------:R-:W-:Y:S02]  /*daf0*/  HSET2.LE.AND R4, R5, R0.reuse, PT ;  /* 0x0000000005047233 */ /* 0x100fe40003803000 */
[----:B------:R-:W-:Y:S02]  /*db00*/  HSET2.LE.AND R5, R11, R0, PT ;  /* 0x000000000b057233 */ /* 0x000fe40003803000 */
[----:B------:R-:W-:-:S03]  /*db10*/  LOP3.LUT R8, R21, 0xff, RZ, 0xc0, !PT ;  /* 0x000000ff15087812 */ /* 0x000fc600078ec0ff */
[----:B------:R-:W-:Y:S02]  /*db20*/  LOP3.LUT R10, R64, R5, RZ, 0xc0, !PT ;  /* 0x00000005400a7212 */ /* 0x000fe400078ec0ff */
[----:B------:R-:W-:Y:S02]  /*db30*/  LOP3.LUT R5, R28, 0xff00ff, RZ, 0xc0, !PT ;  /* 0x00ff00ff1c057812 */ /* 0x000fe400078ec0ff */
[----:B------:R-:W2:Y:S01]  /*db40*/  LDSM.16.MT88.4 R28, [R120+0x4400] ;  /* 0x00440000781c783b */ /* 0x000ea20000004200 */
[----:B------:R-:W-:Y:S02]  /*db50*/  PRMT R8, R8, 0x5410, R6 ;  /* 0x0000541008087816 */ /* 0x000fe40000000006 */
[----:B------:R-:W-:-:S03]  /*db60*/  LOP3.LUT R6, R19, 0xff00ff, RZ, 0xc0, !PT ;  /* 0x00ff00ff13067812 */ /* 0x000fc600078ec0ff */
[--C-:B------:R-:W-:Y:S02]  /*db70*/  HSET2.LE.AND R8, R8, R0.reuse, PT ;  /* 0x0000000008087233 */ /* 0x100fe40003803000 */
[--C-:B------:R-:W-:Y:S02]  /*db80*/  HSET2.LE.AND R6, R6, R0.reuse, PT ;  /* 0x0000000006067233 */ /* 0x100fe40003803000 */
[----:B------:R-:W-:Y:S02]  /*db90*/  LOP3.LUT R9, R66, R4, RZ, 0xc0, !PT ;  /* 0x0000000442097212 */ /* 0x000fe400078ec0ff */
[----:B------:R-:W-:Y:S02]  /*dba0*/  LOP3.LUT R8, R45, R8, RZ, 0xc0, !PT ;  /* 0x000000082d087212 */ /* 0x000fe400078ec0ff */
[----:B------:R-:W-:Y:S02]  /*dbb0*/  LOP3.LUT R11, R43, R6, RZ, 0xc0, !PT ;  /* 0x000000062b0b7212 */ /* 0x000fe400078ec0ff */
[--C-:B------:R-:W-:Y:S01]  /*dbc0*/  HSET2.LE.AND R5, R5, R0.reuse, PT ;  /* 0x0000000005057233 */ /* 0x100fe20003803000 */
[----:B------:R-:W-:Y:S01]  /*dbd0*/  IMAD.MOV.U32 R14, RZ, RZ, R46 ;  /* 0x000000ffff0e7224 */ /* 0x000fe200078e002e */
[----:B------:R-:W-:-:S02]  /*dbe0*/  HSET2.LE.AND R4, R36, R0, PT ;  /* 0x0000000024047233 */ /* 0x000fc40003803000 */
[----:B------:R-:W-:Y:S02]  /*dbf0*/  LOP3.LUT R7, R37, 0xff00ff, RZ, 0xc0, !PT ;  /* 0x00ff00ff25077812 */ /* 0x000fe400078ec0ff */
[----:B-1----:R-:W-:Y:S01]  /*dc00*/  HMMA.16816.F32.BF16 R36, R8, R32, RZ ;  /* 0x000000200824723c */ /* 0x002fe200000418ff */
[--C-:B------:R-:W-:Y:S02]  /*dc10*/  HSET2.LE.AND R6, R18, R0.reuse, PT ;  /* 0x0000000012067233 */ /* 0x100fe40003803000 */
[----:B------:R-:W-:Y:S02]  /*dc20*/  LOP3.LUT R19, R41, R5, RZ, 0xc0, !PT ;  /* 0x0000000529137212 */ /* 0x000fe400078ec0ff */
[----:B------:R-:W-:Y:S02]  /*dc30*/  HSET2.LE.AND R5, R22, R0, PT ;  /* 0x0000000016057233 */ /* 0x000fe40003803000 */
[----:B------:R-:W-:Y:S02]  /*dc40*/  PRMT R22, R46, 0x7771, RZ ;  /* 0x000077712e167816 */ /* 0x000fe400000000ff */
[----:B------:R-:W-:-:S02]  /*dc50*/  LOP3.LUT R14, R14, 0xff, RZ, 0xc0, !PT ;  /* 0x000000ff0e0e7812 */ /* 0x000fc400078ec0ff */
[----:B------:R-:W-:Y:S02]  /*dc60*/  LOP3.LUT R18, R42, R4, RZ, 0xc0, !PT ;  /* 0x000000042a127212 */ /* 0x000fe400078ec0ff */
[--C-:B------:R-:W-:Y:S02]  /*dc70*/  HSET2.LE.AND R17, R17, R0.reuse, PT ;  /* 0x0000000011117233 */ /* 0x100fe40003803000 */
[----:B------:R-:W-:Y:S02]  /*dc80*/  LOP3.LUT R4, R47, R6, RZ, 0xc0, !PT ;  /* 0x000000062f047212 */ /* 0x000fe400078ec0ff */
[--C-:B------:R-:W-:Y:S02]  /*dc90*/  HSET2.LE.AND R6, R44, R0.reuse, PT ;  /* 0x000000002c067233 */ /* 0x100fe40003803000 */
[----:B------:R-:W-:Y:S02]  /*dca0*/  HSET2.LE.AND R7, R7, R0, PT ;  /* 0x0000000007077233 */ /* 0x000fe40003803000 */
[----:B------:R-:W-:-:S02]  /*dcb0*/  PRMT R21, R46, 0x7773, RZ ;  /* 0x000077732e157816 */ /* 0x000fc400000000ff */
[----:B------:R-:W-:Y:S02]  /*dcc0*/  PRMT R15, R46, 0x7772, RZ ;  /* 0x000077722e0f7816 */ /* 0x000fe400000000ff */
[----:B------:R-:W-:Y:S02]  /*dcd0*/  PRMT R22, R14, 0x5410, R22 ;  /* 0x000054100e167816 */ /* 0x000fe40000000016 */
[----:B------:R-:W-:Y:S02]  /*dce0*/  LOP3.LUT R14, R69, 0xffff, RZ, 0xc0, !PT ;  /* 0x0000ffff450e7812 */ /* 0x000fe400078ec0ff */
[----:B------:R-:W-:Y:S02]  /*dcf0*/  LOP3.LUT R17, R23, R17, RZ, 0xc0, !PT ;  /* 0x0000001117117212 */ /* 0x000fe400078ec0ff */
[----:B------:R-:W-:Y:S02]  /*dd00*/  LOP3.LUT R5, R67, R5, RZ, 0xc0, !PT ;  /* 0x0000000543057212 */ /* 0x000fe400078ec0ff */
[----:B------:R-:W-:-:S02]  /*dd10*/  LOP3.LUT R6, R65, R6, RZ, 0xc0, !PT ;  /* 0x0000000641067212 */ /* 0x000fc400078ec0ff */
[----:B------:R-:W-:Y:S02]  /*dd20*/  LOP3.LUT R7, R59, R7, RZ, 0xc0, !PT ;  /* 0x000000073b077212 */ /* 0x000fe400078ec0ff */
[----:B------:R-:W-:Y:S02]  /*dd30*/  PRMT R23, R15, 0x5410, R21 ;  /* 0x000054100f177816 */ /* 0x000fe40000000015 */
[----:B------:R-:W-:Y:S02]  /*dd40*/  SHF.R.U32.HI R14, RZ, 0x8, R14 ;  /* 0x00000008ff0e7819 */ /* 0x000fe4000001160e */
[----:B------:R-:W-:Y:S01]  /*dd50*/  LOP3.LUT R15, R69, 0xff, RZ, 0xc0, !PT ;  /* 0x000000ff450f7812 */ /* 0x000fe200078ec0ff */
[----:B--2---:R-:W-:Y:S03]  /*dd60*/  HMMA.16816.F32.BF16 R64, R4, R28, R36 ;  /* 0x0000001c0440723c */ /* 0x004fe60000041824 */
[----:B------:R-:W-:-:S02]  /*dd70*/  PRMT R21, R15, 0x5410, R14 ;  /* 0x000054100f157816 */ /* 0x000fc4000000000e */
[----:B------:R-:W-:-:S03]  /*dd80*/  PRMT R14, R69, 0x7632, R14 ;  /* 0x00007632450e7816 */ /* 0x000fc6000000000e */
[----:B------:R-:W-:Y:S01]  /*dd90*/  HMMA.16816.F32.BF16 R40, R24, R32, RZ ;  /* 0x000000201828723c */ /* 0x000fe200000418ff */
[----:B------:R-:W-:Y:S02]  /*dda0*/  SHF.R.U32.HI R15, RZ, 0x18, R69 ;  /* 0x00000018ff0f7819 */ /* 0x000fe40000011645 */
[----:B------:R-:W-:-:S05]  /*ddb0*/  LOP3.LUT R14, R14, 0xff, RZ, 0xc0, !PT ;  /* 0x000000ff0e0e7812 */ /* 0x000fca00078ec0ff */
[----:B------:R-:W-:Y:S01]  /*ddc0*/  HMMA.16816.F32.BF16 R36, R8, R34, RZ ;  /* 0x000000220824723c */ /* 0x000fe200000418ff */
[----:B------:R-:W-:Y:S01]  /*ddd0*/  PRMT R15, R14, 0x5410, R15 ;  /* 0x000054100e0f7816 */ /* 0x000fe2000000000f */
[----:B------:R-:W-:-:S06]  /*dde0*/  IMAD.MOV.U32 R14, RZ, RZ, 0x20 ;  /* 0x00000020ff0e7424 */ /* 0x000fcc00078e00ff */
[----:B------:R-:W-:Y:S01]  /*ddf0*/  HMMA.16816.F32.BF16 R32, R24, R34, RZ ;  /* 0x000000221820723c */ /* 0x000fe200000418ff */
[----:B------:R-:W-:Y:S01]  /*de00*/  SEL R14, R14, 0xffffffe0, !P6 ;  /* 0xffffffe00e0e7807 */ /* 0x000fe20007000000 */
[----:B------:R-:W-:Y:S02]  /*de10*/  IMAD.MOV.U32 R136, RZ, RZ, R111 ;  /* 0x000000ffff887224 */ /* 0x000fe400078e006f */
[----:B------:R-:W-:Y:S02]  /*de20*/  IMAD.MOV.U32 R243, RZ, RZ, R126 ;  /* 0x000000fffff37224 */ /* 0x000fe400078e007e */
[----:B------:R-:W-:Y:S02]  /*de30*/  IMAD.IADD R111, R14, 0x1, R120 ;  /* 0x000000010e6f7824 */ /* 0x000fe400078e0278 */
[----:B------:R-:W-:Y:S02]  /*de40*/  IMAD.MOV.U32 R184, RZ, RZ, R125 ;  /* 0x000000ffffb87224 */ /* 0x000fe400078e007d */
[----:B------:R-:W-:-:S02]  /*de50*/  IMAD.MOV.U32 R141, RZ, RZ, R124 ;  /* 0x000000ffff8d7224 */ /* 0x000fc400078e007c */
[----:B------:R-:W-:Y:S02]  /*de60*/  IMAD.MOV.U32 R230, RZ, RZ, R127 ;  /* 0x000000ffffe67224 */ /* 0x000fe400078e007f */
[----:B------:R-:W-:Y:S01]  /*de70*/  IMAD.MOV.U32 R232, RZ, RZ, R119 ;  /* 0x000000ffffe87224 */ /* 0x000fe200078e0077 */
[----:B------:R-:W-:Y:S01]  /*de80*/  HMMA.16816.F32.BF16 R44, R4, R30, R36 ;  /* 0x0000001e042c723c */ /* 0x000fe20000041824 */
[----:B------:R-:W-:Y:S02]  /*de90*/  IMAD.MOV.U32 R234, RZ, RZ, R98 ;  /* 0x000000ffffea7224 */ /* 0x000fe400078e0062 */
[----:B------:R-:W-:Y:S02]  /*dea0*/  IMAD.MOV.U32 R130, RZ, RZ, R96 ;  /* 0x000000ffff827224 */ /* 0x000fe400078e0060 */
[----:B------:R-:W-:Y:S02]  /*deb0*/  IMAD.MOV.U32 R138, RZ, RZ, R99 ;  /* 0x000000ffff8a7224 */ /* 0x000fe400078e0063 */
[----:B------:R-:W-:-:S02]  /*dec0*/  IMAD.MOV.U32 R126, RZ, RZ, R86 ;  /* 0x000000ffff7e7224 */ /* 0x000fc400078e0056 */
[----:B------:R-:W-:Y:S02]  /*ded0*/  IMAD.MOV.U32 R125, RZ, RZ, R97 ;  /* 0x000000ffff7d7224 */ /* 0x000fe400078e0061 */
[----:B------:R-:W-:Y:S01]  /*dee0*/  IMAD.MOV.U32 R124, RZ, RZ, R84 ;  /* 0x000000ffff7c7224 */ /* 0x000fe200078e0054 */
[----:B------:R-:W-:Y:S01]  /*def0*/  HMMA.16816.F32.BF16 R96, R16, R28, R40 ;  /* 0x0000001c1060723c */ /* 0x000fe20000041828 */
[----:B------:R-:W-:Y:S02]  /*df00*/  IMAD.MOV.U32 R127, RZ, RZ, R87 ;  /* 0x000000ffff7f7224 */ /* 0x000fe400078e0057 */
[----:B------:R-:W-:-:S05]  /*df10*/  IMAD.MOV.U32 R119, RZ, RZ, R85 ;  /* 0x000000ffff777224 */ /* 0x000fca00078e0055 */
[----:B------:R-:W-:Y:S01]  /*df20*/  HMMA.16816.F32.BF16 R84, R16, R30, R32 ;  /* 0x0000001e1054723c */ /* 0x000fe20000041820 */
[----:B------:R-:W1:Y:S07]  /*df30*/  LDSM.16.MT88.4 R28, [R111+0x4000] ;  /* 0x004000006f1c783b */ /* 0x000e6e0000004200 */
[C---:B-1----:R-:W-:Y:S08]  /*df40*/  HMMA.16816.F32.BF16 R40, R8.reuse, R28, RZ ;  /* 0x0000001c0828723c */ /* 0x042ff000000418ff */
[----:B------:R-:W-:Y:S01]  /*df50*/  HMMA.16816.F32.BF16 R36, R8, R30, RZ ;  /* 0x0000001e0824723c */ /* 0x000fe200000418ff */
[----:B------:R-:W1:Y:S07]  /*df60*/  LDSM.16.MT88.4 R8, [R111+0x4400] ;  /* 0x004400006f08783b */ /* 0x000e6e0000004200 */
[C---:B------:R-:W-:Y:S08]  /*df70*/  HMMA.16816.F32.BF16 R32, R24.reuse, R28, RZ ;  /* 0x0000001c1820723c */ /* 0x040ff000000418ff */
[----:B------:R-:W-:Y:S01]  /*df80*/  HMMA.16816.F32.BF16 R24, R24, R30, RZ ;  /* 0x0000001e1818723c */ /* 0x000fe200000418ff */
[----:B------:R-:W-:-:S02]  /*df90*/  IMAD.MOV.U32 R233, RZ, RZ, R73 ;  /* 0x000000ffffe97224 */ /* 0x000fc400078e0049 */
[----:B------:R-:W-:Y:S02]  /*dfa0*/  IMAD.MOV.U32 R200, RZ, RZ, R72 ;  /* 0x000000ffffc87224 */ /* 0x000fe400078e0048 */
[----:B------:R-:W-:Y:S02]  /*dfb0*/  IMAD.MOV.U32 R247, RZ, RZ, R75 ;  /* 0x000000fffff77224 */ /* 0x000fe400078e004b */
[----:B------:R-:W-:Y:S01]  /*dfc0*/  IMAD.MOV.U32 R246, RZ, RZ, R74 ;  /* 0x000000fffff67224 */ /* 0x000fe200078e004a */
[C---:B-1----:R-:W-:Y:S08]  /*dfd0*/  HMMA.16816.F32.BF16 R40, R4.reuse, R8, R40 ;  /* 0x000000080428723c */ /* 0x042ff00000041828 */
[----:B------:R-:W-:Y:S01]  /*dfe0*/  HMMA.16816.F32.BF16 R36, R4, R10, R36 ;  /* 0x0000000a0424723c */ /* 0x000fe20000041824 */
[----:B------:R-:W-:-:S05]  /*dff0*/  LOP3.LUT R7, R23, 0xff00ff, RZ, 0xc0, !PT ;  /* 0x00ff00ff17077812 */ /* 0x000fca00078ec0ff */
[----:B------:R-:W-:Y:S02]  /*e000*/  HSET2.LE.AND R7, R7, R0, PT ;  /* 0x0000000007077233 */ /* 0x000fe40003803000 */
[----:B------:R-:W-:Y:S01]  /*e010*/  HMMA.16816.F32.BF16 R72, R16, R8, R32 ;  /* 0x000000081048723c */ /* 0x000fe20000041820 */
[----:B------:R-:W-:-:S05]  /*e020*/  IMAD.MOV.U32 R8, RZ, RZ, R168 ;  /* 0x000000ffff087224 */ /* 0x000fca00078e00a8 */
[----:B------:R-:W-:Y:S02]  /*e030*/  LOP3.LUT R7, R8, R7, RZ, 0xc0, !PT ;  /* 0x0000000708077212 */ /* 0x000fe400078ec0ff */
[----:B------:R-:W-:Y:S01]  /*e040*/  HMMA.16816.F32.BF16 R24, R16, R10, R24 ;  /* 0x0000000a1018723c */ /* 0x000fe20000041818 */
[----:B------:R-:W1:Y:S04]  /*e050*/  LDSM.16.MT88.4 R16, [R120+0x4800] ;  /* 0x004800007810783b */ /* 0x000e680000004200 */
[----:B------:R-:W2:Y:S01]  /*e060*/  LDSM.16.MT88.4 R8, [R111+0x4800] ;  /* 0x004800006f08783b */ /* 0x000ea20000004200 */
[--C-:B------:R-:W-:Y:S01]  /*e070*/  HSET2.LE.AND R6, R22, R0.reuse, PT ;  /* 0x0000000016067233 */ /* 0x100fe20003803000 */
[----:B------:R-:W-:Y:S01]  /*e080*/  IMAD.MOV.U32 R4, RZ, RZ, R171 ;  /* 0x000000ffff047224 */ /* 0x000fe200078e00ab */
[----:B------:R-:W-:-:S04]  /*e090*/  HSET2.LE.AND R5, R15, R0, PT ;  /* 0x000000000f057233 */ /* 0x000fc80003803000 */
[----:B------:R-:W-:Y:S02]  /*e0a0*/  LOP3.LUT R6, R4, R6, RZ, 0xc0, !PT ;  /* 0x0000000604067212 */ /* 0x000fe400078ec0ff */
[----:B------:R-:W-:Y:S02]  /*e0b0*/  HSET2.LE.AND R4, R21, R0, PT ;  /* 0x0000000015047233 */ /* 0x000fe40003803000 */
[----:B------:R-:W-:-:S03]  /*e0c0*/  LOP3.LUT R5, R247, R5, RZ, 0xc0, !PT ;  /* 0x00000005f7057212 */ /* 0x000fc600078ec0ff */
[----:B------:R-:W-:Y:S01]  /*e0d0*/  LOP3.LUT R4, R246, R4, RZ, 0xc0, !PT ;  /* 0x00000004f6047212 */ /* 0x000fe200078ec0ff */
[----:B------:R-:W-:Y:S02]  /*e0e0*/  IMAD.MOV.U32 R247, RZ, RZ, R244 ;  /* 0x000000fffff77224 */ /* 0x000fe400078e00f4 */
[----:B------:R-:W-:Y:S02]  /*e0f0*/  IMAD.MOV.U32 R137, RZ, RZ, R116 ;  /* 0x000000ffff897224 */ /* 0x000fe400078e0074 */
[----:B------:R-:W-:Y:S02]  /*e100*/  IMAD.MOV.U32 R77, RZ, RZ, R68 ;  /* 0x000000ffff4d7224 */ /* 0x000fe400078e0044 */
[----:B------:R-:W-:Y:S02]  /*e110*/  IMAD.MOV.U32 R246, RZ, RZ, R234 ;  /* 0x000000fffff67224 */ /* 0x000fe400078e00ea */
[----:B------:R-:W-:Y:S01]  /*e120*/  IMAD.MOV.U32 R244, RZ, RZ, R233 ;  /* 0x000000fffff47224 */ /* 0x000fe200078e00e9 */
[C---:B------:R-:W-:Y:S01]  /*e130*/  PRMT R59, R68.reuse, 0x7772, RZ ;  /* 0x00007772443b7816 */ /* 0x040fe200000000ff */
[----:B------:R-:W-:Y:S01]  /*e140*/  IMAD.MOV.U32 R131, RZ, RZ, R79 ;  /* 0x000000ffff837224 */ /* 0x000fe200078e004f */
[C---:B------:R-:W-:Y:S01]  /*e150*/  PRMT R79, R68.reuse, 0x7773, RZ ;  /* 0x00007773444f7816 */ /* 0x040fe200000000ff */
[----:B------:R-:W-:Y:S01]  /*e160*/  IMAD.MOV.U32 R116, RZ, RZ, R80 ;  /* 0x000000ffff747224 */ /* 0x000fe200078e0050 */
[----:B------:R-:W-:Y:S01]  /*e170*/  PRMT R80, R68, 0x7771, RZ ;  /* 0x0000777144507816 */ /* 0x000fe200000000ff */
[----:B------:R-:W-:-:S02]  /*e180*/  IMAD.MOV.U32 R234, RZ, RZ, R200 ;  /* 0x000000ffffea7224 */ /* 0x000fc400078e00c8 */
[----:B------:R-:W-:Y:S02]  /*e190*/  IMAD.MOV.U32 R233, RZ, RZ, R243 ;  /* 0x000000ffffe97224 */ /* 0x000fe400078e00f3 */
[----:B------:R-:W-:Y:S02]  /*e1a0*/  IMAD.MOV.U32 R200, RZ, RZ, R70 ;  /* 0x000000ffffc87224 */ /* 0x000fe400078e0046 */
[----:B------:R-:W-:Y:S02]  /*e1b0*/  IMAD.MOV.U32 R243, RZ, RZ, R71 ;  /* 0x000000fffff37224 */ /* 0x000fe400078e0047 */
[C---:B-1----:R-:W-:Y:S08]  /*e1c0*/  HMMA.16816.F32.BF16 R68, R4.reuse, R16, R64 ;  /* 0x000000100444723c */ /* 0x042ff00000041840 */
[C---:B------:R-:W-:Y:S08]  /*e1d0*/  HMMA.16816.F32.BF16 R64, R4.reuse, R18, R44 ;  /* 0x000000120440723c */ /* 0x040ff0000004182c */
[C---:B--2---:R-:W-:Y:S08]  /*e1e0*/  HMMA.16816.F32.BF16 R40, R4.reuse, R8, R40 ;  /* 0x000000080428723c */ /* 0x044ff00000041828 */
[----:B------:R-:W-:Y:S01]  /*e1f0*/  HMMA.16816.F32.BF16 R28, R4, R10, R36 ;  /* 0x0000000a041c723c */ /* 0x000fe20000041824 */
[----:B------:R-:W-:Y:S01]  /*e200*/  LOP3.LUT R4, R77, 0xff, RZ, 0xc0, !PT ;  /* 0x000000ff4d047812 */ /* 0x000fe200078ec0ff */
[----:B------:R-:W-:Y:S03]  /*e210*/  LDSM.16.MT88.4 R36, [R111+0x4c00] ;  /* 0x004c00006f24783b */ /* 0x000fe60000004200 */
[----:B------:R-:W-:-:S02]  /*e220*/  PRMT R15, R4, 0x5410, R80 ;  /* 0x00005410040f7816 */ /* 0x000fc40000000050 */
[C---:B------:R-:W-:Y:S02]  /*e230*/  LOP3.LUT R4, R81.reuse, 0xffff, RZ, 0xc0, !PT ;  /* 0x0000ffff51047812 */ /* 0x040fe400078ec0ff */
[----:B------:R-:W-:Y:S02]  /*e240*/  LOP3.LUT R5, R81, 0xff, RZ, 0xc0, !PT ;  /* 0x000000ff51057812 */ /* 0x000fe400078ec0ff */
[----:B------:R-:W-:-:S04]  /*e250*/  SHF.R.U32.HI R4, RZ, 0x8, R4 ;  /* 0x00000008ff047819 */ /* 0x000fc80000011604 */
[--C-:B------:R-:W-:Y:S02]  /*e260*/  PRMT R6, R5, 0x5410, R4.reuse ;  /* 0x0000541005067816 */ /* 0x100fe40000000004 */
[----:B------:R-:W-:Y:S02]  /*e270*/  PRMT R4, R81, 0x7632, R4 ;  /* 0x0000763251047816 */ /* 0x000fe40000000004 */
[----:B------:R-:W-:Y:S02]  /*e280*/  SHF.R.U32.HI R7, RZ, 0x18, R81 ;  /* 0x00000018ff077819 */ /* 0x000fe40000011651 */
[----:B------:R-:W-:Y:S02]  /*e290*/  LOP3.LUT R5, R4, 0xff, RZ, 0xc0, !PT ;  /* 0x000000ff04057812 */ /* 0x000fe400078ec0ff */
[----:B------:R-:W-:Y:S02]  /*e2a0*/  PRMT R14, R59, 0x5410, R79 ;  /* 0x000054103b0e7816 */ /* 0x000fe4000000004f */
[----:B------:R-:W-:-:S02]  /*e2b0*/  PRMT R5, R5, 0x5410, R7 ;  /* 0x0000541005057816 */ /* 0x000fc40000000007 */
[----:B------:R-:W-:Y:S02]  /*e2c0*/  LOP3.LUT R7, R14, 0xff00ff, RZ, 0xc0, !PT ;  /* 0x00ff00ff0e077812 */ /* 0x000fe400078ec0ff */
[--C-:B------:R-:W-:Y:S02]  /*e2d0*/  HSET2.LE.AND R4, R6, R0.reuse, PT ;  /* 0x0000000006047233 */ /* 0x100fe40003803000 */
[--C-:B------:R-:W-:Y:S02]  /*e2e0*/  HSET2.LE.AND R5, R5, R0.reuse, PT ;  /* 0x0000000005057233 */ /* 0x100fe40003803000 */
[--C-:B------:R-:W-:Y:S02]  /*e2f0*/  HSET2.LE.AND R6, R15, R0.reuse, PT ;  /* 0x000000000f067233 */ /* 0x100fe40003803000 */
[----:B------:R-:W-:Y:S02]  /*e300*/  HSET2.LE.AND R7, R7, R0, PT ;  /* 0x0000000007077233 */ /* 0x000fe40003803000 */
[----:B------:R-:W-:-:S02]  /*e310*/  LOP3.LUT R4, R246, R4, RZ, 0xc0, !PT ;  /* 0x00000004f6047212 */ /* 0x000fc400078ec0ff */
[----:B------:R-:W-:Y:S02]  /*e320*/  LOP3.LUT R5, R247, R5, RZ, 0xc0, !PT ;  /* 0x00000005f7057212 */ /* 0x000fe400078ec0ff */
[----:B------:R-:W-:Y:S02]  /*e330*/  LOP3.LUT R6, R234, R6, RZ, 0xc0, !PT ;  /* 0x00000006ea067212 */ /* 0x000fe400078ec0ff */
[----:B------:R-:W-:-:S07]  /*e340*/  LOP3.LUT R7, R244, R7, RZ, 0xc0, !PT ;  /* 0x00000007f4077212 */ /* 0x000fce00078ec0ff */
[C---:B------:R-:W-:Y:S08]  /*e350*/  HMMA.16816.F32.BF16 R44, R4.reuse, R18, R84 ;  /* 0x00000012042c723c */ /* 0x040ff00000041854 */
[C---:B------:R-:W-:Y:S01]  /*e360*/  HMMA.16816.F32.BF16 R32, R4.reuse, R16, R96 ;  /* 0x000000100420723c */ /* 0x040fe20000041860 */
[----:B------:R-:W1:Y:S07]  /*e370*/  LDSM.16.MT88.4 R16, [R120+0x4c00] ;  /* 0x004c00007810783b */ /* 0x000e6e0000004200 */
[C---:B------:R-:W-:Y:S08]  /*e380*/  HMMA.16816.F32.BF16 R72, R4.reuse, R8, R72 ;  /* 0x000000080448723c */ /* 0x040ff00000041848 */
[----:B------:R-:W-:Y:S01]  /*e390*/  HMMA.16816.F32.BF16 R84, R4, R10, R24 ;  /* 0x0000000a0454723c */ /* 0x000fe20000041818 */
[----:B------:R-:W-:Y:S01]  /*e3a0*/  IMAD.MOV.U32 R4, RZ, RZ, R106 ;  /* 0x000000ffff047224 */ /* 0x000fe200078e006a */
[----:B------:R-:W-:-:S02]  /*e3b0*/  PRMT R6, R106, 0x7773, RZ ;  /* 0x000077736a067816 */ /* 0x000fc400000000ff */
[C---:B------:R-:W-:Y:S02]  /*e3c0*/  PRMT R5, R106.reuse, 0x7772, RZ ;  /* 0x000077726a057816 */ /* 0x040fe400000000ff */
[----:B------:R-:W-:Y:S02]  /*e3d0*/  PRMT R7, R106, 0x7771, RZ ;  /* 0x000077716a077816 */ /* 0x000fe400000000ff */
[----:B------:R-:W-:Y:S02]  /*e3e0*/  LOP3.LUT R4, R4, 0xff, RZ, 0xc0, !PT ;  /* 0x000000ff04047812 */ /* 0x000fe400078ec0ff */
[----:B------:R-:W-:Y:S02]  /*e3f0*/  PRMT R9, R5, 0x5410, R6 ;  /* 0x0000541005097816 */ /* 0x000fe40000000006 */
[----:B------:R-:W-:Y:S02]  /*e400*/  LOP3.LUT R5, R94, 0xffff, RZ, 0xc0, !PT ;  /* 0x0000ffff5e057812 */ /* 0x000fe400078ec0ff */
[----:B------:R-:W-:-:S02]  /*e410*/  PRMT R8, R4, 0x5410, R7 ;  /* 0x0000541004087816 */ /* 0x000fc40000000007 */
[C---:B------:R-:W-:Y:S02]  /*e420*/  PRMT R4, R94.reuse, 0x7632, R4 ;  /* 0x000076325e047816 */ /* 0x040fe40000000004 */
[----:B------:R-:W-:Y:S02]  /*e430*/  LOP3.LUT R6, R94, 0xff, RZ, 0xc0, !PT ;  /* 0x000000ff5e067812 */ /* 0x000fe400078ec0ff */
[----:B------:R-:W-:Y:S02]  /*e440*/  SHF.R.U32.HI R5, RZ, 0x8, R5 ;  /* 0x00000008ff057819 */ /* 0x000fe40000011605 */
[----:B------:R-:W-:Y:S02]  /*e450*/  SHF.R.U32.HI R7, RZ, 0x18, R94 ;  /* 0x00000018ff077819 */ /* 0x000fe4000001165e */
[----:B------:R-:W-:Y:S02]  /*e460*/  LOP3.LUT R4, R4, 0xff, RZ, 0xc0, !PT ;  /* 0x000000ff04047812 */ /* 0x000fe400078ec0ff */
[----:B------:R-:W-:-:S02]  /*e470*/  PRMT R6, R6, 0x5410, R5 ;  /* 0x0000541006067816 */ /* 0x000fc40000000005 */
[----:B------:R-:W-:-:S03]  /*e480*/  PRMT R5, R4, 0x5410, R7 ;  /* 0x0000541004057816 */ /* 0x000fc60000000007 */
[--C-:B------:R-:W-:Y:S01]  /*e490*/  HSET2.LE.AND R4, R6, R0.reuse, PT ;  /* 0x0000000006047233 */ /* 0x100fe20003803000 */
[----:B------:R-:W-:Y:S01]  /*e4a0*/  IMAD.MOV.U32 R6, RZ, RZ, R173 ;  /* 0x000000ffff067224 */ /* 0x000fe200078e00ad */
[----:B------:R-:W-:-:S04]  /*e4b0*/  HSET2.LE.AND R5, R5, R0, PT ;  /* 0x0000000005057233 */ /* 0x000fc80003803000 */
[----:B------:R-:W-:Y:S01]  /*e4c0*/  LOP3.LUT R4, R6, R4, RZ, 0xc0, !PT ;  /* 0x0000000406047212 */ /* 0x000fe200078ec0ff */
[----:B------:R-:W-:Y:S01]  /*e4d0*/  IMAD.MOV.U32 R6, RZ, RZ, R172 ;  /* 0x000000ffff067224 */ /* 0x000fe200078e00ac */
[----:B------:R-:W-:-:S04]  /*e4e0*/  LOP3.LUT R7, R9, 0xff00ff, RZ, 0xc0, !PT ;  /* 0x00ff00ff09077812 */ /* 0x000fc800078ec0ff */
[----:B------:R-:W-:Y:S02]  /*e4f0*/  LOP3.LUT R5, R6, R5, RZ, 0xc0, !PT ;  /* 0x0000000506057212 */ /* 0x000fe400078ec0ff */
[--C-:B------:R-:W-:Y:S01]  /*e500*/  HSET2.LE.AND R6, R8, R0.reuse, PT ;  /* 0x0000000008067233 */ /* 0x100fe20003803000 */
[----:B------:R-:W-:Y:S01]  /*e510*/  IMAD.MOV.U32 R8, RZ, RZ, R140 ;  /* 0x000000ffff087224 */ /* 0x000fe200078e008c */
[----:B------:R-:W-:-:S04]  /*e520*/  HSET2.LE.AND R7, R7, R0, PT ;  /* 0x0000000007077233 */ /* 0x000fc80003803000 */
[----:B------:R-:W-:Y:S01]  /*e530*/  LOP3.LUT R6, R8, R6, RZ, 0xc0, !PT ;  /* 0x0000000608067212 */ /* 0x000fe200078ec0ff */
[----:B------:R-:W-:-:S05]  /*e540*/  IMAD.MOV.U32 R8, RZ, RZ, R139 ;  /* 0x000000ffff087224 */ /* 0x000fca00078e008b */
[----:B------:R-:W-:Y:S01]  /*e550*/  LOP3.LUT R7, R8, R7, RZ, 0xc0, !PT ;  /* 0x0000000708077212 */ /* 0x000fe200078ec0ff */
[----:B------:R-:W-:Y:S02]  /*e560*/  IMAD.MOV.U32 R234, RZ, RZ, R131 ;  /* 0x000000ffffea7224 */ /* 0x000fe400078e0083 */
[----:B------:R-:W-:Y:S02]  /*e570*/  IMAD.MOV.U32 R247, RZ, RZ, R130 ;  /* 0x000000fffff77224 */ /* 0x000fe400078e0082 */
[----:B------:R-:W-:Y:S02]  /*e580*/  IMAD.MOV.U32 R244, RZ, RZ, R137 ;  /* 0x000000fffff47224 */ /* 0x000fe400078e0089 */
[----:B------:R-:W-:Y:S01]  /*e590*/  IMAD.MOV.U32 R246, RZ, RZ, R136 ;  /* 0x000000fffff67224 */ /* 0x000fe200078e0088 */
[----:B-1----:R-:W-:Y:S01]  /*e5a0*/  HMMA.16816.F32.BF16 R64, R4, R18, R64 ;  /* 0x000000120440723c */ /* 0x002fe20000041840 */
[----:B------:R-:W-:Y:S02]  /*e5b0*/  IMAD.MOV.U32 R252, RZ, RZ, R138 ;  /* 0x000000fffffc7224 */ /* 0x000fe400078e008a */
[----:B------:R-:W-:-:S02]  /*e5c0*/  IMAD.MOV.U32 R248, RZ, RZ, R126 ;  /* 0x000000fffff87224 */ /* 0x000fc400078e007e */
[----:B------:R-:W-:Y:S02]  /*e5d0*/  IMAD.MOV.U32 R250, RZ, RZ, R125 ;  /* 0x000000fffffa7224 */ /* 0x000fe400078e007d */
[----:B------:R-:W-:Y:S01]  /*e5e0*/  IMAD.MOV.U32 R249, RZ, RZ, R124 ;  /* 0x000000fffff97224 */ /* 0x000fe200078e007c */
[C---:B------:R-:W-:Y:S01]  /*e5f0*/  HMMA.16816.F32.BF16 R136, R4.reuse, R38, R28 ;  /* 0x000000260488723c */ /* 0x040fe2000004181c */
[----:B------:R-:W-:Y:S02]  /*e600*/  IMAD.MOV.U32 R251, RZ, RZ, R127 ;  /* 0x000000fffffb7224 */ /* 0x000fe400078e007f */
[----:B------:R-:W-:Y:S02]  /*e610*/  IMAD.MOV.U32 R22, RZ, RZ, R119 ;  /* 0x000000ffff167224 */ /* 0x000fe400078e0077 */
[----:B------:R-:W-:Y:S02]  /*e620*/  IMAD.MOV.U32 R131, RZ, RZ, R118 ;  /* 0x000000ffff837224 */ /* 0x000fe400078e0076 */
[----:B------:R-:W-:Y:S01]  /*e630*/  IMAD.MOV.U32 R130, RZ, RZ, R117 ;  /* 0x000000ffff827224 */ /* 0x000fe200078e0075 */
[----:B------:R-:W-:Y:S01]  /*e640*/  HMMA.16816.F32.BF16 R124, R4, R36, R40 ;  /* 0x00000024047c723c */ /* 0x000fe20000041828 */
[----:B------:R-:W-:-:S07]  /*e650*/  IMAD.MOV.U32 R23, RZ, RZ, R116 ;  /* 0x000000ffff177224 */ /* 0x000fce00078e0074 */
[----:B------:R-:W-:Y:S01]  /*e660*/  HMMA.16816.F32.BF16 R116, R4, R16, R68 ;  /* 0x000000100474723c */ /* 0x000fe20000041844 */
[C---:B------:R-:W-:Y:S02]  /*e670*/  PRMT R5, R128.reuse, 0x7773, RZ ;  /* 0x0000777380057816 */ /* 0x040fe400000000ff */
[----:B------:R-:W-:-:S04]  /*e680*/  PRMT R4, R128, 0x7772, RZ ;  /* 0x0000777280047816 */ /* 0x000fc800000000ff */
[----:B------:R-:W-:Y:S02]  /*e690*/  PRMT R9, R4, 0x5410, R5 ;  /* 0x0000541004097816 */ /* 0x000fe40000000005 */
[C---:B------:R-:W-:Y:S02]  /*e6a0*/  LOP3.LUT R4, R103.reuse, 0xffff, RZ, 0xc0, !PT ;  /* 0x0000ffff67047812 */ /* 0x040fe400078ec0ff */
[----:B------:R-:W-:Y:S02]  /*e6b0*/  LOP3.LUT R5, R103, 0xff, RZ, 0xc0, !PT ;  /* 0x000000ff67057812 */ /* 0x000fe400078ec0ff */
[----:B------:R-:W-:Y:S01]  /*e6c0*/  SHF.R.U32.HI R4, RZ, 0x8, R4 ;  /* 0x00000008ff047819 */ /* 0x000fe20000011604 */
[----:B------:R-:W-:-:S03]  /*e6d0*/  IMAD.MOV.U32 R7, RZ, RZ, R128 ;  /* 0x000000ffff077224 */ /* 0x000fc600078e0080 */
[--C-:B------:R-:W-:Y:S02]  /*e6e0*/  PRMT R6, R5, 0x5410, R4.reuse ;  /* 0x0000541005067816 */ /* 0x100fe40000000004 */
[----:B------:R-:W-:Y:S02]  /*e6f0*/  PRMT R4, R103, 0x7632, R4 ;  /* 0x0000763267047816 */ /* 0x000fe40000000004 */
[----:B------:R-:W-:Y:S02]  /*e700*/  LOP3.LUT R8, R7, 0xff, RZ, 0xc0, !PT ;  /* 0x000000ff07087812 */ /* 0x000fe400078ec0ff */
[----:B------:R-:W-:Y:S02]  /*e710*/  SHF.R.U32.HI R7, RZ, 0x18, R103 ;  /* 0x00000018ff077819 */ /* 0x000fe40000011667 */
[----:B------:R-:W-:Y:S02]  /*e720*/  LOP3.LUT R5, R4, 0xff, RZ, 0xc0, !PT ;  /* 0x000000ff04057812 */ /* 0x000fe400078ec0ff */
[----:B------:R-:W-:-:S02]  /*e730*/  PRMT R10, R128, 0x7771, RZ ;  /* 0x00007771800a7816 */ /* 0x000fc400000000ff */
[----:B------:R-:W-:Y:S02]  /*e740*/  HSET2.LE.AND R4, R6, R0, PT ;  /* 0x0000000006047233 */ /* 0x000fe40003803000 */
[----:B------:R-:W-:Y:S02]  /*e750*/  PRMT R5, R5, 0x5410, R7 ;  /* 0x0000541005057816 */ /* 0x000fe40000000007 */
[----:B------:R-:W-:Y:S02]  /*e760*/  PRMT R6, R8, 0x5410, R10 ;  /* 0x0000541008067816 */ /* 0x000fe4000000000a */
[----:B------:R-:W-:-:S03]  /*e770*/  LOP3.LUT R7, R9, 0xff00ff, RZ, 0xc0, !PT ;  /* 0x00ff00ff09077812 */ /* 0x000fc600078ec0ff */
[--C-:B------:R-:W-:Y:S02]  /*e780*/  HSET2.LE.AND R6, R6, R0.reuse, PT ;  /* 0x0000000006067233 */ /* 0x100fe40003803000 */
[----:B------:R-:W-:Y:S01]  /*e790*/  HSET2.LE.AND R7, R7, R0, PT ;  /* 0x0000000007077233 */ /* 0x000fe20003803000 */
[----:B------:R-:W-:Y:S01]  /*e7a0*/  IMAD.MOV.U32 R10, RZ, RZ, R50 ;  /* 0x000000ffff0a7224 */ /* 0x000fe200078e0032 */
[C---:B------:R-:W-:Y:S02]  /*e7b0*/  PRMT R9, R50.reuse, 0x7773, RZ ;  /* 0x0000777332097816 */ /* 0x040fe400000000ff */
[----:B------:R-:W-:Y:S02]  /*e7c0*/  PRMT R8, R50, 0x7772, RZ ;  /* 0x0000777232087816 */ /* 0x000fe400000000ff */
[----:B------:R-:W-:Y:S01]  /*e7d0*/  LOP3.LUT R6, R251, R6, RZ, 0xc0, !PT ;  /* 0x00000006fb067212 */ /* 0x000fe200078ec0ff */
[----:B------:R-:W-:Y:S01]  /*e7e0*/  IMAD.MOV.U32 R251, RZ, RZ, R246 ;  /* 0x000000fffffb7224 */ /* 0x000fe200078e00f6 */
[----:B------:R-:W-:Y:S01]  /*e7f0*/  LOP3.LUT R7, R249, R7, RZ, 0xc0, !PT ;  /* 0x00000007f9077212 */ /* 0x000fe200078ec0ff */
[----:B------:R-:W-:-:S02]  /*e800*/  IMAD.MOV.U32 R249, RZ, RZ, R232 ;  /* 0x000000fffff97224 */ /* 0x000fc400078e00e8 */
[----:B------:R-:W-:Y:S02]  /*e810*/  IMAD.MOV.U32 R246, RZ, RZ, R247 ;  /* 0x000000fffff67224 */ /* 0x000fe400078e00f7 */
[----:B------:R-:W-:Y:S01]  /*e820*/  IMAD.MOV.U32 R232, RZ, RZ, R200 ;  /* 0x000000ffffe87224 */ /* 0x000fe200078e00c8 */
[----:B------:R-:W-:Y:S01]  /*e830*/  PRMT R200, R8, 0x5410, R9 ;  /* 0x0000541008c87816 */ /* 0x000fe20000000009 */
[----:B------:R-:W-:Y:S01]  /*e840*/  IMAD.MOV.U32 R247, RZ, RZ, R234 ;  /* 0x000000fffff77224 */ /* 0x000fe200078e00ea */
[----:B------:R-:W-:Y:S01]  /*e850*/  HSET2.LE.AND R5, R5, R0, PT ;  /* 0x0000000005057233 */ /* 0x000fe20003803000 */
[----:B------:R-:W-:Y:S01]  /*e860*/  IMAD.MOV.U32 R234, RZ, RZ, R244 ;  /* 0x000000ffffea7224 */ /* 0x000fe200078e00f4 */
[----:B------:R-:W-:Y:S01]  /*e870*/  PRMT R15, R50, 0x7771, RZ ;  /* 0x00007771320f7816 */ /* 0x000fe200000000ff */
[----:B------:R-:W-:Y:S01]  /*e880*/  IMAD.MOV.U32 R24, RZ, RZ, R58 ;  /* 0x000000ffff187224 */ /* 0x000fe200078e003a */
[----:B------:R-:W-:Y:S01]  /*e890*/  LOP3.LUT R8, R10, 0xff, RZ, 0xc0, !PT ;  /* 0x000000ff0a087812 */ /* 0x000fe200078ec0ff */
[----:B------:R-:W-:-:S02]  /*e8a0*/  IMAD.MOV.U32 R244, RZ, RZ, R230 ;  /* 0x000000fffff47224 */ /* 0x000fc400078e00e6 */
[----:B------:R-:W-:Y:S02]  /*e8b0*/  IMAD.MOV.U32 R230, RZ, RZ, R233 ;  /* 0x000000ffffe67224 */ /* 0x000fe400078e00e9 */
[----:B------:R-:W-:Y:S01]  /*e8c0*/  IMAD.MOV.U32 R233, RZ, RZ, R184 ;  /* 0x000000ffffe97224 */ /* 0x000fe200078e00b8 */
[----:B------:R-:W-:Y:S01]  /*e8d0*/  PRMT R184, R8, 0x5410, R15 ;  /* 0x0000541008b87816 */ /* 0x000fe2000000000f */
[----:B------:R-:W-:Y:S01]  /*e8e0*/  IMAD.MOV.U32 R27, RZ, RZ, R56 ;  /* 0x000000ffff1b7224 */ /* 0x000fe200078e0038 */
[----:B------:R-:W-:Y:S02]  /*e8f0*/  LOP3.LUT R4, R23, R4, RZ, 0xc0, !PT ;  /* 0x0000000417047212 */ /* 0x000fe400078ec0ff */
[----:B------:R-:W-:Y:S02]  /*e900*/  LOP3.LUT R5, R22, R5, RZ, 0xc0, !PT ;  /* 0x0000000516057212 */ /* 0x000fe400078ec0ff */
[----:B------:R-:W-:Y:S02]  /*e910*/  PRMT R31, R58, 0x7771, RZ ;  /* 0x000077713a1f7816 */ /* 0x000fe400000000ff */
[----:B------:R-:W-:Y:S01]  /*e920*/  LOP3.LUT R8, R24, 0xff, RZ, 0xc0, !PT ;  /* 0x000000ff18087812 */ /* 0x000fe200078ec0ff */
[----:B------:R-:W-:Y:S01]  /*e930*/  IMAD.MOV.U32 R26, RZ, RZ, R78 ;  /* 0x000000ffff1a7224 */ /* 0x000fe200078e004e */
[----:B------:R-:W-:-:S02]  /*e940*/  PRMT R23, R82, 0x7773, RZ ;  /* 0x0000777352177816 */ /* 0x000fc400000000ff */
[----:B------:R-:W-:Y:S02]  /*e950*/  PRMT R9, R82, 0x7772, RZ ;  /* 0x0000777252097816 */ /* 0x000fe400000000ff */
[----:B------:R-:W-:Y:S02]  /*e960*/  PRMT R168, R8, 0x5410, R31 ;  /* 0x0000541008a87816 */ /* 0x000fe4000000001f */
[----:B------:R-:W-:Y:S02]  /*e970*/  PRMT R28, R56, 0x7771, RZ ;  /* 0x00007771381c7816 */ /* 0x000fe400000000ff */
[----:B------:R-:W-:Y:S01]  /*e980*/  LOP3.LUT R8, R27, 0xff, RZ, 0xc0, !PT ;  /* 0x000000ff1b087812 */ /* 0x000fe200078ec0ff */
[----:B------:R-:W-:Y:S01]  /*e990*/  HMMA.16816.F32.BF16 R96, R4, R18, R44 ;  /* 0x000000120460723c */ /* 0x000fe2000004182c */
[C---:B------:R-:W-:Y:S02]  /*e9a0*/  PRMT R22, R58.reuse, 0x7773, RZ ;  /* 0x000077733a167816 */ /* 0x040fe400000000ff */
[----:B------:R-:W-:Y:S01]  /*e9b0*/  PRMT R21, R58, 0x7772, RZ ;  /* 0x000077723a157816 */ /* 0x000fe200000000ff */
[----:B------:R-:W-:Y:S01]  /*e9c0*/  IMAD.MOV.U32 R58, RZ, RZ, R130 ;  /* 0x000000ffff3a7224 */ /* 0x000fe200078e0082 */
[----:B------:R-:W-:-:S02]  /*e9d0*/  PRMT R47, R9, 0x5410, R23 ;  /* 0x00005410092f7816 */ /* 0x000fc40000000017 */
[----:B------:R-:W-:Y:S02]  /*e9e0*/  PRMT R29, R78, 0x7771, RZ ;  /* 0x000077714e1d7816 */ /* 0x000fe400000000ff */
[----:B------:R-:W-:Y:S02]  /*e9f0*/  LOP3.LUT R9, R26, 0xff, RZ, 0xc0, !PT ;  /* 0x000000ff1a097812 */ /* 0x000fe400078ec0ff */
[----:B------:R-:W-:Y:S02]  /*ea00*/  PRMT R130, R8, 0x5410, R28 ;  /* 0x0000541008827816 */ /* 0x000fe4000000001c */
[----:B------:R-:W-:Y:S01]  /*ea10*/  LOP3.LUT R8, R51, 0xffff, RZ, 0xc0, !PT ;  /* 0x0000ffff33087812 */ /* 0x000fe200078ec0ff */
[----:B------:R-:W-:Y:S01]  /*ea20*/  IMAD.MOV.U32 R25, RZ, RZ, R76 ;  /* 0x000000ffff197224 */ /* 0x000fe200078e004c */
[----:B------:R-:W-:Y:S01]  /*ea30*/  PRMT R103, R9, 0x5410, R29 ;  /* 0x0000541009677816 */ /* 0x000fe2000000001d */
[----:B------:R-:W-:Y:S01]  /*ea40*/  HMMA.16816.F32.BF16 R68, R4, R16, R32 ;  /* 0x000000100444723c */ /* 0x000fe20000041820 */
[----:B------:R-:W-:-:S02]  /*ea50*/  SHF.R.U32.HI R8, RZ, 0x8, R8 ;  /* 0x00000008ff087819 */ /* 0x000fc40000011608 */
[----:B------:R-:W-:Y:S01]  /*ea60*/  LOP3.LUT R9, R51, 0xff, RZ, 0xc0, !PT ;  /* 0x000000ff33097812 */ /* 0x000fe200078ec0ff */
[----:B------:R-:W-:Y:S01]  /*ea70*/  IMAD.MOV.U32 R32, RZ, RZ, R82 ;  /* 0x000000ffff207224 */ /* 0x000fe200078e0052 */
[C---:B------:R-:W-:Y:S02]  /*ea80*/  PRMT R30, R76.reuse, 0x7771, RZ ;  /* 0x000077714c1e7816 */ /* 0x040fe400000000ff */
[----:B------:R-:W-:Y:S02]  /*ea90*/  LOP3.LUT R10, R25, 0xff, RZ, 0xc0, !PT ;  /* 0x000000ff190a7812 */ /* 0x000fe400078ec0ff */
[--C-:B------:R-:W-:Y:S02]  /*eaa0*/  PRMT R173, R9, 0x5410, R8.reuse ;  /* 0x0000541009ad7816 */ /* 0x100fe40000000008 */
[C---:B------:R-:W-:Y:S02]  /*eab0*/  PRMT R14, R76.reuse, 0x7773, RZ ;  /* 0x000077734c0e7816 */ /* 0x040fe400000000ff */
[----:B------:R-:W-:Y:S01]  /*eac0*/  PRMT R11, R76, 0x7772, RZ ;  /* 0x000077724c0b7816 */ /* 0x000fe200000000ff */
[----:B------:R-:W-:Y:S01]  /*ead0*/  IMAD.MOV.U32 R77, RZ, RZ, R121 ;  /* 0x000000ffff4d7224 */ /* 0x000fe200078e0079 */
[----:B------:R-:W-:Y:S01]  /*eae0*/  PRMT R8, R51, 0x7632, R8 ;  /* 0x0000763233087816 */ /* 0x000fe20000000008 */
[----:B------:R-:W-:Y:S01]  /*eaf0*/  IMAD.MOV.U32 R59, RZ, RZ, R131 ;  /* 0x000000ffff3b7224 */ /* 0x000fe200078e0083 */
[----:B------:R-:W-:Y:S01]  /*eb00*/  PRMT R33, R82, 0x7771, RZ ;  /* 0x0000777152217816 */ /* 0x000fe200000000ff */
[----:B------:R-:W-:Y:S01]  /*eb10*/  IMAD.MOV.U32 R50, RZ, RZ, R141 ;  /* 0x000000ffff327224 */ /* 0x000fe200078e008d */
[----:B------:R-:W-:Y:S01]  /*eb20*/  LOP3.LUT R9, R32, 0xff, RZ, 0xc0, !PT ;  /* 0x000000ff20097812 */ /* 0x000fe200078ec0ff */
[----:B------:R-:W1:Y:S01]  /*eb30*/  LDSM.16.MT88.4 R24, [R120+0x5000] ;  /* 0x005000007818783b */ /* 0x000e620000004200 */
[----:B------:R-:W-:-:S02]  /*eb40*/  PRMT R44, R10, 0x5410, R30 ;  /* 0x000054100a2c7816 */ /* 0x000fc4000000001e */
[----:B------:R-:W-:Y:S02]  /*eb50*/  SHF.R.U32.HI R10, RZ, 0x18, R51 ;  /* 0x00000018ff0a7819 */ /* 0x000fe40000011633 */
[----:B------:R-:W-:Y:S02]  /*eb60*/  LOP3.LUT R8, R8, 0xff, RZ, 0xc0, !PT ;  /* 0x000000ff08087812 */ /* 0x000fe400078ec0ff */
[C---:B------:R-:W-:Y:S02]  /*eb70*/  PRMT R19, R78.reuse, 0x7773, RZ ;  /* 0x000077734e137816 */ /* 0x040fe400000000ff */
[----:B------:R-:W-:Y:S02]  /*eb80*/  PRMT R18, R78, 0x7772, RZ ;  /* 0x000077724e127816 */ /* 0x000fe400000000ff */
[----:B------:R-:W-:Y:S02]  /*eb90*/  PRMT R45, R11, 0x5410, R14 ;  /* 0x000054100b2d7816 */ /* 0x000fe4000000000e */
[----:B------:R-:W-:Y:S01]  /*eba0*/  PRMT R171, R21, 0x5410, R22 ;  /* 0x0000541015ab7816 */ /* 0x000fe20000000016 */
[----:B------:R-:W-:Y:S01]  /*ebb0*/  HMMA.16816.F32.BF16 R80, R4, R36, R72 ;  /* 0x000000240450723c */ /* 0x000fe20000041848 */
[C---:B------:R-:W-:Y:S01]  /*ebc0*/  PRMT R14, R62.reuse, 0x7773, RZ ;  /* 0x000077733e0e7816 */ /* 0x040fe200000000ff */
[----:B------:R-:W2:Y:S01]  /*ebd0*/  LDSM.16.MT88.4 R28, [R111+0x5000] ;  /* 0x005000006f1c783b */ /* 0x000ea20000004200 */
[----:B------:R-:W-:-:S02]  /*ebe0*/  PRMT R11, R62, 0x7772, RZ ;  /* 0x000077723e0b7816 */ /* 0x000fc400000000ff */
[----:B------:R-:W-:Y:S02]  /*ebf0*/  PRMT R46, R9, 0x5410, R33 ;  /* 0x00005410092e7816 */ /* 0x000fe40000000021 */
[C---:B------:R-:W-:Y:S02]  /*ec00*/  LOP3.LUT R9, R49.reuse, 0xffff, RZ, 0xc0, !PT ;  /* 0x0000ffff31097812 */ /* 0x040fe400078ec0ff */
[----:B------:R-:W-:Y:S02]  /*ec10*/  PRMT R172, R8, 0x5410, R10 ;  /* 0x0000541008ac7816 */ /* 0x000fe4000000000a */
[----:B------:R-:W-:Y:S02]  /*ec20*/  PRMT R121, R18, 0x5410, R19 ;  /* 0x0000541012797816 */ /* 0x000fe40000000013 */
[----:B------:R-:W-:Y:S02]  /*ec30*/  PRMT R8, R49, 0x7632, R8 ;  /* 0x0000763231087816 */ /* 0x000fe40000000008 */
[----:B------:R-:W-:-:S02]  /*ec40*/  PRMT R18, R11, 0x5410, R14 ;  /* 0x000054100b127816 */ /* 0x000fc4000000000e */
[----:B------:R-:W-:Y:S02]  /*ec50*/  LOP3.LUT R11, R49, 0xff, RZ, 0xc0, !PT ;  /* 0x000000ff310b7812 */ /* 0x000fe400078ec0ff */
[----:B------:R-:W-:Y:S02]  /*ec60*/  SHF.R.U32.HI R9, RZ, 0x8, R9 ;  /* 0x00000008ff097819 */ /* 0x000fe40000011609 */
[----:B------:R-:W-:Y:S02]  /*ec70*/  LOP3.LUT R10, R92, 0xffff, RZ, 0xc0, !PT ;  /* 0x0000ffff5c0a7812 */ /* 0x000fe400078ec0ff */
[----:B------:R-:W-:Y:S02]  /*ec80*/  SHF.R.U32.HI R14, RZ, 0x18, R49 ;  /* 0x00000018ff0e7819 */ /* 0x000fe40000011631 */
[----:B------:R-:W-:Y:S02]  /*ec90*/  LOP3.LUT R8, R8, 0xff, RZ, 0xc0, !PT ;  /* 0x000000ff08087812 */ /* 0x000fe400078ec0ff */
[----:B------:R-:W-:-:S02]  /*eca0*/  PRMT R140, R11, 0x5410, R9 ;  /* 0x000054100b8c7816 */ /* 0x000fc40000000009 */
[----:B------:R-:W-:Y:S02]  /*ecb0*/  LOP3.LUT R11, R92, 0xff, RZ, 0xc0, !PT ;  /* 0x000000ff5c0b7812 */ /* 0x000fe400078ec0ff */
[----:B------:R-:W-:Y:S02]  /*ecc0*/  SHF.R.U32.HI R10, RZ, 0x8, R10 ;  /* 0x00000008ff0a7819 */ /* 0x000fe4000001160a */
[----:B------:R-:W-:Y:S02]  /*ecd0*/  PRMT R131, R8, 0x5410, R14 ;  /* 0x0000541008837816 */ /* 0x000fe4000000000e */
[----:B------:R-:W-:Y:S02]  /*ece0*/  PRMT R9, R92, 0x7632, R9 ;  /* 0x000076325c097816 */ /* 0x000fe40000000009 */
[----:B------:R-:W-:Y:S02]  /*ecf0*/  LOP3.LUT R8, R93, 0xffff, RZ, 0xc0, !PT ;  /* 0x0000ffff5d087812 */ /* 0x000fe400078ec0ff */
[----:B------:R-:W-:-:S02]  /*ed00*/  PRMT R22, R11, 0x5410, R10 ;  /* 0x000054100b167816 */ /* 0x000fc4000000000a */
[----:B------:R-:W-:Y:S02]  /*ed10*/  LOP3.LUT R10, R9, 0xff, RZ, 0xc0, !PT ;  /* 0x000000ff090a7812 */ /* 0x000fe400078ec0ff */
[----:B------:R-:W-:Y:S02]  /*ed20*/  SHF.R.U32.HI R8, RZ, 0x8, R8 ;  /* 0x00000008ff087819 */ /* 0x000fe40000011608 */
[----:B------:R-:W-:Y:S02]  /*ed30*/  LOP3.LUT R9, R93, 0xff, RZ, 0xc0, !PT ;  /* 0x000000ff5d097812 */ /* 0x000fe400078ec0ff */
[----:B------:R-:W-:Y:S02]  /*ed40*/  SHF.R.U32.HI R11, RZ, 0x18, R92 ;  /* 0x00000018ff0b7819 */ /* 0x000fe4000001165c */
[----:B------:R-:W-:Y:S02]  /*ed50*/  PRMT R94, R9, 0x5410, R8 ;  /* 0x00005410095e7816 */ /* 0x000fe40000000008 */
[----:B------:R-:W-:-:S02]  /*ed60*/  PRMT R9, R93, 0x7632, R9 ;  /* 0x000076325d097816 */ /* 0x000fc40000000009 */
[C---:B------:R-:W-:Y:S02]  /*ed70*/  PRMT R17, R56.reuse, 0x7773, RZ ;  /* 0x0000777338117816 */ /* 0x040fe400000000ff */
[----:B------:R-:W-:Y:S02]  /*ed80*/  PRMT R16, R56, 0x7772, RZ ;  /* 0x0000777238107816 */ /* 0x000fe400000000ff */
[----:B------:R-:W-:Y:S01]  /*ed90*/  LOP3.LUT R8, R57, 0xffff, RZ, 0xc0, !PT ;  /* 0x0000ffff39087812 */ /* 0x000fe200078ec0ff */
[----:B------:R-:W-:Y:S01]  /*eda0*/  HMMA.16816.F32.BF16 R72, R4, R38, R84 ;  /* 0x000000260448723c */ /* 0x000fe20000041854 */
[----:B------:R-:W-:Y:S02]  /*edb0*/  PRMT R21, R10, 0x5410, R11 ;  /* 0x000054100a157816 */ /* 0x000fe4000000000b */
[----:B------:R-:W-:Y:S02]  /*edc0*/  SHF.R.U32.HI R11, RZ, 0x18, R93 ;  /* 0x00000018ff0b7819 */ /* 0x000fe4000001165d */
[----:B------:R-:W-:-:S02]  /*edd0*/  LOP3.LUT R10, R9, 0xff, RZ, 0xc0, !PT ;  /* 0x000000ff090a7812 */ /* 0x000fc400078ec0ff */
[----:B------:R-:W-:Y:S02]  /*ede0*/  LOP3.LUT R4, R88, 0xffff, RZ, 0xc0, !PT ;  /* 0x0000ffff58047812 */ /* 0x000fe400078ec0ff */
[----:B------:R-:W-:Y:S01]  /*edf0*/  PRMT R141, R16, 0x5410, R17 ;  /* 0x00005410108d7816 */ /* 0x000fe20000000011 */
[----:B------:R-:W-:Y:S01]  /*ee00*/  IMAD.MOV.U32 R17, RZ, RZ, R62 ;  /* 0x000000ffff117224 */ /* 0x000fe200078e003e */
[----:B------:R-:W-:Y:S02]  /*ee10*/  SHF.R.U32.HI R8, RZ, 0x8, R8 ;  /* 0x00000008ff087819 */ /* 0x000fe40000011608 */
[C---:B------:R-:W-:Y:S02]  /*ee20*/  LOP3.LUT R9, R57.reuse, 0xff, RZ, 0xc0, !PT ;  /* 0x000000ff39097812 */ /* 0x040fe400078ec0ff */
[----:B------:R-:W-:Y:S02]  /*ee30*/  PRMT R5, R57, 0x7632, R5 ;  /* 0x0000763239057816 */ /* 0x000fe40000000005 */
[----:B------:R-:W-:-:S02]  /*ee40*/  PRMT R93, R10, 0x5410, R11 ;  /* 0x000054100a5d7816 */ /* 0x000fc4000000000b */
[C---:B------:R-:W-:Y:S02]  /*ee50*/  LOP3.LUT R10, R88.reuse, 0xff, RZ, 0xc0, !PT ;  /* 0x000000ff580a7812 */ /* 0x040fe400078ec0ff */
[----:B------:R-:W-:Y:S02]  /*ee60*/  PRMT R7, R88, 0x7632, R7 ;  /* 0x0000763258077816 */ /* 0x000fe40000000007 */
[----:B------:R-:W-:Y:S02]  /*ee70*/  SHF.R.U32.HI R6, RZ, 0x8, R4 ;  /* 0x00000008ff067819 */ /* 0x000fe40000011604 */
[----:B------:R-:W-:Y:S02]  /*ee80*/  PRMT R129, R9, 0x5410, R8 ;  /* 0x0000541009817816 */ /* 0x000fe40000000008 */
[----:B------:R-:W-:Y:S02]  /*ee90*/  SHF.R.U32.HI R11, RZ, 0x18, R57 ;  /* 0x00000018ff0b7819 */ /* 0x000fe40000011639 */
[----:B------:R-:W-:-:S02]  /*eea0*/  LOP3.LUT R9, R5, 0xff, RZ, 0xc0, !PT ;  /* 0x000000ff05097812 */ /* 0x000fc400078ec0ff */
[----:B------:R-:W-:Y:S02]  /*eeb0*/  PRMT R19, R62, 0x7771, RZ ;  /* 0x000077713e137816 */ /* 0x000fe400000000ff */
[----:B------:R-:W-:Y:S02]  /*eec0*/  LOP3.LUT R8, R17, 0xff, RZ, 0xc0, !PT ;  /* 0x000000ff11087812 */ /* 0x000fe400078ec0ff */
[----:B------:R-:W-:Y:S02]  /*eed0*/  SHF.R.U32.HI R4, RZ, 0x18, R88 ;  /* 0x00000018ff047819 */ /* 0x000fe40000011658 */
[----:B------:R-:W-:Y:S02]  /*eee0*/  LOP3.LUT R5, R7, 0xff, RZ, 0xc0, !PT ;  /* 0x000000ff07057812 */ /* 0x000fe400078ec0ff */
[----:B------:R-:W-:Y:S02]  /*eef0*/  PRMT R23, R10, 0x5410, R6 ;  /* 0x000054100a177816 */ /* 0x000fe40000000006 */
[----:B------:R-:W-:-:S02]  /*ef00*/  LOP3.LUT R6, R91, 0xffff, RZ, 0xc0, !PT ;  /* 0x0000ffff5b067812 */ /* 0x000fc400078ec0ff */
[----:B------:R-:W-:Y:S02]  /*ef10*/  PRMT R106, R9, 0x5410, R11 ;  /* 0x00005410096a7816 */ /* 0x000fe4000000000b */
[----:B------:R-:W-:Y:S02]  /*ef20*/  PRMT R9, R8, 0x5410, R19 ;  /* 0x0000541008097816 */ /* 0x000fe40000000013 */
[--C-:B------:R-:W-:Y:S02]  /*ef30*/  PRMT R19, R5, 0x5410, R4.reuse ;  /* 0x0000541005137816 */ /* 0x100fe40000000004 */
[C---:B------:R-:W-:Y:S02]  /*ef40*/  PRMT R4, R91.reuse, 0x7632, R4 ;  /* 0x000076325b047816 */ /* 0x040fe40000000004 */
[----:B------:R-:W-:Y:S02]  /*ef50*/  SHF.R.U32.HI R5, RZ, 0x8, R6 ;  /* 0x00000008ff057819 */ /* 0x000fe40000011606 */
[----:B------:R-:W-:-:S02]  /*ef60*/  LOP3.LUT R6, R91, 0xff, RZ, 0xc0, !PT ;  /* 0x000000ff5b067812 */ /* 0x000fc400078ec0ff */
[----:B------:R-:W-:Y:S02]  /*ef70*/  LOP3.LUT R7, R4, 0xff, RZ, 0xc0, !PT ;  /* 0x000000ff04077812 */ /* 0x000fe400078ec0ff */
[----:B------:R-:W-:Y:S01]  /*ef80*/  PRMT R4, R6, 0x5410, R5 ;  /* 0x0000541006047816 */ /* 0x000fe20000000005 */
[----:B------:R-:W-:Y:S01]  /*ef90*/  IMAD.MOV.U32 R6, RZ, RZ, R208 ;  /* 0x000000ffff067224 */ /* 0x000fe200078e00d0 */
[----:B------:R-:W-:-:S03]  /*efa0*/  SHF.R.U32.HI R8, RZ, 0x18, R91 ;  /* 0x00000018ff087819 */ /* 0x000fc6000001165b */
[----:B------:R-:W-:Y:S02]  /*efb0*/  HSET2.LE.AND R4, R4, R0, PT ;  /* 0x0000000004047233 */ /* 0x000fe40003803000 */
[----:B------:R-:W-:-:S03]  /*efc0*/  PRMT R5, R7, 0x5410, R8 ;  /* 0x0000541007057816 */ /* 0x000fc60000000008 */
[----:B------:R-:W-:Y:S01]  /*efd0*/  LOP3.LUT R4, R6, R4, RZ, 0xc0, !PT ;  /* 0x0000000406047212 */ /* 0x000fe200078ec0ff */
[----:B------:R-:W-:Y:S01]  /*efe0*/  IMAD.U32 R6, RZ, RZ, UR28 ;  /* 0x0000001cff067e24 */ /* 0x000fe2000f8e00ff */
[----:B------:R-:W-:Y:S01]  /*eff0*/  LOP3.LUT R7, R18, 0xff00ff, RZ, 0xc0, !PT ;  /* 0x00ff00ff12077812 */ /* 0x000fe200078ec0ff */
[----:B------:R-:W-:Y:S02]  /*f000*/  IMAD.MOV.U32 R8, RZ, RZ, R206 ;  /* 0x000000ffff087224 */ /* 0x000fe400078e00ce */
[----:B------:R-:W-:Y:S01]  /*f010*/  IMAD.WIDE R10, R6, 0x70, R104 ;  /* 0x00000070060a7825 */ /* 0x000fe200078e0268 */
[--C-:B------:R-:W-:Y:S02]  /*f020*/  HSET2.LE.AND R6, R9, R0.reuse, PT ;  /* 0x0000000009067233 */ /* 0x100fe40003803000 */
[--C-:B------:R-:W-:Y:S01]  /*f030*/  HSET2.LE.AND R7, R7, R0.reuse, PT ;  /* 0x0000000007077233 */ /* 0x100fe20003803000 */
[----:B------:R-:W-:Y:S01]  /*f040*/  IMAD.MOV.U32 R9, RZ, RZ, R204 ;  /* 0x000000ffff097224 */ /* 0x000fe200078e00cc */
[C---:B------:R-:W-:Y:S01]  /*f050*/  PRMT R16, R48.reuse, 0x7773, RZ ;  /* 0x0000777330107816 */ /* 0x040fe200000000ff */
[----:B------:R-:W-:Y:S01]  /*f060*/  IMAD.MOV.U32 R34, RZ, RZ, R48 ;  /* 0x000000ffff227224 */ /* 0x000fe200078e0030 */
[----:B------:R-:W-:Y:S01]  /*f070*/  PRMT R15, R48, 0x7772, RZ ;  /* 0x00007772300f7816 */ /* 0x000fe200000000ff */
[----:B------:R-:W-:Y:S01]  /*f080*/  IMAD.MOV.U32 R14, RZ, RZ, R207 ;  /* 0x000000ffff0e7224 */ /* 0x000fe200078e00cf */
[----:B------:R-:W-:-:S02]  /*f090*/  HSET2.LE.AND R5, R5, R0, PT ;  /* 0x0000000005057233 */ /* 0x000fc40003803000 */
[----:B------:R-:W-:Y:S02]  /*f0a0*/  LOP3.LUT R6, R8, R6, RZ, 0xc0, !PT ;  /* 0x0000000608067212 */ /* 0x000fe400078ec0ff */
[----:B------:R-:W-:Y:S02]  /*f0b0*/  PRMT R128, R15, 0x5410, R16 ;  /* 0x000054100f807816 */ /* 0x000fe40000000010 */
[----:B------:R-:W-:Y:S02]  /*f0c0*/  LOP3.LUT R7, R9, R7, RZ, 0xc0, !PT ;  /* 0x0000000709077212 */ /* 0x000fe400078ec0ff */
[----:B------:R-:W-:Y:S02]  /*f0d0*/  LOP3.LUT R8, R63, 0xffff, RZ, 0xc0, !PT ;  /* 0x0000ffff3f087812 */ /* 0x000fe400078ec0ff */
[----:B------:R-:W-:Y:S02]  /*f0e0*/  PRMT R35, R48, 0x7771, RZ ;  /* 0x0000777130237816 */ /* 0x000fe400000000ff */
[----:B------:R-:W-:-:S02]  /*f0f0*/  LOP3.LUT R15, R34, 0xff, RZ, 0xc0, !PT ;  /* 0x000000ff220f7812 */ /* 0x000fc400078ec0ff */
[----:B------:R-:W-:Y:S02]  /*f100*/  PRMT R9, R63, 0x7632, R9 ;  /* 0x000076323f097816 */ /* 0x000fe40000000009 */
[----:B------:R-:W-:Y:S02]  /*f110*/  LOP3.LUT R5, R14, R5, RZ, 0xc0, !PT ;  /* 0x000000050e057212 */ /* 0x000fe400078ec0ff */
[----:B------:R-:W-:Y:S02]  /*f120*/  SHF.R.U32.HI R14, RZ, 0x8, R8 ;  /* 0x00000008ff0e7819 */ /* 0x000fe40000011608 */
[----:B------:R-:W-:Y:S02]  /*f130*/  SHF.R.U32.HI R8, RZ, 0x18, R63 ;  /* 0x00000018ff087819 */ /* 0x000fe4000001163f */
[----:B------:R-:W-:Y:S02]  /*f140*/  LOP3.LUT R9, R9, 0xff, RZ, 0xc0, !PT ;  /* 0x000000ff09097812 */ /* 0x000fe400078ec0ff */
[----:B------:R-:W-:Y:S01]  /*f150*/  PRMT R92, R15, 0x5410, R35 ;  /* 0x000054100f5c7816 */ /* 0x000fe20000000023 */
[----:B------:R-:W-:Y:S01]  /*f160*/  IMAD.U32 R15, RZ, RZ, UR28 ;  /* 0x0000001cff0f7e24 */ /* 0x000fe2000f8e00ff */
[----:B------:R-:W-:Y:S01]  /*f170*/  PRMT R62, R9, 0x5410, R8 ;  /* 0x00005410093e7816 */ /* 0x000fe20000000008 */
[----:B------:R-:W-:Y:S01]  /*f180*/  STG.E.U16 desc[UR20][R104.64+0x20], R90 ;  /* 0x0000205a68007986 */ /* 0x000fe2000c101514 */
[----:B------:R-:W-:Y:S01]  /*f190*/  LOP3.LUT R16, R63, 0xff, RZ, 0xc0, !PT ;  /* 0x000000ff3f107812 */ /* 0x000fe200078ec0ff */
[----:B------:R-:W-:-:S02]  /*f1a0*/  IMAD.WIDE R8, R15, -0x70, R10 ;  /* 0xffffff900f087825 */ /* 0x000fc400078e020a */
[----:B------:R-:W-:Y:S04]  /*f1b0*/  STG.E.U16 desc[UR20][R104.64+0x22], R89 ;  /* 0x0000225968007986 */ /* 0x000fe8000c101514 */
[----:B------:R-:W-:Y:S04]  /*f1c0*/  STG.E.U16 desc[UR20][R10.64+0x20], R109 ;  /* 0x0000206d0a007986 */ /* 0x000fe8000c101514 */
[----:B------:R3:W-:Y:S01]  /*f1d0*/  STG.E.U16 desc[UR20][R10.64+0x22], R110 ;  /* 0x0000226e0a007986 */ /* 0x0007e2000c101514 */
[----:B------:R-:W-:Y:S02]  /*f1e0*/  PRMT R63, R16, 0x5410, R14 ;  /* 0x00005410103f7816 */ /* 0x000fe4000000000e */
[--C-:B------:R-:W-:Y:S01]  /*f1f0*/  HSET2.LE.AND R17, R21, R0.reuse, PT ;  /* 0x0000000015117233 */ /* 0x100fe20003803000 */
[----:B------:R-:W-:Y:S01]  /*f200*/  STG.E.U16 desc[UR20][R2.64+0x20], R108 ;  /* 0x0000206c02007986 */ /* 0x000fe2000c101514 */
[----:B------:R-:W-:-:S03]  /*f210*/  HSET2.LE.AND R16, R44, R0, PT ;  /* 0x000000002c107233 */ /* 0x000fc60003803000 */
[----:B------:R-:W-:Y:S04]  /*f220*/  STG.E.U16 desc[UR20][R2.64+0x22], R107 ;  /* 0x0000226b02007986 */ /* 0x000fe8000c101514 */
[----:B------:R-:W-:Y:S04]  /*f230*/  STG.E.U16 desc[UR20][R52.64+0x30], R102 ;  /* 0x0000306634007986 */ /* 0x000fe8000c101514 */
[----:B------:R-:W-:Y:S04]  /*f240*/  STG.E.U16 desc[UR20][R52.64+0x32], R100 ;  /* 0x0000326434007986 */ /* 0x000fe8000c101514 */
[----:B------:R-:W-:Y:S01]  /*f250*/  STG.E.U16 desc[UR20][R8.64+0x30], R95 ;  /* 0x0000305f08007986 */ /* 0x000fe2000c101514 */
[----:B-1----:R-:W-:Y:S01]  /*f260*/  HMMA.16816.F32.BF16 R36, R4, R26, R64 ;  /* 0x0000001a0424723c */ /* 0x002fe20000041840 */
[----:B------:R-:W-:-:S02]  /*f270*/  IMAD.MOV.U32 R18, RZ, RZ, R205 ;  /* 0x000000ffff127224 */ /* 0x000fc400078e00cd */
[----:B------:R-:W1:Y:S01]  /*f280*/  LDSM.16.MT88.4 R32, [R120+0x5400] ;  /* 0x005400007820783b */ /* 0x000e620000004200 */
[----:B---3--:R-:W-:-:S03]  /*f290*/  IMAD.U32 R10, RZ, RZ, UR28 ;  /* 0x0000001cff0a7e24 */ /* 0x008fc6000f8e00ff */
[----:B------:R3:W-:Y:S01]  /*f2a0*/  STG.E.U16 desc[UR20][R8.64+0x32], R101 ;  /* 0x0000326508007986 */ /* 0x0007e2000c101514 */
[----:B------:R-:W-:Y:S01]  /*f2b0*/  IMAD.WIDE R14, R10, 0x70, R8 ;  /* 0x000000700a0e7825 */ /* 0x000fe200078e0208 */
[----:B------:R-:W-:Y:S01]  /*f2c0*/  HSET2.LE.AND R10, R22, R0, PT ;  /* 0x00000000160a7233 */ /* 0x000fe20003803000 */
[----:B------:R-:W-:Y:S01]  /*f2d0*/  HMMA.16816.F32.BF16 R40, R4, R24, R116 ;  /* 0x000000180428723c */ /* 0x000fe20000041874 */
[----:B------:R-:W-:-:S07]  /*f2e0*/  LOP3.LUT R11, R45, 0xff00ff, RZ, 0xc0, !PT ;  /* 0x00ff00ff2d0b7812 */ /* 0x000fce00078ec0ff */
[C---:B--2---:R-:W-:Y:S01]  /*f2f0*/  HMMA.16816.F32.BF16 R64, R4.reuse, R28, R124 ;  /* 0x0000001c0440723c */ /* 0x044fe2000004187c */
[----:B------:R-:W-:Y:S01]  /*f300*/  HSET2.LE.AND R11, R11, R0, PT ;  /* 0x000000000b0b7233 */ /* 0x000fe20003803000 */
[----:B------:R-:W-:Y:S01]  /*f310*/  STG.E.U16 desc[UR20][R14.64+0x30], R114 ;  /* 0x000030720e007986 */ /* 0x000fe2000c101514 */
[----:B---3--:R-:W-:Y:S01]  /*f320*/  LOP3.LUT R9, R58, R17, RZ, 0xc0, !PT ;  /* 0x000000113a097212 */ /* 0x008fe200078ec0ff */
[----:B------:R-:W-:Y:S01]  /*f330*/  IMAD.U32 R17, RZ, RZ, UR28 ;  /* 0x0000001cff117e24 */ /* 0x000fe2000f8e00ff */
[----:B------:R-:W-:Y:S02]  /*f340*/  LOP3.LUT R8, R77, R10, RZ, 0xc0, !PT ;  /* 0x0000000a4d087212 */ /* 0x000fe400078ec0ff */
[----:B------:R-:W-:Y:S02]  /*f350*/  LOP3.LUT R10, R59, R16, RZ, 0xc0, !PT ;  /* 0x000000103b0a7212 */ /* 0x000fe400078ec0ff */
[----:B------:R-:W-:Y:S01]  /*f360*/  HMMA.16816.F32.BF16 R56, R4, R30, R136 ;  /* 0x0000001e0438723c */ /* 0x000fe20000041888 */
[----:B------:R-:W-:-:S04]  /*f370*/  IMAD.WIDE R4, R17, -0x70, R14 ;  /* 0xffffff9011047825 */ /* 0x000fc800078e020e */
[----:B------:R-:W-:Y:S01]  /*f380*/  IMAD.U32 R6, RZ, RZ, UR28 ;  /* 0x0000001cff067e24 */ /* 0x000fe2000f8e00ff */
[----:B------:R2:W-:Y:S03]  /*f390*/  STG.E.U16 desc[UR20][R14.64+0x32], R115 ;  /* 0x000032730e007986 */ /* 0x0005e6000c101514 */
[----:B------:R-:W-:Y:S01]  /*f3a0*/  IMAD.WIDE R6, R6, 0x70, R4 ;  /* 0x0000007006067825 */ /* 0x000fe200078e0204 */
[----:B------:R-:W-:Y:S01]  /*f3b0*/  STG.E.U16 desc[UR20][R2.64+0x30], R113 ;  /* 0x0000307102007986 */ /* 0x000fe2000c101514 */
[----:B------:R-:W-:-:S03]  /*f3c0*/  LOP3.LUT R11, R50, R11, RZ, 0xc0, !PT ;  /* 0x0000000b320b7212 */ /* 0x000fc600078ec0ff */
[----:B------:R-:W-:Y:S01]  /*f3d0*/  STG.E.U16 desc[UR20][R2.64+0x32], R112 ;  /* 0x0000327002007986 */ /* 0x000fe2000c101514 */
[----:B------:R-:W-:-:S03]  /*f3e0*/  IMAD.MOV.U32 R50, RZ, RZ, R250 ;  /* 0x000000ffff327224 */ /* 0x000fc600078e00fa */
[----:B------:R-:W-:Y:S01]  /*f3f0*/  STG.E.U16 desc[UR20][R52.64+0x40], R196 ;  /* 0x000040c434007986 */ /* 0x000fe2000c101514 */
[----:B------:R-:W-:-:S03]  /*f400*/  IMAD.MOV.U32 R16, RZ, RZ, R214 ;  /* 0x000000ffff107224 */ /* 0x000fc600078e00d6 */
[----:B------:R-:W-:Y:S04]  /*f410*/  STG.E.U16 desc[UR20][R52.64+0x42], R197 ;  /* 0x000042c534007986 */ /* 0x000fe8000c101514 */
[----:B------:R-:W-:Y:S04]  /*f420*/  STG.E.U16 desc[UR20][R4.64+0x40], R238 ;  /* 0x000040ee04007986 */ /* 0x000fe8000c101514 */
[----:B------:R3:W-:Y:S01]  /*f430*/  STG.E.U16 desc[UR20][R4.64+0x42], R237 ;  /* 0x000042ed04007986 */ /* 0x0007e2000c101514 */
[----:B--2---:R-:W-:-:S03]  /*f440*/  IMAD.U32 R14, RZ, RZ, UR28 ;  /* 0x0000001cff0e7e24 */ /* 0x004fc6000f8e00ff */
[----:B------:R-:W-:Y:S04]  /*f450*/  STG.E.U16 desc[UR20][R6.64+0x40], R193 ;  /* 0x000040c106007986 */ /* 0x000fe8000c101514 */
[----:B------:R2:W-:Y:S04]  /*f460*/  STG.E.U16 desc[UR20][R6.64+0x42], R194 ;  /* 0x000042c206007986 */ /* 0x0005e8000c101514 */
[----:B------:R-:W4:Y:S01]  /*f470*/  LDL.LU R250, [R1+0x110] ;  /* 0x0001100001fa7983 */ /* 0x000f220000300800 */
[----:B------:R-:W-:Y:S02]  /*f480*/  IMAD.MOV.U32 R17, RZ, RZ, R209 ;  /* 0x000000ffff117224 */ /* 0x000fe400078e00d1 */
[----:B---3--:R-:W-:Y:S01]  /*f490*/  IMAD.WIDE R4, R14, -0x70, R6 ;  /* 0xffffff900e047825 */ /* 0x008fe200078e0206 */
[----:B--2---:R-:W-:-:S02]  /*f4a0*/  HSET2.LE.AND R6, R23, R0, PT ;  /* 0x0000000017067233 */ /* 0x004fc40003803000 */
[----:B------:R-:W-:-:S03]  /*f4b0*/  HSET2.LE.AND R7, R19, R0, PT ;  /* 0x0000000013077233 */ /* 0x000fc60003803000 */
[----:B------:R-:W-:Y:S01]  /*f4c0*/  LOP3.LUT R16, R16, R6, RZ, 0xc0, !PT ;  /* 0x0000000610107212 */ /* 0x000fe200078ec0ff */
[----:B------:R-:W-:Y:S01]  /*f4d0*/  IMAD.U32 R6, RZ, RZ, UR28 ;  /* 0x0000001cff067e24 */ /* 0x000fe2000f8e00ff */
[----:B------:R-:W-:Y:S01]  /*f4e0*/  LOP3.LUT R17, R17, R7, RZ, 0xc0, !PT ;  /* 0x0000000711117212 */ /* 0x000fe200078ec0ff */
[----:B------:R-:W-:Y:S02]  /*f4f0*/  STG.E.U16 desc[UR20][R2.64+0x40], R192 ;  /* 0x000040c002007986 */ /* 0x000fe4000c101514 */
[----:B------:R-:W-:Y:S02]  /*f500*/  IMAD.WIDE R6, R6, 0x70, R4 ;  /* 0x0000007006067825 */ /* 0x000fe400078e0204 */
[----:B------:R-:W-:Y:S04]  /*f510*/  STG.E.U16 desc[UR20][R2.64+0x42], R191 ;  /* 0x000042bf02007986 */ /* 0x000fe8000c101514 */
[----:B------:R-:W-:Y:S04]  /*f520*/  STG.E.U16 desc[UR20][R52.64+0x50], R219 ;  /* 0x000050db34007986 */ /* 0x000fe8000c101514 */
[----:B------:R-:W-:Y:S04]  /*f530*/  STG.E.U16 desc[UR20][R52.64+0x52], R218 ;  /* 0x000052da34007986 */ /* 0x000fe8000c101514 */
[----:B------:R-:W-:Y:S04]  /*f540*/  STG.E.U16 desc[UR20][R4.64+0x50], R240 ;  /* 0x000050f004007986 */ /* 0x000fe8000c101514 */
[----:B------:R-:W-:Y:S04]  /*f550*/  STG.E.U16 desc[UR20][R4.64+0x52], R239 ;  /* 0x000052ef04007986 */ /* 0x000fe8000c101514 */
[----:B------:R-:W-:Y:S04]  /*f560*/  STG.E.U16 desc[UR20][R6.64+0x50], R50 ;  /* 0x0000503206007986 */ /* 0x000fe8000c101514 */
[----:B------:R-:W-:Y:S04]  /*f570*/  STG.E.U16 desc[UR20][R6.64+0x52], R251 ;  /* 0x000052fb06007986 */ /* 0x000fe8000c101514 */
[----:B------:R2:W-:Y:S02]  /*f580*/  STG.E.U16 desc[UR20][R2.64+0x52], R244 ;  /* 0x000052f402007986 */ /* 0x0005e4000c101514 */
[----:B--2---:R-:W-:-:S02]  /*f590*/  IMAD.MOV.U32 R244, RZ, RZ, R243 ;  /* 0x000000fffff47224 */ /* 0x004fc400078e00f3 */
[----:B------:R-:W2:Y:S01]  /*f5a0*/  LDL.LU R243, [R1+0x100] ;  /* 0x0001000001f37983 */ /* 0x000ea20000300800 */
[----:B------:R-:W-:Y:S01]  /*f5b0*/  HMMA.16816.F32.BF16 R76, R8, R24, R68 ;  /* 0x00000018084c723c */ /* 0x000fe20000041844 */
[----:B------:R-:W-:Y:S02]  /*f5c0*/  HSET2.LE.AND R14, R46, R0, PT ;  /* 0x000000002e0e7233 */ /* 0x000fe40003803000 */
[----:B------:R-:W-:-:S05]  /*f5d0*/  LOP3.LUT R15, R47, 0xff00ff, RZ, 0xc0, !PT ;  /* 0x00ff00ff2f0f7812 */ /* 0x000fca00078ec0ff */
[C---:B------:R-:W-:Y:S08]  /*f5e0*/  HMMA.16816.F32.BF16 R68, R8.reuse, R26, R96 ;  /* 0x0000001a0844723c */ /* 0x040ff00000041860 */
[C---:B------:R-:W-:Y:S08]  /*f5f0*/  HMMA.16816.F32.BF16 R80, R8.reuse, R28, R80 ;  /* 0x0000001c0850723c */ /* 0x040ff00000041850 */
[----:B------:R-:W-:Y:S01]  /*f600*/  HMMA.16816.F32.BF16 R72, R8, R30, R72 ;  /* 0x0000001e0848723c */ /* 0x000fe20000041848 */
[----:B------:R-:W-:Y:S01]  /*f610*/  IMAD.U32 R9, RZ, RZ, UR28 ;  /* 0x0000001cff097e24 */ /* 0x000fe2000f8e00ff */
[----:B------:R-:W-:Y:S01]  /*f620*/  LOP3.LUT R18, R18, R14, RZ, 0xc0, !PT ;  /* 0x0000000e12127212 */ /* 0x000fe200078ec0ff */
[----:B------:R-:W-:Y:S02]  /*f630*/  STG.E.U16 desc[UR20][R2.64+0x50], R249 ;  /* 0x000050f902007986 */ /* 0x000fe4000c101514 */
[----:B------:R-:W-:Y:S01]  /*f640*/  IMAD.WIDE R4, R9, -0x70, R6 ;  /* 0xffffff9009047825 */ /* 0x000fe200078e0206 */
[----:B------:R-:W-:Y:S01]  /*f650*/  HSET2.LE.AND R14, R15, R0, PT ;  /* 0x000000000f0e7233 */ /* 0x000fe20003803000 */
[----:B------:R-:W3:Y:S02]  /*f660*/  LDSM.16.MT88.4 R24, [R111+0x5400] ;  /* 0x005400006f18783b */ /* 0x000ee40000004200 */
[----:B------:R-:W-:-:S02]  /*f670*/  IMAD.U32 R6, RZ, RZ, UR28 ;  /* 0x0000001cff067e24 */ /* 0x000fc4000f8e00ff */
[----:B------:R-:W-:Y:S02]  /*f680*/  IMAD.MOV.U32 R8, RZ, RZ, R203 ;  /* 0x000000ffff087224 */ /* 0x000fe400078e00cb */
[----:B------:R-:W-:Y:S01]  /*f690*/  IMAD.WIDE R6, R6, 0x70, R4 ;  /* 0x0000007006067825 */ /* 0x000fe200078e0204 */
[----:B------:R-:W-:Y:S02]  /*f6a0*/  STG.E.U16 desc[UR20][R52.64+0x60], R236 ;  /* 0x000060ec34007986 */ /* 0x000fe4000c101514 */
[----:B------:R-:W-:Y:S01]  /*f6b0*/  LOP3.LUT R19, R8, R14, RZ, 0xc0, !PT ;  /* 0x0000000e08137212 */ /* 0x000fe200078ec0ff */
[----:B------:R-:W-:Y:S01]  /*f6c0*/  IMAD.U32 R8, RZ, RZ, UR28 ;  /* 0x0000001cff087e24 */ /* 0x000fe2000f8e00ff */
[----:B------:R-:W-:Y:S04]  /*f6d0*/  STG.E.U16 desc[UR20][R52.64+0x62], R235 ;  /* 0x000062eb34007986 */ /* 0x000fe8000c101514 */
[----:B------:R-:W-:Y:S04]  /*f6e0*/  STG.E.U16 desc[UR20][R4.64+0x60], R216 ;  /* 0x000060d804007986 */ /* 0x000fe8000c101514 */
[----:B------:R1:W-:Y:S04]  /*f6f0*/  STG.E.U16 desc[UR20][R4.64+0x62], R217 ;  /* 0x000062d904007986 */ /* 0x0003e8000c101514 */
[----:B------:R3:W-:Y:S01]  /*f700*/  STG.E.U16 desc[UR20][R6.64+0x60], R232 ;  /* 0x000060e806007986 */ /* 0x0007e2000c101514 */
[----:B------:R-:W-:Y:S01]  /*f710*/  LOP3.LUT R9, R121, 0xff00ff, RZ, 0xc0, !PT ;  /* 0x00ff00ff79097812 */ /* 0x000fe200078ec0ff */
[----:B-1----:R-:W-:-:S04]  /*f720*/  IMAD.WIDE R4, R8, -0x70, R6 ;  /* 0xffffff9008047825 */ /* 0x002fc800078e0206 */
[----:B---3--:R-:W-:Y:S02]  /*f730*/  IMAD.MOV.U32 R232, RZ, RZ, R230 ;  /* 0x000000ffffe87224 */ /* 0x008fe400078e00e6 */
[----:B------:R-:W3:Y:S04]  /*f740*/  LDL.LU R230, [R1+0xf4] ;  /* 0x0000f40001e67983 */ /* 0x000ee80000300800 */
[----:B----4-:R1:W-:Y:S04]  /*f750*/  STG.E.U16 desc[UR20][R6.64+0x62], R250 ;  /* 0x000062fa06007986 */ /* 0x0103e8000c101514 */
        /* <DEDUP_REMOVED lines=12> */
[----:B------:R-:W-:Y:S04]  /*f820*/  STG.E.U16 desc[UR20][R52.64+0x72], R212 ;  /* 0x000072d434007986 */ /* 0x000fe8000c101514 */
[----:B------:R-:W-:Y:S04]  /*f830*/  STG.E.U16 desc[UR20][R4.64+0x70], R211 ;  /* 0x000070d304007986 */ /* 0x000fe8000c101514 */
[----:B------:R-:W-:Y:S04]  /*f840*/  STG.E.U16 desc[UR20][R4.64+0x72], R210 ;  /* 0x000072d204007986 */ /* 0x000fe8000c101514 */
[----:B------:R-:W-:Y:S04]  /*f850*/  STG.E.U16 desc[UR20][R6.64+0x70], R244 ;  /* 0x000070f406007986 */ /* 0x000fe8000c101514 */
[----:B--2---:R1:W-:Y:S04]  /*f860*/  STG.E.U16 desc[UR20][R6.64+0x72], R243 ;  /* 0x000072f306007986 */ /* 0x0043e8000c101514 */
[----:B------:R2:W-:Y:S04]  /*f870*/  STG.E.U16 desc[UR20][R2.64+0x70], R232 ;  /* 0x000070e802007986 */ /* 0x0005e8000c101514 */
[----:B-1----:R-:W4:Y:S04]  /*f880*/  LDL.LU R243, [R1+0xb0] ;  /* 0x0000b00001f37983 */ /* 0x002f280000300800 */
[----:B------:R-:W4:Y:S04]  /*f890*/  LDL.LU R244, [R1+0xa4] ;  /* 0x0000a40001f47983 */ /* 0x000f280000300800 */
[----:B--2---:R-:W2:Y:S01]  /*f8a0*/  LDL.LU R232, [R1+0xa0] ;  /* 0x0000a00001e87983 */ /* 0x004ea20000300800 */
[----:B------:R-:W-:Y:S01]  /*f8b0*/  IMAD.U32 R14, RZ, RZ, UR28 ;  /* 0x0000001cff0e7e24 */ /* 0x000fe2000f8e00ff */
[----:B------:R-:W-:-:S03]  /*f8c0*/  HSET2.LE.AND R10, R103, R0, PT ;  /* 0x00000000670a7233 */ /* 0x000fc60003803000 */
[----:B------:R-:W-:Y:S02]  /*f8d0*/  IMAD.WIDE R4, R14, -0x70, R6 ;  /* 0xffffff900e047825 */ /* 0x000fe400078e0206 */
[----:B------:R-:W-:Y:S02]  /*f8e0*/  LOP3.LUT R10, R247, R10, RZ, 0xc0, !PT ;  /* 0x0000000af70a7212 */ /* 0x000fe400078ec0ff */
[----:B------:R-:W-:Y:S01]  /*f8f0*/  LOP3.LUT R7, R128, 0xff00ff, RZ, 0xc0, !PT ;  /* 0x00ff00ff80077812 */ /* 0x000fe200078ec0ff */
[----:B------:R-:W-:Y:S02]  /*f900*/  IMAD.MOV.U32 R21, RZ, RZ, R179 ;  /* 0x000000ffff157224 */ /* 0x000fe400078e00b3 */
[----:B------:R-:W-:Y:S01]  /*f910*/  IMAD.WIDE R14, R14, 0x70, R4 ;  /* 0x000000700e0e7825 */ /* 0x000fe200078e0204 */
[----:B------:R-:W-:Y:S01]  /*f920*/  HMMA.16816.F32.BF16 R48, R16, R32, R40 ;  /* 0x000000201030723c */ /* 0x000fe20000041828 */
[----:B------:R-:W-:-:S07]  /*f930*/  HSET2.LE.AND R7, R7, R0, PT ;  /* 0x0000000007077233 */ /* 0x000fce0003803000 */
[-C--:B------:R-:W-:Y:S08]  /*f940*/  HMMA.16816.F32.BF16 R40, R16, R24.reuse, R64 ;  /* 0x000000181028723c */ /* 0x080ff00000041840 */
[C---:B------:R-:W-:Y:S08]  /*f950*/  HMMA.16816.F32.BF16 R84, R8.reuse, R24, R80 ;  /* 0x000000180854723c */ /* 0x040ff00000041850 */
[C---:B------:R-:W-:Y:S01]  /*f960*/  HMMA.16816.F32.BF16 R88, R8.reuse, R32, R76 ;  /* 0x000000200858723c */ /* 0x040fe2000004184c */
[----:B---3--:R1:W-:Y:S04]  /*f970*/  STG.E.U16 desc[UR20][R2.64+0x72], R230 ;  /* 0x000072e602007986 */ /* 0x0083e8000c101514 */
[----:B------:R-:W-:Y:S04]  /*f980*/  STG.E.U16 desc[UR20][R52.64+0x80], R162 ;  /* 0x000080a234007986 */ /* 0x000fe8000c101514 */
[----:B------:R-:W-:Y:S04]  /*f990*/  STG.E.U16 desc[UR20][R52.64+0x82], R163 ;  /* 0x000082a334007986 */ /* 0x000fe8000c101514 */
[----:B------:R-:W-:Y:S04]  /*f9a0*/  STG.E.U16 desc[UR20][R4.64+0x80], R160 ;  /* 0x000080a004007986 */ /* 0x000fe8000c101514 */
[----:B------:R3:W-:Y:S01]  /*f9b0*/  STG.E.U16 desc[UR20][R4.64+0x82], R159 ;  /* 0x0000829f04007986 */ /* 0x0007e2000c101514 */
[C---:B------:R-:W-:Y:S08]  /*f9c0*/  HMMA.16816.F32.BF16 R64, R8.reuse, R34, R68 ;  /* 0x000000220840723c */ /* 0x040ff00000041844 */
[----:B------:R-:W-:Y:S01]  /*f9d0*/  HMMA.16816.F32.BF16 R80, R8, R26, R72 ;  /* 0x0000001a0850723c */ /* 0x000fe20000041848 */
[----:B------:R-:W-:Y:S01]  /*f9e0*/  IMAD.MOV.U32 R8, RZ, RZ, R177 ;  /* 0x000000ffff087224 */ /* 0x000fe200078e00b1 */
[----:B-1----:R-:W2:Y:S01]  /*f9f0*/  LDL.LU R230, [R1+0x98] ;  /* 0x0000980001e67983 */ /* 0x002ea20000300800 */
[----:B------:R-:W-:-:S03]  /*fa00*/  IMAD.U32 R10, RZ, RZ, UR28 ;  /* 0x0000001cff0a7e24 */ /* 0x000fc6000f8e00ff */
[----:B------:R-:W-:Y:S02]  /*fa10*/  LOP3.LUT R7, R8, R7, RZ, 0xc0, !PT ;  /* 0x0000000708077212 */ /* 0x000fe400078ec0ff */
[----:B---3--:R-:W-:-:S05]  /*fa20*/  HSET2.LE.AND R4, R63, R0, PT ;  /* 0x000000003f047233 */ /* 0x008fca0003803000 */
[----:B------:R-:W-:Y:S01]  /*fa30*/  LOP3.LUT R4, R21, R4, RZ, 0xc0, !PT ;  /* 0x0000000415047212 */ /* 0x000fe200078ec0ff */
[----:B------:R-:W-:-:S04]  /*fa40*/  IMAD.U32 R21, RZ, RZ, UR28 ;  /* 0x0000001cff157e24 */ /* 0x000fc8000f8e00ff */
[----:B------:R-:W-:-:S04]  /*fa50*/  IMAD.WIDE R8, R21, -0x70, R14 ;  /* 0xffffff9015087825 */ /* 0x000fc800078e020e */
[----:B------:R-:W-:Y:S01]  /*fa60*/  IMAD.WIDE R10, R10, 0x70, R8 ;  /* 0x000000700a0a7825 */ /* 0x000fe200078e0208 */
[----:B----4-:R-:W-:Y:S04]  /*fa70*/  STG.E.U16 desc[UR20][R14.64+0x80], R233 ;  /* 0x000080e90e007986 */ /* 0x010fe8000c101514 */
[----:B------:R1:W-:Y:S04]  /*fa80*/  STG.E.U16 desc[UR20][R14.64+0x82], R243 ;  /* 0x000082f30e007986 */ /* 0x0003e8000c101514 */
[----:B------:R3:W-:Y:S04]  /*fa90*/  STG.E.U16 desc[UR20][R2.64+0x80], R201 ;  /* 0x000080c902007986 */ /* 0x0007e8000c101514 */
[----:B------:R4:W-:Y:S04]  /*faa0*/  STG.E.U16 desc[UR20][R2.64+0x82], R202 ;  /* 0x000082ca02007986 */ /* 0x0009e8000c101514 */
[----:B------:R-:W-:Y:S04]  /*fab0*/  STG.E.U16 desc[UR20][R52.64+0x90], R164 ;  /* 0x000090a434007986 */ /* 0x000fe8000c101514 */
[----:B------:R-:W-:Y:S04]  /*fac0*/  STG.E.U16 desc[UR20][R52.64+0x92], R165 ;  /* 0x000092a534007986 */ /* 0x000fe8000c101514 */
[----:B------:R-:W-:Y:S04]  /*fad0*/  STG.E.U16 desc[UR20][R8.64+0x90], R170 ;  /* 0x000090aa08007986 */ /* 0x000fe8000c101514 */
[----:B------:R4:W-:Y:S01]  /*fae0*/  STG.E.U16 desc[UR20][R8.64+0x92], R169 ;  /* 0x000092a908007986 */ /* 0x0009e2000c101514 */
[----:B-1----:R-:W-:-:S03]  /*faf0*/  IMAD.U32 R14, RZ, RZ, UR28 ;  /* 0x0000001cff0e7e24 */ /* 0x002fc6000f8e00ff */
[----:B------:R-:W-:Y:S04]  /*fb00*/  STG.E.U16 desc[UR20][R10.64+0x90], R244 ;  /* 0x000090f40a007986 */ /* 0x000fe8000c101514 */
[----:B--2---:R1:W-:Y:S04]  /*fb10*/  STG.E.U16 desc[UR20][R10.64+0x92], R232 ;  /* 0x000092e80a007986 */ /* 0x0043e8000c101514 */
[----:B---3--:R-:W2:Y:S04]  /*fb20*/  LDL.LU R201, [R1+0x368] ;  /* 0x0003680001c97983 */ /* 0x008ea80000300800 */
[----:B----4-:R-:W3:Y:S04]  /*fb30*/  LDL.LU R202, [R1+0x364] ;  /* 0x0003640001ca7983 */ /* 0x010ee80000300800 */
[----:B------:R-:W4:Y:S04]  /*fb40*/  LDL.LU R233, [R1+0x8c] ;  /* 0x00008c0001e97983 */ /* 0x000f280000300800 */
[----:B------:R-:W4:Y:S01]  /*fb50*/  LDL.LU R243, [R1+0x78] ;  /* 0x0000780001f37983 */ /* 0x000f220000300800 */
[----:B------:R-:W-:-:S03]  /*fb60*/  IMAD.WIDE R8, R14, -0x70, R10 ;  /* 0xffffff900e087825 */ /* 0x000fc600078e020a */
[----:B------:R1:W-:Y:S02]  /*fb70*/  STG.E.U16 desc[UR20][R2.64+0x92], R183 ;  /* 0x000092b702007986 */ /* 0x0003e4000c101514 */
[----:B-1----:R-:W-:-:S05]  /*fb80*/  HSET2.LE.AND R10, R129, R0, PT ;  /* 0x00000000810a7233 */ /* 0x002fca0003803000 */
[----:B------:R-:W-:Y:S02]  /*fb90*/  LOP3.LUT R24, R182, R10, RZ, 0xc0, !PT ;  /* 0x0000000ab6187212 */ /* 0x000fe400078ec0ff */
[----:B------:R-:W-:Y:S01]  /*fba0*/  HSET2.LE.AND R11, R106, R0, PT ;  /* 0x000000006a0b7233 */ /* 0x000fe20003803000 */
[----:B------:R-:W4:Y:S04]  /*fbb0*/  LDL.LU R183, [R1+0x360] ;  /* 0x0003600001b77983 */ /* 0x000f280000300800 */
[----:B------:R-:W4:Y:S01]  /*fbc0*/  LDL.LU R182, [R1+0x35c] ;  /* 0x00035c0001b67983 */ /* 0x000f220000300800 */
[----:B------:R-:W-:-:S03]  /*fbd0*/  LOP3.LUT R25, R181, R11, RZ, 0xc0, !PT ;  /* 0x0000000bb5197212 */ /* 0x000fc600078ec0ff */
[----:B------:R-:W4:Y:S01]  /*fbe0*/  LDL.LU R181, [R1+0x358] ;  /* 0x0003580001b57983 */ /* 0x000f220000300800 */
[C---:B------:R-:W-:Y:S03]  /*fbf0*/  HMMA.16816.F32.BF16 R44, R16.reuse, R34, R36 ;  /* 0x00000022102c723c */ /* 0x040fe60000041824 */
[----:B------:R-:W1:Y:S05]  /*fc00*/  LDSM.16.MT88.4 R36, [R111+0x5800] ;  /* 0x005800006f24783b */ /* 0x000e6a0000004200 */
[----:B------:R-:W-:Y:S01]  /*fc10*/  HMMA.16816.F32.BF16 R28, R16, R26, R56 ;  /* 0x0000001a101c723c */ /* 0x000fe20000041838 */
[----:B------:R-:W1:Y:S01]  /*fc20*/  LDSM.16.MT88.4 R16, [R120+0x5800] ;  /* 0x005800007810783b */ /* 0x000e620000004200 */
[----:B------:R-:W-:Y:S01]  /*fc30*/  IMAD.MOV.U32 R22, RZ, RZ, R178 ;  /* 0x000000ffff167224 */ /* 0x000fe200078e00b2 */
[--C-:B------:R-:W-:Y:S01]  /*fc40*/  HSET2.LE.AND R5, R62, R0.reuse, PT ;  /* 0x000000003e057233 */ /* 0x100fe20003803000 */
[----:B------:R-:W-:Y:S01]  /*fc50*/  IMAD.MOV.U32 R23, RZ, RZ, R176 ;  /* 0x000000ffff177224 */ /* 0x000fe200078e00b0 */
[----:B------:R-:W-:Y:S01]  /*fc60*/  HSET2.LE.AND R6, R92, R0, PT ;  /* 0x000000005c067233 */ /* 0x000fe20003803000 */
[----:B------:R-:W4:Y:S02]  /*fc70*/  LDSM.16.MT88.4 R32, [R120+0x5c00] ;  /* 0x005c00007820783b */ /* 0x000f240000004200 */
[----:B------:R-:W-:-:S02]  /*fc80*/  LOP3.LUT R5, R22, R5, RZ, 0xc0, !PT ;  /* 0x0000000516057212 */ /* 0x000fc400078ec0ff */
[----:B------:R-:W-:Y:S01]  /*fc90*/  LOP3.LUT R6, R23, R6, RZ, 0xc0, !PT ;  /* 0x0000000617067212 */ /* 0x000fe200078ec0ff */
[----:B------:R-:W-:Y:S01]  /*fca0*/  STG.E.U16 desc[UR20][R2.64+0x90], R230 ;  /* 0x000090e602007986 */ /* 0x000fe2000c101514 */
[----:B------:R-:W-:Y:S02]  /*fcb0*/  LOP3.LUT R15, R141, 0xff00ff, RZ, 0xc0, !PT ;  /* 0x00ff00ff8d0f7812 */ /* 0x000fe400078ec0ff */
[----:B------:R-:W-:-:S03]  /*fcc0*/  HSET2.LE.AND R14, R130, R0, PT ;  /* 0x00000000820e7233 */ /* 0x000fc60003803000 */
[----:B------:R-:W-:Y:S01]  /*fcd0*/  HSET2.LE.AND R10, R15, R0, PT ;  /* 0x000000000f0a7233 */ /* 0x000fe20003803000 */
[C---:B-1----:R-:W-:Y:S08]  /*fce0*/  HMMA.16816.F32.BF16 R68, R4.reuse, R36, R40 ;  /* 0x000000240444723c */ /* 0x042ff00000041828 */
[C---:B------:R-:W-:Y:S08]  /*fcf0*/  HMMA.16816.F32.BF16 R76, R4.reuse, R16, R48 ;  /* 0x00000010044c723c */ /* 0x040ff00000041830 */
[C---:B------:R-:W-:Y:S08]  /*fd00*/  HMMA.16816.F32.BF16 R72, R4.reuse, R18, R44 ;  /* 0x000000120448723c */ /* 0x040ff0000004182c */
[----:B------:R-:W-:Y:S01]  /*fd10*/  HMMA.16816.F32.BF16 R56, R4, R38, R28 ;  /* 0x000000260438723c */ /* 0x000fe2000004181c */
[----:B------:R-:W-:Y:S01]  /*fd20*/  IMAD.WIDE R4, R21, 0x70, R8 ;  /* 0x0000007015047825 */ /* 0x000fe200078e0208 */
[----:B------:R-:W-:Y:S01]  /*fd30*/  LOP3.LUT R26, R225, R14, RZ, 0xc0, !PT ;  /* 0x0000000ee11a7212 */ /* 0x000fe200078ec0ff */
[----:B------:R-:W1:Y:S02]  /*fd40*/  LDSM.16.MT88.4 R28, [R111+0x5c00] ;  /* 0x005c00006f1c783b */ /* 0x000e640000004200 */
[----:B------:R-:W-:-:S04]  /*fd50*/  IMAD.U32 R6, RZ, RZ, UR28 ;  /* 0x0000001cff067e24 */ /* 0x000fc8000f8e00ff */
[----:B------:R-:W-:Y:S01]  /*fd60*/  IMAD.WIDE R6, R6, -0x70, R4 ;  /* 0xffffff9006067825 */ /* 0x000fe200078e0204 */
[----:B------:R-:W-:-:S03]  /*fd70*/  LOP3.LUT R27, R223, R10, RZ, 0xc0, !PT ;  /* 0x0000000adf1b7212 */ /* 0x000fc600078ec0ff */
[----:B------:R-:W-:Y:S02]  /*fd80*/  IMAD.MOV.U32 R10, RZ, RZ, R199 ;  /* 0x000000ffff0a7224 */ /* 0x000fe400078e00c7 */
[----:B------:R-:W-:Y:S02]  /*fd90*/  IMAD.MOV.U32 R11, RZ, RZ, R195 ;  /* 0x000000ffff0b7224 */ /* 0x000fe400078e00c3 */
[C---:B------:R-:W-:Y:S08]  /*fda0*/  HMMA.16816.F32.BF16 R44, R24.reuse, R16, R88 ;  /* 0x00000010182c723c */ /* 0x040ff00000041858 */
[----:B------:R-:W-:Y:S01]  /*fdb0*/  HMMA.16816.F32.BF16 R48, R24, R18, R64 ;  /* 0x000000121830723c */ /* 0x000fe20000041840 */
[----:B------:R-:W-:-:S07]  /*fdc0*/  IMAD.MOV.U32 R18, RZ, RZ, R190 ;  /* 0x000000ffff127224 */ /* 0x000fce00078e00be */
[C---:B------:R-:W-:Y:S08]  /*fdd0*/  HMMA.16816.F32.BF16 R40, R24.reuse, R36, R84 ;  /* 0x000000241828723c */ /* 0x040ff00000041854 */
[----:B------:R-:W-:Y:S01]  /*fde0*/  HMMA.16816.F32.BF16 R24, R24, R38, R80 ;  /* 0x000000261818723c */ /* 0x000fe20000041850 */
[----:B--2---:R-:W-:Y:S04]  /*fdf0*/  STG.E.U16 desc[UR20][R52.64+0xa2], R201 ;  /* 0x0000a2c934007986 */ /* 0x004fe8000c101514 */
[----:B---3--:R-:W-:Y:S04]  /*fe00*/  STG.E.U16 desc[UR20][R52.64+0xa0], R202 ;  /* 0x0000a0ca34007986 */ /* 0x008fe8000c101514 */
[----:B----4-:R-:W-:Y:S04]  /*fe10*/  STG.E.U16 desc[UR20][R8.64+0xa0], R183 ;  /* 0x0000a0b708007986 */ /* 0x010fe8000c101514 */
[----:B------:R2:W-:Y:S04]  /*fe20*/  STG.E.U16 desc[UR20][R8.64+0xa2], R182 ;  /* 0x0000a2b608007986 */ /* 0x0005e8000c101514 */
[----:B------:R-:W-:Y:S04]  /*fe30*/  STG.E.U16 desc[UR20][R4.64+0xa0], R233 ;  /* 0x0000a0e904007986 */ /* 0x000fe8000c101514 */
[----:B------:R3:W-:Y:S04]  /*fe40*/  STG.E.U16 desc[UR20][R4.64+0xa2], R243 ;  /* 0x0000a2f304007986 */ /* 0x0007e8000c101514 */
[----:B------:R4:W-:Y:S04]  /*fe50*/  STG.E.U16 desc[UR20][R2.64+0xa0], R12 ;  /* 0x0000a00c02007986 */ /* 0x0009e8000c101514 */
[----:B------:R1:W-:Y:S04]  /*fe60*/  STG.E.U16 desc[UR20][R2.64+0xa2], R13 ;  /* 0x0000a20d02007986 */ /* 0x0003e8000c101514 */
[----:B------:R-:W-:Y:S04]  /*fe70*/  STG.E.U16 desc[UR20][R52.64+0xb0], R181 ;  /* 0x0000b0b534007986 */ /* 0x000fe8000c101514 */
[----:B------:R-:W-:Y:S01]  /*fe80*/  STG.E.U16 desc[UR20][R52.64+0xb2], R180 ;  /* 0x0000b2b434007986 */ /* 0x000fe2000c101514 */
[----:B--2---:R-:W-:-:S02]  /*fe90*/  IMAD.U32 R8, RZ, RZ, UR28 ;  /* 0x0000001cff087e24 */ /* 0x004fc4000f8e00ff */
[----:B---3--:R-:W-:-:S04]  /*fea0*/  IMAD.U32 R4, RZ, RZ, UR28 ;  /* 0x0000001cff047e24 */ /* 0x008fc8000f8e00ff */
[----:B------:R-:W-:Y:S01]  /*feb0*/  IMAD.WIDE R4, R4, 0x70, R6 ;  /* 0x0000007004047825 */ /* 0x000fe200078e0206 */
[----:B------:R-:W-:Y:S04]  /*fec0*/  STG.E.U16 desc[UR20][R6.64+0xb0], R175 ;  /* 0x0000b0af06007986 */ /* 0x000fe8000c101514 */
[----:B------:R2:W-:Y:S01]  /*fed0*/  STG.E.U16 desc[UR20][R6.64+0xb2], R174 ;  /* 0x0000b2ae06007986 */ /* 0x0005e2000c101514 */
[----:B------:R-:W-:-:S03]  /*fee0*/  IMAD.WIDE R8, R8, -0x70, R4 ;  /* 0xffffff9008087825 */ /* 0x000fc600078e0204 */
[----:B------:R-:W-:Y:S04]  /*fef0*/  STG.E.U16 desc[UR20][R4.64+0xb0], R133 ;  /* 0x0000b08504007986 */ /* 0x000fe8000c101514 */
[----:B------:R3:W-:Y:S04]  /*ff00*/  STG.E.U16 desc[UR20][R4.64+0xb2], R20 ;  /* 0x0000b21404007986 */ /* 0x0007e8000c101514 */
[----:B----4-:R4:W5:Y:S04]  /*ff10*/  LDL.LU R12, [R1+0x354] ;  /* 0x00035400010c7983 */ /* 0x0109680000300800 */
[----:B-1----:R4:W5:Y:S01]  /*ff20*/  LDL.LU R13, [R1+0x350] ;  /* 0x00035000010d7983 */ /* 0x0029620000300800 */
[----:B--2---:R-:W-:-:S02]  /*ff30*/  LOP3.LUT R7, R171, 0xff00ff, RZ, 0xc0, !PT ;  /* 0x00ff00ffab077812 */ /* 0x004fc400078ec0ff */
[--C-:B------:R-:W-:Y:S02]  /*ff40*/  HSET2.LE.AND R6, R168, R0.reuse, PT ;  /* 0x00000000a8067233 */ /* 0x100fe40003803000 */
[--C-:B---3--:R-:W-:Y:S01]  /*ff50*/  HSET2.LE.AND R4, R140, R0.reuse, PT ;  /* 0x000000008c047233 */ /* 0x108fe20003803000 */
[----:B------:R4:W5:Y:S01]  /*ff60*/  LDL.LU R133, [R1+0x34c] ;  /* 0x00034c0001857983 */ /* 0x0009620000300800 */
[----:B------:R-:W-:-:S03]  /*ff70*/  HSET2.LE.AND R5, R131, R0, PT ;  /* 0x0000000083057233 */ /* 0x000fc60003803000 */
[----:B------:R-:W-:Y:S01]  /*ff80*/  LOP3.LUT R16, R10, R4, RZ, 0xc0, !PT ;  /* 0x000000040a107212 */ /* 0x000fe200078ec0ff */
[----:B------:R4:W5:Y:S01]  /*ff90*/  LDL.LU R20, [R1+0x348] ;  /* 0x0003480001147983 */ /* 0x0009620000300800 */
[----:B------:R-:W-:Y:S01]  /*ffa0*/  LOP3.LUT R17, R11, R5, RZ, 0xc0, !PT ;  /* 0x000000050b117212 */ /* 0x000fe200078ec0ff */
[----:B------:R-:W-:Y:S01]  /*ffb0*/  IMAD.MOV.U32 R5, RZ, RZ, R185 ;  /* 0x000000ffff057224 */ /* 0x000fe200078e00b9 */
[----:B------:R-:W-:Y:S02]  /*ffc0*/  HSET2.LE.AND R4, R7, R0, PT ;  /* 0x0000000007047233 */ /* 0x000fe40003803000 */
[----:B------:R-:W-:-:S03]  /*ffd0*/  LOP3.LUT R18, R18, R6, RZ, 0xc0, !PT ;  /* 0x0000000612127212 */ /* 0x000fc600078ec0ff */
[----:B------:R-:W-:-:S07]  /*ffe0*/  LOP3.LUT R19, R5, R4, RZ, 0xc0, !PT ;  /* 0x0000000405137212 */ /* 0x000fce00078ec0ff */
[----:B------:R-:W-:Y:S01]  /*fff0*/  HMMA.16816.F32.BF16 R36, R16, R32, R76 ;  /* 0x000000201024723c */ /* 0x000fe2000004184c */
[----:B------:R1:W-:Y:S04]  /*10000*/  STG.E.U16 desc[UR20][R2.64+0xb0], R198 ;  /* 0x0000b0c602007986 */ /* 0x0003e8000c101514 */
[----:B------:R2:W-:Y:S01]  /*10010*/  STG.E.U16 desc[UR20][R2.64+0xb2], R147 ;  /* 0x0000b29302007986 */ /* 0x0005e2000c101514 */
[----:B------:R-:W-:-:S04]  /*10020*/  IMAD.U32 R6, RZ, RZ, UR28 ;  /* 0x0000001cff067e24 */ /* 0x000fc8000f8e00ff */
[----:B------:R-:W-:Y:S01]  /*10030*/  IMAD.WIDE R6, R6, 0x70, R8 ;  /* 0x0000007006067825 */ /* 0x000fe200078e0208 */
[----:B------:R-:W-:Y:S04]  /*10040*/  STG.E.U16 desc[UR20][R52.64+0xc0], R166 ;  /* 0x0000c0a634007986 */ /* 0x000fe8000c101514 */
[----:B-1----:R4:W5:Y:S04]  /*10050*/  LDL.LU R198, [R1+0x344] ;  /* 0x0003440001c67983 */ /* 0x0029680000300800 */
[----:B--2---:R4:W5:Y:S04]  /*10060*/  LDL.LU R147, [R1+0x340] ;  /* 0x0003400001937983 */ /* 0x0049680000300800 */
[----:B------:R-:W-:Y:S04]  /*10070*/  STL.64 [R1+0x2f8], R36 ;  /* 0x0002f82401007387 */ /* 0x000fe80000100a00 */
[----:B------:R1:W-:Y:S04]  /*10080*/  STL.64 [R1+0x300], R38 ;  /* 0x0003002601007387 */ /* 0x0003e80000100a00 */
[----:B------:R-:W-:Y:S04]  /*10090*/  STG.E.U16 desc[UR20][R52.64+0xc2], R167 ;  /* 0x0000c2a734007986 */ /* 0x000fe8000c101514 */
[----:B------:R-:W-:Y:S04]  /*100a0*/  STG.E.U16 desc[UR20][R8.64+0xc0], R158 ;  /* 0x0000c09e08007986 */ /* 0x000fe8000c101514 */
[----:B------:R-:W-:Y:S01]  /*100b0*/  STG.E.U16 desc[UR20][R8.64+0xc2], R157 ;  /* 0x0000c29d08007986 */ /* 0x000fe2000c101514 */
[----:B-1----:R-:W-:Y:S03]  /*100c0*/  HMMA.16816.F32.BF16 R36, R16, R34, R72 ;  /* 0x000000221024723c */ /* 0x002fe60000041848 */
[----:B------:R1:W-:Y:S04]  /*100d0*/  STG.E.U16 desc[UR20][R6.64+0xc0], R145 ;  /* 0x0000c09106007986 */ /* 0x0003e8000c101514 */
[----:B------:R2:W-:Y:S01]  /*100e0*/  STG.E.U16 desc[UR20][R6.64+0xc2], R134 ;  /* 0x0000c28606007986 */ /* 0x0005e2000c101514 */
[----:B------:R-:W-:-:S03]  /*100f0*/  IMAD.U32 R4, RZ, RZ, UR28 ;  /* 0x0000001cff047e24 */ /* 0x000fc6000f8e00ff */
[----:B------:R3:W-:Y:S04]  /*10100*/  STG.E.U16 desc[UR20][R2.64+0xc0], R132 ;  /* 0x0000c08402007986 */ /* 0x0007e8000c101514 */
[----:B------:R4:W-:Y:S01]  /*10110*/  STG.E.U16 desc[UR20][R2.64+0xc2], R61 ;  /* 0x0000c23d02007986 */ /* 0x0009e2000c101514 */
[----:B------:R-:W-:-:S04]  /*10120*/  IMAD.WIDE R4, R4, -0x70, R6 ;  /* 0xffffff9004047825 */ /* 0x000fc800078e0206 */
[----:B------:R-:W-:Y:S01]  /*10130*/  IMAD.U32 R10, RZ, RZ, UR28 ;  /* 0x0000001cff0a7e24 */ /* 0x000fe2000f8e00ff */
[----:B-1----:R1:W5:Y:S04]  /*10140*/  LDL.LU R145, [R1+0x33c] ;  /* 0x00033c0001917983 */ /* 0x0023680000300800 */
[----:B--2---:R1:W5:Y:S04]  /*10150*/  LDL.LU R134, [R1+0x338] ;  /* 0x0003380001867983 */ /* 0x0043680000300800 */
[----:B---3--:R1:W5:Y:S04]  /*10160*/  LDL.LU R132, [R1+0x334] ;  /* 0x0003340001847983 */ /* 0x0083680000300800 */
[----:B----4-:R1:W5:Y:S04]  /*10170*/  LDL.LU R61, [R1+0x330] ;  /* 0x00033000013d7983 */ /* 0x0103680000300800 */
[----:B------:R-:W-:Y:S04]  /*10180*/  STL.64 [R1+0x2e8], R36 ;  /* 0x0002e82401007387 */ /* 0x000fe80000100a00 */
[----:B------:R2:W-:Y:S01]  /*10190*/  STL.64 [R1+0x2f0], R38 ;  /* 0x0002f02601007387 */ /* 0x0005e20000100a00 */
[----:B------:R-:W-:Y:S01]  /*101a0*/  LOP3.LUT R7, R200, 0xff00ff, RZ, 0xc0, !PT ;  /* 0x00ff00ffc8077812 */ /* 0x000fe200078ec0ff */
[----:B------:R-:W-:-:S02]  /*101b0*/  IMAD.WIDE R10, R10, 0x70, R4 ;  /* 0x000000700a0a7825 */ /* 0x000fc400078e0204 */
[----:B------:R-:W-:Y:S01]  /*101c0*/  STG.E.U16 desc[UR20][R52.64+0xd0], R156 ;  /* 0x0000d09c34007986 */ /* 0x000fe2000c101514 */
[--C-:B------:R-:W-:Y:S01]  /*101d0*/  HSET2.LE.AND R6, R184, R0.reuse, PT ;  /* 0x00000000b8067233 */ /* 0x100fe20003803000 */
[----:B------:R-:W-:Y:S02]  /*101e0*/  IMAD.U32 R8, RZ, RZ, UR28 ;  /* 0x0000001cff087e24 */ /* 0x000fe4000f8e00ff */
[----:B------:R-:W-:Y:S04]  /*101f0*/  STG.E.U16 desc[UR20][R52.64+0xd2], R154 ;  /* 0x0000d29a34007986 */ /* 0x000fe8000c101514 */
[----:B------:R-:W-:Y:S04]  /*10200*/  STG.E.U16 desc[UR20][R4.64+0xd0], R143 ;  /* 0x0000d08f04007986 */ /* 0x000fe8000c101514 */
[----:B------:R3:W-:Y:S01]  /*10210*/  STG.E.U16 desc[UR20][R4.64+0xd2], R142 ;  /* 0x0000d28e04007986 */ /* 0x0007e2000c101514 */
[C---:B--2---:R-:W-:Y:S08]  /*10220*/  HMMA.16816.F32.BF16 R36, R16.reuse, R28, R68 ;  /* 0x0000001c1024723c */ /* 0x044ff00000041844 */
[----:B------:R-:W-:Y:S01]  /*10230*/  HMMA.16816.F32.BF16 R16, R16, R30, R56 ;  /* 0x0000001e1010723c */ /* 0x000fe20000041838 */
[----:B------:R-:W-:Y:S01]  /*10240*/  IMAD.WIDE R8, R8, -0x70, R10 ;  /* 0xffffff9008087825 */ /* 0x000fe200078e020a */
[----:B------:R2:W-:Y:S01]  /*10250*/  STG.E.U16 desc[UR20][R10.64+0xd0], R60 ;  /* 0x0000d03c0a007986 */ /* 0x0005e2000c101514 */
[----:B---3--:R-:W-:-:S02]  /*10260*/  HSET2.LE.AND R4, R173, R0, PT ;  /* 0x00000000ad047233 */ /* 0x008fc40003803000 */
[--C-:B------:R-:W-:Y:S02]  /*10270*/  HSET2.LE.AND R5, R172, R0.reuse, PT ;  /* 0x00000000ac057233 */ /* 0x100fe40003803000 */
[----:B------:R-:W-:Y:S01]  /*10280*/  HSET2.LE.AND R0, R7, R0, PT ;  /* 0x0000000007007233 */ /* 0x000fe20003803000 */
[----:B------:R3:W-:Y:S01]  /*10290*/  STG.E.U16 desc[UR20][R10.64+0xd2], R55 ;  /* 0x0000d2370a007986 */ /* 0x0007e2000c101514 */
[----:B------:R-:W-:Y:S02]  /*102a0*/  LOP3.LUT R4, R229, R4, RZ, 0xc0, !PT ;  /* 0x00000004e5047212 */ /* 0x000fe400078ec0ff */
[----:B------:R-:W-:Y:S02]  /*102b0*/  LOP3.LUT R5, R228, R5, RZ, 0xc0, !PT ;  /* 0x00000005e4057212 */ /* 0x000fe400078ec0ff */
[----:B------:R-:W-:Y:S02]  /*102c0*/  LOP3.LUT R6, R222, R6, RZ, 0xc0, !PT ;  /* 0x00000006de067212 */ /* 0x000fe400078ec0ff */
[----:B------:R-:W-:Y:S01]  /*102d0*/  LOP3.LUT R7, R226, R0, RZ, 0xc0, !PT ;  /* 0x00000000e2077212 */ /* 0x000fe200078ec0ff */
[----:B------:R-:W-:Y:S04]  /*102e0*/  STG.E.U16 desc[UR20][R2.64+0xd0], R54 ;  /* 0x0000d03602007986 */ /* 0x000fe8000c101514 */
[----:B------:R-:W-:Y:S04]  /*102f0*/  STG.E.U16 desc[UR20][R2.64+0xd2], R242 ;  /* 0x0000d2f202007986 */ /* 0x000fe8000c101514 */
[----:B--2---:R1:W5:Y:S04]  /*10300*/  LDL.LU R60, [R1+0x32c] ;  /* 0x00032c00013c7983 */ /* 0x0043680000300800 */
[----:B------:R-:W-:Y:S01]  /*10310*/  STL.64 [R1+0x2d8], R36 ;  /* 0x0002d82401007387 */ /* 0x000fe20000100a00 */
[----:B---3--:R-:W-:-:S03]  /*10320*/  IMAD.U32 R10, RZ, RZ, UR28 ;  /* 0x0000001cff0a7e24 */ /* 0x008fc6000f8e00ff */
[----:B------:R-:W-:Y:S01]  /*10330*/  STL.64 [R1+0x2e0], R38 ;  /* 0x0002e02601007387 */ /* 0x000fe20000100a00 */
[----:B------:R-:W-:-:S03]  /*10340*/  IMAD.WIDE R10, R10, 0x70, R8 ;  /* 0x000000700a0a7825 */ /* 0x000fc600078e0208 */
[----:B------:R-:W-:Y:S04]  /*10350*/  STL.64 [R1+0x2c8], R16 ;  /* 0x0002c81001007387 */ /* 0x000fe80000100a00 */
[----:B------:R2:W-:Y:S04]  /*10360*/  STL.64 [R1+0x2d0], R18 ;  /* 0x0002d01201007387 */ /* 0x0005e80000100a00 */
[----:B------:R-:W-:Y:S04]  /*10370*/  STG.E.U16 desc[UR20][R52.64+0xe0], R151 ;  /* 0x0000e09734007986 */ /* 0x000fe8000c101514 */
[----:B------:R-:W-:Y:S01]  /*10380*/  STG.E.U16 desc[UR20][R52.64+0xe2], R155 ;  /* 0x0000e29b34007986 */ /* 0x000fe2000c101514 */
[----:B------:R-:W-:-:S03]  /*10390*/  IMAD.U32 R0, RZ, RZ, UR28 ;  /* 0x0000001cff007e24 */ /* 0x000fc6000f8e00ff */
[----:B------:R-:W-:Y:S04]  /*103a0*/  STG.E.U16 desc[UR20][R8.64+0xe0], R153 ;  /* 0x0000e09908007986 */ /* 0x000fe8000c101514 */
[----:B------:R-:W-:Y:S04]  /*103b0*/  STG.E.U16 desc[UR20][R8.64+0xe2], R152 ;  /* 0x0000e29808007986 */ /* 0x000fe8000c101514 */
[----:B------:R3:W-:Y:S01]  /*103c0*/  STG.E.U16 desc[UR20][R10.64+0xe0], R161 ;  /* 0x0000e0a10a007986 */ /* 0x0007e2000c101514 */
[----:B--2---:R-:W-:Y:S03]  /*103d0*/  HMMA.16816.F32.BF16 R16, R4, R32, R44 ;  /* 0x000000200410723c */ /* 0x004fe6000004182c */
[----:B------:R1:W-:Y:S04]  /*103e0*/  STG.E.U16 desc[UR20][R10.64+0xe2], R241 ;  /* 0x0000e2f10a007986 */ /* 0x0003e8000c101514 */
[----:B------:R1:W-:Y:S04]  /*103f0*/  STG.E.U16 desc[UR20][R2.64+0xe0], R231 ;  /* 0x0000e0e702007986 */ /* 0x0003e8000c101514 */
[----:B------:R1:W5:Y:S01]  /*10400*/  LDL.LU R55, [R1+0x328] ;  /* 0x0003280001377983 */ /* 0x0003620000300800 */
[----:B---3--:R-:W2:Y:S01]  /*10410*/  S2R R161, SR_TID.X ;  /* 0x0000000000a17919 */ /* 0x008ea20000002100 */
[----:B------:R-:W-:-:S02]  /*10420*/  IMAD.WIDE R8, R0, -0x70, R10 ;  /* 0xffffff9000087825 */ /* 0x000fc400078e020a */
[----:B------:R1:W-:Y:S02]  /*10430*/  STG.E.U16 desc[UR20][R2.64+0xe2], R227 ;  /* 0x0000e2e302007986 */ /* 0x0003e4000c101514 */
[----:B------:R-:W-:Y:S02]  /*10440*/  IMAD.WIDE R194, R0, 0x70, R8 ;  /* 0x0000007000c27825 */ /* 0x000fe400078e0208 */
[----:B------:R1:W-:Y:S04]  /*10450*/  STG.E.U16 desc[UR20][R52.64+0xf0], R150 ;  /* 0x0000f09634007986 */ /* 0x0003e8000c101514 */
[----:B------:R1:W-:Y:S04]  /*10460*/  STG.E.U16 desc[UR20][R52.64+0xf2], R149 ;  /* 0x0000f29534007986 */ /* 0x0003e8000c101514 */
[----:B------:R1:W5:Y:S04]  /*10470*/  LDL.LU R54, [R1+0x324] ;  /* 0x0003240001367983 */ /* 0x0003680000300800 */
[----:B------:R1:W-:Y:S04]  /*10480*/  STG.E.U16 desc[UR20][R8.64+0xf0], R148 ;  /* 0x0000f09408007986 */ /* 0x0003e8000c101514 */
[----:B------:R1:W-:Y:S01]  /*10490*/  STG.E.U16 desc[UR20][R8.64+0xf2], R144 ;  /* 0x0000f29008007986 */ /* 0x0003e2000c101514 */
[C---:B------:R-:W-:Y:S03]  /*104a0*/  HMMA.16816.F32.BF16 R236, R4.reuse, R34, R48 ;  /* 0x0000002204ec723c */ /* 0x040fe60000041830 */
[----:B------:R1:W-:Y:S04]  /*104b0*/  STL.64 [R1], R16 ;  /* 0x0000001001007387 */ /* 0x0003e80000100a00 */
[----:B------:R1:W-:Y:S01]  /*104c0*/  STG.E.U16 desc[UR20][R194.64+0xf0], R224 ;  /* 0x0000f0e0c2007986 */ /* 0x0003e2000c101514 */
[C---:B------:R-:W-:Y:S03]  /*104d0*/  HMMA.16816.F32.BF16 R232, R4.reuse, R28, R40 ;  /* 0x0000001c04e8723c */ /* 0x040fe60000041828 */
[----:B------:R1:W-:Y:S04]  /*104e0*/  STG.E.U16 desc[UR20][R194.64+0xf2], R221 ;  /* 0x0000f2ddc2007986 */ /* 0x0003e8000c101514 */
[----:B------:R1:W-:Y:S01]  /*104f0*/  STL.64 [R1+0x8], R18 ;  /* 0x0000081201007387 */ /* 0x0003e20000100a00 */
[----:B------:R-:W-:Y:S03]  /*10500*/  HMMA.16816.F32.BF16 R216, R4, R30, R24 ;  /* 0x0000001e04d8723c */ /* 0x000fe60000041818 */
[----:B------:R1:W-:Y:S04]  /*10510*/  STG.E.U16 desc[UR20][R2.64+0xf0], R220 ;  /* 0x0000f0dc02007986 */ /* 0x0003e8000c101514 */
[----:B------:R1:W-:Y:S01]  /*10520*/  STG.E.U16 desc[UR20][R2.64+0xf2], R215 ;  /* 0x0000f2d702007986 */ /* 0x0003e2000c101514 */
[----:B--2---:R-:W-:Y:S01]  /*10530*/  IMAD.SHL.U32 R161, R161, 0x8, RZ ;  /* 0x00000008a1a17824 */ /* 0x004fe200078e00ff */
[----:B------:R-:W-:Y:S01]  /*10540*/  IADD3 R201, P0, PT, R52, -0x100, RZ ;  /* 0xffffff0034c97810 */ /* 0x000fe20007f1e0ff */
[----:B------:R-:W-:-:S03]  /*10550*/  UMOV UR9, 0xffffffff ;  /* 0xffffffff00097882 */ /* 0x000fc60000000000 */
[----:B------:R-:W-:Y:S02]  /*10560*/  LOP3.LUT R161, R161, 0x18, RZ, 0xc0, !PT ;  /* 0x00000018a1a17812 */ /* 0x000fe400078ec0ff */
[----:B------:R-:W-:Y:S01]  /*10570*/  IADD3.X R200, PT, PT, R53, -0x1, RZ, P0, !PT ;  /* 0xffffffff35c87810 */ /* 0x000fe200007fe4ff */
[----:B------:R-:W-:Y:S06]  /*10580*/  BRA.U !UP0, `(.L_x_637) ;  /* 0x000000d508287547 */ /* 0x000fec000b800000 */
[----:B------:R-:W2:Y:S01]  /*10590*/  LDL R244, [R1+0x31c] ;  /* 0x00031c0001f47983 */ /* 0x000ea20000100800 */
[----:B------:R-:W3:Y:S01]  /*105a0*/  LDCU UR5, c[0x0][0x440] ;  /* 0x00008800ff0577ac */ /* 0x000ee20008000800 */
[----:B------:R-:W-:-:S04]  /*105b0*/  DEPBAR.LE SB0, 0x0 ;  /* 0x000080000000791a */ /* 0x000fc80000000000 */
[----:B------:R-:W4:Y:S04]  /*105c0*/  LDL R230, [R1+0x318] ;  /* 0x0003180001e67983 */ /* 0x000f280000100800 */
[----:B------:R-:W4:Y:S01]  /*105d0*/  LDL.LU R243, [R1+0xfc] ;  /* 0x0000fc0001f37983 */ /* 0x000f220000300800 */
[----:B------:R-:W-:Y:S01]  /*105e0*/  UIADD3 UR4, UPT, UPT, UR24, -0x2, URZ ;  /* 0xfffffffe18047890 */ /* 0x000fe2000fffe0ff */
[----:B-1----:R-:W-:Y:S01]  /*105f0*/  IMAD.U32 R2, RZ, RZ, UR10 ;  /* 0x0000000aff027e24 */ /* 0x002fe2000f8e00ff */
[----:B------:R-:W-:Y:S01]  /*10600*/  UISETP.GE.AND UP0, UPT, UR24, 0x3, UPT ;  /* 0x000000031800788c */ /* 0x000fe2000bf06270 */
[----:B------:R-:W-:Y:S01]  /*10610*/  IMAD.U32 R3, RZ, RZ, UR10 ;  /* 0x0000000aff037e24 */ /* 0x000fe2000f8e00ff */
[----:B------:R-:W-:Y:S01]  /*10620*/  UIMAD.WIDE.U32 UR36, UR4, UR10, URZ ;  /* 0x0000000a042472a5 */ /* 0x000fe2000f8e00ff */
[----:B------:R-:W-:-:S02]  /*10630*/  IMAD.U32 R7, RZ, RZ, UR10 ;  /* 0x0000000aff077e24 */ /* 0x000fc4000f8e00ff */
[----:B------:R-:W-:Y:S01]  /*10640*/  IMAD.U32 R6, RZ, RZ, UR11 ;  /* 0x0000000bff067e24 */ /* 0x000fe2000f8e00ff */
[----:B------:R-:W-:Y:S01]  /*10650*/  BAR.SYNC.DEFER_BLOCKING 0x0 ;  /* 0x0000000000007b1d */ /* 0x000fe20000010000 */
[----:B---3--:R-:W-:Y:S01]  /*10660*/  ISETP.GE.AND P0, PT, R161, UR5, PT ;  /* 0x00000005a1007c0c */ /* 0x008fe2000bf06270 */
[----:B------:R-:W-:Y:S01]  /*10670*/  UIMAD UR5, UR4, UR11, UR37 ;  /* 0x0000000b040572a4 */ /* 0x000fe2000f8e0225 */
[----:B------:R-:W-:Y:S01]  /*10680*/  IMAD.U32 R9, RZ, RZ, UR10 ;  /* 0x0000000aff097e24 */ /* 0x000fe2000f8e00ff */
[----:B------:R-:W-:Y:S01]  /*10690*/  USHF.L.U32 UR4, UR36, 0x7, URZ ;  /* 0x0000000724047899 */ /* 0x000fe200080006ff */
[----:B------:R-:W-:Y:S01]  /*106a0*/  IMAD.U32 R8, RZ, RZ, UR11 ;  /* 0x0000000bff087e24 */ /* 0x000fe2000f8e00ff */
[----:B------:R-:W-:Y:S01]  /*106b0*/  USHF.L.U64.HI UR5, UR36, 0x7, UR5 ;  /* 0x0000000724057899 */ /* 0x000fe20008010205 */
[----:B------:R-:W-:-:S03]  /*106c0*/  IMAD.U32 R14, RZ, RZ, UR11 ;  /* 0x0000000bff0e7e24 */ /* 0x000fc6000f8e00ff */
[----:B------:R-:W-:-:S04]  /*106d0*/  IMAD.U32 R0, RZ, RZ, UR4 ;  /* 0x00000004ff007e24 */ /* 0x000fc8000f8e00ff */
[----:B------:R-:W-:Y:S01]  /*106e0*/  @!P0 LEA R4, P1, R2, UR4, 0x6 ;  /* 0x0000000402048c11 */ /* 0x000fe2000f8230ff */
[----:B------:R-:W-:Y:S01]  /*106f0*/  IMAD.U32 R2, RZ, RZ, UR5 ;  /* 0x00000005ff027e24 */ /* 0x000fe2000f8e00ff */
[----:B------:R-:W-:Y:S01]  /*10700*/  @!P0 LEA R5, P2, R3, UR4, 0x5 ;  /* 0x0000000403058c11 */ /* 0x000fe2000f8428ff */
[----:B------:R-:W-:Y:S01]  /*10710*/  IMAD.U32 R3, RZ, RZ, UR5 ;  /* 0x00000005ff037e24 */ /* 0x000fe2000f8e00ff */
[----:B------:R-:W-:Y:S02]  /*10720*/  @!P0 LEA.HI.X R7, R7, UR5, R6, 0x6, P1 ;  /* 0x0000000507078c11 */ /* 0x000fe400088f3406 */
[----:B------:R-:W-:Y:S01]  /*10730*/  @!P0 LEA.HI.X R9, R9, UR5, R8, 0x5, P2 ;  /* 0x0000000509098c11 */ /* 0x000fe200090f2c08 */
[----:B-----5:R-:W-:Y:S01]  /*10740*/  @P0 STS.128 [R198+0x4000], RZ ;  /* 0x004000ffc6000388 */ /* 0x020fe20000000c00 */
[-C--:B--2---:R-:W-:Y:S02]  /*10750*/  @!P0 LEA R10, P3, R0, R244.reuse, 0x1 ;  /* 0x000000f4000a8211 */ /* 0x084fe400078608ff */
[----:B------:R-:W-:-:S02]  /*10760*/  @!P0 LEA R6, P1, R4, R244, 0x1 ;  /* 0x000000f404068211 */ /* 0x000fc400078208ff */
[C---:B------:R-:W-:Y:S02]  /*10770*/  @!P0 LEA R8, P2, R5.reuse, R244, 0x1 ;  /* 0x000000f405088211 */ /* 0x040fe400078408ff */
[-C--:B----4-:R-:W-:Y:S01]  /*10780*/  @!P0 LEA.HI.X R11, R0, R230.reuse, R2, 0x1, P3 ;  /* 0x000000e6000b8211 */ /* 0x090fe200018f0c02 */
[----:B------:R-:W-:Y:S01]  /*10790*/  IMAD.U32 R2, RZ, RZ, UR4 ;  /* 0x00000004ff027e24 */ /* 0x000fe2000f8e00ff */
[-C--:B------:R-:W-:Y:S01]  /*107a0*/  @!P0 LEA.HI.X R7, R4, R230.reuse, R7, 0x1, P1 ;  /* 0x000000e604078211 */ /* 0x080fe200008f0c07 */
[----:B------:R-:W-:Y:S01]  /*107b0*/  IMAD.U32 R0, RZ, RZ, UR10 ;  /* 0x0000000aff007e24 */ /* 0x000fe2000f8e00ff */
[----:B------:R-:W-:Y:S01]  /*107c0*/  @!P0 LEA.HI.X R9, R5, R230, R9, 0x1, P2 ;  /* 0x000000e605098211 */ /* 0x000fe200010f0c09 */
[----:B------:R-:W-:Y:S01]  /*107d0*/  @!PT LDS RZ, [RZ] ;  /* 0x00000000fffff984 */ /* 0x000fe20000000800 */
[----:B------:R-:W-:Y:S01]  /*107e0*/  @!PT LDS RZ, [RZ] ;  /* 0x00000000fffff984 */ /* 0x000fe20000000800 */
[----:B------:R-:W-:Y:S01]  /*107f0*/  @!PT LDS RZ, [RZ] ;  /* 0x00000000fffff984 */ /* 0x000fe20000000800 */
[----:B------:R-:W-:Y:S02]  /*10800*/  @!P0 LDGSTS.E.BYPASS.LTC128B.128 [R198+0x4000], desc[UR20][R10.64] ;  /* 0x040000000ac68fae */ /* 0x000fe4000b981a14 */
[----:B------:R-:W-:Y:S02]  /*10810*/  @!P0 IMAD.WIDE.U32 R2, R0, 0x60, R2 ;  /* 0x0000006000028825 */ /* 0x000fe400078e0002 */
[----:B------:R-:W-:Y:S02]  /*10820*/  @P0 STS.128 [R198+0x4800], RZ ;  /* 0x004800ffc6000388 */ /* 0x000fe40000000c00 */
[----:B------:R-:W-:Y:S01]  /*10830*/  @!P0 IMAD R0, R14, 0x60, RZ ;  /* 0x000000600e008824 */ /* 0x000fe200078e02ff */
[----:B------:R-:W-:Y:S01]  /*10840*/  @!P0 LEA R4, P1, R2, R244, 0x1 ;  /* 0x000000f402048211 */ /* 0x000fe200078208ff */
[----:B------:R-:W-:Y:S01]  /*10850*/  @!PT LDS RZ, [RZ] ;  /* 0x00000000fffff984 */ /* 0x000fe20000000800 */
[----:B------:R-:W-:Y:S01]  /*10860*/  @!PT LDS RZ, [RZ] ;  /* 0x00000000fffff984 */ /* 0x000fe20000000800 */
[----:B------:R-:W-:Y:S01]  /*10870*/  @!PT LDS RZ, [RZ] ;  /* 0x00000000fffff984 */ /* 0x000fe20000000800 */
[----:B------:R1:W-:Y:S02]  /*10880*/  @!P0 LDGSTS.E.BYPASS.LTC128B.128 [R198+0x4800], desc[UR20][R8.64] ;  /* 0x0480000008c68fae */ /* 0x0003e4000b981a14 */
[----:B------:R-:W-:-:S02]  /*10890*/  @!P0 IMAD.IADD R0, R0, 0x1, R3 ;  /* 0x0000000100008824 */ /* 0x000fc400078e0203 */
[----:B------:R-:W-:Y:S03]  /*108a0*/  @P0 STS.128 [R198+0x5000], RZ ;  /* 0x005000ffc6000388 */ /* 0x000fe60000000c00 */
[----:B------:R-:W-:Y:S01]  /*108b0*/  @!P0 LEA.HI.X R5, R2, R230, R0, 0x1, P1 ;  /* 0x000000e602058211 */ /* 0x000fe200008f0c00 */
[----:B------:R-:W-:Y:S01]  /*108c0*/  @!PT LDS RZ, [RZ] ;  /* 0x00000000fffff984 */ /* 0x000fe20000000800 */
[----:B------:R-:W-:Y:S01]  /*108d0*/  @!PT LDS RZ, [RZ] ;  /* 0x00000000fffff984 */ /* 0x000fe20000000800 */
[----:B------:R-:W-:Y:S01]  /*108e0*/  @!PT LDS RZ, [RZ] ;  /* 0x00000000fffff984 */ /* 0x000fe20000000800 */
[----:B------:R-:W-:Y:S01]  /*108f0*/  @!P0 LDGSTS.E.BYPASS.LTC128B.128 [R198+0x5000], desc[UR20][R6.64] ;  /* 0x0500000006c68fae */ /* 0x000fe2000b981a14 */
[----:B------:R-:W-:-:S03]  /*10900*/  IMAD.U32 R0, RZ, RZ, UR24 ;  /* 0x00000018ff007e24 */ /* 0x000fc6000f8e00ff */
[----:B------:R-:W-:Y:S01]  /*10910*/  @P0 STS.128 [R198+0x5800], RZ ;  /* 0x005800ffc6000388 */ /* 0x000fe20000000c00 */
[----:B------:R-:W-:-:S03]  /*10920*/  IMAD R0, R0, 0x80, R135 ;  /* 0x0000008000007824 */ /* 0x000fc600078e0287 */
[----:B------:R-:W-:Y:S01]  /*10930*/  @!PT LDS RZ, [RZ] ;  /* 0x00000000fffff984 */ /* 0x000fe20000000800 */
[----:B------:R-:W-:Y:S01]  /*10940*/  @!PT LDS RZ, [RZ] ;  /* 0x00000000fffff984 */ /* 0x000fe20000000800 */
[----:B------:R-:W-:Y:S01]  /*10950*/  @!PT LDS RZ, [RZ] ;  /* 0x00000000fffff984 */ /* 0x000fe20000000800 */
[----:B------:R2:W-:Y:S01]  /*10960*/  @!P0 LDGSTS.E.BYPASS.LTC128B.128 [R198+0x5800], desc[UR20][R4.64] ;  /* 0x0580000004c68fae */ /* 0x0005e2000b981a14 */
[C---:B------:R-:W-:Y:S02]  /*10970*/  VIADD R3, R0.reuse, 0xffffff00 ;  /* 0xffffff0000037836 */ /* 0x040fe40000000000 */
[----:B------:R-:W-:Y:S01]  /*10980*/  VIADD R2, R0, 0xffffff01 ;  /* 0xffffff0100027836 */ /* 0x000fe20000000000 */
[----:B------:R-:W-:Y:S02]  /*10990*/  LDSM.16.M88.4 R24, [R145] ;  /* 0x000000009118783b */ /* 0x000fe40000000200 */
[----:B------:R-:W-:Y:S02]  /*109a0*/  I2FP.F32.U32 R15, R3 ;  /* 0x00000003000f7245 */ /* 0x000fe40000201000 */
[----:B------:R-:W-:Y:S01]  /*109b0*/  LDSM.16.M88.4 R16, [R145+0x1000] ;  /* 0x001000009110783b */ /* 0x000fe20000000200 */
[C---:B------:R-:W-:Y:S02]  /*109c0*/  ISETP.GE.AND P3, PT, R3.reuse, R54, PT ;  /* 0x000000360300720c */ /* 0x040fe40003f66270 */
[C---:B------:R-:W-:Y:S01]  /*109d0*/  ISETP.GE.AND P2, PT, R3.reuse, R55, PT ;  /* 0x000000370300720c */ /* 0x040fe20003f46270 */
[----:B------:R-:W3:Y:S01]  /*109e0*/  LDSM.16.M88.4 R36, [R132+0x2400] ;  /* 0x002400008424783b */ /* 0x000ee20000000200 */
[----:B------:R-:W-:-:S02]  /*109f0*/  ISETP.GE.AND P1, PT, R3, R61, PT ;  /* 0x0000003d0300720c */ /* 0x000fc40003f26270 */
[----:B------:R-:W-:Y:S01]  /*10a00*/  ISETP.GE.AND P5, PT, R3, R60, PT ;  /* 0x0000003c0300720c */ /* 0x000fe20003fa6270 */
[----:B------:R-:W4:Y:S01]  /*10a10*/  LDSM.16.M88.4 R72, [R132+0x2800] ;  /* 0x002800008448783b */ /* 0x000f220000000200 */
[----:B------:R-:W-:-:S03]  /*10a20*/  ISETP.GE.AND P4, PT, R2, R54, PT ;  /* 0x000000360200720c */ /* 0x000fc60003f86270 */
[----:B------:R-:W4:Y:S04]  /*10a30*/  LDSM.16.M88.4 R28, [R132+0x2000] ;  /* 0x00200000841c783b */ /* 0x000f280000000200 */
[----:B-1----:R-:W-:Y:S04]  /*10a40*/  LDSM.16.M88.4 R8, [R243] ;  /* 0x00000000f308783b */ /* 0x002fe80000000200 */
[----:B--2---:R-:W-:Y:S04]  /*10a50*/  LDSM.16.M88.4 R4, [R243+0x1000] ;  /* 0x00100000f304783b */ /* 0x004fe80000000200 */
[----:B------:R-:W1:Y:S04]  /*10a60*/  LDSM.16.M88.4 R48, [R134+0x2400] ;  /* 0x002400008630783b */ /* 0x000e680000000200 */
[----:B------:R-:W2:Y:S04]  /*10a70*/  LDSM.16.M88.4 R80, [R134+0x2800] ;  /* 0x002800008650783b */ /* 0x000ea80000000200 */
[----:B------:R-:W2:Y:S04]  /*10a80*/  LDSM.16.M88.4 R84, [R132+0x2c00] ;  /* 0x002c00008454783b */ /* 0x000ea80000000200 */
[----:B------:R-:W2:Y:S04]  /*10a90*/  LDSM.16.M88.4 R32, [R134+0x2000] ;  /* 0x002000008620783b */ /* 0x000ea80000000200 */
[----:B------:R-:W2:Y:S01]  /*10aa0*/  LDSM.16.M88.4 R92, [R134+0x2c00] ;  /* 0x002c0000865c783b */ /* 0x000ea20000000200 */
[----:B---3--:R-:W-:Y:S03]  /*10ab0*/  HMMA.16816.F32.BF16 R56, R16, R36, RZ ;  /* 0x000000241038723c */ /* 0x008fe600000418ff */
[----:B------:R-:W3:Y:S04]  /*10ac0*/  LDSM.16.M88.4 R88, [R132+0x3000] ;  /* 0x003000008458783b */ /* 0x000ee80000000200 */
[----:B------:R-:W0:Y:S01]  /*10ad0*/  LDGDEPBAR ;  /* 0x00000000000079af */ /* 0x000e220000000000 */
[C---:B----4-:R-:W-:Y:S08]  /*10ae0*/  HMMA.16816.F32.BF16 R44, R24.reuse, R72, RZ ;  /* 0x00000048182c723c */ /* 0x050ff000000418ff */
[-C--:B------:R-:W-:Y:S08]  /*10af0*/  HMMA.16816.F32.BF16 R76, R24, R28.reuse, RZ ;  /* 0x0000001c184c723c */ /* 0x080ff000000418ff */
[C---:B------:R-:W-:Y:S08]  /*10b00*/  HMMA.16816.F32.BF16 R68, R16.reuse, R28, RZ ;  /* 0x0000001c1044723c */ /* 0x040ff000000418ff */
[----:B------:R-:W-:Y:S08]  /*10b10*/  HMMA.16816.F32.BF16 R40, R16, R72, RZ ;  /* 0x000000481028723c */ /* 0x000ff000000418ff */
[----:B-1----:R-:W-:Y:S08]  /*10b20*/  HMMA.16816.F32.BF16 R100, R4, R48, R56 ;  /* 0x000000300464723c */ /* 0x002ff00000041838 */
[----:B--2---:R-:W-:Y:S08]  /*10b30*/  HMMA.16816.F32.BF16 R108, R8, R80, R44 ;  /* 0x00000050086c723c */ /* 0x004ff0000004182c */
[C---:B------:R-:W-:Y:S08]  /*10b40*/  HMMA.16816.F32.BF16 R64, R24.reuse, R36, RZ ;  /* 0x000000241840723c */ /* 0x040ff000000418ff */
[----:B------:R-:W-:Y:S08]  /*10b50*/  HMMA.16816.F32.BF16 R44, R24, R84, RZ ;  /* 0x00000054182c723c */ /* 0x000ff000000418ff */
[-C--:B------:R-:W-:Y:S08]  /*10b60*/  HMMA.16816.F32.BF16 R56, R16, R30.reuse, RZ ;  /* 0x0000001e1038723c */ /* 0x080ff000000418ff */
[----:B------:R-:W-:Y:S08]  /*10b70*/  HMMA.16816.F32.BF16 R28, R24, R30, RZ ;  /* 0x0000001e181c723c */ /* 0x000ff000000418ff */
[-C--:B------:R-:W-:Y:S08]  /*10b80*/  HMMA.16816.F32.BF16 R76, R8, R32.reuse, R76 ;  /* 0x00000020084c723c */ /* 0x080ff0000004184c */
[C---:B------:R-:W-:Y:S01]  /*10b90*/  HMMA.16816.F32.BF16 R96, R4.reuse, R32, R68 ;  /* 0x000000200460723c */ /* 0x040fe20000041844 */
[----:B------:R-:W1:Y:S07]  /*10ba0*/  LDSM.16.M88.4 R68, [R134+0x3000] ;  /* 0x003000008644783b */ /* 0x000e6e0000000200 */
[----:B------:R-:W-:Y:S03]  /*10bb0*/  HMMA.16816.F32.BF16 R112, R4, R80, R40 ;  /* 0x000000500470723c */ /* 0x000fe60000041828 */
[C---:B------:R-:W-:Y:S01]  /*10bc0*/  FFMA.FTZ R14, R15.reuse, UR8, R76 ;  /* 0x000000080f0e7c23 */ /* 0x040fe2000801004c */
[----:B------:R-:W-:-:S04]  /*10bd0*/  FFMA.FTZ R21, R15, UR8, R78 ;  /* 0x000000080f157c23 */ /* 0x000fc8000801004e */
[----:B------:R-:W-:Y:S01]  /*10be0*/  HMMA.16816.F32.BF16 R40, R16, R84, RZ ;  /* 0x000000541028723c */ /* 0x000fe200000418ff */
[----:B------:R-:W-:Y:S02]  /*10bf0*/  FSEL R141, R14, -INF , !P3 ;  /* 0xff8000000e8d7808 */ /* 0x000fe40005800000 */
[C---:B------:R-:W-:Y:S01]  /*10c00*/  FFMA.FTZ R3, R15.reuse, UR8, R96 ;  /* 0x000000080f037c23 */ /* 0x040fe20008010060 */
[----:B------:R-:W-:Y:S01]  /*10c10*/  I2FP.F32.U32 R14, R2 ;  /* 0x00000002000e7245 */ /* 0x000fe20000201000 */
[----:B------:R-:W-:Y:S01]  /*10c20*/  FFMA.FTZ R15, R15, UR8, R98 ;  /* 0x000000080f0f7c23 */ /* 0x000fe20008010062 */
[----:B------:R-:W-:Y:S02]  /*10c30*/  FSEL R144, R21, -INF , !P2 ;  /* 0xff80000015907808 */ /* 0x000fe40005000000 */
[----:B------:R-:W-:Y:S01]  /*10c40*/  HMMA.16816.F32.BF16 R104, R8, R48, R64 ;  /* 0x000000300868723c */ /* 0x000fe20000041840 */
[----:B------:R-:W-:Y:S01]  /*10c50*/  FSEL R203, R3, -INF , !P1 ;  /* 0xff80000003cb7808 */ /* 0x000fe20004800000 */
[----:B------:R-:W-:-:S02]  /*10c60*/  VIADD R3, R0, 0xffffff08 ;  /* 0xffffff0800037836 */ /* 0x000fc40000000000 */
[C---:B------:R-:W-:Y:S01]  /*10c70*/  FFMA.FTZ R21, R14.reuse, UR8, R77 ;  /* 0x000000080e157c23 */ /* 0x040fe2000801004d */
[----:B------:R-:W-:Y:S01]  /*10c80*/  FFMA.FTZ R23, R14, UR8, R97 ;  /* 0x000000080e177c23 */ /* 0x000fe20008010061 */
[----:B------:R-:W-:Y:S01]  /*10c90*/  ISETP.GE.AND P3, PT, R2, R55, PT ;  /* 0x000000370200720c */ /* 0x000fe20003f66270 */
[----:B------:R-:W-:Y:S01]  /*10ca0*/  FFMA.FTZ R22, R14, UR8, R99 ;  /* 0x000000080e167c23 */ /* 0x000fe20008010063 */
[----:B------:R-:W-:Y:S01]  /*10cb0*/  ISETP.GE.AND P2, PT, R2, R61, PT ;  /* 0x0000003d0200720c */ /* 0x000fe20003f46270 */
[----:B------:R-:W-:Y:S01]  /*10cc0*/  HMMA.16816.F32.BF16 R124, R8, R92, R44 ;  /* 0x0000005c087c723c */ /* 0x000fe2000004182c */
[----:B------:R-:W-:Y:S02]  /*10cd0*/  FSEL R206, R15, -INF , !P5 ;  /* 0xff8000000fce7808 */ /* 0x000fe40006800000 */
[----:B------:R-:W-:Y:S02]  /*10ce0*/  FSEL R200, R23, -INF , !P2 ;  /* 0xff80000017c87808 */ /* 0x000fe40005000000 */
[----:B------:R-:W-:-:S02]  /*10cf0*/  ISETP.GE.AND P5, PT, R3, R54, PT ;  /* 0x000000360300720c */ /* 0x000fc40003fa6270 */
[-C--:B------:R-:W-:Y:S01]  /*10d00*/  ISETP.GE.AND P2, PT, R3, R60.reuse, PT ;  /* 0x0000003c0300720c */ /* 0x080fe20003f46270 */
[----:B------:R-:W-:Y:S01]  /*10d10*/  HMMA.16816.F32.BF16 R64, R4, R34, R56 ;  /* 0x000000220440723c */ /* 0x000fe20000041838 */
[----:B------:R-:W-:Y:S01]  /*10d20*/  ISETP.GE.AND P1, PT, R2, R60, PT ;  /* 0x0000003c0200720c */ /* 0x000fe20003f26270 */
[----:B------:R-:W-:-:S03]  /*10d30*/  VIADD R2, R0, 0xffffff09 ;  /* 0xffffff0900027836 */ /* 0x000fc60000000000 */
[----:B------:R-:W-:Y:S02]  /*10d40*/  FSEL R205, R22, -INF , !P1 ;  /* 0xff80000016cd7808 */ /* 0x000fe40004800000 */
[----:B------:R-:W-:Y:S01]  /*10d50*/  ISETP.GE.AND P1, PT, R2, R54, PT ;  /* 0x000000360200720c */ /* 0x000fe20003f26270 */
[----:B------:R-:W-:Y:S01]  /*10d60*/  HMMA.16816.F32.BF16 R44, R8, R34, R28 ;  /* 0x00000022082c723c */ /* 0x000fe2000004181c */
[----:B------:R-:W-:Y:S01]  /*10d70*/  FFMA.FTZ R28, R14, UR8, R79 ;  /* 0x000000080e1c7c23 */ /* 0x000fe2000801004f */
[----:B------:R-:W-:Y:S01]  /*10d80*/  I2FP.F32.U32 R14, R3 ;  /* 0x00000003000e7245 */ /* 0x000fe20000201000 */
[----:B------:R-:W2:Y:S03]  /*10d90*/  LDSM.16.M88.4 R76, [R132+0x3400] ;  /* 0x00340000844c783b */ /* 0x000ea60000000200 */
[----:B------:R-:W-:Y:S02]  /*10da0*/  FSEL R142, R28, -INF , !P3 ;  /* 0xff8000001c8e7808 */ /* 0x000fe40005800000 */
[----:B------:R-:W-:Y:S01]  /*10db0*/  HMMA.16816.F32.BF16 R56, R16, R38, RZ ;  /* 0x000000261038723c */ /* 0x000fe200000418ff */
[----:B------:R-:W-:-:S07]  /*10dc0*/  ISETP.GE.AND P3, PT, R3, R61, PT ;  /* 0x0000003d0300720c */ /* 0x000fce0003f66270 */
[----:B------:R-:W-:Y:S03]  /*10dd0*/  HMMA.16816.F32.BF16 R116, R4, R92, R40 ;  /* 0x0000005c0474723c */ /* 0x000fe60000041828 */
[----:B------:R-:W-:-:S05]  /*10de0*/  FFMA.FTZ R15, R14, UR8, R44 ;  /* 0x000000080e0f7c23 */ /* 0x000fca000801002c */
[----:B------:R-:W-:Y:S01]  /*10df0*/  HMMA.16816.F32.BF16 R36, R24, R38, RZ ;  /* 0x000000261824723c */ /* 0x000fe200000418ff */
[----:B------:R-:W-:Y:S02]  /*10e00*/  FSEL R151, R15, -INF , !P5 ;  /* 0xff8000000f977808 */ /* 0x000fe40006800000 */
[----:B------:R-:W-:-:S05]  /*10e10*/  ISETP.GE.AND P5, PT, R2, R55, PT ;  /* 0x000000370200720c */ /* 0x000fca0003fa6270 */
[-C--:B---3--:R-:W-:Y:S08]  /*10e20*/  HMMA.16816.F32.BF16 R40, R24, R88.reuse, RZ ;  /* 0x000000581828723c */ /* 0x088ff000000418ff */
[----:B------:R-:W-:Y:S01]  /*10e30*/  HMMA.16816.F32.BF16 R32, R16, R88, RZ ;  /* 0x000000581020723c */ /* 0x000fe200000418ff */
[----:B------:R-:W-:Y:S01]  /*10e40*/  FSEL R88, R21, -INF , !P4 ;  /* 0xff80000015587808 */ /* 0x000fe20006000000 */
[C---:B------:R-:W-:Y:S01]  /*10e50*/  FFMA.FTZ R21, R14.reuse, UR8, R64 ;  /* 0x000000080e157c23 */ /* 0x040fe20008010040 */
[----:B------:R-:W-:Y:S01]  /*10e60*/  ISETP.GE.AND P4, PT, R3, R55, PT ;  /* 0x000000370300720c */ /* 0x000fe20003f86270 */
[C---:B------:R-:W-:Y:S01]  /*10e70*/  FFMA.FTZ R3, R14.reuse, UR8, R46 ;  /* 0x000000080e037c23 */ /* 0x040fe2000801002e */
[----:B------:R-:W-:-:S02]  /*10e80*/  FFMA.FTZ R14, R14, UR8, R66 ;  /* 0x000000080e0e7c23 */ /* 0x000fc40008010042 */
[----:B------:R-:W-:Y:S01]  /*10e90*/  FSEL R201, R21, -INF , !P3 ;  /* 0xff80000015c97808 */ /* 0x000fe20005800000 */
[-C--:B------:R-:W-:Y:S01]  /*10ea0*/  HMMA.16816.F32.BF16 R56, R4, R50.reuse, R56 ;  /* 0x000000320438723c */ /* 0x080fe20000041838 */
[----:B------:R-:W-:Y:S02]  /*10eb0*/  FSEL R163, R3, -INF , !P4 ;  /* 0xff80000003a37808 */ /* 0x000fe40006000000 */
[C---:B------:R-:W-:Y:S02]  /*10ec0*/  ISETP.GE.AND P4, PT, R2.reuse, R61, PT ;  /* 0x0000003d0200720c */ /* 0x040fe40003f86270 */
[----:B------:R-:W-:Y:S02]  /*10ed0*/  I2FP.F32.U32 R3, R2 ;  /* 0x0000000200037245 */ /* 0x000fe40000201000 */
[----:B------:R-:W-:Y:S01]  /*10ee0*/  ISETP.GE.AND P3, PT, R2, R60, PT ;  /* 0x0000003c0200720c */ /* 0x000fe20003f66270 */
[----:B------:R-:W-:Y:S01]  /*10ef0*/  VIADD R2, R0, 0xffffff10 ;  /* 0xffffff1000027836 */ /* 0x000fe20000000000 */
[----:B------:R-:W-:Y:S01]  /*10f00*/  FSEL R204, R14, -INF , !P2 ;  /* 0xff8000000ecc7808 */ /* 0x000fe20005000000 */
[C---:B------:R-:W-:Y:S01]  /*10f10*/  FFMA.FTZ R21, R3.reuse, UR8, R45 ;  /* 0x0000000803157c23 */ /* 0x040fe2000801002d */
[C---:B------:R-:W-:Y:S01]  /*10f20*/  FFMA.FTZ R15, R3.reuse, UR8, R47 ;  /* 0x00000008030f7c23 */ /* 0x040fe2000801002f */
[C---:B------:R-:W-:Y:S01]  /*10f30*/  FFMA.FTZ R22, R3.reuse, UR8, R65 ;  /* 0x0000000803167c23 */ /* 0x040fe20008010041 */
[----:B------:R-:W-:Y:S01]  /*10f40*/  FFMA.FTZ R23, R3, UR8, R67 ;  /* 0x0000000803177c23 */ /* 0x000fe20008010043 */
[----:B------:R-:W-:Y:S01]  /*10f50*/  I2FP.F32.U32 R3, R2 ;  /* 0x0000000200037245 */ /* 0x000fe20000201000 */
[----:B------:R-:W-:Y:S01]  /*10f60*/  HMMA.16816.F32.BF16 R48, R8, R50, R36 ;  /* 0x000000320830723c */ /* 0x000fe20000041824 */
[----:B------:R-:W-:Y:S01]  /*10f70*/  FSEL R140, R21, -INF , !P1 ;  /* 0xff800000158c7808 */ /* 0x000fe20004800000 */
[----:B------:R-:W3:Y:S01]  /*10f80*/  LDSM.16.M88.4 R64, [R134+0x3400] ;  /* 0x003400008640783b */ /* 0x000ee20000000200 */
[----:B------:R-:W-:Y:S01]  /*10f90*/  FSEL R157, R15, -INF , !P5 ;  /* 0xff8000000f9d7808 */ /* 0x000fe20006800000 */
[C---:B------:R-:W-:Y:S01]  /*10fa0*/  FFMA.FTZ R14, R3.reuse, UR8, R104 ;  /* 0x00000008030e7c23 */ /* 0x040fe20008010068 */
[----:B------:R-:W-:Y:S01]  /*10fb0*/  FSEL R196, R22, -INF , !P4 ;  /* 0xff80000016c47808 */ /* 0x000fe20006000000 */
[C---:B------:R-:W-:Y:S01]  /*10fc0*/  FFMA.FTZ R15, R3.reuse, UR8, R100 ;  /* 0x00000008030f7c23 */ /* 0x040fe20008010064 */
[C---:B------:R-:W-:Y:S01]  /*10fd0*/  ISETP.GE.AND P2, PT, R2.reuse, R54, PT ;  /* 0x000000360200720c */ /* 0x040fe20003f46270 */
[----:B------:R-:W-:Y:S01]  /*10fe0*/  FFMA.FTZ R21, R3, UR8, R106 ;  /* 0x0000000803157c23 */ /* 0x000fe2000801006a */
[C---:B------:R-:W-:Y:S01]  /*10ff0*/  ISETP.GE.AND P1, PT, R2.reuse, R55, PT ;  /* 0x000000370200720c */ /* 0x040fe20003f26270 */
[----:B-1----:R-:W-:Y:S01]  /*11000*/  HMMA.16816.F32.BF16 R128, R4, R68, R32 ;  /* 0x000000440480723c */ /* 0x002fe20000041820 */
[----:B------:R-:W-:-:S02]  /*11010*/  ISETP.GE.AND P5, PT, R2, R61, PT ;  /* 0x0000003d0200720c */ /* 0x000fc40003fa6270 */
[----:B------:R-:W-:Y:S01]  /*11020*/  ISETP.GE.AND P4, PT, R2, R60, PT ;  /* 0x0000003c0200720c */ /* 0x000fe20003f86270 */
[----:B------:R-:W-:Y:S01]  /*11030*/  VIADD R2, R0, 0xffffff11 ;  /* 0xffffff1100027836 */ /* 0x000fe20000000000 */
[----:B------:R-:W-:Y:S02]  /*11040*/  FSEL R150, R14, -INF , !P2 ;  /* 0xff8000000e967808 */ /* 0x000fe40005000000 */
[----:B------:R-:W-:Y:S01]  /*11050*/  FSEL R193, R15, -INF , !P5 ;  /* 0xff8000000fc17808 */ /* 0x000fe20006800000 */
[----:B------:R-:W-:Y:S01]  /*11060*/  FFMA.FTZ R15, R3, UR8, R102 ;  /* 0x00000008030f7c23 */ /* 0x000fe20008010066 */
[----:B------:R-:W-:Y:S01]  /*11070*/  I2FP.F32.U32 R14, R2 ;  /* 0x00000002000e7245 */ /* 0x000fe20000201000 */
[----:B------:R-:W-:Y:S01]  /*11080*/  VIADD R3, R0, 0xffffff18 ;  /* 0xffffff1800037836 */ /* 0x000fe20000000000 */
[----:B------:R-:W-:Y:S01]  /*11090*/  FSEL R202, R23, -INF , !P3 ;  /* 0xff80000017ca7808 */ /* 0x000fe20005800000 */
[-C--:B------:R-:W-:Y:S01]  /*110a0*/  HMMA.16816.F32.BF16 R36, R16, R74.reuse, RZ ;  /* 0x0000004a1024723c */ /* 0x080fe200000418ff */
[----:B------:R-:W-:Y:S01]  /*110b0*/  FSEL R156, R21, -INF , !P1 ;  /* 0xff800000159c7808 */ /* 0x000fe20004800000 */
[C---:B------:R-:W-:Y:S01]  /*110c0*/  FFMA.FTZ R21, R14.reuse, UR8, R105 ;  /* 0x000000080e157c23 */ /* 0x040fe20008010069 */
[C---:B------:R-:W-:Y:S01]  /*110d0*/  FFMA.FTZ R28, R14.reuse, UR8, R107 ;  /* 0x000000080e1c7c23 */ /* 0x040fe2000801006b */
[----:B------:R-:W-:Y:S01]  /*110e0*/  FFMA.FTZ R23, R14, UR8, R101 ;  /* 0x000000080e177c23 */ /* 0x000fe20008010065 */
[----:B------:R-:W-:Y:S01]  /*110f0*/  ISETP.GE.AND P3, PT, R2, R54, PT ;  /* 0x000000360200720c */ /* 0x000fe20003f66270 */
[----:B------:R-:W-:Y:S01]  /*11100*/  FFMA.FTZ R22, R14, UR8, R103 ;  /* 0x000000080e167c23 */ /* 0x000fe20008010067 */
[C---:B------:R-:W-:Y:S01]  /*11110*/  ISETP.GE.AND P2, PT, R2.reuse, R55, PT ;  /* 0x000000370200720c */ /* 0x040fe20003f46270 */
[----:B------:R-:W-:Y:S01]  /*11120*/  HMMA.16816.F32.BF16 R32, R24, R74, RZ ;  /* 0x0000004a1820723c */ /* 0x000fe200000418ff */
[----:B------:R-:W-:-:S02]  /*11130*/  ISETP.GE.AND P1, PT, R2, R61, PT ;  /* 0x0000003d0200720c */ /* 0x000fc40003f26270 */
[----:B------:R-:W-:Y:S02]  /*11140*/  I2FP.F32.U32 R14, R3 ;  /* 0x00000003000e7245 */ /* 0x000fe40000201000 */
[----:B------:R-:W-:Y:S02]  /*11150*/  FSEL R199, R15, -INF , !P4 ;  /* 0xff8000000fc77808 */ /* 0x000fe40006000000 */
[----:B------:R-:W-:Y:S01]  /*11160*/  FSEL R143, R21, -INF , !P3 ;  /* 0xff800000158f7808 */ /* 0x000fe20005800000 */
[----:B------:R-:W-:Y:S01]  /*11170*/  FFMA.FTZ R15, R14, UR8, R48 ;  /* 0x000000080e0f7c23 */ /* 0x000fe20008010030 */
[----:B------:R-:W-:Y:S01]  /*11180*/  FSEL R149, R28, -INF , !P2 ;  /* 0xff8000001c957808 */ /* 0x000fe20005000000 */
[----:B------:R-:W-:Y:S01]  /*11190*/  FFMA.FTZ R21, R14, UR8, R56 ;  /* 0x000000080e157c23 */ /* 0x000fe20008010038 */
[----:B------:R-:W-:Y:S01]  /*111a0*/  FSEL R190, R23, -INF , !P1 ;  /* 0xff80000017be7808 */ /* 0x000fe20004800000 */
[----:B------:R-:W-:Y:S01]  /*111b0*/  HMMA.16816.F32.BF16 R72, R4, R82, R36 ;  /* 0x000000520448723c */ /* 0x000fe20000041824 */
[----:B------:R-:W-:-:S02]  /*111c0*/  ISETP.GE.AND P4, PT, R3, R54, PT ;  /* 0x000000360300720c */ /* 0x000fc40003f86270 */
[C---:B------:R-:W-:Y:S02]  /*111d0*/  ISETP.GE.AND P3, PT, R3.reuse, R55, PT ;  /* 0x000000370300720c */ /* 0x040fe40003f66270 */
[C---:B------:R-:W-:Y:S02]  /*111e0*/  ISETP.GE.AND P2, PT, R3.reuse, R61, PT ;  /* 0x0000003d0300720c */ /* 0x040fe40003f46270 */
[-C--:B------:R-:W-:Y:S01]  /*111f0*/  ISETP.GE.AND P1, PT, R3, R60.reuse, PT ;  /* 0x0000003c0300720c */ /* 0x080fe20003f26270 */
[----:B------:R-:W-:Y:S01]  /*11200*/  FFMA.FTZ R3, R14, UR8, R50 ;  /* 0x000000080e037c23 */ /* 0x000fe20008010032 */
[----:B------:R-:W-:Y:S01]  /*11210*/  ISETP.GE.AND P5, PT, R2, R60, PT ;  /* 0x0000003c0200720c */ /* 0x000fe20003fa6270 */
[----:B------:R-:W-:Y:S01]  /*11220*/  VIADD R2, R0, 0xffffff19 ;  /* 0xffffff1900027836 */ /* 0x000fe20000000000 */
        /* <DEDUP_REMOVED lines=19> */
[-C--:B------:R-:W-:Y:S01]  /*11360*/  HMMA.16816.F32.BF16 R44, R16, R86.reuse, RZ ;  /* 0x00000056102c723c */ /* 0x080fe200000418ff */
[----:B------:R-:W-:Y:S01]  /*11370*/  FSEL R121, R21, -INF , !P5 ;  /* 0xff80000015797808 */ /* 0x000fe20006800000 */
[----:B------:R-:W1:Y:S01]  /*11380*/  LDSM.16.M88.4 R48, [R132+0x3800] ;  /* 0x003800008430783b */ /* 0x000e620000000200 */
[----:B------:R-:W-:Y:S01]  /*11390*/  FSEL R153, R15, -INF , !P4 ;  /* 0xff8000000f997808 */ /* 0x000fe20006000000 */
[C---:B------:R-:W-:Y:S01]  /*113a0*/  FFMA.FTZ R14, R3.reuse, UR8, R108 ;  /* 0x00000008030e7c23 */ /* 0x040fe2000801006c */
[----:B------:R-:W-:Y:S01]  /*113b0*/  FSEL R178, R22, -INF , !P3 ;  /* 0xff80000016b27808 */ /* 0x000fe20005800000 */
[C---:B------:R-:W-:Y:S01]  /*113c0*/  FFMA.FTZ R15, R3.reuse, UR8, R112 ;  /* 0x00000008030f7c23 */ /* 0x040fe20008010070 */
[C---:B------:R-:W-:Y:S01]  /*113d0*/  ISETP.GE.AND P1, PT, R2.reuse, R54, PT ;  /* 0x000000360200720c */ /* 0x040fe20003f26270 */
[----:B------:R-:W-:Y:S01]  /*113e0*/  FFMA.FTZ R21, R3, UR8, R110 ;  /* 0x0000000803157c23 */ /* 0x000fe2000801006e */
[C---:B------:R-:W-:Y:S01]  /*113f0*/  ISETP.GE.AND P5, PT, R2.reuse, R55, PT ;  /* 0x000000370200720c */ /* 0x040fe20003fa6270 */
[----:B------:R-:W-:Y:S01]  /*11400*/  HMMA.16816.F32.BF16 R40, R24, R86, RZ ;  /* 0x000000561828723c */ /* 0x000fe200000418ff */
        /* <DEDUP_REMOVED lines=9> */
[-C--:B--2---:R-:W-:Y:S01]  /*114a0*/  HMMA.16816.F32.BF16 R36, R24, R76.reuse, RZ ;  /* 0x0000004c1824723c */ /* 0x084fe200000418ff */
        /* <DEDUP_REMOVED lines=32> */
[-C--:B---3--:R-:W-:Y:S01]  /*116b0*/  HMMA.16816.F32.BF16 R96, R8, R64.reuse, R36 ;  /* 0x000000400860723c */ /* 0x088fe20000041824 */
        /* <DEDUP_REMOVED lines=11> */
[----:B------:R-:W-:-:S02]  /*11770*/  FSEL R168, R21, -INF , !P4 ;  /* 0xff80000015a87808 */ /* 0x000fc40006000000 */
        /* <DEDUP_REMOVED lines=8> */
[C---:B------:R-:W-:Y:S02]  /*11800*/  ISETP.GE.AND P3, PT, R2.reuse, R61, PT ;  /* 0x0000003d0200720c */ /* 0x040fe40003f66270 */
[----:B------:R-:W-:Y:S01]  /*11810*/  ISETP.GE.AND P2, PT, R2, R60, PT ;  /* 0x0000003c0200720c */ /* 0x000fe20003f46270 */
[----:B------:R-:W-:Y:S01]  /*11820*/  VIADD R2, R0, 0xffffff31 ;  /* 0xffffff3100027836 */ /* 0x000fe20000000000 */
[----:B------:R-:W-:-:S02]  /*11830*/  FSEL R174, R14, -INF , !P5 ;  /* 0xff8000000eae7808 */ /* 0x000fc40006800000 */
[----:B------:R-:W-:Y:S01]  /*11840*/  FSEL R159, R15, -INF , !P3 ;  /* 0xff8000000f9f7808 */ /* 0x000fe20005800000 */
[----:B------:R-:W-:Y:S01]  /*11850*/  HMMA.16816.F32.BF16 R32, R24, R90, RZ ;  /* 0x0000005a1820723c */ /* 0x000fe200000418ff */
[----:B------:R-:W-:Y:S01]  /*11860*/  I2FP.F32.U32 R14, R2 ;  /* 0x00000002000e7245 */ /* 0x000fe20000201000 */
[----:B------:R-:W-:Y:S01]  /*11870*/  FFMA.FTZ R15, R3, UR8, R118 ;  /* 0x00000008030f7c23 */ /* 0x000fe20008010076 */
[----:B------:R-:W-:Y:S01]  /*11880*/  VIADD R3, R0, 0xffffff38 ;  /* 0xffffff3800037836 */ /* 0x000fe20000000000 */
[----:B------:R-:W-:Y:S02]  /*11890*/  FSEL R170, R23, -INF , !P1 ;  /* 0xff80000017aa7808 */ /* 0x000fe40004800000 */
[----:B------:R-:W-:Y:S01]  /*118a0*/  FSEL R126, R21, -INF , !P4 ;  /* 0xff800000157e7808 */ /* 0x000fe20006000000 */
[C---:B------:R-:W-:Y:S01]  /*118b0*/  FFMA.FTZ R21, R14.reuse, UR8, R125 ;  /* 0x000000080e157c23 */ /* 0x040fe2000801007d */
[C---:B------:R-:W-:Y:S01]  /*118c0*/  FFMA.FTZ R28, R14.reuse, UR8, R127 ;  /* 0x000000080e1c7c23 */ /* 0x040fe2000801007f */
[----:B------:R-:W-:Y:S01]  /*118d0*/  FFMA.FTZ R23, R14, UR8, R117 ;  /* 0x000000080e177c23 */ /* 0x000fe20008010075 */
[----:B------:R-:W-:Y:S01]  /*118e0*/  ISETP.GE.AND P1, PT, R2, R54, PT ;  /* 0x000000360200720c */ /* 0x000fe20003f26270 */
[----:B------:R-:W-:Y:S01]  /*118f0*/  FFMA.FTZ R22, R14, UR8, R119 ;  /* 0x000000080e167c23 */ /* 0x000fe20008010077 */
[C---:B------:R-:W-:Y:S01]  /*11900*/  ISETP.GE.AND P5, PT, R2.reuse, R55, PT ;  /* 0x000000370200720c */ /* 0x040fe20003fa6270 */
[----:B------:R-:W-:Y:S01]  /*11910*/  HMMA.16816.F32.BF16 R72, R4, R70, R36 ;  /* 0x000000460448723c */ /* 0x000fe20000041824 */
        /* <DEDUP_REMOVED lines=9> */
[C---:B------:R-:W-:Y:S01]  /*119b0*/  ISETP.GE.AND P2, PT, R3.reuse, R54, PT ;  /* 0x000000360300720c */ /* 0x040fe20003f46270 */
[----:B------:R-:W2:Y:S01]  /*119c0*/  LDSM.16.M88.4 R32, [R134+0x3800] ;  /* 0x003800008620783b */ /* 0x000ea20000000200 */
[----:B------:R-:W-:-:S02]  /*119d0*/  ISETP.GE.AND P1, PT, R3, R55, PT ;  /* 0x000000370300720c */ /* 0x000fc40003f26270 */
        /* <DEDUP_REMOVED lines=8> */
[----:B------:R-:W-:Y:S01]  /*11a60*/  HMMA.16816.F32.BF16 R56, R16, R78, RZ ;  /* 0x0000004e1038723c */ /* 0x000fe200000418ff */
[----:B------:R-:W-:-:S02]  /*11a70*/  FSEL R115, R3, -INF , !P1 ;  /* 0xff80000003737808 */ /* 0x000fc40004800000 */
[----:B------:R-:W-:Y:S02]  /*11a80*/  FSEL R125, R21, -INF , !P5 ;  /* 0xff800000157d7808 */ /* 0x000fe40006800000 */
[C---:B------:R-:W-:Y:S02]  /*11a90*/  ISETP.GE.AND P3, PT, R2.reuse, R54, PT ;  /* 0x000000360200720c */ /* 0x040fe40003f66270 */
[C---:B------:R-:W-:Y:S01]  /*11aa0*/  ISETP.GE.AND P2, PT, R2.reuse, R55, PT ;  /* 0x000000370200720c */ /* 0x040fe20003f46270 */
[-C--:B-1----:R-:W-:Y:S01]  /*11ab0*/  HMMA.16816.F32.BF16 R36, R16, R48.reuse, RZ ;  /* 0x000000301024723c */ /* 0x082fe200000418ff */
        /* <DEDUP_REMOVED lines=10> */
[----:B------:R-:W-:Y:S01]  /*11b60*/  HMMA.16816.F32.BF16 R44, R24, R48, RZ ;  /* 0x00000030182c723c */ /* 0x000fe200000418ff */
        /* <DEDUP_REMOVED lines=14> */
[----:B------:R-:W-:Y:S01]  /*11c50*/  FFMA.FTZ R15, R3, UR8, R130 ;  /* 0x00000008030f7c23 */ /* 0x000fe20008010082 */
[----:B------:R-:W-:Y:S01]  /*11c60*/  I2FP.F32.U32 R14, R2 ;  /* 0x00000002000e7245 */ /* 0x000fe20000201000 */
[----:B------:R-:W-:Y:S01]  /*11c70*/  VIADD R3, R0, 0xffffff48 ;  /* 0xffffff4800037836 */ /* 0x000fe20000000000 */
[----:B------:R-:W-:Y:S01]  /*11c80*/  FSEL R136, R23, -INF , !P5 ;  /* 0xff80000017887808 */ /* 0x000fe20006800000 */
[----:B--2---:R-:W-:Y:S01]  /*11c90*/  HMMA.16816.F32.BF16 R80, R8, R32, R44 ;  /* 0x000000200850723c */ /* 0x004fe2000004182c */
        /* <DEDUP_REMOVED lines=31> */
[C---:B------:R-:W-:Y:S02]  /*11e90*/  ISETP.GE.AND P1, PT, R2.reuse, R55, PT ;  /* 0x000000370200720c */ /* 0x040fe40003f26270 */
        /* <DEDUP_REMOVED lines=17> */
[----:B------:R-:W-:Y:S01]  /*11fb0*/  HMMA.16816.F32.BF16 R56, R8, R66, R40 ;  /* 0x000000420838723c */ /* 0x000fe20000041828 */
[----:B------:R-:W1:Y:S01]  /*11fc0*/  LDSM.16.M88.4 R40, [R132+0x3c00] ;  /* 0x003c00008428783b */ /* 0x000e620000000200 */
[C---:B------:R-:W-:Y:S01]  /*11fd0*/  ISETP.GE.AND P2, PT, R2.reuse, R55, PT ;  /* 0x000000370200720c */ /* 0x040fe20003f46270 */
[----:B------:R-:W-:Y:S01]  /*11fe0*/  FFMA.FTZ R15, R3, UR8, R84 ;  /* 0x00000008030f7c23 */ /* 0x000fe20008010054 */
[C---:B------:R-:W-:Y:S02]  /*11ff0*/  ISETP.GE.AND P1, PT, R2.reuse, R61, PT ;  /* 0x0000003d0200720c */ /* 0x040fe40003f26270 */
[----:B------:R-:W-:Y:S01]  /*12000*/  ISETP.GE.AND P5, PT, R2, R60, PT ;  /* 0x0000003c0200720c */ /* 0x000fe20003fa6270 */
[----:B------:R-:W-:Y:S01]  /*12010*/  VIADD R2, R0, 0xffffff51 ;  /* 0xffffff5100027836 */ /* 0x000fe20000000000 */
[----:B------:R-:W-:Y:S01]  /*12020*/  FSEL R137, R14, -INF , !P3 ;  /* 0xff8000000e897808 */ /* 0x000fe20005800000 */
[-C--:B------:R-:W-:Y:S01]  /*12030*/  HMMA.16816.F32.BF16 R64, R4, R34.reuse, R44 ;  /* 0x000000220440723c */ /* 0x080fe2000004182c */
[----:B------:R-:W-:Y:S01]  /*12040*/  FSEL R92, R21, -INF , !P2 ;  /* 0xff800000155c7808 */ /* 0x000fe20005000000 */
[----:B------:R-:W-:Y:S01]  /*12050*/  FFMA.FTZ R21, R3, UR8, R86 ;  /* 0x0000000803157c23 */ /* 0x000fe20008010056 */
[----:B------:R-:W-:Y:S01]  /*12060*/  I2FP.F32.U32 R14, R2 ;  /* 0x00000002000e7245 */ /* 0x000fe20000201000 */
[----:B------:R-:W-:Y:S01]  /*12070*/  VIADD R3, R0, 0xffffff58 ;  /* 0xffffff5800037836 */ /* 0x000fe20000000000 */
[----:B------:R-:W-:Y:S01]  /*12080*/  FSEL R106, R23, -INF , !P4 ;  /* 0xff800000176a7808 */ /* 0x000fe20006000000 */
[----:B------:R-:W2:Y:S01]  /*12090*/  LDSM.16.M88.4 R44, [R134+0x3c00] ;  /* 0x003c0000862c783b */ /* 0x000ea20000000200 */
        /* <DEDUP_REMOVED lines=8> */
[----:B------:R-:W-:-:S04]  /*12120*/  DEPBAR.LE SB0, 0x0 ;  /* 0x000080000000791a */ /* 0x000fc80000000000 */
[----:B------:R-:W-:Y:S01]  /*12130*/  BAR.SYNC.DEFER_BLOCKING 0x0 ;  /* 0x0000000000007b1d */ /* 0x000fe20000010000 */
[-C--:B------:R-:W-:Y:S01]  /*12140*/  ISETP.GE.AND P4, PT, R2, R54.reuse, PT ;  /* 0x000000360200720c */ /* 0x080fe20003f86270 */
[----:B------:R-:W-:Y:S01]  /*12150*/  FFMA.FTZ R21, R14, UR8, R56 ;  /* 0x000000080e157c23 */ /* 0x000fe20008010038 */
[C---:B------:R-:W-:Y:S02]  /*12160*/  ISETP.GE.AND P3, PT, R2.reuse, R55, PT ;  /* 0x000000370200720c */ /* 0x040fe40003f66270 */
[----:B------:R-:W-:Y:S02]  /*12170*/  ISETP.GE.AND P2, PT, R2, R61, PT ;  /* 0x0000003d0200720c */ /* 0x000fe40003f46270 */
[----:B------:R-:W-:Y:S02]  /*12180*/  ISETP.GE.AND P5, PT, R3, R54, PT ;  /* 0x000000360300720c */ /* 0x000fe40003fa6270 */
[----:B------:R-:W-:Y:S02]  /*12190*/  FSEL R131, R23, -INF , !P4 ;  /* 0xff80000017837808 */ /* 0x000fe40006000000 */
[----:B------:R-:W-:-:S02]  /*121a0*/  FSEL R89, R22, -INF , !P3 ;  /* 0xff80000016597808 */ /* 0x000fc40005800000 */
[----:B------:R-:W-:Y:S01]  /*121b0*/  FSEL R90, R28, -INF , !P2 ;  /* 0xff8000001c5a7808 */ /* 0x000fe20005000000 */
[-C--:B-1----:R-:W-:Y:S01]  /*121c0*/  HMMA.16816.F32.BF16 R32, R24, R40.reuse, RZ ;  /* 0x000000281820723c */ /* 0x082fe200000418ff */
[C---:B------:R-:W-:Y:S02]  /*121d0*/  ISETP.GE.AND P4, PT, R3.reuse, R55, PT ;  /* 0x000000370300720c */ /* 0x040fe40003f86270 */
[C---:B------:R-:W-:Y:S02]  /*121e0*/  ISETP.GE.AND P3, PT, R3.reuse, R61, PT ;  /* 0x0000003d0300720c */ /* 0x040fe40003f66270 */
[-C--:B------:R-:W-:Y:S01]  /*121f0*/  ISETP.GE.AND P2, PT, R3, R60.reuse, PT ;  /* 0x0000003c0300720c */ /* 0x080fe20003f46270 */
[C---:B------:R-:W-:Y:S01]  /*12200*/  FFMA.FTZ R3, R14.reuse, UR8, R58 ;  /* 0x000000080e037c23 */ /* 0x040fe2000801003a */
[----:B------:R-:W-:Y:S01]  /*12210*/  FSEL R130, R21, -INF , !P5 ;  /* 0xff80000015827808 */ /* 0x000fe20006800000 */
        /* <DEDUP_REMOVED lines=8> */
[C---:B------:R-:W-:Y:S02]  /*122a0*/  ISETP.GE.AND P1, PT, R2.reuse, R54, PT ;  /* 0x000000360200720c */ /* 0x040fe40003f26270 */
[C---:B------:R-:W-:Y:S02]  /*122b0*/  ISETP.GE.AND P5, PT, R2.reuse, R55, PT ;  /* 0x000000370200720c */ /* 0x040fe40003fa6270 */
[C---:B------:R-:W-:Y:S01]  /*122c0*/  ISETP.GE.AND P4, PT, R2.reuse, R61, PT ;  /* 0x0000003d0200720c */ /* 0x040fe20003f86270 */
[-C--:B--2---:R-:W-:Y:S01]  /*122d0*/  HMMA.16816.F32.BF16 R48, R8, R44.reuse, R32 ;  /* 0x0000002c0830723c */ /* 0x084fe20000041820 */
[----:B------:R-:W-:Y:S02]  /*122e0*/  I2FP.F32.U32 R15, R2 ;  /* 0x00000002000f7245 */ /* 0x000fe40000201000 */
[----:B------:R-:W-:Y:S01]  /*122f0*/  ISETP.GE.AND P3, PT, R2, R60, PT ;  /* 0x0000003c0200720c */ /* 0x000fe20003f66270 */
[----:B------:R-:W-:Y:S01]  /*12300*/  VIADD R2, R0, 0xffffff60 ;  /* 0xffffff6000027836 */ /* 0x000fe20000000000 */
[----:B------:R-:W-:Y:S01]  /*12310*/  FSEL R91, R3, -INF , !P2 ;  /* 0xff800000035b7808 */ /* 0x000fe20005000000 */
[C---:B------:R-:W-:Y:S01]  /*12320*/  FFMA.FTZ R22, R15.reuse, UR8, R57 ;  /* 0x000000080f167c23 */ /* 0x040fe20008010039 */
[C---:B------:R-:W-:Y:S01]  /*12330*/  FFMA.FTZ R21, R15.reuse, UR8, R59 ;  /* 0x000000080f157c23 */ /* 0x040fe2000801003b */
[C---:B------:R-:W-:Y:S01]  /*12340*/  FFMA.FTZ R14, R15.reuse, UR8, R69 ;  /* 0x000000080f0e7c23 */ /* 0x040fe20008010045 */
[----:B------:R-:W-:Y:S01]  /*12350*/  I2FP.F32.U32 R3, R2 ;  /* 0x0000000200037245 */ /* 0x000fe20000201000 */
[----:B------:R-:W-:Y:S01]  /*12360*/  FFMA.FTZ R15, R15, UR8, R71 ;  /* 0x000000080f0f7c23 */ /* 0x000fe20008010047 */
[----:B------:R-:W-:Y:S01]  /*12370*/  FSEL R129, R22, -INF , !P1 ;  /* 0xff80000016817808 */ /* 0x000fe20004800000 */
[----:B------:R-:W-:Y:S01]  /*12380*/  HMMA.16816.F32.BF16 R32, R4, R44, R28 ;  /* 0x0000002c0420723c */ /* 0x000fe2000004181c */
[----:B------:R-:W-:Y:S01]  /*12390*/  FSEL R84, R21, -INF , !P5 ;  /* 0xff80000015547808 */ /* 0x000fe20006800000 */
[C---:B------:R-:W-:Y:S01]  /*123a0*/  FFMA.FTZ R22, R3.reuse, UR8, R82 ;  /* 0x0000000803167c23 */ /* 0x040fe20008010052 */
[----:B------:R-:W-:Y:S01]  /*123b0*/  FSEL R85, R14, -INF , !P4 ;  /* 0xff8000000e557808 */ /* 0x000fe20006000000 */
[C---:B------:R-:W-:Y:S01]  /*123c0*/  FFMA.FTZ R14, R3.reuse, UR8, R80 ;  /* 0x00000008030e7c23 */ /* 0x040fe20008010050 */
[C---:B------:R-:W-:Y:S01]  /*123d0*/  ISETP.GE.AND P2, PT, R2.reuse, R54, PT ;  /* 0x000000360200720c */ /* 0x040fe20003f46270 */
[C---:B------:R-:W-:Y:S01]  /*123e0*/  FFMA.FTZ R21, R3.reuse, UR8, R76 ;  /* 0x0000000803157c23 */ /* 0x040fe2000801004c */
[C---:B------:R-:W-:Y:S01]  /*123f0*/  ISETP.GE.AND P1, PT, R2.reuse, R55, PT ;  /* 0x000000370200720c */ /* 0x040fe20003f26270 */
[----:B------:R-:W-:Y:S01]  /*12400*/  FFMA.FTZ R23, R3, UR8, R78 ;  /* 0x0000000803177c23 */ /* 0x000fe2000801004e */
[C---:B------:R-:W-:Y:S01]  /*12410*/  ISETP.GE.AND P5, PT, R2.reuse, R61, PT ;  /* 0x0000003d0200720c */ /* 0x040fe20003fa6270 */
[----:B------:R-:W-:Y:S01]  /*12420*/  HMMA.16816.F32.BF16 R24, R24, R42, RZ ;  /* 0x0000002a1818723c */ /* 0x000fe200000418ff */
[----:B------:R-:W-:Y:S01]  /*12430*/  ISETP.GE.AND P4, PT, R2, R60, PT ;  /* 0x0000003c0200720c */ /* 0x000fe20003f86270 */
[----:B------:R-:W-:Y:S01]  /*12440*/  VIADD R2, R0, 0xffffff61 ;  /* 0xffffff6100027836 */ /* 0x000fe20000000000 */
[----:B------:R-:W-:-:S02]  /*12450*/  FSEL R127, R14, -INF , !P2 ;  /* 0xff8000000e7f7808 */ /* 0x000fc40005000000 */
[----:B------:R-:W-:Y:S02]  /*12460*/  FSEL R80, R15, -INF , !P3 ;  /* 0xff8000000f507808 */ /* 0x000fe40005800000 */
[----:B------:R-:W-:Y:S01]  /*12470*/  I2FP.F32.U32 R14, R2 ;  /* 0x00000002000e7245 */ /* 0x000fe20000201000 */
[----:B------:R-:W-:Y:S01]  /*12480*/  HMMA.16816.F32.BF16 R28, R16, R42, RZ ;  /* 0x0000002a101c723c */ /* 0x000fe200000418ff */
[----:B------:R-:W-:Y:S02]  /*12490*/  FSEL R74, R22, -INF , !P1 ;  /* 0xff800000164a7808 */ /* 0x000fe40004800000 */
[----:B------:R-:W-:Y:S01]  /*124a0*/  FSEL R76, R21, -INF , !P5 ;  /* 0xff800000154c7808 */ /* 0x000fe20006800000 */
[----:B------:R-:W-:Y:S01]  /*124b0*/  FFMA.FTZ R15, R14, UR8, R81 ;  /* 0x000000080e0f7c23 */ /* 0x000fe20008010051 */
[----:B------:R-:W-:Y:S01]  /*124c0*/  ISETP.GE.AND P3, PT, R2, R54, PT ;  /* 0x000000360200720c */ /* 0x000fe20003f66270 */
[----:B------:R-:W-:Y:S01]  /*124d0*/  FFMA.FTZ R3, R14, UR8, R83 ;  /* 0x000000080e037c23 */ /* 0x000fe20008010053 */
[----:B------:R-:W-:Y:S01]  /*124e0*/  ISETP.GE.AND P2, PT, R2, R55, PT ;  /* 0x000000370200720c */ /* 0x000fe20003f46270 */
[----:B------:R-:W-:Y:S01]  /*124f0*/  FFMA.FTZ R21, R14, UR8, R77 ;  /* 0x000000080e157c23 */ /* 0x000fe2000801004d */
[----:B------:R-:W-:Y:S01]  /*12500*/  ISETP.GE.AND P1, PT, R2, R61, PT ;  /* 0x0000003d0200720c */ /* 0x000fe20003f26270 */
[----:B------:R-:W-:Y:S01]  /*12510*/  FFMA.FTZ R14, R14, UR8, R79 ;  /* 0x000000080e0e7c23 */ /* 0x000fe2000801004f */
[----:B------:R-:W-:Y:S01]  /*12520*/  ISETP.GE.AND P5, PT, R2, R60, PT ;  /* 0x0000003c0200720c */ /* 0x000fe20003fa6270 */
[----:B------:R-:W-:Y:S01]  /*12530*/  VIADD R2, R0, 0xffffff68 ;  /* 0xffffff6800027836 */ /* 0x000fe20000000000 */
[----:B------:R-:W-:Y:S01]  /*12540*/  FSEL R78, R23, -INF , !P4 ;  /* 0xff800000174e7808 */ /* 0x000fe20006000000 */
[----:B------:R-:W-:Y:S01]  /*12550*/  HMMA.16816.F32.BF16 R24, R8, R46, R24 ;  /* 0x0000002e0818723c */ /* 0x000fe20000041818 */
        /* <DEDUP_REMOVED lines=15> */
[----:B------:R-:W-:Y:S02]  /*12650*/  FSEL R68, R21, -INF , !P2 ;  /* 0xff80000015447808 */ /* 0x000fe40005000000 */
[----:B------:R-:W-:Y:S01]  /*12660*/  FSEL R114, R15, -INF , !P4 ;  /* 0xff8000000f727808 */ /* 0x000fe20006000000 */
[----:B------:R-:W-:Y:S01]  /*12670*/  FFMA.FTZ R3, R14, UR8, R39 ;  /* 0x000000080e037c23 */ /* 0x000fe20008010027 */
[----:B------:R-:W-:Y:S01]  /*12680*/  FSEL R66, R22, -INF , !P3 ;  /* 0xff80000016427808 */ /* 0x000fe20005800000 */
[----:B------:R-:W-:Y:S01]  /*12690*/  FFMA.FTZ R21, R14, UR8, R37 ;  /* 0x000000080e157c23 */ /* 0x000fe20008010025 */
[----:B------:R-:W-:Y:S01]  /*126a0*/  ISETP.GE.AND P5, PT, R2, R54, PT ;  /* 0x000000360200720c */ /* 0x000fe20003fa6270 */
[----:B------:R-:W-:Y:S01]  /*126b0*/  FFMA.FTZ R15, R14, UR8, R65 ;  /* 0x000000080e0f7c23 */ /* 0x000fe20008010041 */
[----:B------:R-:W-:Y:S01]  /*126c0*/  ISETP.GE.AND P4, PT, R2, R55, PT ;  /* 0x000000370200720c */ /* 0x000fe20003f86270 */
[----:B------:R-:W-:Y:S01]  /*126d0*/  FFMA.FTZ R14, R14, UR8, R67 ;  /* 0x000000080e0e7c23 */ /* 0x000fe20008010043 */
[----:B------:R-:W-:-:S02]  /*126e0*/  ISETP.GE.AND P3, PT, R2, R61, PT ;  /* 0x0000003d0200720c */ /* 0x000fc40003f66270 */
[----:B------:R-:W-:Y:S01]  /*126f0*/  ISETP.GE.AND P2, PT, R2, R60, PT ;  /* 0x0000003c0200720c */ /* 0x000fe20003f46270 */
[----:B------:R-:W-:Y:S01]  /*12700*/  VIADD R2, R0, 0xffffff70 ;  /* 0xffffff7000027836 */ /* 0x000fe20000000000 */
[----:B------:R-:W-:Y:S02]  /*12710*/  FSEL R64, R3, -INF , !P4 ;  /* 0xff80000003407808 */ /* 0x000fe40006000000 */
[----:B------:R-:W-:Y:S02]  /*12720*/  FSEL R73, R23, -INF , !P1 ;  /* 0xff80000017497808 */ /* 0x000fe40004800000 */
[----:B------:R-:W-:Y:S02]  /*12730*/  I2FP.F32.U32 R3, R2 ;  /* 0x0000000200037245 */ /* 0x000fe40000201000 */
[----:B------:R-:W-:Y:S02]  /*12740*/  FSEL R98, R21, -INF , !P5 ;  /* 0xff80000015627808 */ /* 0x000fe40006800000 */
        /* <DEDUP_REMOVED lines=8> */
[----:B------:R-:W-:Y:S01]  /*127d0*/  ISETP.GE.AND P4, PT, R2, R61, PT ;  /* 0x0000003d0200720c */ /* 0x000fe20003f86270 */
[----:B------:R-:W-:Y:S01]  /*127e0*/  VIADD R3, R0, 0xffffff78 ;  /* 0xffffff7800037836 */ /* 0x000fe20000000000 */
[----:B------:R-:W-:Y:S01]  /*127f0*/  ISETP.GE.AND P3, PT, R2, R60, PT ;  /* 0x0000003c0200720c */ /* 0x000fe20003f66270 */
[----:B------:R-:W-:Y:S01]  /*12800*/  VIADD R2, R0, 0xffffff71 ;  /* 0xffffff7100027836 */ /* 0x000fe20000000000 */
[----:B------:R-:W-:-:S02]  /*12810*/  FSEL R62, R14, -INF , !P4 ;  /* 0xff8000000e3e7808 */ /* 0x000fc40006000000 */
[----:B------:R-:W-:Y:S02]  /*12820*/  FSEL R97, R16, -INF , !P1 ;  /* 0xff80000010617808 */ /* 0x000fe40004800000 */
[----:B------:R-:W-:Y:S01]  /*12830*/  I2FP.F32.U32 R14, R2 ;  /* 0x00000002000e7245 */ /* 0x000fe20000201000 */
[----:B------:R-:W-:Y:S01]  /*12840*/  HMMA.16816.F32.BF16 R16, R4, R46, R28 ;  /* 0x0000002e0410723c */ /* 0x000fe2000004181c */
[----:B------:R-:W-:Y:S02]  /*12850*/  FSEL R59, R15, -INF , !P5 ;  /* 0xff8000000f3b7808 */ /* 0x000fe40006800000 */
        /* <DEDUP_REMOVED lines=8> */
[----:B------:R-:W-:Y:S02]  /*128e0*/  VIADD R2, R0, 0xffffff79 ;  /* 0xffffff7900027836 */ /* 0x000fe40000000000 */
[----:B------:R-:W-:Y:S01]  /*128f0*/  FFMA.FTZ R0, R14, UR8, R35 ;  /* 0x000000080e007c23 */ /* 0x000fe20008010023 */
[----:B------:R-:W-:Y:S02]  /*12900*/  FSEL R56, R10, -INF , !P1 ;  /* 0xff8000000a387808 */ /* 0x000fe40004800000 */
[----:B------:R-:W-:Y:S02]  /*12910*/  FSEL R57, R8, -INF , !P5 ;  /* 0xff80000008397808 */ /* 0x000fe40006800000 */
[-C--:B------:R-:W-:Y:S02]  /*12920*/  ISETP.GE.AND P1, PT, R3, R55.reuse, PT ;  /* 0x000000370300720c */ /* 0x080fe40003f26270 */
[----:B------:R-:W-:-:S02]  /*12930*/  ISETP.GE.AND P5, PT, R2, R55, PT ;  /* 0x000000370200720c */ /* 0x000fc40003fa6270 */
[----:B------:R-:W-:Y:S02]  /*12940*/  I2FP.F32.U32 R8, R3 ;  /* 0x0000000300087245 */ /* 0x000fe40000201000 */
[----:B------:R-:W-:Y:S02]  /*12950*/  FSEL R55, R0, -INF , !P4 ;  /* 0xff80000000377808 */ /* 0x000fe40006000000 */
[----:B------:R-:W-:Y:S01]  /*12960*/  I2FP.F32.U32 R0, R2 ;  /* 0x0000000200007245 */ /* 0x000fe20000201000 */
[C---:B------:R-:W-:Y:S01]  /*12970*/  FFMA.FTZ R6, R8.reuse, UR8, R24 ;  /* 0x0000000808067c23 */ /* 0x040fe20008010018 */
[-C--:B------:R-:W-:Y:S01]  /*12980*/  ISETP.GE.AND P3, PT, R3, R54.reuse, PT ;  /* 0x000000360300720c */ /* 0x080fe20003f66270 */
[----:B------:R-:W-:Y:S01]  /*12990*/  FFMA.FTZ R4, R8, UR8, R26 ;  /* 0x0000000808047c23 */ /* 0x000fe2000801001a */
[----:B------:R-:W-:Y:S01]  /*129a0*/  FSEL R79, R9, -INF , !P2 ;  /* 0xff800000094f7808 */ /* 0x000fe20005000000 */
[----:B------:R-:W-:Y:S01]  /*129b0*/  FFMA.FTZ R5, R0, UR8, R25 ;  /* 0x0000000800057c23 */ /* 0x000fe20008010019 */
[----:B------:R-:W-:-:S02]  /*129c0*/  ISETP.GE.AND P2, PT, R2, R54, PT ;  /* 0x000000360200720c */ /* 0x000fc40003f46270 */
[----:B------:R-:W-:Y:S02]  /*129d0*/  FSEL R77, R6, -INF , !P3 ;  /* 0xff800000064d7808 */ /* 0x000fe40005800000 */
[-C--:B------:R-:W-:Y:S02]  /*129e0*/  ISETP.GE.AND P4, PT, R3, R61.reuse, PT ;  /* 0x0000003d0300720c */ /* 0x080fe40003f86270 */
[----:B------:R-:W-:Y:S02]  /*129f0*/  ISETP.GE.AND P3, PT, R2, R61, PT ;  /* 0x0000003d0200720c */ /* 0x000fe40003f66270 */
[----:B------:R-:W-:Y:S01]  /*12a00*/  FSEL R61, R5, -INF , !P2 ;  /* 0xff800000053d7808 */ /* 0x000fe20005000000 */
[C---:B------:R-:W-:Y:S01]  /*12a10*/  FFMA.FTZ R5, R0.reuse, UR8, R27 ;  /* 0x0000000800057c23 */ /* 0x040fe2000801001b */
[-C--:B------:R-:W-:Y:S01]  /*12a20*/  ISETP.GE.AND P2, PT, R3, R60.reuse, PT ;  /* 0x0000003c0300720c */ /* 0x080fe20003f46270 */
[----:B------:R-:W-:Y:S01]  /*12a30*/  FFMA.FTZ R3, R0, UR8, R17 ;  /* 0x0000000800037c23 */ /* 0x000fe20008010011 */
[----:B------:R-:W-:Y:S01]  /*12a40*/  FSEL R50, R4, -INF , !P1 ;  /* 0xff80000004327808 */ /* 0x000fe20004800000 */
[----:B------:R-:W-:Y:S01]  /*12a50*/  FFMA.FTZ R4, R8, UR8, R16 ;  /* 0x0000000808047c23 */ /* 0x000fe20008010010 */
[----:B------:R-:W-:Y:S01]  /*12a60*/  ISETP.GE.AND P1, PT, R2, R60, PT ;  /* 0x0000003c0200720c */ /* 0x000fe20003f26270 */
[----:B------:R-:W-:Y:S01]  /*12a70*/  FFMA.FTZ R2, R8, UR8, R18 ;  /* 0x0000000808027c23 */ /* 0x000fe20008010012 */
[----:B------:R-:W-:Y:S01]  /*12a80*/  FFMA.FTZ R0, R0, UR8, R19 ;  /* 0x0000000800007c23 */ /* 0x000fe20008010013 */
[----:B------:R-:W-:-:S02]  /*12a90*/  FSEL R43, R5, -INF , !P5 ;  /* 0xff800000052b7808 */ /* 0x000fc40006800000 */
[----:B------:R-:W-:Y:S02]  /*12aa0*/  FSEL R47, R4, -INF , !P4 ;  /* 0xff800000042f7808 */ /* 0x000fe40006000000 */
[----:B------:R-:W-:Y:S02]  /*12ab0*/  FSEL R46, R3, -INF , !P3 ;  /* 0xff800000032e7808 */ /* 0x000fe40005800000 */
[----:B------:R-:W-:Y:S02]  /*12ac0*/  FSEL R54, R2, -INF , !P2 ;  /* 0xff80000002367808 */ /* 0x000fe40005000000 */
[----:B------:R-:W-:Y:S01]  /*12ad0*/  FSEL R51, R0, -INF , !P1 ;  /* 0xff80000000337808 */ /* 0x000fe20004800000 */
[----:B------:R-:W-:Y:S06]  /*12ae0*/  BRA.U !UP0, `(.L_x_638) ;  /* 0x0000000108e47547 */ /* 0x000fec000b800000 */
        /* <DEDUP_REMOVED lines=18> */
[----:B------:R-:W-:Y:S02]  /*12c10*/  @!P0 LEA.HI.X R10, R7, UR11, R6, 0x5, P2 ;  /* 0x0000000b070a8c11 */ /* 0x000fe400090f2c06 */
[----:B------:R-:W-:Y:S01]  /*12c20*/  @!P0 LEA.HI.X R9, R5, UR11, R4, 0x6, P1 ;  /* 0x0000000b05098c11 */ /* 0x000fe200088f3404 */
[----:B------:R-:W-:Y:S01]  /*12c30*/  IMAD.U32 R5, RZ, RZ, UR11 ;  /* 0x0000000bff057e24 */ /* 0x000fe2000f8e00ff */
        /* <DEDUP_REMOVED lines=34> */
.L_x_640:
[----:B------:R-:W-:Y:S05]  /*12e60*/  BSYNC.RECONVERGENT B0 ;  /* 0x0000000000007941 */ /* 0x000fea0003800200 */
.L_x_639:
[----:B------:R-:W0:Y:S02]  /*12e70*/  LDGDEPBAR ;  /* 0x00000000000079af */ /* 0x000e240000000000 */
.L_x_638:
[----:B------:R-:W-:Y:S04]  /*12e80*/  STL [R1+0x45c], R252 ;  /* 0x00045cfc01007387 */ /* 0x000fe80000100800 */
[----:B------:R-:W-:Y:S04]  /*12e90*/  STL [R1+0x458], R228 ;  /* 0x000458e401007387 */ /* 0x000fe80000100800 */
[----:B------:R-:W-:Y:S04]  /*12ea0*/  STL [R1+0x454], R243 ;  /* 0x000454f301007387 */ /* 0x000fe80000100800 */
[----:B------:R-:W-:Y:S04]  /*12eb0*/  STL [R1+0x450], R244 ;  /* 0x000450f401007387 */ /* 0x000fe80000100800 */
[----:B------:R-:W-:Y:S04]  /*12ec0*/  STL [R1+0x44c], R249 ;  /* 0x00044cf901007387 */ /* 0x000fe80000100800 */
[----:B------:R-:W-:Y:S04]  /*12ed0*/  STL [R1+0x448], R238 ;  /* 0x000448ee01007387 */ /* 0x000fe80000100800 */
[----:B------:R3:W-:Y:S04]  /*12ee0*/  STL.64 [R1+0x440], R188 ;  /* 0x000440bc01007387 */ /* 0x0007e80000100a00 */
[----:B---3--:R-:W3:Y:S04]  /*12ef0*/  LDL.64 R188, [R1+0x90] ;  /* 0x0000900001bc7983 */ /* 0x008ee80000100a00 */
[----:B------:R4:W-:Y:S04]  /*12f00*/  STL.64 [R1+0x438], R246 ;  /* 0x000438f601007387 */ /* 0x0009e80000100a00 */
[----:B----4-:R-:W4:Y:S01]  /*12f10*/  LDL.64 R246, [R1+0x1b8] ;  /* 0x0001b80001f67983 */ /* 0x010f220000100a00 */
[----:B------:R-:W-:Y:S01]  /*12f20*/  FMNMX3.FTZ R0, R133, R141, R88, !PT ;  /* 0x0000008d85007276 */ /* 0x000fe20007810058 */
[----:B------:R-:W-:Y:S01]  /*12f30*/  UIADD3 UR4, UPT, UPT, UR33, -0x4, URZ ;  /* 0xfffffffc21047890 */ /* 0x000fe2000fffe0ff */
[----:B------:R-:W-:Y:S01]  /*12f40*/  SHF.R.U32.HI R9, RZ, 0x5, R245 ;  /* 0x00000005ff097819 */ /* 0x000fe200000116f5 */
[----:B------:R-:W2:Y:S01]  /*12f50*/  S2R R10, SR_CTAID.X ;  /* 0x00000000000a7919 */ /* 0x000ea20000002500 */
[----:B------:R-:W-:Y:S01]  /*12f60*/  FMNMX3.FTZ R0, R0, R151, R140, !PT ;  /* 0x0000009700007276 */ /* 0x000fe2000781008c */
[----:B------:R-:W-:Y:S03]  /*12f70*/  STL [R1+0x430], R239 ;  /* 0x000430ef01007387 */ /* 0x000fe60000100800 */
[----:B------:R-:W-:Y:S01]  /*12f80*/  FMNMX3.FTZ R0, R0, R150, R143, !PT ;  /* 0x0000009600007276 */ /* 0x000fe2000781008f */
[----:B------:R-:W-:Y:S03]  /*12f90*/  STL [R1+0x42c], R234 ;  /* 0x00042cea01007387 */ /* 0x000fe60000100800 */
[----:B-1----:R-:W-:-:S02]  /*12fa0*/  FMNMX3.FTZ R2, R0, R148, R121, !PT ;  /* 0x0000009400027276 */ /* 0x002fc40007810079 */
[----:B------:R-:W-:Y:S01]  /*12fb0*/  FMNMX3.FTZ R0, R20, R144, R142, !PT ;  /* 0x0000009014007276 */ /* 0x000fe2000781008e */
[----:B------:R-:W-:Y:S01]  /*12fc0*/  STL [R1+0x428], R235 ;  /* 0x000428eb01007387 */ /* 0x000fe20000100800 */
[----:B------:R-:W-:Y:S02]  /*12fd0*/  FMNMX3.FTZ R2, R2, R161, R158, !PT ;  /* 0x000000a102027276 */ /* 0x000fe4000781009e */
[----:B------:R-:W-:Y:S01]  /*12fe0*/  FMNMX3.FTZ R0, R0, R163, R157, !PT ;  /* 0x000000a300007276 */ /* 0x000fe2000781009d */
[----:B------:R-:W-:Y:S01]  /*12ff0*/  STL.64 [R1+0x420], R218 ;  /* 0x000420da01007387 */ /* 0x000fe20000100a00 */
        /* <DEDUP_REMOVED lines=8> */
[----:B------:R-:W-:Y:S01]  /*13080*/  STL [R1+0x414], R232 ;  /* 0x000414e801007387 */ /* 0x000fe20000100800 */
[----:B------:R-:W-:Y:S02]  /*13090*/  FMNMX3.FTZ R3, R3, R185, R181, !PT ;  /* 0x000000b903037276 */ /* 0x000fe400078100b5 */
[----:B------:R-:W-:Y:S01]  /*130a0*/  FMNMX3.FTZ R0, R0, R162, R155, !PT ;  /* 0x000000a200007276 */ /* 0x000fe2000781009b */
[----:B--2---:R-:W-:Y:S01]  /*130b0*/  IMAD R10, R10, 0x8, R9 ;  /* 0x000000080a0a7824 */ /* 0x004fe200078e0209 */
[----:B------:R-:W-:Y:S01]  /*130c0*/  FMNMX3.FTZ R3, R3, R139, R138, !PT ;  /* 0x0000008b03037276 */ /* 0x000fe2000781008a */
[----:B------:R-:W-:Y:S01]  /*130d0*/  STL [R1+0x410], R233 ;  /* 0x000410e901007387 */ /* 0x000fe20000100800 */
[----:B------:R-:W-:Y:S01]  /*130e0*/  FMNMX3.FTZ R0, R0, R126, R118, !PT ;  /* 0x0000007e00007276 */ /* 0x000fe20007810076 */
[----:B------:R-:W-:Y:S01]  /*130f0*/  IMAD.WIDE.U32 R10, R10, -0x326172a9, RZ ;  /* 0xcd9e8d570a0a7825 */ /* 0x000fe200078e00ff */
[----:B------:R-:W-:Y:S01]  /*13100*/  FMNMX3.FTZ R3, R3, R137, R131, !PT ;  /* 0x0000008903037276 */ /* 0x000fe20007810083 */
[----:B------:R-:W-:Y:S01]  /*13110*/  STL.64 [R1+0x408], R216 ;  /* 0x000408d801007387 */ /* 0x000fe20000100a00 */
        /* <DEDUP_REMOVED lines=15> */
[----:B------:R-:W-:-:S03]  /*13210*/  FMNMX3.FTZ R2, R2, R74, R69, !PT ;  /* 0x0000004a02027276 */ /* 0x000fc60007810045 */
[----:B------:R-:W1:Y:S01]  /*13220*/  SHFL.BFLY PT, R3, R0, 0x2, 0x1f ;  /* 0x0c401f0000037f89 */ /* 0x000e6200000e0000 */
[----:B------:R-:W-:-:S03]  /*13230*/  FMNMX3.FTZ R2, R2, R66, R64, !PT ;  /* 0x0000004202027276 */ /* 0x000fc60007810040 */
[----:B------:R-:W-:Y:S01]  /*13240*/  STL [R1+0x334], R198 ;  /* 0x000334c601007387 */ /* 0x000fe20000100800 */
[----:B------:R-:W-:-:S03]  /*13250*/  FMNMX3.FTZ R2, R2, R59, R56, !PT ;  /* 0x0000003b02027276 */ /* 0x000fc60007810038 */
[----:B------:R-:W-:Y:S01]  /*13260*/  STL [R1+0x330], R147 ;  /* 0x0003309301007387 */ /* 0x000fe20000100800 */
[----:B------:R-:W-:Y:S01]  /*13270*/  FMNMX3.FTZ R4, R2, R50, R43, !PT ;  /* 0x0000003202047276 */ /* 0x000fe2000781002b */
[----:B------:R-:W-:Y:S02]  /*13280*/  IMAD.U32 R2, RZ, RZ, UR23 ;  /* 0x00000017ff027e24 */ /* 0x000fe4000f8e00ff */
[----:B------:R-:W-:Y:S04]  /*13290*/  STL [R1+0x32c], R146 ;  /* 0x00032c9201007387 */ /* 0x000fe80000100800 */
[----:B------:R-:W2:Y:S04]  /*132a0*/  SHFL.BFLY PT, R5, R4, 0x2, 0x1f ;  /* 0x0c401f0004057f89 */ /* 0x000ea800000e0000 */
[----:B------:R-:W-:Y:S01]  /*132b0*/  STL [R1+0x328], R145 ;  /* 0x0003289101007387 */ /* 0x000fe20000100800 */
[----:B-1----:R-:W-:Y:S01]  /*132c0*/  FMNMX.FTZ R8, R0, R3, !PT ;  /* 0x0000000300087209 */ /* 0x002fe20007810000 */
[----:B------:R-:W-:-:S02]  /*132d0*/  IMAD.U32 R0, RZ, RZ, UR23 ;  /* 0x00000017ff007e24 */ /* 0x000fc4000f8e00ff */
[----:B------:R-:W-:Y:S04]  /*132e0*/  STL [R1+0x324], R135 ;  /* 0x0003248701007387 */ /* 0x000fe80000100800 */
[----:B------:R-:W1:Y:S04]  /*132f0*/  SHFL.BFLY PT, R15, R8, 0x1, 0x1f ;  /* 0x0c201f00080f7f89 */ /* 0x000e6800000e0000 */
[----:B------:R-:W-:Y:S01]  /*13300*/  STL.64 [R1+0x460], R138 ;  /* 0x0004608a01007387 */ /* 0x000fe20000100a00 */
[----:B--2---:R-:W-:-:S05]  /*13310*/  FMNMX.FTZ R14, R4, R5, !PT ;  /* 0x00000005040e7209 */ /* 0x004fca0007810000 */
[----:B------:R-:W2:Y:S01]  /*13320*/  SHFL.BFLY PT, R21, R14, 0x1, 0x1f ;  /* 0x0c201f000e157f89 */ /* 0x000ea200000e0000 */
[----:B-1----:R-:W-:-:S04]  /*13330*/  FMNMX.FTZ R135, R8, R15, !PT ;  /* 0x0000000f08877209 */ /* 0x002fc80007810000 */
[----:B------:R-:W-:Y:S02]  /*13340*/  FSETP.NEU.FTZ.AND P3, PT, R135, -INF , PT ;  /* 0xff8000008700780b */ /* 0x000fe40003f7d000 */
[----:B--2---:R-:W-:-:S04]  /*13350*/  FMNMX.FTZ R145, R14, R21, !PT ;  /* 0x000000150e917209 */ /* 0x004fc80007810000 */
[----:B------:R-:W-:Y:S02]  /*13360*/  FSETP.NEU.FTZ.AND P2, PT, R145, -INF , PT ;  /* 0xff8000009100780b */ /* 0x000fe40003f5d000 */
[----:B---3--:R-:W-:Y:S01]  /*13370*/  LOP3.LUT R2, R2, UR4, R189, 0x96, !PT ;  /* 0x0000000402027c12 */ /* 0x008fe2000f8e96bd */
[----:B------:R-:W-:-:S04]  /*13380*/  UIADD3 UR4, UPT, UPT, UR33, -0x3, URZ ;  /* 0xfffffffd21047890 */ /* 0x000fc8000fffe0ff */
[----:B------:R-:W-:Y:S02]  /*13390*/  IMAD.WIDE.U32 R32, R2, -0x326172a9, RZ ;  /* 0xcd9e8d5702207825 */ /* 0x000fe400078e00ff */
[----:B------:R-:W-:-:S03]  /*133a0*/  LOP3.LUT R0, R0, UR4, R189, 0x96, !PT ;  /* 0x0000000400007c12 */ /* 0x000fc6000f8e96bd */
[----:B------:R-:W-:Y:S02]  /*133b0*/  LOP3.LUT R2, R10, UR6, R33, 0x96, !PT ;  /* 0x000000060a027c12 */ /* 0x000fe4000f8e9621 */
[----:B------:R-:W-:Y:S01]  /*133c0*/  LOP3.LUT R6, R32, UR32, R123, 0x96, !PT ;  /* 0x0000002020067c12 */ /* 0x000fe2000f8e967b */
[----:B------:R-:W-:-:S04]  /*133d0*/  IMAD.WIDE.U32 R44, R0, -0x326172a9, RZ ;  /* 0xcd9e8d57002c7825 */ /* 0x000fc800078e00ff */
[----:B------:R-:W-:Y:S01]  /*133e0*/  IMAD.WIDE.U32 R2, R2, -0x2daee0ad, RZ ;  /* 0xd2511f5302027825 */ /* 0x000fe200078e00ff */
[----:B------:R-:W-:Y:S02]  /*133f0*/  LOP3.LUT R0, R10, UR6, R45, 0x96, !PT ;  /* 0x000000060a007c12 */ /* 0x000fe4000f8e962d */
[----:B------:R-:W-:Y:S01]  /*13400*/  LOP3.LUT R4, R44, UR32, R123, 0x96, !PT ;  /* 0x000000202c047c12 */ /* 0x000fe2000f8e967b */
[----:B------:R-:W-:-:S04]  /*13410*/  IMAD.WIDE.U32 R6, R6, -0x2daee0ad, RZ ;  /* 0xd2511f5306067825 */ /* 0x000fc800078e00ff */
[----:B------:R-:W-:Y:S01]  /*13420*/  IMAD.WIDE.U32 R4, R4, -0x2daee0ad, RZ ;  /* 0xd2511f5304047825 */ /* 0x000fe200078e00ff */
[----:B------:R-:W-:Y:S02]  /*13430*/  LOP3.LUT R7, R2, UR29, R7, 0x96, !PT ;  /* 0x0000001d02077c12 */ /* 0x000fe4000f8e9607 */
[----:B----4-:R-:W-:Y:S01]  /*13440*/  LOP3.LUT R9, R246, UR31, R3, 0x96, !PT ;  /* 0x0000001ff6097c12 */ /* 0x010fe2000f8e9603 */
        /* <DEDUP_REMOVED lines=8> */
[----:B------:R-:W-:-:S04]  /*134d0*/  IMAD.WIDE.U32 R16, R0, -0x326172a9, RZ ;  /* 0xcd9e8d5700107825 */ /* 0x000fc800078e00ff */
[----:B------:R-:W-:Y:S01]  /*134e0*/  FMUL.FTZ R0, R135, UR34 ;  /* 0x0000002287007c20 */ /* 0x000fe20008410000 */
[----:B------:R-:W-:Y:S01]  /*134f0*/  IMAD.WIDE.U32 R18, R5, -0x2daee0ad, RZ ;  /* 0xd2511f5305127825 */ /* 0x000fe200078e00ff */
[----:B------:R-:W-:-:S03]  /*13500*/  LOP3.LUT R7, R122, UR30, R17, 0x96, !PT ;  /* 0x0000001e7a077c12 */ /* 0x000fc6000f8e9611 */
[----:B------:R-:W-:Y:S01]  /*13510*/  FSEL R2, R0, RZ, P3 ;  /* 0x000000ff00027208 */ /* 0x000fe20001800000 */
[----:B------:R-:W-:Y:S01]  /*13520*/  IMAD.WIDE.U32 R22, R3, -0x2daee0ad, RZ ;  /* 0xd2511f5303167825 */ /* 0x000fe200078e00ff */
[----:B------:R-:W-:Y:S02]  /*13530*/  LOP3.LUT R0, R6, UR26, R19, 0x96, !PT ;  /* 0x0000001a06007c12 */ /* 0x000fe4000f8e9613 */
[----:B------:R-:W-:Y:S01]  /*13540*/  LOP3.LUT R5, R16, UR27, R9, 0x96, !PT ;  /* 0x0000001b10057c12 */ /* 0x000fe2000f8e9609 */
[----:B------:R-:W-:Y:S01]  /*13550*/  IMAD.WIDE.U32 R14, R7, -0x2daee0ad, RZ ;  /* 0xd2511f53070e7825 */ /* 0x000fe200078e00ff */
[----:B------:R-:W-:-:S03]  /*13560*/  LOP3.LUT R9, R18, UR16, R23, 0x96, !PT ;  /* 0x0000001012097c12 */ /* 0x000fc6000f8e9617 */
[----:B------:R-:W-:Y:S01]  /*13570*/  FFMA.FTZ R3, R141, UR34, -R2 ;  /* 0x000000228d037c23 */ /* 0x000fe20008010802 */
[----:B------:R-:W-:-:S04]  /*13580*/  IMAD.WIDE.U32 R6, R0, -0x326172a9, RZ ;  /* 0xcd9e8d5700067825 */ /* 0x000fc800078e00ff */
[----:B------:R-:W-:Y:S01]  /*13590*/  FMUL.FTZ R0, R145, UR34 ;  /* 0x0000002291007c20 */ /* 0x000fe20008410000 */
[----:B------:R1:W-:Y:S01]  /*135a0*/  MUFU.EX2 R242, R3 ;  /* 0x0000000300f27308 */ /* 0x0003e20000000800 */
[----:B------:R-:W-:-:S04]  /*135b0*/  IMAD.WIDE.U32 R16, R5, -0x2daee0ad, RZ ;  /* 0xd2511f5305107825 */ /* 0x000fc800078e00ff */
[----:B------:R-:W-:Y:S01]  /*135c0*/  FFMA.FTZ R5, R88, UR34, -R2 ;  /* 0x0000002258057c23 */ /* 0x000fe20008010802 */
[----:B------:R-:W-:Y:S01]  /*135d0*/  FSEL R0, R0, RZ, P2 ;  /* 0x000000ff00007208 */ /* 0x000fe20001000000 */
[----:B------:R-:W-:Y:S01]  /*135e0*/  IMAD.WIDE.U32 R218, R9, -0x326172a9, RZ ;  /* 0xcd9e8d5709da7825 */ /* 0x000fe200078e00ff */
[----:B------:R-:W-:Y:S01]  /*135f0*/  LOP3.LUT R10, R10, UR17, R7, 0x96, !PT ;  /* 0x000000110a0a7c12 */ /* 0x000fe2000f8e9607 */
[----:B------:R2:W3:Y:S01]  /*13600*/  MUFU.EX2 R245, R5 ;  /* 0x0000000500f57308 */ /* 0x0004e20000000800 */
[----:B------:R-:W-:Y:S01]  /*13610*/  LOP3.LUT R9, R14, UR16, R17, 0x96, !PT ;  /* 0x000000100e097c12 */ /* 0x000fe2000f8e9611 */
[--C-:B------:R-:W-:Y:S01]  /*13620*/  FFMA.FTZ R249, R69, UR34, -R0.reuse ;  /* 0x0000002245f97c23 */ /* 0x100fe20008010800 */
[----:B------:R-:W-:Y:S01]  /*13630*/  LOP3.LUT R36, R6, UR15, R219, 0x96, !PT ;  /* 0x0000000f06247c12 */ /* 0x000fe2000f8e96db */
[----:B------:R-:W-:Y:S01]  /*13640*/  FFMA.FTZ R6, R144, UR34, -R0 ;  /* 0x0000002290067c23 */ /* 0x000fe20008010800 */
[----:B------:R-:W-:-:S04]  /*13650*/  IMAD.WIDE.U32 R28, R10, -0x2daee0ad, RZ ;  /* 0xd2511f530a1c7825 */ /* 0x000fc800078e00ff */
[----:B------:R-:W-:Y:S01]  /*13660*/  FFMA.FTZ R10, R155, UR34, -R0 ;  /* 0x000000229b0a7c23 */ /* 0x000fe20008010800 */
[----:B------:R-:W-:Y:S01]  /*13670*/  LOP3.LUT R7, R36, 0xff, RZ, 0xc0, !PT ;  /* 0x000000ff24077812 */ /* 0x000fe200078ec0ff */
[----:B------:R4:W-:Y:S01]  /*13680*/  MUFU.EX2 R223, R6 ;  /* 0x0000000600df7308 */ /* 0x0009e20000000800 */
[----:B-1----:R-:W-:Y:S01]  /*13690*/  LOP3.LUT R3, R4, UR26, R15, 0x96, !PT ;  /* 0x0000001a04037c12 */ /* 0x002fe2000f8e960f */
[----:B------:R-:W-:Y:S01]  /*136a0*/  IMAD.WIDE.U32 R138, R9, -0x326172a9, RZ ;  /* 0xcd9e8d57098a7825 */ /* 0x000fe200078e00ff */
[----:B------:R-:W-:-:S03]  /*136b0*/  ISETP.LE.U32.AND P4, PT, R7, UR7, PT ;  /* 0x0000000707007c0c */ /* 0x000fc6000bf83070 */
[--C-:B------:R-:W-:Y:S01]  /*136c0*/  FFMA.FTZ R9, R162, UR34, -R0.reuse ;  /* 0x00000022a2097c23 */ /* 0x100fe20008010800 */
[----:B------:R-:W-:Y:S01]  /*136d0*/  LOP3.LUT R88, R22, UR14, R29, 0x96, !PT ;  /* 0x0000000e16587c12 */ /* 0x000fe2000f8e961d */
[--C-:B------:R-:W-:Y:S01]  /*136e0*/  FFMA.FTZ R22, R102, UR34, -R0.reuse ;  /* 0x0000002266167c23 */ /* 0x100fe20008010800 */
[----:B------:R-:W-:Y:S01]  /*136f0*/  STL.64 [R1+0x80], R138 ;  /* 0x0000808a01007387 */ /* 0x000fe20000100a00 */
[----:B------:R-:W-:Y:S01]  /*13700*/  FFMA.FTZ R11, R126, UR34, -R0 ;  /* 0x000000227e0b7c23 */ /* 0x000fe20008010800 */
[----:B--2---:R-:W-:Y:S01]  /*13710*/  IMAD.WIDE.U32 R4, R3, -0x326172a9, RZ ;  /* 0xcd9e8d5703047825 */ /* 0x004fe200078e00ff */
[----:B------:R-:W-:-:S03]  /*13720*/  LOP3.LUT R3, R36, 0xffff, RZ, 0xc0, !PT ;  /* 0x0000ffff24037812 */ /* 0x000fc600078ec0ff */
[--C-:B------:R-:W-:Y:S01]  /*13730*/  FFMA.FTZ R14, R118, UR34, -R0.reuse ;  /* 0x00000022760e7c23 */ /* 0x100fe20008010800 */
[--C-:B------:R-:W-:Y:S01]  /*13740*/  FFMA.FTZ R17, R115, UR34, -R0.reuse ;  /* 0x0000002273117c23 */ /* 0x100fe20008010800 */
[--C-:B------:R-:W-:Y:S01]  /*13750*/  FFMA.FTZ R18, R112, UR34, -R0.reuse ;  /* 0x0000002270127c23 */ /* 0x100fe20008010800 */
[----:B------:R-:W-:Y:S01]  /*13760*/  LOP3.LUT R8, R8, UR17, R5, 0x96, !PT ;  /* 0x0000001108087c12 */ /* 0x000fe2000f8e9605 */
[----:B------:R-:W-:Y:S01]  /*13770*/  FFMA.FTZ R19, R108, UR34, -R0 ;  /* 0x000000226c137c23 */ /* 0x000fe20008010800 */
[----:B------:R-:W-:Y:S01]  /*13780*/  LOP3.LUT R104, R4, UR15, R139, 0x96, !PT ;  /* 0x0000000f04687c12 */ /* 0x000fe2000f8e968b */
[----:B------:R-:W-:Y:S01]  /*13790*/  FFMA.FTZ R4, R151, UR34, -R2 ;  /* 0x0000002297047c23 */ /* 0x000fe20008010802 */
[----:B----4-:R-:W-:Y:S01]  /*137a0*/  SHF.R.U32.HI R6, RZ, 0x8, R3 ;  /* 0x00000008ff067819 */ /* 0x010fe20000011603 */
[----:B------:R-:W-:Y:S01]  /*137b0*/  FFMA.FTZ R3, R142, UR34, -R0 ;  /* 0x000000228e037c23 */ /* 0x000fe20008010800 */
[----:B------:R-:W-:Y:S01]  /*137c0*/  IMAD.WIDE.U32 R70, R8, -0x2daee0ad, RZ ;  /* 0xd2511f5308467825 */ /* 0x000fe200078e00ff */
[----:B------:R-:W-:Y:S01]  /*137d0*/  MUFU.EX2 R231, R4 ;  /* 0x0000000400e77308 */ /* 0x000fe20000000800 */
[----:B------:R-:W-:-:S02]  /*137e0*/  LOP3.LUT R5, R6, 0xffff, RZ, 0xc0, !PT ;  /* 0x0000ffff06057812 */ /* 0x000fc400078ec0ff */
[----:B------:R-:W-:Y:S01]  /*137f0*/  FFMA.FTZ R21, R105, UR34, -R0 ;  /* 0x0000002269157c23 */ /* 0x000fe20008010800 */
[----:B------:R-:W-:Y:S01]  /*13800*/  IMAD.MOV.U32 R6, RZ, RZ, R218 ;  /* 0x000000ffff067224 */ /* 0x000fe200078e00da */
[----:B------:R-:W-:Y:S01]  /*13810*/  LOP3.LUT R99, R16, UR14, R71, 0x96, !PT ;  /* 0x0000000e10637c12 */ /* 0x000fe2000f8e9647 */
[--C-:B------:R-:W-:Y:S01]  /*13820*/  FFMA.FTZ R23, R94, UR34, -R0.reuse ;  /* 0x000000225e177c23 */ /* 0x100fe20008010800 */
[----:B------:R-:W-:Y:S01]  /*13830*/  ISETP.LE.U32.AND P1, PT, R5, UR7, PT ;  /* 0x0000000705007c0c */ /* 0x000fe2000bf23070 */
[----:B------:R-:W-:Y:S01]  /*13840*/  FFMA.FTZ R120, R66, UR34, -R0 ;  /* 0x0000002242787c23 */ /* 0x000fe20008010800 */
[----:B------:R3:W1:Y:S01]  /*13850*/  MUFU.EX2 R226, R3 ;  /* 0x0000000300e27308 */ /* 0x0006620000000800 */
[----:B------:R-:W-:Y:S02]  /*13860*/  PRMT R5, R36, 0x7632, R5 ;  /* 0x0000763224057816 */ /* 0x000fe40000000005 */
[----:B------:R-:W-:Y:S02]  /*13870*/  LOP3.LUT R6, R6, 0xff, RZ, 0xc0, !PT ;  /* 0x000000ff06067812 */ /* 0x000fe400078ec0ff */
[----:B------:R-:W-:-:S02]  /*13880*/  FSEL R8, R145, RZ, P2 ;  /* 0x000000ff91087208 */ /* 0x000fc40001000000 */
[----:B------:R-:W-:Y:S02]  /*13890*/  ISETP.LE.U32.AND P5, PT, R6, UR7, PT ;  /* 0x0000000706007c0c */ /* 0x000fe4000bfa3070 */
[----:B---3--:R-:W-:Y:S02]  /*138a0*/  F2FP.BF16.F32.PACK_AB R3, R245, R242 ;  /* 0x000000f2f503723e */ /* 0x008fe400000010ff */
[----:B-1----:R-:W-:Y:S02]  /*138b0*/  F2FP.BF16.F32.PACK_AB R4, R226, R223 ;  /* 0x000000dfe204723e */ /* 0x002fe400000010ff */
[C---:B------:R-:W-:Y:S02]  /*138c0*/  PRMT R128, R3.reuse, 0x7610, R128 ;  /* 0x0000761003807816 */ /* 0x040fe40000000080 */
[----:B------:R-:W-:Y:S02]  /*138d0*/  PRMT R109, R3, 0x7632, R109 ;  /* 0x00007632036d7816 */ /* 0x000fe4000000006d */
[----:B------:R-:W-:Y:S01]  /*138e0*/  LOP3.LUT R3, R5, 0xff, RZ, 0xc0, !PT ;  /* 0x000000ff05037812 */ /* 0x000fe200078ec0ff */
[----:B------:R-:W-:-:S02]  /*138f0*/  @!P4 HFMA2.BF16_V2 R24, -RZ.H0_H0, RZ.H0_H0, -R128.H0_H0 ;  /* 0x200000ffff18c231 */ /* 0x000fc40000340980 */
[----:B------:R-:W-:Y:S01]  /*13900*/  IMAD.MOV.U32 R5, RZ, RZ, R138 ;  /* 0x000000ffff057224 */ /* 0x000fe200078e008a */
[----:B------:R-:W-:Y:S01]  /*13910*/  PRMT R52, R128, 0x5410, R109 ;  /* 0x0000541080347816 */ /* 0x000fe2000000006d */
[----:B------:R-:W-:Y:S01]  /*13920*/  @!P1 HFMA2.BF16_V2 R25, -RZ.H0_H0, RZ.H0_H0, -R109.H0_H0 ;  /* 0x200000ffff199231 */ /* 0x000fe2000034096d */
[----:B------:R-:W-:Y:S01]  /*13930*/  ISETP.LE.U32.AND P0, PT, R3, UR7, PT ;  /* 0x0000000703007c0c */ /* 0x000fe2000bf03070 */
[----:B------:R-:W-:Y:S01]  /*13940*/  FFMA.FTZ R3, R140, UR34, -R2 ;  /* 0x000000228c037c23 */ /* 0x000fe20008010802 */
[----:B------:R-:W-:Y:S01]  /*13950*/  @!P4 PRMT R128, R24, 0x5410, RZ ;  /* 0x000054101880c816 */ /* 0x000fe200000000ff */
[----:B------:R-:W-:Y:S01]  /*13960*/  IMAD.MOV.U32 R69, RZ, RZ, R52 ;  /* 0x000000ffff457224 */ /* 0x000fe200078e0034 */
[C---:B------:R-:W-:Y:S01]  /*13970*/  PRMT R103, R4.reuse, 0x7610, R103 ;  /* 0x0000761004677816 */ /* 0x040fe20000000067 */
[----:B------:R1:W2:Y:S01]  /*13980*/  MUFU.EX2 R241, R3 ;  /* 0x0000000300f17308 */ /* 0x0002a20000000800 */
[----:B------:R-:W-:Y:S01]  /*13990*/  @!P1 PRMT R109, R25, 0x5410, RZ ;  /* 0x00005410196d9816 */ /* 0x000fe200000000ff */
[----:B------:R-:W-:Y:S01]  /*139a0*/  STL [R1+0x3ec], R128 ;  /* 0x0003ec8001007387 */ /* 0x000fe20000100800 */
[----:B------:R-:W-:Y:S01]  /*139b0*/  PRMT R101, R4, 0x7632, R101 ;  /* 0x0000763204657816 */ /* 0x000fe20000000065 */
[--C-:B------:R-:W-:Y:S01]  /*139c0*/  FFMA.FTZ R4, R163, UR34, -R0.reuse ;  /* 0x00000022a3047c23 */ /* 0x100fe20008010800 */
[--C-:B------:R-:W-:Y:S01]  /*139d0*/  FFMA.FTZ R52, R64, UR34, -R0.reuse ;  /* 0x0000002240347c23 */ /* 0x100fe20008010800 */
[----:B------:R-:W-:Y:S01]  /*139e0*/  STL [R1+0x3f0], R36 ;  /* 0x0003f02401007387 */ /* 0x000fe20000100800 */
[----:B------:R-:W-:Y:S01]  /*139f0*/  PRMT R234, R103, 0x5410, R101 ;  /* 0x0000541067ea7816 */ /* 0x000fe20000000065 */
[----:B------:R-:W-:Y:S01]  /*13a00*/  @!P0 HFMA2.BF16_V2 R26, -RZ.H0_H0, RZ.H0_H0, -R103.H0_H0 ;  /* 0x200000ffff1a8231 */ /* 0x000fe20000340967 */
[----:B------:R3:W-:Y:S01]  /*13a10*/  MUFU.EX2 R29, R4 ;  /* 0x00000004001d7308 */ /* 0x0007e20000000800 */
[----:B------:R-:W-:Y:S01]  /*13a20*/  STL [R1+0x3f4], R109 ;  /* 0x0003f46d01007387 */ /* 0x000fe20000100800 */
[--C-:B------:R-:W-:Y:S01]  /*13a30*/  FFMA.FTZ R24, R92, UR34, -R0.reuse ;  /* 0x000000225c187c23 */ /* 0x100fe20008010800 */
[--C-:B------:R-:W-:Y:S01]  /*13a40*/  FFMA.FTZ R25, R89, UR34, -R0.reuse ;  /* 0x0000002259197c23 */ /* 0x100fe20008010800 */
[----:B------:R-:W-:Y:S01]  /*13a50*/  @!P0 PRMT R103, R26, 0x5410, RZ ;  /* 0x000054101a678816 */ /* 0x000fe200000000ff */
[----:B------:R-:W-:Y:S01]  /*13a60*/  FFMA.FTZ R64, R50, UR34, -R0 ;  /* 0x0000002232407c23 */ /* 0x000fe20008010800 */
[----:B-1----:R-:W-:-:S03]  /*13a70*/  SHF.R.U32.HI R3, RZ, 0x18, R36 ;  /* 0x00000018ff037819 */ /* 0x002fc60000011624 */
[----:B------:R-:W-:Y:S01]  /*13a80*/  STL [R1+0x3f8], R103 ;  /* 0x0003f86701007387 */ /* 0x000fe20000100800 */
[----:B------:R-:W-:Y:S02]  /*13a90*/  ISETP.LE.U32.AND P4, PT, R3, UR7, PT ;  /* 0x0000000703007c0c */ /* 0x000fe4000bf83070 */
[----:B------:R-:W-:Y:S01]  /*13aa0*/  LOP3.LUT R3, R5, 0xff, RZ, 0xc0, !PT ;  /* 0x000000ff05037812 */ /* 0x000fe200078ec0ff */
[--C-:B------:R-:W-:Y:S01]  /*13ab0*/  FFMA.FTZ R5, R149, UR34, -R0.reuse ;  /* 0x0000002295057c23 */ /* 0x100fe20008010800 */
[----:B---3--:R-:W-:Y:S02]  /*13ac0*/  FFMA.FTZ R4, R157, UR34, -R0 ;  /* 0x000000229d047c23 */ /* 0x008fe40008010800 */
[----:B------:R-:W-:Y:S01]  /*13ad0*/  ISETP.LE.U32.AND P1, PT, R3, UR7, PT ;  /* 0x0000000703007c0c */ /* 0x000fe2000bf23070 */
[----:B------:R-:W-:Y:S01]  /*13ae0*/  MUFU.EX2 R15, R5 ;  /* 0x00000005000f7308 */ /* 0x000fe20000000800 */
[----:B------:R-:W-:-:S04]  /*13af0*/  PRMT R3, R218, 0x7771, RZ ;  /* 0x00007771da037816 */ /* 0x000fc800000000ff */
[----:B------:R-:W-:Y:S01]  /*13b00*/  ISETP.GT.U32.AND P0, PT, R3, UR7, PT ;  /* 0x0000000703007c0c */ /* 0x000fe2000bf04070 */
[----:B------:R-:W-:Y:S01]  /*13b10*/  @!P4 HFMA2.BF16_V2 R27, -RZ.H0_H0, RZ.H0_H0, -R101.H0_H0 ;  /* 0x200000ffff1bc231 */ /* 0x000fe20000340965 */
[----:B--2---:R-:W-:Y:S01]  /*13b20*/  F2FP.BF16.F32.PACK_AB R3, R241, R231 ;  /* 0x000000e7f103723e */ /* 0x004fe200000010ff */
[----:B------:R1:W2:Y:S03]  /*13b30*/  MUFU.EX2 R163, R4 ;  /* 0x0000000400a37308 */ /* 0x0002a60000000800 */
[C---:B------:R-:W-:Y:S02]  /*13b40*/  PRMT R83, R3.reuse, 0x7610, R83 ;  /* 0x0000761003537816 */ /* 0x040fe40000000053 */
[----:B------:R-:W-:Y:S02]  /*13b50*/  PRMT R82, R3, 0x7632, R82 ;  /* 0x0000763203527816 */ /* 0x000fe40000000052 */
[----:B------:R-:W-:Y:S01]  /*13b60*/  LOP3.LUT R3, R88, 0xffff, RZ, 0xc0, !PT ;  /* 0x0000ffff58037812 */ /* 0x000fe200078ec0ff */
[----:B------:R-:W-:Y:S01]  /*13b70*/  @!P5 HFMA2.BF16_V2 R31, -RZ.H0_H0, RZ.H0_H0, -R83.H0_H0 ;  /* 0x200000ffff1fd231 */ /* 0x000fe20000340953 */
[----:B------:R-:W-:Y:S01]  /*13b80*/  @!P4 PRMT R101, R27, 0x5410, RZ ;  /* 0x000054101b65c816 */ /* 0x000fe200000000ff */
[----:B------:R-:W-:Y:S01]  /*13b90*/  @P0 HFMA2.BF16_V2 R30, -RZ.H0_H0, RZ.H0_H0, -R82.H0_H0 ;  /* 0x200000ffff1e0231 */ /* 0x000fe20000340952 */
[----:B------:R-:W-:-:S02]  /*13ba0*/  SHF.R.U32.HI R3, RZ, 0x8, R3 ;  /* 0x00000008ff037819 */ /* 0x000fc40000011603 */
[----:B------:R-:W-:Y:S02]  /*13bb0*/  PRMT R53, R83, 0x5410, R82 ;  /* 0x0000541053357816 */ /* 0x000fe40000000052 */
[----:B------:R-:W-:Y:S02]  /*13bc0*/  LOP3.LUT R3, R3, 0xffff, RZ, 0xc0, !PT ;  /* 0x0000ffff03037812 */ /* 0x000fe400078ec0ff */
[----:B-1----:R-:W-:Y:S02]  /*13bd0*/  PRMT R4, R218, 0x7772, RZ ;  /* 0x00007772da047816 */ /* 0x002fe400000000ff */
[----:B------:R-:W-:Y:S01]  /*13be0*/  ISETP.LE.U32.AND P4, PT, R3, UR7, PT ;  /* 0x0000000703007c0c */ /* 0x000fe2000bf83070 */
[--C-:B------:R-:W-:Y:S01]  /*13bf0*/  FFMA.FTZ R3, R150, UR34, -R2.reuse ;  /* 0x0000002296037c23 */ /* 0x100fe20008010802 */
[----:B------:R-:W-:Y:S02]  /*13c00*/  @P0 PRMT R82, R30, 0x5410, RZ ;  /* 0x000054101e520816 */ /* 0x000fe400000000ff */
[----:B------:R-:W-:Y:S01]  /*13c10*/  @!P5 PRMT R83, R31, 0x5410, RZ ;  /* 0x000054101f53d816 */ /* 0x000fe200000000ff */
[----:B------:R1:W-:Y:S01]  /*13c20*/  MUFU.EX2 R30, R3 ;  /* 0x00000003001e7308 */ /* 0x0003e20000000800 */
[----:B------:R-:W-:Y:S01]  /*13c30*/  ISETP.GT.U32.AND P5, PT, R4, UR7, PT ;  /* 0x0000000704007c0c */ /* 0x000fe2000bfa4070 */
[----:B------:R-:W-:Y:S01]  /*13c40*/  FFMA.FTZ R4, R143, UR34, -R2 ;  /* 0x000000228f047c23 */ /* 0x000fe20008010802 */
[----:B------:R-:W-:Y:S01]  /*13c50*/  FFMA.FTZ R31, R86, UR34, -R0 ;  /* 0x00000022561f7c23 */ /* 0x000fe20008010800 */
[----:B------:R3:W-:Y:S04]  /*13c60*/  STL.64 [R1+0x400], R82 ;  /* 0x0004005201007387 */ /* 0x0007e80000100a00 */
[----:B------:R-:W4:Y:S01]  /*13c70*/  MUFU.EX2 R211, R4 ;  /* 0x0000000400d37308 */ /* 0x000f220000000800 */
[----:B-1----:R-:W-:-:S04]  /*13c80*/  PRMT R3, R218, 0x7773, RZ ;  /* 0x00007773da037816 */ /* 0x002fc800000000ff */
[----:B------:R-:W-:Y:S02]  /*13c90*/  ISETP.GT.U32.AND P0, PT, R3, UR7, PT ;  /* 0x0000000703007c0c */ /* 0x000fe4000bf04070 */
[----:B--2---:R-:W-:Y:S02]  /*13ca0*/  F2FP.BF16.F32.PACK_AB R3, R163, R29 ;  /* 0x0000001da303723e */ /* 0x004fe400000010ff */
[----:B----4-:R-:W-:Y:S02]  /*13cb0*/  F2FP.BF16.F32.PACK_AB R4, R211, R30 ;  /* 0x0000001ed304723e */ /* 0x010fe400000010ff */
[C---:B------:R-:W-:Y:S02]  /*13cc0*/  PRMT R81, R3.reuse, 0x7610, R81 ;  /* 0x0000761003517816 */ /* 0x040fe40000000051 */
[----:B------:R-:W-:Y:S02]  /*13cd0*/  PRMT R227, R3, 0x7632, R227 ;  /* 0x0000763203e37816 */ /* 0x000fe400000000e3 */
[----:B------:R-:W-:Y:S01]  /*13ce0*/  LOP3.LUT R3, R88, 0xff, RZ, 0xc0, !PT ;  /* 0x000000ff58037812 */ /* 0x000fe200078ec0ff */
[----:B------:R-:W-:Y:S01]  /*13cf0*/  @P5 HFMA2.BF16_V2 R34, -RZ.H0_H0, RZ.H0_H0, -R81.H0_H0 ;  /* 0x200000ffff225231 */ /* 0x000fe20000340951 */
[----:B------:R-:W-:Y:S01]  /*13d00*/  PRMT R228, R81, 0x5410, R227 ;  /* 0x0000541051e47816 */ /* 0x000fe200000000e3 */
[----:B------:R-:W-:Y:S01]  /*13d10*/  @P0 HFMA2.BF16_V2 R35, -RZ.H0_H0, RZ.H0_H0, -R227.H0_H0 ;  /* 0x200000ffff230231 */ /* 0x000fe200003409e3 */
[----:B------:R-:W-:Y:S01]  /*13d20*/  PRMT R229, R4, 0x7632, R229 ;  /* 0x0000763204e57816 */ /* 0x000fe200000000e5 */
[--C-:B---3--:R-:W-:Y:S01]  /*13d30*/  FFMA.FTZ R83, R59, UR34, -R0.reuse ;  /* 0x000000223b537c23 */ /* 0x108fe20008010800 */
[----:B------:R-:W-:Y:S01]  /*13d40*/  @P5 PRMT R81, R34, 0x5410, RZ ;  /* 0x0000541022515816 */ /* 0x000fe200000000ff */
[--C-:B------:R-:W-:Y:S01]  /*13d50*/  FFMA.FTZ R34, R84, UR34, -R0.reuse ;  /* 0x0000002254227c23 */ /* 0x100fe20008010800 */
[----:B------:R-:W-:Y:S01]  /*13d60*/  ISETP.LE.U32.AND P5, PT, R3, UR7, PT ;  /* 0x0000000703007c0c */ /* 0x000fe2000bfa3070 */
[----:B------:R-:W-:Y:S01]  /*13d70*/  FFMA.FTZ R3, R156, UR34, -R0 ;  /* 0x000000229c037c23 */ /* 0x000fe20008010800 */
[----:B------:R-:W-:Y:S01]  /*13d80*/  PRMT R230, R4, 0x7610, R230 ;  /* 0x0000761004e67816 */ /* 0x000fe200000000e6 */
[----:B------:R-:W-:Y:S01]  /*13d90*/  @!P4 HFMA2.BF16_V2 R37, -RZ.H0_H0, RZ.H0_H0, -R229.H0_H0 ;  /* 0x200000ffff25c231 */ /* 0x000fe200003409e5 */
[----:B------:R-:W-:Y:S01]  /*13da0*/  @P0 PRMT R227, R35, 0x5410, RZ ;  /* 0x0000541023e30816 */ /* 0x000fe200000000ff */
[----:B------:R1:W2:Y:S01]  /*13db0*/  MUFU.EX2 R27, R3 ;  /* 0x00000003001b7308 */ /* 0x0002a20000000800 */
[----:B------:R-:W-:Y:S01]  /*13dc0*/  PRMT R235, R230, 0x5410, R229 ;  /* 0x00005410e6eb7816 */ /* 0x000fe200000000e5 */
[----:B------:R-:W-:Y:S01]  /*13dd0*/  FFMA.FTZ R4, R121, UR34, -R2 ;  /* 0x0000002279047c23 */ /* 0x000fe20008010802 */
[----:B------:R-:W-:Y:S01]  /*13de0*/  @!P4 PRMT R229, R37, 0x5410, RZ ;  /* 0x0000541025e5c816 */ /* 0x000fe200000000ff */
[----:B------:R-:W-:Y:S04]  /*13df0*/  STL [R1+0x3cc], R227 ;  /* 0x0003cce301007387 */ /* 0x000fe80000100800 */
[----:B------:R3:W-:Y:S01]  /*13e00*/  MUFU.EX2 R240, R4 ;  /* 0x0000000400f07308 */ /* 0x0007e20000000800 */
[----:B------:R-:W-:-:S05]  /*13e10*/  @!P5 HFMA2.BF16_V2 R38, -RZ.H0_H0, RZ.H0_H0, -R230.H0_H0 ;  /* 0x200000ffff26d231 */ /* 0x000fca00003409e6 */
[----:B------:R-:W-:Y:S02]  /*13e20*/  @!P5 PRMT R230, R38, 0x5410, RZ ;  /* 0x0000541026e6d816 */ /* 0x000fe400000000ff */
[----:B------:R-:W-:Y:S01]  /*13e30*/  MUFU.EX2 R38, R10 ;  /* 0x0000000a00267308 */ /* 0x000fe20000000800 */
[----:B-1----:R-:W-:Y:S02]  /*13e40*/  PRMT R3, R88, 0x7632, R3 ;  /* 0x0000763258037816 */ /* 0x002fe40000000003 */
[----:B------:R-:W-:Y:S02]  /*13e50*/  STL [R1+0x3bc], R230 ;  /* 0x0003bce601007387 */ /* 0x000fe40000100800 */
[----:B------:R-:W-:Y:S02]  /*13e60*/  LOP3.LUT R3, R3, 0xff, RZ, 0xc0, !PT ;  /* 0x000000ff03037812 */ /* 0x000fe400078ec0ff */
[----:B------:R1:W-:Y:S02]  /*13e70*/  STL [R1+0x3c0], R229 ;  /* 0x0003c0e501007387 */ /* 0x0003e40000100800 */
[----:B------:R-:W-:Y:S01]  /*13e80*/  ISETP.LE.U32.AND P0, PT, R3, UR7, PT ;  /* 0x0000000703007c0c */ /* 0x000fe2000bf03070 */
[----:B------:R-:W-:Y:S01]  /*13e90*/  FFMA.FTZ R3, R148, UR34, -R2 ;  /* 0x0000002294037c23 */ /* 0x000fe20008010802 */
[----:B---3--:R-:W-:-:S03]  /*13ea0*/  IMAD.MOV.U32 R4, RZ, RZ, R28 ;  /* 0x000000ffff047224 */ /* 0x008fc600078e001c */
[----:B------:R3:W4:Y:S02]  /*13eb0*/  MUFU.EX2 R37, R3 ;  /* 0x0000000300257308 */ /* 0x0007240000000800 */
[----:B---3--:R-:W-:Y:S01]  /*13ec0*/  SHF.R.U32.HI R3, RZ, 0x18, R88 ;  /* 0x00000018ff037819 */ /* 0x008fe20000011658 */
[----:B-1----:R-:W-:-:S03]  /*13ed0*/  FFMA.FTZ R229, R56, UR34, -R0 ;  /* 0x0000002238e57c23 */ /* 0x002fc60008010800 */
        /* <DEDUP_REMOVED lines=13> */
[----:B------:R-:W-:Y:S01]  /*13fb0*/  STL [R1+0x3b8], R225 ;  /* 0x0003b8e101007387 */ /* 0x000fe20000100800 */
[----:B------:R-:W-:Y:S02]  /*13fc0*/  @!P4 PRMT R224, R39, 0x5410, RZ ;  /* 0x0000541027e0c816 */ /* 0x000fe400000000ff */
[----:B------:R-:W-:Y:S02]  /*13fd0*/  LOP3.LUT R3, R3, 0xff, RZ, 0xc0, !PT ;  /* 0x000000ff03037812 */ /* 0x000fe400078ec0ff */
[----:B----4-:R-:W-:Y:S01]  /*13fe0*/  F2FP.BF16.F32.PACK_AB R4, R240, R37 ;  /* 0x00000025f004723e */ /* 0x010fe200000010ff */
[----:B------:R1:W-:Y:S01]  /*13ff0*/  STL [R1+0x3c4], R224 ;  /* 0x0003c4e001007387 */ /* 0x0003e20000100800 */
        /* <DEDUP_REMOVED lines=13> */
[----:B------:R-:W-:Y:S02]  /*140d0*/  FMNMX3.FTZ R3, R3, R177, R175, !PT ;  /* 0x000000b103037276 */ /* 0x000fe400078100af */
[----:B------:R-:W-:Y:S01]  /*140e0*/  @P0 PRMT R221, R41, 0x5410, RZ ;  /* 0x0000541029dd0816 */ /* 0x000fe200000000ff */
[----:B------:R-:W-:Y:S01]  /*140f0*/  STL [R1+0x3b0], R222 ;  /* 0x0003b0de01007387 */ /* 0x000fe20000100800 */
[----:B------:R-:W-:Y:S01]  /*14100*/  FMNMX3.FTZ R3, R3, R171, R165, !PT ;  /* 0x000000ab03037276 */ /* 0x000fe200078100a5 */
[----:B------:R-:W-:Y:S01]  /*14110*/  MUFU.EX2 R42, R9 ;  /* 0x00000009002a7308 */ /* 0x000fe20000000800 */
[--C-:B-1----:R-:W-:Y:S01]  /*14120*/  FFMA.FTZ R224, R74, UR34, -R0.reuse ;  /* 0x000000224ae07c23 */ /* 0x102fe20008010800 */
[----:B------:R-:W-:Y:S01]  /*14130*/  STL [R1+0x3ac], R221 ;  /* 0x0003acdd01007387 */ /* 0x000fe20000100800 */
[----:B--2---:R-:W-:-:S05]  /*14140*/  FFMA.FTZ R4, R153, UR34, -R0 ;  /* 0x0000002299047c23 */ /* 0x004fca0008010800 */
        /* <DEDUP_REMOVED lines=32> */
[----:B------:R-:W1:Y:S01]  /*14350*/  MUFU.EX2 R220, R5 ;  /* 0x0000000500dc7308 */ /* 0x000e620000000800 */
[----:B------:R-:W-:Y:S02]  /*14360*/  FMNMX3.FTZ R4, R4, R199, R197, !PT ;  /* 0x000000c704047276 */ /* 0x000fe400078100c5 */
[----:B------:R-:W-:Y:S01]  /*14370*/  @P5 PRMT R214, R48, 0x5410, RZ ;  /* 0x0000541030d65816 */ /* 0x000fe200000000ff */
[----:B------:R-:W2:Y:S01]  /*14380*/  SHFL.BFLY PT, R6, R3, 0x2, 0x1f ;  /* 0x0c401f0003067f89 */ /* 0x000ea200000e0000 */
[----:B------:R-:W-:-:S03]  /*14390*/  FMNMX3.FTZ R4, R4, R192, R191, !PT ;  /* 0x000000c004047276 */ /* 0x000fc600078100bf */
[----:B------:R-:W-:Y:S01]  /*143a0*/  STL [R1+0x3a8], R214 ;  /* 0x0003a8d601007387 */ /* 0x000fe20000100800 */
[----:B------:R-:W-:-:S04]  /*143b0*/  FMNMX3.FTZ R4, R4, R182, R180, !PT ;  /* 0x000000b604047276 */ /* 0x000fc800078100b4 */
[----:B------:R-:W-:-:S04]  /*143c0*/  FMNMX3.FTZ R4, R4, R176, R170, !PT ;  /* 0x000000b004047276 */ /* 0x000fc800078100aa */
[----:B------:R-:W-:Y:S02]  /*143d0*/  FMNMX3.FTZ R4, R4, R166, R164, !PT ;  /* 0x000000a604047276 */ /* 0x000fe400078100a4 */
[----:B-1----:R-:W-:-:S04]  /*143e0*/  F2FP.BF16.F32.PACK_AB R5, R220, R156 ;  /* 0x0000009cdc05723e */ /* 0x002fc800000010ff */
[C---:B------:R-:W-:Y:S02]  /*143f0*/  PRMT R212, R5.reuse, 0x7610, R212 ;  /* 0x0000761005d47816 */ /* 0x040fe400000000d4 */
[----:B------:R-:W-:Y:S02]  /*14400*/  PRMT R213, R5, 0x7632, R213 ;  /* 0x0000763205d57816 */ /* 0x000fe400000000d5 */
[----:B--2---:R-:W-:Y:S02]  /*14410*/  FMNMX.FTZ R6, R3, R6, !PT ;  /* 0x0000000603067209 */ /* 0x004fe40007810000 */
[----:B------:R-:W-:Y:S01]  /*14420*/  FMNMX3.FTZ R3, R4, R154, R136, !PT ;  /* 0x0000009a04037276 */ /* 0x000fe20007810088 */
[----:B------:R-:W-:Y:S01]  /*14430*/  @!P0 HFMA2.BF16_V2 R60, -RZ.H0_H0, RZ.H0_H0, -R213.H0_H0 ;  /* 0x200000ffff3c8231 */ /* 0x000fe200003409d5 */
[----:B------:R-:W-:Y:S01]  /*14440*/  LOP3.LUT R4, R104, 0xff, RZ, 0xc0, !PT ;  /* 0x000000ff68047812 */ /* 0x000fe200078ec0ff */
[----:B------:R-:W1:Y:S01]  /*14450*/  SHFL.BFLY PT, R7, R6, 0x1, 0x1f ;  /* 0x0c201f0006077f89 */ /* 0x000e6200000e0000 */
[----:B------:R-:W-:-:S02]  /*14460*/  FMNMX3.FTZ R3, R3, R124, R117, !PT ;  /* 0x0000007c03037276 */ /* 0x000fc40007810075 */
[----:B------:R-:W-:Y:S02]  /*14470*/  ISETP.LE.U32.AND P5, PT, R4, UR7, PT ;  /* 0x0000000704007c0c */ /* 0x000fe4000bfa3070 */
[----:B------:R-:W-:Y:S02]  /*14480*/  FMNMX3.FTZ R3, R3, R111, R106, !PT ;  /* 0x0000006f03037276 */ /* 0x000fe4000781006a */
[----:B------:R-:W-:Y:S02]  /*14490*/  PRMT R5, R212, 0x5410, R213 ;  /* 0x00005410d4057816 */ /* 0x000fe400000000d5 */
[----:B------:R-:W-:Y:S02]  /*144a0*/  FMNMX3.FTZ R3, R3, R96, R95, !PT ;  /* 0x0000006003037276 */ /* 0x000fe4000781005f */
[----:B------:R-:W-:Y:S02]  /*144b0*/  @!P0 PRMT R213, R60, 0x5410, RZ ;  /* 0x000054103cd58816 */ /* 0x000fe400000000ff */
[----:B------:R-:W-:-:S02]  /*144c0*/  FMNMX3.FTZ R4, R3, R91, R80, !PT ;  /* 0x0000005b03047276 */ /* 0x000fc40007810050 */
[----:B------:R-:W-:Y:S01]  /*144d0*/  LOP3.LUT R3, R99, 0xffff, RZ, 0xc0, !PT ;  /* 0x0000ffff63037812 */ /* 0x000fe200078ec0ff */
[----:B------:R-:W-:Y:S01]  /*144e0*/  @!P5 HFMA2.BF16_V2 R58, -RZ.H0_H0, RZ.H0_H0, -R212.H0_H0 ;  /* 0x200000ffff3ad231 */ /* 0x000fe200003409d4 */
[----:B------:R-:W-:Y:S02]  /*144f0*/  FMNMX3.FTZ R4, R4, R78, R75, !PT ;  /* 0x0000004e04047276 */ /* 0x000fe4000781004b */
[----:B------:R-:W-:Y:S02]  /*14500*/  SHF.R.U32.HI R3, RZ, 0x8, R3 ;  /* 0x00000008ff037819 */ /* 0x000fe40000011603 */
[----:B------:R-:W-:Y:S02]  /*14510*/  FMNMX3.FTZ R4, R4, R73, R67, !PT ;  /* 0x0000004904047276 */ /* 0x000fe40007810043 */
[----:B------:R-:W-:Y:S02]  /*14520*/  LOP3.LUT R3, R3, 0xffff, RZ, 0xc0, !PT ;  /* 0x0000ffff03037812 */ /* 0x000fe400078ec0ff */
[----:B------:R-:W-:Y:S01]  /*14530*/  @!P5 PRMT R212, R58, 0x5410, RZ ;  /* 0x000054103ad4d816 */ /* 0x000fe200000000ff */
[----:B------:R-:W-:Y:S01]  /*14540*/  FFMA.FTZ R58, R43, UR34, -R0 ;  /* 0x000000222b3a7c23 */ /* 0x000fe20008010800 */
[----:B------:R-:W-:-:S02]  /*14550*/  ISETP.LE.U32.AND P5, PT, R3, UR7, PT ;  /* 0x0000000703007c0c */ /* 0x000fc4000bfa3070 */
[----:B------:R-:W-:Y:S01]  /*14560*/  FMNMX3.FTZ R3, R4, R63, R55, !PT ;  /* 0x0000003f04037276 */ /* 0x000fe20007810037 */
[----:B------:R-:W-:Y:S01]  /*14570*/  STL [R1+0x3a0], R212 ;  /* 0x0003a0d401007387 */ /* 0x000fe20000100800 */
[----:B-1----:R-:W-:Y:S01]  /*14580*/  FMNMX.FTZ R146, R6, R7, !PT ;  /* 0x0000000706927209 */ /* 0x002fe20007810000 */
[--C-:B------:R-:W-:Y:S01]  /*14590*/  FFMA.FTZ R7, R169, UR34, -R0.reuse ;  /* 0x00000022a9077c23 */ /* 0x100fe20008010800 */
[----:B------:R-:W-:Y:S01]  /*145a0*/  FMNMX3.FTZ R3, R3, R54, R51, !PT ;  /* 0x0000003603037276 */ /* 0x000fe20007810033 */
[----:B------:R-:W-:Y:S01]  /*145b0*/  STL [R1+0x1d8], R5 ;  /* 0x0001d80501007387 */ /* 0x000fe20000100800 */
[----:B------:R-:W-:Y:S01]  /*145c0*/  FFMA.FTZ R6, R167, UR34, -R0 ;  /* 0x00000022a7067c23 */ /* 0x000fe20008010800 */
[----:B------:R-:W-:Y:S01]  /*145d0*/  MUFU.EX2 R39, R7 ;  /* 0x0000000700277308 */ /* 0x000fe20000000800 */
[C---:B------:R-:W-:Y:S01]  /*145e0*/  FMUL.FTZ R0, R146.reuse, UR34 ;  /* 0x0000002292007c20 */ /* 0x040fe20008410000 */
[----:B------:R-:W1:Y:S01]  /*145f0*/  SHFL.BFLY PT, R5, R3, 0x2, 0x1f ;  /* 0x0c401f0003057f89 */ /* 0x000e6200000e0000 */
[----:B------:R-:W-:-:S02]  /*14600*/  FSETP.NEU.FTZ.AND P2, PT, R146, -INF , PT ;  /* 0xff8000009200780b */ /* 0x000fc40003f5d000 */
[----:B------:R-:W-:Y:S01]  /*14610*/  SHF.R.U32.HI R4, RZ, 0x18, R104 ;  /* 0x00000018ff047819 */ /* 0x000fe20000011668 */
[----:B------:R-:W-:Y:S01]  /*14620*/  STL [R1+0x3a4], R213 ;  /* 0x0003a4d501007387 */ /* 0x000fe20000100800 */
[----:B------:R-:W-:Y:S01]  /*14630*/  FSEL R0, R0, RZ, P2 ;  /* 0x000000ff00007208 */ /* 0x000fe20001000000 */
[----:B------:R2:W3:Y:S01]  /*14640*/  MUFU.EX2 R102, R6 ;  /* 0x0000000600667308 */ /* 0x0004e20000000800 */
[----:B------:R-:W-:Y:S01]  /*14650*/  ISETP.LE.U32.AND P0, PT, R4, UR7, PT ;  /* 0x0000000704007c0c */ /* 0x000fe2000bf03070 */
[----:B------:R-:W-:Y:S01]  /*14660*/  FFMA.FTZ R4, R173, UR34, -R2 ;  /* 0x00000022ad047c23 */ /* 0x000fe20008010802 */
[----:B------:R-:W-:Y:S01]  /*14670*/  STL [R1+0x338], R145 ;  /* 0x0003389101007387 */ /* 0x000fe20000100800 */
        /* <DEDUP_REMOVED lines=13> */
[----:B--2---:R-:W-:Y:S01]  /*14750*/  IMAD.MOV.U32 R6, RZ, RZ, R53 ;  /* 0x000000ffff067224 */ /* 0x004fe200078e0035 */
[----:B-1----:R-:W-:Y:S01]  /*14760*/  FMNMX.FTZ R3, R3, R5, !PT ;  /* 0x0000000503037209 */ /* 0x002fe20007810000 */
[--C-:B------:R-:W-:Y:S01]  /*14770*/  FFMA.FTZ R53, R68, UR34, -R0.reuse ;  /* 0x0000002244357c23 */ /* 0x100fe20008010800 */
[--C-:B------:R-:W-:Y:S01]  /*14780*/  FFMA.FTZ R152, R152, UR34, -R0.reuse ;  /* 0x0000002298987c23 */ /* 0x100fe20008010800 */
[--C-:B------:R-:W-:Y:S01]  /*14790*/  FFMA.FTZ R148, R125, UR34, -R0.reuse ;  /* 0x000000227d947c23 */ /* 0x100fe20008010800 */
[--C-:B------:R-:W-:Y:S01]  /*147a0*/  FFMA.FTZ R151, R116, UR34, -R0.reuse ;  /* 0x0000002274977c23 */ /* 0x100fe20008010800 */
[----:B------:R-:W1:Y:S01]  /*147b0*/  SHFL.BFLY PT, R5, R3, 0x1, 0x1f ;  /* 0x0c201f0003057f89 */ /* 0x000e6200000e0000 */
        /* <DEDUP_REMOVED lines=15> */
[----:B---3--:R-:W-:Y:S01]  /*148b0*/  F2FP.BF16.F32.PACK_AB R0, R102, R39 ;  /* 0x000000276600723e */ /* 0x008fe200000010ff */
[----:B------:R2:W-:Y:S03]  /*148c0*/  MUFU.EX2 R49, R4 ;  /* 0x0000000400317308 */ /* 0x0005e60000000800 */
[----:B------:R-:W-:-:S02]  /*148d0*/  PRMT R210, R0, 0x7610, R210 ;  /* 0x0000761000d27816 */ /* 0x000fc400000000d2 */
[----:B------:R-:W-:Y:S02]  /*148e0*/  PRMT R209, R0, 0x7632, R209 ;  /* 0x0000763200d17816 */ /* 0x000fe400000000d1 */
[----:B------:R-:W-:Y:S01]  /*148f0*/  PRMT R0, R99, 0x7632, R0 ;  /* 0x0000763263007816 */ /* 0x000fe20000000000 */
[----:B------:R-:W-:Y:S01]  /*14900*/  @!P4 HFMA2.BF16_V2 R46, -RZ.H0_H0, RZ.H0_H0, -R210.H0_H0 ;  /* 0x200000ffff2ec231 */ /* 0x000fe200003409d2 */
[----:B------:R-:W-:Y:S01]  /*14910*/  PRMT R16, R210, 0x5410, R209 ;  /* 0x00005410d2107816 */ /* 0x000fe200000000d1 */
[----:B------:R-:W-:Y:S01]  /*14920*/  @!P0 HFMA2.BF16_V2 R43, -RZ.H0_H0, RZ.H0_H0, -R209.H0_H0 ;  /* 0x200000ffff2b8231 */ /* 0x000fe200003409d1 */
[----:B------:R-:W-:Y:S02]  /*14930*/  LOP3.LUT R0, R0, 0xff, RZ, 0xc0, !PT ;  /* 0x000000ff00007812 */ /* 0x000fe400078ec0ff */
[----:B------:R-:W-:Y:S01]  /*14940*/  @!P4 PRMT R210, R46, 0x5410, RZ ;  /* 0x000054102ed2c816 */ /* 0x000fe200000000ff */
[----:B------:R-:W-:Y:S01]  /*14950*/  IMAD.MOV.U32 R46, RZ, RZ, R234 ;  /* 0x000000ffff2e7224 */ /* 0x000fe200078e00ea */
[----:B------:R-:W-:Y:S01]  /*14960*/  ISETP.LE.U32.AND P4, PT, R0, UR7, PT ;  /* 0x0000000700007c0c */ /* 0x000fe2000bf83070 */
[----:B--2---:R-:W-:Y:S01]  /*14970*/  FFMA.FTZ R4, R168, UR34, -R2 ;  /* 0x00000022a8047c23 */ /* 0x004fe20008010802 */
[----:B-1----:R-:W-:Y:S01]  /*14980*/  FMNMX.FTZ R250, R3, R5, !PT ;  /* 0x0000000503fa7209 */ /* 0x002fe20007810000 */
[----:B------:R-:W-:Y:S01]  /*14990*/  STL [R1+0x39c], R210 ;  /* 0x00039cd201007387 */ /* 0x000fe20000100800 */
[----:B------:R-:W-:Y:S01]  /*149a0*/  FSEL R0, R135, RZ, P3 ;  /* 0x000000ff87007208 */ /* 0x000fe20001800000 */
[----:B------:R1:W2:Y:S01]  /*149b0*/  MUFU.EX2 R108, R4 ;  /* 0x00000004006c7308 */ /* 0x0002a20000000800 */
[----:B------:R-:W-:Y:S01]  /*149c0*/  PRMT R3, R138, 0x7771, RZ ;  /* 0x000077718a037816 */ /* 0x000fe200000000ff */
[----:B------:R-:W-:Y:S01]  /*149d0*/  FADD.FTZ R5, R20, -R8 ;  /* 0x8000000814057221 */ /* 0x000fe20000010000 */
[----:B------:R-:W-:Y:S01]  /*149e0*/  @!P0 PRMT R209, R43, 0x5410, RZ ;  /* 0x000054102bd18816 */ /* 0x000fe200000000ff */
[----:B------:R-:W-:Y:S01]  /*149f0*/  IMAD.MOV.U32 R8, RZ, RZ, R228 ;  /* 0x000000ffff087224 */ /* 0x000fe200078e00e4 */
[----:B------:R-:W-:Y:S01]  /*14a00*/  ISETP.GT.U32.AND P0, PT, R3, UR7, PT ;  /* 0x0000000703007c0c */ /* 0x000fe2000bf04070 */
[C---:B------:R-:W-:Y:S01]  /*14a10*/  FMUL.FTZ R3, R250.reuse, UR34 ;  /* 0x00000022fa037c20 */ /* 0x040fe20008410000 */
[----:B------:R-:W-:Y:S01]  /*14a20*/  FSETP.NEU.FTZ.AND P3, PT, R250, -INF , PT ;  /* 0xff800000fa00780b */ /* 0x000fe20003f7d000 */
[----:B------:R3:W-:Y:S04]  /*14a30*/  STL [R1+0x3c8], R209 ;  /* 0x0003c8d101007387 */ /* 0x0007e80000100800 */
[----:B------:R-:W-:Y:S01]  /*14a40*/  STL [R1+0x33c], R135 ;  /* 0x00033c8701007387 */ /* 0x000fe20000100800 */
[----:B-1----:R-:W-:Y:S01]  /*14a50*/  FADD.FTZ R4, R133, -R0 ;  /* 0x8000000085047221 */ /* 0x002fe20000010000 */
[----:B--2---:R-:W-:-:S04]  /*14a60*/  F2FP.BF16.F32.PACK_AB R0, R108, R49 ;  /* 0x000000316c00723e */ /* 0x004fc800000010ff */
[C---:B------:R-:W-:Y:S02]  /*14a70*/  PRMT R208, R0.reuse, 0x7610, R208 ;  /* 0x0000761000d07816 */ /* 0x040fe400000000d0 */
[----:B------:R-:W-:Y:S02]  /*14a80*/  PRMT R207, R0, 0x7632, R207 ;  /* 0x0000763200cf7816 */ /* 0x000fe400000000cf */
[----:B------:R-:W-:Y:S01]  /*14a90*/  FSEL R0, R3, RZ, P3 ;  /* 0x000000ff03007208 */ /* 0x000fe20001800000 */
[----:B------:R-:W-:Y:S02]  /*14aa0*/  @!P1 HFMA2.BF16_V2 R57, -RZ.H0_H0, RZ.H0_H0, -R208.H0_H0 ;  /* 0x200000ffff399231 */ /* 0x000fe400003409d0 */
[----:B------:R-:W-:Y:S01]  /*14ab0*/  FMUL.FTZ R3, R5, UR34 ;  /* 0x0000002205037c20 */ /* 0x000fe20008410000 */
[----:B------:R-:W-:Y:S02]  /*14ac0*/  @P0 HFMA2.BF16_V2 R56, -RZ.H0_H0, RZ.H0_H0, -R207.H0_H0 ;  /* 0x200000ffff380231 */ /* 0x000fe400003409cf */
[--C-:B------:R-:W-:Y:S01]  /*14ad0*/  FFMA.FTZ R40, R206, UR34, -R0.reuse ;  /* 0x00000022ce287c23 */ /* 0x100fe20008010800 */
[----:B------:R-:W-:Y:S01]  /*14ae0*/  FFMA.FTZ R41, R205, UR34, -R0 ;  /* 0x00000022cd297c23 */ /* 0x000fe20008010800 */
[----:B---3--:R-:W-:-:S02]  /*14af0*/  IMAD.MOV.U32 R209, RZ, RZ, R195 ;  /* 0x000000ffffd17224 */ /* 0x008fc400078e00c3 */
        /* <DEDUP_REMOVED lines=31> */
[----:B------:R-:W-:Y:S01]  /*14cf0*/  IMAD.MOV.U32 R10, RZ, RZ, R209 ;  /* 0x000000ffff0a7224 */ /* 0x000fe200078e00d1 */
[----:B------:R-:W-:Y:S01]  /*14d00*/  PRMT R209, R208, 0x5410, R207 ;  /* 0x00005410d0d17816 */ /* 0x000fe200000000cf */
[----:B------:R1:W2:Y:S01]  /*14d10*/  MUFU.EX2 R76, R3 ;  /* 0x00000003004c7308 */ /* 0x0002a20000000800 */
[----:B------:R-:W-:Y:S01]  /*14d20*/  @!P1 PRMT R208, R57, 0x5410, RZ ;  /* 0x0000541039d09816 */ /* 0x000fe200000000ff */
[----:B------:R-:W-:Y:S01]  /*14d30*/  IMAD.MOV.U32 R57, RZ, RZ, R9 ;  /* 0x000000ffff397224 */ /* 0x000fe200078e0009 */
[----:B------:R-:W-:-:S02]  /*14d40*/  ISETP.GT.U32.AND P1, PT, R0, UR7, PT ;  /* 0x0000000700007c0c */ /* 0x000fc4000bf24070 */
[----:B------:R-:W-:Y:S02]  /*14d50*/  PRMT R0, R138, 0x7773, RZ ;  /* 0x000077738a007816 */ /* 0x000fe400000000ff */
[----:B------:R-:W-:Y:S01]  /*14d60*/  @P0 PRMT R207, R56, 0x5410, RZ ;  /* 0x0000541038cf0816 */ /* 0x000fe200000000ff */
[----:B------:R-:W-:Y:S01]  /*14d70*/  STL [R1+0x390], R208 ;  /* 0x000390d001007387 */ /* 0x000fe20000100800 */
[----:B------:R-:W-:Y:S02]  /*14d80*/  ISETP.GT.U32.AND P0, PT, R0, UR7, PT ;  /* 0x0000000700007c0c */ /* 0x000fe4000bf04070 */
[----:B------:R-:W-:Y:S01]  /*14d90*/  F2FP.BF16.F32.PACK_AB R0, R38, R42 ;  /* 0x0000002a2600723e */ /* 0x000fe200000010ff */
[----:B-1----:R-:W-:Y:S01]  /*14da0*/  FMUL.FTZ R3, R4, UR34 ;  /* 0x0000002204037c20 */ /* 0x002fe20008410000 */
[----:B------:R-:W-:Y:S01]  /*14db0*/  IMAD.MOV.U32 R9, RZ, RZ, R46 ;  /* 0x000000ffff097224 */ /* 0x000fe200078e002e */
[----:B------:R-:W-:Y:S02]  /*14dc0*/  STL [R1+0x394], R207 ;  /* 0x000394cf01007387 */ /* 0x000fe40000100800 */
[----:B------:R1:W3:Y:S01]  /*14dd0*/  MUFU.EX2 R78, R3 ;  /* 0x00000003004e7308 */ /* 0x0002e20000000800 */
[----:B------:R-:W-:-:S02]  /*14de0*/  PRMT R199, R0, 0x7610, R199 ;  /* 0x0000761000c77816 */ /* 0x000fc400000000c7 */
[----:B------:R-:W-:Y:S01]  /*14df0*/  PRMT R197, R0, 0x7632, R197 ;  /* 0x0000763200c57816 */ /* 0x000fe200000000c5 */
[----:B------:R-:W-:Y:S02]  /*14e00*/  IMAD.MOV.U32 R56, RZ, RZ, R43 ;  /* 0x000000ffff387224 */ /* 0x000fe400078e002b */
[----:B--2---:R-:W-:Y:S01]  /*14e10*/  FFMA.FTZ R4, R187, R76, R223 ;  /* 0x0000004cbb047223 */ /* 0x004fe200000100df */
[----:B------:R-:W-:Y:S01]  /*14e20*/  @P1 HFMA2.BF16_V2 R20, -RZ.H0_H0, RZ.H0_H0, -R199.H0_H0 ;  /* 0x200000ffff141231 */ /* 0x000fe200003409c7 */
[----:B------:R-:W2:Y:S01]  /*14e30*/  LDL.LU.64 R138, [R1+0x460] ;  /* 0x00046000018a7983 */ /* 0x000ea20000300a00 */
[----:B------:R-:W-:Y:S02]  /*14e40*/  @P0 HFMA2.BF16_V2 R47, -RZ.H0_H0, RZ.H0_H0, -R197.H0_H0 ;  /* 0x200000ffff2f0231 */ /* 0x000fe400003409c5 */
[----:B------:R-:W-:-:S05]  /*14e50*/  IMAD.MOV.U32 R0, RZ, RZ, R70 ;  /* 0x000000ffff007224 */ /* 0x000fca00078e0046 */
[----:B------:R-:W-:Y:S01]  /*14e60*/  LOP3.LUT R0, R0, 0xff, RZ, 0xc0, !PT ;  /* 0x000000ff00007812 */ /* 0x000fe200078ec0ff */
[----:B-1----:R-:W-:Y:S01]  /*14e70*/  FFMA.FTZ R3, R174, UR34, -R2 ;  /* 0x00000022ae037c23 */ /* 0x002fe20008010802 */
[----:B---3--:R-:W-:-:S03]  /*14e80*/  FFMA.FTZ R5, R186, R78, R242 ;  /* 0x0000004eba057223 */ /* 0x008fc600000100f2 */
[----:B------:R1:W-:Y:S01]  /*14e90*/  MUFU.EX2 R46, R3 ;  /* 0x00000003002e7308 */ /* 0x0003e20000000800 */
[----:B------:R-:W-:Y:S01]  /*14ea0*/  FADD.FTZ R5, R245, R5 ;  /* 0x00000005f5057221 */ /* 0x000fe20000010000 */
[----:B-1----:R-:W-:-:S06]  /*14eb0*/  FFMA.FTZ R3, R172, UR34, -R2 ;  /* 0x00000022ac037c23 */ /* 0x002fcc0008010802 */
[----:B------:R1:W3:Y:S02]  /*14ec0*/  MUFU.EX2 R43, R3 ;  /* 0x00000003002b7308 */ /* 0x0002e40000000800 */
[----:B-1----:R-:W-:Y:S01]  /*14ed0*/  IMAD.MOV.U32 R3, RZ, RZ, R82 ;  /* 0x000000ffff037224 */ /* 0x002fe200078e0052 */
[----:B------:R-:W-:Y:S02]  /*14ee0*/  PRMT R82, R199, 0x5410, R197 ;  /* 0x00005410c7527816 */ /* 0x000fe400000000c5 */
[----:B------:R-:W-:Y:S01]  /*14ef0*/  @P1 PRMT R199, R20, 0x5410, RZ ;  /* 0x0000541014c71816 */ /* 0x000fe200000000ff */
[----:B------:R-:W-:Y:S02]  /*14f00*/  IMAD.MOV.U32 R20, RZ, RZ, R3 ;  /* 0x000000ffff147224 */ /* 0x000fe400078e0003 */
[----:B------:R-:W-:Y:S01]  /*14f10*/  FADD.FTZ R3, R226, R4 ;  /* 0x00000004e2037221 */ /* 0x000fe20000010000 */
[----:B------:R-:W-:Y:S02]  /*14f20*/  @P0 PRMT R197, R47, 0x5410, RZ ;  /* 0x000054102fc50816 */ /* 0x000fe400000000ff */
[----:B------:R1:W-:Y:S01]  /*14f30*/  MUFU.EX2 R47, R11 ;  /* 0x0000000b002f7308 */ /* 0x0003e20000000800 */
[----:B------:R-:W-:Y:S01]  /*14f40*/  STL [R1+0x398], R199 ;  /* 0x000398c701007387 */ /* 0x000fe20000100800 */
[----:B------:R-:W-:Y:S01]  /*14f50*/  FADD.FTZ R3, R29, R3 ;  /* 0x000000031d037221 */ /* 0x000fe20000010000 */
[----:B------:R-:W-:Y:S01]  /*14f60*/  IMAD.MOV.U32 R29, RZ, RZ, R6 ;  /* 0x000000ffff1d7224 */ /* 0x000fe200078e0006 */
[----:B------:R-:W-:Y:S01]  /*14f70*/  ISETP.LE.U32.AND P1, PT, R0, UR7, PT ;  /* 0x0000000700007c0c */ /* 0x000fe2000bf23070 */
[----:B------:R-:W-:Y:S01]  /*14f80*/  STL [R1+0x388], R197 ;  /* 0x000388c501007387 */ /* 0x000fe20000100800 */
[----:B------:R-:W-:-:S04]  /*14f90*/  LOP3.LUT R0, R99, 0xff, RZ, 0xc0, !PT ;  /* 0x000000ff63007812 */ /* 0x000fc800078ec0ff */
[----:B------:R-:W-:Y:S02]  /*14fa0*/  ISETP.LE.U32.AND P0, PT, R0, UR7, PT ;  /* 0x0000000700007c0c */ /* 0x000fe4000bf03070 */
[----:B---3--:R-:W-:-:S04]  /*14fb0*/  F2FP.BF16.F32.PACK_AB R0, R43, R46 ;  /* 0x0000002e2b00723e */ /* 0x008fc800000010ff */
[C---:B------:R-:W-:Y:S01]  /*14fc0*/  PRMT R203, R0.reuse, 0x7610, R203 ;  /* 0x0000761000cb7816 */ /* 0x040fe200000000cb */
[----:B-1----:R-:W-:Y:S01]  /*14fd0*/  IMAD.MOV.U32 R11, RZ, RZ, R56 ;  /* 0x000000ffff0b7224 */ /* 0x002fe200078e0038 */
[----:B------:R-:W-:Y:S01]  /*14fe0*/  PRMT R202, R0, 0x7632, R202 ;  /* 0x0000763200ca7816 */ /* 0x000fe200000000ca */
[----:B------:R1:W3:Y:S01]  /*14ff0*/  MUFU.EX2 R56, R14 ;  /* 0x0000000e00387308 */ /* 0x0002e20000000800 */
[----:B------:R-:W-:Y:S02]  /*15000*/  SHF.R.U32.HI R0, RZ, 0x18, R99 ;  /* 0x00000018ff007819 */ /* 0x000fe40000011663 */
[----:B------:R-:W-:Y:S01]  /*15010*/  PRMT R4, R203, 0x5410, R202 ;  /* 0x00005410cb047816 */ /* 0x000fe200000000ca */
[----:B------:R-:W-:Y:S02]  /*15020*/  @!P0 HFMA2.BF16_V2 R50, -RZ.H0_H0, RZ.H0_H0, -R203.H0_H0 ;  /* 0x200000ffff328231 */ /* 0x000fe400003409cb */
[----:B-1----:R-:W-:Y:S02]  /*15030*/  IMAD.MOV.U32 R14, RZ, RZ, R7 ;  /* 0x000000ffff0e7224 */ /* 0x002fe400078e0007 */
[----:B------:R-:W4:Y:S01]  /*15040*/  LDL.64 R6, [R1+0x70] ;  /* 0x0000700001067983 */ /* 0x000f220000100a00 */
[----:B------:R-:W-:Y:S01]  /*15050*/  @!P0 PRMT R203, R50, 0x5410, RZ ;  /* 0x0000541032cb8816 */ /* 0x000fe200000000ff */
[----:B------:R-:W-:Y:S01]  /*15060*/  @!P5 HFMA2.BF16_V2 R55, -RZ.H0_H0, RZ.H0_H0, -R202.H0_H0 ;  /* 0x200000ffff37d231 */ /* 0x000fe200003409ca */
[----:B------:R-:W-:Y:S01]  /*15070*/  ISETP.LE.U32.AND P0, PT, R0, UR7, PT ;  /* 0x0000000700007c0c */ /* 0x000fe2000bf03070 */
[----:B------:R1:W-:Y:S01]  /*15080*/  STL [R1+0x1d0], R4 ;  /* 0x0001d00401007387 */ /* 0x0003e20000100800 */
[----:B---3--:R-:W-:Y:S01]  /*15090*/  F2FP.BF16.F32.PACK_AB R0, R56, R47 ;  /* 0x0000002f3800723e */ /* 0x008fe200000010ff */
[----:B------:R-:W-:Y:S01]  /*150a0*/  FADD.FTZ R5, R231, R5 ;  /* 0x00000005e7057221 */ /* 0x000fe20000010000 */
[----:B------:R-:W-:Y:S01]  /*150b0*/  @!P5 PRMT R202, R55, 0x5410, RZ ;  /* 0x0000541037cad816 */ /* 0x000fe200000000ff */
[----:B------:R-:W-:Y:S01]  /*150c0*/  STL [R1+0x370], R203 ;  /* 0x000370cb01007387 */ /* 0x000fe20000100800 */
[C---:B------:R-:W-:Y:S01]  /*150d0*/  PRMT R201, R0.reuse, 0x7610, R201 ;  /* 0x0000761000c97816 */ /* 0x040fe200000000c9 */
[----:B------:R-:W-:Y:S01]  /*150e0*/  UIADD3 UR4, UPT, UPT, UR33, -0x2, URZ ;  /* 0xfffffffe21047890 */ /* 0x000fe2000fffe0ff */
[----:B------:R-:W-:Y:S01]  /*150f0*/  PRMT R200, R0, 0x7632, R200 ;  /* 0x0000763200c87816 */ /* 0x000fe200000000c8 */
[----:B------:R3:W-:Y:S01]  /*15100*/  STL [R1+0x374], R202 ;  /* 0x000374ca01007387 */ /* 0x0007e20000100800 */
[----:B------:R-:W-:-:S02]  /*15110*/  IMAD.MOV.U32 R55, RZ, RZ, R14 ;  /* 0x000000ffff377224 */ /* 0x000fc400078e000e */
[----:B------:R-:W-:Y:S02]  /*15120*/  @!P4 HFMA2.BF16_V2 R54, -RZ.H0_H0, RZ.H0_H0, -R201.H0_H0 ;  /* 0x200000ffff36c231 */ /* 0x000fe400003409c9 */
[----:B------:R-:W-:Y:S02]  /*15130*/  IMAD.MOV.U32 R50, RZ, RZ, R8 ;  /* 0x000000ffff327224 */ /* 0x000fe400078e0008 */
[----:B------:R-:W-:Y:S02]  /*15140*/  @!P0 HFMA2.BF16_V2 R51, -RZ.H0_H0, RZ.H0_H0, -R200.H0_H0 ;  /* 0x200000ffff338231 */ /* 0x000fe400003409c8 */
[--C-:B------:R-:W-:Y:S01]  /*15150*/  FFMA.FTZ R114, R114, UR34, -R2.reuse ;  /* 0x0000002272727c23 */ /* 0x100fe20008010802 */
[----:B------:R-:W-:Y:S01]  /*15160*/  FFMA.FTZ R97, R97, UR34, -R2 ;  /* 0x0000002261617c23 */ /* 0x000fe20008010802 */
[----:B-1----:R-:W-:Y:S01]  /*15170*/  FADD.FTZ R4, R163, R3 ;  /* 0x00000003a3047221 */ /* 0x002fe20000010000 */
[----:B------:R-:W-:Y:S01]  /*15180*/  FADD.FTZ R3, R241, R5 ;  /* 0x00000005f1037221 */ /* 0x000fe20000010000 */
[----:B------:R-:W-:-:S02]  /*15190*/  IMAD.MOV.U32 R163, RZ, RZ, R9 ;  /* 0x000000ffffa37224 */ /* 0x000fc400078e0009 */
[----:B------:R-:W-:Y:S01]  /*151a0*/  FADD.FTZ R0, R27, R4 ;  /* 0x000000041b007221 */ /* 0x000fe20000010000 */
[----:B------:R-:W-:Y:S02]  /*151b0*/  PRMT R4, R201, 0x5410, R200 ;  /* 0x00005410c9047816 */ /* 0x000fe400000000c8 */
[----:B------:R-:W-:Y:S01]  /*151c0*/  @!P0 PRMT R200, R51, 0x5410, RZ ;  /* 0x0000541033c88816 */ /* 0x000fe200000000ff */
[----:B---3--:R-:W-:Y:S01]  /*151d0*/  IMAD.MOV.U32 R202, RZ, RZ, R163 ;  /* 0x000000ffffca7224 */ /* 0x008fe200078e00a3 */
[----:B------:R-:W-:Y:S01]  /*151e0*/  @!P4 PRMT R201, R54, 0x5410, RZ ;  /* 0x0000541036c9c816 */ /* 0x000fe200000000ff */
[----:B------:R1:W-:Y:S01]  /*151f0*/  STL [R1+0x1c0], R4 ;  /* 0x0001c00401007387 */ /* 0x0003e20000100800 */
[----:B------:R-:W-:Y:S02]  /*15200*/  IMAD.MOV.U32 R163, RZ, RZ, R50 ;  /* 0x000000ffffa37224 */ /* 0x000fe400078e0032 */
[----:B------:R-:W-:Y:S01]  /*15210*/  IMAD.MOV.U32 R51, RZ, RZ, R20 ;  /* 0x000000ffff337224 */ /* 0x000fe200078e0014 */
[----:B------:R3:W-:Y:S01]  /*15220*/  STL [R1+0x378], R201 ;  /* 0x000378c901007387 */ /* 0x0007e20000100800 */
[----:B------:R-:W-:-:S02]  /*15230*/  IMAD.MOV.U32 R50, RZ, RZ, R57 ;  /* 0x000000ffff327224 */ /* 0x000fc400078e0039 */
[----:B------:R-:W-:Y:S01]  /*15240*/  IMAD.MOV.U32 R57, RZ, RZ, R68 ;  /* 0x000000ffff397224 */ /* 0x000fe200078e0044 */
[----:B------:R-:W-:Y:S01]  /*15250*/  STL [R1+0x36c], R200 ;  /* 0x00036cc801007387 */ /* 0x000fe20000100800 */
[----:B------:R-:W-:Y:S02]  /*15260*/  IMAD.MOV.U32 R20, RZ, RZ, R69 ;  /* 0x000000ffff147224 */ /* 0x000fe400078e0045 */
[----:B------:R-:W-:Y:S02]  /*15270*/  IMAD.MOV.U32 R54, RZ, RZ, R16 ;  /* 0x000000ffff367224 */ /* 0x000fe400078e0010 */
[----:B-1----:R-:W-:Y:S01]  /*15280*/  FADD.FTZ R4, R30, R3 ;  /* 0x000000031e047221 */ /* 0x002fe20000010000 */
[----:B------:R-:W-:Y:S01]  /*15290*/  FADD.FTZ R3, R15, R0 ;  /* 0x000000000f037221 */ /* 0x000fe20000010000 */
[----:B------:R-:W-:Y:S02]  /*152a0*/  IMAD.U32 R0, RZ, RZ, UR23 ;  /* 0x00000017ff007e24 */ /* 0x000fe4000f8e00ff */
[----:B------:R-:W-:Y:S01]  /*152b0*/  FADD.FTZ R15, R211, R4 ;  /* 0x00000004d30f7221 */ /* 0x000fe20000010000 */
[----:B------:R-:W-:Y:S01]  /*152c0*/  FADD.FTZ R14, R26, R3 ;  /* 0x000000031a0e7221 */ /* 0x000fe20000010000 */
[----:B---3--:R-:W-:Y:S01]  /*152d0*/  IMAD.MOV.U32 R201, RZ, RZ, R29 ;  /* 0x000000ffffc97224 */ /* 0x008fe200078e001d */
[----:B------:R-:W-:-:S05]  /*152e0*/  LOP3.LUT R0, R0, UR4, R189, 0x96, !PT ;  /* 0x0000000400007c12 */ /* 0x000fca000f8e96bd */
[----:B------:R-:W-:-:S03]  /*152f0*/  IMAD.WIDE.U32 R26, R0, -0x326172a9, RZ ;  /* 0xcd9e8d57001a7825 */ /* 0x000fc600078e00ff */
[----:B------:R-:W-:Y:S02]  /*15300*/  LOP3.LUT R3, R26, UR32, R123, 0x96, !PT ;  /* 0x000000201a037c12 */ /* 0x000fe4000f8e967b */
[----:B----4-:R-:W-:-:S03]  /*15310*/  LOP3.LUT R0, R6, UR6, R27, 0x96, !PT ;  /* 0x0000000606007c12 */ /* 0x010fc6000f8e961b */
[----:B------:R-:W-:-:S04]  /*15320*/  IMAD.WIDE.U32 R6, R3, -0x2daee0ad, RZ ;  /* 0xd2511f5303067825 */ /* 0x000fc800078e00ff */
[----:B------:R-:W-:-:S05]  /*15330*/  IMAD.WIDE.U32 R4, R0, -0x2daee0ad, RZ ;  /* 0xd2511f5300047825 */ /* 0x000fca00078e00ff */
[----:B------:R-:W-:-:S05]  /*15340*/  LOP3.LUT R0, R246, UR31, R5, 0x96, !PT ;  /* 0x0000001ff6007c12 */ /* 0x000fca000f8e9605 */
[----:B------:R-:W-:Y:S01]  /*15350*/  IMAD.WIDE.U32 R8, R0, -0x326172a9, RZ ;  /* 0xcd9e8d5700087825 */ /* 0x000fe200078e00ff */
[----:B------:R-:W-:-:S04]  /*15360*/  LOP3.LUT R0, R4, UR29, R7, 0x96, !PT ;  /* 0x0000001d04007c12 */ /* 0x000fc8000f8e9607 */
[----:B------:R-:W-:Y:S01]  /*15370*/  LOP3.LUT R3, R122, UR30, R9, 0x96, !PT ;  /* 0x0000001e7a037c12 */ /* 0x000fe2000f8e9609 */
[----:B------:R-:W-:-:S04]  /*15380*/  IMAD.MOV.U32 R9, RZ, RZ, R11 ;  /* 0x000000ffff097224 */ /* 0x000fc800078e000b */
[----:B------:R-:W-:-:S05]  /*15390*/  IMAD.WIDE.U32 R4, R3, -0x2daee0ad, RZ ;  /* 0xd2511f5303047825 */ /* 0x000fca00078e00ff */
[----:B------:R-:W-:Y:S01]  /*153a0*/  LOP3.LUT R3, R6, UR26, R5, 0x96, !PT ;  /* 0x0000001a06037c12 */ /* 0x000fe2000f8e9605 */
[----:B------:R-:W-:-:S05]  /*153b0*/  IMAD.WIDE.U32 R6, R0, -0x326172a9, RZ ;  /* 0xcd9e8d5700067825 */ /* 0x000fca00078e00ff */
[----:B------:R-:W-:Y:S01]  /*153c0*/  LOP3.LUT R0, R8, UR27, R7, 0x96, !PT ;  /* 0x0000001b08007c12 */ /* 0x000fe2000f8e9607 */
[----:B------:R-:W-:Y:S02]  /*153d0*/  IMAD.MOV.U32 R8, RZ, RZ, R10 ;  /* 0x000000ffff087224 */ /* 0x000fe400078e000a */
[----:B--2---:R-:W-:Y:S02]  /*153e0*/  FFMA.FTZ R7, R138, UR34, -R2 ;  /* 0x000000228a077c23 */ /* 0x004fe40008010802 */
[----:B------:R-:W-:-:S05]  /*153f0*/  IMAD.WIDE.U32 R10, R0, -0x2daee0ad, RZ ;  /* 0xd2511f53000a7825 */ /* 0x000fca00078e00ff */
[----:B------:R-:W-:Y:S01]  /*15400*/  LOP3.LUT R0, R4, UR16, R11, 0x96, !PT ;  /* 0x0000001004007c12 */ /* 0x000fe2000f8e960b */
[----:B------:R-:W-:-:S04]  /*15410*/  IMAD.WIDE.U32 R4, R3, -0x326172a9, RZ ;  /* 0xcd9e8d5703047825 */ /* 0x000fc800078e00ff */
[----:B------:R-:W-:Y:S01]  /*15420*/  FFMA.FTZ R3, R179, UR34, -R2 ;  /* 0x00000022b3037c23 */ /* 0x000fe20008010802 */
[----:B------:R-:W-:-:S04]  /*15430*/  IMAD.WIDE.U32 R68, R0, -0x326172a9, RZ ;  /* 0xcd9e8d5700447825 */ /* 0x000fc800078e00ff */
[----:B------:R-:W-:Y:S01]  /*15440*/  FFMA.FTZ R0, R183, UR34, -R2 ;  /* 0x00000022b7007c23 */ /* 0x000fe20008010802 */
[----:B------:R-:W-:Y:S01]  /*15450*/  MUFU.EX2 R29, R3 ;  /* 0x00000003001d7308 */ /* 0x000fe20000000800 */
[----:B------:R-:W-:Y:S01]  /*15460*/  LOP3.LUT R16, R6, UR17, R5, 0x96, !PT ;  /* 0x0000001106107c12 */ /* 0x000fe2000f8e9605 */
[----:B------:R-:W-:Y:S01]  /*15470*/  IMAD.MOV.U32 R11, RZ, RZ, R55 ;  /* 0x000000ffff0b7224 */ /* 0x000fe200078e0037 */
[----:B------:R-:W-:Y:S01]  /*15480*/  LOP3.LUT R55, R4, UR15, R69, 0x96, !PT ;  /* 0x0000000f04377c12 */ /* 0x000fe2000f8e9645 */
[----:B------:R-:W-:Y:S01]  /*15490*/  FADD.FTZ R4, R37, R15 ;  /* 0x0000000f25047221 */ /* 0x000fe20000010000 */
[----:B------:R-:W-:Y:S01]  /*154a0*/  FADD.FTZ R5, R35, R14 ;  /* 0x0000000e23057221 */ /* 0x000fe20000010000 */
[--C-:B------:R-:W-:Y:S01]  /*154b0*/  FFMA.FTZ R14, R129, UR34, -R2.reuse ;  /* 0x00000022810e7c23 */ /* 0x100fe20008010802 */
[----:B------:R-:W-:Y:S01]  /*154c0*/  FFMA.FTZ R15, R127, UR34, -R2 ;  /* 0x000000227f0f7c23 */ /* 0x000fe20008010802 */
[----:B------:R1:W2:Y:S01]  /*154d0*/  MUFU.EX2 R30, R0 ;  /* 0x00000000001e7308 */ /* 0x0002a20000000800 */
[----:B------:R-:W-:Y:S01]  /*154e0*/  FADD.FTZ R5, R39, R5 ;  /* 0x0000000527057221 */ /* 0x000fe20000010000 */
[----:B------:R-:W-:-:S02]  /*154f0*/  IMAD.MOV.U32 R39, RZ, RZ, R11 ;  /* 0x000000ffff277224 */ /* 0x000fc400078e000b */
[----:B------:R-:W-:-:S04]  /*15500*/  FFMA.FTZ R11, R130, UR34, -R2 ;  /* 0x00000022820b7c23 */ /* 0x000fc80008010802 */
[----:B------:R-:W-:Y:S08]  /*15510*/  MUFU.EX2 R37, R17 ;  /* 0x0000001100257308 */ /* 0x000ff00000000800 */
[----:B------:R3:W4:Y:S01]  /*15520*/  MUFU.EX2 R35, R18 ;  /* 0x0000001200237308 */ /* 0x0007220000000800 */
[----:B-1----:R-:W-:Y:S02]  /*15530*/  LOP3.LUT R0, R55, 0xffff, RZ, 0xc0, !PT ;  /* 0x0000ffff37007812 */ /* 0x002fe400078ec0ff */
[----:B--2---:R-:W-:-:S02]  /*15540*/  F2FP.BF16.F32.PACK_AB R3, R29, R30 ;  /* 0x0000001e1d03723e */ /* 0x004fc400000010ff */
[----:B------:R-:W-:Y:S02]  /*15550*/  SHF.R.U32.HI R0, RZ, 0x8, R0 ;  /* 0x00000008ff007819 */ /* 0x000fe40000011600 */
[C---:B------:R-:W-:Y:S02]  /*15560*/  PRMT R192, R3.reuse, 0x7610, R192 ;  /* 0x0000761003c07816 */ /* 0x040fe400000000c0 */
[----:B------:R-:W-:Y:S02]  /*15570*/  LOP3.LUT R0, R0, 0xffff, RZ, 0xc0, !PT ;  /* 0x0000ffff00007812 */ /* 0x000fe400078ec0ff */
[----:B------:R-:W-:Y:S01]  /*15580*/  PRMT R191, R3, 0x7632, R191 ;  /* 0x0000763203bf7816 */ /* 0x000fe200000000bf */
[----:B------:R-:W-:Y:S01]  /*15590*/  @!P1 HFMA2.BF16_V2 R62, -RZ.H0_H0, RZ.H0_H0, -R192.H0_H0 ;  /* 0x200000ffff3e9231 */ /* 0x000fe200003409c0 */
[----:B------:R-:W-:Y:S02]  /*155a0*/  ISETP.LE.U32.AND P4, PT, R0, UR7, PT ;  /* 0x0000000700007c0c */ /* 0x000fe4000bf83070 */
[----:B------:R-:W-:-:S02]  /*155b0*/  PRMT R0, R70, 0x7771, RZ ;  /* 0x0000777146007816 */ /* 0x000fc400000000ff */
[----:B------:R-:W-:Y:S01]  /*155c0*/  PRMT R3, R192, 0x5410, R191 ;  /* 0x00005410c0037816 */ /* 0x000fe200000000bf */
[----:B---3--:R-:W-:Y:S01]  /*155d0*/  FFMA.FTZ R18, R119, UR34, -R2 ;  /* 0x0000002277127c23 */ /* 0x008fe20008010802 */
[----:B------:R-:W-:Y:S02]  /*155e0*/  ISETP.GT.U32.AND P0, PT, R0, UR7, PT ;  /* 0x0000000700007c0c */ /* 0x000fe4000bf04070 */
[----:B------:R-:W-:Y:S01]  /*155f0*/  PRMT R0, R55, 0x7632, R0 ;  /* 0x0000763237007816 */ /* 0x000fe20000000000 */
[----:B------:R1:W-:Y:S01]  /*15600*/  STL [R1+0x180], R3 ;  /* 0x0001800301007387 */ /* 0x0003e20000100800 */
[----:B------:R-:W-:Y:S01]  /*15610*/  @!P1 PRMT R192, R62, 0x5410, RZ ;  /* 0x000054103ec09816 */ /* 0x000fe200000000ff */
[----:B------:R-:W-:Y:S01]  /*15620*/  FFMA.FTZ R62, R77, UR34, -R2 ;  /* 0x000000224d3e7c23 */ /* 0x000fe20008010802 */
[----:B------:R-:W-:-:S03]  /*15630*/  LOP3.LUT R0, R0, 0xff, RZ, 0xc0, !PT ;  /* 0x000000ff00007812 */ /* 0x000fc600078ec0ff */
[----:B------:R-:W-:Y:S01]  /*15640*/  STL [R1+0x364], R192 ;  /* 0x000364c001007387 */ /* 0x000fe20000100800 */
[----:B------:R-:W-:Y:S01]  /*15650*/  ISETP.LE.U32.AND P5, PT, R0, UR7, PT ;  /* 0x0000000700007c0c */ /* 0x000fe2000bfa3070 */
[----:B------:R-:W-:Y:S01]  /*15660*/  FADD.FTZ R0, R240, R4 ;  /* 0x00000004f0007221 */ /* 0x000fe20000010000 */
[----:B------:R-:W-:Y:S01]  /*15670*/  FFMA.FTZ R4, R139, UR34, -R2 ;  /* 0x000000228b047c23 */ /* 0x000fe20008010802 */
[----:B------:R-:W-:Y:S02]  /*15680*/  @P0 HFMA2.BF16_V2 R59, -RZ.H0_H0, RZ.H0_H0, -R191.H0_H0 ;  /* 0x200000ffff3b0231 */ /* 0x000fe400003409bf */
[----:B------:R-:W-:Y:S01]  /*15690*/  FADD.FTZ R6, R156, R0 ;  /* 0x000000009c067221 */ /* 0x000fe20000010000 */
[----:B------:R-:W-:Y:S01]  /*156a0*/  PRMT R0, R70, 0x7772, RZ ;  /* 0x0000777246007816 */ /* 0x000fe200000000ff */
[----:B------:R-:W-:Y:S01]  /*156b0*/  IMAD.MOV.U32 R156, RZ, RZ, R9 ;  /* 0x000000ffff9c7224 */ /* 0x000fe200078e0009 */
[----:B------:R-:W-:Y:S01]  /*156c0*/  @P0 PRMT R191, R59, 0x5410, RZ ;  /* 0x000054103bbf0816 */ /* 0x000fe200000000ff */
[--C-:B------:R-:W-:Y:S01]  /*156d0*/  FFMA.FTZ R9, R131, UR34, -R2.reuse ;  /* 0x0000002283097c23 */ /* 0x100fe20008010802 */
[----:B------:R-:W-:Y:S01]  /*156e0*/  ISETP.GT.U32.AND P1, PT, R0, UR7, PT ;  /* 0x0000000700007c0c */ /* 0x000fe2000bf24070 */
[----:B------:R-:W-:Y:S01]  /*156f0*/  FFMA.FTZ R59, R61, UR34, -R2 ;  /* 0x000000223d3b7c23 */ /* 0x000fe20008010802 */
[----:B------:R-:W-:Y:S01]  /*15700*/  PRMT R0, R70, 0x7773, RZ ;  /* 0x0000777346007816 */ /* 0x000fe200000000ff */
[----:B------:R-:W-:Y:S03]  /*15710*/  STL [R1+0x368], R191 ;  /* 0x000368bf01007387 */ /* 0x000fe60000100800 */
[----:B------:R-:W-:-:S02]  /*15720*/  ISETP.GT.U32.AND P0, PT, R0, UR7, PT ;  /* 0x0000000700007c0c */ /* 0x000fc4000bf04070 */
[----:B----4-:R-:W-:-:S04]  /*15730*/  F2FP.BF16.F32.PACK_AB R0, R35, R37 ;  /* 0x000000252300723e */ /* 0x010fc800000010ff */
[C---:B------:R-:W-:Y:S02]  /*15740*/  PRMT R184, R0.reuse, 0x7610, R184 ;  /* 0x0000761000b87816 */ /* 0x040fe400000000b8 */
[----:B------:R-:W-:Y:S01]  /*15750*/  PRMT R196, R0, 0x7632, R196 ;  /* 0x0000763200c47816 */ /* 0x000fe200000000c4 */
[----:B------:R-:W-:Y:S02]  /*15760*/  IMAD.MOV.U32 R0, RZ, RZ, R68 ;  /* 0x000000ffff007224 */ /* 0x000fe400078e0044 */
[----:B------:R-:W-:Y:S01]  /*15770*/  @P1 HFMA2.BF16_V2 R63, -RZ.H0_H0, RZ.H0_H0, -R184.H0_H0 ;  /* 0x200000ffff3f1231 */ /* 0x000fe200003409b8 */
[----:B-1----:R-:W-:Y:S01]  /*15780*/  PRMT R3, R184, 0x5410, R196 ;  /* 0x00005410b8037816 */ /* 0x002fe200000000c4 */
[----:B------:R-:W-:Y:S01]  /*15790*/  @P0 HFMA2.BF16_V2 R65, -RZ.H0_H0, RZ.H0_H0, -R196.H0_H0 ;  /* 0x200000ffff410231 */ /* 0x000fe200003409c4 */
[----:B------:R-:W-:Y:S02]  /*157a0*/  LOP3.LUT R0, R0, 0xff, RZ, 0xc0, !PT ;  /* 0x000000ff00007812 */ /* 0x000fe400078ec0ff */
[----:B------:R-:W-:Y:S01]  /*157b0*/  @P1 PRMT R184, R63, 0x5410, RZ ;  /* 0x000054103fb81816 */ /* 0x000fe200000000ff */
[----:B------:R1:W-:Y:S01]  /*157c0*/  STL [R1+0x17c], R3 ;  /* 0x00017c0301007387 */ /* 0x0003e20000100800 */
[----:B------:R-:W-:Y:S01]  /*157d0*/  ISETP.LE.U32.AND P1, PT, R0, UR7, PT ;  /* 0x0000000700007c0c */ /* 0x000fe2000bf23070 */
[----:B------:R-:W-:Y:S01]  /*157e0*/  FFMA.FTZ R0, R181, UR34, -R2 ;  /* 0x00000022b5007c23 */ /* 0x000fe20008010802 */
[----:B------:R-:W-:-:S02]  /*157f0*/  IMAD.MOV.U32 R63, RZ, RZ, R8 ;  /* 0x000000ffff3f7224 */ /* 0x000fc400078e0008 */
[--C-:B------:R-:W-:Y:S01]  /*15800*/  FFMA.FTZ R8, R137, UR34, -R2.reuse ;  /* 0x0000002289087c23 */ /* 0x100fe20008010802 */
[----:B------:R-:W-:Y:S01]  /*15810*/  @P0 PRMT R196, R65, 0x5410, RZ ;  /* 0x0000541041c40816 */ /* 0x000fe200000000ff */
[----:B------:R-:W-:Y:S01]  /*15820*/  MUFU.EX2 R7, R7 ;  /* 0x0000000700077308 */ /* 0x000fe20000000800 */
[----:B------:R-:W-:Y:S01]  /*15830*/  STL [R1+0x360], R184 ;  /* 0x000360b801007387 */ /* 0x000fe20000100800 */
[----:B-1----:R-:W-:-:S06]  /*15840*/  FFMA.FTZ R3, R185, UR34, -R2 ;  /* 0x00000022b9037c23 */ /* 0x002fcc0008010802 */
[----:B------:R1:W-:Y:S02]  /*15850*/  MUFU.EX2 R17, R3 ;  /* 0x0000000300117308 */ /* 0x0003e40000000800 */
[----:B-1----:R-:W-:Y:S02]  /*15860*/  IMAD.MOV.U32 R3, RZ, RZ, R54 ;  /* 0x000000ffff037224 */ /* 0x002fe400078e0036 */
[----:B------:R-:W-:Y:S01]  /*15870*/  FFMA.FTZ R54, R98, UR34, -R2 ;  /* 0x0000002262367c23 */ /* 0x000fe20008010802 */
[----:B------:R-:W-:-:S03]  /*15880*/  IMAD.MOV.U32 R98, RZ, RZ, R20 ;  /* 0x000000ffff627224 */ /* 0x000fc600078e0014 */
[----:B------:R1:W2:Y:S02]  /*15890*/  MUFU.EX2 R20, R0 ;  /* 0x0000000000147308 */ /* 0x0002a40000000800 */
[----:B-1----:R-:W-:Y:S02]  /*158a0*/  IMAD.MOV.U32 R0, RZ, RZ, R57 ;  /* 0x000000ffff007224 */ /* 0x002fe400078e0039 */
[----:B------:R-:W-:Y:S01]  /*158b0*/  FFMA.FTZ R57, R79, UR34, -R2 ;  /* 0x000000224f397c23 */ /* 0x000fe20008010802 */
[----:B------:R-:W-:Y:S02]  /*158c0*/  IMAD.MOV.U32 R2, RZ, RZ, R252 ;  /* 0x000000ffff027224 */ /* 0x000fe400078e00fc */
[----:B------:R-:W3:Y:S02]  /*158d0*/  LDL.LU R252, [R1+0x45c] ;  /* 0x00045c0001fc7983 */ /* 0x000ee40000300800 */
[----:B------:R-:W-:Y:S02]  /*158e0*/  IMAD.MOV.U32 R65, RZ, RZ, R2 ;  /* 0x000000ffff417224 */ /* 0x000fe400078e0002 */
[----:B------:R-:W-:Y:S01]  /*158f0*/  FADD.FTZ R2, R102, R5 ;  /* 0x0000000566027221 */ /* 0x000fe20000010000 */
[----:B------:R-:W-:Y:S01]  /*15900*/  IMAD.MOV.U32 R5, RZ, RZ, R39 ;  /* 0x000000ffff057224 */ /* 0x000fe200078e0027 */
[----:B------:R-:W-:Y:S01]  /*15910*/  STL [R1+0x354], R196 ;  /* 0x000354c401007387 */ /* 0x000fe20000100800 */
[----:B------:R1:W-:Y:S01]  /*15920*/  MUFU.EX2 R39, R19 ;  /* 0x0000001300277308 */ /* 0x0003e20000000800 */
[----:B------:R-:W-:-:S02]  /*15930*/  IMAD.MOV.U32 R102, RZ, RZ, R3 ;  /* 0x000000ffff667224 */ /* 0x000fc400078e0003 */
[----:B------:R-:W-:Y:S01]  /*15940*/  FADD.FTZ R3, R220, R6 ;  /* 0x00000006dc037221 */ /* 0x000fe20000010000 */
[----:B------:R-:W-:-:S03]  /*15950*/  FADD.FTZ R2, R42, R2 ;  /* 0x000000022a027221 */ /* 0x000fc60000010000 */
[----:B------:R-:W-:Y:S01]  /*15960*/  FADD.FTZ R3, R49, R3 ;  /* 0x0000000331037221 */ /* 0x000fe20000010000 */
[----:B------:R-:W-:Y:S01]  /*15970*/  IMAD.MOV.U32 R49, RZ, RZ, R63 ;  /* 0x000000ffff317224 */ /* 0x000fe200078e003f */
[----:B------:R4:W-:Y:S08]  /*15980*/  MUFU.EX2 R6, R4 ;  /* 0x0000000400067308 */ /* 0x0009f00000000800 */
[----:B------:R4:W4:Y:S01]  /*15990*/  MUFU.EX2 R63, R21 ;  /* 0x00000015003f7308 */ /* 0x0009220000000800 */
[----:B-1----:R-:W-:Y:S01]  /*159a0*/  IMAD.MOV.U32 R19, RZ, RZ, R0 ;  /* 0x000000ffff137224 */ /* 0x002fe200078e0000 */
[----:B------:R-:W-:-:S04]  /*159b0*/  LOP3.LUT R0, R55, 0xff, RZ, 0xc0, !PT ;  /* 0x000000ff37007812 */ /* 0x000fc800078ec0ff */
[----:B------:R-:W-:Y:S02]  /*159c0*/  ISETP.LE.U32.AND P0, PT, R0, UR7, PT ;  /* 0x0000000700007c0c */ /* 0x000fe4000bf03070 */
[----:B--2---:R-:W-:Y:S01]  /*159d0*/  F2FP.BF16.F32.PACK_AB R0, R20, R17 ;  /* 0x000000111400723e */ /* 0x004fe200000010ff */
[----:B----4-:R-:W-:Y:S01]  /*159e0*/  FADD.FTZ R4, R38, R2 ;  /* 0x0000000226047221 */ /* 0x010fe20000010000 */
[----:B------:R-:W-:Y:S02]  /*159f0*/  PRMT R2, R68, 0x7772, RZ ;  /* 0x0000777244027816 */ /* 0x000fe400000000ff */
[C---:B------:R-:W-:Y:S02]  /*15a00*/  PRMT R183, R0.reuse, 0x7610, R183 ;  /* 0x0000761000b77816 */ /* 0x040fe400000000b7 */
[----:B------:R-:W-:Y:S02]  /*15a10*/  PRMT R181, R0, 0x7632, R181 ;  /* 0x0000763200b57816 */ /* 0x000fe400000000b5 */
[----:B------:R-:W-:Y:S01]  /*15a20*/  SHF.R.U32.HI R0, RZ, 0x18, R55 ;  /* 0x00000018ff007819 */ /* 0x000fe20000011637 */
[----:B------:R-:W-:-:S02]  /*15a30*/  IMAD.MOV.U32 R21, RZ, RZ, R102 ;  /* 0x000000ffff157224 */ /* 0x000fc400078e0066 */
[----:B------:R-:W-:Y:S02]  /*15a40*/  @!P0 HFMA2.BF16_V2 R61, -RZ.H0_H0, RZ.H0_H0, -R183.H0_H0 ;  /* 0x200000ffff3d8231 */ /* 0x000fe400003409b7 */
[----:B------:R-:W-:Y:S02]  /*15a50*/  IMAD.MOV.U32 R102, RZ, RZ, R65 ;  /* 0x000000ffff667224 */ /* 0x000fe400078e0041 */
[----:B------:R-:W-:Y:S02]  /*15a60*/  @!P4 HFMA2.BF16_V2 R72, -RZ.H0_H0, RZ.H0_H0, -R181.H0_H0 ;  /* 0x200000ffff48c231 */ /* 0x000fe400003409b5 */
[----:B------:R-:W-:Y:S02]  /*15a70*/  IMAD.MOV.U32 R65, RZ, RZ, R50 ;  /* 0x000000ffff417224 */ /* 0x000fe400078e0032 */
[----:B------:R-:W-:Y:S01]  /*15a80*/  IMAD.MOV.U32 R50, RZ, RZ, R227 ;  /* 0x000000ffff327224 */ /* 0x000fe200078e00e3 */
[----:B------:R-:W-:Y:S02]  /*15a90*/  PRMT R227, R183, 0x5410, R181 ;  /* 0x00005410b7e37816 */ /* 0x000fe400000000b5 */
[----:B------:R-:W-:Y:S01]  /*15aa0*/  @!P0 PRMT R183, R61, 0x5410, RZ ;  /* 0x000054103db78816 */ /* 0x000fe200000000ff */
[----:B------:R-:W-:Y:S01]  /*15ab0*/  IMAD.MOV.U32 R61, RZ, RZ, R209 ;  /* 0x000000ffff3d7224 */ /* 0x000fe200078e00d1 */
[----:B------:R-:W-:Y:S01]  /*15ac0*/  ISETP.LE.U32.AND P0, PT, R0, UR7, PT ;  /* 0x0000000700007c0c */ /* 0x000fe2000bf03070 */
[----:B------:R-:W-:Y:S01]  /*15ad0*/  IMAD.MOV.U32 R69, RZ, RZ, R50 ;  /* 0x000000ffff457224 */ /* 0x000fe200078e0032 */
[----:B------:R-:W-:Y:S01]  /*15ae0*/  F2FP.BF16.F32.PACK_AB R0, R63, R39 ;  /* 0x000000273f00723e */ /* 0x000fe200000010ff */
[----:B------:R-:W-:Y:S01]  /*15af0*/  STL [R1+0x358], R183 ;  /* 0x000358b701007387 */ /* 0x000fe20000100800 */
[----:B------:R-:W-:-:S02]  /*15b00*/  @!P4 PRMT R181, R72, 0x5410, RZ ;  /* 0x0000541048b5c816 */ /* 0x000fc400000000ff */
[C---:B------:R-:W-:Y:S02]  /*15b10*/  PRMT R179, R0.reuse, 0x7610, R179 ;  /* 0x0000761000b37816 */ /* 0x040fe400000000b3 */
[----:B------:R-:W-:Y:S01]  /*15b20*/  PRMT R177, R0, 0x7632, R177 ;  /* 0x0000763200b17816 */ /* 0x000fe200000000b1 */
[----:B------:R-:W-:Y:S01]  /*15b30*/  STL [R1+0x35c], R181 ;  /* 0x00035cb501007387 */ /* 0x000fe20000100800 */
[----:B------:R-:W-:Y:S01]  /*15b40*/  PRMT R0, R68, 0x7771, RZ ;  /* 0x0000777144007816 */ /* 0x000fe200000000ff */
[----:B------:R-:W-:Y:S01]  /*15b50*/  @!P5 HFMA2.BF16_V2 R67, -RZ.H0_H0, RZ.H0_H0, -R179.H0_H0 ;  /* 0x200000ffff43d231 */ /* 0x000fe200003409b3 */
[----:B------:R-:W-:Y:S01]  /*15b60*/  PRMT R209, R179, 0x5410, R177 ;  /* 0x00005410b3d17816 */ /* 0x000fe200000000b1 */
[----:B------:R-:W-:Y:S01]  /*15b70*/  @!P0 HFMA2.BF16_V2 R73, -RZ.H0_H0, RZ.H0_H0, -R177.H0_H0 ;  /* 0x200000ffff498231 */ /* 0x000fe200003409b1 */
[----:B------:R-:W-:Y:S02]  /*15b80*/  ISETP.GT.U32.AND P4, PT, R0, UR7, PT ;  /* 0x0000000700007c0c */ /* 0x000fe4000bf84070 */
[----:B------:R-:W-:Y:S01]  /*15b90*/  @!P5 PRMT R179, R67, 0x5410, RZ ;  /* 0x0000541043b3d816 */ /* 0x000fe200000000ff */
[----:B------:R-:W-:Y:S01]  /*15ba0*/  IMAD.MOV.U32 R67, RZ, RZ, R61 ;  /* 0x000000ffff437224 */ /* 0x000fe200078e003d */
[----:B------:R-:W-:Y:S01]  /*15bb0*/  @!P0 PRMT R177, R73, 0x5410, RZ ;  /* 0x0000541049b18816 */ /* 0x000fe200000000ff */
[----:B------:R1:W-:Y:S01]  /*15bc0*/  MUFU.EX2 R61, R22 ;  /* 0x00000016003d7308 */ /* 0x0003e20000000800 */
[----:B------:R-:W-:Y:S01]  /*15bd0*/  ISETP.GT.U32.AND P5, PT, R2, UR7, PT ;  /* 0x0000000702007c0c */ /* 0x000fe2000bfa4070 */
[----:B------:R-:W-:Y:S01]  /*15be0*/  IMAD.MOV.U32 R2, RZ, RZ, R98 ;  /* 0x000000ffff027224 */ /* 0x000fe200078e0062 */
[----:B------:R-:W-:Y:S01]  /*15bf0*/  STL [R1+0x350], R179 ;  /* 0x000350b301007387 */ /* 0x000fe20000100800 */
[----:B------:R-:W-:Y:S01]  /*15c00*/  F2FP.BF16.F32.PACK_AB R0, R7, R6 ;  /* 0x000000060700723e */ /* 0x000fe200000010ff */
[----:B-1----:R-:W-:-:S02]  /*15c10*/  IMAD.MOV.U32 R22, RZ, RZ, R51 ;  /* 0x000000ffff167224 */ /* 0x002fc400078e0033 */
[----:B------:R-:W-:-:S04]  /*15c20*/  IMAD.WIDE.U32 R50, R16, -0x2daee0ad, RZ ;  /* 0xd2511f5310327825 */ /* 0x000fc800078e00ff */
[----:B------:R-:W-:Y:S01]  /*15c30*/  IMAD.MOV.U32 R16, RZ, RZ, R228 ;  /* 0x000000ffff107224 */ /* 0x000fe200078e00e4 */
[----:B------:R-:W-:Y:S01]  /*15c40*/  LOP3.LUT R98, R10, UR14, R51, 0x96, !PT ;  /* 0x0000000e0a627c12 */ /* 0x000fe2000f8e9633 */
[----:B------:R2:W4:Y:S01]  /*15c50*/  LDL.LU R228, [R1+0x458] ;  /* 0x0004580001e47983 */ /* 0x0005220000300800 */
[----:B------:R-:W-:Y:S01]  /*15c60*/  IMAD.MOV.U32 R10, RZ, RZ, R243 ;  /* 0x000000ffff0a7224 */ /* 0x000fe200078e00f3 */
[C---:B------:R-:W-:Y:S02]  /*15c70*/  PRMT R174, R0.reuse, 0x7610, R174 ;  /* 0x0000761000ae7816 */ /* 0x040fe400000000ae */
[----:B------:R2:W2:Y:S01]  /*15c80*/  LDL.LU R243, [R1+0x454] ;  /* 0x0004540001f37983 */ /* 0x0004a20000300800 */
[----:B------:R-:W-:Y:S02]  /*15c90*/  PRMT R173, R0, 0x7632, R173 ;  /* 0x0000763200ad7816 */ /* 0x000fe400000000ad */
[----:B------:R-:W-:Y:S01]  /*15ca0*/  @!P1 HFMA2.BF16_V2 R75, -RZ.H0_H0, RZ.H0_H0, -R174.H0_H0 ;  /* 0x200000ffff4b9231 */ /* 0x000fe200003409ae */
[----:B------:R1:W-:Y:S01]  /*15cb0*/  STL [R1+0x37c], R177 ;  /* 0x00037cb101007387 */ /* 0x0003e20000100800 */
[----:B------:R-:W-:Y:S01]  /*15cc0*/  LOP3.LUT R0, R98, 0xffff, RZ, 0xc0, !PT ;  /* 0x0000ffff62007812 */ /* 0x000fe200078ec0ff */
[----:B------:R-:W-:Y:S01]  /*15cd0*/  MUFU.EX2 R9, R9 ;  /* 0x0000000900097308 */ /* 0x000fe20000000800 */
[----:B------:R-:W-:-:S02]  /*15ce0*/  @P4 HFMA2.BF16_V2 R74, -RZ.H0_H0, RZ.H0_H0, -R173.H0_H0 ;  /* 0x200000ffff4a4231 */ /* 0x000fc400003409ad */
[----:B------:R-:W-:-:S04]  /*15cf0*/  SHF.R.U32.HI R0, RZ, 0x8, R0 ;  /* 0x00000008ff007819 */ /* 0x000fc80000011600 */
[----:B------:R-:W-:Y:S01]  /*15d00*/  LOP3.LUT R0, R0, 0xffff, RZ, 0xc0, !PT ;  /* 0x0000ffff00007812 */ /* 0x000fe200078ec0ff */
[----:B-1----:R-:W-:Y:S02]  /*15d10*/  IMAD.MOV.U32 R177, RZ, RZ, R69 ;  /* 0x000000ffffb17224 */ /* 0x002fe400078e0045 */
[----:B------:R1:W1:Y:S02]  /*15d20*/  MUFU.EX2 R69, R23 ;  /* 0x0000001700457308 */ /* 0x0002640000000800 */
[----:B-1----:R-:W-:Y:S01]  /*15d30*/  IMAD.MOV.U32 R23, RZ, RZ, R2 ;  /* 0x000000ffff177224 */ /* 0x002fe200078e0002 */
[----:B------:R-:W-:-:S04]  /*15d40*/  PRMT R2, R68, 0x7773, RZ ;  /* 0x0000777344027816 */ /* 0x000fc800000000ff */
[----:B------:R-:W-:Y:S01]  /*15d50*/  ISETP.GT.U32.AND P0, PT, R2, UR7, PT ;  /* 0x0000000702007c0c */ /* 0x000fe2000bf04070 */
[----:B------:R-:W-:Y:S01]  /*15d60*/  IMAD.MOV.U32 R2, RZ, RZ, R224 ;  /* 0x000000ffff027224 */ /* 0x000fe200078e00e0 */
[----:B------:R-:W-:Y:S02]  /*15d70*/  PRMT R224, R174, 0x5410, R173 ;  /* 0x00005410aee07816 */ /* 0x000fe400000000ad */
[----:B------:R-:W-:Y:S01]  /*15d80*/  @!P1 PRMT R174, R75, 0x5410, RZ ;  /* 0x000054104bae9816 */ /* 0x000fe200000000ff */
[----:B------:R-:W-:Y:S01]  /*15d90*/  IMAD.MOV.U32 R75, RZ, RZ, R5 ;  /* 0x000000ffff4b7224 */ /* 0x000fe200078e0005 */
[----:B------:R-:W-:Y:S01]  /*15da0*/  ISETP.LE.U32.AND P1, PT, R0, UR7, PT ;  /* 0x0000000700007c0c */ /* 0x000fe2000bf23070 */
[----:B------:R1:W1:Y:S01]  /*15db0*/  MUFU.EX2 R5, R8 ;  /* 0x0000000800057308 */ /* 0x0002620000000800 */
[----:B------:R-:W-:Y:S01]  /*15dc0*/  F2FP.BF16.F32.PACK_AB R0, R69, R61 ;  /* 0x0000003d4500723e */ /* 0x000fe200000010ff */
[----:B------:R-:W-:Y:S01]  /*15dd0*/  STL [R1+0x344], R174 ;  /* 0x000344ae01007387 */ /* 0x000fe20000100800 */
[----:B------:R-:W-:-:S02]  /*15de0*/  @P4 PRMT R173, R74, 0x5410, RZ ;  /* 0x000054104aad4816 */ /* 0x000fc400000000ff */
[C---:B------:R-:W-:Y:S02]  /*15df0*/  PRMT R172, R0.reuse, 0x7610, R172 ;  /* 0x0000761000ac7816 */ /* 0x040fe400000000ac */
[----:B------:R-:W-:Y:S01]  /*15e00*/  PRMT R175, R0, 0x7632, R175 ;  /* 0x0000763200af7816 */ /* 0x000fe200000000af */
[----:B------:R-:W-:Y:S01]  /*15e10*/  STL [R1+0x348], R173 ;  /* 0x000348ad01007387 */ /* 0x000fe20000100800 */
[----:B------:R-:W-:Y:S01]  /*15e20*/  LOP3.LUT R0, R98, 0xff, RZ, 0xc0, !PT ;  /* 0x000000ff62007812 */ /* 0x000fe200078ec0ff */
[----:B-1----:R-:W-:Y:S02]  /*15e30*/  IMAD.MOV.U32 R8, RZ, RZ, R2 ;  /* 0x000000ffff087224 */ /* 0x002fe400078e0002 */
[----:B------:R-:W-:Y:S01]  /*15e40*/  FADD.FTZ R2, R108, R3 ;  /* 0x000000036c027221 */ /* 0x000fe20000010000 */
[----:B------:R-:W-:Y:S01]  /*15e50*/  @P0 HFMA2.BF16_V2 R77, -RZ.H0_H0, RZ.H0_H0, -R175.H0_H0 ;  /* 0x200000ffff4d0231 */ /* 0x000fe200003409af */
[----:B------:R-:W-:Y:S01]  /*15e60*/  ISETP.LE.U32.AND P4, PT, R0, UR7, PT ;  /* 0x0000000700007c0c */ /* 0x000fe2000bf83070 */
[----:B------:R-:W-:-:S02]  /*15e70*/  @P5 HFMA2.BF16_V2 R79, -RZ.H0_H0, RZ.H0_H0, -R172.H0_H0 ;  /* 0x200000ffff4f5231 */ /* 0x000fc400003409ac */
[----:B------:R-:W-:Y:S01]  /*15e80*/  FADD.FTZ R2, R46, R2 ;  /* 0x000000022e027221 */ /* 0x000fe20000010000 */
[----:B------:R-:W-:Y:S02]  /*15e90*/  IMAD.MOV.U32 R46, RZ, RZ, R8 ;  /* 0x000000ffff2e7224 */ /* 0x000fe400078e0008 */
[----:B------:R-:W-:Y:S02]  /*15ea0*/  IMAD.MOV.U32 R8, RZ, RZ, R23 ;  /* 0x000000ffff087224 */ /* 0x000fe400078e0017 */
[----:B------:R-:W-:Y:S02]  /*15eb0*/  IMAD.MOV.U32 R23, RZ, RZ, R10 ;  /* 0x000000ffff177224 */ /* 0x000fe400078e000a */
[----:B------:R-:W-:Y:S01]  /*15ec0*/  IMAD.MOV.U32 R10, RZ, RZ, R16 ;  /* 0x000000ffff0a7224 */ /* 0x000fe200078e0010 */
[----:B------:R-:W-:Y:S01]  /*15ed0*/  F2FP.BF16.F32.PACK_AB R0, R9, R5 ;  /* 0x000000050900723e */ /* 0x000fe200000010ff */
[----:B------:R-:W-:Y:S02]  /*15ee0*/  IMAD.MOV.U32 R16, RZ, RZ, R21 ;  /* 0x000000ffff107224 */ /* 0x000fe400078e0015 */
[----:B------:R-:W-:-:S02]  /*15ef0*/  IMAD.MOV.U32 R21, RZ, RZ, R49 ;  /* 0x000000ffff157224 */ /* 0x000fc400078e0031 */
[----:B------:R-:W-:Y:S02]  /*15f00*/  IMAD.MOV.U32 R49, RZ, RZ, R156 ;  /* 0x000000ffff317224 */ /* 0x000fe400078e009c */
[----:B------:R-:W-:Y:S01]  /*15f10*/  IMAD.MOV.U32 R156, RZ, RZ, R229 ;  /* 0x000000ffff9c7224 */ /* 0x000fe200078e00e5 */
[----:B------:R-:W-:Y:S01]  /*15f20*/  PRMT R229, R172, 0x5410, R175 ;  /* 0x00005410ace57816 */ /* 0x000fe200000000af */
[----:B------:R-:W-:Y:S01]  /*15f30*/  IMAD.MOV.U32 R3, RZ, RZ, R244 ;  /* 0x000000ffff037224 */ /* 0x000fe200078e00f4 */
[----:B------:R-:W-:Y:S01]  /*15f40*/  @P0 PRMT R175, R77, 0x5410, RZ ;  /* 0x000054104daf0816 */ /* 0x000fe200000000ff */
[----:B------:R-:W-:Y:S01]  /*15f50*/  IMAD.MOV.U32 R77, RZ, RZ, R65 ;  /* 0x000000ffff4d7224 */ /* 0x000fe200078e0041 */
[C---:B------:R-:W-:Y:S02]  /*15f60*/  PRMT R178, R0.reuse, 0x7610, R178 ;  /* 0x0000761000b27816 */ /* 0x040fe400000000b2 */
[----:B------:R-:W-:Y:S01]  /*15f70*/  PRMT R176, R0, 0x7632, R176 ;  /* 0x0000763200b07816 */ /* 0x000fe200000000b0 */
[----:B------:R1:W-:Y:S01]  /*15f80*/  MUFU.EX2 R65, R24 ;  /* 0x0000001800417308 */ /* 0x0003e20000000800 */
[----:B------:R-:W-:Y:S01]  /*15f90*/  PRMT R0, R98, 0x7632, R0 ;  /* 0x0000763262007816 */ /* 0x000fe20000000000 */
[----:B------:R2:W2:Y:S01]  /*15fa0*/  LDL.LU R244, [R1+0x450] ;  /* 0x0004500001f47983 */ /* 0x0004a20000300800 */
[----:B------:R-:W-:Y:S01]  /*15fb0*/  @P5 PRMT R172, R79, 0x5410, RZ ;  /* 0x000054104fac5816 */ /* 0x000fe200000000ff */
[----:B------:R-:W-:Y:S01]  /*15fc0*/  IMAD.MOV.U32 R79, RZ, RZ, R249 ;  /* 0x000000ffff4f7224 */ /* 0x000fe200078e00f9 */
[----:B------:R-:W-:Y:S01]  /*15fd0*/  LOP3.LUT R0, R0, 0xff, RZ, 0xc0, !PT ;  /* 0x000000ff00007812 */ /* 0x000fe200078ec0ff */
[----:B------:R2:W2:Y:S01]  /*15fe0*/  LDL.LU R249, [R1+0x44c] ;  /* 0x00044c0001f97983 */ /* 0x0004a20000300800 */
[----:B------:R-:W-:-:S02]  /*15ff0*/  @!P1 HFMA2.BF16_V2 R80, -RZ.H0_H0, RZ.H0_H0, -R176.H0_H0 ;  /* 0x200000ffff509231 */ /* 0x000fc400003409b0 */
[----:B------:R-:W-:Y:S01]  /*16000*/  FADD.FTZ R2, R43, R2 ;  /* 0x000000022b027221 */ /* 0x000fe20000010000 */
[----:B------:R-:W-:Y:S01]  /*16010*/  ISETP.LE.U32.AND P0, PT, R0, UR7, PT ;  /* 0x0000000700007c0c */ /* 0x000fe2000bf03070 */
[----:B------:R-:W-:Y:S01]  /*16020*/  STL [R1+0x34c], R172 ;  /* 0x00034cac01007387 */ /* 0x000fe20000100800 */
[----:B------:R-:W-:Y:S02]  /*16030*/  @!P4 HFMA2.BF16_V2 R84, -RZ.H0_H0, RZ.H0_H0, -R178.H0_H0 ;  /* 0x200000ffff54c231 */ /* 0x000fe400003409b2 */
[----:B-1----:R-:W-:Y:S01]  /*16040*/  IMAD.MOV.U32 R24, RZ, RZ, R75 ;  /* 0x000000ffff187224 */ /* 0x002fe200078e004b */
[----:B------:R-:W-:Y:S01]  /*16050*/  PRMT R0, R178, 0x5410, R176 ;  /* 0x00005410b2007816 */ /* 0x000fe200000000b0 */
[----:B------:R1:W1:Y:S01]  /*16060*/  MUFU.EX2 R75, R25 ;  /* 0x00000019004b7308 */ /* 0x0002620000000800 */
[----:B------:R-:W-:Y:S01]  /*16070*/  STL [R1+0x380], R175 ;  /* 0x000380af01007387 */ /* 0x000fe20000100800 */
[----:B------:R-:W-:Y:S01]  /*16080*/  @!P1 PRMT R176, R80, 0x5410, RZ ;  /* 0x0000541050b09816 */ /* 0x000fe200000000ff */
[----:B-1----:R-:W-:-:S02]  /*16090*/  IMAD.MOV.U32 R25, RZ, RZ, R238 ;  /* 0x000000ffff197224 */ /* 0x002fc400078e00ee */
[----:B------:R-:W2:Y:S01]  /*160a0*/  LDL.LU R238, [R1+0x448] ;  /* 0x0004480001ee7983 */ /* 0x000ea20000300800 */
[----:B------:R-:W-:Y:S01]  /*160b0*/  FADD.FTZ R2, R30, R2 ;  /* 0x000000021e027221 */ /* 0x000fe20000010000 */
[----:B------:R-:W-:Y:S01]  /*160c0*/  @!P4 PRMT R178, R84, 0x5410, RZ ;  /* 0x0000541054b2c816 */ /* 0x000fe200000000ff */
[----:B------:R-:W-:Y:S01]  /*160d0*/  IMAD.MOV.U32 R84, RZ, RZ, R19 ;  /* 0x000000ffff547224 */ /* 0x000fe200078e0013 */
[----:B------:R1:W-:Y:S01]  /*160e0*/  STL [R1+0x1d4], R0 ;  /* 0x0001d40001007387 */ /* 0x0003e20000100800 */
[----:B------:R-:W-:Y:S01]  /*160f0*/  FADD.FTZ R2, R29, R2 ;  /* 0x000000021d027221 */ /* 0x000fe20000010000 */
[----:B------:R1:W-:Y:S01]  /*16100*/  MUFU.EX2 R19, R11 ;  /* 0x0000000b00137308 */ /* 0x0003e20000000800 */
[----:B------:R-:W-:Y:S01]  /*16110*/  IMAD.MOV.U32 R80, RZ, RZ, R177 ;  /* 0x000000ffff507224 */ /* 0x000fe200078e00b1 */
[----:B------:R1:W-:Y:S04]  /*16120*/  STL [R1+0x340], R178 ;  /* 0x000340b201007387 */ /* 0x0003e80000100800 */
[----:B------:R3:W-:Y:S01]  /*16130*/  STL [R1+0x384], R176 ;  /* 0x000384b001007387 */ /* 0x0007e20000100800 */
[----:B-1----:R-:W-:-:S02]  /*16140*/  IMAD.MOV.U32 R11, RZ, RZ, R79 ;  /* 0x000000ffff0b7224 */ /* 0x002fc400078e004f */
[----:B------:R-:W-:Y:S02]  /*16150*/  IMAD.MOV.U32 R79, RZ, RZ, R21 ;  /* 0x000000ffff4f7224 */ /* 0x000fe400078e0015 */
[----:B------:R1:W3:Y:S01]  /*16160*/  MUFU.EX2 R21, R14 ;  /* 0x0000000e00157308 */ /* 0x0002e20000000800 */
[----:B------:R-:W-:-:S04]  /*16170*/  SHF.R.U32.HI R0, RZ, 0x18, R98 ;  /* 0x00000018ff007819 */ /* 0x000fc80000011662 */
[----:B------:R-:W-:Y:S01]  /*16180*/  ISETP.LE.U32.AND P1, PT, R0, UR7, PT ;  /* 0x0000000700007c0c */ /* 0x000fe2000bf23070 */
[----:B------:R-:W-:Y:S01]  /*16190*/  IMAD.MOV.U32 R178, RZ, RZ, R3 ;  /* 0x000000ffffb27224 */ /* 0x000fe200078e0003 */
[----:B------:R-:W-:Y:S01]  /*161a0*/  F2FP.BF16.F32.PACK_AB R0, R75, R65 ;  /* 0x000000414b00723e */ /* 0x000fe200000010ff */
[----:B------:R-:W-:-:S03]  /*161b0*/  FADD.FTZ R3, R47, R4 ;  /* 0x000000042f037221 */ /* 0x000fc60000010000 */
[C---:B------:R-:W-:Y:S02]  /*161c0*/  PRMT R171, R0.reuse, 0x7610, R171 ;  /* 0x0000761000ab7816 */ /* 0x040fe400000000ab */
[----:B------:R-:W-:Y:S01]  /*161d0*/  PRMT R170, R0, 0x7632, R170 ;  /* 0x0000763200aa7816 */ /* 0x000fe200000000aa */
[----:B------:R-:W-:Y:S02]  /*161e0*/  IMAD.MOV.U32 R0, RZ, RZ, R50 ;  /* 0x000000ffff007224 */ /* 0x000fe400078e0032 */
[----:B------:R-:W-:Y:S02]  /*161f0*/  @!P0 HFMA2.BF16_V2 R87, -RZ.H0_H0, RZ.H0_H0, -R171.H0_H0 ;  /* 0x200000ffff578231 */ /* 0x000fe400003409ab */
[----:B------:R-:W-:Y:S01]  /*16200*/  IMAD.MOV.U32 R47, RZ, RZ, R23 ;  /* 0x000000ffff2f7224 */ /* 0x000fe200078e0017 */
[----:B------:R-:W-:Y:S01]  /*16210*/  PRMT R177, R171, 0x5410, R170 ;  /* 0x00005410abb17816 */ /* 0x000fe200000000aa */
[----:B-1----:R-:W-:Y:S01]  /*16220*/  IMAD.MOV.U32 R14, RZ, RZ, R84 ;  /* 0x000000ffff0e7224 */ /* 0x002fe200078e0054 */
[----:B------:R-:W-:Y:S01]  /*16230*/  LOP3.LUT R0, R0, 0xff, RZ, 0xc0, !PT ;  /* 0x000000ff00007812 */ /* 0x000fe200078ec0ff */
[----:B------:R-:W-:Y:S01]  /*16240*/  IMAD.MOV.U32 R23, RZ, RZ, R16 ;  /* 0x000000ffff177224 */ /* 0x000fe200078e0010 */
[----:B------:R-:W-:Y:S01]  /*16250*/  @!P0 PRMT R171, R87, 0x5410, RZ ;  /* 0x0000541057ab8816 */ /* 0x000fe200000000ff */
[----:B------:R-:W-:Y:S01]  /*16260*/  IMAD.MOV.U32 R84, RZ, RZ, R201 ;  /* 0x000000ffff547224 */ /* 0x000fe200078e00c9 */
[----:B------:R-:W-:Y:S01]  /*16270*/  ISETP.LE.U32.AND P5, PT, R0, UR7, PT ;  /* 0x0000000700007c0c */ /* 0x000fe2000bfa3070 */
[----:B------:R-:W-:Y:S01]  /*16280*/  FADD.FTZ R0, R17, R2 ;  /* 0x0000000211007221 */ /* 0x000fe20000010000 */
[----:B------:R-:W1:Y:S01]  /*16290*/  S2R R16, SR_TID.X ;  /* 0x0000000000107919 */ /* 0x000e620000002100 */
[----:B------:R-:W-:-:S02]  /*162a0*/  IMAD.MOV.U32 R87, RZ, RZ, R46 ;  /* 0x000000ffff577224 */ /* 0x000fc400078e002e */
[----:B------:R-:W-:Y:S02]  /*162b0*/  @!P1 HFMA2.BF16_V2 R86, -RZ.H0_H0, RZ.H0_H0, -R170.H0_H0 ;  /* 0x200000ffff569231 */ /* 0x000fe400003409aa */
[----:B------:R-:W-:Y:S01]  /*162c0*/  FADD.FTZ R2, R20, R0 ;  /* 0x0000000014027221 */ /* 0x000fe20000010000 */
[----:B------:R-:W-:Y:S01]  /*162d0*/  PRMT R0, R50, 0x7771, RZ ;  /* 0x0000777132007816 */ /* 0x000fe200000000ff */
[----:B------:R-:W-:Y:S02]  /*162e0*/  IMAD.MOV.U32 R17, RZ, RZ, R77 ;  /* 0x000000ffff117224 */ /* 0x000fe400078e004d */
[----:B------:R-:W-:Y:S01]  /*162f0*/  FADD.FTZ R2, R6, R2 ;  /* 0x0000000206027221 */ /* 0x000fe20000010000 */
[----:B------:R-:W-:Y:S01]  /*16300*/  ISETP.GT.U32.AND P4, PT, R0, UR7, PT ;  /* 0x0000000700007c0c */ /* 0x000fe2000bf84070 */
[----:B------:R-:W-:Y:S01]  /*16310*/  IMAD.MOV.U32 R46, RZ, RZ, R67 ;  /* 0x000000ffff2e7224 */ /* 0x000fe200078e0043 */
[----:B---3--:R-:W-:Y:S01]  /*16320*/  F2FP.BF16.F32.PACK_AB R0, R21, R19 ;  /* 0x000000131500723e */ /* 0x008fe200000010ff */
[----:B------:R-:W-:Y:S01]  /*16330*/  FADD.FTZ R2, R7, R2 ;  /* 0x0000000207027221 */ /* 0x000fe20000010000 */
[----:B------:R-:W-:Y:S01]  /*16340*/  MUFU.EX2 R67, R31 ;  /* 0x0000001f00437308 */ /* 0x000fe20000000800 */
[----:B------:R-:W3:Y:S01]  /*16350*/  LDL.64 R6, [R1+0xe8] ;  /* 0x0000e80001067983 */ /* 0x000ee20000100a00 */
[----:B------:R-:W-:-:S02]  /*16360*/  PRMT R169, R0, 0x7610, R169 ;  /* 0x0000761000a97816 */ /* 0x000fc400000000a9 */
[----:B------:R-:W-:Y:S02]  /*16370*/  PRMT R168, R0, 0x7632, R168 ;  /* 0x0000763200a87816 */ /* 0x000fe400000000a8 */
[----:B------:R-:W-:Y:S01]  /*16380*/  PRMT R0, R50, 0x7772, RZ ;  /* 0x0000777232007816 */ /* 0x000fe200000000ff */
[----:B------:R-:W-:Y:S01]  /*16390*/  @!P5 HFMA2.BF16_V2 R90, -RZ.H0_H0, RZ.H0_H0, -R169.H0_H0 ;  /* 0x200000ffff5ad231 */ /* 0x000fe200003409a9 */
[----:B------:R-:W-:Y:S01]  /*163a0*/  PRMT R201, R169, 0x5410, R168 ;  /* 0x00005410a9c97816 */ /* 0x000fe200000000a8 */
[----:B------:R1:W1:Y:S01]  /*163b0*/  MUFU.EX2 R77, R34 ;  /* 0x00000022004d7308 */ /* 0x0002620000000800 */
[----:B------:R-:W-:Y:S01]  /*163c0*/  @!P1 PRMT R170, R86, 0x5410, RZ ;  /* 0x0000541056aa9816 */ /* 0x000fe200000000ff */
[----:B------:R-:W-:Y:S01]  /*163d0*/  UIADD3 UR33, UPT, UPT, UR33, -0x1, URZ ;  /* 0xffffffff21217890 */ /* 0x000fe2000fffe0ff */
[----:B------:R-:W-:Y:S01]  /*163e0*/  @!P5 PRMT R169, R90, 0x5410, RZ ;  /* 0x000054105aa9d816 */ /* 0x000fe200000000ff */
[----:B------:R-:W-:Y:S01]  /*163f0*/  IMAD.MOV.U32 R51, RZ, RZ, R87 ;  /* 0x000000ffff337224 */ /* 0x000fe200078e0057 */
[----:B------:R-:W1:Y:S01]  /*16400*/  S2R R90, SR_CTAID.X ;  /* 0x00000000005a7919 */ /* 0x000e620000002500 */
[----:B------:R-:W-:Y:S01]  /*16410*/  ISETP.GT.U32.AND P1, PT, R0, UR7, PT ;  /* 0x0000000700007c0c */ /* 0x000fe2000bf24070 */
[----:B------:R-:W-:Y:S01]  /*16420*/  @P4 HFMA2.BF16_V2 R89, -RZ.H0_H0, RZ.H0_H0, -R168.H0_H0 ;  /* 0x200000ffff594231 */ /* 0x000fe200003409a8 */
[----:B------:R-:W-:-:S04]  /*16430*/  PRMT R0, R50, 0x7773, RZ ;  /* 0x0000777332007816 */ /* 0x000fc800000000ff */
[----:B------:R-:W-:Y:S02]  /*16440*/  ISETP.GT.U32.AND P0, PT, R0, UR7, PT ;  /* 0x0000000700007c0c */ /* 0x000fe4000bf04070 */
[----:B-1----:R-:W-:Y:S01]  /*16450*/  SHF.R.U32.HI R4, RZ, 0x5, R16 ;  /* 0x00000005ff047819 */ /* 0x002fe20000011610 */
[----:B------:R-:W-:Y:S01]  /*16460*/  IMAD.MOV.U32 R34, RZ, RZ, R14 ;  /* 0x000000ffff227224 */ /* 0x000fe200078e000e */
[----:B------:R-:W-:Y:S01]  /*16470*/  F2FP.BF16.F32.PACK_AB R0, R77, R67 ;  /* 0x000000434d00723e */ /* 0x000fe200000010ff */
[----:B------:R-:W-:Y:S02]  /*16480*/  IMAD.MOV.U32 R87, RZ, RZ, R17 ;  /* 0x000000ffff577224 */ /* 0x000fe400078e0011 */
[----:B------:R-:W-:Y:S01]  /*16490*/  FADD.FTZ R2, R5, R2 ;  /* 0x0000000205027221 */ /* 0x000fe20000010000 */
[----:B------:R-:W-:Y:S01]  /*164a0*/  IMAD.MOV.U32 R20, RZ, RZ, R11 ;  /* 0x000000ffff147224 */ /* 0x000fe200078e000b */
[C---:B------:R-:W-:Y:S02]  /*164b0*/  PRMT R167, R0.reuse, 0x7610, R167 ;  /* 0x0000761000a77816 */ /* 0x040fe400000000a7 */
[----:B------:R-:W-:Y:S01]  /*164c0*/  PRMT R166, R0, 0x7632, R166 ;  /* 0x0000763200a67816 */ /* 0x000fe200000000a6 */
[----:B------:R-:W-:Y:S01]  /*164d0*/  FADD.FTZ R0, R56, R3 ;  /* 0x0000000338007221 */ /* 0x000fe20000010000 */
[----:B------:R-:W-:Y:S01]  /*164e0*/  IMAD.MOV.U32 R14, RZ, RZ, R202 ;  /* 0x000000ffff0e7224 */ /* 0x000fe200078e00ca */
[----:B------:R-:W-:Y:S01]  /*164f0*/  @P4 PRMT R168, R89, 0x5410, RZ ;  /* 0x0000541059a84816 */ /* 0x000fe200000000ff */
[----:B------:R-:W-:-:S02]  /*16500*/  IMAD.MOV.U32 R86, RZ, RZ, R10 ;  /* 0x000000ffff567224 */ /* 0x000fc400078e000a */
[----:B------:R-:W-:Y:S01]  /*16510*/  FADD.FTZ R3, R37, R0 ;  /* 0x0000000025037221 */ /* 0x000fe20000010000 */
[----:B------:R-:W-:Y:S02]  /*16520*/  IMAD.U32 R0, RZ, RZ, UR23 ;  /* 0x00000017ff007e24 */ /* 0x000fe4000f8e00ff */
[----:B------:R-:W-:Y:S01]  /*16530*/  @P0 HFMA2.BF16_V2 R91, -RZ.H0_H0, RZ.H0_H0, -R166.H0_H0 ;  /* 0x200000ffff5b0231 */ /* 0x000fe200003409a6 */
[----:B------:R-:W-:Y:S01]  /*16540*/  PRMT R202, R167, 0x5410, R166 ;  /* 0x00005410a7ca7816 */ /* 0x000fe200000000a6 */
[----:B------:R-:W-:Y:S01]  /*16550*/  @P1 HFMA2.BF16_V2 R93, -RZ.H0_H0, RZ.H0_H0, -R167.H0_H0 ;  /* 0x200000ffff5d1231 */ /* 0x000fe200003409a7 */
[----:B------:R-:W-:Y:S01]  /*16560*/  LOP3.LUT R0, R0, UR33, R189, 0x96, !PT ;  /* 0x0000002100007c12 */ /* 0x000fe2000f8e96bd */
[----:B------:R-:W-:Y:S01]  /*16570*/  IMAD R90, R90, 0x8, R4 ;  /* 0x000000085a5a7824 */ /* 0x000fe200078e0204 */
[----:B------:R-:W-:Y:S01]  /*16580*/  @P0 PRMT R166, R91, 0x5410, RZ ;  /* 0x000054105ba60816 */ /* 0x000fe200000000ff */
[----:B------:R-:W4:Y:S02]  /*16590*/  LDL.LU.64 R188, [R1+0x440] ;  /* 0x0004400001bc7983 */ /* 0x000f240000300a00 */
[----:B------:R-:W-:-:S04]  /*165a0*/  IMAD.WIDE.U32 R16, R0, -0x326172a9, RZ ;  /* 0xcd9e8d5700107825 */ /* 0x000fc800078e00ff */
[----:B------:R-:W-:-:S03]  /*165b0*/  IMAD.WIDE.U32 R90, R90, -0x326172a9, RZ ;  /* 0xcd9e8d575a5a7825 */ /* 0x000fc600078e00ff */
[----:B------:R-:W-:Y:S01]  /*165c0*/  LOP3.LUT R0, R90, UR6, R17, 0x96, !PT ;  /* 0x000000065a007c12 */ /* 0x000fe2000f8e9611 */
[----:B------:R-:W-:-:S04]  /*165d0*/  IMAD.MOV.U32 R91, RZ, RZ, R20 ;  /* 0x000000ffff5b7224 */ /* 0x000fc800078e0014 */
[----:B------:R-:W-:-:S04]  /*165e0*/  IMAD.WIDE.U32 R4, R0, -0x2daee0ad, RZ ;  /* 0xd2511f5300047825 */ /* 0x000fc800078e00ff */
[----:B------:R-:W-:Y:S01]  /*165f0*/  IMAD.MOV.U32 R89, RZ, RZ, R86 ;  /* 0x000000ffff597224 */ /* 0x000fe200078e0056 */
[----:B------:R-:W-:Y:S01]  /*16600*/  LOP3.LUT R0, R246, UR31, R5, 0x96, !PT ;  /* 0x0000001ff6007c12 */ /* 0x000fe2000f8e9605 */
[----:B------:R-:W-:Y:S01]  /*16610*/  IMAD.MOV.U32 R20, RZ, RZ, R46 ;  /* 0x000000ffff147224 */ /* 0x000fe200078e002e */
[----:B------:R1:W2:Y:S01]  /*16620*/  LDL.LU.64 R246, [R1+0x438] ;  /* 0x0004380001f67983 */ /* 0x0002a20000300a00 */
[----:B------:R-:W-:Y:S02]  /*16630*/  IMAD.MOV.U32 R46, RZ, RZ, R216 ;  /* 0x000000ffff2e7224 */ /* 0x000fe400078e00d8 */
[----:B------:R-:W-:Y:S02]  /*16640*/  IMAD.MOV.U32 R86, RZ, RZ, R217 ;  /* 0x000000ffff567224 */ /* 0x000fe400078e00d9 */
[----:B------:R-:W4:Y:S01]  /*16650*/  LDL.64 R216, [R1+0x68] ;  /* 0x0000680001d87983 */ /* 0x000f220000100a00 */
[----:B------:R-:W-:Y:S01]  /*16660*/  @P1 PRMT R167, R93, 0x5410, RZ ;  /* 0x000054105da71816 */ /* 0x000fe200000000ff */
[----:B------:R-:W-:-:S02]  /*16670*/  IMAD.MOV.U32 R93, RZ, RZ, R47 ;  /* 0x000000ffff5d7224 */ /* 0x000fc400078e002f */
[----:B------:R-:W-:Y:S02]  /*16680*/  IMAD.MOV.U32 R47, RZ, RZ, R178 ;  /* 0x000000ffff2f7224 */ /* 0x000fe400078e00b2 */
[----:B------:R-:W-:Y:S02]  /*16690*/  IMAD.MOV.U32 R90, RZ, RZ, R14 ;  /* 0x000000ffff5a7224 */ /* 0x000fe400078e000e */
[----:B------:R-:W-:Y:S02]  /*166a0*/  IMAD.MOV.U32 R178, RZ, RZ, R102 ;  /* 0x000000ffffb27224 */ /* 0x000fe400078e0066 */
[----:B------:R-:W-:Y:S02]  /*166b0*/  IMAD.MOV.U32 R14, RZ, RZ, R83 ;  /* 0x000000ffff0e7224 */ /* 0x000fe400078e0053 */
[----:B------:R-:W-:Y:S02]  /*166c0*/  IMAD.MOV.U32 R102, RZ, RZ, R82 ;  /* 0x000000ffff667224 */ /* 0x000fe400078e0052 */
[----:B------:R-:W2:Y:S01]  /*166d0*/  LDL.64 R82, [R1+0x308] ;  /* 0x0003080001527983 */ /* 0x000ea20000100a00 */
[----:B------:R-:W-:Y:S01]  /*166e0*/  FADD.FTZ R10, R9, R2 ;  /* 0x00000002090a7221 */ /* 0x000fe20000010000 */
[----:B------:R-:W-:Y:S01]  /*166f0*/  LOP3.LUT R2, R16, UR32, R123, 0x96, !PT ;  /* 0x0000002010027c12 */ /* 0x000fe2000f8e967b */
[----:B------:R-:W-:-:S02]  /*16700*/  IMAD.MOV.U32 R56, RZ, RZ, R51 ;  /* 0x000000ffff387224 */ /* 0x000fc400078e0033 */
[----:B------:R-:W-:Y:S01]  /*16710*/  FADD.FTZ R11, R35, R3 ;  /* 0x00000003230b7221 */ /* 0x000fe20000010000 */
[----:B------:R-:W-:Y:S02]  /*16720*/  IMAD.MOV.U32 R51, RZ, RZ, R34 ;  /* 0x000000ffff337224 */ /* 0x000fe400078e0022 */
[----:B------:R-:W-:-:S04]  /*16730*/  IMAD.WIDE.U32 R2, R2, -0x2daee0ad, RZ ;  /* 0xd2511f5302027825 */ /* 0x000fc800078e00ff */
[----:B---3--:R-:W-:Y:S02]  /*16740*/  IMAD.MOV.U32 R34, RZ, RZ, R6 ;  /* 0x000000ffff227224 */ /* 0x008fe400078e0006 */
[----:B------:R-:W-:Y:S02]  /*16750*/  IMAD.MOV.U32 R35, RZ, RZ, R7 ;  /* 0x000000ffff237224 */ /* 0x000fe400078e0007 */
[----:B------:R-:W-:Y:S01]  /*16760*/  IMAD.WIDE.U32 R6, R0, -0x326172a9, RZ ;  /* 0xcd9e8d5700067825 */ /* 0x000fe200078e00ff */
[----:B------:R-:W-:-:S03]  /*16770*/  LOP3.LUT R0, R4, UR29, R3, 0x96, !PT ;  /* 0x0000001d04007c12 */ /* 0x000fc6000f8e9603 */
[----:B------:R-:W-:Y:S01]  /*16780*/  IMAD.MOV.U32 R4, RZ, RZ, R8 ;  /* 0x000000ffff047224 */ /* 0x000fe200078e0008 */
[----:B------:R-:W-:-:S03]  /*16790*/  LOP3.LUT R5, R122, UR30, R7, 0x96, !PT ;  /* 0x0000001e7a057c12 */ /* 0x000fc6000f8e9607 */
[----:B------:R-:W-:Y:S02]  /*167a0*/  IMAD.MOV.U32 R3, RZ, RZ, R4 ;  /* 0x000000ffff037224 */ /* 0x000fe400078e0004 */
[----:B------:R-:W-:-:S04]  /*167b0*/  IMAD.WIDE.U32 R8, R5, -0x2daee0ad, RZ ;  /* 0xd2511f5305087825 */ /* 0x000fc800078e00ff */
[----:B------:R-:W-:-:S05]  /*167c0*/  IMAD.WIDE.U32 R4, R0, -0x326172a9, RZ ;  /* 0xcd9e8d5700047825 */ /* 0x000fca00078e00ff */
[----:B------:R-:W-:Y:S02]  /*167d0*/  LOP3.LUT R0, R6, UR27, R5, 0x96, !PT ;  /* 0x0000001b06007c12 */ /* 0x000fe4000f8e9605 */
[----:B------:R-:W-:-:S03]  /*167e0*/  LOP3.LUT R2, R2, UR26, R9, 0x96, !PT ;  /* 0x0000001a02027c12 */ /* 0x000fc6000f8e9609 */
[----:B------:R-:W-:-:S04]  /*167f0*/  IMAD.WIDE.U32 R6, R0, -0x2daee0ad, RZ ;  /* 0xd2511f5300067825 */ /* 0x000fc800078e00ff */
[----:B------:R-:W-:Y:S01]  /*16800*/  IMAD.MOV.U32 R9, RZ, RZ, R3 ;  /* 0x000000ffff097224 */ /* 0x000fe200078e0003 */
[----:B------:R-:W-:Y:S01]  /*16810*/  LOP3.LUT R0, R8, UR16, R7, 0x96, !PT ;  /* 0x0000001008007c12 */ /* 0x000fe2000f8e9607 */
[----:B------:R-:W-:Y:S02]  /*16820*/  IMAD.MOV.U32 R8, RZ, RZ, R91 ;  /* 0x000000ffff087224 */ /* 0x000fe400078e005b */
        /* <DEDUP_REMOVED lines=8> */
[----:B------:R-:W-:-:S02]  /*168b0*/  IMAD.MOV.U32 R156, RZ, RZ, R163 ;  /* 0x000000ffff9c7224 */ /* 0x000fc400078e00a3 */
[----:B------:R-:W-:Y:S02]  /*168c0*/  IMAD.MOV.U32 R4, RZ, RZ, R162 ;  /* 0x000000ffff047224 */ /* 0x000fe400078e00a2 */
[----:B------:R-:W-:-:S04]  /*168d0*/  IMAD.WIDE.U32 R162, R0, -0x326172a9, RZ ;  /* 0xcd9e8d5700a27825 */ /* 0x000fc800078e00ff */
[----:B------:R-:W-:Y:S02]  /*168e0*/  IMAD.MOV.U32 R7, RZ, RZ, R93 ;  /* 0x000000ffff077224 */ /* 0x000fe400078e005d */
[----:B------:R-:W-:Y:S01]  /*168f0*/  IMAD.MOV.U32 R93, RZ, RZ, R49 ;  /* 0x000000ffff5d7224 */ /* 0x000fe200078e0031 */
[----:B------:R-:W-:Y:S01]  /*16900*/  LOP3.LUT R49, R2, UR15, R163, 0x96, !PT ;  /* 0x0000000f02317c12 */ /* 0x000fe2000f8e96a3 */
[----:B------:R-:W-:-:S03]  /*16910*/  IMAD.MOV.U32 R3, RZ, RZ, R162 ;  /* 0x000000ffff037224 */ /* 0x000fc600078e00a2 */
[----:B------:R-:W-:-:S04]  /*16920*/  LOP3.LUT R0, R49, 0xffff, RZ, 0xc0, !PT ;  /* 0x0000ffff31007812 */ /* 0x000fc800078ec0ff */
[----:B------:R-:W-:Y:S02]  /*16930*/  SHF.R.U32.HI R0, RZ, 0x8, R0 ;  /* 0x00000008ff007819 */ /* 0x000fe40000011600 */
[----:B------:R-:W-:Y:S02]  /*16940*/  LOP3.LUT R3, R3, 0xff, RZ, 0xc0, !PT ;  /* 0x000000ff03037812 */ /* 0x000fe400078ec0ff */
[----:B------:R-:W-:Y:S01]  /*16950*/  LOP3.LUT R0, R0, 0xffff, RZ, 0xc0, !PT ;  /* 0x0000ffff00007812 */ /* 0x000fe200078ec0ff */
[----:B------:R-:W-:Y:S01]  /*16960*/  FADD.FTZ R2, R19, R10 ;  /* 0x0000000a13027221 */ /* 0x000fe20000010000 */
[----:B------:R-:W-:Y:S01]  /*16970*/  IMAD.MOV.U32 R10, RZ, RZ, R7 ;  /* 0x000000ffff0a7224 */ /* 0x000fe200078e0007 */
[----:B------:R-:W-:Y:S01]  /*16980*/  ISETP.LE.U32.AND P4, PT, R3, UR7, PT ;  /* 0x0000000703007c0c */ /* 0x000fe2000bf83070 */
[----:B------:R3:W-:Y:S01]  /*16990*/  MUFU.EX2 R7, R15 ;  /* 0x0000000f00077308 */ /* 0x0007e20000000800 */
[----:B------:R-:W-:Y:S01]  /*169a0*/  ISETP.LE.U32.AND P0, PT, R0, UR7, PT ;  /* 0x0000000700007c0c */ /* 0x000fe2000bf03070 */
[----:B------:R-:W-:Y:S01]  /*169b0*/  IMAD.MOV.U32 R3, RZ, RZ, R46 ;  /* 0x000000ffff037224 */ /* 0x000fe200078e002e */
[----:B------:R-:W-:-:S04]  /*169c0*/  PRMT R0, R49, 0x7632, R0 ;  /* 0x0000763231007816 */ /* 0x000fc80000000000 */
[----:B------:R-:W-:Y:S01]  /*169d0*/  LOP3.LUT R0, R0, 0xff, RZ, 0xc0, !PT ;  /* 0x000000ff00007812 */ /* 0x000fe200078ec0ff */
[----:B---3--:R-:W-:Y:S02]  /*169e0*/  IMAD.MOV.U32 R15, RZ, RZ, R47 ;  /* 0x000000ffff0f7224 */ /* 0x008fe400078e002f */
[----:B------:R-:W-:-:S04]  /*169f0*/  IMAD.WIDE.U32 R46, R5, -0x2daee0ad, RZ ;  /* 0xd2511f53052e7825 */ /* 0x000fc800078e00ff */
[----:B------:R-:W-:Y:S02]  /*16a00*/  IMAD.MOV.U32 R5, RZ, RZ, R14 ;  /* 0x000000ffff057224 */ /* 0x000fe400078e000e */
[----:B------:R3:W1:Y:S01]  /*16a10*/  MUFU.EX2 R14, R18 ;  /* 0x00000012000e7308 */ /* 0x0006620000000800 */
[----:B------:R-:W-:Y:S02]  /*16a20*/  ISETP.LE.U32.AND P5, PT, R0, UR7, PT ;  /* 0x0000000700007c0c */ /* 0x000fe4000bfa3070 */
[----:B------:R-:W-:-:S04]  /*16a30*/  LOP3.LUT R0, R49, 0xff, RZ, 0xc0, !PT ;  /* 0x000000ff31007812 */ /* 0x000fc800078ec0ff */
[----:B------:R-:W-:Y:S01]  /*16a40*/  ISETP.LE.U32.AND P1, PT, R0, UR7, PT ;  /* 0x0000000700007c0c */ /* 0x000fe2000bf23070 */
[----:B---3--:R-:W-:Y:S02]  /*16a50*/  IMAD.MOV.U32 R18, RZ, RZ, R5 ;  /* 0x000000ffff127224 */ /* 0x008fe400078e0005 */
[----:B------:R-:W-:Y:S02]  /*16a60*/  IMAD.MOV.U32 R5, RZ, RZ, R3 ;  /* 0x000000ffff057224 */ /* 0x000fe400078e0003 */
[----:B------:R-:W-:Y:S02]  /*16a70*/  IMAD.MOV.U32 R3, RZ, RZ, R10 ;  /* 0x000000ffff037224 */ /* 0x000fe400078e000a */
[----:B------:R-:W-:Y:S01]  /*16a80*/  IMAD.MOV.U32 R10, RZ, RZ, R51 ;  /* 0x000000ffff0a7224 */ /* 0x000fe200078e0033 */
[----:B------:R-:W-:-:S04]  /*16a90*/  LOP3.LUT R51, R6, UR14, R47, 0x96, !PT ;  /* 0x0000000e06337c12 */ /* 0x000fc8000f8e962f */
[----:B------:R-:W-:Y:S01]  /*16aa0*/  PRMT R0, R51, 0x7632, R0 ;  /* 0x0000763233007816 */ /* 0x000fe20000000000 */
[----:B------:R-:W-:-:S03]  /*16ab0*/  IMAD.MOV.U32 R19, RZ, RZ, R4 ;  /* 0x000000ffff137224 */ /* 0x000fc600078e0004 */
[----:B------:R-:W-:Y:S01]  /*16ac0*/  LOP3.LUT R0, R0, 0xff, RZ, 0xc0, !PT ;  /* 0x000000ff00007812 */ /* 0x000fe200078ec0ff */
[----:B------:R-:W-:Y:S01]  /*16ad0*/  FADD.FTZ R2, R21, R2 ;  /* 0x0000000215027221 */ /* 0x000fe20000010000 */
[----:B------:R-:W-:Y:S02]  /*16ae0*/  FSEL R4, R146, RZ, P2 ;  /* 0x000000ff92047208 */ /* 0x000fe40001000000 */
[----:B------:R-:W-:Y:S02]  /*16af0*/  ISETP.LE.U32.AND P2, PT, R0, UR7, PT ;  /* 0x0000000700007c0c */ /* 0x000fe4000bf43070 */
[----:B-1----:R-:W-:Y:S01]  /*16b00*/  F2FP.BF16.F32.PACK_AB R0, R14, R7 ;  /* 0x000000070e00723e */ /* 0x002fe200000010ff */
[----:B------:R-:W-:Y:S02]  /*16b10*/  IMAD.MOV.U32 R21, RZ, RZ, R5 ;  /* 0x000000ffff157224 */ /* 0x000fe400078e0005 */
[----:B------:R-:W-:Y:S01]  /*16b20*/  FADD.FTZ R5, R7, R2 ;  /* 0x0000000207057221 */ /* 0x000fe20000010000 */
[----:B------:R-:W-:Y:S01]  /*16b30*/  IMAD.MOV.U32 R7, RZ, RZ, R235 ;  /* 0x000000ffff077224 */ /* 0x000fe200078e00eb */
[----:B------:R-:W-:Y:S01]  /*16b40*/  PRMT R164, R0, 0x7610, R164 ;  /* 0x0000761000a47816 */ /* 0x000fe200000000a4 */
[----:B------:R-:W-:-:S02]  /*16b50*/  IMAD.MOV.U32 R2, RZ, RZ, R79 ;  /* 0x000000ffff027224 */ /* 0x000fc400078e004f */
[----:B------:R1:W-:Y:S01]  /*16b60*/  MUFU.EX2 R79, R64 ;  /* 0x00000040004f7308 */ /* 0x0003e20000000800 */
[----:B------:R-:W-:Y:S01]  /*16b70*/  PRMT R165, R0, 0x7632, R165 ;  /* 0x0000763200a57816 */ /* 0x000fe200000000a5 */
[----:B------:R-:W-:Y:S02]  /*16b80*/  @!P1 HFMA2.BF16_V2 R96, -RZ.H0_H0, RZ.H0_H0, -R164.H0_H0 ;  /* 0x200000ffff609231 */ /* 0x000fe400003409a4 */
[----:B------:R-:W-:Y:S02]  /*16b90*/  IMAD.MOV.U32 R0, RZ, RZ, R46 ;  /* 0x000000ffff007224 */ /* 0x000fe400078e002e */
[----:B------:R-:W-:Y:S02]  /*16ba0*/  @!P0 HFMA2.BF16_V2 R95, -RZ.H0_H0, RZ.H0_H0, -R165.H0_H0 ;  /* 0x200000ffff5f8231 */ /* 0x000fe400003409a5 */
[----:B------:R-:W-:Y:S01]  /*16bb0*/  FADD.FTZ R47, R39, R11 ;  /* 0x0000000b272f7221 */ /* 0x000fe20000010000 */
[----:B------:R-:W-:Y:S01]  /*16bc0*/  LOP3.LUT R0, R0, 0xff, RZ, 0xc0, !PT ;  /* 0x000000ff00007812 */ /* 0x000fe200078ec0ff */
[----:B-1----:R-:W-:-:S02]  /*16bd0*/  IMAD.MOV.U32 R64, RZ, RZ, R7 ;  /* 0x000000ffff407224 */ /* 0x002fc400078e0007 */
[----:B------:R-:W-:Y:S02]  /*16be0*/  IMAD.MOV.U32 R7, RZ, RZ, R21 ;  /* 0x000000ffff077224 */ /* 0x000fe400078e0015 */
[----:B------:R-:W-:Y:S02]  /*16bf0*/  IMAD.MOV.U32 R21, RZ, RZ, R80 ;  /* 0x000000ffff157224 */ /* 0x000fe400078e0050 */
[----:B------:R1:W3:Y:S01]  /*16c00*/  MUFU.EX2 R80, R58 ;  /* 0x0000003a00507308 */ /* 0x0002e20000000800 */
[----:B------:R-:W-:Y:S02]  /*16c10*/  IMAD.MOV.U32 R11, RZ, RZ, R234 ;  /* 0x000000ffff0b7224 */ /* 0x000fe400078e00ea */
[----:B-1----:R-:W-:Y:S01]  /*16c20*/  IMAD.MOV.U32 R58, RZ, RZ, R178 ;  /* 0x000000ffff3a7224 */ /* 0x002fe200078e00b2 */
[----:B------:R-:W-:Y:S02]  /*16c30*/  PRMT R178, R164, 0x5410, R165 ;  /* 0x00005410a4b27816 */ /* 0x000fe400000000a5 */
[----:B------:R-:W-:Y:S01]  /*16c40*/  @!P1 PRMT R164, R96, 0x5410, RZ ;  /* 0x0000541060a49816 */ /* 0x000fe200000000ff */
[----:B------:R-:W-:Y:S01]  /*16c50*/  IMAD.MOV.U32 R96, RZ, RZ, R2 ;  /* 0x000000ffff607224 */ /* 0x000fe200078e0002 */
[----:B------:R-:W-:-:S02]  /*16c60*/  PRMT R2, R46, 0x7772, RZ ;  /* 0x000077722e027816 */ /* 0x000fc400000000ff */
[----:B------:R-:W-:Y:S02]  /*16c70*/  @!P0 PRMT R165, R95, 0x5410, RZ ;  /* 0x000054105fa58816 */ /* 0x000fe400000000ff */
[----:B------:R-:W-:Y:S02]  /*16c80*/  ISETP.GT.U32.AND P0, PT, R2, UR7, PT ;  /* 0x0000000702007c0c */ /* 0x000fe4000bf04070 */
[----:B------:R-:W-:Y:S02]  /*16c90*/  ISETP.LE.U32.AND P1, PT, R0, UR7, PT ;  /* 0x0000000700007c0c */ /* 0x000fe4000bf23070 */
[----:B------:R-:W-:Y:S01]  /*16ca0*/  LOP3.LUT R0, R51, 0xffff, RZ, 0xc0, !PT ;  /* 0x0000ffff33007812 */ /* 0x000fe200078ec0ff */
[----:B------:R-:W-:Y:S02]  /*16cb0*/  IMAD.MOV.U32 R95, RZ, RZ, R11 ;  /* 0x000000ffff5f7224 */ /* 0x000fe400078e000b */
[----:B------:R1:W-:Y:S01]  /*16cc0*/  MUFU.EX2 R11, R48 ;  /* 0x00000030000b7308 */ /* 0x0003e20000000800 */
[----:B------:R-:W-:Y:S01]  /*16cd0*/  SHF.R.U32.HI R0, RZ, 0x8, R0 ;  /* 0x00000008ff007819 */ /* 0x000fe20000011600 */
[----:B------:R-:W-:Y:S01]  /*16ce0*/  IMAD.MOV.U32 R2, RZ, RZ, R10 ;  /* 0x000000ffff027224 */ /* 0x000fe200078e000a */
[----:B---3--:R-:W-:-:S02]  /*16cf0*/  F2FP.BF16.F32.PACK_AB R251, R80, R79 ;  /* 0x0000004f50fb723e */ /* 0x008fc400000010ff */
[----:B------:R-:W-:-:S03]  /*16d00*/  LOP3.LUT R0, R0, 0xffff, RZ, 0xc0, !PT ;  /* 0x0000ffff00007812 */ /* 0x000fc600078ec0ff */
[----:B------:R3:W2:Y:S01]  /*16d10*/  MUFU.EX2 R10, R60 ;  /* 0x0000003c000a7308 */ /* 0x0006a20000000800 */
[----:B-1----:R-:W-:Y:S01]  /*16d20*/  IMAD.MOV.U32 R48, RZ, RZ, R3 ;  /* 0x000000ffff307224 */ /* 0x002fe200078e0003 */
[----:B------:R-:W-:Y:S02]  /*16d30*/  FSEL R3, R250, RZ, P3 ;  /* 0x000000fffa037208 */ /* 0x000fe40001800000 */
[----:B------:R-:W-:Y:S01]  /*16d40*/  ISETP.LE.U32.AND P3, PT, R0, UR7, PT ;  /* 0x0000000700007c0c */ /* 0x000fe2000bf63070 */
[----:B---3--:R-:W-:Y:S02]  /*16d50*/  IMAD.MOV.U32 R60, RZ, RZ, R2 ;  /* 0x000000ffff3c7224 */ /* 0x008fe400078e0002 */
[----:B------:R-:W-:Y:S01]  /*16d60*/  FADD.FTZ R2, R12, -R3 ;  /* 0x800000030c027221 */ /* 0x000fe20000010000 */
[----:B------:R-:W-:Y:S01]  /*16d70*/  @P0 HFMA2.BF16_V2 R12, -RZ.H0_H0, RZ.H0_H0, -R251.H0_H0 ;  /* 0x200000ffff0c0231 */ /* 0x000fe200003409fb */
[----:B------:R-:W-:Y:S01]  /*16d80*/  PRMT R0, R46, 0x7773, RZ ;  /* 0x000077732e007816 */ /* 0x000fe200000000ff */
[----:B------:R-:W-:Y:S01]  /*16d90*/  FADD.FTZ R4, R13, -R4 ;  /* 0x800000040d047221 */ /* 0x000fe20000010000 */
[----:B------:R-:W-:-:S02]  /*16da0*/  PRMT R198, R251, 0x7610, R198 ;  /* 0x00007610fbc67816 */ /* 0x000fc400000000c6 */
[----:B------:R-:W-:Y:S02]  /*16db0*/  @P0 PRMT R198, R12, 0x5410, RZ ;  /* 0x000054100cc60816 */ /* 0x000fe400000000ff */
[----:B------:R-:W-:Y:S01]  /*16dc0*/  ISETP.GT.U32.AND P0, PT, R0, UR7, PT ;  /* 0x0000000700007c0c */ /* 0x000fe2000bf04070 */
[----:B------:R-:W-:Y:S01]  /*16dd0*/  FMUL.FTZ R0, R4, UR34 ;  /* 0x0000002204007c20 */ /* 0x000fe20008410000 */
[----:B------:R-:W-:-:S03]  /*16de0*/  IMAD.MOV.U32 R4, RZ, RZ, R24 ;  /* 0x000000ffff047224 */ /* 0x000fc600078e0018 */
[----:B------:R1:W3:Y:S01]  /*16df0*/  MUFU.EX2 R24, R0 ;  /* 0x0000000000187308 */ /* 0x0002e20000000800 */
[----:B------:R-:W-:Y:S01]  /*16e00*/  FMUL.FTZ R2, R2, UR34 ;  /* 0x0000002202027c20 */ /* 0x000fe20008410000 */
[----:B------:R-:W-:Y:S02]  /*16e10*/  IMAD.MOV.U32 R3, RZ, RZ, R60 ;  /* 0x000000ffff037224 */ /* 0x000fe400078e003c */
[----:B------:R-:W-:-:S04]  /*16e20*/  IMAD.MOV.U32 R60, RZ, RZ, R9 ;  /* 0x000000ffff3c7224 */ /* 0x000fc800078e0009 */
[----:B------:R-:W-:Y:S01]  /*16e30*/  @P0 HFMA2.BF16_V2 R13, -RZ.H0_H0, RZ.H0_H0, -R251.H1_H1 ;  /* 0x200000ffff0d0231 */ /* 0x000fe200003609fb */
[----:B------:R2:W3:Y:S01]  /*16e40*/  MUFU.EX2 R9, R66 ;  /* 0x0000004200097308 */ /* 0x0004e20000000800 */
[----:B------:R-:W-:Y:S01]  /*16e50*/  IMAD.MOV.U32 R12, RZ, RZ, R7 ;  /* 0x000000ffff0c7224 */ /* 0x000fe200078e0007 */
[----:B------:R-:W-:Y:S01]  /*16e60*/  PRMT R147, R251, 0x7632, R147 ;  /* 0x00007632fb937816 */ /* 0x000fe20000000093 */
[----:B-1----:R-:W-:-:S05]  /*16e70*/  IMAD.MOV.U32 R0, RZ, RZ, R25 ;  /* 0x000000ffff007224 */ /* 0x002fca00078e0019 */
[----:B------:R1:W-:Y:S01]  /*16e80*/  MUFU.EX2 R25, R2 ;  /* 0x0000000200197308 */ /* 0x0003e20000000800 */
[----:B------:R-:W-:Y:S01]  /*16e90*/  IMAD.MOV.U32 R6, RZ, RZ, R239 ;  /* 0x000000ffff067224 */ /* 0x000fe200078e00ef */
[----:B------:R-:W-:Y:S01]  /*16ea0*/  @P0 PRMT R147, R13, 0x5410, RZ ;  /* 0x000054100d930816 */ /* 0x000fe200000000ff */
[----:B------:R-:W-:Y:S01]  /*16eb0*/  IMAD.MOV.U32 R13, RZ, RZ, R3 ;  /* 0x000000ffff0d7224 */ /* 0x000fe200078e0003 */
[----:B----4-:R-:W-:Y:S01]  /*16ec0*/  LOP3.LUT R3, R216, UR6, R33, 0x96, !PT ;  /* 0x00000006d8037c12 */ /* 0x010fe2000f8e9621 */
[----:B------:R-:W4:Y:S01]  /*16ed0*/  LDL.LU R239, [R1+0x430] ;  /* 0x0004300001ef7983 */ /* 0x000f220000300800 */
[----:B--2---:R-:W-:Y:S02]  /*16ee0*/  IMAD.MOV.U32 R66, RZ, RZ, R8 ;  /* 0x000000ffff427224 */ /* 0x004fe400078e0008 */
[----:B------:R-:W2:Y:S01]  /*16ef0*/  MUFU.EX2 R8, R40 ;  /* 0x0000002800087308 */ /* 0x000ea20000000800 */
[----:B------:R-:W-:Y:S01]  /*16f00*/  F2FP.BF16.F32.PACK_AB R37, R10, R11 ;  /* 0x0000000b0a25723e */ /* 0x000fe200000010ff */
[----:B------:R-:W4:Y:S04]  /*16f10*/  LDL.LU R234, [R1+0x42c] ;  /* 0x00042c0001ea7983 */ /* 0x000f280000300800 */
[----:B------:R-:W4:Y:S01]  /*16f20*/  LDL.LU R235, [R1+0x428] ;  /* 0x0004280001eb7983 */ /* 0x000f220000300800 */
[----:B-1----:R-:W-:-:S02]  /*16f30*/  IMAD.MOV.U32 R2, RZ, RZ, R0 ;  /* 0x000000ffff027224 */ /* 0x002fc400078e0000 */
[----:B------:R-:W-:Y:S02]  /*16f40*/  IMAD.MOV.U32 R0, RZ, RZ, R4 ;  /* 0x000000ffff007224 */ /* 0x000fe400078e0004 */
[----:B------:R1:W2:Y:S02]  /*16f50*/  MUFU.EX2 R4, R92 ;  /* 0x0000005c00047308 */ /* 0x0002a40000000800 */
[----:B------:R-:W-:Y:S02]  /*16f60*/  IMAD.MOV.U32 R33, RZ, RZ, R0 ;  /* 0x000000ffff217224 */ /* 0x000fe400078e0000 */
[----:B---3--:R-:W-:-:S04]  /*16f70*/  FFMA.FTZ R0, R188, R24, R11 ;  /* 0x00000018bc007223 */ /* 0x008fc8000001000b */
[----:B------:R-:W3:Y:S01]  /*16f80*/  MUFU.EX2 R7, R41 ;  /* 0x0000002900077308 */ /* 0x000ee20000000800 */
[----:B-1----:R-:W-:Y:S02]  /*16f90*/  IMAD.MOV.U32 R92, RZ, RZ, R12 ;  /* 0x000000ffff5c7224 */ /* 0x002fe400078e000c */
[----:B------:R-:W-:Y:S01]  /*16fa0*/  IMAD.MOV.U32 R12, RZ, RZ, R6 ;  /* 0x000000ffff0c7224 */ /* 0x000fe200078e0006 */
[----:B------:R-:W-:Y:S01]  /*16fb0*/  LOP3.LUT R6, R32, UR32, R35, 0x96, !PT ;  /* 0x0000002020067c12 */ /* 0x000fe2000f8e9623 */
[----:B------:R-:W-:Y:S01]  /*16fc0*/  FADD.FTZ R32, R14, R5 ;  /* 0x000000050e207221 */ /* 0x000fe20000010000 */
[----:B------:R-:W-:Y:S02]  /*16fd0*/  IMAD.MOV.U32 R14, RZ, RZ, R33 ;  /* 0x000000ffff0e7224 */ /* 0x000fe400078e0021 */
[----:B------:R-:W-:Y:S02]  /*16fe0*/  IMAD.MOV.U32 R33, RZ, RZ, R2 ;  /* 0x000000ffff217224 */ /* 0x000fe400078e0002 */
[----:B------:R-:W-:-:S04]  /*16ff0*/  FADD.FTZ R2, R10, R0 ;  /* 0x000000000a027221 */ /* 0x000fc80000010000 */
[----:B------:R-:W-:Y:S01]  /*17000*/  FADD.FTZ R2, R9, R2 ;  /* 0x0000000209027221 */ /* 0x000fe20000010000 */
[----:B--2---:R-:W-:-:S03]  /*17010*/  FFMA.FTZ R0, R189, R25, R8 ;  /* 0x00000019bd007223 */ /* 0x004fc60000010008 */
[----:B------:R-:W-:Y:S01]  /*17020*/  FADD.FTZ R10, R4, R2 ;  /* 0x00000002040a7221 */ /* 0x000fe20000010000 */
[----:B------:R-:W-:-:S04]  /*17030*/  IMAD.WIDE.U32 R2, R3, -0x2daee0ad, RZ ;  /* 0xd2511f5303027825 */ /* 0x000fc800078e00ff */
[----:B---3--:R-:W-:Y:S01]  /*17040*/  FADD.FTZ R11, R7, R0 ;  /* 0x00000000070b7221 */ /* 0x008fe20000010000 */
[----:B------:R-:W-:Y:S02]  /*17050*/  LOP3.LUT R0, R82, UR31, R3, 0x96, !PT ;  /* 0x0000001f52007c12 */ /* 0x000fe4000f8e9603 */
[----:B------:R-:W-:-:S03]  /*17060*/  F2FP.BF16.F32.PACK_AB R31, R4, R9 ;  /* 0x00000009041f723e */ /* 0x000fc600000010ff */
[----:B------:R-:W-:Y:S01]  /*17070*/  IMAD.WIDE.U32 R4, R0, -0x326172a9, RZ ;  /* 0xcd9e8d5700047825 */ /* 0x000fe200078e00ff */
[----:B------:R-:W-:-:S03]  /*17080*/  F2FP.BF16.F32.PACK_AB R30, R7, R8 ;  /* 0x00000008071e723e */ /* 0x000fc600000010ff */
        /* <DEDUP_REMOVED lines=10> */
[----:B------:R-:W-:Y:S02]  /*17130*/  IMAD.MOV.U32 R4, RZ, RZ, R18 ;  /* 0x000000ffff047224 */ /* 0x000fe400078e0012 */
[----:B------:R-:W-:Y:S01]  /*17140*/  IMAD.MOV.U32 R7, RZ, RZ, R19 ;  /* 0x000000ffff077224 */ /* 0x000fe200078e0013 */
[----:B------:R-:W-:Y:S01]  /*17150*/  LOP3.LUT R6, R6, UR17, R3, 0x96, !PT ;  /* 0x0000001106067c12 */ /* 0x000fe2000f8e9603 */
[----:B------:R-:W-:Y:S01]  /*17160*/  IMAD.WIDE.U32 R18, R0, -0x326172a9, RZ ;  /* 0xcd9e8d5700127825 */ /* 0x000fe200078e00ff */
[----:B------:R-:W1:Y:S03]  /*17170*/  MUFU.EX2 R3, R71 ;  /* 0x0000004700037308 */ /* 0x000e660000000800 */
[----:B------:R-:W-:Y:S01]  /*17180*/  IMAD.MOV.U32 R5, RZ, RZ, R15 ;  /* 0x000000ffff057224 */ /* 0x000fe200078e000f */
[----:B------:R-:W-:-:S04]  /*17190*/  LOP3.LUT R15, R2, UR15, R19, 0x96, !PT ;  /* 0x0000000f020f7c12 */ /* 0x000fc8000f8e9613 */
[----:B------:R2:W3:Y:S01]  /*171a0*/  MUFU.EX2 R2, R85 ;  /* 0x0000005500027308 */ /* 0x0004e20000000800 */
[----:B------:R-:W-:-:S04]  /*171b0*/  LOP3.LUT R0, R15, 0xff, RZ, 0xc0, !PT ;  /* 0x000000ff0f007812 */ /* 0x000fc800078ec0ff */
[----:B------:R-:W-:Y:S01]  /*171c0*/  ISETP.LE.U32.AND P0, PT, R0, UR7, PT ;  /* 0x0000000700007c0c */ /* 0x000fe2000bf03070 */
[----:B-1----:R-:W-:Y:S01]  /*171d0*/  FADD.FTZ R0, R3, R11 ;  /* 0x0000000b03007221 */ /* 0x002fe20000010000 */
[----:B--2---:R-:W-:Y:S02]  /*171e0*/  IMAD.MOV.U32 R85, RZ, RZ, R7 ;  /* 0x000000ffff557224 */ /* 0x004fe400078e0007 */
[----:B------:R-:W-:Y:S02]  /*171f0*/  IMAD.MOV.U32 R7, RZ, RZ, R4 ;  /* 0x000000ffff077224 */ /* 0x000fe400078e0004 */
[----:B---3--:R-:W-:Y:S01]  /*17200*/  FADD.FTZ R4, R2, R0 ;  /* 0x0000000002047221 */ /* 0x008fe20000010000 */
[----:B------:R-:W-:-:S06]  /*17210*/  LOP3.LUT R0, R15, 0xffff, RZ, 0xc0, !PT ;  /* 0x0000ffff0f007812 */ /* 0x000fcc00078ec0ff */
[----:B------:R-:W-:Y:S01]  /*17220*/  @!P0 HFMA2.BF16_V2 R106, -RZ.H0_H0, RZ.H0_H0, -R37.H0_H0 ;  /* 0x200000ffff6a8231 */ /* 0x000fe20000340925 */
[----:B------:R-:W-:Y:S02]  /*17230*/  SHF.R.U32.HI R0, RZ, 0x8, R0 ;  /* 0x00000008ff007819 */ /* 0x000fe40000011600 */
[----:B------:R-:W-:Y:S02]  /*17240*/  PRMT R41, R37, 0x7610, R41 ;  /* 0x0000761025297816 */ /* 0x000fe40000000029 */
[----:B------:R-:W-:Y:S02]  /*17250*/  LOP3.LUT R0, R0, 0xffff, RZ, 0xc0, !PT ;  /* 0x0000ffff00007812 */ /* 0x000fe400078ec0ff */
[----:B------:R-:W-:Y:S02]  /*17260*/  @!P0 PRMT R41, R106, 0x5410, RZ ;  /* 0x000054106a298816 */ /* 0x000fe400000000ff */
[----:B------:R-:W-:Y:S02]  /*17270*/  ISETP.LE.U32.AND P0, PT, R0, UR7, PT ;  /* 0x0000000700007c0c */ /* 0x000fe4000bf03070 */
[----:B------:R-:W-:-:S02]  /*17280*/  F2FP.BF16.F32.PACK_AB R29, R2, R3 ;  /* 0x00000003021d723e */ /* 0x000fc400000010ff */
[----:B------:R-:W-:Y:S01]  /*17290*/  PRMT R0, R15, 0x7632, R0 ;  /* 0x000076320f007816 */ /* 0x000fe20000000000 */
[----:B------:R-:W1:Y:S01]  /*172a0*/  MUFU.EX2 R3, R193 ;  /* 0x000000c100037308 */ /* 0x000e620000000800 */
[----:B------:R-:W-:Y:S02]  /*172b0*/  PRMT R40, R37, 0x7632, R40 ;  /* 0x0000763225287816 */ /* 0x000fe40000000028 */
[----:B------:R-:W-:-:S05]  /*172c0*/  LOP3.LUT R0, R0, 0xff, RZ, 0xc0, !PT ;  /* 0x000000ff00007812 */ /* 0x000fca00078ec0ff */
[----:B------:R-:W-:Y:S01]  /*172d0*/  @!P0 HFMA2.BF16_V2 R110, -RZ.H0_H0, RZ.H0_H0, -R37.H1_H1 ;  /* 0x200000ffff6e8231 */ /* 0x000fe20000360925 */
[----:B------:R-:W2:Y:S04]  /*172e0*/  MUFU.EX2 R2, R190 ;  /* 0x000000be00027308 */ /* 0x000ea80000000800 */
[----:B------:R-:W-:Y:S02]  /*172f0*/  @!P0 PRMT R40, R110, 0x5410, RZ ;  /* 0x000054106e288816 */ /* 0x000fe400000000ff */
[----:B------:R-:W-:Y:S01]  /*17300*/  ISETP.LE.U32.AND P0, PT, R0, UR7, PT ;  /* 0x0000000700007c0c */ /* 0x000fe2000bf03070 */
[----:B-1----:R-:W-:Y:S01]  /*17310*/  FADD.FTZ R0, R3, R10 ;  /* 0x0000000a03007221 */ /* 0x002fe20000010000 */
[----:B------:R-:W-:Y:S02]  /*17320*/  IMAD.MOV.U32 R10, RZ, RZ, R7 ;  /* 0x000000ffff0a7224 */ /* 0x000fe400078e0007 */
[----:B------:R-:W-:Y:S01]  /*17330*/  IMAD.MOV.U32 R7, RZ, RZ, R5 ;  /* 0x000000ffff077224 */ /* 0x000fe200078e0005 */
[----:B------:R-:W-:Y:S01]  /*17340*/  PRMT R39, R30, 0x7610, R39 ;  /* 0x000076101e277816 */ /* 0x000fe20000000027 */
[----:B--2---:R-:W-:-:S07]  /*17350*/  FADD.FTZ R5, R2, R0 ;  /* 0x0000000002057221 */ /* 0x004fce0000010000 */
        /* <DEDUP_REMOVED lines=29> */
[----:B------:R-:W-:-:S03]  /*17530*/  PRMT R215, R29, 0x7610, R215 ;  /* 0x000076101dd77816 */ /* 0x000fc600000000d7 */
        /* <DEDUP_REMOVED lines=8> */
[----:B------:R-:W1:Y:S01]  /*175c0*/  MUFU.EX2 R3, R105 ;  /* 0x0000006900037308 */ /* 0x000e620000000800 */
[----:B------:R-:W-:Y:S02]  /*175d0*/  IMAD.MOV.U32 R94, RZ, RZ, R22 ;  /* 0x000000ffff5e7224 */ /* 0x000fe400078e0016 */
[----:B------:R-:W-:-:S05]  /*175e0*/  IMAD.WIDE.U32 R22, R6, -0x2daee0ad, RZ ;  /* 0xd2511f5306167825 */ /* 0x000fca00078e00ff */
[----:B------:R-:W2:Y:S01]  /*175f0*/  MUFU.EX2 R2, R107 ;  /* 0x0000006b00027308 */ /* 0x000ea20000000800 */
[----:B------:R-:W-:Y:S01]  /*17600*/  LOP3.LUT R23, R8, UR14, R23, 0x96, !PT ;  /* 0x0000000e08177c12 */ /* 0x000fe2000f8e9617 */
[----:B------:R-:W-:Y:S01]  /*17610*/  @P0 HFMA2.BF16_V2 R121, -RZ.H0_H0, RZ.H0_H0, -R29.H1_H1 ;  /* 0x200000ffff790231 */ /* 0x000fe2000036091d */
[----:B------:R-:W-:Y:S02]  /*17620*/  PRMT R222, R29, 0x7632, R222 ;  /* 0x000076321dde7816 */ /* 0x000fe400000000de */
[----:B------:R-:W-:Y:S02]  /*17630*/  LOP3.LUT R0, R23, 0xff, RZ, 0xc0, !PT ;  /* 0x000000ff17007812 */ /* 0x000fe400078ec0ff */
[----:B------:R-:W-:Y:S02]  /*17640*/  @P0 PRMT R222, R121, 0x5410, RZ ;  /* 0x0000541079de0816 */ /* 0x000fe400000000ff */
[----:B------:R-:W-:Y:S01]  /*17650*/  ISETP.LE.U32.AND P0, PT, R0, UR7, PT ;  /* 0x0000000700007c0c */ /* 0x000fe2000bf03070 */
[----:B-1----:R-:W-:Y:S01]  /*17660*/  FADD.FTZ R0, R3, R4 ;  /* 0x0000000403007221 */ /* 0x002fe20000010000 */
[----:B------:R-:W-:-:S03]  /*17670*/  IMAD.MOV.U32 R100, RZ, RZ, R7 ;  /* 0x000000ffff647224 */ /* 0x000fc600078e0007 */
        /* <DEDUP_REMOVED lines=39> */
[----:B------:R-:W-:Y:S01]  /*178f0*/  ISETP.GT.U32.AND P0, PT, R0, UR7, PT ;  /* 0x0000000700007c0c */ /* 0x000fe2000bf04070 */
[----:B------:R-:W1:Y:S01]  /*17900*/  MUFU.EX2 R5, R141 ;  /* 0x0000008d00057308 */ /* 0x000e620000000800 */
[----:B------:R-:W-:-:S07]  /*17910*/  F2FP.BF16.F32.PACK_AB R105, R2, R4 ;  /* 0x000000040269723e */ /* 0x000fce00000010ff */
[----:B------:R-:W2:Y:S01]  /*17920*/  MUFU.EX2 R4, R142 ;  /* 0x0000008e00047308 */ /* 0x000ea20000000800 */
[----:B------:R-:W-:-:S03]  /*17930*/  PRMT R0, R22, 0x7772, RZ ;  /* 0x0000777216007816 */ /* 0x000fc600000000ff */
[----:B------:R-:W-:Y:S01]  /*17940*/  @P0 HFMA2.BF16_V2 R130, -RZ.H0_H0, RZ.H0_H0, -R72.H1_H1 ;  /* 0x200000ffff820231 */ /* 0x000fe20000360948 */
[----:B------:R-:W-:-:S04]  /*17950*/  PRMT R199, R72, 0x7632, R199 ;  /* 0x0000763248c77816 */ /* 0x000fc800000000c7 */
[----:B------:R-:W-:Y:S02]  /*17960*/  @P0 PRMT R199, R130, 0x5410, RZ ;  /* 0x0000541082c70816 */ /* 0x000fe400000000ff */
[----:B------:R-:W-:Y:S01]  /*17970*/  ISETP.GT.U32.AND P0, PT, R0, UR7, PT ;  /* 0x0000000700007c0c */ /* 0x000fe2000bf04070 */
[----:B-1----:R-:W-:Y:S01]  /*17980*/  FADD.FTZ R0, R5, R6 ;  /* 0x0000000605007221 */ /* 0x002fe20000010000 */
[----:B------:R-:W-:Y:S01]  /*17990*/  MUFU.EX2 R9, R159 ;  /* 0x0000009f00097308 */ /* 0x000fe20000000800 */
[----:B------:R-:W-:Y:S01]  /*179a0*/  IMAD.MOV.U32 R141, RZ, RZ, R12 ;  /* 0x000000ffff8d7224 */ /* 0x000fe200078e000c */
[----:B--2---:R-:W-:-:S06]  /*179b0*/  F2FP.BF16.F32.PACK_AB R108, R4, R5 ;  /* 0x00000005046c723e */ /* 0x004fcc00000010ff */
[----:B------:R-:W1:Y:S01]  /*179c0*/  MUFU.EX2 R6, R118 ;  /* 0x0000007600067308 */ /* 0x000e620000000800 */
[----:B------:R-:W-:Y:S02]  /*179d0*/  IMAD.MOV.U32 R140, RZ, RZ, R14 ;  /* 0x000000ffff8c7224 */ /* 0x000fe400078e000e */
[----:B------:R-:W-:Y:S01]  /*179e0*/  FADD.FTZ R2, R4, R0 ;  /* 0x0000000004027221 */ /* 0x000fe20000010000 */
[----:B------:R-:W-:-:S04]  /*179f0*/  LOP3.LUT R4, R216, UR6, R45, 0x96, !PT ;  /* 0x00000006d8047c12 */ /* 0x000fc8000f8e962d */
[----:B------:R-:W2:Y:S01]  /*17a00*/  MUFU.EX2 R5, R116 ;  /* 0x0000007400057308 */ /* 0x000ea20000000800 */
[----:B------:R-:W-:Y:S02]  /*17a10*/  IMAD.MOV.U32 R123, RZ, RZ, R94 ;  /* 0x000000ffff7b7224 */ /* 0x000fe400078e005e */
[----:B------:R-:W-:Y:S02]  /*17a20*/  @P0 HFMA2.BF16_V2 R131, -RZ.H0_H0, RZ.H0_H0, -R71.H0_H0 ;  /* 0x200000ffff830231 */ /* 0x000fe40000340947 */
[----:B------:R-:W-:-:S03]  /*17a30*/  IMAD.MOV.U32 R45, RZ, RZ, R141 ;  /* 0x000000ffff2d7224 */ /* 0x000fc600078e008d */
[----:B------:R-:W3:Y:S01]  /*17a40*/  MUFU.EX2 R8, R152 ;  /* 0x0000009800087308 */ /* 0x000ee20000000800 */
[----:B------:R-:W-:Y:S01]  /*17a50*/  IMAD.MOV.U32 R94, RZ, RZ, R11 ;  /* 0x000000ffff5e7224 */ /* 0x000fe200078e000b */
[----:B------:R-:W-:Y:S01]  /*17a60*/  PRMT R0, R22, 0x7773, RZ ;  /* 0x0000777316007816 */ /* 0x000fe200000000ff */
[----:B------:R-:W-:-:S05]  /*17a70*/  IMAD.MOV.U32 R141, RZ, RZ, R100 ;  /* 0x000000ffff8d7224 */ /* 0x000fca00078e0064 */
[----:B------:R-:W4:Y:S01]  /*17a80*/  MUFU.EX2 R12, R115 ;  /* 0x00000073000c7308 */ /* 0x000f220000000800 */
[----:B------:R-:W-:Y:S01]  /*17a90*/  IMAD.MOV.U32 R100, RZ, RZ, R13 ;  /* 0x000000ffff647224 */ /* 0x000fe200078e000d */
[----:B------:R-:W-:-:S06]  /*17aa0*/  PRMT R207, R71, 0x7610, R207 ;  /* 0x0000761047cf7816 */ /* 0x000fcc00000000cf */
[----:B------:R-:W4:Y:S01]  /*17ab0*/  MUFU.EX2 R14, R148 ;  /* 0x00000094000e7308 */ /* 0x000f220000000800 */
[----:B------:R-:W-:Y:S02]  /*17ac0*/  @P0 PRMT R207, R131, 0x5410, RZ ;  /* 0x0000541083cf0816 */ /* 0x000fe400000000ff */
[----:B------:R-:W-:-:S05]  /*17ad0*/  ISETP.GT.U32.AND P0, PT, R0, UR7, PT ;  /* 0x0000000700007c0c */ /* 0x000fca000bf04070 */
[----:B------:R-:W4:Y:S01]  /*17ae0*/  MUFU.EX2 R11, R113 ;  /* 0x00000071000b7308 */ /* 0x000f220000000800 */
[----:B-1----:R-:W-:Y:S01]  /*17af0*/  FADD.FTZ R0, R6, R3 ;  /* 0x0000000306007221 */ /* 0x002fe20000010000 */
[----:B------:R-:W-:-:S06]  /*17b00*/  FADD.FTZ R2, R9, R2 ;  /* 0x0000000209027221 */ /* 0x000fcc0000010000 */
[----:B------:R-:W1:Y:S01]  /*17b10*/  MUFU.EX2 R13, R151 ;  /* 0x00000097000d7308 */ /* 0x000e620000000800 */
[----:B--2---:R-:W-:Y:S01]  /*17b20*/  FADD.FTZ R0, R5, R0 ;  /* 0x0000000005007221 */ /* 0x004fe20000010000 */
[----:B---3--:R-:W-:Y:S01]  /*17b30*/  FADD.FTZ R2, R8, R2 ;  /* 0x0000000208027221 */ /* 0x008fe20000010000 */
[----:B------:R-:W-:Y:S02]  /*17b40*/  IMAD.MOV.U32 R159, RZ, RZ, R123 ;  /* 0x000000ffff9f7224 */ /* 0x000fe400078e007b */
[----:B----4-:R-:W-:Y:S01]  /*17b50*/  FADD.FTZ R0, R12, R0 ;  /* 0x000000000c007221 */ /* 0x010fe20000010000 */
[----:B------:R-:W-:Y:S01]  /*17b60*/  FADD.FTZ R2, R14, R2 ;  /* 0x000000020e027221 */ /* 0x000fe20000010000 */
[----:B------:R-:W-:Y:S02]  /*17b70*/  IMAD.MOV.U32 R123, RZ, RZ, R10 ;  /* 0x000000ffff7b7224 */ /* 0x000fe400078e000a */
[C---:B------:R-:W-:Y:S01]  /*17b80*/  FADD.FTZ R10, R11.reuse, R0 ;  /* 0x000000000b0a7221 */ /* 0x040fe20000010000 */
[----:B------:R-:W-:Y:S01]  /*17b90*/  F2FP.BF16.F32.PACK_AB R126, R11, R12 ;  /* 0x0000000c0b7e723e */ /* 0x000fe200000010ff */
[----:B-1----:R-:W-:Y:S01]  /*17ba0*/  FADD.FTZ R11, R13, R2 ;  /* 0x000000020d0b7221 */ /* 0x002fe20000010000 */
[----:B------:R-:W-:Y:S01]  /*17bb0*/  IMAD.WIDE.U32 R2, R4, -0x2daee0ad, RZ ;  /* 0xd2511f5304027825 */ /* 0x000fe200078e00ff */
[----:B------:R-:W-:-:S04]  /*17bc0*/  LOP3.LUT R7, R44, UR32, R35, 0x96, !PT ;  /* 0x000000202c077c12 */ /* 0x000fc8000f8e9623 */
[----:B------:R-:W-:Y:S02]  /*17bd0*/  LOP3.LUT R0, R82, UR31, R3, 0x96, !PT ;  /* 0x0000001f52007c12 */ /* 0x000fe4000f8e9603 */
[----:B------:R-:W-:-:S03]  /*17be0*/  F2FP.BF16.F32.PACK_AB R106, R5, R6 ;  /* 0x00000006056a723e */ /* 0x000fc600000010ff */
[----:B------:R-:W-:-:S04]  /*17bf0*/  IMAD.WIDE.U32 R4, R0, -0x326172a9, RZ ;  /* 0xcd9e8d5700047825 */ /* 0x000fc800078e00ff */
[----:B------:R-:W-:Y:S01]  /*17c00*/  IMAD.WIDE.U32 R6, R7, -0x2daee0ad, RZ ;  /* 0xd2511f5307067825 */ /* 0x000fe200078e00ff */
[----:B------:R-:W-:-:S04]  /*17c10*/  LOP3.LUT R3, R34, UR30, R5, 0x96, !PT ;  /* 0x0000001e22037c12 */ /* 0x000fc8000f8e9605 */
[----:B------:R-:W-:Y:S01]  /*17c20*/  LOP3.LUT R0, R2, UR29, R7, 0x96, !PT ;  /* 0x0000001d02007c12 */ /* 0x000fe2000f8e9607 */
[----:B------:R-:W-:-:S05]  /*17c30*/  IMAD.WIDE.U32 R2, R3, -0x2daee0ad, RZ ;  /* 0xd2511f5303027825 */ /* 0x000fca00078e00ff */
[----:B------:R-:W-:Y:S01]  /*17c40*/  LOP3.LUT R3, R6, UR26, R3, 0x96, !PT ;  /* 0x0000001a06037c12 */ /* 0x000fe2000f8e9603 */
[----:B------:R-:W-:Y:S01]  /*17c50*/  IMAD.WIDE.U32 R6, R0, -0x326172a9, RZ ;  /* 0xcd9e8d5700067825 */ /* 0x000fe200078e00ff */
[----:B------:R-:W-:-:S04]  /*17c60*/  F2FP.BF16.F32.PACK_AB R129, R8, R9 ;  /* 0x000000090881723e */ /* 0x000fc800000010ff */
[----:B------:R-:W-:-:S05]  /*17c70*/  LOP3.LUT R0, R4, UR27, R7, 0x96, !PT ;  /* 0x0000001b04007c12 */ /* 0x000fca000f8e9607 */
[----:B------:R-:W-:-:S05]  /*17c80*/  IMAD.WIDE.U32 R8, R0, -0x2daee0ad, RZ ;  /* 0xd2511f5300087825 */ /* 0x000fca00078e00ff */
[----:B------:R-:W-:Y:S01]  /*17c90*/  LOP3.LUT R0, R2, UR16, R9, 0x96, !PT ;  /* 0x0000001002007c12 */ /* 0x000fe2000f8e9609 */
[----:B------:R-:W-:Y:S01]  /*17ca0*/  IMAD.WIDE.U32 R2, R3, -0x326172a9, RZ ;  /* 0xcd9e8d5703027825 */ /* 0x000fe200078e00ff */
[----:B------:R-:W-:Y:S01]  /*17cb0*/  F2FP.BF16.F32.PACK_AB R127, R13, R14 ;  /* 0x0000000e0d7f723e */ /* 0x000fe200000010ff */
[----:B------:R-:W1:Y:S02]  /*17cc0*/  MUFU.EX2 R4, R154 ;  /* 0x0000009a00047308 */ /* 0x000e640000000800 */
[----:B------:R-:W-:Y:S01]  /*17cd0*/  IMAD.MOV.U32 R152, RZ, RZ, R140 ;  /* 0x000000ffff987224 */ /* 0x000fe200078e008c */
[----:B------:R-:W-:Y:S01]  /*17ce0*/  LOP3.LUT R6, R6, UR17, R3, 0x96, !PT ;  /* 0x0000001106067c12 */ /* 0x000fe2000f8e9603 */
[----:B------:R-:W-:Y:S02]  /*17cf0*/  IMAD.MOV.U32 R140, RZ, RZ, R85 ;  /* 0x000000ffff8c7224 */ /* 0x000fe400078e0055 */
[----:B------:R-:W-:Y:S02]  /*17d00*/  IMAD.MOV.U32 R14, RZ, RZ, R33 ;  /* 0x000000ffff0e7224 */ /* 0x000fe400078e0021 */
[----:B------:R-:W-:Y:S01]  /*17d10*/  IMAD.MOV.U32 R85, RZ, RZ, R66 ;  /* 0x000000ffff557224 */ /* 0x000fe200078e0042 */
[----:B------:R-:W2:Y:S01]  /*17d20*/  MUFU.EX2 R3, R136 ;  /* 0x0000008800037308 */ /* 0x000ea20000000800 */
[----:B------:R-:W-:-:S02]  /*17d30*/  IMAD.MOV.U32 R66, RZ, RZ, R48 ;  /* 0x000000ffff427224 */ /* 0x000fc400078e0030 */
[----:B------:R-:W-:Y:S02]  /*17d40*/  IMAD.MOV.U32 R33, RZ, RZ, R91 ;  /* 0x000000ffff217224 */ /* 0x000fe400078e005b */
[----:B------:R-:W-:Y:S02]  /*17d50*/  IMAD.MOV.U32 R48, RZ, RZ, R21 ;  /* 0x000000ffff307224 */ /* 0x000fe400078e0015 */
[----:B------:R-:W-:Y:S02]  /*17d60*/  IMAD.MOV.U32 R91, RZ, RZ, R20 ;  /* 0x000000ffff5b7224 */ /* 0x000fe400078e0014 */
[----:B------:R-:W-:-:S04]  /*17d70*/  IMAD.WIDE.U32 R20, R0, -0x326172a9, RZ ;  /* 0xcd9e8d5700147825 */ /* 0x000fc800078e00ff */
[----:B------:R-:W-:Y:S01]  /*17d80*/  @P0 HFMA2.BF16_V2 R133, -RZ.H0_H0, RZ.H0_H0, -R71.H1_H1 ;  /* 0x200000ffff850231 */ /* 0x000fe20000360947 */
[----:B------:R-:W-:Y:S02]  /*17d90*/  LOP3.LUT R21, R2, UR15, R21, 0x96, !PT ;  /* 0x0000000f02157c12 */ /* 0x000fe4000f8e9615 */
[----:B------:R-:W-:Y:S02]  /*17da0*/  PRMT R208, R71, 0x7632, R208 ;  /* 0x0000763247d07816 */ /* 0x000fe400000000d0 */
[----:B------:R-:W-:Y:S02]  /*17db0*/  LOP3.LUT R0, R21, 0xff, RZ, 0xc0, !PT ;  /* 0x000000ff15007812 */ /* 0x000fe400078ec0ff */
[----:B------:R-:W-:Y:S01]  /*17dc0*/  @P0 PRMT R208, R133, 0x5410, RZ ;  /* 0x0000541085d00816 */ /* 0x000fe200000000ff */
[----:B------:R-:W-:Y:S01]  /*17dd0*/  IMAD.MOV.U32 R5, RZ, RZ, R14 ;  /* 0x000000ffff057224 */ /* 0x000fe200078e000e */
[----:B------:R-:W-:Y:S01]  /*17de0*/  ISETP.LE.U32.AND P0, PT, R0, UR7, PT ;  /* 0x0000000700007c0c */ /* 0x000fe2000bf03070 */
[----:B-1----:R-:W-:Y:S01]  /*17df0*/  FADD.FTZ R0, R4, R10 ;  /* 0x0000000a04007221 */ /* 0x002fe20000010000 */
[----:B--2---:R-:W-:Y:S01]  /*17e00*/  F2FP.BF16.F32.PACK_AB R125, R3, R4 ;  /* 0x00000004037d723e */ /* 0x004fe200000010ff */
[----:B------:R-:W-:Y:S01]  /*17e10*/  IMAD.MOV.U32 R14, RZ, RZ, R92 ;  /* 0x000000ffff0e7224 */ /* 0x000fe200078e005c */
[----:B------:R1:W2:Y:S01]  /*17e20*/  MUFU.EX2 R4, R143 ;  /* 0x0000008f00047308 */ /* 0x0002a20000000800 */
[----:B------:R-:W-:-:S02]  /*17e30*/  IMAD.MOV.U32 R142, RZ, RZ, R218 ;  /* 0x000000ffff8e7224 */ /* 0x000fc400078e00da */
[----:B------:R-:W-:Y:S02]  /*17e40*/  IMAD.MOV.U32 R92, RZ, RZ, R64 ;  /* 0x000000ffff5c7224 */ /* 0x000fe400078e0040 */
[----:B------:R-:W-:Y:S02]  /*17e50*/  IMAD.MOV.U32 R64, RZ, RZ, R56 ;  /* 0x000000ffff407224 */ /* 0x000fe400078e0038 */
[----:B-1----:R-:W-:Y:S02]  /*17e60*/  IMAD.MOV.U32 R143, RZ, RZ, R219 ;  /* 0x000000ffff8f7224 */ /* 0x002fe400078e00db */
[----:B------:R-:W3:Y:S04]  /*17e70*/  LDL.LU.64 R218, [R1+0x420] ;  /* 0x0004200001da7983 */ /* 0x000ee80000300a00 */
[----:B------:R-:W4:Y:S04]  /*17e80*/  LDL.LU R56, [R1+0x2f8] ;  /* 0x0002f80001387983 */ /* 0x000f280000300800 */
[----:B------:R-:W3:Y:S01]  /*17e90*/  LDL.LU R7, [R1+0x2fc] ;  /* 0x0002fc0001077983 */ /* 0x000ee20000300800 */
[----:B------:R-:W-:Y:S01]  /*17ea0*/  FADD.FTZ R2, R3, R0 ;  /* 0x0000000003027221 */ /* 0x000fe20000010000 */
[----:B------:R-:W-:Y:S01]  /*17eb0*/  LOP3.LUT R0, R21, 0xffff, RZ, 0xc0, !PT ;  /* 0x0000ffff15007812 */ /* 0x000fe200078ec0ff */
[----:B------:R-:W-:-:S03]  /*17ec0*/  @!P0 HFMA2.BF16_V2 R137, -RZ.H0_H0, RZ.H0_H0, -R107.H0_H0 ;  /* 0x200000ffff898231 */ /* 0x000fc6000034096b */
[----:B------:R-:W-:Y:S02]  /*17ed0*/  SHF.R.U32.HI R0, RZ, 0x8, R0 ;  /* 0x00000008ff007819 */ /* 0x000fe40000011600 */
[----:B------:R-:W-:Y:S02]  /*17ee0*/  PRMT R197, R107, 0x7610, R197 ;  /* 0x000076106bc57816 */ /* 0x000fe400000000c5 */
[----:B------:R-:W-:Y:S02]  /*17ef0*/  LOP3.LUT R0, R0, 0xffff, RZ, 0xc0, !PT ;  /* 0x0000ffff00007812 */ /* 0x000fe400078ec0ff */
[----:B------:R-:W-:Y:S02]  /*17f00*/  @!P0 PRMT R197, R137, 0x5410, RZ ;  /* 0x0000541089c58816 */ /* 0x000fe400000000ff */
[----:B------:R-:W-:Y:S02]  /*17f10*/  ISETP.LE.U32.AND P0, PT, R0, UR7, PT ;  /* 0x0000000700007c0c */ /* 0x000fe4000bf03070 */
[----:B------:R-:W-:Y:S01]  /*17f20*/  PRMT R0, R21, 0x7632, R0 ;  /* 0x0000763215007816 */ /* 0x000fe20000000000 */
[----:B------:R-:W1:Y:S01]  /*17f30*/  MUFU.EX2 R3, R144 ;  /* 0x0000009000037308 */ /* 0x000e620000000800 */
[----:B------:R-:W-:-:S02]  /*17f40*/  PRMT R176, R107, 0x7632, R176 ;  /* 0x000076326bb07816 */ /* 0x000fc400000000b0 */
[----:B------:R-:W-:-:S07]  /*17f50*/  LOP3.LUT R0, R0, 0xff, RZ, 0xc0, !PT ;  /* 0x000000ff00007812 */ /* 0x000fce00078ec0ff */
[----:B------:R-:W-:-:S05]  /*17f60*/  @!P0 HFMA2.BF16_V2 R138, -RZ.H0_H0, RZ.H0_H0, -R107.H1_H1 ;  /* 0x200000ffff8a8231 */ /* 0x000fca000036096b */
[----:B------:R-:W-:Y:S02]  /*17f70*/  @!P0 PRMT R176, R138, 0x5410, RZ ;  /* 0x000054108ab08816 */ /* 0x000fe400000000ff */
[----:B------:R-:W-:Y:S01]  /*17f80*/  ISETP.LE.U32.AND P0, PT, R0, UR7, PT ;  /* 0x0000000700007c0c */ /* 0x000fe2000bf03070 */
[----:B--2---:R-:W-:Y:S01]  /*17f90*/  FADD.FTZ R0, R4, R2 ;  /* 0x0000000204007221 */ /* 0x004fe20000010000 */
[----:B------:R-:W-:-:S03]  /*17fa0*/  PRMT R252, R105, 0x7610, R252 ;  /* 0x0000761069fc7816 */ /* 0x000fc600000000fc */
[----:B-1----:R-:W-:Y:S01]  /*17fb0*/  FADD.FTZ R2, R3, R0 ;  /* 0x0000000003027221 */ /* 0x002fe20000010000 */
[----:B------:R-:W-:-:S07]  /*17fc0*/  SHF.R.U32.HI R0, RZ, 0x18, R21 ;  /* 0x00000018ff007819 */ /* 0x000fce0000011615 */
[----:B------:R-:W-:-:S05]  /*17fd0*/  @!P0 HFMA2.BF16_V2 R139, -RZ.H0_H0, RZ.H0_H0, -R105.H0_H0 ;  /* 0x200000ffff8b8231 */ /* 0x000fca0000340969 */
        /* <DEDUP_REMOVED lines=32> */
[----:B------:R-:W-:Y:S02]  /*181e0*/  ISETP.GT.U32.AND P0, PT, R0, UR7, PT ;  /* 0x0000000700007c0c */ /* 0x000fe4000bf04070 */
        /* <DEDUP_REMOVED lines=17> */
[C---:B------:R-:W-:Y:S02]  /*18300*/  PRMT R184, R129.reuse, 0x7610, R184 ;  /* 0x0000761081b87816 */ /* 0x040fe400000000b8 */
[----:B------:R-:W-:Y:S02]  /*18310*/  LOP3.LUT R0, R0, 0xffff, RZ, 0xc0, !PT ;  /* 0x0000ffff00007812 */ /* 0x000fe400078ec0ff */
[----:B------:R-:W-:Y:S02]  /*18320*/  @!P0 PRMT R184, R186, 0x5410, RZ ;  /* 0x00005410bab88816 */ /* 0x000fe400000000ff */
[----:B------:R-:W-:Y:S02]  /*18330*/  ISETP.LE.U32.AND P0, PT, R0, UR7, PT ;  /* 0x0000000700007c0c */ /* 0x000fe4000bf03070 */
[----:B------:R-:W-:Y:S02]  /*18340*/  PRMT R0, R44, 0x7632, R0 ;  /* 0x000076322c007816 */ /* 0x000fe40000000000 */
[----:B------:R-:W-:-:S02]  /*18350*/  PRMT R181, R129, 0x7632, R181 ;  /* 0x0000763281b57816 */ /* 0x000fc400000000b5 */
[----:B------:R-:W-:-:S07]  /*18360*/  LOP3.LUT R0, R0, 0xff, RZ, 0xc0, !PT ;  /* 0x000000ff00007812 */ /* 0x000fce00078ec0ff */
[----:B------:R-:W-:-:S05]  /*18370*/  @!P0 HFMA2.BF16_V2 R187, -RZ.H0_H0, RZ.H0_H0, -R129.H1_H1 ;  /* 0x200000ffffbb8231 */ /* 0x000fca0000360981 */
[----:B------:R-:W-:Y:S02]  /*18380*/  @!P0 PRMT R181, R187, 0x5410, RZ ;  /* 0x00005410bbb58816 */ /* 0x000fe400000000ff */
[----:B------:R-:W-:Y:S02]  /*18390*/  ISETP.LE.U32.AND P0, PT, R0, UR7, PT ;  /* 0x0000000700007c0c */ /* 0x000fe4000bf03070 */
[----:B------:R-:W-:Y:S02]  /*183a0*/  PRMT R183, R126, 0x7610, R183 ;  /* 0x000076107eb77816 */ /* 0x000fe400000000b7 */
[----:B------:R-:W-:Y:S02]  /*183b0*/  F2FP.BF16.F32.PACK_AB R19, R3, R4 ;  /* 0x000000040313723e */ /* 0x000fe400000010ff */
[----:B------:R3:W-:Y:S07]  /*183c0*/  MUFU.EX2 R3, R57 ;  /* 0x0000003900037308 */ /* 0x0007ee0000000800 */
[----:B------:R-:W-:-:S05]  /*183d0*/  @!P0 HFMA2.BF16_V2 R188, -RZ.H0_H0, RZ.H0_H0, -R126.H0_H0 ;  /* 0x200000ffffbc8231 */ /* 0x000fca000034097e */
[----:B------:R-:W-:Y:S01]  /*183e0*/  @!P0 PRMT R183, R188, 0x5410, RZ ;  /* 0x00005410bcb78816 */ /* 0x000fe200000000ff */
[----:B------:R-:W-:Y:S02]  /*183f0*/  IMAD.MOV.U32 R188, RZ, RZ, R154 ;  /* 0x000000ffffbc7224 */ /* 0x000fe400078e009a */
[----:B------:R-:W-:Y:S02]  /*18400*/  IMAD.MOV.U32 R154, RZ, RZ, R5 ;  /* 0x000000ffff9a7224 */ /* 0x000fe400078e0005 */
[----:B------:R-:W-:Y:S02]  /*18410*/  IMAD.MOV.U32 R5, RZ, RZ, R45 ;  /* 0x000000ffff057224 */ /* 0x000fe400078e002d */
[----:B------:R-:W-:Y:S02]  /*18420*/  IMAD.MOV.U32 R45, RZ, RZ, R159 ;  /* 0x000000ffff2d7224 */ /* 0x000fe400078e009f */
[----:B------:R-:W-:Y:S02]  /*18430*/  IMAD.MOV.U32 R10, RZ, RZ, R154 ;  /* 0x000000ffff0a7224 */ /* 0x000fe400078e009a */
[----:B------:R-:W-:-:S02]  /*18440*/  IMAD.MOV.U32 R154, RZ, RZ, R5 ;  /* 0x000000ffff9a7224 */ /* 0x000fc400078e0005 */
[----:B------:R-:W-:Y:S02]  /*18450*/  IMAD.MOV.U32 R159, RZ, RZ, R140 ;  /* 0x000000ffff9f7224 */ /* 0x000fe400078e008c */
[----:B------:R-:W2:Y:S01]  /*18460*/  LDL.LU R140, [R1+0x2e8] ;  /* 0x0002e800018c7983 */ /* 0x000ea20000300800 */
[----:B---3--:R-:W-:Y:S01]  /*18470*/  FMUL.FTZ R57, R7, R24 ;  /* 0x0000001807397220 */ /* 0x008fe20000410000 */
[----:B------:R-:W-:Y:S02]  /*18480*/  IMAD.MOV.U32 R7, RZ, RZ, R14 ;  /* 0x000000ffff077224 */ /* 0x000fe400078e000e */
[----:B------:R-:W-:Y:S02]  /*18490*/  IMAD.MOV.U32 R14, RZ, RZ, R152 ;  /* 0x000000ffff0e7224 */ /* 0x000fe400078e0098 */
[----:B------:R-:W-:Y:S02]  /*184a0*/  IMAD.MOV.U32 R152, RZ, RZ, R141 ;  /* 0x000000ffff987224 */ /* 0x000fe400078e008d */
[----:B------:R-:W-:Y:S01]  /*184b0*/  IMAD.MOV.U32 R5, RZ, RZ, R14 ;  /* 0x000000ffff057224 */ /* 0x000fe200078e000e */
[----:B------:R-:W3:Y:S01]  /*184c0*/  LDL.LU R141, [R1+0x2ec] ;  /* 0x0002ec00018d7983 */ /* 0x000ee20000300800 */
[----:B------:R-:W-:-:S02]  /*184d0*/  IMAD.MOV.U32 R14, RZ, RZ, R45 ;  /* 0x000000ffff0e7224 */ /* 0x000fc400078e002d */
[----:B------:R-:W-:Y:S02]  /*184e0*/  IMAD.MOV.U32 R45, RZ, RZ, R152 ;  /* 0x000000ffff2d7224 */ /* 0x000fe400078e0098 */
[----:B------:R-:W3:Y:S04]  /*184f0*/  LDL.LU R152, [R1+0x2d8] ;  /* 0x0002d80001987983 */ /* 0x000ee80000300800 */
[----:B------:R-:W4:Y:S01]  /*18500*/  LDL.LU R157, [R1+0x2dc] ;  /* 0x0002dc00019d7983 */ /* 0x000f220000300800 */
[----:B------:R-:W1:Y:S02]  /*18510*/  MUFU.EX2 R4, R97 ;  /* 0x0000006100047308 */ /* 0x000e640000000800 */
[----:B-1----:R-:W-:-:S04]  /*18520*/  FADD.FTZ R0, R4, R2 ;  /* 0x0000000204007221 */ /* 0x002fc80000010000 */
[----:B------:R-:W-:Y:S01]  /*18530*/  FADD.FTZ R2, R3, R0 ;  /* 0x0000000003027221 */ /* 0x000fe20000010000 */
[----:B------:R-:W-:-:S04]  /*18540*/  SHF.R.U32.HI R0, RZ, 0x18, R44 ;  /* 0x00000018ff007819 */ /* 0x000fc8000001162c */
[----:B------:R-:W-:Y:S02]  /*18550*/  ISETP.LE.U32.AND P0, PT, R0, UR7, PT ;  /* 0x0000000700007c0c */ /* 0x000fe4000bf03070 */
[----:B------:R-:W-:Y:S02]  /*18560*/  F2FP.BF16.F32.PACK_AB R42, R3, R4 ;  /* 0x00000004032a723e */ /* 0x000fe400000010ff */
[----:B------:R-:W1:Y:S01]  /*18570*/  MUFU.EX2 R4, R62 ;  /* 0x0000003e00047308 */ /* 0x000e620000000800 */
[----:B------:R-:W-:-:S07]  /*18580*/  IMAD.MOV.U32 R0, RZ, RZ, R34 ;  /* 0x000000ffff007224 */ /* 0x000fce00078e0022 */
[----:B------:R-:W1:Y:S01]  /*18590*/  MUFU.EX2 R3, R59 ;  /* 0x0000003b00037308 */ /* 0x000e620000000800 */
[----:B------:R-:W-:Y:S02]  /*185a0*/  @!P0 HFMA2.BF16_V2 R189, -RZ.H0_H0, RZ.H0_H0, -R126.H1_H1 ;  /* 0x200000ffffbd8231 */ /* 0x000fe4000036097e */
[----:B------:R-:W-:Y:S01]  /*185b0*/  IMAD.MOV.U32 R158, RZ, RZ, R10 ;  /* 0x000000ffff9e7224 */ /* 0x000fe200078e000a */
[----:B------:R-:W-:Y:S01]  /*185c0*/  PRMT R196, R126, 0x7632, R196 ;  /* 0x000076327ec47816 */ /* 0x000fe200000000c4 */
[----:B------:R-:W-:Y:S01]  /*185d0*/  IMAD.MOV.U32 R10, RZ, RZ, R154 ;  /* 0x000000ffff0a7224 */ /* 0x000fe200078e009a */
[----:B------:R-:W-:Y:S01]  /*185e0*/  LOP3.LUT R0, R0, 0xff, RZ, 0xc0, !PT ;  /* 0x000000ff00007812 */ /* 0x000fe200078ec0ff */
[----:B------:R-:W-:Y:S01]  /*185f0*/  IMAD.MOV.U32 R154, RZ, RZ, R5 ;  /* 0x000000ffff9a7224 */ /* 0x000fe200078e0005 */
[----:B------:R-:W-:Y:S01]  /*18600*/  @!P0 PRMT R196, R189, 0x5410, RZ ;  /* 0x00005410bdc48816 */ /* 0x000fe200000000ff */
[----:B------:R-:W-:Y:S02]  /*18610*/  IMAD.MOV.U32 R189, RZ, RZ, R155 ;  /* 0x000000ffffbd7224 */ /* 0x000fe400078e009b */
[----:B------:R-:W-:-:S02]  /*18620*/  IMAD.MOV.U32 R5, RZ, RZ, R14 ;  /* 0x000000ffff057224 */ /* 0x000fc400078e000e */
[----:B------:R-:W-:Y:S01]  /*18630*/  IMAD.MOV.U32 R155, RZ, RZ, R158 ;  /* 0x000000ffff9b7224 */ /* 0x000fe200078e009e */
[----:B------:R-:W-:Y:S01]  /*18640*/  ISETP.LE.U32.AND P0, PT, R0, UR7, PT ;  /* 0x0000000700007c0c */ /* 0x000fe2000bf03070 */
[----:B------:R-:W-:Y:S02]  /*18650*/  IMAD.MOV.U32 R158, RZ, RZ, R10 ;  /* 0x000000ffff9e7224 */ /* 0x000fe400078e000a */
[----:B-1----:R-:W-:Y:S01]  /*18660*/  FADD.FTZ R0, R4, R2 ;  /* 0x0000000204007221 */ /* 0x002fe20000010000 */
[----:B------:R-:W-:Y:S01]  /*18670*/  IMAD.MOV.U32 R10, RZ, RZ, R154 ;  /* 0x000000ffff0a7224 */ /* 0x000fe200078e009a */
[----:B------:R-:W-:Y:S01]  /*18680*/  F2FP.BF16.F32.PACK_AB R43, R3, R4 ;  /* 0x00000004032b723e */ /* 0x000fe200000010ff */
[----:B------:R-:W-:Y:S01]  /*18690*/  IMAD.MOV.U32 R14, RZ, RZ, R45 ;  /* 0x000000ffff0e7224 */ /* 0x000fe200078e002d */
[----:B------:R1:W-:Y:S01]  /*186a0*/  MUFU.EX2 R4, R155 ;  /* 0x0000009b00047308 */ /* 0x0003e20000000800 */
[----:B------:R-:W-:Y:S02]  /*186b0*/  IMAD.MOV.U32 R154, RZ, RZ, R5 ;  /* 0x000000ffff9a7224 */ /* 0x000fe400078e0005 */
[----:B------:R-:W-:-:S02]  /*186c0*/  IMAD.MOV.U32 R45, RZ, RZ, R159 ;  /* 0x000000ffff2d7224 */ /* 0x000fc400078e009f */
[----:B------:R-:W-:Y:S02]  /*186d0*/  IMAD.MOV.U32 R159, RZ, RZ, R95 ;  /* 0x000000ffff9f7224 */ /* 0x000fe400078e005f */
[----:B------:R-:W-:Y:S02]  /*186e0*/  IMAD.MOV.U32 R95, RZ, RZ, R156 ;  /* 0x000000ffff5f7224 */ /* 0x000fe400078e009c */
[----:B------:R-:W3:Y:S01]  /*186f0*/  LDL.LU R156, [R1+0x2c8] ;  /* 0x0002c800019c7983 */ /* 0x000ee20000300800 */
[----:B-1----:R-:W-:Y:S02]  /*18700*/  IMAD.MOV.U32 R155, RZ, RZ, R158 ;  /* 0x000000ffff9b7224 */ /* 0x002fe400078e009e */
[----:B------:R-:W-:Y:S02]  /*18710*/  IMAD.MOV.U32 R158, RZ, RZ, R10 ;  /* 0x000000ffff9e7224 */ /* 0x000fe400078e000a */
[----:B------:R-:W-:Y:S02]  /*18720*/  IMAD.MOV.U32 R10, RZ, RZ, R154 ;  /* 0x000000ffff0a7224 */ /* 0x000fe400078e009a */
[----:B------:R-:W-:-:S02]  /*18730*/  IMAD.MOV.U32 R154, RZ, RZ, R45 ;  /* 0x000000ffff9a7224 */ /* 0x000fc400078e002d */
[----:B------:R-:W-:Y:S02]  /*18740*/  IMAD.MOV.U32 R45, RZ, RZ, R159 ;  /* 0x000000ffff2d7224 */ /* 0x000fe400078e009f */
[----:B------:R-:W-:Y:S02]  /*18750*/  IMAD.MOV.U32 R159, RZ, RZ, R85 ;  /* 0x000000ffff9f7224 */ /* 0x000fe400078e0055 */
[----:B------:R-:W-:Y:S02]  /*18760*/  IMAD.MOV.U32 R85, RZ, RZ, R33 ;  /* 0x000000ffff557224 */ /* 0x000fe400078e0021 */
[----:B------:R-:W-:Y:S02]  /*18770*/  IMAD.MOV.U32 R33, RZ, RZ, R58 ;  /* 0x000000ffff217224 */ /* 0x000fe400078e003a */
[----:B----4-:R-:W-:Y:S02]  /*18780*/  FMUL.FTZ R153, R157, R24 ;  /* 0x000000189d997220 */ /* 0x010fe40000410000 */
[----:B------:R-:W4:Y:S04]  /*18790*/  LDL.LU R157, [R1+0x2cc] ;  /* 0x0002cc00019d7983 */ /* 0x000f280000300800 */
[----:B------:R-:W4:Y:S04]  /*187a0*/  LDL.LU R58, [R1+0x300] ;  /* 0x00030000013a7983 */ /* 0x000f280000300800 */
[----:B------:R-:W2:Y:S01]  /*187b0*/  LDL.LU R160, [R1+0x304] ;  /* 0x0003040001a07983 */ /* 0x000ea20000300800 */
        /* <DEDUP_REMOVED lines=12> */
[----:B------:R-:W-:-:S02]  /*18880*/  @!P0 HFMA2.BF16_V2 R204, -RZ.H0_H0, RZ.H0_H0, -R127.H0_H0 ;  /* 0x200000ffffcc8231 */ /* 0x000fc4000034097f */
[----:B------:R-:W-:Y:S01]  /*18890*/  FADD.FTZ R186, R3, R0 ;  /* 0x0000000003ba7221 */ /* 0x000fe20000010000 */
[----:B------:R-:W-:Y:S02]  /*188a0*/  PRMT R0, R34, 0x7771, RZ ;  /* 0x0000777122007816 */ /* 0x000fe400000000ff */
[C---:B------:R-:W-:Y:S02]  /*188b0*/  PRMT R179, R127.reuse, 0x7610, R179 ;  /* 0x000076107fb37816 */ /* 0x040fe400000000b3 */
[----:B------:R-:W-:Y:S02]  /*188c0*/  @!P0 PRMT R179, R204, 0x5410, RZ ;  /* 0x00005410ccb38816 */ /* 0x000fe400000000ff */
[----:B------:R-:W-:Y:S02]  /*188d0*/  ISETP.GT.U32.AND P0, PT, R0, UR7, PT ;  /* 0x0000000700007c0c */ /* 0x000fe4000bf04070 */
[----:B------:R-:W-:Y:S02]  /*188e0*/  PRMT R0, R34, 0x7772, RZ ;  /* 0x0000777222007816 */ /* 0x000fe400000000ff */
[----:B------:R-:W-:-:S09]  /*188f0*/  PRMT R172, R127, 0x7632, R172 ;  /* 0x000076327fac7816 */ /* 0x000fd200000000ac */
[----:B------:R-:W-:Y:S01]  /*18900*/  @P0 HFMA2.BF16_V2 R205, -RZ.H0_H0, RZ.H0_H0, -R127.H1_H1 ;  /* 0x200000ffffcd0231 */ /* 0x000fe2000036097f */
[----:B------:R-:W1:Y:S04]  /*18910*/  MUFU.EX2 R5, R248 ;  /* 0x000000f800057308 */ /* 0x000e680000000800 */
[----:B------:R-:W-:Y:S01]  /*18920*/  @P0 PRMT R172, R205, 0x5410, RZ ;  /* 0x00005410cdac0816 */ /* 0x000fe200000000ff */
[----:B--2---:R-:W-:Y:S01]  /*18930*/  FMUL.FTZ R59, R160, R25 ;  /* 0x00000019a03b7220 */ /* 0x004fe20000410000 */
[----:B------:R-:W-:Y:S02]  /*18940*/  IMAD.MOV.U32 R160, RZ, RZ, R158 ;  /* 0x000000ffffa07224 */ /* 0x000fe400078e009e */
[----:B------:R-:W-:Y:S02]  /*18950*/  IMAD.MOV.U32 R158, RZ, RZ, R142 ;  /* 0x000000ffff9e7224 */ /* 0x000fe400078e008e */
[----:B------:R-:W2:Y:S01]  /*18960*/  LDL.LU R142, [R1+0x2f0] ;  /* 0x0002f000018e7983 */ /* 0x000ea20000300800 */
[----:B------:R-:W-:-:S02]  /*18970*/  IMAD.MOV.U32 R161, RZ, RZ, R160 ;  /* 0x000000ffffa17224 */ /* 0x000fc400078e00a0 */
[----:B------:R-:W-:Y:S01]  /*18980*/  IMAD.MOV.U32 R160, RZ, RZ, R155 ;  /* 0x000000ffffa07224 */ /* 0x000fe200078e009b */
[----:B------:R-:W2:Y:S01]  /*18990*/  LDL.LU R143, [R1+0x2f4] ;  /* 0x0002f400018f7983 */ /* 0x000ea20000300800 */
[----:B------:R-:W-:-:S03]  /*189a0*/  IMAD.MOV.U32 R8, RZ, RZ, R158 ;  /* 0x000000ffff087224 */ /* 0x000fc600078e009e */
[----:B------:R-:W2:Y:S04]  /*189b0*/  LDL.LU R154, [R1+0x2e0] ;  /* 0x0002e000019a7983 */ /* 0x000ea80000300800 */
[----:B------:R-:W2:Y:S04]  /*189c0*/  LDL.LU R155, [R1+0x2e4] ;  /* 0x0002e400019b7983 */ /* 0x000ea80000300800 */
[----:B------:R-:W2:Y:S04]  /*189d0*/  LDL.LU R158, [R1+0x2d0] ;  /* 0x0002d000019e7983 */ /* 0x000ea80000300800 */
[----:B------:R-:W2:Y:S01]  /*189e0*/  LDL.LU R159, [R1+0x2d4] ;  /* 0x0002d400019f7983 */ /* 0x000ea20000300800 */
[----:B------:R-:W-:-:S02]  /*189f0*/  ISETP.GT.U32.AND P0, PT, R0, UR7, PT ;  /* 0x0000000700007c0c */ /* 0x000fc4000bf04070 */
[----:B------:R-:W-:Y:S02]  /*18a00*/  PRMT R0, R34, 0x7773, RZ ;  /* 0x0000777322007816 */ /* 0x000fe400000000ff */
[----:B------:R-:W-:Y:S01]  /*18a10*/  PRMT R173, R125, 0x7610, R173 ;  /* 0x000076107dad7816 */ /* 0x000fe200000000ad */
[----:B------:R-:W-:Y:S01]  /*18a20*/  FADD.FTZ R3, R63, R47 ;  /* 0x0000002f3f037221 */ /* 0x000fe20000010000 */
[----:B-1----:R-:W-:-:S07]  /*18a30*/  FADD.FTZ R2, R5, R11 ;  /* 0x0000000b05027221 */ /* 0x002fce0000010000 */
[----:B------:R-:W-:-:S05]  /*18a40*/  @P0 HFMA2.BF16_V2 R206, -RZ.H0_H0, RZ.H0_H0, -R125.H0_H0 ;  /* 0x200000ffffce0231 */ /* 0x000fca000034097d */
[----:B------:R-:W-:Y:S02]  /*18a50*/  @P0 PRMT R173, R206, 0x5410, RZ ;  /* 0x00005410cead0816 */ /* 0x000fe400000000ff */
[----:B------:R-:W-:Y:S02]  /*18a60*/  ISETP.GT.U32.AND P0, PT, R0, UR7, PT ;  /* 0x0000000700007c0c */ /* 0x000fe4000bf04070 */
[----:B------:R-:W-:Y:S01]  /*18a70*/  LOP3.LUT R0, R216, UR6, R27, 0x96, !PT ;  /* 0x00000006d8007c12 */ /* 0x000fe2000f8e961b */
[----:B------:R-:W-:Y:S02]  /*18a80*/  IMAD.MOV.U32 R187, RZ, RZ, R10 ;  /* 0x000000ffffbb7224 */ /* 0x000fe400078e000a */
[----:B------:R-:W-:Y:S01]  /*18a90*/  FADD.FTZ R11, R4, R2 ;  /* 0x00000002040b7221 */ /* 0x000fe20000010000 */
[----:B------:R-:W-:Y:S01]  /*18aa0*/  FADD.FTZ R10, R61, R3 ;  /* 0x000000033d0a7221 */ /* 0x000fe20000010000 */
[----:B------:R-:W-:-:S04]  /*18ab0*/  IMAD.WIDE.U32 R2, R0, -0x2daee0ad, RZ ;  /* 0xd2511f5300027825 */ /* 0x000fc800078e00ff */
[-C--:B------:R-:W-:Y:S01]  /*18ac0*/  FMUL.FTZ R56, R56, R24.reuse ;  /* 0x0000001838387220 */ /* 0x080fe20000410000 */
[----:B------:R-:W-:Y:S01]  /*18ad0*/  LOP3.LUT R0, R82, UR31, R3, 0x96, !PT ;  /* 0x0000001f52007c12 */ /* 0x000fe2000f8e9603 */
[-C--:B------:R-:W-:Y:S01]  /*18ae0*/  FMUL.FTZ R140, R140, R24.reuse ;  /* 0x000000188c8c7220 */ /* 0x080fe20000410000 */
[-C--:B---3--:R-:W-:Y:S01]  /*18af0*/  FMUL.FTZ R141, R141, R24.reuse ;  /* 0x000000188d8d7220 */ /* 0x088fe20000410000 */
[-C--:B------:R-:W-:Y:S01]  /*18b00*/  FMUL.FTZ R152, R152, R24.reuse ;  /* 0x0000001898987220 */ /* 0x080fe20000410000 */
[-C--:B------:R-:W-:Y:S01]  /*18b10*/  FMUL.FTZ R156, R156, R24.reuse ;  /* 0x000000189c9c7220 */ /* 0x080fe20000410000 */
[----:B----4-:R-:W-:Y:S01]  /*18b20*/  FMUL.FTZ R157, R157, R24 ;  /* 0x000000189d9d7220 */ /* 0x010fe20000410000 */
[----:B------:R-:W-:Y:S01]  /*18b30*/  LOP3.LUT R6, R26, UR32, R189, 0x96, !PT ;  /* 0x000000201a067c12 */ /* 0x000fe2000f8e96bd */
[----:B------:R-:W-:Y:S01]  /*18b40*/  IMAD.MOV.U32 R24, RZ, RZ, R188 ;  /* 0x000000ffff187224 */ /* 0x000fe200078e00bc */
[----:B------:R-:W-:Y:S01]  /*18b50*/  F2FP.BF16.F32.PACK_AB R130, R4, R5 ;  /* 0x000000050482723e */ /* 0x000fe200000010ff */
[----:B------:R-:W-:-:S04]  /*18b60*/  IMAD.WIDE.U32 R4, R0, -0x326172a9, RZ ;  /* 0xcd9e8d5700047825 */ /* 0x000fc800078e00ff */
[----:B------:R-:W-:Y:S01]  /*18b70*/  IMAD.MOV.U32 R63, RZ, RZ, R7 ;  /* 0x000000ffff3f7224 */ /* 0x000fe200078e0007 */
[----:B------:R-:W-:Y:S01]  /*18b80*/  LOP3.LUT R3, R24, UR30, R5, 0x96, !PT ;  /* 0x0000001e18037c12 */ /* 0x000fe2000f8e9605 */
[----:B------:R-:W-:-:S05]  /*18b90*/  IMAD.WIDE.U32 R6, R6, -0x2daee0ad, RZ ;  /* 0xd2511f5306067825 */ /* 0x000fca00078e00ff */
[----:B------:R-:W-:Y:S01]  /*18ba0*/  LOP3.LUT R0, R2, UR29, R7, 0x96, !PT ;  /* 0x0000001d02007c12 */ /* 0x000fe2000f8e9607 */
[----:B------:R-:W-:-:S05]  /*18bb0*/  IMAD.WIDE.U32 R2, R3, -0x2daee0ad, RZ ;  /* 0xd2511f5303027825 */ /* 0x000fca00078e00ff */
[----:B------:R-:W-:Y:S01]  /*18bc0*/  LOP3.LUT R3, R6, UR26, R3, 0x96, !PT ;  /* 0x0000001a06037c12 */ /* 0x000fe2000f8e9603 */
[----:B------:R-:W-:-:S04]  /*18bd0*/  IMAD.WIDE.U32 R6, R0, -0x326172a9, RZ ;  /* 0xcd9e8d5700067825 */ /* 0x000fc800078e00ff */
[----:B------:R-:W-:Y:S01]  /*18be0*/  FMUL.FTZ R58, R58, R25 ;  /* 0x000000193a3a7220 */ /* 0x000fe20000410000 */
[----:B------:R-:W-:Y:S01]  /*18bf0*/  LOP3.LUT R0, R4, UR27, R7, 0x96, !PT ;  /* 0x0000001b04007c12 */ /* 0x000fe2000f8e9607 */
[----:B------:R-:W-:Y:S02]  /*18c00*/  IMAD.MOV.U32 R188, RZ, RZ, R8 ;  /* 0x000000ffffbc7224 */ /* 0x000fe400078e0008 */
[----:B------:R-:W-:Y:S01]  /*18c10*/  @P0 HFMA2.BF16_V2 R228, -RZ.H0_H0, RZ.H0_H0, -R125.H1_H1 ;  /* 0x200000ffffe40231 */ /* 0x000fe2000036097d */
[----:B------:R-:W-:-:S04]  /*18c20*/  PRMT R174, R125, 0x7632, R174 ;  /* 0x000076327dae7816 */ /* 0x000fc800000000ae */
[----:B------:R-:W-:Y:S01]  /*18c30*/  @P0 PRMT R174, R228, 0x5410, RZ ;  /* 0x00005410e4ae0816 */ /* 0x000fe200000000ff */
[----:B------:R-:W-:Y:S02]  /*18c40*/  IMAD.MOV.U32 R62, RZ, RZ, R66 ;  /* 0x000000ffff3e7224 */ /* 0x000fe400078e0042 */
[----:B------:R-:W-:Y:S01]  /*18c50*/  IMAD.MOV.U32 R97, RZ, RZ, R32 ;  /* 0x000000ffff617224 */ /* 0x000fe200078e0020 */
[----:B------:R-:W3:Y:S01]  /*18c60*/  LDL R66, [R1+0x8] ;  /* 0x0000080001427983 */ /* 0x000ee20000100800 */
[----:B------:R-:W-:-:S03]  /*18c70*/  IMAD.MOV.U32 R32, RZ, RZ, R45 ;  /* 0x000000ffff207224 */ /* 0x000fc600078e002d */
[----:B------:R-:W4:Y:S01]  /*18c80*/  LDL R45, [R1+0xc] ;  /* 0x00000c00012d7983 */ /* 0x000f220000100800 */
[C---:B------:R-:W-:Y:S02]  /*18c90*/  PRMT R241, R130.reuse, 0x7610, R241 ;  /* 0x0000761082f17816 */ /* 0x040fe400000000f1 */
[----:B------:R-:W-:Y:S01]  /*18ca0*/  PRMT R240, R130, 0x7632, R240 ;  /* 0x0000763282f07816 */ /* 0x000fe200000000f0 */
[-C--:B--2---:R-:W-:Y:S01]  /*18cb0*/  FMUL.FTZ R142, R142, R25.reuse ;  /* 0x000000198e8e7220 */ /* 0x084fe20000410000 */
[-C--:B------:R-:W-:Y:S01]  /*18cc0*/  FMUL.FTZ R143, R143, R25.reuse ;  /* 0x000000198f8f7220 */ /* 0x080fe20000410000 */
[-C--:B------:R-:W-:Y:S01]  /*18cd0*/  FMUL.FTZ R154, R154, R25.reuse ;  /* 0x000000199a9a7220 */ /* 0x080fe20000410000 */
[-C--:B------:R-:W-:Y:S01]  /*18ce0*/  FMUL.FTZ R155, R155, R25.reuse ;  /* 0x000000199b9b7220 */ /* 0x080fe20000410000 */
[-C--:B------:R-:W-:Y:S01]  /*18cf0*/  FMUL.FTZ R158, R158, R25.reuse ;  /* 0x000000199e9e7220 */ /* 0x080fe20000410000 */
[----:B------:R-:W-:Y:S01]  /*18d00*/  FMUL.FTZ R159, R159, R25 ;  /* 0x000000199f9f7220 */ /* 0x000fe20000410000 */
[----:B------:R-:W-:-:S02]  /*18d10*/  IMAD.MOV.U32 R25, RZ, RZ, R189 ;  /* 0x000000ffff197224 */ /* 0x000fc400078e00bd */
[----:B------:R-:W-:Y:S02]  /*18d20*/  IMAD.MOV.U32 R189, RZ, RZ, R9 ;  /* 0x000000ffffbd7224 */ /* 0x000fe400078e0009 */
[----:B------:R-:W-:-:S05]  /*18d30*/  IMAD.WIDE.U32 R8, R0, -0x2daee0ad, RZ ;  /* 0xd2511f5300087825 */ /* 0x000fca00078e00ff */
[----:B------:R-:W-:Y:S01]  /*18d40*/  LOP3.LUT R0, R2, UR16, R9, 0x96, !PT ;  /* 0x0000001002007c12 */ /* 0x000fe2000f8e9609 */
[----:B------:R-:W-:-:S04]  /*18d50*/  IMAD.WIDE.U32 R2, R3, -0x326172a9, RZ ;  /* 0xcd9e8d5703027825 */ /* 0x000fc800078e00ff */
[----:B------:R-:W-:-:S05]  /*18d60*/  IMAD.WIDE.U32 R26, R0, -0x326172a9, RZ ;  /* 0xcd9e8d57001a7825 */ /* 0x000fca00078e00ff */
[----:B------:R-:W-:-:S04]  /*18d70*/  LOP3.LUT R35, R2, UR15, R27, 0x96, !PT ;  /* 0x0000000f02237c12 */ /* 0x000fc8000f8e961b */
[----:B------:R-:W-:-:S04]  /*18d80*/  LOP3.LUT R0, R35, 0xff, RZ, 0xc0, !PT ;  /* 0x000000ff23007812 */ /* 0x000fc800078ec0ff */
[----:B------:R-:W-:Y:S02]  /*18d90*/  ISETP.LE.U32.AND P0, PT, R0, UR7, PT ;  /* 0x0000000700007c0c */ /* 0x000fe4000bf03070 */
[----:B------:R-:W-:Y:S02]  /*18da0*/  LOP3.LUT R0, R35, 0xffff, RZ, 0xc0, !PT ;  /* 0x0000ffff23007812 */ /* 0x000fe400078ec0ff */
[----:B------:R-:W-:Y:S02]  /*18db0*/  LOP3.LUT R6, R6, UR17, R3, 0x96, !PT ;  /* 0x0000001106067c12 */ /* 0x000fe4000f8e9603 */
[----:B------:R1:W2:Y:S01]  /*18dc0*/  MUFU.EX2 R3, R63 ;  /* 0x0000003f00037308 */ /* 0x0002a20000000800 */
[----:B------:R-:W-:-:S04]  /*18dd0*/  SHF.R.U32.HI R0, RZ, 0x8, R0 ;  /* 0x00000008ff007819 */ /* 0x000fc80000011600 */
[----:B------:R-:W-:Y:S02]  /*18de0*/  LOP3.LUT R0, R0, 0xffff, RZ, 0xc0, !PT ;  /* 0x0000ffff00007812 */ /* 0x000fe400078ec0ff */
[----:B------:R-:W-:Y:S02]  /*18df0*/  @!P0 HFMA2.BF16_V2 R243, -RZ.H0_H0, RZ.H0_H0, -R130.H0_H0 ;  /* 0x200000fffff38231 */ /* 0x000fe40000340982 */
[----:B-1----:R-:W-:Y:S02]  /*18e00*/  IMAD.MOV.U32 R63, RZ, RZ, R62 ;  /* 0x000000ffff3f7224 */ /* 0x002fe400078e003e */
[----:B------:R-:W-:Y:S02]  /*18e10*/  IMAD.MOV.U32 R62, RZ, RZ, R236 ;  /* 0x000000ffff3e7224 */ /* 0x000fe400078e00ec */
[----:B------:R-:W3:Y:S04]  /*18e20*/  LDL.LU R236, [R1+0x41c] ;  /* 0x00041c0001ec7983 */ /* 0x000ee80000300800 */
[----:B------:R1:W3:Y:S01]  /*18e30*/  LDL.LU.S16 R7, [R1+0x24] ;  /* 0x0000240001077983 */ /* 0x0002e20000300600 */
[----:B------:R-:W-:-:S02]  /*18e40*/  @!P0 PRMT R241, R243, 0x5410, RZ ;  /* 0x00005410f3f18816 */ /* 0x000fc400000000ff */
[----:B------:R-:W-:Y:S01]  /*18e50*/  ISETP.LE.U32.AND P0, PT, R0, UR7, PT ;  /* 0x0000000700007c0c */ /* 0x000fe2000bf03070 */
[----:B------:R-:W2:Y:S01]  /*18e60*/  MUFU.EX2 R2, R63 ;  /* 0x0000003f00027308 */ /* 0x000ea20000000800 */
[----:B------:R-:W-:-:S04]  /*18e70*/  PRMT R0, R35, 0x7632, R0 ;  /* 0x0000763223007816 */ /* 0x000fc80000000000 */
[----:B------:R-:W-:-:S07]  /*18e80*/  LOP3.LUT R0, R0, 0xff, RZ, 0xc0, !PT ;  /* 0x000000ff00007812 */ /* 0x000fce00078ec0ff */
[----:B------:R-:W-:-:S05]  /*18e90*/  @!P0 HFMA2.BF16_V2 R244, -RZ.H0_H0, RZ.H0_H0, -R130.H1_H1 ;  /* 0x200000fffff48231 */ /* 0x000fca0000360982 */
[----:B------:R-:W-:Y:S02]  /*18ea0*/  @!P0 PRMT R240, R244, 0x5410, RZ ;  /* 0x00005410f4f08816 */ /* 0x000fe400000000ff */
[----:B------:R-:W-:Y:S01]  /*18eb0*/  ISETP.LE.U32.AND P0, PT, R0, UR7, PT ;  /* 0x0000000700007c0c */ /* 0x000fe2000bf03070 */
[----:B--2---:R-:W-:Y:S01]  /*18ec0*/  FADD.FTZ R0, R3, R11 ;  /* 0x0000000b03007221 */ /* 0x004fe20000010000 */
[C---:B------:R-:W-:Y:S02]  /*18ed0*/  F2FP.BF16.F32.PACK_AB R124, R2.reuse, R3 ;  /* 0x00000003027c723e */ /* 0x040fe400000010ff */
[----:B------:R1:W2:Y:S01]  /*18ee0*/  LDL.LU.S16 R3, [R1+0x78] ;  /* 0x0000780001037983 */ /* 0x0002a20000300600 */
[----:B------:R-:W-:Y:S01]  /*18ef0*/  FADD.FTZ R4, R2, R0 ;  /* 0x0000000002047221 */ /* 0x000fe20000010000 */
[----:B------:R-:W-:Y:S02]  /*18f00*/  SHF.R.U32.HI R0, RZ, 0x18, R35 ;  /* 0x00000018ff007819 */ /* 0x000fe40000011623 */
[----:B------:R-:W-:-:S05]  /*18f10*/  PRMT R228, R148, 0x7610, R228 ;  /* 0x0000761094e47816 */ /* 0x000fca00000000e4 */
[----:B------:R-:W-:-:S05]  /*18f20*/  @!P0 HFMA2.BF16_V2 R246, -RZ.H0_H0, RZ.H0_H0, -R148.H0_H0 ;  /* 0x200000fffff68231 */ /* 0x000fca0000340994 */
[----:B------:R-:W-:Y:S02]  /*18f30*/  @!P0 PRMT R228, R246, 0x5410, RZ ;  /* 0x00005410f6e48816 */ /* 0x000fe400000000ff */
[----:B------:R-:W-:Y:S01]  /*18f40*/  ISETP.LE.U32.AND P0, PT, R0, UR7, PT ;  /* 0x0000000700007c0c */ /* 0x000fe2000bf03070 */
[----:B------:R-:W-:Y:S01]  /*18f50*/  IMAD.MOV.U32 R0, RZ, RZ, R26 ;  /* 0x000000ffff007224 */ /* 0x000fe200078e001a */
[----:B------:R-:W-:-:S04]  /*18f60*/  PRMT R231, R148, 0x7632, R231 ;  /* 0x0000763294e77816 */ /* 0x000fc800000000e7 */
[----:B------:R-:W-:-:S07]  /*18f70*/  LOP3.LUT R0, R0, 0xff, RZ, 0xc0, !PT ;  /* 0x000000ff00007812 */ /* 0x000fce00078ec0ff */
[----:B------:R-:W-:-:S05]  /*18f80*/  @!P0 HFMA2.BF16_V2 R247, -RZ.H0_H0, RZ.H0_H0, -R148.H1_H1 ;  /* 0x200000fffff78231 */ /* 0x000fca0000360994 */
[----:B------:R-:W-:Y:S02]  /*18f90*/  @!P0 PRMT R231, R247, 0x5410, RZ ;  /* 0x00005410f7e78816 */ /* 0x000fe400000000ff */
[----:B------:R-:W-:Y:S02]  /*18fa0*/  ISETP.LE.U32.AND P0, PT, R0, UR7, PT ;  /* 0x0000000700007c0c */ /* 0x000fe4000bf03070 */
[----:B------:R-:W-:Y:S02]  /*18fb0*/  PRMT R0, R26, 0x7771, RZ ;  /* 0x000077711a007816 */ /* 0x000fe400000000ff */
[----:B------:R-:W-:-:S09]  /*18fc0*/  PRMT R248, R124, 0x7610, R248 ;  /* 0x000076107cf87816 */ /* 0x000fd200000000f8 */
[----:B------:R-:W-:-:S05]  /*18fd0*/  @!P0 HFMA2.BF16_V2 R249, -RZ.H0_H0, RZ.H0_H0, -R124.H0_H0 ;  /* 0x200000fffff98231 */ /* 0x000fca000034097c */
[----:B------:R-:W-:Y:S02]  /*18fe0*/  @!P0 PRMT R248, R249, 0x5410, RZ ;  /* 0x00005410f9f88816 */ /* 0x000fe400000000ff */
[----:B------:R-:W-:Y:S02]  /*18ff0*/  ISETP.GT.U32.AND P0, PT, R0, UR7, PT ;  /* 0x0000000700007c0c */ /* 0x000fe4000bf04070 */
[----:B------:R-:W-:Y:S01]  /*19000*/  PRMT R249, R124, 0x7632, R249 ;  /* 0x000076327cf97816 */ /* 0x000fe200000000f9 */
[----:B------:R-:W-:-:S04]  /*19010*/  FADD.FTZ R5, R69, R10 ;  /* 0x0000000a45057221 */ /* 0x000fc80000010000 */
[----:B------:R-:W-:-:S04]  /*19020*/  FADD.FTZ R2, R65, R5 ;  /* 0x0000000541027221 */ /* 0x000fc80000010000 */
[----:B------:R-:W-:Y:S01]  /*19030*/  FADD.FTZ R5, R75, R2 ;  /* 0x000000024b057221 */ /* 0x000fe20000010000 */
[----:B------:R-:W-:Y:S01]  /*19040*/  PRMT R246, R149, 0x7610, R246 ;  /* 0x0000761095f67816 */ /* 0x000fe200000000f6 */
[----:B------:R-:W-:Y:S02]  /*19050*/  IMAD.MOV.U32 R63, RZ, RZ, R187 ;  /* 0x000000ffff3f7224 */ /* 0x000fe400078e00bb */
[----:B------:R-:W-:Y:S02]  /*19060*/  IMAD.MOV.U32 R187, RZ, RZ, R32 ;  /* 0x000000ffffbb7224 */ /* 0x000fe400078e0020 */
[----:B------:R-:W-:Y:S02]  /*19070*/  IMAD.MOV.U32 R10, RZ, RZ, R62 ;  /* 0x000000ffff0a7224 */ /* 0x000fe400078e003e */
[----:B------:R-:W-:Y:S02]  /*19080*/  IMAD.MOV.U32 R61, RZ, RZ, R85 ;  /* 0x000000ffff3d7224 */ /* 0x000fe400078e0055 */
[----:B----4-:R-:W-:-:S02]  /*19090*/  IMAD.MOV.U32 R62, RZ, RZ, R45 ;  /* 0x000000ffff3e7224 */ /* 0x010fc400078e002d */
[----:B------:R-:W-:Y:S02]  /*190a0*/  IMAD.MOV.U32 R85, RZ, RZ, R232 ;  /* 0x000000ffff557224 */ /* 0x000fe400078e00e8 */
[----:B---3--:R-:W-:-:S05]  /*190b0*/  @P0 HFMA2.BF16_V2 R7, -RZ.H0_H0, RZ.H0_H0, -R124.H1_H1 ;  /* 0x200000ffff070231 */ /* 0x008fca000036097c */
[----:B------:R-:W-:-:S04]  /*190c0*/  PRMT R0, R7, 0x7610, R0 ;  /* 0x0000761007007816 */ /* 0x000fc80000000000 */
[----:B------:R-:W-:Y:S02]  /*190d0*/  @P0 PRMT R249, R0, 0x5410, RZ ;  /* 0x0000541000f90816 */ /* 0x000fe400000000ff */
[----:B------:R-:W-:-:S04]  /*190e0*/  PRMT R0, R26, 0x7772, RZ ;  /* 0x000077721a007816 */ /* 0x000fc800000000ff */
[----:B------:R-:W-:-:S13]  /*190f0*/  ISETP.GT.U32.AND P0, PT, R0, UR7, PT ;  /* 0x0000000700007c0c */ /* 0x000fda000bf04070 */
[----:B--2---:R-:W-:-:S05]  /*19100*/  @P0 HFMA2.BF16_V2 R3, -RZ.H0_H0, RZ.H0_H0, -R149.H0_H0 ;  /* 0x200000ffff030231 */ /* 0x004fca0000340995 */
[----:B------:R-:W-:-:S04]  /*19110*/  PRMT R2, R3, 0x7610, R2 ;  /* 0x0000761003027816 */ /* 0x000fc80000000002 */
[----:B------:R-:W-:Y:S02]  /*19120*/  @P0 PRMT R246, R2, 0x5410, RZ ;  /* 0x0000541002f60816 */ /* 0x000fe400000000ff */
[----:B------:R1:W2:Y:S01]  /*19130*/  LDL.LU.S16 R2, [R1+0x88] ;  /* 0x0000880001027983 */ /* 0x0002a20000300600 */
[----:B------:R-:W-:Y:S02]  /*19140*/  IMAD.MOV.U32 R7, RZ, RZ, R33 ;  /* 0x000000ffff077224 */ /* 0x000fe400078e0021 */
[----:B------:R-:W-:Y:S01]  /*19150*/  IMAD.WIDE.U32 R32, R6, -0x2daee0ad, RZ ;  /* 0xd2511f5306207825 */ /* 0x000fe200078e00ff */
[----:B------:R3:W-:Y:S04]  /*19160*/  MUFU.EX2 R3, R237 ;  /* 0x000000ed00037308 */ /* 0x0007e80000000800 */
[----:B------:R-:W-:Y:S01]  /*19170*/  LOP3.LUT R45, R8, UR14, R33, 0x96, !PT ;  /* 0x0000000e082d7c12 */ /* 0x000fe2000f8e9621 */
[----:B---3--:R-:W3:Y:S04]  /*19180*/  LDL.LU R237, [R1+0x418] ;  /* 0x0004180001ed7983 */ /* 0x008ee80000300800 */
[----:B------:R-:W4:Y:S04]  /*19190*/  LDL.LU R232, [R1+0x414] ;  /* 0x0004140001e87983 */ /* 0x000f280000300800 */
[----:B------:R1:W3:Y:S01]  /*191a0*/  LDL.LU.S16 R8, [R1+0x8c] ;  /* 0x00008c0001087983 */ /* 0x0002e20000300600 */
[----:B------:R-:W-:-:S04]  /*191b0*/  PRMT R0, R26, 0x7773, RZ ;  /* 0x000077731a007816 */ /* 0x000fc800000000ff */
[----:B------:R-:W-:Y:S02]  /*191c0*/  ISETP.GT.U32.AND P0, PT, R0, UR7, PT ;  /* 0x0000000700007c0c */ /* 0x000fe4000bf04070 */
[----:B------:R-:W-:-:S11]  /*191d0*/  PRMT R243, R149, 0x7632, R243 ;  /* 0x0000763295f37816 */ /* 0x000fd600000000f3 */
[----:B--2---:R-:W-:-:S05]  /*191e0*/  @P0 HFMA2.BF16_V2 R2, -RZ.H0_H0, RZ.H0_H0, -R149.H1_H1 ;  /* 0x200000ffff020231 */ /* 0x004fca0000360995 */
[----:B------:R-:W-:Y:S02]  /*191f0*/  PRMT R0, R2, 0x7610, R0 ;  /* 0x0000761002007816 */ /* 0x000fe40000000000 */
[----:B------:R-:W2:Y:S02]  /*19200*/  MUFU.EX2 R2, R10 ;  /* 0x0000000a00027308 */ /* 0x000ea40000000800 */
[----:B------:R-:W-:Y:S02]  /*19210*/  @P0 PRMT R243, R0, 0x5410, RZ ;  /* 0x0000541000f30816 */ /* 0x000fe400000000ff */
[----:B------:R-:W-:-:S04]  /*19220*/  LOP3.LUT R0, R45, 0xff, RZ, 0xc0, !PT ;  /* 0x000000ff2d007812 */ /* 0x000fc800078ec0ff */
[----:B------:R-:W-:Y:S02]  /*19230*/  ISETP.LE.U32.AND P0, PT, R0, UR7, PT ;  /* 0x0000000700007c0c */ /* 0x000fe4000bf03070 */
[----:B--2---:R-:W-:-:S11]  /*19240*/  F2FP.BF16.F32.PACK_AB R137, R2, R3 ;  /* 0x000000030289723e */ /* 0x004fd600000010ff */
[----:B---3--:R-:W-:Y:S01]  /*19250*/  @!P0 HFMA2.BF16_V2 R8, -RZ.H0_H0, RZ.H0_H0, -R137.H0_H0 ;  /* 0x200000ffff088231 */ /* 0x008fe20000340989 */
[----:B------:R-:W-:-:S04]  /*19260*/  PRMT R245, R137, 0x7610, R245 ;  /* 0x0000761089f57816 */ /* 0x000fc800000000f5 */
[----:B------:R-:W-:-:S04]  /*19270*/  PRMT R6, R8, 0x7610, R6 ;  /* 0x0000761008067816 */ /* 0x000fc80000000006 */
[----:B------:R-:W-:Y:S02]  /*19280*/  @!P0 PRMT R245, R6, 0x5410, RZ ;  /* 0x0000541006f58816 */ /* 0x000fe400000000ff */
[----:B------:R1:W2:Y:S01]  /*19290*/  LDL.LU.S16 R6, [R1+0x98] ;  /* 0x0000980001067983 */ /* 0x0002a20000300600 */
[----:B------:R-:W-:-:S04]  /*192a0*/  FADD.FTZ R0, R3, R4 ;  /* 0x0000000403007221 */ /* 0x000fc80000010000 */
[----:B------:R-:W-:Y:S01]  /*192b0*/  FADD.FTZ R3, R2, R0 ;  /* 0x0000000002037221 */ /* 0x000fe20000010000 */
[----:B------:R-:W-:-:S04]  /*192c0*/  LOP3.LUT R0, R45, 0xffff, RZ, 0xc0, !PT ;  /* 0x0000ffff2d007812 */ /* 0x000fc800078ec0ff */
[----:B------:R-:W-:-:S04]  /*192d0*/  SHF.R.U32.HI R0, RZ, 0x8, R0 ;  /* 0x00000008ff007819 */ /* 0x000fc80000011600 */
[----:B------:R-:W-:-:S04]  /*192e0*/  LOP3.LUT R0, R0, 0xffff, RZ, 0xc0, !PT ;  /* 0x0000ffff00007812 */ /* 0x000fc800078ec0ff */
[----:B------:R-:W-:-:S13]  /*192f0*/  ISETP.LE.U32.AND P0, PT, R0, UR7, PT ;  /* 0x0000000700007c0c */ /* 0x000fda000bf03070 */
[----:B--2---:R-:W-:-:S05]  /*19300*/  @!P0 HFMA2.BF16_V2 R6, -RZ.H0_H0, RZ.H0_H0, -R137.H1_H1 ;  /* 0x200000ffff068231 */ /* 0x004fca0000360989 */
[----:B------:R-:W-:Y:S02]  /*19310*/  PRMT R2, R6, 0x7610, R2 ;  /* 0x0000761006027816 */ /* 0x000fe40000000002 */
[----:B------:R1:W2:Y:S01]  /*19320*/  LDL.LU.S16 R6, [R1+0x9c] ;  /* 0x00009c0001067983 */ /* 0x0002a20000300600 */
[----:B------:R-:W-:Y:S02]  /*19330*/  PRMT R0, R45, 0x7632, R0 ;  /* 0x000076322d007816 */ /* 0x000fe40000000000 */
[----:B------:R-:W-:Y:S02]  /*19340*/  PRMT R242, R137, 0x7632, R242 ;  /* 0x0000763289f27816 */ /* 0x000fe400000000f2 */
[----:B------:R-:W-:Y:S02]  /*19350*/  LOP3.LUT R0, R0, 0xff, RZ, 0xc0, !PT ;  /* 0x000000ff00007812 */ /* 0x000fe400078ec0ff */
[----:B------:R-:W-:Y:S02]  /*19360*/  @!P0 PRMT R242, R2, 0x5410, RZ ;  /* 0x0000541002f28816 */ /* 0x000fe400000000ff */
[----:B------:R-:W-:Y:S01]  /*19370*/  ISETP.LE.U32.AND P0, PT, R0, UR7, PT ;  /* 0x0000000700007c0c */ /* 0x000fe2000bf03070 */
[----:B------:R-:W-:-:S02]  /*19380*/  IMAD.MOV.U32 R10, RZ, RZ, R7 ;  /* 0x000000ffff0a7224 */ /* 0x000fc400078e0007 */
[----:B------:R-:W-:Y:S01]  /*19390*/  IMAD.MOV.U32 R7, RZ, RZ, R97 ;  /* 0x000000ffff077224 */ /* 0x000fe200078e0061 */
[----:B------:R-:W-:Y:S01]  /*193a0*/  PRMT R247, R163, 0x7610, R247 ;  /* 0x00007610a3f77816 */ /* 0x000fe200000000f7 */
[----:B------:R-:W-:Y:S02]  /*193b0*/  IMAD.MOV.U32 R97, RZ, RZ, R100 ;  /* 0x000000ffff617224 */ /* 0x000fe400078e0064 */
[----:B------:R-:W-:Y:S02]  /*193c0*/  IMAD.MOV.U32 R100, RZ, RZ, R233 ;  /* 0x000000ffff647224 */ /* 0x000fe400078e00e9 */
[----:B------:R-:W3:Y:S04]  /*193d0*/  LDL.LU R233, [R1+0x410] ;  /* 0x0004100001e97983 */ /* 0x000ee80000300800 */
[----:B--2---:R-:W-:-:S05]  /*193e0*/  @!P0 HFMA2.BF16_V2 R6, -RZ.H0_H0, RZ.H0_H0, -R163.H0_H0 ;  /* 0x200000ffff068231 */ /* 0x004fca00003409a3 */
[----:B------:R-:W-:-:S04]  /*193f0*/  PRMT R4, R6, 0x7610, R4 ;  /* 0x0000761006047816 */ /* 0x000fc80000000004 */
[----:B------:R-:W-:Y:S02]  /*19400*/  @!P0 PRMT R247, R4, 0x5410, RZ ;  /* 0x0000541004f78816 */ /* 0x000fe400000000ff */
[----:B------:R1:W2:Y:S04]  /*19410*/  LDL.LU.S16 R4, [R1+0xa0] ;  /* 0x0000a00001047983 */ /* 0x0002a80000300600 */
[----:B------:R1:W4:Y:S01]  /*19420*/  LDL.LU.S16 R6, [R1+0xa4] ;  /* 0x0000a40001067983 */ /* 0x0003220000300600 */
[----:B------:R-:W-:-:S04]  /*19430*/  SHF.R.U32.HI R0, RZ, 0x18, R45 ;  /* 0x00000018ff007819 */ /* 0x000fc8000001162d */
[----:B------:R-:W-:Y:S01]  /*19440*/  ISETP.LE.U32.AND P0, PT, R0, UR7, PT ;  /* 0x0000000700007c0c */ /* 0x000fe2000bf03070 */
[----:B------:R-:W-:Y:S01]  /*19450*/  FADD.FTZ R2, R67, R5 ;  /* 0x0000000543027221 */ /* 0x000fe20000010000 */
[----:B------:R-:W-:Y:S01]  /*19460*/  PRMT R244, R163, 0x7632, R244 ;  /* 0x00007632a3f47816 */ /* 0x000fe200000000f4 */
[----:B------:R-:W-:Y:S08]  /*19470*/  MUFU.EX2 R5, R10 ;  /* 0x0000000a00057308 */ /* 0x000ff00000000800 */
[----:B------:R-:W3:Y:S02]  /*19480*/  MUFU.EX2 R10, R7 ;  /* 0x00000007000a7308 */ /* 0x000ee40000000800 */
[----:B---3--:R-:W-:-:S04]  /*19490*/  F2FP.BF16.F32.PACK_AB R133, R10, R5 ;  /* 0x000000050a85723e */ /* 0x008fc800000010ff */
[----:B------:R-:W-:Y:S01]  /*194a0*/  PRMT R135, R133, 0x7610, R135 ;  /* 0x0000761085877816 */ /* 0x000fe20000000087 */
[----:B--2---:R-:W-:-:S05]  /*194b0*/  @!P0 HFMA2.BF16_V2 R4, -RZ.H0_H0, RZ.H0_H0, -R163.H1_H1 ;  /* 0x200000ffff048231 */ /* 0x004fca00003609a3 */
[----:B------:R-:W-:-:S04]  /*194c0*/  PRMT R0, R4, 0x7610, R0 ;  /* 0x0000761004007816 */ /* 0x000fc80000000000 */
[----:B------:R-:W-:Y:S01]  /*194d0*/  @!P0 PRMT R244, R0, 0x5410, RZ ;  /* 0x0000541000f48816 */ /* 0x000fe200000000ff */
[----:B------:R-:W-:-:S05]  /*194e0*/  IMAD.MOV.U32 R0, RZ, RZ, R32 ;  /* 0x000000ffff007224 */ /* 0x000fca00078e0020 */
[----:B------:R-:W-:-:S04]  /*194f0*/  LOP3.LUT R0, R0, 0xff, RZ, 0xc0, !PT ;  /* 0x000000ff00007812 */ /* 0x000fc800078ec0ff */
[----:B------:R-:W-:Y:S01]  /*19500*/  ISETP.LE.U32.AND P0, PT, R0, UR7, PT ;  /* 0x0000000700007c0c */ /* 0x000fe2000bf03070 */
[----:B------:R-:W-:Y:S01]  /*19510*/  FADD.FTZ R4, R5, R3 ;  /* 0x0000000305047221 */ /* 0x000fe20000010000 */
[----:B------:R-:W-:-:S11]  /*19520*/  FADD.FTZ R3, R77, R2 ;  /* 0x000000024d037221 */ /* 0x000fd60000010000 */
[----:B----4-:R-:W-:-:S05]  /*19530*/  @!P0 HFMA2.BF16_V2 R6, -RZ.H0_H0, RZ.H0_H0, -R133.H0_H0 ;  /* 0x200000ffff068231 */ /* 0x010fca0000340985 */
[----:B------:R-:W-:-:S04]  /*19540*/  PRMT R2, R6, 0x7610, R2 ;  /* 0x0000761006027816 */ /* 0x000fc80000000002 */
[----:B------:R-:W-:Y:S02]  /*19550*/  @!P0 PRMT R135, R2, 0x5410, RZ ;  /* 0x0000541002878816 */ /* 0x000fe400000000ff */
[----:B------:R1:W2:Y:S01]  /*19560*/  LDL.LU.S16 R2, [R1+0xa8] ;  /* 0x0000a80001027983 */ /* 0x0002a20000300600 */
[----:B------:R-:W-:Y:S01]  /*19570*/  PRMT R0, R32, 0x7771, RZ ;  /* 0x0000777120007816 */ /* 0x000fe200000000ff */
[----:B------:R-:W-:Y:S01]  /*19580*/  MUFU.EX2 R5, R61 ;  /* 0x0000003d00057308 */ /* 0x000fe20000000800 */
[----:B------:R-:W-:-:S07]  /*19590*/  PRMT R145, R133, 0x7632, R145 ;  /* 0x0000763285917816 */ /* 0x000fce0000000091 */
[----:B------:R-:W3:Y:S01]  /*195a0*/  MUFU.EX2 R8, R63 ;  /* 0x0000003f00087308 */ /* 0x000ee20000000800 */
[----:B------:R-:W-:Y:S01]  /*195b0*/  ISETP.GT.U32.AND P0, PT, R0, UR7, PT ;  /* 0x0000000700007c0c */ /* 0x000fe2000bf04070 */
[----:B------:R-:W-:Y:S01]  /*195c0*/  IMAD.MOV.U32 R11, RZ, RZ, R187 ;  /* 0x000000ffff0b7224 */ /* 0x000fe200078e00bb */
[----:B------:R-:W4:Y:S01]  /*195d0*/  LDL R69, [R1+0x4] ;  /* 0x0000040001457983 */ /* 0x000f220000100800 */
[----:B------:R-:W-:Y:S02]  /*195e0*/  IMAD.MOV.U32 R187, RZ, RZ, R54 ;  /* 0x000000ffffbb7224 */ /* 0x000fe400078e0036 */
[----:B------:R-:W-:Y:S02]  /*195f0*/  IMAD.MOV.U32 R54, RZ, RZ, R94 ;  /* 0x000000ffff367224 */ /* 0x000fe400078e005e */
[----:B------:R-:W-:Y:S01]  /*19600*/  FMUL.FTZ R94, R218, R76 ;  /* 0x0000004cda5e7220 */ /* 0x000fe20000410000 */
[----:B------:R-:W-:Y:S02]  /*19610*/  IMAD.MOV.U32 R7, RZ, RZ, R189 ;  /* 0x000000ffff077224 */ /* 0x000fe400078e00bd */
[----:B------:R-:W-:Y:S01]  /*19620*/  IMAD.MOV.U32 R189, RZ, RZ, R161 ;  /* 0x000000ffffbd7224 */ /* 0x000fe200078e00a1 */
[----:B---3--:R-:W-:Y:S01]  /*19630*/  F2FP.BF16.F32.PACK_AB R132, R8, R5 ;  /* 0x000000050884723e */ /* 0x008fe200000010ff */
[----:B------:R-:W-:-:S02]  /*19640*/  IMAD.MOV.U32 R161, RZ, RZ, R87 ;  /* 0x000000ffffa17224 */ /* 0x000fc400078e0057 */
[----:B------:R-:W-:Y:S01]  /*19650*/  FMUL.FTZ R87, R235, R76 ;  /* 0x0000004ceb577220 */ /* 0x000fe20000410000 */
[----:B------:R-:W-:Y:S01]  /*19660*/  IMAD.MOV.U32 R77, RZ, RZ, R7 ;  /* 0x000000ffff4d7224 */ /* 0x000fe200078e0007 */
[----:B------:R-:W-:Y:S01]  /*19670*/  PRMT R235, R132, 0x7610, R235 ;  /* 0x0000761084eb7816 */ /* 0x000fe200000000eb */
[----:B------:R3:W1:Y:S02]  /*19680*/  MUFU.EX2 R7, R64 ;  /* 0x0000004000077308 */ /* 0x0006640000000800 */
[----:B---3--:R-:W3:Y:S01]  /*19690*/  LDL R64, [R1] ;  /* 0x0000000001407983 */ /* 0x008ee20000100800 */
[----:B--2---:R-:W-:-:S05]  /*196a0*/  @P0 HFMA2.BF16_V2 R2, -RZ.H0_H0, RZ.H0_H0, -R133.H1_H1 ;  /* 0x200000ffff020231 */ /* 0x004fca0000360985 */
[----:B------:R-:W-:-:S04]  /*196b0*/  PRMT R0, R2, 0x7610, R0 ;  /* 0x0000761002007816 */ /* 0x000fc80000000000 */
[----:B------:R-:W-:Y:S02]  /*196c0*/  @P0 PRMT R145, R0, 0x5410, RZ ;  /* 0x0000541000910816 */ /* 0x000fe400000000ff */
[----:B------:R-:W-:-:S04]  /*196d0*/  PRMT R0, R32, 0x7772, RZ ;  /* 0x0000777220007816 */ /* 0x000fc800000000ff */
[----:B------:R-:W-:Y:S02]  /*196e0*/  ISETP.GT.U32.AND P0, PT, R0, UR7, PT ;  /* 0x0000000700007c0c */ /* 0x000fe4000bf04070 */
[----:B------:R-:W-:-:S11]  /*196f0*/  PRMT R0, R32, 0x7773, RZ ;  /* 0x0000777320007816 */ /* 0x000fd600000000ff */
[----:B------:R-:W-:-:S05]  /*19700*/  @P0 HFMA2.BF16_V2 R218, -RZ.H0_H0, RZ.H0_H0, -R132.H0_H0 ;  /* 0x200000ffffda0231 */ /* 0x000fca0000340984 */
[----:B------:R-:W-:Y:S02]  /*19710*/  @P0 PRMT R235, R218, 0x5410, RZ ;  /* 0x00005410daeb0816 */ /* 0x000fe400000000ff */
[----:B------:R-:W-:Y:S02]  /*19720*/  ISETP.GT.U32.AND P0, PT, R0, UR7, PT ;  /* 0x0000000700007c0c */ /* 0x000fe4000bf04070 */
[----:B------:R-:W-:Y:S02]  /*19730*/  LOP3.LUT R0, R216, UR6, R17, 0x96, !PT ;  /* 0x00000006d8007c12 */ /* 0x000fe4000f8e9611 */
[----:B------:R-:W2:Y:S01]  /*19740*/  LDL.LU.64 R216, [R1+0x408] ;  /* 0x0004080001d87983 */ /* 0x000ea20000300a00 */
[----:B------:R-:W-:Y:S02]  /*19750*/  FADD.FTZ R2, R5, R12 ;  /* 0x0000000c05027221 */ /* 0x000fe40000010000 */
[----:B------:R1:W4:Y:S01]  /*19760*/  MUFU.EX2 R5, R11 ;  /* 0x0000000b00057308 */ /* 0x0003220000000800 */
[----:B------:R-:W-:Y:S01]  /*19770*/  FADD.FTZ R10, R10, R4 ;  /* 0x000000040a0a7221 */ /* 0x000fe20000010000 */
[----:B------:R-:W-:-:S02]  /*19780*/  IMAD.MOV.U32 R6, RZ, RZ, R188 ;  /* 0x000000ffff067224 */ /* 0x000fc400078e00bc */
[----:B------:R-:W-:Y:S02]  /*19790*/  IMAD.MOV.U32 R61, RZ, RZ, R97 ;  /* 0x000000ffff3d7224 */ /* 0x000fe400078e0061 */
[----:B------:R-:W-:Y:S01]  /*197a0*/  FMUL.FTZ R67, R62, R76 ;  /* 0x0000004c3e437220 */ /* 0x000fe20000410000 */
[----:B------:R-:W-:Y:S02]  /*197b0*/  IMAD.MOV.U32 R188, RZ, RZ, R160 ;  /* 0x000000ffffbc7224 */ /* 0x000fe400078e00a0 */
[----:B------:R-:W-:Y:S02]  /*197c0*/  IMAD.MOV.U32 R97, RZ, RZ, R123 ;  /* 0x000000ffff617224 */ /* 0x000fe400078e007b */
[----:B-1----:R-:W-:Y:S01]  /*197d0*/  FADD.FTZ R11, R8, R2 ;  /* 0x00000002080b7221 */ /* 0x002fe20000010000 */
[----:B------:R-:W-:Y:S01]  /*197e0*/  FADD.FTZ R2, R7, R3 ;  /* 0x0000000307027221 */ /* 0x000fe20000010000 */
[----:B----4-:R-:W-:-:S03]  /*197f0*/  F2FP.BF16.F32.PACK_AB R13, R5, R7 ;  /* 0x00000007050d723e */ /* 0x010fc600000010ff */
[----:B------:R-:W-:Y:S01]  /*19800*/  FADD.FTZ R12, R5, R2 ;  /* 0x00000002050c7221 */ /* 0x000fe20000010000 */
[----:B------:R-:W-:-:S04]  /*19810*/  IMAD.WIDE.U32 R4, R0, -0x2daee0ad, RZ ;  /* 0xd2511f5300047825 */ /* 0x000fc800078e00ff */
[-C--:B------:R-:W-:Y:S01]  /*19820*/  FMUL.FTZ R66, R66, R76.reuse ;  /* 0x0000004c42427220 */ /* 0x080fe20000410000 */
[-C--:B------:R-:W-:Y:S01]  /*19830*/  FMUL.FTZ R62, R238, R76.reuse ;  /* 0x0000004cee3e7220 */ /* 0x080fe20000410000 */
[-C--:B------:R-:W-:Y:S01]  /*19840*/  FMUL.FTZ R63, R239, R76.reuse ;  /* 0x0000004cef3f7220 */ /* 0x080fe20000410000 */
[----:B------:R-:W-:Y:S02]  /*19850*/  IMAD.MOV.U32 R160, RZ, RZ, R95 ;  /* 0x000000ffffa07224 */ /* 0x000fe400078e005f */
[-C--:B------:R-:W-:Y:S01]  /*19860*/  FMUL.FTZ R95, R219, R76.reuse ;  /* 0x0000004cdb5f7220 */ /* 0x080fe20000410000 */
[----:B------:R-:W-:Y:S02]  /*19870*/  IMAD.MOV.U32 R123, RZ, RZ, R86 ;  /* 0x000000ffff7b7224 */ /* 0x000fe400078e0056 */
[----:B------:R-:W-:Y:S01]  /*19880*/  FMUL.FTZ R86, R234, R76 ;  /* 0x0000004cea567220 */ /* 0x000fe20000410000 */
[----:B------:R-:W-:Y:S01]  /*19890*/  IMAD.MOV.U32 R76, RZ, RZ, R6 ;  /* 0x000000ffff4c7224 */ /* 0x000fe200078e0006 */
[----:B------:R-:W-:-:S02]  /*198a0*/  LOP3.LUT R0, R82, UR31, R5, 0x96, !PT ;  /* 0x0000001f52007c12 */ /* 0x000fc4000f8e9605 */
[--C-:B------:R-:W-:Y:S01]  /*198b0*/  LOP3.LUT R6, R16, UR32, R25.reuse, 0x96, !PT ;  /* 0x0000002010067c12 */ /* 0x100fe2000f8e9619 */
[----:B------:R-:W-:Y:S02]  /*198c0*/  IMAD.MOV.U32 R16, RZ, RZ, R24 ;  /* 0x000000ffff107224 */ /* 0x000fe400078e0018 */
[----:B------:R-:W-:Y:S02]  /*198d0*/  IMAD.MOV.U32 R17, RZ, RZ, R25 ;  /* 0x000000ffff117224 */ /* 0x000fe400078e0019 */
[----:B------:R-:W-:Y:S01]  /*198e0*/  FMUL.FTZ R65, R69, R78 ;  /* 0x0000004e45417220 */ /* 0x000fe20000410000 */
[----:B------:R-:W-:-:S04]  /*198f0*/  IMAD.WIDE.U32 R8, R0, -0x326172a9, RZ ;  /* 0xcd9e8d5700087825 */ /* 0x000fc800078e00ff */
[----:B---3--:R-:W-:Y:S01]  /*19900*/  FMUL.FTZ R64, R64, R78 ;  /* 0x0000004e40407220 */ /* 0x008fe20000410000 */
[----:B------:R-:W-:Y:S02]  /*19910*/  IMAD.MOV.U32 R27, RZ, RZ, R61 ;  /* 0x000000ffff1b7224 */ /* 0x000fe400078e003d */
[----:B------:R-:W-:Y:S02]  /*19920*/  IMAD.MOV.U32 R75, RZ, RZ, R189 ;  /* 0x000000ffff4b7224 */ /* 0x000fe400078e00bd */
[----:B------:R-:W-:Y:S02]  /*19930*/  IMAD.MOV.U32 R33, RZ, RZ, R85 ;  /* 0x000000ffff217224 */ /* 0x000fe400078e0055 */
[----:B------:R-:W-:Y:S02]  /*19940*/  @P0 HFMA2.BF16_V2 R219, -RZ.H0_H0, RZ.H0_H0, -R132.H1_H1 ;  /* 0x200000ffffdb0231 */ /* 0x000fe40000360984 */
[----:B------:R-:W-:Y:S01]  /*19950*/  IMAD.WIDE.U32 R2, R6, -0x2daee0ad, RZ ;  /* 0xd2511f5306027825 */ /* 0x000fe200078e00ff */
[----:B------:R-:W-:Y:S01]  /*19960*/  LOP3.LUT R5, R16, UR30, R9, 0x96, !PT ;  /* 0x0000001e10057c12 */ /* 0x000fe2000f8e9609 */
[----:B------:R-:W3:Y:S03]  /*19970*/  LDL.LU.64 R82, [R1+0x400] ;  /* 0x0004000001527983 */ /* 0x000ee60000300a00 */
[----:B------:R-:W-:Y:S01]  /*19980*/  LOP3.LUT R0, R4, UR29, R3, 0x96, !PT ;  /* 0x0000001d04007c12 */ /* 0x000fe2000f8e9603 */
[----:B------:R-:W-:-:S04]  /*19990*/  IMAD.WIDE.U32 R6, R5, -0x2daee0ad, RZ ;  /* 0xd2511f5305067825 */ /* 0x000fc800078e00ff */
[----:B------:R-:W-:-:S05]  /*199a0*/  IMAD.WIDE.U32 R4, R0, -0x326172a9, RZ ;  /* 0xcd9e8d5700047825 */ /* 0x000fca00078e00ff */
[----:B------:R-:W-:Y:S02]  /*199b0*/  LOP3.LUT R0, R8, UR27, R5, 0x96, !PT ;  /* 0x0000001b08007c12 */ /* 0x000fe4000f8e9605 */
[----:B------:R-:W-:-:S03]  /*199c0*/  LOP3.LUT R2, R2, UR26, R7, 0x96, !PT ;  /* 0x0000001a02027c12 */ /* 0x000fc6000f8e9607 */
[----:B------:R-:W-:-:S04]  /*199d0*/  IMAD.WIDE.U32 R16, R0, -0x2daee0ad, RZ ;  /* 0xd2511f5300107825 */ /* 0x000fc800078e00ff */
[----:B------:R-:W-:Y:S01]  /*199e0*/  IMAD.WIDE.U32 R2, R2, -0x326172a9, RZ ;  /* 0xcd9e8d5702027825 */ /* 0x000fe200078e00ff */
[----:B------:R-:W-:-:S03]  /*199f0*/  LOP3.LUT R0, R6, UR16, R17, 0x96, !PT ;  /* 0x0000001006007c12 */ /* 0x000fc6000f8e9611 */
[----:B------:R-:W-:Y:S02]  /*19a00*/  IMAD.MOV.U32 R6, RZ, RZ, R97 ;  /* 0x000000ffff067224 */ /* 0x000fe400078e0061 */
[----:B------:R-:W-:Y:S02]  /*19a10*/  IMAD.MOV.U32 R5, RZ, RZ, R96 ;  /* 0x000000ffff057224 */ /* 0x000fe400078e0060 */
[----:B------:R-:W-:Y:S01]  /*19a20*/  IMAD.MOV.U32 R7, RZ, RZ, R14 ;  /* 0x000000ffff077224 */ /* 0x000fe200078e000e */
[----:B------:R-:W-:Y:S01]  /*19a30*/  LOP3.LUT R14, R4, UR17, R3, 0x96, !PT ;  /* 0x00000011040e7c12 */ /* 0x000fe2000f8e9603 */
[----:B------:R-:W-:Y:S01]  /*19a40*/  IMAD.WIDE.U32 R96, R0, -0x326172a9, RZ ;  /* 0xcd9e8d5700607825 */ /* 0x000fe200078e00ff */
[----:B------:R1:W4:Y:S03]  /*19a50*/  MUFU.EX2 R3, R103 ;  /* 0x0000006700037308 */ /* 0x0003260000000800 */
[----:B------:R-:W-:Y:S01]  /*19a60*/  FMUL.FTZ R61, R237, R78 ;  /* 0x0000004eed3d7220 */ /* 0x000fe20000410000 */
[----:B------:R-:W-:-:S02]  /*19a70*/  IMAD.MOV.U32 R69, RZ, RZ, R188 ;  /* 0x000000ffff457224 */ /* 0x000fc400078e00bc */
[----:B------:R-:W-:Y:S02]  /*19a80*/  IMAD.MOV.U32 R189, RZ, RZ, R54 ;  /* 0x000000ffffbd7224 */ /* 0x000fe400078e0036 */
[----:B------:R-:W-:Y:S02]  /*19a90*/  IMAD.MOV.U32 R24, RZ, RZ, R161 ;  /* 0x000000ffff187224 */ /* 0x000fe400078e00a1 */
[-C--:B------:R-:W-:Y:S01]  /*19aa0*/  FMUL.FTZ R85, R233, R78.reuse ;  /* 0x0000004ee9557220 */ /* 0x080fe20000410000 */
[----:B------:R-:W-:Y:S02]  /*19ab0*/  IMAD.MOV.U32 R161, RZ, RZ, R92 ;  /* 0x000000ffffa17224 */ /* 0x000fe400078e005c */
[----:B------:R-:W-:Y:S02]  /*19ac0*/  IMAD.MOV.U32 R25, RZ, RZ, R60 ;  /* 0x000000ffff197224 */ /* 0x000fe400078e003c */
[----:B------:R-:W-:Y:S01]  /*19ad0*/  FMUL.FTZ R60, R236, R78 ;  /* 0x0000004eec3c7220 */ /* 0x000fe20000410000 */
[----:B------:R-:W-:-:S02]  /*19ae0*/  IMAD.MOV.U32 R188, RZ, RZ, R93 ;  /* 0x000000ffffbc7224 */ /* 0x000fc400078e005d */
[----:B------:R-:W-:Y:S02]  /*19af0*/  IMAD.MOV.U32 R54, RZ, RZ, R84 ;  /* 0x000000ffff367224 */ /* 0x000fe400078e0054 */
[-C--:B------:R-:W-:Y:S01]  /*19b00*/  FMUL.FTZ R84, R232, R78.reuse ;  /* 0x0000004ee8547220 */ /* 0x080fe20000410000 */
[----:B------:R-:W-:Y:S01]  /*19b10*/  PRMT R234, R132, 0x7632, R234 ;  /* 0x0000763284ea7816 */ /* 0x000fe200000000ea */
[----:B------:R-:W-:Y:S01]  /*19b20*/  IMAD.MOV.U32 R4, RZ, RZ, R5 ;  /* 0x000000ffff047224 */ /* 0x000fe200078e0005 */
[----:B------:R-:W-:Y:S01]  /*19b30*/  @P0 PRMT R234, R219, 0x5410, RZ ;  /* 0x00005410dbea0816 */ /* 0x000fe200000000ff */
[----:B-1----:R-:W3:Y:S01]  /*19b40*/  LDL.LU R103, [R1+0x3f8] ;  /* 0x0003f80001677983 */ /* 0x002ee20000300800 */
[-C--:B--2---:R-:W-:Y:S01]  /*19b50*/  FMUL.FTZ R92, R216, R78.reuse ;  /* 0x0000004ed85c7220 */ /* 0x084fe20000410000 */
[----:B------:R-:W-:Y:S01]  /*19b60*/  FMUL.FTZ R93, R217, R78 ;  /* 0x0000004ed95d7220 */ /* 0x000fe20000410000 */
[----:B------:R-:W-:Y:S01]  /*19b70*/  IMAD.MOV.U32 R78, RZ, RZ, R27 ;  /* 0x000000ffff4e7224 */ /* 0x000fe200078e001b */
[----:B------:R-:W-:-:S02]  /*19b80*/  LOP3.LUT R27, R2, UR15, R97, 0x96, !PT ;  /* 0x0000000f021b7c12 */ /* 0x000fc4000f8e9661 */
[----:B------:R-:W1:Y:S02]  /*19b90*/  MUFU.EX2 R2, R109 ;  /* 0x0000006d00027308 */ /* 0x000e640000000800 */
[----:B------:R-:W-:-:S04]  /*19ba0*/  LOP3.LUT R0, R27, 0xff, RZ, 0xc0, !PT ;  /* 0x000000ff1b007812 */ /* 0x000fc800078ec0ff */
[----:B------:R-:W-:Y:S01]  /*19bb0*/  ISETP.LE.U32.AND P0, PT, R0, UR7, PT ;  /* 0x0000000700007c0c */ /* 0x000fe2000bf03070 */
[----:B----4-:R-:W-:-:S04]  /*19bc0*/  FADD.FTZ R0, R3, R10 ;  /* 0x0000000a03007221 */ /* 0x010fc80000010000 */
[C---:B-1----:R-:W-:Y:S01]  /*19bd0*/  FADD.FTZ R5, R2.reuse, R0 ;  /* 0x0000000002057221 */ /* 0x042fe20000010000 */
[----:B------:R-:W-:Y:S01]  /*19be0*/  LOP3.LUT R0, R27, 0xffff, RZ, 0xc0, !PT ;  /* 0x0000ffff1b007812 */ /* 0x000fe200078ec0ff */
[----:B------:R-:W2:Y:S01]  /*19bf0*/  LDL.LU R109, [R1+0x3f4] ;  /* 0x0003f400016d7983 */ /* 0x000ea20000300800 */
[----:B------:R-:W-:Y:S02]  /*19c00*/  F2FP.BF16.F32.PACK_AB R138, R2, R3 ;  /* 0x00000003028a723e */ /* 0x000fe400000010ff */
[----:B------:R-:W-:-:S03]  /*19c10*/  SHF.R.U32.HI R0, RZ, 0x8, R0 ;  /* 0x00000008ff007819 */ /* 0x000fc60000011600 */
[----:B------:R-:W-:Y:S01]  /*19c20*/  @!P0 HFMA2.BF16_V2 R216, -RZ.H0_H0, RZ.H0_H0, -R138.H0_H0 ;  /* 0x200000ffffd88231 */ /* 0x000fe2000034098a */
[----:B------:R-:W-:Y:S02]  /*19c30*/  LOP3.LUT R0, R0, 0xffff, RZ, 0xc0, !PT ;  /* 0x0000ffff00007812 */ /* 0x000fe400078ec0ff */
[----:B------:R-:W-:Y:S02]  /*19c40*/  PRMT R220, R138, 0x7610, R220 ;  /* 0x000076108adc7816 */ /* 0x000fe400000000dc */
[----:B------:R-:W-:Y:S02]  /*19c50*/  @!P0 PRMT R220, R216, 0x5410, RZ ;  /* 0x00005410d8dc8816 */ /* 0x000fe400000000ff */
[----:B------:R-:W-:Y:S01]  /*19c60*/  ISETP.LE.U32.AND P0, PT, R0, UR7, PT ;  /* 0x0000000700007c0c */ /* 0x000fe2000bf03070 */
[----:B------:R1:W4:Y:S01]  /*19c70*/  MUFU.EX2 R2, R36 ;  /* 0x0000002400027308 */ /* 0x0003220000000800 */
[----:B------:R-:W-:-:S07]  /*19c80*/  PRMT R0, R27, 0x7632, R0 ;  /* 0x000076321b007816 */ /* 0x000fce0000000000 */
[----:B------:R-:W4:Y:S01]  /*19c90*/  MUFU.EX2 R3, R128 ;  /* 0x0000008000037308 */ /* 0x000f220000000800 */
[----:B------:R-:W-:-:S03]  /*19ca0*/  LOP3.LUT R0, R0, 0xff, RZ, 0xc0, !PT ;  /* 0x000000ff00007812 */ /* 0x000fc600078ec0ff */
[----:B------:R-:W-:Y:S01]  /*19cb0*/  @!P0 HFMA2.BF16_V2 R217, -RZ.H0_H0, RZ.H0_H0, -R138.H1_H1 ;  /* 0x200000ffffd98231 */ /* 0x000fe2000036098a */
[----:B------:R-:W-:-:S04]  /*19cc0*/  PRMT R219, R138, 0x7632, R219 ;  /* 0x000076328adb7816 */ /* 0x000fc800000000db */
[----:B------:R-:W-:Y:S01]  /*19cd0*/  @!P0 PRMT R219, R217, 0x5410, RZ ;  /* 0x00005410d9db8816 */ /* 0x000fe200000000ff */
[----:B-1----:R-:W3:Y:S01]  /*19ce0*/  LDL.LU R36, [R1+0x3f0] ;  /* 0x0003f00001247983 */ /* 0x002ee20000300800 */
[----:B------:R-:W-:Y:S01]  /*19cf0*/  ISETP.LE.U32.AND P0, PT, R0, UR7, PT ;  /* 0x0000000700007c0c */ /* 0x000fe2000bf03070 */
[----:B----4-:R-:W-:Y:S01]  /*19d00*/  FADD.FTZ R0, R2, R11 ;  /* 0x0000000b02007221 */ /* 0x010fe20000010000 */
[----:B------:R-:W-:-:S03]  /*19d10*/  F2FP.BF16.F32.PACK_AB R136, R3, R2 ;  /* 0x000000020388723e */ /* 0x000fc600000010ff */
[----:B------:R-:W-:Y:S01]  /*19d20*/  FADD.FTZ R3, R3, R0 ;  /* 0x0000000003037221 */ /* 0x000fe20000010000 */
[----:B------:R-:W-:Y:S01]  /*19d30*/  SHF.R.U32.HI R0, RZ, 0x18, R27 ;  /* 0x00000018ff007819 */ /* 0x000fe2000001161b */
[----:B------:R-:W4:Y:S06]  /*19d40*/  LDL.LU R128, [R1+0x3ec] ;  /* 0x0003ec0001807983 */ /* 0x000f2c0000300800 */
[----:B------:R-:W-:Y:S01]  /*19d50*/  @!P0 HFMA2.BF16_V2 R232, -RZ.H0_H0, RZ.H0_H0, -R136.H0_H0 ;  /* 0x200000ffffe88231 */ /* 0x000fe20000340988 */
[----:B------:R-:W-:-:S04]  /*19d60*/  PRMT R216, R136, 0x7610, R216 ;  /* 0x0000761088d87816 */ /* 0x000fc800000000d8 */
[----:B------:R-:W-:Y:S02]  /*19d70*/  @!P0 PRMT R216, R232, 0x5410, RZ ;  /* 0x00005410e8d88816 */ /* 0x000fe400000000ff */
[----:B------:R-:W-:Y:S01]  /*19d80*/  ISETP.LE.U32.AND P0, PT, R0, UR7, PT ;  /* 0x0000000700007c0c */ /* 0x000fe2000bf03070 */
[----:B------:R-:W-:Y:S02]  /*19d90*/  IMAD.MOV.U32 R11, RZ, RZ, R4 ;  /* 0x000000ffff0b7224 */ /* 0x000fe400078e0004 */
[----:B------:R1:W1:Y:S01]  /*19da0*/  MUFU.EX2 R4, R120 ;  /* 0x0000007800047308 */ /* 0x0002620000000800 */
[----:B------:R-:W-:Y:S01]  /*19db0*/  IMAD.MOV.U32 R0, RZ, RZ, R7 ;  /* 0x000000ffff007224 */ /* 0x000fe200078e0007 */
[----:B------:R-:W-:-:S08]  /*19dc0*/  PRMT R218, R136, 0x7632, R218 ;  /* 0x0000763288da7816 */ /* 0x000fd000000000da */
[----:B------:R-:W-:Y:S01]  /*19dd0*/  @!P0 HFMA2.BF16_V2 R233, -RZ.H0_H0, RZ.H0_H0, -R136.H1_H1 ;  /* 0x200000ffffe98231 */ /* 0x000fe20000360988 */
[----:B------:R1:W1:Y:S01]  /*19de0*/  MUFU.EX2 R2, R52 ;  /* 0x0000003400027308 */ /* 0x0002620000000800 */
[----:B------:R-:W-:-:S03]  /*19df0*/  IMAD.MOV.U32 R232, RZ, RZ, R6 ;  /* 0x000000ffffe87224 */ /* 0x000fc600078e0006 */
[----:B------:R-:W-:Y:S01]  /*19e00*/  @!P0 PRMT R218, R233, 0x5410, RZ ;  /* 0x00005410e9da8816 */ /* 0x000fe200000000ff */
[----:B------:R-:W-:Y:S01]  /*19e10*/  IMAD.MOV.U32 R233, RZ, RZ, R0 ;  /* 0x000000ffffe97224 */ /* 0x000fe200078e0000 */
[----:B-1----:R-:W2:Y:S02]  /*19e20*/  LDL.LU R120, [R1+0x3e8] ;  /* 0x0003e80001787983 */ /* 0x002ea40000300800 */
[----:B------:R1:W1:Y:S01]  /*19e30*/  MUFU.EX2 R7, R53 ;  /* 0x0000003500077308 */ /* 0x0002620000000800 */
[----:B------:R-:W-:-:S07]  /*19e40*/  IMAD.MOV.U32 R0, RZ, RZ, R96 ;  /* 0x000000ffff007224 */ /* 0x000fce00078e0060 */
[----:B------:R-:W1:Y:S01]  /*19e50*/  MUFU.EX2 R6, R194 ;  /* 0x000000c200067308 */ /* 0x000e620000000800 */
[----:B------:R-:W-:Y:S01]  /*19e60*/  LOP3.LUT R0, R0, 0xff, RZ, 0xc0, !PT ;  /* 0x000000ff00007812 */ /* 0x000fe200078ec0ff */
[----:B------:R-:W4:Y:S03]  /*19e70*/  LDL.LU R52, [R1+0x3e4] ;  /* 0x0003e40001347983 */ /* 0x000f260000300800 */
[----:B------:R-:W-:Y:S01]  /*19e80*/  ISETP.LE.U32.AND P0, PT, R0, UR7, PT ;  /* 0x0000000700007c0c */ /* 0x000fe2000bf03070 */
[----:B------:R-:W-:Y:S01]  /*19e90*/  FADD.FTZ R0, R4, R12 ;  /* 0x0000000c04007221 */ /* 0x000fe20000010000 */
[C---:B------:R-:W-:Y:S01]  /*19ea0*/  F2FP.BF16.F32.PACK_AB R8, R2.reuse, R4 ;  /* 0x000000040208723e */ /* 0x040fe200000010ff */
[----:B------:R-:W-:Y:S01]  /*19eb0*/  IMAD.MOV.U32 R12, RZ, RZ, R195 ;  /* 0x000000ffff0c7224 */ /* 0x000fe200078e00c3 */
[----:B-1----:R-:W4:Y:S01]  /*19ec0*/  LDL.LU R53, [R1+0x3e0] ;  /* 0x0003e00001357983 */ /* 0x002f220000300800 */
[----:B------:R-:W-:Y:S01]  /*19ed0*/  FADD.FTZ R2, R2, R0 ;  /* 0x0000000002027221 */ /* 0x000fe20000010000 */
[----:B------:R-:W-:Y:S01]  /*19ee0*/  FADD.FTZ R0, R7, R5 ;  /* 0x0000000507007221 */ /* 0x000fe20000010000 */
[----:B------:R-:W-:-:S03]  /*19ef0*/  F2FP.BF16.F32.PACK_AB R134, R6, R7 ;  /* 0x000000070686723e */ /* 0x000fc600000010ff */
[----:B------:R-:W-:Y:S01]  /*19f00*/  FADD.FTZ R4, R6, R0 ;  /* 0x0000000006047221 */ /* 0x000fe20000010000 */
[----:B------:R-:W3:Y:S01]  /*19f10*/  LDL.LU R194, [R1+0x3d4] ;  /* 0x0003d40001c27983 */ /* 0x000ee20000300800 */
[----:B------:R-:W1:Y:S01]  /*19f20*/  MUFU.EX2 R6, R12 ;  /* 0x0000000c00067308 */ /* 0x000e620000000800 */
[----:B------:R-:W-:Y:S01]  /*19f30*/  @!P0 HFMA2.BF16_V2 R236, -RZ.H0_H0, RZ.H0_H0, -R134.H0_H0 ;  /* 0x200000ffffec8231 */ /* 0x000fe20000340986 */
[----:B------:R-:W-:Y:S01]  /*19f40*/  PRMT R0, R96, 0x7771, RZ ;  /* 0x0000777160007816 */ /* 0x000fe200000000ff */
[----:B------:R-:W3:Y:S01]  /*19f50*/  LDL.LU R195, [R1+0x3d0] ;  /* 0x0003d00001c37983 */ /* 0x000ee20000300800 */
[----:B------:R-:W-:Y:S02]  /*19f60*/  PRMT R226, R134, 0x7610, R226 ;  /* 0x0000761086e27816 */ /* 0x000fe400000000e2 */
[----:B------:R-:W-:Y:S02]  /*19f70*/  @!P0 PRMT R226, R236, 0x5410, RZ ;  /* 0x00005410ece28816 */ /* 0x000fe400000000ff */
[----:B------:R-:W-:Y:S01]  /*19f80*/  ISETP.GT.U32.AND P0, PT, R0, UR7, PT ;  /* 0x0000000700007c0c */ /* 0x000fe2000bf04070 */
[----:B-1----:R-:W-:Y:S01]  /*19f90*/  FADD.FTZ R0, R6, R3 ;  /* 0x0000000306007221 */ /* 0x002fe20000010000 */
[----:B------:R1:W2:Y:S01]  /*19fa0*/  LDL.LU.S16 R12, [R1] ;  /* 0x00000000010c7983 */ /* 0x0002a20000300600 */
[----:B------:R1:W-:Y:S03]  /*19fb0*/  MUFU.EX2 R3, R11 ;  /* 0x0000000b00037308 */ /* 0x0003e60000000800 */
[----:B-1----:R1:W4:Y:S05]  /*19fc0*/  LDL.LU.S16 R11, [R1+0x4] ;  /* 0x00000400010b7983 */ /* 0x00232a0000300600 */
[----:B------:R-:W1:Y:S01]  /*19fd0*/  MUFU.EX2 R5, R233 ;  /* 0x000000e900057308 */ /* 0x000e620000000800 */
[----:B------:R-:W-:-:S02]  /*19fe0*/  PRMT R122, R13, 0x7610, R122 ;  /* 0x000076100d7a7816 */ /* 0x000fc4000000007a */
[----:B------:R-:W-:-:S03]  /*19ff0*/  PRMT R121, R13, 0x7632, R121 ;  /* 0x000076320d797816 */ /* 0x000fc60000000079 */
[----:B------:R-:W-:Y:S01]  /*1a000*/  @!P5 HFMA2.BF16_V2 R237, -RZ.H0_H0, RZ.H0_H0, -R122.H0_H0 ;  /* 0x200000ffffedd231 */ /* 0x000fe2000034097a */
[C---:B-1----:R-:W-:Y:S01]  /*1a010*/  F2FP.BF16.F32.PACK_AB R131, R5.reuse, R6 ;  /* 0x000000060583723e */ /* 0x042fe200000010ff */
[----:B------:R-:W-:Y:S02]  /*1a020*/  FADD.FTZ R6, R5, R0 ;  /* 0x0000000005067221 */ /* 0x000fe40000010000 */
[----:B------:R-:W1:Y:S01]  /*1a030*/  MUFU.EX2 R5, R232 ;  /* 0x000000e800057308 */ /* 0x000e620000000800 */
[----:B------:R-:W-:Y:S01]  /*1a040*/  SHF.R.U32.HI R0, RZ, 0x18, R49 ;  /* 0x00000018ff007819 */ /* 0x000fe20000011631 */
[----:B------:R-:W-:Y:S01]  /*1a050*/  @P0 HFMA2.BF16_V2 R238, -RZ.H0_H0, RZ.H0_H0, -R134.H1_H1 ;  /* 0x200000ffffee0231 */ /* 0x000fe20000360986 */
[----:B------:R-:W-:Y:S02]  /*1a060*/  PRMT R236, R122, 0x5410, R121 ;  /* 0x000054107aec7816 */ /* 0x000fe40000000079 */
[----:B------:R-:W-:Y:S02]  /*1a070*/  @!P5 PRMT R122, R237, 0x5410, RZ ;  /* 0x00005410ed7ad816 */ /* 0x000fe400000000ff */
[----:B------:R-:W-:-:S02]  /*1a080*/  ISETP.LE.U32.AND P5, PT, R0, UR7, PT ;  /* 0x0000000700007c0c */ /* 0x000fc4000bfa3070 */
[----:B------:R-:W-:Y:S02]  /*1a090*/  PRMT R0, R96, 0x7772, RZ ;  /* 0x0000777260007816 */ /* 0x000fe400000000ff */
[----:B------:R-:W-:Y:S02]  /*1a0a0*/  PRMT R118, R19, 0x7610, R118 ;  /* 0x0000761013767816 */ /* 0x000fe40000000076 */
[----:B------:R-:W-:Y:S02]  /*1a0b0*/  PRMT R223, R134, 0x7632, R223 ;  /* 0x0000763286df7816 */ /* 0x000fe400000000df */
[----:B------:R-:W-:Y:S02]  /*1a0c0*/  @P0 PRMT R223, R238, 0x5410, RZ ;  /* 0x00005410eedf0816 */ /* 0x000fe400000000ff */
[----:B------:R-:W-:Y:S01]  /*1a0d0*/  ISETP.GT.U32.AND P0, PT, R0, UR7, PT ;  /* 0x0000000700007c0c */ /* 0x000fe2000bf04070 */
[----:B-1----:R-:W-:Y:S01]  /*1a0e0*/  FADD.FTZ R0, R5, R2 ;  /* 0x0000000205007221 */ /* 0x002fe20000010000 */
[----:B------:R-:W-:-:S03]  /*1a0f0*/  F2FP.BF16.F32.PACK_AB R9, R3, R5 ;  /* 0x000000050309723e */ /* 0x000fc600000010ff */
[----:B------:R-:W-:Y:S01]  /*1a100*/  FADD.FTZ R5, R3, R0 ;  /* 0x0000000003057221 */ /* 0x000fe20000010000 */
[----:B----4-:R-:W-:-:S05]  /*1a110*/  @!P4 HFMA2.BF16_V2 R11, -RZ.H0_H0, RZ.H0_H0, -R118.H0_H0 ;  /* 0x200000ffff0bc231 */ /* 0x010fca0000340976 */
[----:B------:R-:W-:Y:S02]  /*1a120*/  PRMT R0, R11, 0x7610, R0 ;  /* 0x000076100b007816 */ /* 0x000fe40000000000 */
[----:B------:R4:W3:Y:S01]  /*1a130*/  LDL.LU.S16 R11, [R1+0x8] ;  /* 0x00000800010b7983 */ /* 0x0008e20000300600 */
[----:B------:R-:W1:Y:S01]  /*1a140*/  MUFU.EX2 R7, R78 ;  /* 0x0000004e00077308 */ /* 0x000e620000000800 */
[----:B------:R-:W-:Y:S01]  /*1a150*/  PRMT R117, R19, 0x7632, R117 ;  /* 0x0000763213757816 */ /* 0x000fe20000000075 */
[----:B------:R-:W-:Y:S01]  /*1a160*/  @P0 HFMA2.BF16_V2 R239, -RZ.H0_H0, RZ.H0_H0, -R131.H0_H0 ;  /* 0x200000ffffef0231 */ /* 0x000fe20000340983 */
[----:B------:R-:W-:Y:S01]  /*1a170*/  PRMT R217, R131, 0x7610, R217 ;  /* 0x0000761083d97816 */ /* 0x000fe200000000d9 */
[----:B--2---:R-:W-:-:S04]  /*1a180*/  @!P5 HFMA2.BF16_V2 R12, -RZ.H0_H0, RZ.H0_H0, -R121.H0_H0 ;  /* 0x200000ffff0cd231 */ /* 0x004fc80000340979 */
[----:B------:R-:W2:Y:S01]  /*1a190*/  MUFU.EX2 R2, R33 ;  /* 0x0000002100027308 */ /* 0x000ea20000000800 */
[----:B------:R-:W-:Y:S01]  /*1a1a0*/  PRMT R233, R118, 0x5410, R117 ;  /* 0x0000541076e97816 */ /* 0x000fe20000000075 */
[----:B------:R4:W4:Y:S01]  /*1a1b0*/  LDL.LU.S16 R13, [R1+0xc] ;  /* 0x00000c00010d7983 */ /* 0x0009220000300600 */
[----:B------:R-:W-:Y:S01]  /*1a1c0*/  @!P4 PRMT R118, R0, 0x5410, RZ ;  /* 0x000054100076c816 */ /* 0x000fe200000000ff */
[----:B-1----:R-:W-:Y:S01]  /*1a1d0*/  FADD.FTZ R0, R7, R4 ;  /* 0x0000000407007221 */ /* 0x002fe20000010000 */
[----:B------:R-:W-:Y:S02]  /*1a1e0*/  @P0 PRMT R217, R239, 0x5410, RZ ;  /* 0x00005410efd90816 */ /* 0x000fe400000000ff */
[C---:B--2---:R-:W-:Y:S01]  /*1a1f0*/  F2FP.BF16.F32.PACK_AB R151, R2.reuse, R7 ;  /* 0x000000070297723e */ /* 0x044fe200000010ff */
[----:B------:R-:W-:Y:S01]  /*1a200*/  FADD.FTZ R7, R2, R0 ;  /* 0x0000000002077221 */ /* 0x000fe20000010000 */
[----:B------:R-:W-:-:S04]  /*1a210*/  PRMT R0, R96, 0x7773, RZ ;  /* 0x0000777360007816 */ /* 0x000fc800000000ff */
[----:B------:R-:W-:Y:S02]  /*1a220*/  ISETP.GT.U32.AND P0, PT, R0, UR7, PT ;  /* 0x0000000700007c0c */ /* 0x000fe4000bf04070 */
[----:B------:R-:W-:Y:S02]  /*1a230*/  PRMT R3, R12, 0x7610, R3 ;  /* 0x000076100c037816 */ /* 0x000fe40000000003 */
[----:B------:R2:W2:Y:S09]  /*1a240*/  LDL.LU.S16 R12, [R1+0xd8] ;  /* 0x0000d800010c7983 */ /* 0x0004b20000300600 */
[----:B---3--:R-:W-:-:S05]  /*1a250*/  @P0 HFMA2.BF16_V2 R11, -RZ.H0_H0, RZ.H0_H0, -R131.H1_H1 ;  /* 0x200000ffff0b0231 */ /* 0x008fca0000360983 */
[----:B------:R-:W-:Y:S02]  /*1a260*/  PRMT R4, R11, 0x7610, R4 ;  /* 0x000076100b047816 */ /* 0x000fe40000000004 */
[----:B------:R3:W4:Y:S01]  /*1a270*/  LDL.LU.S16 R11, [R1+0xdc] ;  /* 0x0000dc00010b7983 */ /* 0x0007220000300600 */
[----:B------:R-:W-:Y:S01]  /*1a280*/  PRMT R0, R162, 0x7771, RZ ;  /* 0x00007771a2007816 */ /* 0x000fe200000000ff */
[----:B------:R-:W-:Y:S01]  /*1a290*/  IMAD.MOV.U32 R78, RZ, RZ, R75 ;  /* 0x000000ffff4e7224 */ /* 0x000fe200078e004b */
[----:B------:R-:W-:Y:S01]  /*1a2a0*/  @!P5 PRMT R121, R3, 0x5410, RZ ;  /* 0x000054100379d816 */ /* 0x000fe200000000ff */
[----:B------:R-:W-:Y:S01]  /*1a2b0*/  IMAD.MOV.U32 R33, RZ, RZ, R69 ;  /* 0x000000ffff217224 */ /* 0x000fe200078e0045 */
[----:B------:R-:W-:Y:S01]  /*1a2c0*/  ISETP.GT.U32.AND P5, PT, R0, UR7, PT ;  /* 0x0000000700007c0c */ /* 0x000fe2000bfa4070 */
[----:B------:R1:W3:Y:S01]  /*1a2d0*/  MUFU.EX2 R3, R48 ;  /* 0x0000003000037308 */ /* 0x0002e20000000800 */
[----:B------:R-:W-:Y:S01]  /*1a2e0*/  PRMT R0, R162, 0x7772, RZ ;  /* 0x00007772a2007816 */ /* 0x000fe200000000ff */
[----:B------:R-:W-:-:S02]  /*1a2f0*/  IMAD.MOV.U32 R69, RZ, RZ, R25 ;  /* 0x000000ffff457224 */ /* 0x000fc400078e0019 */
[----:B------:R-:W-:Y:S02]  /*1a300*/  IMAD.MOV.U32 R75, RZ, RZ, R24 ;  /* 0x000000ffff4b7224 */ /* 0x000fe400078e0018 */
[----:B------:R-:W-:Y:S01]  /*1a310*/  IMAD.WIDE.U32 R24, R14, -0x2daee0ad, RZ ;  /* 0xd2511f530e187825 */ /* 0x000fe200078e00ff */
[----:B------:R-:W-:Y:S01]  /*1a320*/  ISETP.GT.U32.AND P4, PT, R0, UR7, PT ;  /* 0x0000000700007c0c */ /* 0x000fe2000bf84070 */
[----:B------:R-:W3:Y:S01]  /*1a330*/  MUFU.EX2 R2, R78 ;  /* 0x0000004e00027308 */ /* 0x000ee20000000800 */
[----:B------:R-:W-:Y:S02]  /*1a340*/  PRMT R110, R8, 0x7610, R110 ;  /* 0x00007610086e7816 */ /* 0x000fe4000000006e */
[----:B------:R-:W-:Y:S02]  /*1a350*/  PRMT R211, R131, 0x7632, R211 ;  /* 0x0000763283d37816 */ /* 0x000fe400000000d3 */
[----:B-1----:R-:W-:-:S04]  /*1a360*/  LOP3.LUT R48, R16, UR14, R25, 0x96, !PT ;  /* 0x0000000e10307c12 */ /* 0x002fc8000f8e9619 */
[----:B------:R-:W-:Y:S02]  /*1a370*/  LOP3.LUT R0, R48, 0xff, RZ, 0xc0, !PT ;  /* 0x000000ff30007812 */ /* 0x000fe400078ec0ff */
[----:B------:R-:W-:Y:S01]  /*1a380*/  @P0 PRMT R211, R4, 0x5410, RZ ;  /* 0x0000541004d30816 */ /* 0x000fe200000000ff */
[----:B--2---:R-:W-:Y:S01]  /*1a390*/  @P5 HFMA2.BF16_V2 R12, -RZ.H0_H0, RZ.H0_H0, -R117.H0_H0 ;  /* 0x200000ffff0c5231 */ /* 0x004fe20000340975 */
[----:B------:R-:W-:Y:S01]  /*1a3a0*/  ISETP.LE.U32.AND P0, PT, R0, UR7, PT ;  /* 0x0000000700007c0c */ /* 0x000fe2000bf03070 */
[----:B---3--:R-:W-:Y:S01]  /*1a3b0*/  FADD.FTZ R0, R3, R6 ;  /* 0x0000000603007221 */ /* 0x008fe20000010000 */
[----:B------:R-:W-:-:S03]  /*1a3c0*/  F2FP.BF16.F32.PACK_AB R150, R2, R3 ;  /* 0x000000030296723e */ /* 0x000fc600000010ff */
[----:B------:R-:W-:Y:S01]  /*1a3d0*/  FADD.FTZ R4, R2, R0 ;  /* 0x0000000002047221 */ /* 0x000fe20000010000 */
[----:B------:R-:W-:Y:S02]  /*1a3e0*/  PRMT R2, R12, 0x7610, R2 ;  /* 0x000076100c027816 */ /* 0x000fe40000000002 */
[----:B------:R2:W3:Y:S01]  /*1a3f0*/  LDL.LU.S16 R12, [R1+0xe0] ;  /* 0x0000e000010c7983 */ /* 0x0004e20000300600 */
[----:B------:R-:W-:Y:S01]  /*1a400*/  PRMT R119, R8, 0x7632, R119 ;  /* 0x0000763208777816 */ /* 0x000fe20000000077 */
[----:B----4-:R-:W-:-:S05]  /*1a410*/  @P4 HFMA2.BF16_V2 R11, -RZ.H0_H0, RZ.H0_H0, -R110.H0_H0 ;  /* 0x200000ffff0b4231 */ /* 0x010fca000034096e */
[----:B------:R-:W-:Y:S02]  /*1a420*/  PRMT R0, R11, 0x7610, R0 ;  /* 0x000076100b007816 */ /* 0x000fe40000000000 */
[----:B------:R2:W4:Y:S04]  /*1a430*/  LDL.LU.S16 R11, [R1+0xf4] ;  /* 0x0000f400010b7983 */ /* 0x0005280000300600 */
[----:B------:R2:W2:Y:S01]  /*1a440*/  LDL.LU.S16 R8, [R1+0xf8] ;  /* 0x0000f80001087983 */ /* 0x0004a20000300600 */
[----:B------:R-:W-:Y:S02]  /*1a450*/  PRMT R232, R110, 0x5410, R119 ;  /* 0x000054106ee87816 */ /* 0x000fe40000000077 */
[----:B------:R-:W-:Y:S02]  /*1a460*/  @P4 PRMT R110, R0, 0x5410, RZ ;  /* 0x00005410006e4816 */ /* 0x000fe400000000ff */
[----:B------:R-:W-:Y:S01]  /*1a470*/  LOP3.LUT R0, R48, 0xffff, RZ, 0xc0, !PT ;  /* 0x0000ffff30007812 */ /* 0x000fe200078ec0ff */
[----:B------:R-:W-:-:S03]  /*1a480*/  @!P0 HFMA2.BF16_V2 R13, -RZ.H0_H0, RZ.H0_H0, -R151.H0_H0 ;  /* 0x200000ffff0d8231 */ /* 0x000fc60000340997 */
[----:B------:R-:W-:Y:S02]  /*1a490*/  SHF.R.U32.HI R0, RZ, 0x8, R0 ;  /* 0x00000008ff007819 */ /* 0x000fe40000011600 */
[----:B------:R-:W-:Y:S02]  /*1a4a0*/  PRMT R6, R13, 0x7610, R6 ;  /* 0x000076100d067816 */ /* 0x000fe40000000006 */
[----:B------:R-:W-:Y:S02]  /*1a4b0*/  LOP3.LUT R0, R0, 0xffff, RZ, 0xc0, !PT ;  /* 0x0000ffff00007812 */ /* 0x000fe400078ec0ff */
[----:B------:R-:W-:Y:S02]  /*1a4c0*/  PRMT R206, R151, 0x7610, R206 ;  /* 0x0000761097ce7816 */ /* 0x000fe400000000ce */
[----:B------:R-:W-:Y:S02]  /*1a4d0*/  @!P0 PRMT R206, R6, 0x5410, RZ ;  /* 0x0000541006ce8816 */ /* 0x000fe400000000ff */
[----:B------:R-:W-:Y:S01]  /*1a4e0*/  ISETP.LE.U32.AND P0, PT, R0, UR7, PT ;  /* 0x0000000700007c0c */ /* 0x000fe2000bf03070 */
[----:B------:R1:W4:Y:S01]  /*1a4f0*/  LDL.LU.S16 R6, [R1+0xfc] ;  /* 0x0000fc0001067983 */ /* 0x0003220000300600 */
[----:B------:R-:W-:-:S02]  /*1a500*/  PRMT R0, R162, 0x7773, RZ ;  /* 0x00007773a2007816 */ /* 0x000fc400000000ff */
[----:B------:R-:W-:Y:S02]  /*1a510*/  @P5 PRMT R117, R2, 0x5410, RZ ;  /* 0x0000541002755816 */ /* 0x000fe400000000ff */
[----:B------:R-:W-:Y:S01]  /*1a520*/  ISETP.GT.U32.AND P5, PT, R0, UR7, PT ;  /* 0x0000000700007c0c */ /* 0x000fe2000bfa4070 */
[----:B------:R-:W-:Y:S01]  /*1a530*/  FADD.FTZ R2, R79, R5 ;  /* 0x000000054f027221 */ /* 0x000fe20000010000 */
[----:B------:R-:W-:-:S04]  /*1a540*/  LOP3.LUT R0, R51, 0xff, RZ, 0xc0, !PT ;  /* 0x000000ff33007812 */ /* 0x000fc800078ec0ff */
[----:B------:R-:W-:Y:S01]  /*1a550*/  ISETP.LE.U32.AND P4, PT, R0, UR7, PT ;  /* 0x0000000700007c0c */ /* 0x000fe2000bf83070 */
[----:B---3--:R-:W-:Y:S01]  /*1a560*/  @!P0 HFMA2.BF16_V2 R12, -RZ.H0_H0, RZ.H0_H0, -R151.H1_H1 ;  /* 0x200000ffff0c8231 */ /* 0x008fe20000360997 */
[----:B------:R-:W-:-:S04]  /*1a570*/  PRMT R0, R48, 0x7632, R0 ;  /* 0x0000763230007816 */ /* 0x000fc80000000000 */
[----:B------:R-:W-:Y:S01]  /*1a580*/  PRMT R3, R12, 0x7610, R3 ;  /* 0x000076100c037816 */ /* 0x000fe20000000003 */
[----:B--2---:R-:W-:-:S05]  /*1a590*/  @P5 HFMA2.BF16_V2 R8, -RZ.H0_H0, RZ.H0_H0, -R119.H0_H0 ;  /* 0x200000ffff085231 */ /* 0x004fca0000340977 */
[----:B------:R-:W-:Y:S02]  /*1a5a0*/  PRMT R5, R8, 0x7610, R5 ;  /* 0x0000761008057816 */ /* 0x000fe40000000005 */
[----:B------:R1:W2:Y:S01]  /*1a5b0*/  LDL.LU.S16 R8, [R1+0x100] ;  /* 0x0001000001087983 */ /* 0x0002a20000300600 */
[----:B------:R-:W-:Y:S02]  /*1a5c0*/  LOP3.LUT R0, R0, 0xff, RZ, 0xc0, !PT ;  /* 0x000000ff00007812 */ /* 0x000fe400078ec0ff */
[----:B------:R-:W-:Y:S02]  /*1a5d0*/  PRMT R205, R151, 0x7632, R205 ;  /* 0x0000763297cd7816 */ /* 0x000fe400000000cd */
[----:B------:R-:W-:Y:S02]  /*1a5e0*/  @!P0 PRMT R205, R3, 0x5410, RZ ;  /* 0x0000541003cd8816 */ /* 0x000fe400000000ff */
[----:B------:R-:W-:-:S13]  /*1a5f0*/  ISETP.LE.U32.AND P0, PT, R0, UR7, PT ;  /* 0x0000000700007c0c */ /* 0x000fda000bf03070 */
[----:B----4-:R-:W-:-:S05]  /*1a600*/  @!P0 HFMA2.BF16_V2 R11, -RZ.H0_H0, RZ.H0_H0, -R150.H0_H0 ;  /* 0x200000ffff0b8231 */ /* 0x010fca0000340996 */
[----:B------:R-:W-:Y:S02]  /*1a610*/  PRMT R10, R11, 0x7610, R10 ;  /* 0x000076100b0a7816 */ /* 0x000fe4000000000a */
[----:B------:R1:W3:Y:S01]  /*1a620*/  LDL.LU.S16 R11, [R1+0x114] ;  /* 0x00011400010b7983 */ /* 0x0002e20000300600 */
[----:B------:R-:W4:Y:S01]  /*1a630*/  MUFU.EX2 R3, R187 ;  /* 0x000000bb00037308 */ /* 0x000f220000000800 */
[C---:B------:R-:W-:Y:S02]  /*1a640*/  PRMT R116, R42.reuse, 0x7610, R116 ;  /* 0x000076102a747816 */ /* 0x040fe40000000074 */
[----:B------:R-:W-:-:S03]  /*1a650*/  PRMT R115, R42, 0x7632, R115 ;  /* 0x000076322a737816 */ /* 0x000fc60000000073 */
[----:B------:R-:W-:Y:S01]  /*1a660*/  @!P4 HFMA2.BF16_V2 R6, -RZ.H0_H0, RZ.H0_H0, -R116.H0_H0 ;  /* 0x200000ffff06c231 */ /* 0x000fe20000340974 */
[----:B------:R-:W-:-:S04]  /*1a670*/  PRMT R239, R116, 0x5410, R115 ;  /* 0x0000541074ef7816 */ /* 0x000fc80000000073 */
[----:B------:R-:W-:Y:S02]  /*1a680*/  PRMT R0, R6, 0x7610, R0 ;  /* 0x0000761006007816 */ /* 0x000fe40000000000 */
[----:B------:R-:W-:Y:S02]  /*1a690*/  PRMT R204, R150, 0x7610, R204 ;  /* 0x0000761096cc7816 */ /* 0x000fe400000000cc */
[----:B------:R-:W-:Y:S02]  /*1a6a0*/  @!P4 PRMT R116, R0, 0x5410, RZ ;  /* 0x000054100074c816 */ /* 0x000fe400000000ff */
[----:B------:R-:W-:Y:S01]  /*1a6b0*/  @!P0 PRMT R204, R10, 0x5410, RZ ;  /* 0x000054100acc8816 */ /* 0x000fe200000000ff */
[----:B----4-:R-:W-:Y:S01]  /*1a6c0*/  FADD.FTZ R0, R3, R7 ;  /* 0x0000000703007221 */ /* 0x010fe20000010000 */
[----:B------:R1:W4:Y:S01]  /*1a6d0*/  LDL.LU.S16 R10, [R1+0x10c] ;  /* 0x00010c00010a7983 */ /* 0x0003220000300600 */
[----:B------:R-:W-:Y:S02]  /*1a6e0*/  FADD.FTZ R187, R80, R2 ;  /* 0x0000000250bb7221 */ /* 0x000fe40000010000 */
[----:B------:R-:W1:Y:S01]  /*1a6f0*/  MUFU.EX2 R2, R33 ;  /* 0x0000002100027308 */ /* 0x000e620000000800 */
[----:B------:R-:W-:-:S07]  /*1a700*/  @P5 PRMT R119, R5, 0x5410, RZ ;  /* 0x0000541005775816 */ /* 0x000fce00000000ff */
[----:B------:R-:W-:Y:S08]  /*1a710*/  MUFU.EX2 R6, R75 ;  /* 0x0000004b00067308 */ /* 0x000ff00000000800 */
[----:B------:R1:W1:Y:S01]  /*1a720*/  MUFU.EX2 R5, R188 ;  /* 0x000000bc00057308 */ /* 0x0002620000000800 */
[----:B--2---:R-:W-:-:S05]  /*1a730*/  @!P3 HFMA2.BF16_V2 R8, -RZ.H0_H0, RZ.H0_H0, -R115.H0_H0 ;  /* 0x200000ffff08b231 */ /* 0x004fca0000340973 */
[----:B------:R-:W-:Y:S02]  /*1a740*/  PRMT R7, R8, 0x7610, R7 ;  /* 0x0000761008077816 */ /* 0x000fe40000000007 */
[----:B------:R2:W2:Y:S02]  /*1a750*/  LDL.LU.S16 R8, [R1+0x118] ;  /* 0x0001180001087983 */ /* 0x0004a40000300600 */
[----:B------:R-:W-:Y:S02]  /*1a760*/  @!P3 PRMT R115, R7, 0x5410, RZ ;  /* 0x000054100773b816 */ /* 0x000fe400000000ff */
[----:B------:R2:W2:Y:S01]  /*1a770*/  LDL.LU.S16 R7, [R1+0x120] ;  /* 0x0001200001077983 */ /* 0x0004a20000300600 */
[----:B-1----:R-:W-:Y:S01]  /*1a780*/  FADD.FTZ R188, R2, R0 ;  /* 0x0000000002bc7221 */ /* 0x002fe20000010000 */
[----:B------:R-:W-:Y:S02]  /*1a790*/  SHF.R.U32.HI R0, RZ, 0x18, R51 ;  /* 0x00000018ff007819 */ /* 0x000fe40000011633 */
[----:B------:R-:W-:-:S02]  /*1a7a0*/  F2FP.BF16.F32.PACK_AB R139, R5, R6 ;  /* 0x00000006058b723e */ /* 0x000fc400000010ff */
[----:B------:R-:W-:Y:S01]  /*1a7b0*/  ISETP.LE.U32.AND P0, PT, R0, UR7, PT ;  /* 0x0000000700007c0c */ /* 0x000fe2000bf03070 */
[----:B------:R-:W-:Y:S02]  /*1a7c0*/  FADD.FTZ R0, R6, R4 ;  /* 0x0000000406007221 */ /* 0x000fe40000010000 */
[----:B------:R1:W2:Y:S01]  /*1a7d0*/  LDL.LU.S16 R6, [R1+0x124] ;  /* 0x0001240001067983 */ /* 0x0002a20000300600 */
[----:B------:R-:W-:Y:S02]  /*1a7e0*/  IMAD.MOV.U32 R75, RZ, RZ, R189 ;  /* 0x000000ffff4b7224 */ /* 0x000fe400078e00bd */
[----:B------:R-:W-:Y:S02]  /*1a7f0*/  FADD.FTZ R189, R5, R0 ;  /* 0x0000000005bd7221 */ /* 0x000fe40000010000 */
[----:B------:R1:W2:Y:S01]  /*1a800*/  LDL.LU.S16 R5, [R1+0x128] ;  /* 0x0001280001057983 */ /* 0x0002a20000300600 */
[----:B------:R-:W-:-:S05]  /*1a810*/  PRMT R112, R9, 0x7610, R112 ;  /* 0x0000761009707816 */ /* 0x000fca0000000070 */
[----:B---3--:R-:W-:Y:S01]  /*1a820*/  @!P2 HFMA2.BF16_V2 R11, -RZ.H0_H0, RZ.H0_H0, -R112.H0_H0 ;  /* 0x200000ffff0ba231 */ /* 0x008fe20000340970 */
[----:B------:R-:W-:-:S04]  /*1a830*/  PRMT R111, R9, 0x7632, R111 ;  /* 0x00007632096f7816 */ /* 0x000fc8000000006f */
[----:B------:R-:W-:Y:S02]  /*1a840*/  PRMT R4, R11, 0x7610, R4 ;  /* 0x000076100b047816 */ /* 0x000fe40000000004 */
[----:B------:R-:W-:Y:S02]  /*1a850*/  PRMT R237, R112, 0x5410, R111 ;  /* 0x0000541070ed7816 */ /* 0x000fe4000000006f */
[----:B------:R-:W-:Y:S02]  /*1a860*/  @!P2 PRMT R112, R4, 0x5410, RZ ;  /* 0x000054100470a816 */ /* 0x000fe400000000ff */
[----:B------:R1:W3:Y:S01]  /*1a870*/  LDL.LU.S16 R4, [R1+0x12c] ;  /* 0x00012c0001047983 */ /* 0x0002e20000300600 */
[----:B------:R-:W-:Y:S02]  /*1a880*/  PRMT R114, R43, 0x7610, R114 ;  /* 0x000076102b727816 */ /* 0x000fe40000000072 */
[----:B------:R-:W-:Y:S01]  /*1a890*/  PRMT R0, R46, 0x7771, RZ ;  /* 0x000077712e007816 */ /* 0x000fe200000000ff */
[----:B----4-:R-:W-:Y:S01]  /*1a8a0*/  @!P0 HFMA2.BF16_V2 R10, -RZ.H0_H0, RZ.H0_H0, -R111.H0_H0 ;  /* 0x200000ffff0a8231 */ /* 0x010fe2000034096f */
[----:B------:R-:W-:-:S02]  /*1a8b0*/  F2FP.BF16.F32.PACK_AB R144, R2, R3 ;  /* 0x000000030290723e */ /* 0x000fc400000010ff */
[----:B------:R-:W-:Y:S02]  /*1a8c0*/  ISETP.GT.U32.AND P3, PT, R0, UR7, PT ;  /* 0x0000000700007c0c */ /* 0x000fe4000bf64070 */
[----:B------:R-:W-:Y:S02]  /*1a8d0*/  PRMT R113, R43, 0x7632, R113 ;  /* 0x000076322b717816 */ /* 0x000fe40000000071 */
[----:B------:R-:W-:Y:S02]  /*1a8e0*/  PRMT R3, R10, 0x7610, R3 ;  /* 0x000076100a037816 */ /* 0x000fe40000000003 */
[----:B------:R-:W-:Y:S02]  /*1a8f0*/  PRMT R238, R114, 0x5410, R113 ;  /* 0x0000541072ee7816 */ /* 0x000fe40000000071 */
[----:B------:R-:W-:Y:S02]  /*1a900*/  @!P0 PRMT R111, R3, 0x5410, RZ ;  /* 0x00005410036f8816 */ /* 0x000fe400000000ff */
[----:B------:R1:W4:Y:S01]  /*1a910*/  LDL.LU.S16 R3, [R1+0x130] ;  /* 0x0001300001037983 */ /* 0x0003220000300600 */
[----:B------:R-:W-:Y:S01]  /*1a920*/  PRMT R180, R150, 0x7632, R180 ;  /* 0x0000763296b47816 */ /* 0x000fe200000000b4 */
[----:B--2---:R-:W-:-:S05]  /*1a930*/  @!P1 HFMA2.BF16_V2 R8, -RZ.H0_H0, RZ.H0_H0, -R114.H0_H0 ;  /* 0x200000ffff089231 */ /* 0x004fca0000340972 */
[----:B------:R-:W-:-:S04]  /*1a940*/  PRMT R0, R8, 0x7610, R0 ;  /* 0x0000761008007816 */ /* 0x000fc80000000000 */
[----:B------:R-:W-:Y:S02]  /*1a950*/  @!P1 PRMT R114, R0, 0x5410, RZ ;  /* 0x0000541000729816 */ /* 0x000fe400000000ff */
[----:B------:R-:W-:-:S04]  /*1a960*/  SHF.R.U32.HI R0, RZ, 0x18, R48 ;  /* 0x00000018ff007819 */ /* 0x000fc80000011630 */
[----:B------:R-:W-:-:S13]  /*1a970*/  ISETP.LE.U32.AND P0, PT, R0, UR7, PT ;  /* 0x0000000700007c0c */ /* 0x000fda000bf03070 */
[----:B------:R-:W-:-:S05]  /*1a980*/  @!P0 HFMA2.BF16_V2 R7, -RZ.H0_H0, RZ.H0_H0, -R150.H1_H1 ;  /* 0x200000ffff078231 */ /* 0x000fca0000360996 */
[----:B------:R-:W-:-:S04]  /*1a990*/  PRMT R2, R7, 0x7610, R2 ;  /* 0x0000761007027816 */ /* 0x000fc80000000002 */
[----:B------:R-:W-:Y:S02]  /*1a9a0*/  @!P0 PRMT R180, R2, 0x5410, RZ ;  /* 0x0000541002b48816 */ /* 0x000fe400000000ff */
[----:B------:R1:W2:Y:S01]  /*1a9b0*/  LDL.LU.S16 R2, [R1+0x134] ;  /* 0x0001340001027983 */ /* 0x0002a20000300600 */
[----:B------:R-:W-:-:S05]  /*1a9c0*/  @P3 HFMA2.BF16_V2 R6, -RZ.H0_H0, RZ.H0_H0, -R113.H0_H0 ;  /* 0x200000ffff063231 */ /* 0x000fca0000340971 */
[----:B------:R-:W-:-:S04]  /*1a9d0*/  PRMT R0, R6, 0x7610, R0 ;  /* 0x0000761006007816 */ /* 0x000fc80000000000 */
[----:B------:R-:W-:Y:S01]  /*1a9e0*/  @P3 PRMT R113, R0, 0x5410, RZ ;  /* 0x0000541000713816 */ /* 0x000fe200000000ff */
[----:B------:R-:W-:-:S05]  /*1a9f0*/  IMAD.MOV.U32 R0, RZ, RZ, R24 ;  /* 0x000000ffff007224 */ /* 0x000fca00078e0018 */
[----:B------:R-:W-:-:S04]  /*1aa00*/  LOP3.LUT R0, R0, 0xff, RZ, 0xc0, !PT ;  /* 0x000000ff00007812 */ /* 0x000fc800078ec0ff */
[----:B------:R-:W-:Y:S02]  /*1aa10*/  ISETP.LE.U32.AND P0, PT, R0, UR7, PT ;  /* 0x0000000700007c0c */ /* 0x000fe4000bf03070 */
[----:B------:R-:W-:-:S11]  /*1aa20*/  PRMT R193, R144, 0x7610, R193 ;  /* 0x0000761090c17816 */ /* 0x000fd600000000c1 */
[----:B------:R-:W-:-:S05]  /*1aa30*/  @!P0 HFMA2.BF16_V2 R5, -RZ.H0_H0, RZ.H0_H0, -R144.H0_H0 ;  /* 0x200000ffff058231 */ /* 0x000fca0000340990 */
[----:B------:R-:W-:-:S04]  /*1aa40*/  PRMT R0, R5, 0x7610, R0 ;  /* 0x0000761005007816 */ /* 0x000fc80000000000 */
[----:B------:R-:W-:Y:S02]  /*1aa50*/  @!P0 PRMT R193, R0, 0x5410, RZ ;  /* 0x0000541000c18816 */ /* 0x000fe400000000ff */
[----:B------:R-:W-:-:S04]  /*1aa60*/  PRMT R0, R24, 0x7771, RZ ;  /* 0x0000777118007816 */ /* 0x000fc800000000ff */
[----:B------:R-:W-:Y:S02]  /*1aa70*/  ISETP.GT.U32.AND P0, PT, R0, UR7, PT ;  /* 0x0000000700007c0c */ /* 0x000fe4000bf04070 */
[----:B------:R-:W-:-:S11]  /*1aa80*/  PRMT R190, R144, 0x7632, R190 ;  /* 0x0000763290be7816 */ /* 0x000fd600000000be */
[----:B---3--:R-:W-:-:S05]  /*1aa90*/  @P0 HFMA2.BF16_V2 R4, -RZ.H0_H0, RZ.H0_H0, -R144.H1_H1 ;  /* 0x200000ffff040231 */ /* 0x008fca0000360990 */
[----:B------:R-:W-:Y:S02]  /*1aaa0*/  PRMT R0, R4, 0x7610, R0 ;  /* 0x0000761004007816 */ /* 0x000fe40000000000 */
[----:B------:R-:W-:Y:S01]  /*1aab0*/  PRMT R185, R139, 0x7610, R185 ;  /* 0x000076108bb97816 */ /* 0x000fe200000000b9 */
[----:B------:R-:W3:Y:S01]  /*1aac0*/  LDC R4, c[0x0][0x448] ;  /* 0x00011200ff047b82 */ /* 0x000ee20000000800 */
[----:B------:R-:W-:Y:S02]  /*1aad0*/  @P0 PRMT R190, R0, 0x5410, RZ ;  /* 0x0000541000be0816 */ /* 0x000fe400000000ff */
[----:B------:R-:W-:-:S04]  /*1aae0*/  PRMT R0, R24, 0x7772, RZ ;  /* 0x0000777218007816 */ /* 0x000fc800000000ff */
[----:B------:R-:W-:-:S13]  /*1aaf0*/  ISETP.GT.U32.AND P0, PT, R0, UR7, PT ;  /* 0x0000000700007c0c */ /* 0x000fda000bf04070 */
[----:B----4-:R-:W-:-:S05]  /*1ab00*/  @P0 HFMA2.BF16_V2 R3, -RZ.H0_H0, RZ.H0_H0, -R139.H0_H0 ;  /* 0x200000ffff030231 */ /* 0x010fca000034098b */
[----:B------:R-:W-:-:S04]  /*1ab10*/  PRMT R0, R3, 0x7610, R0 ;  /* 0x0000761003007816 */ /* 0x000fc80000000000 */
[----:B------:R-:W-:Y:S02]  /*1ab20*/  @P0 PRMT R185, R0, 0x5410, RZ ;  /* 0x0000541000b90816 */ /* 0x000fe400000000ff */
[----:B------:R-:W-:-:S04]  /*1ab30*/  PRMT R0, R24, 0x7773, RZ ;  /* 0x0000777318007816 */ /* 0x000fc800000000ff */
[----:B------:R-:W-:Y:S02]  /*1ab40*/  ISETP.GT.U32.AND P0, PT, R0, UR7, PT ;  /* 0x0000000700007c0c */ /* 0x000fe4000bf04070 */
[----:B------:R-:W-:Y:S01]  /*1ab50*/  PRMT R182, R139, 0x7632, R182 ;  /* 0x000076328bb67816 */ /* 0x000fe200000000b6 */
[----:B------:R-:W-:Y:S02]  /*1ab60*/  IMAD.MOV.U32 R10, RZ, RZ, R76 ;  /* 0x000000ffff0a7224 */ /* 0x000fe400078e004c */
[----:B------:R-:W-:Y:S02]  /*1ab70*/  IMAD.MOV.U32 R76, RZ, RZ, R54 ;  /* 0x000000ffff4c7224 */ /* 0x000fe400078e0036 */
[----:B------:R-:W-:Y:S02]  /*1ab80*/  VIADD R54, R120, 0x4020 ;  /* 0x0000402078367836 */ /* 0x000fe40000000000 */
[----:B------:R-:W-:Y:S02]  /*1ab90*/  IMAD.MOV.U32 R11, RZ, RZ, R77 ;  /* 0x000000ffff0b7224 */ /* 0x000fe400078e004d */
[----:B------:R-:W-:-:S02]  /*1aba0*/  IMAD.MOV.U32 R33, RZ, RZ, R75 ;  /* 0x000000ffff217224 */ /* 0x000fc400078e004b */
[----:B------:R-:W-:Y:S02]  /*1abb0*/  IMAD.MOV.U32 R75, RZ, RZ, R161 ;  /* 0x000000ffff4b7224 */ /* 0x000fe400078e00a1 */
[----:B------:R-:W-:Y:S01]  /*1abc0*/  IMAD.MOV.U32 R77, RZ, RZ, R160 ;  /* 0x000000ffff4d7224 */ /* 0x000fe200078e00a0 */
[----:B------:R-:W4:Y:S01]  /*1abd0*/  LDC R11, c[0x0][0x4f8] ;  /* 0x00013e00ff0b7b82 */ /* 0x000f220000000800 */
[----:B---3--:R-:W-:-:S04]  /*1abe0*/  IMAD.WIDE R160, R4, -0x70, R194 ;  /* 0xffffff9004a07825 */ /* 0x008fc800078e02c2 */
[----:B------:R-:W-:Y:S01]  /*1abf0*/  IMAD.MOV.U32 R79, RZ, RZ, R69 ;  /* 0x000000ffff4f7224 */ /* 0x000fe200078e0045 */
[----:B------:R-:W-:Y:S01]  /*1ac00*/  PRMT R6, R10, 0x7771, RZ ;  /* 0x000077710a067816 */ /* 0x000fe200000000ff */
[----:B------:R-:W-:-:S05]  /*1ac10*/  IMAD.MOV.U32 R5, RZ, RZ, R10 ;  /* 0x000000ffff057224 */ /* 0x000fca00078e000a */
[----:B------:R-:W-:Y:S01]  /*1ac20*/  LOP3.LUT R5, R5, 0xff, RZ, 0xc0, !PT ;  /* 0x000000ff05057812 */ /* 0x000fe200078ec0ff */
[----:B------:R-:W-:-:S03]  /*1ac30*/  IMAD.MOV.U32 R8, RZ, RZ, R18 ;  /* 0x000000ffff087224 */ /* 0x000fc600078e0012 */
[----:B------:R-:W-:Y:S02]  /*1ac40*/  PRMT R19, R5, 0x5410, R6 ;  /* 0x0000541005137816 */ /* 0x000fe40000000006 */
[----:B------:R-:W-:Y:S02]  /*1ac50*/  SHF.R.U32.HI R6, RZ, 0x18, R15 ;  /* 0x00000018ff067819 */ /* 0x000fe4000001160f */
[----:B----4-:R-:W-:Y:S02]  /*1ac60*/  LOP3.LUT R11, R11, 0xff, RZ, 0xc0, !PT ;  /* 0x000000ff0b0b7812 */ /* 0x010fe400078ec0ff */
[----:B------:R-:W-:Y:S01]  /*1ac70*/  PRMT R9, R18, 0x7771, RZ ;  /* 0x0000777112097816 */ /* 0x000fe200000000ff */
[----:B------:R-:W-:Y:S04]  /*1ac80*/  STG.E.U16 desc[UR20][R52.64+-0x100], R128 ;  /* 0xffff008034007986 */ /* 0x000fe8000c101514 */
[----:B------:R-:W-:Y:S04]  /*1ac90*/  STG.E.U16 desc[UR20][R52.64+-0xfe], R109 ;  /* 0xffff026d34007986 */ /* 0x000fe8000c101514 */
[----:B------:R-:W-:Y:S04]  /*1aca0*/  STG.E.U16 desc[UR20][R160.64+-0x100], R103 ;  /* 0xffff0067a0007986 */ /* 0x000fe8000c101514 */
[----:B------:R-:W-:Y:S04]  /*1acb0*/  STG.E.U16 desc[UR20][R160.64+-0xfe], R101 ;  /* 0xffff0265a0007986 */ /* 0x000fe8000c101514 */
[----:B------:R-:W-:Y:S04]  /*1acc0*/  STG.E.U16 desc[UR20][R194.64+-0x100], R41 ;  /* 0xffff0029c2007986 */ /* 0x000fe8000c101514 */
[----:B------:R-:W-:Y:S01]  /*1acd0*/  STG.E.U16 desc[UR20][R194.64+-0xfe], R40 ;  /* 0xffff0228c2007986 */ /* 0x000fe2000c101514 */
[----:B--2---:R-:W-:-:S05]  /*1ace0*/  @P0 HFMA2.BF16_V2 R2, -RZ.H0_H0, RZ.H0_H0, -R139.H1_H1 ;  /* 0x200000ffff020231 */ /* 0x004fca000036098b */
[----:B------:R-:W-:-:S04]  /*1acf0*/  PRMT R0, R2, 0x7610, R0 ;  /* 0x0000761002007816 */ /* 0x000fc80000000000 */
[----:B------:R-:W-:Y:S01]  /*1ad00*/  @P0 PRMT R182, R0, 0x5410, RZ ;  /* 0x0000541000b60816 */ /* 0x000fe200000000ff */
[----:B------:R-:W-:-:S04]  /*1ad10*/  VIADD R0, R120, 0x4000 ;  /* 0x0000400078007836 */ /* 0x000fc80000000000 */
[----:B------:R-:W-:Y:S02]  /*1ad20*/  @P6 VIADD R54, R0, 0xffffffe0 ;  /* 0xffffffe000366836 */ /* 0x000fe40000000000 */
[----:B------:R-:W-:-:S04]  /*1ad30*/  IMAD.SHL.U32 R0, R4, 0x8, RZ ;  /* 0x0000000804007824 */ /* 0x000fc800078e00ff */
[----:B------:R-:W-:-:S04]  /*1ad40*/  IMAD.WIDE R2, R0, 0x2, R52 ;  /* 0x0000000200027825 */ /* 0x000fc800078e0234 */
[----:B------:R-:W-:Y:S01]  /*1ad50*/  IMAD.WIDE R2, R4, 0x70, R2 ;  /* 0x0000007004027825 */ /* 0x000fe200078e0202 */
[----:B------:R-:W-:-:S03]  /*1ad60*/  PRMT R4, R10, 0x7773, RZ ;  /* 0x000077730a047816 */ /* 0x000fc600000000ff */
        /* <DEDUP_REMOVED lines=22> */
[----:B------:R-:W2:Y:S01]  /*1aed0*/  LDSM.16.MT88.4 R12, [R120+0x4000] ;  /* 0x00400000780c783b */ /* 0x000ea20000004200 */
[----:B------:R-:W-:Y:S02]  /*1aee0*/  LOP3.LUT R4, R8, 0xff, RZ, 0xc0, !PT ;  /* 0x000000ff08047812 */ /* 0x000fe400078ec0ff */
[----:B------:R-:W-:Y:S01]  /*1aef0*/  LOP3.LUT R5, R0, 0xff, RZ, 0xc0, !PT ;  /* 0x000000ff00057812 */ /* 0x000fe200078ec0ff */
[----:B------:R-:W-:-:S03]  /*1af00*/  IMAD R0, R11, 0x10000, R11 ;  /* 0x000100000b007824 */ /* 0x000fc600078e020b */
[----:B------:R-:W-:Y:S02]  /*1af10*/  PRMT R5, R5, 0x5410, R6 ;  /* 0x0000541005057816 */ /* 0x000fe40000000006 */
[----:B------:R-:W-:Y:S02]  /*1af20*/  PRMT R6, R4, 0x5410, R9 ;  /* 0x0000541004067816 */ /* 0x000fe40000000009 */
[--C-:B------:R-:W-:Y:S01]  /*1af30*/  HSET2.LE.AND R4, R7, R0.reuse, PT ;  /* 0x0000000007047233 */ /* 0x100fe20003803000 */
[----:B------:R-:W-:Y:S01]  /*1af40*/  IMAD.MOV.U32 R7, RZ, RZ, R37 ;  /* 0x000000ffff077224 */ /* 0x000fe200078e0025 */
[----:B------:R-:W-:-:S04]  /*1af50*/  HSET2.LE.AND R5, R5, R0, PT ;  /* 0x0000000005057233 */ /* 0x000fc80003803000 */
[----:B------:R-:W-:Y:S01]  /*1af60*/  LOP3.LUT R4, R7, R4, RZ, 0xc0, !PT ;  /* 0x0000000407047212 */ /* 0x000fe200078ec0ff */
[----:B------:R-:W-:Y:S01]  /*1af70*/  IMAD.MOV.U32 R7, RZ, RZ, R30 ;  /* 0x000000ffff077224 */ /* 0x000fe200078e001e */
[----:B------:R-:W-:Y:S01]  /*1af80*/  HSET2.LE.AND R6, R6, R0, PT ;  /* 0x0000000006067233 */ /* 0x000fe20003803000 */
[----:B------:R-:W-:-:S03]  /*1af90*/  IMAD.MOV.U32 R8, RZ, RZ, R31 ;  /* 0x000000ffff087224 */ /* 0x000fc600078e001f */
[----:B------:R-:W-:Y:S02]  /*1afa0*/  LOP3.LUT R5, R7, R5, RZ, 0xc0, !PT ;  /* 0x0000000507057212 */ /* 0x000fe400078ec0ff */
[----:B------:R-:W-:Y:S02]  /*1afb0*/  LOP3.LUT R7, R10, 0xff00ff, RZ, 0xc0, !PT ;  /* 0x00ff00ff0a077812 */ /* 0x000fe400078ec0ff */
[----:B------:R-:W-:Y:S01]  /*1afc0*/  LOP3.LUT R6, R8, R6, RZ, 0xc0, !PT ;  /* 0x0000000608067212 */ /* 0x000fe200078ec0ff */
[----:B------:R-:W-:Y:S02]  /*1afd0*/  IMAD.MOV.U32 R8, RZ, RZ, R29 ;  /* 0x000000ffff087224 */ /* 0x000fe400078e001d */
[----:B------:R-:W-:-:S05]  /*1afe0*/  HSET2.LE.AND R7, R7, R0, PT ;  /* 0x0000000007077233 */ /* 0x000fca0003803000 */
[----:B------:R-:W-:Y:S02]  /*1aff0*/  LOP3.LUT R7, R8, R7, RZ, 0xc0, !PT ;  /* 0x0000000708077212 */ /* 0x000fe400078ec0ff */
[----:B------:R-:W3:Y:S05]  /*1b000*/  LDSM.16.MT88.4 R8, [R54] ;  /* 0x000000003608783b */ /* 0x000eea0000004200 */
[C---:B--2---:R-:W-:Y:S01]  /*1b010*/  HMMA.16816.F32.BF16 R40, R4.reuse, R14, R140 ;  /* 0x0000000e0428723c */ /* 0x044fe2000004188c */
[----:B------:R-:W2:Y:S04]  /*1b020*/  LDL.LU.64 R142, [R1+0x80] ;  /* 0x00008000018e7983 */ /* 0x000ea80000300a00 */
[----:B------:R-:W4:Y:S01]  /*1b030*/  LDL.LU R140, [R1+0x1d8] ;  /* 0x0001d800018c7983 */ /* 0x000f220000300800 */
[----:B------:R-:W-:Y:S01]  /*1b040*/  IMAD.MOV.U32 R78, RZ, RZ, R33 ;  /* 0x000000ffff4e7224 */ /* 0x000fe200078e0021 */
[----:B------:R-:W-:Y:S01]  /*1b050*/  PRMT R47, R28, 0x7771, RZ ;  /* 0x000077711c2f7816 */ /* 0x000fe200000000ff */
[----:B------:R-:W-:Y:S01]  /*1b060*/  IMAD.MOV.U32 R33, RZ, RZ, R28 ;  /* 0x000000ffff217224 */ /* 0x000fe200078e001c */
[----:B------:R-:W-:Y:S04]  /*1b070*/  STG.E.U16 desc[UR20][R2.64+-0x100], R39 ;  /* 0xffff002702007986 */ /* 0x000fe8000c101514 */
[----:B------:R1:W-:Y:S01]  /*1b080*/  STG.E.U16 desc[UR20][R2.64+-0xfe], R38 ;  /* 0xffff022602007986 */ /* 0x0003e2000c101514 */
[C---:B---3--:R-:W-:Y:S03]  /*1b090*/  HMMA.16816.F32.BF16 R28, R4.reuse, R10, R156 ;  /* 0x0000000a041c723c */ /* 0x048fe6000004189c */
[----:B------:R-:W3:Y:S04]  /*1b0a0*/  LDL.LU R157, [R1+0x1d0] ;  /* 0x0001d000019d7983 */ /* 0x000ee80000300800 */
[----:B------:R-:W3:Y:S01]  /*1b0b0*/  LDL.LU R158, [R1+0x1c0] ;  /* 0x0001c000019e7983 */ /* 0x000ee20000300800 */
[C---:B-1----:R-:W-:Y:S03]  /*1b0c0*/  HMMA.16816.F32.BF16 R36, R4.reuse, R8, R152 ;  /* 0x000000080424723c */ /* 0x042fe60000041898 */
[----:B------:R-:W3:Y:S04]  /*1b0d0*/  LDL.LU R159, [R1+0x180] ;  /* 0x00018000019f7983 */ /* 0x000ee80000300800 */
[----:B------:R-:W3:Y:S01]  /*1b0e0*/  LDL.LU R155, [R1+0x17c] ;  /* 0x00017c00019b7983 */ /* 0x000ee20000300800 */
[----:B------:R-:W-:Y:S01]  /*1b0f0*/  HMMA.16816.F32.BF16 R56, R4, R12, R56 ;  /* 0x0000000c0438723c */ /* 0x000fe20000041838 */
[----:B------:R-:W-:-:S02]  /*1b100*/  LOP3.LUT R7, R25, 0xff00ff, RZ, 0xc0, !PT ;  /* 0x00ff00ff19077812 */ /* 0x000fc400078ec0ff */
[--C-:B------:R-:W-:Y:S02]  /*1b110*/  HSET2.LE.AND R4, R17, R0.reuse, PT ;  /* 0x0000000011047233 */ /* 0x100fe40003803000 */
[--C-:B------:R-:W-:Y:S02]  /*1b120*/  HSET2.LE.AND R5, R16, R0.reuse, PT ;  /* 0x0000000010057233 */ /* 0x100fe40003803000 */
[--C-:B------:R-:W-:Y:S02]  /*1b130*/  HSET2.LE.AND R6, R19, R0.reuse, PT ;  /* 0x0000000013067233 */ /* 0x100fe40003803000 */
[----:B------:R-:W-:Y:S01]  /*1b140*/  HSET2.LE.AND R7, R7, R0, PT ;  /* 0x0000000007077233 */ /* 0x000fe20003803000 */
[----:B------:R-:W-:Y:S01]  /*1b150*/  LDSM.16.MT88.4 R16, [R54+0x400] ;  /* 0x000400003610783b */ /* 0x000fe20000004200 */
[----:B------:R-:W-:Y:S02]  /*1b160*/  LOP3.LUT R4, R79, R4, RZ, 0xc0, !PT ;  /* 0x000000044f047212 */ /* 0x000fe400078ec0ff */
[----:B------:R-:W-:-:S02]  /*1b170*/  LOP3.LUT R5, R78, R5, RZ, 0xc0, !PT ;  /* 0x000000054e057212 */ /* 0x000fc400078ec0ff */
        /* <DEDUP_REMOVED lines=35> */
[----:B------:R-:W-:Y:S01]  /*1b3b0*/  STG.E.U16 desc[UR20][R52.64+-0xf0], R83 ;  /* 0xffff105334007986 */ /* 0x000fe2000c101514 */
[----:B------:R-:W-:-:S03]  /*1b3c0*/  IMAD.MOV.U32 R128, RZ, RZ, R75 ;  /* 0x000000ffff807224 */ /* 0x000fc600078e004b */
[----:B------:R-:W-:Y:S02]  /*1b3d0*/  STG.E.U16 desc[UR20][R52.64+-0xee], R82 ;  /* 0xffff125234007986 */ /* 0x000fe4000c101514 */
[C---:B-1----:R-:W-:Y:S02]  /*1b3e0*/  HMMA.16816.F32.BF16 R72, R4.reuse, R12, R56 ;  /* 0x0000000c0448723c */ /* 0x042fe40000041838 */
[----:B------:R1:W-:Y:S06]  /*1b3f0*/  STG.E.U16 desc[UR20][R160.64+-0xf0], R81 ;  /* 0xffff1051a0007986 */ /* 0x0003ec000c101514 */
[C---:B------:R-:W-:Y:S08]  /*1b400*/  HMMA.16816.F32.BF16 R76, R4.reuse, R14, R40 ;  /* 0x0000000e044c723c */ /* 0x040ff00000041828 */
[C---:B------:R-:W-:Y:S01]  /*1b410*/  HMMA.16816.F32.BF16 R56, R4.reuse, R18, R28 ;  /* 0x000000120438723c */ /* 0x040fe2000004181c */
[----:B------:R-:W-:Y:S01]  /*1b420*/  SHF.R.U32.HI R8, RZ, 0x18, R88 ;  /* 0x00000018ff087819 */ /* 0x000fe20000011658 */
[----:B------:R-:W-:Y:S01]  /*1b430*/  IMAD.MOV.U32 R109, RZ, RZ, R90 ;  /* 0x000000ffff6d7224 */ /* 0x000fe200078e005a */
[----:B------:R-:W-:Y:S05]  /*1b440*/  LDSM.16.MT88.4 R28, [R120+0x4800] ;  /* 0x00480000781c783b */ /* 0x000fea0000004200 */
[----:B-1----:R-:W-:Y:S01]  /*1b450*/  HMMA.16816.F32.BF16 R80, R4, R16, R36 ;  /* 0x000000100450723c */ /* 0x002fe20000041824 */
[C---:B------:R-:W-:Y:S01]  /*1b460*/  LOP3.LUT R4, R88.reuse, 0xffff, RZ, 0xc0, !PT ;  /* 0x0000ffff58047812 */ /* 0x040fe200078ec0ff */
[----:B------:R-:W1:Y:S01]  /*1b470*/  LDSM.16.MT88.4 R36, [R54+0x800] ;  /* 0x000800003624783b */ /* 0x000e620000004200 */
[----:B------:R-:W-:-:S02]  /*1b480*/  LOP3.LUT R5, R88, 0xff, RZ, 0xc0, !PT ;  /* 0x000000ff58057812 */ /* 0x000fc400078ec0ff */
[----:B------:R-:W-:-:S04]  /*1b490*/  SHF.R.U32.HI R4, RZ, 0x8, R4 ;  /* 0x00000008ff047819 */ /* 0x000fc80000011604 */
[--C-:B------:R-:W-:Y:S02]  /*1b4a0*/  PRMT R6, R5, 0x5410, R4.reuse ;  /* 0x0000541005067816 */ /* 0x100fe40000000004 */
[----:B------:R-:W-:Y:S02]  /*1b4b0*/  PRMT R4, R88, 0x7632, R4 ;  /* 0x0000763258047816 */ /* 0x000fe40000000004 */
        /* <DEDUP_REMOVED lines=14> */
[C---:B------:R-:W-:Y:S01]  /*1b5a0*/  PRMT R5, R20.reuse, 0x7773, RZ ;  /* 0x0000777314057816 */ /* 0x040fe200000000ff */
[----:B------:R-:W-:Y:S01]  /*1b5b0*/  IMAD.MOV.U32 R123, RZ, RZ, R89 ;  /* 0x000000ffff7b7224 */ /* 0x000fe200078e0059 */
[C---:B------:R-:W-:Y:S02]  /*1b5c0*/  PRMT R4, R20.reuse, 0x7772, RZ ;  /* 0x0000777214047816 */ /* 0x040fe400000000ff */
[----:B------:R-:W-:Y:S01]  /*1b5d0*/  LOP3.LUT R7, R21, 0xffff, RZ, 0xc0, !PT ;  /* 0x0000ffff15077812 */ /* 0x000fe200078ec0ff */
[----:B------:R-:W-:Y:S01]  /*1b5e0*/  HMMA.16816.F32.BF16 R88, R8, R12, R64 ;  /* 0x0000000c0858723c */ /* 0x000fe20000041840 */
[----:B------:R-:W-:-:S02]  /*1b5f0*/  PRMT R12, R20, 0x7771, RZ ;  /* 0x00007771140c7816 */ /* 0x000fc400000000ff */
[----:B------:R-:W-:Y:S02]  /*1b600*/  LOP3.LUT R6, R6, 0xff, RZ, 0xc0, !PT ;  /* 0x000000ff06067812 */ /* 0x000fe400078ec0ff */
[----:B------:R-:W-:Y:S02]  /*1b610*/  PRMT R13, R4, 0x5410, R5 ;  /* 0x00005410040d7816 */ /* 0x000fe40000000005 */
[C---:B------:R-:W-:Y:S02]  /*1b620*/  LOP3.LUT R5, R21.reuse, 0xff, RZ, 0xc0, !PT ;  /* 0x000000ff15057812 */ /* 0x040fe400078ec0ff */
[----:B------:R-:W-:Y:S02]  /*1b630*/  SHF.R.U32.HI R4, RZ, 0x8, R7 ;  /* 0x00000008ff047819 */ /* 0x000fe40000011607 */
[----:B------:R-:W-:Y:S02]  /*1b640*/  PRMT R12, R6, 0x5410, R12 ;  /* 0x00005410060c7816 */ /* 0x000fe4000000000c */
[----:B------:R-:W-:-:S02]  /*1b650*/  PRMT R6, R21, 0x7632, R6 ;  /* 0x0000763215067816 */ /* 0x000fc40000000006 */
[----:B------:R-:W-:Y:S02]  /*1b660*/  PRMT R7, R5, 0x5410, R4 ;  /* 0x0000541005077816 */ /* 0x000fe40000000004 */
[----:B------:R-:W-:Y:S02]  /*1b670*/  SHF.R.U32.HI R4, RZ, 0x18, R21 ;  /* 0x00000018ff047819 */ /* 0x000fe40000011615 */
[----:B------:R-:W-:Y:S01]  /*1b680*/  LOP3.LUT R5, R6, 0xff, RZ, 0xc0, !PT ;  /* 0x000000ff06057812 */ /* 0x000fe200078ec0ff */
[----:B------:R-:W-:-:S03]  /*1b690*/  IMAD.MOV.U32 R6, RZ, RZ, R107 ;  /* 0x000000ffff067224 */ /* 0x000fc600078e006b */
[----:B------:R-:W-:Y:S02]  /*1b6a0*/  PRMT R5, R5, 0x5410, R4 ;  /* 0x0000541005057816 */ /* 0x000fe40000000004 */
[----:B------:R-:W-:-:S03]  /*1b6b0*/  HSET2.LE.AND R4, R7, R0, PT ;  /* 0x0000000007047233 */ /* 0x000fc60003803000 */
[----:B------:R-:W-:Y:S02]  /*1b6c0*/  HSET2.LE.AND R5, R5, R0, PT ;  /* 0x0000000005057233 */ /* 0x000fe40003803000 */
        /* <DEDUP_REMOVED lines=11> */
[----:B------:R-:W-:Y:S01]  /*1b780*/  IMAD.MOV.U32 R12, RZ, RZ, R68 ;  /* 0x000000ffff0c7224 */ /* 0x000fe200078e0044 */
[----:B------:R-:W-:Y:S01]  /*1b790*/  HMMA.16816.F32.BF16 R100, R8, R14, R60 ;  /* 0x0000000e0864723c */ /* 0x000fe2000004183c */
[----:B------:R-:W-:Y:S01]  /*1b7a0*/  PRMT R13, R68, 0x7771, RZ ;  /* 0x00007771440d7816 */ /* 0x000fe200000000ff */
[----:B------:R-:W-:-:S06]  /*1b7b0*/  IMAD.MOV.U32 R33, RZ, RZ, R162 ;  /* 0x000000ffff217224 */ /* 0x000fcc00078e00a2 */
[----:B------:R-:W-:Y:S01]  /*1b7c0*/  HMMA.16816.F32.BF16 R60, R8, R18, R92 ;  /* 0x00000012083c723c */ /* 0x000fe2000004185c */
[----:B------:R-:W-:Y:S01]  /*1b7d0*/  PRMT R40, R162, 0x7771, RZ ;  /* 0x00007771a2287816 */ /* 0x000fe200000000ff */
[----:B--2---:R-:W-:-:S06]  /*1b7e0*/  IMAD.MOV.U32 R143, RZ, RZ, R109 ;  /* 0x000000ffff8f7224 */ /* 0x004fcc00078e006d */
[----:B------:R-:W-:Y:S01]  /*1b7f0*/  HMMA.16816.F32.BF16 R64, R8, R16, R84 ;  /* 0x000000100840723c */ /* 0x000fe20000041854 */
[----:B------:R-:W-:-:S07]  /*1b800*/  IMAD.MOV.U32 R14, RZ, RZ, R26 ;  /* 0x000000ffff0e7224 */ /* 0x000fce00078e001a */
[C---:B-1----:R-:W-:Y:S08]  /*1b810*/  HMMA.16816.F32.BF16 R92, R4.reuse, R36, R80 ;  /* 0x00000024045c723c */ /* 0x042ff00000041850 */
[C---:B------:R-:W-:Y:S08]  /*1b820*/  HMMA.16816.F32.BF16 R84, R4.reuse, R28, R72 ;  /* 0x0000001c0454723c */ /* 0x040ff00000041848 */
[C---:B------:R-:W-:Y:S08]  /*1b830*/  HMMA.16816.F32.BF16 R76, R4.reuse, R30, R76 ;  /* 0x0000001e044c723c */ /* 0x040ff0000004184c */
[----:B------:R-:W-:Y:S01]  /*1b840*/  HMMA.16816.F32.BF16 R80, R4, R38, R56 ;  /* 0x000000260450723c */ /* 0x000fe20000041838 */
[----:B------:R-:W-:-:S04]  /*1b850*/  LOP3.LUT R4, R12, 0xff, RZ, 0xc0, !PT ;  /* 0x000000ff0c047812 */ /* 0x000fc800078ec0ff */
[----:B------:R-:W-:Y:S02]  /*1b860*/  PRMT R109, R4, 0x5410, R13 ;  /* 0x00005410046d7816 */ /* 0x000fe4000000000d */
[----:B------:R-:W-:Y:S02]  /*1b870*/  LOP3.LUT R4, R33, 0xff, RZ, 0xc0, !PT ;  /* 0x000000ff21047812 */ /* 0x000fe400078ec0ff */
[----:B------:R-:W-:Y:S02]  /*1b880*/  PRMT R15, R26, 0x7771, RZ ;  /* 0x000077711a0f7816 */ /* 0x000fe400000000ff */
[----:B------:R-:W-:Y:S02]  /*1b890*/  PRMT R152, R4, 0x5410, R40 ;  /* 0x0000541004987816 */ /* 0x000fe40000000028 */
[----:B------:R-:W-:-:S04]  /*1b8a0*/  LOP3.LUT R4, R14, 0xff, RZ, 0xc0, !PT ;  /* 0x000000ff0e047812 */ /* 0x000fc800078ec0ff */
[----:B------:R-:W-:Y:S02]  /*1b8b0*/  PRMT R106, R4, 0x5410, R15 ;  /* 0x00005410046a7816 */ /* 0x000fe4000000000f */
[C---:B------:R-:W-:Y:S02]  /*1b8c0*/  LOP3.LUT R4, R104.reuse, 0xffff, RZ, 0xc0, !PT ;  /* 0x0000ffff68047812 */ /* 0x040fe400078ec0ff */
[----:B------:R-:W-:Y:S02]  /*1b8d0*/  LOP3.LUT R5, R104, 0xff, RZ, 0xc0, !PT ;  /* 0x000000ff68057812 */ /* 0x000fe400078ec0ff */
[----:B------:R-:W-:Y:S01]  /*1b8e0*/  SHF.R.U32.HI R4, RZ, 0x8, R4 ;  /* 0x00000008ff047819 */ /* 0x000fe20000011604 */
[----:B------:R-:W-:Y:S01]  /*1b8f0*/  IMAD.MOV.U32 R22, RZ, RZ, R142 ;  /* 0x000000ffff167224 */ /* 0x000fe200078e008e */
[C---:B------:R-:W-:Y:S02]  /*1b900*/  PRMT R9, R26.reuse, 0x7773, RZ ;  /* 0x000077731a097816 */ /* 0x040fe400000000ff */
[----:B------:R-:W-:-:S02]  /*1b910*/  PRMT R8, R26, 0x7772, RZ ;  /* 0x000077721a087816 */ /* 0x000fc400000000ff */
[--C-:B------:R-:W-:Y:S02]  /*1b920*/  PRMT R6, R5, 0x5410, R4.reuse ;  /* 0x0000541005067816 */ /* 0x100fe40000000004 */
[----:B------:R-:W-:Y:S01]  /*1b930*/  PRMT R4, R104, 0x7632, R4 ;  /* 0x0000763268047816 */ /* 0x000fe20000000004 */
[----:B------:R-:W-:Y:S01]  /*1b940*/  IMAD.MOV.U32 R41, RZ, RZ, R96 ;  /* 0x000000ffff297224 */ /* 0x000fe200078e0060 */
[----:B------:R-:W-:Y:S02]  /*1b950*/  PRMT R108, R8, 0x5410, R9 ;  /* 0x00005410086c7816 */ /* 0x000fe40000000009 */
[----:B------:R-:W-:Y:S02]  /*1b960*/  PRMT R23, R142, 0x7771, RZ ;  /* 0x000077718e177816 */ /* 0x000fe400000000ff */
[----:B------:R-:W-:Y:S02]  /*1b970*/  LOP3.LUT R8, R22, 0xff, RZ, 0xc0, !PT ;  /* 0x000000ff16087812 */ /* 0x000fe400078ec0ff */
[----:B------:R-:W-:-:S02]  /*1b980*/  SHF.R.U32.HI R7, RZ, 0x18, R104 ;  /* 0x00000018ff077819 */ /* 0x000fc40000011668 */
[----:B------:R-:W-:Y:S02]  /*1b990*/  LOP3.LUT R5, R4, 0xff, RZ, 0xc0, !PT ;  /* 0x000000ff04057812 */ /* 0x000fe400078ec0ff */
[C---:B------:R-:W-:Y:S02]  /*1b9a0*/  PRMT R21, R142.reuse, 0x7773, RZ ;  /* 0x000077738e157816 */ /* 0x040fe400000000ff */
[----:B------:R-:W-:Y:S02]  /*1b9b0*/  PRMT R20, R142, 0x7772, RZ ;  /* 0x000077728e147816 */ /* 0x000fe400000000ff */
[----:B------:R-:W-:Y:S02]  /*1b9c0*/  PRMT R9, R8, 0x5410, R23 ;  /* 0x0000541008097816 */ /* 0x000fe40000000017 */
[----:B------:R-:W-:Y:S02]  /*1b9d0*/  PRMT R42, R96, 0x7771, RZ ;  /* 0x00007771602a7816 */ /* 0x000fe400000000ff */
[----:B------:R-:W-:-:S02]  /*1b9e0*/  LOP3.LUT R8, R41, 0xff, RZ, 0xc0, !PT ;  /* 0x000000ff29087812 */ /* 0x000fc400078ec0ff */
[--C-:B------:R-:W-:Y:S02]  /*1b9f0*/  HSET2.LE.AND R4, R6, R0.reuse, PT ;  /* 0x0000000006047233 */ /* 0x100fe40003803000 */
[----:B------:R-:W-:Y:S02]  /*1ba00*/  PRMT R5, R5, 0x5410, R7 ;  /* 0x0000541005057816 */ /* 0x000fe40000000007 */
[----:B------:R-:W-:Y:S02]  /*1ba10*/  PRMT R25, R20, 0x5410, R21 ;  /* 0x0000541014197816 */ /* 0x000fe40000000015 */
[----:B------:R-:W-:Y:S01]  /*1ba20*/  PRMT R142, R8, 0x5410, R42 ;  /* 0x00005410088e7816 */ /* 0x000fe2000000002a */
[----:B------:R-:W-:Y:S01]  /*1ba30*/  IMAD.MOV.U32 R141, RZ, RZ, R123 ;  /* 0x000000ffff8d7224 */ /* 0x000fe200078e007b */
[----:B----4-:R-:W-:Y:S02]  /*1ba40*/  LOP3.LUT R8, R140, R4, RZ, 0xc0, !PT ;  /* 0x000000048c087212 */ /* 0x010fe400078ec0ff */
[----:B------:R-:W-:-:S02]  /*1ba50*/  HSET2.LE.AND R4, R5, R0, PT ;  /* 0x0000000005047233 */ /* 0x000fc40003803000 */
[----:B------:R-:W-:Y:S02]  /*1ba60*/  LOP3.LUT R6, R25, 0xff00ff, RZ, 0xc0, !PT ;  /* 0x00ff00ff19067812 */ /* 0x000fe400078ec0ff */
[C---:B------:R-:W-:Y:S02]  /*1ba70*/  PRMT R11, R68.reuse, 0x7773, RZ ;  /* 0x00007773440b7816 */ /* 0x040fe400000000ff */
[----:B------:R-:W-:Y:S02]  /*1ba80*/  PRMT R10, R68, 0x7772, RZ ;  /* 0x00007772440a7816 */ /* 0x000fe400000000ff */
[----:B------:R-:W-:Y:S02]  /*1ba90*/  HSET2.LE.AND R5, R9, R0, PT ;  /* 0x0000000009057233 */ /* 0x000fe40003803000 */
[----:B------:R-:W-:Y:S02]  /*1baa0*/  LOP3.LUT R9, R141, R4, RZ, 0xc0, !PT ;  /* 0x000000048d097212 */ /* 0x000fe400078ec0ff */
[----:B------:R-:W-:-:S02]  /*1bab0*/  PRMT R123, R10, 0x5410, R11 ;  /* 0x000054100a7b7816 */ /* 0x000fc4000000000b */
[----:B------:R-:W-:Y:S02]  /*1bac0*/  HSET2.LE.AND R4, R6, R0, PT ;  /* 0x0000000006047233 */ /* 0x000fe40003803000 */
[----:B------:R-:W-:Y:S02]  /*1bad0*/  LOP3.LUT R10, R143, R5, RZ, 0xc0, !PT ;  /* 0x000000058f0a7212 */ /* 0x000fe400078ec0ff */
[----:B------:R-:W-:Y:S02]  /*1bae0*/  LOP3.LUT R5, R55, 0xffff, RZ, 0xc0, !PT ;  /* 0x0000ffff37057812 */ /* 0x000fe400078ec0ff */
[----:B------:R-:W-:Y:S02]  /*1baf0*/  LOP3.LUT R11, R128, R4, RZ, 0xc0, !PT ;  /* 0x00000004800b7212 */ /* 0x000fe400078ec0ff */
[C---:B------:R-:W-:Y:S02]  /*1bb00*/  PRMT R17, R96.reuse, 0x7773, RZ ;  /* 0x0000777360117816 */ /* 0x040fe400000000ff */
[----:B------:R-:W-:-:S02]  /*1bb10*/  PRMT R16, R96, 0x7772, RZ ;  /* 0x0000777260107816 */ /* 0x000fc400000000ff */
[----:B------:R-:W-:Y:S02]  /*1bb20*/  SHF.R.U32.HI R4, RZ, 0x8, R5 ;  /* 0x00000008ff047819 */ /* 0x000fe40000011605 */
[----:B------:R-:W-:Y:S02]  /*1bb30*/  LOP3.LUT R5, R55, 0xff, RZ, 0xc0, !PT ;  /* 0x000000ff37057812 */ /* 0x000fe400078ec0ff */
[----:B------:R-:W-:Y:S02]  /*1bb40*/  PRMT R153, R16, 0x5410, R17 ;  /* 0x0000541010997816 */ /* 0x000fe40000000011 */
[C---:B------:R-:W-:Y:S02]  /*1bb50*/  PRMT R16, R50.reuse, 0x7773, RZ ;  /* 0x0000777332107816 */ /* 0x040fe400000000ff */
[----:B------:R-:W-:Y:S02]  /*1bb60*/  PRMT R12, R50, 0x7772, RZ ;  /* 0x00007772320c7816 */ /* 0x000fe400000000ff */
[----:B------:R-:W-:-:S02]  /*1bb70*/  PRMT R104, R5, 0x5410, R4 ;  /* 0x0000541005687816 */ /* 0x000fc40000000004 */
[----:B------:R-:W-:Y:S02]  /*1bb80*/  PRMT R5, R55, 0x7632, R5 ;  /* 0x0000763237057816 */ /* 0x000fe40000000005 */
[----:B------:R-:W-:Y:S02]  /*1bb90*/  LOP3.LUT R4, R49, 0xffff, RZ, 0xc0, !PT ;  /* 0x0000ffff31047812 */ /* 0x000fe400078ec0ff */
[C---:B------:R-:W-:Y:S02]  /*1bba0*/  PRMT R19, R162.reuse, 0x7773, RZ ;  /* 0x00007773a2137816 */ /* 0x040fe400000000ff */
[----:B------:R-:W-:Y:S02]  /*1bbb0*/  PRMT R18, R162, 0x7772, RZ ;  /* 0x00007772a2127816 */ /* 0x000fe400000000ff */
[----:B------:R-:W-:Y:S02]  /*1bbc0*/  PRMT R128, R12, 0x5410, R16 ;  /* 0x000054100c807816 */ /* 0x000fe40000000010 */
[----:B------:R-:W-:-:S02]  /*1bbd0*/  LOP3.LUT R12, R5, 0xff, RZ, 0xc0, !PT ;  /* 0x000000ff050c7812 */ /* 0x000fc400078ec0ff */
[C---:B------:R-:W-:Y:S02]  /*1bbe0*/  LOP3.LUT R13, R49.reuse, 0xff, RZ, 0xc0, !PT ;  /* 0x000000ff310d7812 */ /* 0x040fe400078ec0ff */
[----:B------:R-:W-:Y:S02]  /*1bbf0*/  PRMT R7, R49, 0x7632, R7 ;  /* 0x0000763231077816 */ /* 0x000fe40000000007 */
[----:B------:R-:W-:Y:S01]  /*1bc00*/  SHF.R.U32.HI R5, RZ, 0x8, R4 ;  /* 0x00000008ff057819 */ /* 0x000fe20000011604 */
[----:B------:R-:W-:Y:S01]  /*1bc10*/  IMAD.MOV.U32 R21, RZ, RZ, R34 ;  /* 0x000000ffff157224 */ /* 0x000fe200078e0022 */
[----:B------:R-:W-:Y:S02]  /*1bc20*/  PRMT R154, R18, 0x5410, R19 ;  /* 0x00005410129a7816 */ /* 0x000fe40000000013 */
[C---:B------:R-:W-:Y:S02]  /*1bc30*/  PRMT R18, R70.reuse, 0x7773, RZ ;  /* 0x0000777346127816 */ /* 0x040fe400000000ff */
[----:B------:R-:W-:-:S02]  /*1bc40*/  PRMT R17, R70, 0x7772, RZ ;  /* 0x0000777246117816 */ /* 0x000fc400000000ff */
[C---:B------:R-:W-:Y:S02]  /*1bc50*/  PRMT R20, R46.reuse, 0x7773, RZ ;  /* 0x000077732e147816 */ /* 0x040fe400000000ff */
[----:B------:R-:W-:Y:S02]  /*1bc60*/  PRMT R19, R46, 0x7772, RZ ;  /* 0x000077722e137816 */ /* 0x000fe400000000ff */
[C---:B------:R-:W-:Y:S02]  /*1bc70*/  PRMT R23, R34.reuse, 0x7773, RZ ;  /* 0x0000777322177816 */ /* 0x040fe400000000ff */
[----:B------:R-:W-:Y:S01]  /*1bc80*/  PRMT R22, R34, 0x7772, RZ ;  /* 0x0000777222167816 */ /* 0x000fe200000000ff */
[----:B------:R-:W-:Y:S01]  /*1bc90*/  IMAD.MOV.U32 R73, RZ, RZ, R50 ;  /* 0x000000ffff497224 */ /* 0x000fe200078e0032 */
[----:B------:R-:W-:Y:S02]  /*1bca0*/  SHF.R.U32.HI R6, RZ, 0x18, R49 ;  /* 0x00000018ff067819 */ /* 0x000fe40000011631 */
[----:B------:R-:W-:-:S02]  /*1bcb0*/  LOP3.LUT R4, R7, 0xff, RZ, 0xc0, !PT ;  /* 0x000000ff07047812 */ /* 0x000fc400078ec0ff */
[----:B------:R-:W-:Y:S02]  /*1bcc0*/  PRMT R141, R13, 0x5410, R5 ;  /* 0x000054100d8d7816 */ /* 0x000fe40000000005 */
[----:B------:R-:W-:Y:S01]  /*1bcd0*/  PRMT R75, R50, 0x7771, RZ ;  /* 0x00007771324b7816 */ /* 0x000fe200000000ff */
[----:B------:R-:W-:Y:S01]  /*1bce0*/  IMAD.MOV.U32 R50, RZ, RZ, R46 ;  /* 0x000000ffff327224 */ /* 0x000fe200078e002e */
[----:B------:R-:W-:Y:S01]  /*1bcf0*/  LOP3.LUT R5, R44, 0xffff, RZ, 0xc0, !PT ;  /* 0x0000ffff2c057812 */ /* 0x000fe200078ec0ff */
[----:B------:R-:W-:Y:S01]  /*1bd00*/  IMAD.MOV.U32 R105, RZ, RZ, R24 ;  /* 0x000000ffff697224 */ /* 0x000fe200078e0018 */
[----:B------:R-:W-:Y:S02]  /*1bd10*/  PRMT R74, R46, 0x7771, RZ ;  /* 0x000077712e4a7816 */ /* 0x000fe400000000ff */
[----:B------:R-:W-:Y:S02]  /*1bd20*/  PRMT R26, R34, 0x7771, RZ ;  /* 0x00007771221a7816 */ /* 0x000fe400000000ff */
[----:B------:R-:W-:-:S02]  /*1bd30*/  PRMT R107, R24, 0x7771, RZ ;  /* 0x00007771186b7816 */ /* 0x000fc400000000ff */
[C---:B------:R-:W-:Y:S02]  /*1bd40*/  PRMT R46, R24.reuse, 0x7773, RZ ;  /* 0x00007773182e7816 */ /* 0x040fe400000000ff */
[----:B------:R-:W-:Y:S02]  /*1bd50*/  PRMT R34, R24, 0x7772, RZ ;  /* 0x0000777218227816 */ /* 0x000fe400000000ff */
[----:B------:R-:W-:Y:S02]  /*1bd60*/  PRMT R24, R17, 0x5410, R18 ;  /* 0x0000541011187816 */ /* 0x000fe40000000012 */
[----:B------:R-:W-:Y:S02]  /*1bd70*/  SHF.R.U32.HI R14, RZ, 0x18, R55 ;  /* 0x00000018ff0e7819 */ /* 0x000fe40000011637 */
[----:B------:R-:W-:Y:S02]  /*1bd80*/  PRMT R143, R19, 0x5410, R20 ;  /* 0x00005410138f7816 */ /* 0x000fe40000000014 */
[----:B------:R-:W-:Y:S01]  /*1bd90*/  PRMT R140, R4, 0x5410, R6 ;  /* 0x00005410048c7816 */ /* 0x000fe20000000006 */
[----:B------:R-:W1:Y:S01]  /*1bda0*/  LDSM.16.MT88.4 R16, [R120+0x4c00] ;  /* 0x004c00007810783b */ /* 0x000e620000004200 */
[----:B------:R-:W-:-:S02]  /*1bdb0*/  LOP3.LUT R7, R21, 0xff, RZ, 0xc0, !PT ;  /* 0x000000ff15077812 */ /* 0x000fc400078ec0ff */
[----:B------:R-:W-:Y:S01]  /*1bdc0*/  PRMT R13, R22, 0x5410, R23 ;  /* 0x00005410160d7816 */ /* 0x000fe20000000017 */
[----:B------:R-:W-:Y:S01]  /*1bdd0*/  IMAD.MOV.U32 R47, RZ, RZ, R70 ;  /* 0x000000ffff2f7224 */ /* 0x000fe200078e0046 */
[C---:B------:R-:W-:Y:S01]  /*1bde0*/  PRMT R4, R44.reuse, 0x7632, R4 ;  /* 0x000076322c047816 */ /* 0x040fe20000000004 */
[----:B------:R-:W2:Y:S01]  /*1bdf0*/  LDSM.16.MT88.4 R20, [R54+0xc00] ;  /* 0x000c00003614783b */ /* 0x000ea20000004200 */
[----:B------:R-:W-:Y:S02]  /*1be00*/  LOP3.LUT R6, R44, 0xff, RZ, 0xc0, !PT ;  /* 0x000000ff2c067812 */ /* 0x000fe400078ec0ff */
[----:B------:R-:W-:Y:S02]  /*1be10*/  SHF.R.U32.HI R5, RZ, 0x8, R5 ;  /* 0x00000008ff057819 */ /* 0x000fe40000011605 */
[----:B------:R-:W-:Y:S02]  /*1be20*/  PRMT R72, R70, 0x7771, RZ ;  /* 0x0000777146487816 */ /* 0x000fe400000000ff */
[----:B------:R-:W-:Y:S01]  /*1be30*/  HMMA.16816.F32.BF16 R68, R8, R28, R88 ;  /* 0x0000001c0844723c */ /* 0x000fe20000041858 */
[----:B------:R-:W-:-:S02]  /*1be40*/  PRMT R89, R12, 0x5410, R14 ;  /* 0x000054100c597816 */ /* 0x000fc4000000000e */
[----:B------:R-:W-:Y:S02]  /*1be50*/  SHF.R.U32.HI R12, RZ, 0x18, R44 ;  /* 0x00000018ff0c7819 */ /* 0x000fe4000001162c */
[----:B------:R-:W-:Y:S02]  /*1be60*/  LOP3.LUT R4, R4, 0xff, RZ, 0xc0, !PT ;  /* 0x000000ff04047812 */ /* 0x000fe400078ec0ff */
[----:B------:R-:W-:Y:S02]  /*1be70*/  PRMT R6, R6, 0x5410, R5 ;  /* 0x0000541006067816 */ /* 0x000fe40000000005 */
[----:B------:R-:W-:Y:S02]  /*1be80*/  PRMT R7, R7, 0x5410, R26 ;  /* 0x0000541007077816 */ /* 0x000fe4000000001a */
[----:B------:R-:W-:Y:S01]  /*1be90*/  PRMT R5, R4, 0x5410, R12 ;  /* 0x0000541004057816 */ /* 0x000fe2000000000c */
[----:B------:R-:W-:Y:S01]  /*1bea0*/  IMAD.MOV.U32 R12, RZ, RZ, R127 ;  /* 0x000000ffff0c7224 */ /* 0x000fe200078e007f */
[----:B------:R-:W-:-:S02]  /*1beb0*/  HSET2.LE.AND R4, R6, R0, PT ;  /* 0x0000000006047233 */ /* 0x000fc40003803000 */
[--C-:B------:R-:W-:Y:S02]  /*1bec0*/  HSET2.LE.AND R6, R7, R0.reuse, PT ;  /* 0x0000000007067233 */ /* 0x100fe40003803000 */
[----:B------:R-:W-:Y:S01]  /*1bed0*/  LOP3.LUT R7, R13, 0xff00ff, RZ, 0xc0, !PT ;  /* 0x00ff00ff0d077812 */ /* 0x000fe200078ec0ff */
[C---:B------:R-:W-:Y:S02]  /*1bee0*/  HMMA.16816.F32.BF16 R40, R8.reuse, R30, R100 ;  /* 0x0000001e0828723c */ /* 0x040fe40000041864 */
[----:B------:R-:W-:Y:S02]  /*1bef0*/  LOP3.LUT R6, R12, R6, RZ, 0xc0, !PT ;  /* 0x000000060c067212 */ /* 0x000fe400078ec0ff */
[C---:B------:R-:W-:Y:S02]  /*1bf00*/  LOP3.LUT R12, R35.reuse, 0xffff, RZ, 0xc0, !PT ;  /* 0x0000ffff230c7812 */ /* 0x040fe400078ec0ff */
[----:B------:R-:W-:Y:S02]  /*1bf10*/  HSET2.LE.AND R7, R7, R0, PT ;  /* 0x0000000007077233 */ /* 0x000fe40003803000 */
[C---:B------:R-:W-:Y:S08]  /*1bf20*/  HMMA.16816.F32.BF16 R64, R8.reuse, R36, R64 ;  /* 0x000000240840723c */ /* 0x040ff00000041840 */
[----:B------:R-:W-:Y:S01]  /*1bf30*/  HMMA.16816.F32.BF16 R56, R8, R38, R60 ;  /* 0x000000260838723c */ /* 0x000fe2000004183c */
[----:B------:R-:W-:Y:S01]  /*1bf40*/  IMAD.MOV.U32 R8, RZ, RZ, R125 ;  /* 0x000000ffff087224 */ /* 0x000fe200078e007d */
[----:B------:R-:W-:-:S02]  /*1bf50*/  LOP3.LUT R10, R35, 0xff, RZ, 0xc0, !PT ;  /* 0x000000ff230a7812 */ /* 0x000fc400078ec0ff */
[----:B------:R-:W-:Y:S02]  /*1bf60*/  SHF.R.U32.HI R9, RZ, 0x8, R12 ;  /* 0x00000008ff097819 */ /* 0x000fe4000001160c */
[----:B------:R-:W-:Y:S02]  /*1bf70*/  LOP3.LUT R7, R8, R7, RZ, 0xc0, !PT ;  /* 0x0000000708077212 */ /* 0x000fe400078ec0ff */
[----:B------:R-:W-:Y:S02]  /*1bf80*/  PRMT R8, R35, 0x7632, R8 ;  /* 0x0000763223087816 */ /* 0x000fe40000000008 */
[----:B------:R-:W-:Y:S02]  /*1bf90*/  PRMT R29, R10, 0x5410, R9 ;  /* 0x000054100a1d7816 */ /* 0x000fe40000000009 */
[----:B------:R-:W-:Y:S01]  /*1bfa0*/  LOP3.LUT R9, R99, 0xffff, RZ, 0xc0, !PT ;  /* 0x0000ffff63097812 */ /* 0x000fe200078ec0ff */
[----:B------:R-:W-:Y:S01]  /*1bfb0*/  IMAD.MOV.U32 R14, RZ, RZ, R129 ;  /* 0x000000ffff0e7224 */ /* 0x000fe200078e0081 */
[----:B------:R-:W-:Y:S01]  /*1bfc0*/  HSET2.LE.AND R5, R5, R0, PT ;  /* 0x0000000005057233 */ /* 0x000fe20003803000 */
[----:B------:R-:W-:Y:S01]  /*1bfd0*/  IMAD.MOV.U32 R15, RZ, RZ, R126 ;  /* 0x000000ffff0f7224 */ /* 0x000fe200078e007e */
[----:B------:R-:W-:-:S02]  /*1bfe0*/  SHF.R.U32.HI R13, RZ, 0x18, R35 ;  /* 0x00000018ff0d7819 */ /* 0x000fc40000011623 */
[----:B------:R-:W-:Y:S02]  /*1bff0*/  LOP3.LUT R10, R8, 0xff, RZ, 0xc0, !PT ;  /* 0x000000ff080a7812 */ /* 0x000fe400078ec0ff */
[C---:B------:R-:W-:Y:S02]  /*1c000*/  PRMT R8, R99.reuse, 0x7632, R8 ;  /* 0x0000763263087816 */ /* 0x040fe40000000008 */
[----:B------:R-:W-:Y:S02]  /*1c010*/  LOP3.LUT R12, R99, 0xff, RZ, 0xc0, !PT ;  /* 0x000000ff630c7812 */ /* 0x000fe400078ec0ff */
[----:B------:R-:W-:Y:S02]  /*1c020*/  SHF.R.U32.HI R9, RZ, 0x8, R9 ;  /* 0x00000008ff097819 */ /* 0x000fe40000011609 */
[----:B------:R-:W-:Y:S02]  /*1c030*/  LOP3.LUT R11, R47, 0xff, RZ, 0xc0, !PT ;  /* 0x000000ff2f0b7812 */ /* 0x000fe400078ec0ff */
[----:B------:R-:W-:-:S02]  /*1c040*/  LOP3.LUT R4, R14, R4, RZ, 0xc0, !PT ;  /* 0x000000040e047212 */ /* 0x000fc400078ec0ff */
[----:B------:R-:W-:Y:S02]  /*1c050*/  PRMT R28, R10, 0x5410, R13 ;  /* 0x000054100a1c7816 */ /* 0x000fe4000000000d */
[----:B------:R-:W-:Y:S02]  /*1c060*/  LOP3.LUT R5, R15, R5, RZ, 0xc0, !PT ;  /* 0x000000050f057212 */ /* 0x000fe400078ec0ff */
[----:B------:R-:W-:Y:S02]  /*1c070*/  SHF.R.U32.HI R14, RZ, 0x18, R99 ;  /* 0x00000018ff0e7819 */ /* 0x000fe40000011663 */
[----:B------:R-:W-:Y:S02]  /*1c080*/  LOP3.LUT R8, R8, 0xff, RZ, 0xc0, !PT ;  /* 0x000000ff08087812 */ /* 0x000fe400078ec0ff */
[----:B------:R-:W-:Y:S02]  /*1c090*/  PRMT R10, R12, 0x5410, R9 ;  /* 0x000054100c0a7816 */ /* 0x000fe40000000009 */
[----:B------:R-:W-:-:S02]  /*1c0a0*/  PRMT R13, R11, 0x5410, R72 ;  /* 0x000054100b0d7816 */ /* 0x000fc40000000048 */
[C---:B------:R-:W-:Y:S02]  /*1c0b0*/  LOP3.LUT R12, R27.reuse, 0xffff, RZ, 0xc0, !PT ;  /* 0x0000ffff1b0c7812 */ /* 0x040fe400078ec0ff */
[----:B------:R-:W-:Y:S02]  /*1c0c0*/  PRMT R9, R8, 0x5410, R14 ;  /* 0x0000541008097816 */ /* 0x000fe4000000000e */
[--C-:B------:R-:W-:Y:S01]  /*1c0d0*/  HSET2.LE.AND R8, R10, R0.reuse, PT ;  /* 0x000000000a087233 */ /* 0x100fe20003803000 */
[----:B-1----:R-:W-:Y:S01]  /*1c0e0*/  HMMA.16816.F32.BF16 R60, R4, R16, R84 ;  /* 0x00000010043c723c */ /* 0x002fe20000041854 */
[----:B------:R-:W-:Y:S02]  /*1c0f0*/  HSET2.LE.AND R10, R13, R0, PT ;  /* 0x000000000d0a7233 */ /* 0x000fe40003803000 */
[----:B------:R-:W-:Y:S02]  /*1c100*/  LOP3.LUT R13, R27, 0xff, RZ, 0xc0, !PT ;  /* 0x000000ff1b0d7812 */ /* 0x000fe400078ec0ff */
[----:B------:R-:W-:-:S03]  /*1c110*/  SHF.R.U32.HI R12, RZ, 0x8, R12 ;  /* 0x00000008ff0c7819 */ /* 0x000fc6000001160c */
[----:B------:R-:W-:Y:S01]  /*1c120*/  HMMA.16816.F32.BF16 R76, R4, R18, R76 ;  /* 0x00000012044c723c */ /* 0x000fe2000004184c */
[----:B------:R-:W-:Y:S01]  /*1c130*/  PRMT R90, R13, 0x5410, R12 ;  /* 0x000054100d5a7816 */ /* 0x000fe2000000000c */
[----:B------:R-:W-:Y:S01]  /*1c140*/  IMAD.MOV.U32 R96, RZ, RZ, R32 ;  /* 0x000000ffff607224 */ /* 0x000fe200078e0020 */
[----:B------:R-:W-:-:S05]  /*1c150*/  SHF.R.U32.HI R12, RZ, 0x18, R27 ;  /* 0x00000018ff0c7819 */ /* 0x000fca000001161b */
[----:B--2---:R-:W-:Y:S01]  /*1c160*/  HMMA.16816.F32.BF16 R36, R4, R20, R92 ;  /* 0x000000140424723c */ /* 0x004fe2000004185c */
[----:B------:R-:W-:-:S07]  /*1c170*/  LOP3.LUT R11, R24, 0xff00ff, RZ, 0xc0, !PT ;  /* 0x00ff00ff180b7812 */ /* 0x000fce00078ec0ff */
[----:B------:R-:W-:Y:S01]  /*1c180*/  HMMA.16816.F32.BF16 R80, R4, R22, R80 ;  /* 0x000000160450723c */ /* 0x000fe20000041850 */
[----:B------:R-:W-:Y:S02]  /*1c190*/  PRMT R4, R27, 0x7632, R4 ;  /* 0x000076321b047816 */ /* 0x000fe40000000004 */
[----:B------:R-:W-:Y:S01]  /*1c1a0*/  LOP3.LUT R5, R50, 0xff, RZ, 0xc0, !PT ;  /* 0x000000ff32057812 */ /* 0x000fe200078ec0ff */
[----:B------:R-:W1:Y:S01]  /*1c1b0*/  LDSM.16.MT88.4 R24, [R120+0x5000] ;  /* 0x005000007818783b */ /* 0x000e620000004200 */
[----:B------:R-:W-:Y:S02]  /*1c1c0*/  LOP3.LUT R4, R4, 0xff, RZ, 0xc0, !PT ;  /* 0x000000ff04047812 */ /* 0x000fe400078ec0ff */
[----:B------:R-:W-:Y:S02]  /*1c1d0*/  LOP3.LUT R6, R73, 0xff, RZ, 0xc0, !PT ;  /* 0x000000ff49067812 */ /* 0x000fe400078ec0ff */
[----:B------:R-:W-:Y:S02]  /*1c1e0*/  PRMT R94, R5, 0x5410, R74 ;  /* 0x00005410055e7816 */ /* 0x000fe4000000004a */
[----:B------:R-:W-:-:S02]  /*1c1f0*/  PRMT R86, R4, 0x5410, R12 ;  /* 0x0000541004567816 */ /* 0x000fc4000000000c */
[----:B------:R-:W-:Y:S02]  /*1c200*/  LOP3.LUT R5, R98, 0xffff, RZ, 0xc0, !PT ;  /* 0x0000ffff62057812 */ /* 0x000fe400078ec0ff */
[----:B------:R-:W-:Y:S02]  /*1c210*/  PRMT R97, R32, 0x7771, RZ ;  /* 0x0000777120617816 */ /* 0x000fe400000000ff */
[----:B------:R-:W-:Y:S02]  /*1c220*/  LOP3.LUT R7, R96, 0xff, RZ, 0xc0, !PT ;  /* 0x000000ff60077812 */ /* 0x000fe400078ec0ff */
[----:B------:R-:W-:Y:S02]  /*1c230*/  PRMT R85, R6, 0x5410, R75 ;  /* 0x0000541006557816 */ /* 0x000fe4000000004b */
[----:B------:R-:W-:Y:S02]  /*1c240*/  PRMT R4, R98, 0x7632, R4 ;  /* 0x0000763262047816 */ /* 0x000fe40000000004 */
[----:B------:R-:W-:-:S02]  /*1c250*/  LOP3.LUT R6, R51, 0xffff, RZ, 0xc0, !PT ;  /* 0x0000ffff33067812 */ /* 0x000fc400078ec0ff */
[--C-:B------:R-:W-:Y:S02]  /*1c260*/  HSET2.LE.AND R9, R9, R0.reuse, PT ;  /* 0x0000000009097233 */ /* 0x100fe40003803000 */
[----:B------:R-:W-:Y:S02]  /*1c270*/  HSET2.LE.AND R11, R11, R0, PT ;  /* 0x000000000b0b7233 */ /* 0x000fe40003803000 */
[----:B------:R-:W-:Y:S02]  /*1c280*/  SHF.R.U32.HI R12, RZ, 0x8, R5 ;  /* 0x00000008ff0c7819 */ /* 0x000fe40000011605 */
[----:B------:R-:W-:Y:S02]  /*1c290*/  PRMT R49, R7, 0x5410, R97 ;  /* 0x0000541007317816 */ /* 0x000fe40000000061 */
[----:B------:R-:W-:Y:S02]  /*1c2a0*/  LOP3.LUT R5, R4, 0xff, RZ, 0xc0, !PT ;  /* 0x000000ff04057812 */ /* 0x000fe400078ec0ff */
[----:B------:R-:W-:-:S02]  /*1c2b0*/  LOP3.LUT R7, R51, 0xff, RZ, 0xc0, !PT ;  /* 0x000000ff33077812 */ /* 0x000fc400078ec0ff */
[----:B------:R-:W-:Y:S02]  /*1c2c0*/  SHF.R.U32.HI R4, RZ, 0x8, R6 ;  /* 0x00000008ff047819 */ /* 0x000fe40000011606 */
[----:B---3--:R-:W-:Y:S02]  /*1c2d0*/  LOP3.LUT R8, R157, R8, RZ, 0xc0, !PT ;  /* 0x000000089d087212 */ /* 0x008fe400078ec0ff */
[----:B------:R-:W-:Y:S02]  /*1c2e0*/  LOP3.LUT R9, R158, R9, RZ, 0xc0, !PT ;  /* 0x000000099e097212 */ /* 0x000fe400078ec0ff */
[----:B------:R-:W-:Y:S02]  /*1c2f0*/  LOP3.LUT R10, R159, R10, RZ, 0xc0, !PT ;  /* 0x0000000a9f0a7212 */ /* 0x000fe400078ec0ff */
[----:B------:R-:W-:Y:S02]  /*1c300*/  LOP3.LUT R11, R155, R11, RZ, 0xc0, !PT ;  /* 0x0000000b9b0b7212 */ /* 0x000fe400078ec0ff */
[----:B------:R-:W-:Y:S01]  /*1c310*/  PRMT R92, R7, 0x5410, R4 ;  /* 0x00005410075c7816 */ /* 0x000fe20000000004 */
[----:B------:R-:W2:Y:S01]  /*1c320*/  LDC R155, c[0x0][0x448] ;  /* 0x00011200ff9b7b82 */ /* 0x000ea20000000800 */
[----:B------:R-:W-:-:S02]  /*1c330*/  LOP3.LUT R7, R108, 0xff00ff, RZ, 0xc0, !PT ;  /* 0x00ff00ff6c077812 */ /* 0x000fc400078ec0ff */
[----:B------:R-:W-:Y:S01]  /*1c340*/  SHF.R.U32.HI R13, RZ, 0x18, R98 ;  /* 0x00000018ff0d7819 */ /* 0x000fe20000011662 */
[----:B------:R-:W-:Y:S02]  /*1c350*/  HMMA.16816.F32.BF16 R68, R8, R16, R68 ;  /* 0x000000100844723c */ /* 0x000fe40000041844 */
[----:B------:R-:W-:Y:S02]  /*1c360*/  HSET2.LE.AND R7, R7, R0, PT ;  /* 0x0000000007077233 */ /* 0x000fe40003803000 */
[----:B------:R-:W-:-:S04]  /*1c370*/  PRMT R84, R5, 0x5410, R13 ;  /* 0x0000541005547816 */ /* 0x000fc8000000000d */
[----:B------:R-:W-:Y:S01]  /*1c380*/  HMMA.16816.F32.BF16 R72, R8, R18, R40 ;  /* 0x000000120848723c */ /* 0x000fe20000041828 */
[----:B------:R-:W-:Y:S01]  /*1c390*/  IMAD.MOV.U32 R13, RZ, RZ, R148 ;  /* 0x000000ffff0d7224 */ /* 0x000fe200078e0094 */
[----:B------:R-:W-:-:S06]  /*1c3a0*/  HSET2.LE.AND R5, R28, R0, PT ;  /* 0x000000001c057233 */ /* 0x000fcc0003803000 */
[C---:B------:R-:W-:Y:S08]  /*1c3b0*/  HMMA.16816.F32.BF16 R64, R8.reuse, R20, R64 ;  /* 0x000000140840723c */ /* 0x040ff00000041840 */
[----:B------:R-:W-:Y:S01]  /*1c3c0*/  HMMA.16816.F32.BF16 R56, R8, R22, R56 ;  /* 0x000000160838723c */ /* 0x000fe20000041838 */
[----:B------:R-:W-:Y:S01]  /*1c3d0*/  IMAD.MOV.U32 R8, RZ, RZ, R149 ;  /* 0x000000ffff087224 */ /* 0x000fe200078e0095 */
[----:B------:R-:W-:Y:S01]  /*1c3e0*/  PRMT R10, R51, 0x7632, R10 ;  /* 0x00007632330a7816 */ /* 0x000fe2000000000a */
[----:B------:R-:W-:Y:S03]  /*1c3f0*/  LDSM.16.MT88.4 R20, [R120+0x5400] ;  /* 0x005400007814783b */ /* 0x000fe60000004200 */
[----:B------:R-:W-:-:S02]  /*1c400*/  LOP3.LUT R7, R8, R7, RZ, 0xc0, !PT ;  /* 0x0000000708077212 */ /* 0x000fc400078ec0ff */
[----:B------:R-:W-:Y:S02]  /*1c410*/  PRMT R8, R45, 0x7632, R8 ;  /* 0x000076322d087816 */ /* 0x000fe40000000008 */
[----:B------:R-:W-:Y:S02]  /*1c420*/  LOP3.LUT R5, R13, R5, RZ, 0xc0, !PT ;  /* 0x000000050d057212 */ /* 0x000fe400078ec0ff */
[----:B------:R-:W-:Y:S02]  /*1c430*/  LOP3.LUT R13, R10, 0xff, RZ, 0xc0, !PT ;  /* 0x000000ff0a0d7812 */ /* 0x000fe400078ec0ff */
[----:B------:R-:W-:Y:S02]  /*1c440*/  LOP3.LUT R10, R8, 0xff, RZ, 0xc0, !PT ;  /* 0x000000ff080a7812 */ /* 0x000fe400078ec0ff */
[----:B------:R-:W-:-:S05]  /*1c450*/  HSET2.LE.AND R8, R104, R0, PT ;  /* 0x0000000068087233 */ /* 0x000fca0003803000 */
[----:B------:R-:W-:Y:S02]  /*1c460*/  LOP3.LUT R8, R227, R8, RZ, 0xc0, !PT ;  /* 0x00000008e3087212 */ /* 0x000fe400078ec0ff */
[----:B------:R-:W3:Y:S01]  /*1c470*/  LDL.LU R227, [R1+0x3cc] ;  /* 0x0003cc0001e37983 */ /* 0x000ee20000300800 */
[----:B------:R-:W-:Y:S02]  /*1c480*/  LOP3.LUT R14, R98, 0xff, RZ, 0xc0, !PT ;  /* 0x000000ff620e7812 */ /* 0x000fe400078ec0ff */
[--C-:B------:R-:W-:Y:S02]  /*1c490*/  HSET2.LE.AND R4, R29, R0.reuse, PT ;  /* 0x000000001d047233 */ /* 0x100fe40003803000 */
[----:B------:R-:W-:Y:S01]  /*1c4a0*/  PRMT R55, R14, 0x5410, R12 ;  /* 0x000054100e377816 */ /* 0x000fe2000000000c */
[----:B------:R-:W-:Y:S01]  /*1c4b0*/  IMAD.MOV.U32 R12, RZ, RZ, R130 ;  /* 0x000000ffff0c7224 */ /* 0x000fe200078e0082 */
[----:B------:R-:W-:Y:S01]  /*1c4c0*/  HSET2.LE.AND R6, R106, R0, PT ;  /* 0x000000006a067233 */ /* 0x000fe20003803000 */
[----:B------:R-:W-:Y:S01]  /*1c4d0*/  IMAD.MOV.U32 R14, RZ, RZ, R124 ;  /* 0x000000ffff0e7224 */ /* 0x000fe200078e007c */
[----:B------:R-:W-:Y:S01]  /*1c4e0*/  LOP3.LUT R9, R45, 0xffff, RZ, 0xc0, !PT ;  /* 0x0000ffff2d097812 */ /* 0x000fe200078ec0ff */
[----:B------:R-:W-:Y:S01]  /*1c4f0*/  LDSM.16.MT88.4 R28, [R54+0x1400] ;  /* 0x00140000361c783b */ /* 0x000fe20000004200 */
[----:B------:R-:W-:-:S02]  /*1c500*/  LOP3.LUT R15, R105, 0xff, RZ, 0xc0, !PT ;  /* 0x000000ff690f7812 */ /* 0x000fc400078ec0ff */
[----:B------:R-:W-:Y:S02]  /*1c510*/  LOP3.LUT R11, R48, 0xffff, RZ, 0xc0, !PT ;  /* 0x0000ffff300b7812 */ /* 0x000fe400078ec0ff */
[----:B------:R-:W-:Y:S02]  /*1c520*/  LOP3.LUT R4, R12, R4, RZ, 0xc0, !PT ;  /* 0x000000040c047212 */ /* 0x000fe400078ec0ff */
[----:B------:R-:W-:Y:S02]  /*1c530*/  LOP3.LUT R6, R14, R6, RZ, 0xc0, !PT ;  /* 0x000000060e067212 */ /* 0x000fe400078ec0ff */
[----:B------:R-:W-:Y:S02]  /*1c540*/  SHF.R.U32.HI R17, RZ, 0x18, R51 ;  /* 0x00000018ff117819 */ /* 0x000fe40000011633 */
[----:B------:R-:W-:Y:S02]  /*1c550*/  SHF.R.U32.HI R12, RZ, 0x8, R9 ;  /* 0x00000008ff0c7819 */ /* 0x000fe40000011609 */
[----:B------:R-:W-:-:S02]  /*1c560*/  PRMT R107, R15, 0x5410, R107 ;  /* 0x000054100f6b7816 */ /* 0x000fc4000000006b */
[----:B------:R-:W-:Y:S02]  /*1c570*/  LOP3.LUT R16, R45, 0xff, RZ, 0xc0, !PT ;  /* 0x000000ff2d107812 */ /* 0x000fe400078ec0ff */
[----:B------:R-:W-:Y:S02]  /*1c580*/  LOP3.LUT R14, R48, 0xff, RZ, 0xc0, !PT ;  /* 0x000000ff300e7812 */ /* 0x000fe400078ec0ff */
[----:B------:R-:W-:Y:S02]  /*1c590*/  SHF.R.U32.HI R9, RZ, 0x8, R11 ;  /* 0x00000008ff097819 */ /* 0x000fe4000001160b */
[----:B------:R-:W-:Y:S02]  /*1c5a0*/  SHF.R.U32.HI R15, RZ, 0x18, R45 ;  /* 0x00000018ff0f7819 */ /* 0x000fe4000001162d */
[----:B------:R-:W-:Y:S02]  /*1c5b0*/  LOP3.LUT R11, R123, 0xff00ff, RZ, 0xc0, !PT ;  /* 0x00ff00ff7b0b7812 */ /* 0x000fe400078ec0ff */
[----:B------:R-:W-:-:S02]  /*1c5c0*/  PRMT R91, R13, 0x5410, R17 ;  /* 0x000054100d5b7816 */ /* 0x000fc40000000011 */
[----:B------:R-:W-:Y:S02]  /*1c5d0*/  PRMT R17, R16, 0x5410, R12 ;  /* 0x0000541010117816 */ /* 0x000fe4000000000c */
[----:B------:R-:W-:Y:S02]  /*1c5e0*/  PRMT R87, R14, 0x5410, R9 ;  /* 0x000054100e577816 */ /* 0x000fe40000000009 */
[----:B------:R-:W-:Y:S02]  /*1c5f0*/  PRMT R16, R10, 0x5410, R15 ;  /* 0x000054100a107816 */ /* 0x000fe4000000000f */
[--C-:B------:R-:W-:Y:S02]  /*1c600*/  HSET2.LE.AND R9, R89, R0.reuse, PT ;  /* 0x0000000059097233 */ /* 0x100fe40003803000 */
[--C-:B------:R-:W-:Y:S02]  /*1c610*/  HSET2.LE.AND R10, R109, R0.reuse, PT ;  /* 0x000000006d0a7233 */ /* 0x100fe40003803000 */
[----:B------:R-:W-:-:S02]  /*1c620*/  HSET2.LE.AND R11, R11, R0, PT ;  /* 0x000000000b0b7233 */ /* 0x000fc40003803000 */
[----:B------:R-:W-:Y:S02]  /*1c630*/  LOP3.LUT R9, R209, R9, RZ, 0xc0, !PT ;  /* 0x00000009d1097212 */ /* 0x000fe400078ec0ff */
[----:B------:R-:W4:Y:S01]  /*1c640*/  LDL.LU R209, [R1+0x3c8] ;  /* 0x0003c80001d17983 */ /* 0x000f220000300800 */
[----:B------:R-:W-:Y:S02]  /*1c650*/  LOP3.LUT R10, R224, R10, RZ, 0xc0, !PT ;  /* 0x0000000ae00a7212 */ /* 0x000fe400078ec0ff */
[----:B------:R-:W-:Y:S01]  /*1c660*/  LOP3.LUT R11, R229, R11, RZ, 0xc0, !PT ;  /* 0x0000000be50b7212 */ /* 0x000fe200078ec0ff */
[----:B------:R-:W4:Y:S04]  /*1c670*/  LDL.LU R224, [R1+0x3c4] ;  /* 0x0003c40001e07983 */ /* 0x000f280000300800 */
[----:B------:R-:W2:Y:S04]  /*1c680*/  LDL.LU R229, [R1+0x3c0] ;  /* 0x0003c00001e57983 */ /* 0x000ea80000300800 */
[----:B---3--:R-:W-:Y:S04]  /*1c690*/  STG.E.U16 desc[UR20][R160.64+-0xee], R227 ;  /* 0xffff12e3a0007986 */ /* 0x008fe8000c101514 */
[----:B------:R3:W-:Y:S04]  /*1c6a0*/  STG.E.U16 desc[UR20][R194.64+-0xf0], R230 ;  /* 0xffff10e6c2007986 */ /* 0x0007e8000c101514 */
[----:B------:R1:W-:Y:S04]  /*1c6b0*/  STG.E.U16 desc[UR20][R194.64+-0xee], R225 ;  /* 0xffff12e1c2007986 */ /* 0x0003e8000c101514 */
[----:B---3--:R-:W3:Y:S04]  /*1c6c0*/  LDL.LU R230, [R1+0x3bc] ;  /* 0x0003bc0001e67983 */ /* 0x008ee80000300800 */
[----:B-1----:R-:W4:Y:S01]  /*1c6d0*/  LDL.LU R225, [R1+0x3b8] ;  /* 0x0003b80001e17983 */ /* 0x002f220000300800 */
[----:B------:R-:W-:-:S02]  /*1c6e0*/  PRMT R33, R32, 0x7773, RZ ;  /* 0x0000777320217816 */ /* 0x000fc400000000ff */
[----:B------:R-:W-:Y:S02]  /*1c6f0*/  PRMT R32, R32, 0x7772, RZ ;  /* 0x0000777220207816 */ /* 0x000fe400000000ff */
[----:B------:R-:W-:Y:S02]  /*1c700*/  PRMT R93, R34, 0x5410, R46 ;  /* 0x00005410225d7816 */ /* 0x000fe4000000002e */
[----:B------:R-:W-:Y:S02]  /*1c710*/  PRMT R88, R32, 0x5410, R33 ;  /* 0x0000541020587816 */ /* 0x000fe40000000021 */
[----:B------:R-:W1:Y:S01]  /*1c720*/  LDSM.16.MT88.4 R32, [R54+0x1000] ;  /* 0x001000003620783b */ /* 0x000e620000004200 */
[C---:B------:R-:W-:Y:S03]  /*1c730*/  HMMA.16816.F32.BF16 R60, R4.reuse, R24, R60 ;  /* 0x00000018043c723c */ /* 0x040fe6000004183c */
[----:B------:R1:W-:Y:S05]  /*1c740*/  STG.E.U16 desc[UR20][R2.64+-0xf0], R215 ;  /* 0xffff10d702007986 */ /* 0x0003ea000c101514 */
[C---:B------:R-:W-:Y:S01]  /*1c750*/  HMMA.16816.F32.BF16 R44, R4.reuse, R26, R76 ;  /* 0x0000001a042c723c */ /* 0x040fe2000004184c */
[----:B------:R1:W-:Y:S04]  /*1c760*/  STG.E.U16 desc[UR20][R2.64+-0xee], R222 ;  /* 0xffff12de02007986 */ /* 0x0003e8000c101514 */
[----:B--2---:R-:W-:Y:S04]  /*1c770*/  STG.E.U16 desc[UR20][R52.64+-0xde], R229 ;  /* 0xffff22e534007986 */ /* 0x004fe8000c101514 */
[----:B-1----:R-:W2:Y:S04]  /*1c780*/  LDL.LU R215, [R1+0x3b4] ;  /* 0x0003b40001d77983 */ /* 0x002ea80000300800 */
[----:B------:R-:W2:Y:S01]  /*1c790*/  LDL.LU R222, [R1+0x3b0] ;  /* 0x0003b00001de7983 */ /* 0x000ea20000300800 */
[C---:B------:R-:W-:Y:S08]  /*1c7a0*/  HMMA.16816.F32.BF16 R40, R4.reuse, R32, R36 ;  /* 0x000000200428723c */ /* 0x040ff00000041824 */
[----:B------:R-:W-:Y:S01]  /*1c7b0*/  HMMA.16816.F32.BF16 R36, R4, R34, R80 ;  /* 0x000000220424723c */ /* 0x000fe20000041850 */
[C---:B------:R-:W-:Y:S01]  /*1c7c0*/  IMAD.WIDE R6, R155.reuse, 0x70, R160 ;  /* 0x000000709b067825 */ /* 0x040fe200078e02a0 */
[----:B---3--:R-:W-:Y:S04]  /*1c7d0*/  STG.E.U16 desc[UR20][R52.64+-0xe0], R230 ;  /* 0xffff20e634007986 */ /* 0x008fe8000c101514 */
[----:B----4-:R-:W-:Y:S04]  /*1c7e0*/  STG.E.U16 desc[UR20][R160.64+-0xe0], R225 ;  /* 0xffff20e1a0007986 */ /* 0x010fe8000c101514 */
[----:B------:R-:W-:Y:S04]  /*1c7f0*/  STG.E.U16 desc[UR20][R160.64+-0xde], R224 ;  /* 0xffff22e0a0007986 */ /* 0x000fe8000c101514 */
[----:B------:R1:W-:Y:S04]  /*1c800*/  STG.E.U16 desc[UR20][R6.64+-0xe0], R221 ;  /* 0xffff20dd06007986 */ /* 0x0003e8000c101514 */
[----:B------:R3:W-:Y:S04]  /*1c810*/  STG.E.U16 desc[UR20][R6.64+-0xde], R214 ;  /* 0xffff22d606007986 */ /* 0x0007e8000c101514 */
[----:B-1----:R-:W4:Y:S04]  /*1c820*/  LDL.LU R221, [R1+0x3ac] ;  /* 0x0003ac0001dd7983 */ /* 0x002f280000300800 */
[----:B---3--:R-:W3:Y:S01]  /*1c830*/  LDL.LU R214, [R1+0x3a8] ;  /* 0x0003a80001d67983 */ /* 0x008ee20000300800 */
[----:B------:R-:W-:Y:S01]  /*1c840*/  IMAD.WIDE R6, R155, -0x70, R6 ;  /* 0xffffff909b067825 */ /* 0x000fe200078e0206 */
[----:B------:R-:W-:-:S02]  /*1c850*/  HSET2.LE.AND R4, R17, R0, PT ;  /* 0x0000000011047233 */ /* 0x000fc40003803000 */
[----:B------:R-:W-:Y:S01]  /*1c860*/  HSET2.LE.AND R5, R16, R0, PT ;  /* 0x0000000010057233 */ /* 0x000fe20003803000 */
[----:B------:R1:W-:Y:S01]  /*1c870*/  STG.E.U16 desc[UR20][R2.64+-0xe0], R213 ;  /* 0xffff20d502007986 */ /* 0x0003e2000c101514 */
[----:B------:R-:W-:-:S03]  /*1c880*/  IMAD.WIDE R16, R155, 0x70, R6 ;  /* 0x000000709b107825 */ /* 0x000fc600078e0206 */
[----:B------:R1:W-:Y:S04]  /*1c890*/  STG.E.U16 desc[UR20][R2.64+-0xde], R212 ;  /* 0xffff22d402007986 */ /* 0x0003e8000c101514 */
[----:B--2---:R-:W-:Y:S04]  /*1c8a0*/  STG.E.U16 desc[UR20][R52.64+-0xd0], R222 ;  /* 0xffff30de34007986 */ /* 0x004fe8000c101514 */
[----:B-1----:R-:W2:Y:S04]  /*1c8b0*/  LDL.LU R213, [R1+0x3a4] ;  /* 0x0003a40001d57983 */ /* 0x002ea80000300800 */
[----:B------:R-:W2:Y:S04]  /*1c8c0*/  LDL.LU R212, [R1+0x3a0] ;  /* 0x0003a00001d47983 */ /* 0x000ea80000300800 */
[----:B------:R-:W2:Y:S04]  /*1c8d0*/  LDL.LU R159, [R1+0x1d4] ;  /* 0x0001d400019f7983 */ /* 0x000ea80000300800 */
[----:B----4-:R-:W-:Y:S04]  /*1c8e0*/  STG.E.U16 desc[UR20][R52.64+-0xce], R221 ;  /* 0xffff32dd34007986 */ /* 0x010fe8000c101514 */
[----:B------:R-:W-:Y:S04]  /*1c8f0*/  STG.E.U16 desc[UR20][R6.64+-0xd0], R215 ;  /* 0xffff30d706007986 */ /* 0x000fe8000c101514 */
[----:B---3--:R-:W-:Y:S04]  /*1c900*/  STG.E.U16 desc[UR20][R6.64+-0xce], R214 ;  /* 0xffff32d606007986 */ /* 0x008fe8000c101514 */
[----:B------:R1:W-:Y:S04]  /*1c910*/  STG.E.U16 desc[UR20][R16.64+-0xd0], R210 ;  /* 0xffff30d210007986 */ /* 0x0003e8000c101514 */
[----:B-1----:R-:W3:Y:S01]  /*1c920*/  LDL.LU R210, [R1+0x39c] ;  /* 0x00039c0001d27983 */ /* 0x002ee20000300800 */
[----:B------:R-:W-:-:S02]  /*1c930*/  PRMT R12, R48, 0x7632, R12 ;  /* 0x00007632300c7816 */ /* 0x000fc4000000000c */
[----:B------:R-:W-:Y:S02]  /*1c940*/  SHF.R.U32.HI R13, RZ, 0x18, R48 ;  /* 0x00000018ff0d7819 */ /* 0x000fe40000011630 */
[----:B------:R-:W-:Y:S01]  /*1c950*/  LOP3.LUT R12, R12, 0xff, RZ, 0xc0, !PT ;  /* 0x000000ff0c0c7812 */ /* 0x000fe200078ec0ff */
[----:B------:R-:W-:-:S03]  /*1c960*/  IMAD.WIDE R6, R155, -0x70, R16 ;  /* 0xffffff909b067825 */ /* 0x000fc600078e0210 */
[----:B------:R-:W-:Y:S01]  /*1c970*/  PRMT R80, R12, 0x5410, R13 ;  /* 0x000054100c507816 */ /* 0x000fe2000000000d */
[----:B------:R-:W-:Y:S02]  /*1c980*/  IMAD.MOV.U32 R12, RZ, RZ, R137 ;  /* 0x000000ffff0c7224 */ /* 0x000fe400078e0089 */
[----:B------:R-:W-:Y:S01]  /*1c990*/  IMAD.MOV.U32 R13, RZ, RZ, R163 ;  /* 0x000000ffff0d7224 */ /* 0x000fe200078e00a3 */
[----:B------:R1:W-:Y:S02]  /*1c9a0*/  STG.E.U16 desc[UR20][R16.64+-0xce], R199 ;  /* 0xffff32c710007986 */ /* 0x0003e4000c101514 */
[----:B------:R-:W-:Y:S02]  /*1c9b0*/  LOP3.LUT R12, R12, R4, RZ, 0xc0, !PT ;  /* 0x000000040c0c7212 */ /* 0x000fe400078ec0ff */
[----:B------:R-:W-:Y:S01]  /*1c9c0*/  LOP3.LUT R13, R13, R5, RZ, 0xc0, !PT ;  /* 0x000000050d0d7212 */ /* 0x000fe200078ec0ff */
[----:B------:R-:W-:Y:S01]  /*1c9d0*/  IMAD.WIDE R4, R155, 0x70, R6 ;  /* 0x000000709b047825 */ /* 0x000fe200078e0206 */
[----:B------:R4:W-:Y:S04]  /*1c9e0*/  STG.E.U16 desc[UR20][R2.64+-0xd0], R207 ;  /* 0xffff30cf02007986 */ /* 0x0009e8000c101514 */
[----:B------:R4:W-:Y:S04]  /*1c9f0*/  STG.E.U16 desc[UR20][R2.64+-0xce], R208 ;  /* 0xffff32d002007986 */ /* 0x0009e8000c101514 */
[----:B--2---:R-:W-:Y:S04]  /*1ca00*/  STG.E.U16 desc[UR20][R52.64+-0xc0], R212 ;  /* 0xffff40d434007986 */ /* 0x004fe8000c101514 */
[----:B------:R-:W-:Y:S04]  /*1ca10*/  STG.E.U16 desc[UR20][R52.64+-0xbe], R213 ;  /* 0xffff42d534007986 */ /* 0x000fe8000c101514 */
[----:B------:R-:W-:Y:S04]  /*1ca20*/  STG.E.U16 desc[UR20][R6.64+-0xbe], R209 ;  /* 0xffff42d106007986 */ /* 0x000fe8000c101514 */
[----:B-1----:R-:W2:Y:S04]  /*1ca30*/  LDL.LU R199, [R1+0x398] ;  /* 0x0003980001c77983 */ /* 0x002ea80000300800 */
[----:B----4-:R-:W4:Y:S04]  /*1ca40*/  LDL.LU R207, [R1+0x394] ;  /* 0x0003940001cf7983 */ /* 0x010f280000300800 */
[----:B------:R-:W2:Y:S04]  /*1ca50*/  LDL.LU R208, [R1+0x390] ;  /* 0x0003900001d07983 */ /* 0x000ea80000300800 */
[----:B---3--:R-:W-:Y:S04]  /*1ca60*/  STG.E.U16 desc[UR20][R6.64+-0xc0], R210 ;  /* 0xffff40d206007986 */ /* 0x008fe8000c101514 */
[----:B------:R1:W-:Y:S04]  /*1ca70*/  STG.E.U16 desc[UR20][R4.64+-0xc0], R197 ;  /* 0xffff40c504007986 */ /* 0x0003e8000c101514 */
[----:B-1----:R-:W3:Y:S01]  /*1ca80*/  LDL.LU R197, [R1+0x388] ;  /* 0x0003880001c57983 */ /* 0x002ee20000300800 */
[----:B------:R-:W-:Y:S01]  /*1ca90*/  HMMA.16816.F32.BF16 R76, R8, R32, R64 ;  /* 0x00000020084c723c */ /* 0x000fe20000041840 */
[----:B------:R-:W-:-:S02]  /*1caa0*/  HSET2.LE.AND R6, R55, R0, PT ;  /* 0x0000000037067233 */ /* 0x000fc40003803000 */
[----:B------:R1:W-:Y:S01]  /*1cab0*/  STG.E.U16 desc[UR20][R4.64+-0xbe], R176 ;  /* 0xffff42b004007986 */ /* 0x0003e2000c101514 */
[----:B------:R-:W-:-:S04]  /*1cac0*/  HSET2.LE.AND R7, R84, R0, PT ;  /* 0x0000000054077233 */ /* 0x000fc80003803000 */
[C---:B------:R-:W-:Y:S01]  /*1cad0*/  HMMA.16816.F32.BF16 R68, R8.reuse, R24, R68 ;  /* 0x000000180844723c */ /* 0x040fe20000041844 */
[----:B------:R-:W-:Y:S07]  /*1cae0*/  STG.E.U16 desc[UR20][R2.64+-0xc0], R252 ;  /* 0xffff40fc02007986 */ /* 0x000fee000c101514 */
[C---:B------:R-:W-:Y:S01]  /*1caf0*/  HMMA.16816.F32.BF16 R72, R8.reuse, R26, R72 ;  /* 0x0000001a0848723c */ /* 0x040fe20000041848 */
[----:B------:R4:W-:Y:S07]  /*1cb00*/  STG.E.U16 desc[UR20][R2.64+-0xbe], R175 ;  /* 0xffff42af02007986 */ /* 0x0009ee000c101514 */
[----:B------:R-:W-:Y:S01]  /*1cb10*/  HMMA.16816.F32.BF16 R64, R8, R34, R56 ;  /* 0x000000220840723c */ /* 0x000fe20000041838 */
[----:B------:R-:W-:Y:S01]  /*1cb20*/  LOP3.LUT R9, R128, 0xff00ff, RZ, 0xc0, !PT ;  /* 0x00ff00ff80097812 */ /* 0x000fe200078ec0ff */
[----:B--2---:R-:W-:Y:S01]  /*1cb30*/  STG.E.U16 desc[UR20][R52.64+-0xb0], R208 ;  /* 0xffff50d034007986 */ /* 0x004fe2000c101514 */
[----:B-1----:R-:W-:-:S03]  /*1cb40*/  IMAD.WIDE R4, R155, -0x70, R4 ;  /* 0xffffff909b047825 */ /* 0x002fc600078e0204 */
[----:B----4-:R-:W-:Y:S01]  /*1cb50*/  STG.E.U16 desc[UR20][R52.64+-0xae], R207 ;  /* 0xffff52cf34007986 */ /* 0x010fe2000c101514 */
[--C-:B------:R-:W-:Y:S02]  /*1cb60*/  HSET2.LE.AND R10, R85, R0.reuse, PT ;  /* 0x00000000550a7233 */ /* 0x100fe40003803000 */
[----:B------:R-:W-:Y:S01]  /*1cb70*/  LOP3.LUT R8, R159, R6, RZ, 0xc0, !PT ;  /* 0x000000069f087212 */ /* 0x000fe200078ec0ff */
[----:B------:R-:W-:Y:S01]  /*1cb80*/  STG.E.U16 desc[UR20][R4.64+-0xb0], R199 ;  /* 0xffff50c704007986 */ /* 0x000fe2000c101514 */
[----:B------:R-:W-:Y:S02]  /*1cb90*/  HSET2.LE.AND R6, R9, R0, PT ;  /* 0x0000000009067233 */ /* 0x000fe40003803000 */
[----:B------:R-:W-:Y:S01]  /*1cba0*/  LOP3.LUT R9, R177, R7, RZ, 0xc0, !PT ;  /* 0x00000007b1097212 */ /* 0x000fe200078ec0ff */
[----:B------:R-:W2:Y:S01]  /*1cbb0*/  LDL.LU R176, [R1+0x384] ;  /* 0x0003840001b07983 */ /* 0x000ea20000300800 */
[----:B------:R-:W-:Y:S02]  /*1cbc0*/  LOP3.LUT R10, R201, R10, RZ, 0xc0, !PT ;  /* 0x0000000ac90a7212 */ /* 0x000fe400078ec0ff */
[----:B------:R-:W-:-:S02]  /*1cbd0*/  LOP3.LUT R11, R202, R6, RZ, 0xc0, !PT ;  /* 0x00000006ca0b7212 */ /* 0x000fc400078ec0ff */
[----:B------:R-:W-:Y:S01]  /*1cbe0*/  LOP3.LUT R15, R88, 0xff00ff, RZ, 0xc0, !PT ;  /* 0x00ff00ff580f7812 */ /* 0x000fe200078ec0ff */
[----:B------:R-:W4:Y:S04]  /*1cbf0*/  LDL.LU R175, [R1+0x380] ;  /* 0x0003800001af7983 */ /* 0x000f280000300800 */
[----:B------:R-:W2:Y:S04]  /*1cc00*/  LDL.LU R177, [R1+0x37c] ;  /* 0x00037c0001b17983 */ /* 0x000ea80000300800 */
[----:B------:R-:W4:Y:S04]  /*1cc10*/  LDL.LU R201, [R1+0x378] ;  /* 0x0003780001c97983 */ /* 0x000f280000300800 */
[----:B------:R-:W2:Y:S01]  /*1cc20*/  LDL.LU R202, [R1+0x374] ;  /* 0x0003740001ca7983 */ /* 0x000ea20000300800 */
[----:B------:R-:W-:Y:S01]  /*1cc30*/  IMAD.MOV.U32 R18, RZ, RZ, R133 ;  /* 0x000000ffff127224 */ /* 0x000fe200078e0085 */
[----:B------:R-:W-:Y:S01]  /*1cc40*/  HSET2.LE.AND R14, R49, R0, PT ;  /* 0x00000000310e7233 */ /* 0x000fe20003803000 */
[----:B------:R-:W-:Y:S01]  /*1cc50*/  IMAD.MOV.U32 R19, RZ, RZ, R132 ;  /* 0x000000ffff137224 */ /* 0x000fe200078e0084 */
[----:B------:R-:W1:Y:S01]  /*1cc60*/  LDSM.16.MT88.4 R24, [R120+0x5800] ;  /* 0x005800007818783b */ /* 0x000e620000004200 */
[----:B------:R-:W-:-:S02]  /*1cc70*/  IMAD.MOV.U32 R16, RZ, RZ, R138 ;  /* 0x000000ffff107224 */ /* 0x000fc400078e008a */
[----:B------:R-:W-:Y:S01]  /*1cc80*/  IMAD.MOV.U32 R17, RZ, RZ, R136 ;  /* 0x000000ffff117224 */ /* 0x000fe200078e0088 */
[----:B------:R-:W1:Y:S04]  /*1cc90*/  LDSM.16.MT88.4 R32, [R54+0x1800] ;  /* 0x001800003620783b */ /* 0x000e680000004200 */
[----:B---3--:R3:W-:Y:S02]  /*1cca0*/  STG.E.U16 desc[UR20][R4.64+-0xae], R197 ;  /* 0xffff52c504007986 */ /* 0x0087e4000c101514 */
[----:B---3--:R-:W-:-:S05]  /*1ccb0*/  IMAD.WIDE R4, R155, 0x70, R4 ;  /* 0x000000709b047825 */ /* 0x008fca00078e0204 */
[----:B------:R3:W-:Y:S04]  /*1ccc0*/  STG.E.U16 desc[UR20][R4.64+-0xb0], R203 ;  /* 0xffff50cb04007986 */ /* 0x0007e8000c101514 */
[----:B------:R1:W-:Y:S04]  /*1ccd0*/  STG.E.U16 desc[UR20][R4.64+-0xae], R200 ;  /* 0xffff52c804007986 */ /* 0x0003e8000c101514 */
[----:B---3--:R-:W3:Y:S04]  /*1cce0*/  LDL.LU R203, [R1+0x370] ;  /* 0x0003700001cb7983 */ /* 0x008ee80000300800 */
[----:B-1----:R-:W4:Y:S01]  /*1ccf0*/  LDL.LU R200, [R1+0x36c] ;  /* 0x00036c0001c87983 */ /* 0x002f220000300800 */
[----:B------:R-:W-:-:S03]  /*1cd00*/  IMAD.WIDE R6, R155, -0x70, R4 ;  /* 0xffffff909b067825 */ /* 0x000fc600078e0204 */
[----:B------:R1:W-:Y:S01]  /*1cd10*/  STG.E.U16 desc[UR20][R2.64+-0xb0], R191 ;  /* 0xffff50bf02007986 */ /* 0x0003e2000c101514 */
[----:B------:R-:W-:-:S03]  /*1cd20*/  IMAD.WIDE R4, R155, 0x70, R6 ;  /* 0x000000709b047825 */ /* 0x000fc600078e0206 */
[----:B------:R1:W-:Y:S04]  /*1cd30*/  STG.E.U16 desc[UR20][R2.64+-0xae], R192 ;  /* 0xffff52c002007986 */ /* 0x0003e8000c101514 */
[----:B--2---:R-:W-:Y:S04]  /*1cd40*/  STG.E.U16 desc[UR20][R52.64+-0x9e], R202 ;  /* 0xffff62ca34007986 */ /* 0x004fe8000c101514 */
[----:B-1----:R-:W2:Y:S04]  /*1cd50*/  LDL.LU R191, [R1+0x368] ;  /* 0x0003680001bf7983 */ /* 0x002ea80000300800 */
[----:B------:R-:W2:Y:S04]  /*1cd60*/  LDL.LU R192, [R1+0x364] ;  /* 0x0003640001c07983 */ /* 0x000ea80000300800 */
[----:B---3--:R-:W-:Y:S04]  /*1cd70*/  STG.E.U16 desc[UR20][R52.64+-0xa0], R203 ;  /* 0xffff60cb34007986 */ /* 0x008fe8000c101514 */
[----:B----4-:R-:W-:Y:S04]  /*1cd80*/  STG.E.U16 desc[UR20][R6.64+-0xa0], R201 ;  /* 0xffff60c906007986 */ /* 0x010fe8000c101514 */
[----:B------:R-:W-:Y:S04]  /*1cd90*/  STG.E.U16 desc[UR20][R6.64+-0x9e], R200 ;  /* 0xffff62c806007986 */ /* 0x000fe8000c101514 */
[----:B------:R1:W-:Y:S04]  /*1cda0*/  STG.E.U16 desc[UR20][R4.64+-0xa0], R184 ;  /* 0xffff60b804007986 */ /* 0x0003e8000c101514 */
[----:B------:R3:W-:Y:S04]  /*1cdb0*/  STG.E.U16 desc[UR20][R4.64+-0x9e], R181 ;  /* 0xffff62b504007986 */ /* 0x0007e8000c101514 */
[----:B------:R4:W-:Y:S04]  /*1cdc0*/  STG.E.U16 desc[UR20][R2.64+-0xa0], R183 ;  /* 0xffff60b702007986 */ /* 0x0009e8000c101514 */
[----:B------:R2:W-:Y:S04]  /*1cdd0*/  STG.E.U16 desc[UR20][R2.64+-0x9e], R196 ;  /* 0xffff62c402007986 */ /* 0x0005e8000c101514 */
[----:B-1----:R-:W2:Y:S04]  /*1cde0*/  LDL.LU R184, [R1+0x360] ;  /* 0x0003600001b87983 */ /* 0x002ea80000300800 */
[----:B---3--:R-:W3:Y:S04]  /*1cdf0*/  LDL.LU R181, [R1+0x35c] ;  /* 0x00035c0001b57983 */ /* 0x008ee80000300800 */
[----:B----4-:R-:W4:Y:S04]  /*1ce00*/  LDL.LU R183, [R1+0x358] ;  /* 0x0003580001b77983 */ /* 0x010f280000300800 */
[----:B--2---:R-:W2:Y:S01]  /*1ce10*/  LDL.LU R196, [R1+0x354] ;  /* 0x0003540001c47983 */ /* 0x004ea20000300800 */
[----:B------:R-:W-:-:S02]  /*1ce20*/  HSET2.LE.AND R15, R15, R0, PT ;  /* 0x000000000f0f7233 */ /* 0x000fc40003803000 */
[----:B------:R-:W-:-:S03]  /*1ce30*/  LOP3.LUT R14, R18, R14, RZ, 0xc0, !PT ;  /* 0x0000000e120e7212 */ /* 0x000fc600078ec0ff */
[----:B------:R-:W-:Y:S01]  /*1ce40*/  LOP3.LUT R15, R19, R15, RZ, 0xc0, !PT ;  /* 0x0000000f130f7212 */ /* 0x000fe200078ec0ff */
[----:B------:R-:W-:Y:S01]  /*1ce50*/  IMAD.WIDE R6, R155, -0x70, R4 ;  /* 0xffffff909b067825 */ /* 0x000fe200078e0204 */
[----:B------:R-:W-:-:S05]  /*1ce60*/  LOP3.LUT R4, R153, 0xff00ff, RZ, 0xc0, !PT ;  /* 0x00ff00ff99047812 */ /* 0x000fca00078ec0ff */
[C---:B------:R-:W-:Y:S01]  /*1ce70*/  HMMA.16816.F32.BF16 R56, R12.reuse, R28, R40 ;  /* 0x0000001c0c38723c */ /* 0x040fe20000041828 */
[----:B------:R-:W-:Y:S07]  /*1ce80*/  STG.E.U16 desc[UR20][R52.64+-0x90], R192 ;  /* 0xffff70c034007986 */ /* 0x000fee000c101514 */
[C---:B------:R-:W-:Y:S01]  /*1ce90*/  HMMA.16816.F32.BF16 R60, R12.reuse, R20, R60 ;  /* 0x000000140c3c723c */ /* 0x040fe2000004183c */
[----:B------:R-:W-:Y:S07]  /*1cea0*/  STG.E.U16 desc[UR20][R52.64+-0x8e], R191 ;  /* 0xffff72bf34007986 */ /* 0x000fee000c101514 */
[C---:B------:R-:W-:Y:S08]  /*1ceb0*/  HMMA.16816.F32.BF16 R48, R12.reuse, R22, R44 ;  /* 0x000000160c30723c */ /* 0x040ff0000004182c */
[----:B------:R-:W-:Y:S01]  /*1cec0*/  HMMA.16816.F32.BF16 R40, R12, R30, R36 ;  /* 0x0000001e0c28723c */ /* 0x000fe20000041824 */
[--C-:B------:R-:W-:Y:S01]  /*1ced0*/  HSET2.LE.AND R15, R4, R0.reuse, PT ;  /* 0x00000000040f7233 */ /* 0x100fe20003803000 */
[----:B------:R-:W-:Y:S01]  /*1cee0*/  IMAD.WIDE R4, R155, 0x70, R6 ;  /* 0x000000709b047825 */ /* 0x000fe200078e0206 */
[----:B------:R-:W-:-:S05]  /*1cef0*/  HSET2.LE.AND R12, R90, R0, PT ;  /* 0x000000005a0c7233 */ /* 0x000fca0003803000 */
[----:B------:R-:W-:Y:S01]  /*1cf00*/  LOP3.LUT R16, R16, R12, RZ, 0xc0, !PT ;  /* 0x0000000c10107212 */ /* 0x000fe200078ec0ff */
[----:B------:R-:W-:Y:S04]  /*1cf10*/  STG.E.U16 desc[UR20][R6.64+-0x90], R184 ;  /* 0xffff70b806007986 */ /* 0x000fe8000c101514 */
[----:B--2---:R-:W-:Y:S04]  /*1cf20*/  STG.E.U16 desc[UR20][R6.64+-0x8e], R196 ;  /* 0xffff72c406007986 */ /* 0x004fe8000c101514 */
[----:B------:R1:W-:Y:S04]  /*1cf30*/  STG.E.U16 desc[UR20][R4.64+-0x90], R179 ;  /* 0xffff70b304007986 */ /* 0x0003e8000c101514 */
[----:B------:R2:W-:Y:S04]  /*1cf40*/  STG.E.U16 desc[UR20][R4.64+-0x8e], R172 ;  /* 0xffff72ac04007986 */ /* 0x0005e8000c101514 */
[----:B------:R3:W-:Y:S04]  /*1cf50*/  STG.E.U16 desc[UR20][R2.64+-0x90], R173 ;  /* 0xffff70ad02007986 */ /* 0x0007e8000c101514 */
[----:B-1----:R-:W4:Y:S01]  /*1cf60*/  LDL.LU R179, [R1+0x350] ;  /* 0x0003500001b37983 */ /* 0x002f220000300800 */
[----:B------:R-:W-:-:S03]  /*1cf70*/  HSET2.LE.AND R7, R141, R0, PT ;  /* 0x000000008d077233 */ /* 0x000fc60003803000 */
[----:B--2---:R-:W2:Y:S04]  /*1cf80*/  LDL.LU R172, [R1+0x34c] ;  /* 0x00034c0001ac7983 */ /* 0x004ea80000300800 */
[----:B---3--:R-:W3:Y:S04]  /*1cf90*/  LDL.LU R173, [R1+0x348] ;  /* 0x0003480001ad7983 */ /* 0x008ee80000300800 */
[----:B------:R1:W-:Y:S01]  /*1cfa0*/  STG.E.U16 desc[UR20][R2.64+-0x8e], R174 ;  /* 0xffff72ae02007986 */ /* 0x0003e2000c101514 */
[----:B------:R-:W-:-:S03]  /*1cfb0*/  LOP3.LUT R12, R178, R7, RZ, 0xc0, !PT ;  /* 0x00000007b20c7212 */ /* 0x000fc600078ec0ff */
[----:B-1----:R-:W2:Y:S04]  /*1cfc0*/  LDL.LU R174, [R1+0x344] ;  /* 0x0003440001ae7983 */ /* 0x002ea80000300800 */
[----:B------:R-:W3:Y:S01]  /*1cfd0*/  LDL.LU R178, [R1+0x340] ;  /* 0x0003400001b27983 */ /* 0x000ee20000300800 */
[C---:B------:R-:W-:Y:S08]  /*1cfe0*/  HMMA.16816.F32.BF16 R36, R8.reuse, R20, R68 ;  /* 0x000000140824723c */ /* 0x040ff00000041844 */
[C---:B------:R-:W-:Y:S08]  /*1cff0*/  HMMA.16816.F32.BF16 R44, R8.reuse, R22, R72 ;  /* 0x00000016082c723c */ /* 0x040ff00000041848 */
[C---:B------:R-:W-:Y:S01]  /*1d000*/  HMMA.16816.F32.BF16 R64, R8.reuse, R30, R64 ;  /* 0x0000001e0840723c */ /* 0x040fe20000041840 */
[----:B----4-:R-:W-:Y:S04]  /*1d010*/  STG.E.U16 desc[UR20][R52.64+-0x80], R183 ;  /* 0xffff80b734007986 */ /* 0x010fe8000c101514 */
[----:B------:R-:W-:Y:S03]  /*1d020*/  STG.E.U16 desc[UR20][R52.64+-0x7e], R181 ;  /* 0xffff82b534007986 */ /* 0x000fe6000c101514 */
[----:B------:R-:W-:Y:S01]  /*1d030*/  HMMA.16816.F32.BF16 R68, R8, R28, R76 ;  /* 0x0000001c0844723c */ /* 0x000fe2000004184c */
[C---:B------:R-:W-:Y:S01]  /*1d040*/  IMAD.WIDE R8, R155.reuse, -0x70, R4 ;  /* 0xffffff909b087825 */ /* 0x040fe200078e0204 */
[----:B------:R-:W-:Y:S01]  /*1d050*/  HSET2.LE.AND R13, R86, R0, PT ;  /* 0x00000000560d7233 */ /* 0x000fe20003803000 */
[----:B------:R-:W1:Y:S02]  /*1d060*/  LDSM.16.MT88.4 R20, [R120+0x5c00] ;  /* 0x005c00007814783b */ /* 0x000e640000004200 */
[----:B------:R-:W-:-:S02]  /*1d070*/  IMAD.WIDE R4, R155, 0x70, R8 ;  /* 0x000000709b047825 */ /* 0x000fc400078e0208 */
[----:B------:R-:W-:Y:S01]  /*1d080*/  STG.E.U16 desc[UR20][R8.64+-0x7e], R177 ;  /* 0xffff82b108007986 */ /* 0x000fe2000c101514 */
[----:B------:R-:W-:Y:S01]  /*1d090*/  HSET2.LE.AND R6, R140, R0, PT ;  /* 0x000000008c067233 */ /* 0x000fe20003803000 */
[----:B------:R-:W-:Y:S01]  /*1d0a0*/  IMAD.MOV.U32 R19, RZ, RZ, R131 ;  /* 0x000000ffff137224 */ /* 0x000fe200078e0083 */
[----:B------:R-:W-:-:S03]  /*1d0b0*/  LOP3.LUT R17, R17, R13, RZ, 0xc0, !PT ;  /* 0x0000000d11117212 */ /* 0x000fc600078ec0ff */
[----:B------:R-:W-:Y:S02]  /*1d0c0*/  LOP3.LUT R13, R236, R6, RZ, 0xc0, !PT ;  /* 0x00000006ec0d7212 */ /* 0x000fe400078ec0ff */
[----:B------:R-:W-:Y:S01]  /*1d0d0*/  LOP3.LUT R19, R19, R15, RZ, 0xc0, !PT ;  /* 0x0000000f13137212 */ /* 0x000fe200078ec0ff */
[----:B------:R4:W-:Y:S04]  /*1d0e0*/  STG.E.U16 desc[UR20][R8.64+-0x80], R179 ;  /* 0xffff80b308007986 */ /* 0x0009e8000c101514 */
[----:B------:R-:W-:Y:S04]  /*1d0f0*/  STG.E.U16 desc[UR20][R4.64+-0x80], R241 ;  /* 0xffff80f104007986 */ /* 0x000fe8000c101514 */
[----:B------:R1:W-:Y:S04]  /*1d100*/  STG.E.U16 desc[UR20][R4.64+-0x7e], R240 ;  /* 0xffff82f004007986 */ /* 0x0003e8000c101514 */
[----:B------:R-:W-:Y:S01]  /*1d110*/  STG.E.U16 desc[UR20][R2.64+-0x80], R228 ;  /* 0xffff80e402007986 */ /* 0x000fe2000c101514 */
[----:B----4-:R-:W-:Y:S01]  /*1d120*/  LOP3.LUT R8, R154, 0xff00ff, RZ, 0xc0, !PT ;  /* 0x00ff00ff9a087812 */ /* 0x010fe200078ec0ff */
[----:B-1----:R-:W-:-:S04]  /*1d130*/  IMAD.WIDE R4, R155, -0x70, R4 ;  /* 0xffffff909b047825 */ /* 0x002fc800078e0204 */
[----:B------:R-:W-:Y:S01]  /*1d140*/  HSET2.LE.AND R7, R8, R0, PT ;  /* 0x0000000008077233 */ /* 0x000fe20003803000 */
[----:B------:R-:W-:-:S04]  /*1d150*/  IMAD.WIDE R8, R155, 0x70, R4 ;  /* 0x000000709b087825 */ /* 0x000fc800078e0204 */
[----:B------:R-:W-:Y:S01]  /*1d160*/  LOP3.LUT R15, R232, R7, RZ, 0xc0, !PT ;  /* 0x00000007e80f7212 */ /* 0x000fe200078ec0ff */
[----:B------:R-:W-:Y:S01]  /*1d170*/  STG.E.U16 desc[UR20][R2.64+-0x7e], R231 ;  /* 0xffff82e702007986 */ /* 0x000fe2000c101514 */
[----:B------:R-:W-:-:S03]  /*1d180*/  IMAD.WIDE R6, R155, -0x70, R8 ;  /* 0xffffff909b067825 */ /* 0x000fc600078e0208 */
[----:B--2---:R-:W-:Y:S04]  /*1d190*/  STG.E.U16 desc[UR20][R52.64+-0x70], R174 ;  /* 0xffff90ae34007986 */ /* 0x004fe8000c101514 */
[----:B---3--:R-:W-:Y:S04]  /*1d1a0*/  STG.E.U16 desc[UR20][R52.64+-0x6e], R173 ;  /* 0xffff92ad34007986 */ /* 0x008fe8000c101514 */
[----:B------:R-:W-:Y:S04]  /*1d1b0*/  STG.E.U16 desc[UR20][R4.64+-0x70], R172 ;  /* 0xffff90ac04007986 */ /* 0x000fe8000c101514 */
[----:B------:R1:W-:Y:S04]  /*1d1c0*/  STG.E.U16 desc[UR20][R4.64+-0x6e], R175 ;  /* 0xffff92af04007986 */ /* 0x0003e8000c101514 */
[----:B------:R-:W-:Y:S04]  /*1d1d0*/  STG.E.U16 desc[UR20][R8.64+-0x70], R248 ;  /* 0xffff90f808007986 */ /* 0x000fe8000c101514 */
[----:B------:R-:W-:Y:S04]  /*1d1e0*/  STG.E.U16 desc[UR20][R8.64+-0x6e], R249 ;  /* 0xffff92f908007986 */ /* 0x000fe8000c101514 */
[----:B------:R-:W-:Y:S04]  /*1d1f0*/  STG.E.U16 desc[UR20][R2.64+-0x70], R246 ;  /* 0xffff90f602007986 */ /* 0x000fe8000c101514 */
[----:B------:R-:W-:Y:S04]  /*1d200*/  STG.E.U16 desc[UR20][R2.64+-0x6e], R243 ;  /* 0xffff92f302007986 */ /* 0x000fe8000c101514 */
[----:B------:R-:W-:Y:S04]  /*1d210*/  STG.E.U16 desc[UR20][R52.64+-0x60], R178 ;  /* 0xffffa0b234007986 */ /* 0x000fe8000c101514 */
[----:B------:R-:W-:Y:S01]  /*1d220*/  STG.E.U16 desc[UR20][R52.64+-0x5e], R176 ;  /* 0xffffa2b034007986 */ /* 0x000fe2000c101514 */
[----:B-1----:R-:W-:-:S03]  /*1d230*/  IMAD.WIDE R4, R155, 0x70, R6 ;  /* 0x000000709b047825 */ /* 0x002fc600078e0206 */
        /* <DEDUP_REMOVED lines=8> */
[----:B-1----:R-:W-:-:S05]  /*1d2c0*/  IMAD.WIDE R4, R155, -0x70, R4 ;  /* 0xffffff909b047825 */ /* 0x002fca00078e0204 */
[----:B------:R-:W-:Y:S04]  /*1d2d0*/  STG.E.U16 desc[UR20][R4.64+-0x50], R167 ;  /* 0xffffb0a704007986 */ /* 0x000fe8000c101514 */
[----:B------:R1:W-:Y:S02]  /*1d2e0*/  STG.E.U16 desc[UR20][R4.64+-0x4e], R166 ;  /* 0xffffb2a604007986 */ /* 0x0003e4000c101514 */
[----:B-1----:R-:W-:-:S05]  /*1d2f0*/  IMAD.WIDE R4, R155, 0x70, R4 ;  /* 0x000000709b047825 */ /* 0x002fca00078e0204 */
[----:B------:R1:W-:Y:S04]  /*1d300*/  STG.E.U16 desc[UR20][R4.64+-0x50], R135 ;  /* 0xffffb08704007986 */ /* 0x0003e8000c101514 */
[----:B------:R2:W-:Y:S04]  /*1d310*/  STG.E.U16 desc[UR20][R4.64+-0x4e], R145 ;  /* 0xffffb29104007986 */ /* 0x0005e8000c101514 */
[----:B-1----:R-:W3:Y:S04]  /*1d320*/  LDL.LU R135, [R1+0x33c] ;  /* 0x00033c0001877983 */ /* 0x002ee80000300800 */
[----:B--2---:R-:W2:Y:S01]  /*1d330*/  LDL.LU R145, [R1+0x338] ;  /* 0x0003380001917983 */ /* 0x004ea20000300800 */
[----:B------:R-:W-:Y:S01]  /*1d340*/  IMAD.MOV.U32 R18, RZ, RZ, R134 ;  /* 0x000000ffff127224 */ /* 0x000fe200078e0086 */
[----:B------:R-:W-:-:S02]  /*1d350*/  HSET2.LE.AND R14, R142, R0, PT ;  /* 0x000000008e0e7233 */ /* 0x000fc40003803000 */
[----:B------:R-:W-:-:S03]  /*1d360*/  HSET2.LE.AND R10, R152, R0, PT ;  /* 0x00000000980a7233 */ /* 0x000fc60003803000 */
[----:B------:R-:W-:Y:S02]  /*1d370*/  LOP3.LUT R18, R18, R14, RZ, 0xc0, !PT ;  /* 0x0000000e12127212 */ /* 0x000fe400078ec0ff */
[----:B------:R-:W-:Y:S02]  /*1d380*/  LOP3.LUT R14, R233, R10, RZ, 0xc0, !PT ;  /* 0x0000000ae90e7212 */ /* 0x000fe400078ec0ff */
[----:B------:R-:W-:-:S03]  /*1d390*/  LOP3.LUT R11, R93, 0xff00ff, RZ, 0xc0, !PT ;  /* 0x00ff00ff5d0b7812 */ /* 0x000fc600078ec0ff */
[-C--:B------:R-:W-:Y:S01]  /*1d3a0*/  HMMA.16816.F32.BF16 R60, R16, R24.reuse, R60 ;  /* 0x00000018103c723c */ /* 0x080fe2000004183c */
[----:B------:R-:W-:Y:S01]  /*1d3b0*/  IMAD.MOV.U32 R8, RZ, RZ, R151 ;  /* 0x000000ffff087224 */ /* 0x000fe200078e0097 */
[--C-:B------:R-:W-:Y:S01]  /*1d3c0*/  HSET2.LE.AND R6, R87, R0.reuse, PT ;  /* 0x0000000057067233 */ /* 0x100fe20003803000 */
[----:B------:R-:W-:Y:S01]  /*1d3d0*/  IMAD.MOV.U32 R9, RZ, RZ, R150 ;  /* 0x000000ffff097224 */ /* 0x000fe200078e0096 */
[--C-:B------:R-:W-:Y:S02]  /*1d3e0*/  HSET2.LE.AND R7, R80, R0.reuse, PT ;  /* 0x0000000050077233 */ /* 0x100fe40003803000 */
[--C-:B------:R-:W-:Y:S02]  /*1d3f0*/  HSET2.LE.AND R10, R107, R0.reuse, PT ;  /* 0x000000006b0a7233 */ /* 0x100fe40003803000 */
[----:B------:R-:W-:Y:S01]  /*1d400*/  HMMA.16816.F32.BF16 R36, R12, R24, R36 ;  /* 0x000000180c24723c */ /* 0x000fe20000041824 */
[----:B------:R-:W-:Y:S01]  /*1d410*/  IMAD.MOV.U32 R24, RZ, RZ, R144 ;  /* 0x000000ffff187224 */ /* 0x000fe200078e0090 */
[----:B------:R-:W-:Y:S01]  /*1d420*/  HSET2.LE.AND R11, R11, R0, PT ;  /* 0x000000000b0b7233 */ /* 0x000fe20003803000 */
[----:B------:R-:W-:Y:S01]  /*1d430*/  IMAD.MOV.U32 R25, RZ, RZ, R139 ;  /* 0x000000ffff197224 */ /* 0x000fe200078e008b */
[----:B------:R-:W-:-:S02]  /*1d440*/  LOP3.LUT R8, R8, R6, RZ, 0xc0, !PT ;  /* 0x0000000608087212 */ /* 0x000fc400078ec0ff */
[----:B------:R-:W-:Y:S02]  /*1d450*/  LOP3.LUT R9, R9, R7, RZ, 0xc0, !PT ;  /* 0x0000000709097212 */ /* 0x000fe400078ec0ff */
[----:B------:R-:W-:Y:S01]  /*1d460*/  HMMA.16816.F32.BF16 R48, R16, R26, R48 ;  /* 0x0000001a1030723c */ /* 0x000fe20000041830 */
[----:B------:R-:W-:Y:S02]  /*1d470*/  LOP3.LUT R10, R24, R10, RZ, 0xc0, !PT ;  /* 0x0000000a180a7212 */ /* 0x000fe400078ec0ff */
[----:B------:R-:W-:-:S05]  /*1d480*/  LOP3.LUT R11, R25, R11, RZ, 0xc0, !PT ;  /* 0x0000000b190b7212 */ /* 0x000fca00078ec0ff */
[C---:B------:R-:W-:Y:S08]  /*1d490*/  HMMA.16816.F32.BF16 R56, R16.reuse, R32, R56 ;  /* 0x000000201038723c */ /* 0x040ff00000041838 */
[----:B------:R-:W-:Y:S01]  /*1d4a0*/  HMMA.16816.F32.BF16 R40, R16, R34, R40 ;  /* 0x000000221028723c */ /* 0x000fe20000041828 */
[----:B------:R-:W1:Y:S07]  /*1d4b0*/  LDSM.16.MT88.4 R16, [R54+0x1c00] ;  /* 0x001c00003610783b */ /* 0x000e6e0000004200 */
[C---:B------:R-:W-:Y:S08]  /*1d4c0*/  HMMA.16816.F32.BF16 R28, R12.reuse, R32, R68 ;  /* 0x000000200c1c723c */ /* 0x040ff00000041844 */
[C---:B------:R-:W-:Y:S08]  /*1d4d0*/  HMMA.16816.F32.BF16 R44, R12.reuse, R26, R44 ;  /* 0x0000001a0c2c723c */ /* 0x040ff0000004182c */
[----:B------:R-:W-:Y:S08]  /*1d4e0*/  HMMA.16816.F32.BF16 R32, R12, R34, R64 ;  /* 0x000000220c20723c */ /* 0x000ff00000041840 */
[----:B------:R-:W-:Y:S01]  /*1d4f0*/  HMMA.16816.F32.BF16 R12, R8, R20, R60 ;  /* 0x00000014080c723c */ /* 0x000fe2000004183c */
[C---:B------:R-:W-:Y:S01]  /*1d500*/  IMAD.WIDE R6, R155.reuse, -0x70, R4 ;  /* 0xffffff909b067825 */ /* 0x040fe200078e0204 */
[----:B------:R-:W-:Y:S03]  /*1d510*/  STG.E.U16 desc[UR20][R2.64+-0x50], R235 ;  /* 0xffffb0eb02007986 */ /* 0x000fe6000c101514 */
[----:B------:R-:W-:-:S14]  /*1d520*/  IMAD.WIDE R4, R155, 0x70, R6 ;  /* 0x000000709b047825 */ /* 0x000fdc00078e0206 */
[----:B------:R-:W-:Y:S04]  /*1d530*/  STL.64 [R1+0x2f8], R12 ;  /* 0x0002f80c01007387 */ /* 0x000fe80000100a00 */
[----:B------:R4:W-:Y:S01]  /*1d540*/  STL.64 [R1+0x300], R14 ;  /* 0x0003000e01007387 */ /* 0x0009e20000100a00 */
[C---:B-1----:R-:W-:Y:S03]  /*1d550*/  HMMA.16816.F32.BF16 R24, R8.reuse, R16, R56 ;  /* 0x000000100818723c */ /* 0x042fe60000041838 */
[----:B------:R-:W-:Y:S04]  /*1d560*/  STG.E.U16 desc[UR20][R2.64+-0x4e], R234 ;  /* 0xffffb2ea02007986 */ /* 0x000fe8000c101514 */
[----:B------:R-:W-:Y:S04]  /*1d570*/  STG.E.U16 desc[UR20][R52.64+-0x40], R164 ;  /* 0xffffc0a434007986 */ /* 0x000fe8000c101514 */
[----:B------:R-:W-:Y:S01]  /*1d580*/  STG.E.U16 desc[UR20][R52.64+-0x3e], R165 ;  /* 0xffffc2a534007986 */ /* 0x000fe2000c101514 */
[C---:B----4-:R-:W-:Y:S03]  /*1d590*/  HMMA.16816.F32.BF16 R12, R8.reuse, R22, R48 ;  /* 0x00000016080c723c */ /* 0x050fe60000041830 */
[----:B------:R-:W-:Y:S04]  /*1d5a0*/  STG.E.U16 desc[UR20][R6.64+-0x40], R122 ;  /* 0xffffc07a06007986 */ /* 0x000fe8000c101514 */
[----:B------:R1:W-:Y:S04]  /*1d5b0*/  STG.E.U16 desc[UR20][R6.64+-0x3e], R121 ;  /* 0xffffc27906007986 */ /* 0x0003e8000c101514 */
[----:B------:R-:W-:Y:S01]  /*1d5c0*/  STG.E.U16 desc[UR20][R4.64+-0x40], R220 ;  /* 0xffffc0dc04007986 */ /* 0x000fe2000c101514 */
[----:B------:R-:W-:Y:S03]  /*1d5d0*/  HMMA.16816.F32.BF16 R8, R8, R18, R40 ;  /* 0x000000120808723c */ /* 0x000fe60000041828 */
[----:B------:R4:W-:Y:S04]  /*1d5e0*/  STG.E.U16 desc[UR20][R4.64+-0x3e], R219 ;  /* 0xffffc2db04007986 */ /* 0x0009e8000c101514 */
[----:B------:R4:W-:Y:S04]  /*1d5f0*/  STL.64 [R1+0x2e8], R12 ;  /* 0x0002e80c01007387 */ /* 0x0009e80000100a00 */
[----:B------:R4:W-:Y:S01]  /*1d600*/  STL.64 [R1+0x2f0], R14 ;  /* 0x0002f00e01007387 */ /* 0x0009e20000100a00 */
[----:B-1----:R-:W-:Y:S01]  /*1d610*/  IMAD.WIDE R6, R155, -0x70, R4 ;  /* 0xffffff909b067825 */ /* 0x002fe200078e0204 */
[----:B----4-:R-:W-:-:S03]  /*1d620*/  LOP3.LUT R4, R143, 0xff00ff, RZ, 0xc0, !PT ;  /* 0x00ff00ff8f047812 */ /* 0x010fc600078ec0ff */
[----:B------:R-:W-:Y:S02]  /*1d630*/  IMAD.MOV.U32 R5, RZ, RZ, R251 ;  /* 0x000000ffff057224 */ /* 0x000fe400078e00fb */
[--C-:B------:R-:W-:Y:S02]  /*1d640*/  HSET2.LE.AND R4, R4, R0.reuse, PT ;  /* 0x0000000004047233 */ /* 0x100fe40003803000 */
[--C-:B------:R-:W-:Y:S02]  /*1d650*/  HSET2.LE.AND R12, R92, R0.reuse, PT ;  /* 0x000000005c0c7233 */ /* 0x100fe40003803000 */
[--C-:B------:R-:W-:Y:S02]  /*1d660*/  HSET2.LE.AND R14, R94, R0.reuse, PT ;  /* 0x000000005e0e7233 */ /* 0x100fe40003803000 */
[----:B------:R-:W-:Y:S02]  /*1d670*/  HSET2.LE.AND R0, R91, R0, PT ;  /* 0x000000005b007233 */ /* 0x000fe40003803000 */
[----:B------:R-:W-:-:S02]  /*1d680*/  LOP3.LUT R15, R5, R4, RZ, 0xc0, !PT ;  /* 0x00000004050f7212 */ /* 0x000fc400078ec0ff */
[----:B------:R-:W-:Y:S02]  /*1d690*/  LOP3.LUT R12, R239, R12, RZ, 0xc0, !PT ;  /* 0x0000000cef0c7212 */ /* 0x000fe400078ec0ff */
[----:B------:R-:W-:Y:S02]  /*1d6a0*/  LOP3.LUT R13, R237, R0, RZ, 0xc0, !PT ;  /* 0x00000000ed0d7212 */ /* 0x000fe400078ec0ff */
[----:B------:R-:W-:Y:S01]  /*1d6b0*/  LOP3.LUT R14, R238, R14, RZ, 0xc0, !PT ;  /* 0x0000000eee0e7212 */ /* 0x000fe200078ec0ff */
[C---:B------:R-:W-:Y:S01]  /*1d6c0*/  IMAD.WIDE R4, R155.reuse, 0x70, R6 ;  /* 0x000000709b047825 */ /* 0x040fe200078e0206 */
[----:B------:R-:W-:Y:S04]  /*1d6d0*/  STL.64 [R1+0x2d8], R24 ;  /* 0x0002d81801007387 */ /* 0x000fe80000100a00 */
[----:B------:R1:W-:Y:S04]  /*1d6e0*/  STL.64 [R1+0x2e0], R26 ;  /* 0x0002e01a01007387 */ /* 0x0003e80000100a00 */
[----:B------:R4:W-:Y:S04]  /*1d6f0*/  STL.64 [R1+0x2c8], R8 ;  /* 0x0002c80801007387 */ /* 0x0009e80000100a00 */
[----:B------:R-:W-:Y:S04]  /*1d700*/  STG.E.U16 desc[UR20][R2.64+-0x40], R216 ;  /* 0xffffc0d802007986 */ /* 0x000fe8000c101514 */
[----:B------:R-:W-:Y:S04]  /*1d710*/  STG.E.U16 desc[UR20][R2.64+-0x3e], R218 ;  /* 0xffffc2da02007986 */ /* 0x000fe8000c101514 */
[----:B------:R-:W-:Y:S04]  /*1d720*/  STG.E.U16 desc[UR20][R52.64+-0x30], R118 ;  /* 0xffffd07634007986 */ /* 0x000fe8000c101514 */
[----:B------:R-:W-:Y:S01]  /*1d730*/  STG.E.U16 desc[UR20][R52.64+-0x2e], R117 ;  /* 0xffffd27534007986 */ /* 0x000fe2000c101514 */
[----:B-1----:R-:W-:Y:S01]  /*1d740*/  HMMA.16816.F32.BF16 R24, R12, R20, R36 ;  /* 0x000000140c18723c */ /* 0x002fe20000041824 */
[----:B----4-:R-:W-:-:S02]  /*1d750*/  IMAD.WIDE R8, R155, -0x70, R4 ;  /* 0xffffff909b087825 */ /* 0x010fc400078e0204 */
[----:B------:R-:W-:Y:S04]  /*1d760*/  STG.E.U16 desc[UR20][R6.64+-0x30], R110 ;  /* 0xffffd06e06007986 */ /* 0x000fe8000c101514 */
[----:B------:R1:W-:Y:S04]  /*1d770*/  STG.E.U16 desc[UR20][R6.64+-0x2e], R119 ;  /* 0xffffd27706007986 */ /* 0x0003e8000c101514 */
[----:B------:R-:W-:Y:S04]  /*1d780*/  STG.E.U16 desc[UR20][R4.64+-0x30], R226 ;  /* 0xffffd0e204007986 */ /* 0x000fe8000c101514 */
[----:B------:R4:W-:Y:S04]  /*1d790*/  STG.E.U16 desc[UR20][R4.64+-0x2e], R223 ;  /* 0xffffd2df04007986 */ /* 0x0009e8000c101514 */
[----:B------:R3:W-:Y:S04]  /*1d7a0*/  STG.E.U16 desc[UR20][R2.64+-0x30], R217 ;  /* 0xffffd0d902007986 */ /* 0x0007e8000c101514 */
[----:B------:R-:W-:Y:S04]  /*1d7b0*/  STG.E.U16 desc[UR20][R2.64+-0x2e], R211 ;  /* 0xffffd2d302007986 */ /* 0x000fe8000c101514 */
[----:B------:R-:W-:Y:S01]  /*1d7c0*/  STG.E.U16 desc[UR20][R52.64+-0x20], R116 ;  /* 0xffffe07434007986 */ /* 0x000fe2000c101514 */
[----:B-1----:R-:W-:-:S03]  /*1d7d0*/  IMAD.WIDE R6, R155, 0x70, R8 ;  /* 0x000000709b067825 */ /* 0x002fc600078e0208 */
[----:B------:R-:W-:Y:S04]  /*1d7e0*/  STG.E.U16 desc[UR20][R52.64+-0x1e], R115 ;  /* 0xffffe27334007986 */ /* 0x000fe8000c101514 */
[----:B------:R-:W-:Y:S01]  /*1d7f0*/  STG.E.U16 desc[UR20][R8.64+-0x20], R112 ;  /* 0xffffe07008007986 */ /* 0x000fe2000c101514 */
[----:B----4-:R-:W-:-:S03]  /*1d800*/  IMAD.WIDE R4, R155, -0x70, R6 ;  /* 0xffffff909b047825 */ /* 0x010fc600078e0206 */
[----:B------:R-:W-:Y:S04]  /*1d810*/  STG.E.U16 desc[UR20][R8.64+-0x1e], R111 ;  /* 0xffffe26f08007986 */ /* 0x000fe8000c101514 */
[----:B------:R-:W-:Y:S04]  /*1d820*/  STG.E.U16 desc[UR20][R6.64+-0x20], R206 ;  /* 0xffffe0ce06007986 */ /* 0x000fe8000c101514 */
[----:B------:R-:W-:Y:S01]  /*1d830*/  STG.E.U16 desc[UR20][R6.64+-0x1e], R205 ;  /* 0xffffe2cd06007986 */ /* 0x000fe2000c101514 */
[C---:B------:R-:W-:Y:S03]  /*1d840*/  HMMA.16816.F32.BF16 R236, R12.reuse, R22, R44 ;  /* 0x000000160cec723c */ /* 0x040fe6000004182c */
[----:B------:R-:W-:Y:S04]  /*1d850*/  STL.64 [R1+0x2d0], R10 ;  /* 0x0002d00a01007387 */ /* 0x000fe80000100a00 */
[----:B------:R-:W-:Y:S01]  /*1d860*/  STG.E.U16 desc[UR20][R2.64+-0x20], R204 ;  /* 0xffffe0cc02007986 */ /* 0x000fe2000c101514 */
[C---:B------:R-:W-:Y:S03]  /*1d870*/  HMMA.16816.F32.BF16 R232, R12.reuse, R16, R28 ;  /* 0x000000100ce8723c */ /* 0x040fe6000004181c */
[----:B------:R-:W-:Y:S04]  /*1d880*/  STG.E.U16 desc[UR20][R2.64+-0x1e], R180 ;  /* 0xffffe2b402007986 */ /* 0x000fe8000c101514 */
[----:B------:R-:W-:Y:S01]  /*1d890*/  STL.64 [R1], R24 ;  /* 0x0000001801007387 */ /* 0x000fe20000100a00 */
[----:B---3--:R-:W-:Y:S03]  /*1d8a0*/  HMMA.16816.F32.BF16 R216, R12, R18, R32 ;  /* 0x000000120cd8723c */ /* 0x008fe60000041820 */
[----:B------:R-:W-:Y:S01]  /*1d8b0*/  STG.E.U16 desc[UR20][R52.64+-0x10], R114 ;  /* 0xfffff07234007986 */ /* 0x000fe2000c101514 */
[----:B------:R-:W-:-:S03]  /*1d8c0*/  IMAD.MOV.U32 R13, RZ, RZ, R146 ;  /* 0x000000ffff0d7224 */ /* 0x000fc600078e0092 */
[----:B------:R-:W-:Y:S04]  /*1d8d0*/  STG.E.U16 desc[UR20][R52.64+-0xe], R113 ;  /* 0xfffff27134007986 */ /* 0x000fe8000c101514 */
[----:B------:R-:W-:Y:S01]  /*1d8e0*/  STL.64 [R1+0x8], R26 ;  /* 0x0000081a01007387 */ /* 0x000fe20000100a00 */
[----:B--2---:R-:W-:-:S03]  /*1d8f0*/  IMAD.MOV.U32 R20, RZ, RZ, R145 ;  /* 0x000000ffff147224 */ /* 0x004fc600078e0091 */
[----:B------:R1:W-:Y:S01]  /*1d900*/  STG.E.U16 desc[UR20][R4.64+-0x10], R198 ;  /* 0xfffff0c604007986 */ /* 0x0003e2000c101514 */
[----:B------:R-:W-:-:S03]  /*1d910*/  IMAD.MOV.U32 R133, RZ, RZ, R135 ;  /* 0x000000ffff857224 */ /* 0x000fc600078e0087 */
[----:B------:R2:W-:Y:S04]  /*1d920*/  STG.E.U16 desc[UR20][R4.64+-0xe], R147 ;  /* 0xfffff29304007986 */ /* 0x0005e8000c101514 */
[----:B-1----:R3:W5:Y:S04]  /*1d930*/  LDL.LU R198, [R1+0x334] ;  /* 0x0003340001c67983 */ /* 0x0027680000300800 */
[----:B--2---:R3:W5:Y:S04]  /*1d940*/  LDL.LU R147, [R1+0x330] ;  /* 0x0003300001937983 */ /* 0x0047680000300800 */
[----:B------:R3:W5:Y:S04]  /*1d950*/  LDL.LU R146, [R1+0x32c] ;  /* 0x00032c0001927983 */ /* 0x0007680000300800 */
[----:B------:R3:W5:Y:S04]  /*1d960*/  LDL.LU R145, [R1+0x328] ;  /* 0x0003280001917983 */ /* 0x0007680000300800 */
[----:B------:R3:W5:Y:S01]  /*1d970*/  LDL.LU R135, [R1+0x324] ;  /* 0x0003240001877983 */ /* 0x0007620000300800 */
[----:B------:R-:W-:-:S05]  /*1d980*/  IMAD.WIDE R6, R155, 0x70, R4 ;  /* 0x000000709b067825 */ /* 0x000fca00078e0204 */
[----:B------:R3:W-:Y:S04]  /*1d990*/  STG.E.U16 desc[UR20][R6.64+-0x10], R193 ;  /* 0xfffff0c106007986 */ /* 0x0007e8000c101514 */
[----:B------:R3:W-:Y:S04]  /*1d9a0*/  STG.E.U16 desc[UR20][R6.64+-0xe], R190 ;  /* 0xfffff2be06007986 */ /* 0x0007e8000c101514 */
[----:B------:R3:W-:Y:S04]  /*1d9b0*/  STG.E.U16 desc[UR20][R2.64+-0x10], R185 ;  /* 0xfffff0b902007986 */ /* 0x0007e8000c101514 */
[----:B------:R3:W-:Y:S01]  /*1d9c0*/  STG.E.U16 desc[UR20][R2.64+-0xe], R182 ;  /* 0xfffff2b602007986 */ /* 0x0007e2000c101514 */
[----:B------:R-:W-:Y:S01]  /*1d9d0*/  UISETP.LT.AND UP0, UPT, UR24, 0x2, UPT ;  /* 0x000000021800788c */ /* 0x000fe2000bf01270 */
[----:B------:R-:W-:Y:S01]  /*1d9e0*/  IADD3 R201, P0, PT, R52, -0x200, RZ ;  /* 0xfffffe0034c97810 */ /* 0x000fe20007f1e0ff */
[----:B------:R-:W-:-:S02]  /*1d9f0*/  IMAD.MOV.U32 R12, RZ, RZ, R250 ;  /* 0x000000ffff0c7224 */ /* 0x000fc400078e00fa */
[----:B------:R-:W-:Y:S01]  /*1da00*/  USEL UR9, UR24, 0x2, !UP0 ;  /* 0x0000000218097887 */ /* 0x000fe2000c000000 */
[----:B------:R-:W-:-:S03]  /*1da10*/  IADD3.X R200, PT, PT, R53, -0x1, RZ, P0, !PT ;  /* 0xffffffff35c87810 */ /* 0x000fc600007fe4ff */
[----:B------:R-:W-:-:S12]  /*1da20*/  UIADD3 UR9, UPT, UPT, UR9, -0x3, URZ ;  /* 0xfffffffd09097890 */ /* 0x000fd8000fffe0ff */
.L_x_637:
[----:B------:R-:W-:-:S09]  /*1da30*/  UISETP.GE.AND UP0, UPT, UR9, URZ, UPT ;  /* 0x000000ff0900728c */ /* 0x000fd2000bf06270 */
[----:B------:R-:W-:Y:S05]  /*1da40*/  BRA.U !UP0, `(.L_x_641) ;  /* 0x000000c108807547 */ /* 0x000fea000b800000 */
[----:B------:R-:W2:Y:S01]  /*1da50*/  S2R R0, SR_TID.X ;  /* 0x0000000000007919 */ /* 0x000ea20000002100 */
[----:B------:R-:W4:Y:S01]  /*1da60*/  S2UR UR4, SR_CgaCtaId ;  /* 0x00000000000479c3 */ /* 0x000f220000008800 */
[----:B------:R-:W-:Y:S01]  /*1da70*/  UMOV UR5, 0x400 ;  /* 0x0000040000057882 */ /* 0x000fe20000000000 */
[----:B------:R-:W2:Y:S01]  /*1da80*/  LDCU UR11, c[0x0][0x440] ;  /* 0x00008800ff0b77ac */ /* 0x000ea20008000800 */
[----:B-1-3--:R-:W1:Y:S01]  /*1da90*/  S2R R3, SR_TID.X ;  /* 0x0000000000037919 */ /* 0x00ae620000002100 */
[----:B-----5:R-:W-:Y:S01]  /*1daa0*/  IMAD.MOV.U32 R193, RZ, RZ, R12 ;  /* 0x000000ffffc17224 */ /* 0x020fe200078e000c */
[----:B------:R-:W-:Y:S01]  /*1dab0*/  MOV R191, R20 ;  /* 0x0000001400bf7202 */ /* 0x000fe20000000f00 */
[----:B------:R-:W3:Y:S01]  /*1dac0*/  LDCU UR26, c[0x0][0x448] ;  /* 0x00008900ff1a77ac */ /* 0x000ee20008000800 */
[----:B------:R-:W1:Y:S01]  /*1dad0*/  S2R R183, SR_TID.X ;  /* 0x0000000000b77919 */ /* 0x000e620000002100 */
[----:B------:R-:W1:Y:S01]  /*1dae0*/  LDC R194, c[0x0][0x4f8] ;  /* 0x00013e00ffc27b82 */ /* 0x000e620000000800 */
[----:B------:R-:W-:Y:S01]  /*1daf0*/  IMAD.MOV.U32 R192, RZ, RZ, R13 ;  /* 0x000000ffffc07224 */ /* 0x000fe200078e000d */
[----:B------:R-:W1:Y:S01]  /*1db00*/  LDCU UR7, c[0x0][0x440] ;  /* 0x00008800ff0777ac */ /* 0x000e620008000800 */
[----:B------:R-:W1:Y:S01]  /*1db10*/  S2R R4, SR_CTAID.X ;  /* 0x0000000000047919 */ /* 0x000e620000002500 */
[----:B------:R-:W-:Y:S01]  /*1db20*/  IMAD.MOV.U32 R190, RZ, RZ, R133 ;  /* 0x000000ffffbe7224 */ /* 0x000fe200078e0085 */
[----:B------:R-:W1:Y:S01]  /*1db30*/  LDCU.U8 UR10, c[0x0][0x4f8] ;  /* 0x00009f00ff0a77ac */ /* 0x000e620008000000 */
[----:B------:R-:W1:Y:S02]  /*1db40*/  S2R R8, SR_CTAID.X ;  /* 0x0000000000087919 */ /* 0x000e640000002500 */
[----:B------:R-:W1:Y:S01]  /*1db50*/  LDC.64 R184, c[0x0][0x3c0] ;  /* 0x0000f000ffb87b82 */ /* 0x000e620000000a00 */
[----:B----4-:R-:W-:-:S02]  /*1db60*/  ULEA UR4, UR4, UR5, 0x18 ;  /* 0x0000000504047291 */ /* 0x010fc4000f8ec0ff */
[----:B---3--:R-:W-:Y:S01]  /*1db70*/  USHF.L.U32 UR26, UR26, 0x3, URZ ;  /* 0x000000031a1a7899 */ /* 0x008fe200080006ff */
[----:B--2---:R-:W-:Y:S01]  /*1db80*/  IMAD.SHL.U32 R0, R0, 0x20, RZ ;  /* 0x0000002000007824 */ /* 0x004fe200078e00ff */
[----:B-1----:R-:W-:Y:S02]  /*1db90*/  LOP3.LUT R194, R194, 0xff, RZ, 0xc0, !PT ;  /* 0x000000ffc2c27812 */ /* 0x002fe400078ec0ff */
[----:B------:R-:W-:Y:S02]  /*1dba0*/  SHF.R.U32.HI R6, RZ, 0x5, R3 ;  /* 0x00000005ff067819 */ /* 0x000fe40000011603 */
[----:B------:R-:W-:Y:S02]  /*1dbb0*/  LOP3.LUT R0, R0, 0xc0, RZ, 0xc0, !PT ;  /* 0x000000c000007812 */ /* 0x000fe400078ec0ff */
[----:B------:R-:W-:Y:S01]  /*1dbc0*/  SHF.R.U32.HI R2, RZ, 0x1, R183 ;  /* 0x00000001ff027819 */ /* 0x000fe200000116b7 */
[----:B------:R-:W-:Y:S01]  /*1dbd0*/  IMAD.SHL.U32 R182, R183, 0x20, RZ ;  /* 0x00000020b7b67824 */ /* 0x000fe200078e00ff */
[----:B------:R-:W-:-:S02]  /*1dbe0*/  LOP3.LUT R0, R0, 0x18, R146, 0xf8, !PT ;  /* 0x0000001800007812 */ /* 0x000fc400078ef892 */
[----:B------:R-:W-:Y:S01]  /*1dbf0*/  SHF.R.U32.HI R7, RZ, 0x5, R3 ;  /* 0x00000005ff077819 */ /* 0x000fe20000011603 */
[----:B------:R-:W-:Y:S01]  /*1dc00*/  IMAD R4, R4, 0x8, R6 ;  /* 0x0000000804047824 */ /* 0x000fe200078e0206 */
[----:B------:R-:W-:Y:S01]  /*1dc10*/  LOP3.LUT R0, R0, 0x8, R2, 0x78, !PT ;  /* 0x0000000800007812 */ /* 0x000fe200078e7802 */
[----:B------:R-:W-:Y:S01]  /*1dc20*/  IMAD.SHL.U32 R3, R3, 0x20, RZ ;  /* 0x0000002003037824 */ /* 0x000fe200078e00ff */
[----:B------:R-:W-:Y:S01]  /*1dc30*/  LOP3.LUT P1, RZ, R183, 0x4, RZ, 0xc0, !PT ;  /* 0x00000004b7ff7812 */ /* 0x000fe2000782c0ff */
[----:B------:R-:W-:Y:S01]  /*1dc40*/  IMAD R8, R8, 0x8, R7 ;  /* 0x0000000808087824 */ /* 0x000fe200078e0207 */
[----:B------:R-:W-:Y:S01]  /*1dc50*/  LEA R194, R194, R194, 0x10 ;  /* 0x000000c2c2c27211 */ /* 0x000fe200078e80ff */
[----:B------:R-:W-:Y:S01]  /*1dc60*/  VIADD R4, R4, 0x4 ;  /* 0x0000000404047836 */ /* 0x000fe20000000000 */
[----:B------:R-:W-:Y:S01]  /*1dc70*/  LOP3.LUT R3, R0, 0x120, R3, 0xf8, !PT ;  /* 0x0000012000037812 */ /* 0x000fe200078ef803 */
[----:B------:R-:W-:-:S03]  /*1dc80*/  IMAD.WIDE.U32 R8, R8, -0x326172a9, RZ ;  /* 0xcd9e8d5708087825 */ /* 0x000fc600078e00ff */
[----:B------:R-:W-:Y:S01]  /*1dc90*/  LEA R197, R3, UR4, 0x1 ;  /* 0x0000000403c57c11 */ /* 0x000fe2000f8e08ff */
[----:B------:R-:W-:Y:S01]  /*1dca0*/  IMAD.WIDE.U32 R4, R4, -0x326172a9, RZ ;  /* 0xcd9e8d5704047825 */ /* 0x000fe200078e00ff */
[----:B------:R-:W-:-:S03]  /*1dcb0*/  LOP3.LUT R6, R8, UR6, RZ, 0x3c, !PT ;  /* 0x0000000608067c12 */ /* 0x000fc6000f8e3cff */
[----:B------:R-:W-:Y:S01]  /*1dcc0*/  IMAD.SHL.U32 R0, R183, 0x8, RZ ;  /* 0x00000008b7007824 */ /* 0x000fe200078e00ff */
[----:B------:R-:W-:Y:S01]  /*1dcd0*/  LOP3.LUT R2, R4, UR6, RZ, 0x3c, !PT ;  /* 0x0000000604027c12 */ /* 0x000fe2000f8e3cff */
[----:B------:R-:W-:Y:S01]  /*1dce0*/  STL [R1+0x58], R6 ;  /* 0x0000580601007387 */ /* 0x000fe20000100800 */
[----:B------:R-:W1:Y:S02]  /*1dcf0*/  LDCU UR6, c[0x0][0x45c] ;  /* 0x00008b80ff0677ac */ /* 0x000e640008000800 */
[----:B------:R-:W-:Y:S01]  /*1dd00*/  LOP3.LUT R144, R0, 0x18, RZ, 0xc0, !PT ;  /* 0x0000001800907812 */ /* 0x000fe200078ec0ff */
[----:B------:R-:W-:Y:S01]  /*1dd10*/  VIADD R0, R197, 0x4000 ;  /* 0x00004000c5007836 */ /* 0x000fe20000000000 */
[----:B------:R2:W-:Y:S02]  /*1dd20*/  STL [R1+0x5c], R2 ;  /* 0x00005c0201007387 */ /* 0x0005e40000100800 */
[----:B------:R-:W-:Y:S02]  /*1dd30*/  ISETP.GE.AND P3, PT, R144, UR11, PT ;  /* 0x0000000b90007c0c */ /* 0x000fe4000bf66270 */
[----:B------:R3:W-:Y:S01]  /*1dd40*/  STL [R1+0x320], R0 ;  /* 0x0003200001007387 */ /* 0x0007e20000100800 */
[----:B--2---:R-:W-:-:S05]  /*1dd50*/  IMAD.MOV.U32 R2, RZ, RZ, 0x20 ;  /* 0x00000020ff027424 */ /* 0x004fca00078e00ff */
[----:B------:R-:W-:-:S05]  /*1dd60*/  SEL R181, R2, 0xffffffe0, !P1 ;  /* 0xffffffe002b57807 */ /* 0x000fca0004800000 */
[----:B------:R-:W-:Y:S01]  /*1dd70*/  IMAD.IADD R180, R145, 0x1, R181 ;  /* 0x0000000191b47824 */ /* 0x000fe200078e02b5 */
[----:B-1-3--:R-:W-:Y:S06]  /*1dd80*/  BRA `(.L_x_642) ;  /* 0x0000000000b87947 */ /* 0x00afec0003800000 */
.L_x_644:
        /* <DEDUP_REMOVED lines=15> */
[----:B------:R1:W-:Y:S01]  /*1de80*/  @!P3 LDGSTS.E.BYPASS.LTC128B.128 [R198+0x2000], desc[UR20][R138.64] ;  /* 0x020000008ac6bfae */ /* 0x0003e2000b981a14 */
[--C-:B------:R-:W-:Y:S03]  /*1de90*/  @!P0 LEA.HI.X R134, R136, R133, R137.reuse, 0x5, P2 ;  /* 0x0000008588868211 */ /* 0x100fe600010f2c89 */
[----:B------:R2:W-:Y:S04]  /*1dea0*/  @P3 STS.128 [R198+0x2000], RZ ;  /* 0x002000ffc6003388 */ /* 0x0005e80000000c00 */
[----:B------:R2:W-:Y:S01]  /*1deb0*/  @P0 STS.128 [R198+0x2800], RZ ;  /* 0x002800ffc6000388 */ /* 0x0005e20000000c00 */
[C---:B-1----:R-:W-:Y:S04]  /*1dec0*/  @!P0 LEA R138, P2, R0.reuse, R204, 0x1 ;  /* 0x000000cc008a8211 */ /* 0x042fe800078408ff */
[----:B------:R-:W-:Y:S02]  /*1ded0*/  @!P0 LEA.HI.X R139, R0, R199, R134, 0x1, P2 ;  /* 0x000000c7008b8211 */ /* 0x000fe400010f0c86 */
[C---:B------:R-:W-:Y:S03]  /*1dee0*/  @!P0 LEA R0, P2, R136.reuse, R132, 0x6 ;  /* 0x0000008488008211 */ /* 0x040fe600078430ff */
[----:B------:R-:W-:Y:S01]  /*1def0*/  @!PT LDS RZ, [RZ] ;  /* 0x00000000fffff984 */ /* 0x000fe20000000800 */
[----:B------:R-:W-:Y:S01]  /*1df00*/  @!PT LDS RZ, [RZ] ;  /* 0x00000000fffff984 */ /* 0x000fe20000000800 */
[----:B------:R-:W-:Y:S01]  /*1df10*/  @!PT LDS RZ, [RZ] ;  /* 0x00000000fffff984 */ /* 0x000fe20000000800 */
[----:B------:R1:W-:Y:S01]  /*1df20*/  @!P0 LDGSTS.E.BYPASS.LTC128B.128 [R198+0x2800], desc[UR20][R138.64] ;  /* 0x028000008ac68fae */ /* 0x0003e2000b981a14 */
[C---:B------:R-:W-:Y:S01]  /*1df30*/  @!P0 LEA.HI.X R134, R136.reuse, R133, R137, 0x6, P2 ;  /* 0x0000008588868211 */ /* 0x040fe200010f3489 */
[----:B------:R-:W-:Y:S02]  /*1df40*/  @!P0 IMAD.WIDE.U32 R132, R136, 0x60, R132 ;  /* 0x0000006088848825 */ /* 0x000fe400078e0084 */
[----:B------:R2:W-:Y:S01]  /*1df50*/  @P0 STS.128 [R198+0x3000], RZ ;  /* 0x003000ffc6000388 */ /* 0x0005e20000000c00 */
[CC--:B-1----:R-:W-:Y:S04]  /*1df60*/  @!P0 LEA R138, P2, R0.reuse, R204.reuse, 0x1 ;  /* 0x000000cc008a8211 */ /* 0x0c2fe800078408ff */
[-C--:B------:R-:W-:Y:S01]  /*1df70*/  @!P0 LEA.HI.X R139, R0, R199.reuse, R134, 0x1, P2 ;  /* 0x000000c7008b8211 */ /* 0x080fe200010f0c86 */
[----:B------:R-:W-:Y:S01]  /*1df80*/  @!P0 IMAD R0, R137, 0x60, RZ ;  /* 0x0000006089008824 */ /* 0x000fe200078e02ff */
[----:B------:R-:W-:Y:S03]  /*1df90*/  @!P0 LEA R136, P2, R132, R204, 0x1 ;  /* 0x000000cc84888211 */ /* 0x000fe600078408ff */
[----:B------:R-:W-:Y:S01]  /*1dfa0*/  @!PT LDS RZ, [RZ] ;  /* 0x00000000fffff984 */ /* 0x000fe20000000800 */
[----:B------:R-:W-:Y:S01]  /*1dfb0*/  @!PT LDS RZ, [RZ] ;  /* 0x00000000fffff984 */ /* 0x000fe20000000800 */
[----:B------:R-:W-:Y:S01]  /*1dfc0*/  @!PT LDS RZ, [RZ] ;  /* 0x00000000fffff984 */ /* 0x000fe20000000800 */
[----:B------:R2:W-:Y:S01]  /*1dfd0*/  @!P0 LDGSTS.E.BYPASS.LTC128B.128 [R198+0x3000], desc[UR20][R138.64] ;  /* 0x030000008ac68fae */ /* 0x0005e2000b981a14 */
[----:B------:R-:W-:Y:S03]  /*1dfe0*/  @!P0 IMAD.IADD R0, R0, 0x1, R133 ;  /* 0x0000000100008824 */ /* 0x000fe600078e0285 */
[----:B------:R2:W-:Y:S02]  /*1dff0*/  @P0 STS.128 [R198+0x3800], RZ ;  /* 0x003800ffc6000388 */ /* 0x0005e40000000c00 */
[----:B------:R-:W-:Y:S05]  /*1e000*/  @!P0 LEA.HI.X R137, R132, R199, R0, 0x1, P2 ;  /* 0x000000c784898211 */ /* 0x000fea00010f0c00 */
[----:B------:R-:W-:Y:S01]  /*1e010*/  @!PT LDS RZ, [RZ] ;  /* 0x00000000fffff984 */ /* 0x000fe20000000800 */
[----:B------:R-:W-:Y:S01]  /*1e020*/  @!PT LDS RZ, [RZ] ;  /* 0x00000000fffff984 */ /* 0x000fe20000000800 */
[----:B------:R-:W-:Y:S01]  /*1e030*/  @!PT LDS RZ, [RZ] ;  /* 0x00000000fffff984 */ /* 0x000fe20000000800 */
[----:B------:R2:W-:Y:S04]  /*1e040*/  @!P0 LDGSTS.E.BYPASS.LTC128B.128 [R198+0x3800], desc[UR20][R136.64] ;  /* 0x0380000088c68fae */ /* 0x0005e8000b981a14 */
[----:B------:R-:W0:Y:S01]  /*1e050*/  LDGDEPBAR ;  /* 0x00000000000079af */ /* 0x000e220000000000 */
[----:B------:R-:W-:Y:S05]  /*1e060*/  BRA `(.L_x_643) ;  /* 0x0000001800a87947 */ /* 0x000fea0003800000 */
.L_x_642:
[----:B--2---:R-:W2:Y:S01]  /*1e070*/  LDL R13, [R1+0x31c] ;  /* 0x00031c00010d7983 */ /* 0x004ea20000100800 */
[----:B------:R-:W-:Y:S04]  /*1e080*/  DEPBAR.LE SB0, 0x0 ;  /* 0x000080000000791a */ /* 0x000fe80000000000 */
[----:B------:R-:W3:Y:S01]  /*1e090*/  LDL R12, [R1+0x318] ;  /* 0x00031800010c7983 */ /* 0x000ee20000100800 */
[----:B------:R-:W-:Y:S01]  /*1e0a0*/  ISETP.GE.AND P0, PT, R144, UR7, PT ;  /* 0x0000000790007c0c */ /* 0x000fe2000bf06270 */
[----:B-----5:R-:W-:Y:S01]  /*1e0b0*/  IMAD.WIDE.U32 R4, R184, UR9, RZ ;  /* 0x00000009b8047c25 */ /* 0x020fe2000f8e00ff */
[C---:B------:R-:W-:Y:S01]  /*1e0c0*/  SHF.L.U32 R147, R183.reuse, 0x4, RZ ;  /* 0x00000004b7937819 */ /* 0x040fe200000006ff */
[----:B------:R-:W4:Y:S01]  /*1e0d0*/  LDL.64 R220, [R1+0x90] ;  /* 0x0000900001dc7983 */ /* 0x000f220000100a00 */
[----:B------:R-:W-:Y:S01]  /*1e0e0*/  SHF.L.U32 R146, R183, 0x2, RZ ;  /* 0x00000002b7927819 */ /* 0x000fe200000006ff */
[----:B------:R-:W-:Y:S01]  /*1e0f0*/  IMAD R5, R185, UR9, R5 ;  /* 0x00000009b9057c24 */ /* 0x000fe2000f8e0205 */
[----:B------:R-:W-:Y:S01]  /*1e100*/  SHF.L.U32 R2, R4, 0x7, RZ ;  /* 0x0000000704027819 */ /* 0x000fe200000006ff */
[----:B------:R-:W-:Y:S01]  /*1e110*/  USHF.L.U32 UR14, UR9, 0x2, URZ ;  /* 0x00000002090e7899 */ /* 0x000fe200080006ff */
[----:B------:R-:W-:Y:S01]  /*1e120*/  LOP3.LUT R0, R146, 0x18, RZ, 0xc0, !PT ;  /* 0x0000001892007812 */ /* 0x000fe200078ec0ff */
[----:B------:R-:W5:Y:S01]  /*1e130*/  LDL.64 R212, [R1+0x1b8] ;  /* 0x0001b80001d47983 */ /* 0x000f620000100a00 */
[----:B------:R-:W-:Y:S01]  /*1e140*/  SHF.L.U64.HI R3, R4, 0x7, R5 ;  /* 0x0000000704037819 */ /* 0x000fe20000010205 */
[----:B------:R-:W-:Y:S01]  /*1e150*/  UIADD3 UR11, UPT, UPT, UR23, -0x4498517b, URZ ;  /* 0xbb67ae85170b7890 */ /* 0x000fe2000fffe0ff */
[--C-:B------:R-:W-:Y:S01]  /*1e160*/  LOP3.LUT R0, R0, 0xc0, R182.reuse, 0xf8, !PT ;  /* 0x000000c000007812 */ /* 0x100fe200078ef8b6 */
[----:B------:R-:W-:Y:S01]  /*1e170*/  USHF.L.U32 UR12, UR9, 0x2, URZ ;  /* 0x00000002090c7899 */ /* 0x000fe200080006ff */
[CC--:B------:R-:W-:Y:S01]  /*1e180*/  @!P0 LEA R7, P4, R184.reuse, R2.reuse, 0x5 ;  /* 0x00000002b8078211 */ /* 0x0c0fe200078828ff */
[----:B------:R-:W4:Y:S01]  /*1e190*/  LDL.64 R204, [R1+0xe8] ;  /* 0x0000e80001cc7983 */ /* 0x000f220000100a00 */
[C---:B------:R-:W-:Y:S01]  /*1e1a0*/  @!P0 LEA R5, P2, R184.reuse, R2, 0x6 ;  /* 0x00000002b8058211 */ /* 0x040fe200078430ff */
[----:B------:R-:W-:Y:S01]  /*1e1b0*/  UIADD3 UR5, UPT, UPT, UR22, 0x3c6ef372, URZ ;  /* 0x3c6ef37216057890 */ /* 0x000fe2000fffe0ff */
[CCC-:B------:R-:W-:Y:S01]  /*1e1c0*/  @!P0 LEA.HI.X R9, R184.reuse, R3.reuse, R185.reuse, 0x5, P4 ;  /* 0x00000003b8098211 */ /* 0x1c0fe200020f2cb9 */
[----:B------:R-:W-:Y:S01]  /*1e1d0*/  UIADD3 UR13, UPT, UPT, UR23, 0x76cf5d0a, URZ ;  /* 0x76cf5d0a170d7890 */ /* 0x000fe2000fffe0ff */
[----:B------:R-:W-:Y:S01]  /*1e1e0*/  @!P0 LEA.HI.X R11, R184, R3, R185, 0x6, P2 ;  /* 0x00000003b80b8211 */ /* 0x000fe200010f34b9 */
[----:B------:R-:W5:Y:S01]  /*1e1f0*/  LDL R222, [R1+0x5c] ;  /* 0x00005c0001de7983 */ /* 0x000f620000100800 */
[----:B------:R-:W-:Y:S01]  /*1e200*/  LOP3.LUT R0, R0, 0x8, R183, 0x78, !PT ;  /* 0x0000000800007812 */ /* 0x000fe200078e78b7 */
[----:B------:R-:W-:Y:S01]  /*1e210*/  UIADD3 UR16, UPT, UPT, UR22, -0x255992d5, URZ ;  /* 0xdaa66d2b16107890 */ /* 0x000fe2000fffe0ff */
[----:B------:R-:W-:Y:S01]  /*1e220*/  LOP3.LUT R4, R147, 0x100, RZ, 0xc0, !PT ;  /* 0x0000010093047812 */ /* 0x000fe200078ec0ff */
[----:B------:R-:W5:Y:S01]  /*1e230*/  LDL R206, [R1+0x58] ;  /* 0x0000580001ce7983 */ /* 0x000f620000100800 */
[----:B------:R-:W-:Y:S01]  /*1e240*/  SHF.L.U32 R199, R183, 0x1, RZ ;  /* 0x00000001b7c77819 */ /* 0x000fe200000006ff */
[----:B------:R-:W-:Y:S01]  /*1e250*/  UIADD3 UR15, UPT, UPT, UR22, 0x78dde6e4, URZ ;  /* 0x78dde6e4160f7890 */ /* 0x000fe2000fffe0ff */
[----:B------:R-:W-:Y:S01]  /*1e260*/  LOP3.LUT R4, R4, 0x20, R182, 0xf8, !PT ;  /* 0x0000002004047812 */ /* 0x000fe200078ef8b6 */
[----:B------:R-:W5:Y:S01]  /*1e270*/  LDL.64 R202, [R1+0x308] ;  /* 0x0003080001ca7983 */ /* 0x000f620000100a00 */
[----:B------:R-:W-:Y:S02]  /*1e280*/  UISETP.NE.AND UP0, UPT, UR9, URZ, UPT ;  /* 0x000000ff0900728c */ /* 0x000fe4000bf05270 */
[----:B------:R-:W-:Y:S01]  /*1e290*/  LOP3.LUT R0, R4, R0, RZ, 0xfc, !PT ;  /* 0x0000000004007212 */ /* 0x000fe200078efcff */
[----:B------:R-:W-:Y:S01]  /*1e2a0*/  @!P0 IMAD R4, R185, 0x60, RZ ;  /* 0x00000060b9048824 */ /* 0x000fe200078e02ff */
[----:B------:R-:W-:Y:S01]  /*1e2b0*/  UIADD3 UR25, UPT, UPT, UR23, -0x56f99767, URZ ;  /* 0xa906689917197890 */ /* 0x000fe2000fffe0ff */
[----:B------:R-:W-:Y:S01]  /*1e2c0*/  BAR.SYNC.DEFER_BLOCKING 0x0 ;  /* 0x0000000000007b1d */ /* 0x000fe20000010000 */
[----:B------:R-:W-:Y:S02]  /*1e2d0*/  LEA R0, R0, UR4, 0x1 ;  /* 0x0000000400007c11 */ /* 0x000fe4000f8e08ff */
[-C--:B--2---:R-:W-:Y:S02]  /*1e2e0*/  @!P0 LEA R6, P4, R7, R13.reuse, 0x1 ;  /* 0x0000000d07068211 */ /* 0x084fe400078808ff */
[-C--:B------:R-:W-:Y:S02]  /*1e2f0*/  @!P0 LEA R8, P2, R5, R13.reuse, 0x1 ;  /* 0x0000000d05088211 */ /* 0x080fe400078408ff */
[-C--:B---3--:R-:W-:Y:S02]  /*1e300*/  @!P0 LEA.HI.X R7, R7, R12.reuse, R9, 0x1, P4 ;  /* 0x0000000c07078211 */ /* 0x088fe400020f0c09 */
[C---:B------:R-:W-:Y:S02]  /*1e310*/  @!P3 LEA R10, P4, R2.reuse, R13, 0x1 ;  /* 0x0000000d020ab211 */ /* 0x040fe400078808ff */
[-C--:B------:R-:W-:Y:S02]  /*1e320*/  @!P0 LEA.HI.X R9, R5, R12.reuse, R11, 0x1, P2 ;  /* 0x0000000c05098211 */ /* 0x080fe400010f0c0b */
[-CC-:B------:R-:W-:Y:S01]  /*1e330*/  @!P3 LEA.HI.X R11, R2, R12.reuse, R3.reuse, 0x1, P4 ;  /* 0x0000000c020bb211 */ /* 0x180fe200020f0c03 */
[----:B------:R-:W-:Y:S04]  /*1e340*/  @!P0 IMAD.WIDE.U32 R2, R184, 0x60, R2 ;  /* 0x00000060b8028825 */ /* 0x000fe800078e0002 */
[----:B------:R-:W-:Y:S01]  /*1e350*/  @!PT LDS RZ, [RZ] ;  /* 0x00000000fffff984 */ /* 0x000fe20000000800 */
[----:B------:R-:W-:Y:S01]  /*1e360*/  @!PT LDS RZ, [RZ] ;  /* 0x00000000fffff984 */ /* 0x000fe20000000800 */
[----:B------:R-:W-:Y:S01]  /*1e370*/  @!PT LDS RZ, [RZ] ;  /* 0x00000000fffff984 */ /* 0x000fe20000000800 */
[----:B------:R-:W-:Y:S01]  /*1e380*/  @!P3 LDGSTS.E.BYPASS.LTC128B.128 [R198+0x4000], desc[UR20][R10.64] ;  /* 0x040000000ac6bfae */ /* 0x000fe2000b981a14 */
[----:B------:R-:W-:Y:S02]  /*1e390*/  @!P0 IADD3 R3, PT, PT, R4, R3, RZ ;  /* 0x0000000304038210 */ /* 0x000fe40007ffe0ff */
[C---:B------:R-:W-:Y:S02]  /*1e3a0*/  @!P0 LEA R4, P2, R2.reuse, R13, 0x1 ;  /* 0x0000000d02048211 */ /* 0x040fe400078408ff */
[----:B----4-:R-:W-:Y:S02]  /*1e3b0*/  LOP3.LUT R196, R205, UR5, RZ, 0x3c, !PT ;  /* 0x00000005cdc47c12 */ /* 0x010fe4000f8e3cff */
[----:B------:R-:W-:Y:S01]  /*1e3c0*/  @!P0 LEA.HI.X R5, R2, R12, R3, 0x1, P2 ;  /* 0x0000000c02058211 */ /* 0x000fe200010f0c03 */
        /* <DEDUP_REMOVED lines=16> */
[----:B------:R-:W-:Y:S08]  /*1e4d0*/  LDSM.16.M88.4 R16, [R0+0x2000] ;  /* 0x002000000010783b */ /* 0x000ff00000000200 */
[----:B------:R-:W0:Y:S08]  /*1e4e0*/  LDGDEPBAR ;  /* 0x00000000000079af */ /* 0x000e300000000000 */
[----:B------:R-:W-:Y:S08]  /*1e4f0*/  LDSM.16.M88.4 R32, [R0+0x2400] ;  /* 0x002400000020783b */ /* 0x000ff00000000200 */
[----:B------:R-:W-:Y:S08]  /*1e500*/  LDSM.16.M88.4 R48, [R0+0x2800] ;  /* 0x002800000030783b */ /* 0x000ff00000000200 */
[----:B------:R-:W-:Y:S08]  /*1e510*/  LDSM.16.M88.4 R64, [R0+0x2c00] ;  /* 0x002c00000040783b */ /* 0x000ff00000000200 */
[----:B------:R-:W-:Y:S08]  /*1e520*/  LDSM.16.M88.4 R80, [R0+0x3000] ;  /* 0x003000000050783b */ /* 0x000ff00000000200 */
[----:B------:R-:W-:Y:S08]  /*1e530*/  LDSM.16.M88.4 R96, [R0+0x3400] ;  /* 0x003400000060783b */ /* 0x000ff00000000200 */
[----:B------:R-:W-:Y:S08]  /*1e540*/  LDSM.16.M88.4 R112, [R0+0x3800] ;  /* 0x003800000070783b */ /* 0x000ff00000000200 */
[----:B------:R2:W-:Y:S08]  /*1e550*/  LDSM.16.M88.4 R136, [R0+0x3c00] ;  /* 0x003c00000088783b */ /* 0x0005f00000000200 */
[----:B------:R-:W1:Y:S08]  /*1e560*/  LDSM.16.M88.4 R124, [R145] ;  /* 0x00000000917c783b */ /* 0x000e700000000200 */
[----:B------:R-:W3:Y:S01]  /*1e570*/  LDSM.16.M88.4 R128, [R145+0x1000] ;  /* 0x001000009180783b */ /* 0x000ee20000000200 */
[----:B--2---:R-:W-:Y:S07]  /*1e580*/  IADD3 R0, PT, PT, R0, R181, RZ ;  /* 0x000000b500007210 */ /* 0x004fee0007ffe0ff */
[----:B------:R-:W-:Y:S08]  /*1e590*/  LDSM.16.M88.4 R132, [R180] ;  /* 0x00000000b484783b */ /* 0x000ff00000000200 */
[----:B------:R-:W2:Y:S08]  /*1e5a0*/  LDSM.16.M88.4 R148, [R0+0x2000] ;  /* 0x002000000094783b */ /* 0x000eb00000000200 */
[----:B------:R-:W4:Y:S01]  /*1e5b0*/  LDSM.16.M88.4 R152, [R0+0x2400] ;  /* 0x002400000098783b */ /* 0x000f220000000200 */
[C---:B-1----:R-:W-:Y:S07]  /*1e5c0*/  HMMA.16816.F32.BF16 R4, R124.reuse, R16, RZ ;  /* 0x000000107c04723c */ /* 0x042fee00000418ff */
[----:B------:R-:W1:Y:S01]  /*1e5d0*/  LDSM.16.M88.4 R156, [R0+0x2800] ;  /* 0x00280000009c783b */ /* 0x000e620000000200 */
[C---:B------:R-:W-:Y:S07]  /*1e5e0*/  HMMA.16816.F32.BF16 R12, R124.reuse, R18, RZ ;  /* 0x000000127c0c723c */ /* 0x040fee00000418ff */
[----:B------:R-:W5:Y:S01]  /*1e5f0*/  LDSM.16.M88.4 R160, [R0+0x2c00] ;  /* 0x002c000000a0783b */ /* 0x000f620000000200 */
[C---:B------:R-:W-:Y:S07]  /*1e600*/  HMMA.16816.F32.BF16 R20, R124.reuse, R32, RZ ;  /* 0x000000207c14723c */ /* 0x040fee00000418ff */
[----:B------:R-:W5:Y:S01]  /*1e610*/  LDSM.16.M88.4 R164, [R0+0x3000] ;  /* 0x0030000000a4783b */ /* 0x000f620000000200 */
[C---:B------:R-:W-:Y:S07]  /*1e620*/  HMMA.16816.F32.BF16 R28, R124.reuse, R34, RZ ;  /* 0x000000227c1c723c */ /* 0x040fee00000418ff */
[----:B------:R-:W5:Y:S01]  /*1e630*/  LDSM.16.M88.4 R168, [R0+0x3400] ;  /* 0x0034000000a8783b */ /* 0x000f620000000200 */
[C---:B------:R-:W-:Y:S07]  /*1e640*/  HMMA.16816.F32.BF16 R36, R124.reuse, R48, RZ ;  /* 0x000000307c24723c */ /* 0x040fee00000418ff */
[----:B------:R-:W5:Y:S01]  /*1e650*/  LDSM.16.M88.4 R172, [R0+0x3800] ;  /* 0x0038000000ac783b */ /* 0x000f620000000200 */
[C---:B------:R-:W-:Y:S07]  /*1e660*/  HMMA.16816.F32.BF16 R44, R124.reuse, R50, RZ ;  /* 0x000000327c2c723c */ /* 0x040fee00000418ff */
[----:B------:R3:W5:Y:S01]  /*1e670*/  LDSM.16.M88.4 R176, [R0+0x3c00] ;  /* 0x003c000000b0783b */ /* 0x0007620000000200 */
[C---:B------:R-:W-:Y:S07]  /*1e680*/  HMMA.16816.F32.BF16 R52, R124.reuse, R64, RZ ;  /* 0x000000407c34723c */ /* 0x040fee00000418ff */
[----:B------:R-:W5:Y:S01]  /*1e690*/  LDSM.16.M88.4 R140, [R180+0x1000] ;  /* 0x00100000b48c783b */ /* 0x000f620000000200 */
[----:B------:R-:W-:Y:S04]  /*1e6a0*/  DEPBAR.LE SB0, 0x0 ;  /* 0x000080000000791a */ /* 0x000fe80000000000 */
[C---:B------:R-:W-:Y:S01]  /*1e6b0*/  HMMA.16816.F32.BF16 R60, R124.reuse, R66, RZ ;  /* 0x000000427c3c723c */ /* 0x040fe200000418ff */
[----:B------:R-:W-:Y:S07]  /*1e6c0*/  BAR.SYNC.DEFER_BLOCKING 0x0 ;  /* 0x0000000000007b1d */ /* 0x000fee0000010000 */
[C---:B------:R-:W-:Y:S01]  /*1e6d0*/  HMMA.16816.F32.BF16 R68, R124.reuse, R80, RZ ;  /* 0x000000507c44723c */ /* 0x040fe200000418ff */
[----:B---3--:R-:W-:Y:S04]  /*1e6e0*/  MOV R0, UR23 ;  /* 0x0000001700007c02 */ /* 0x008fe80008000f00 */
[----:B------:R-:W-:Y:S02]  /*1e6f0*/  LOP3.LUT R2, R221, UR14, R0, 0x96, !PT ;  /* 0x0000000edd027c12 */ /* 0x000fe4000f8e9600 */
[----:B------:R-:W-:Y:S01]  /*1e700*/  MOV R0, UR12 ;  /* 0x0000000c00007c02 */ /* 0x000fe20008000f00 */
[C---:B------:R-:W-:Y:S01]  /*1e710*/  HMMA.16816.F32.BF16 R76, R124.reuse, R82, RZ ;  /* 0x000000527c4c723c */ /* 0x040fe200000418ff */
[----:B------:R-:W-:Y:S02]  /*1e720*/  UIADD3 UR12, UPT, UPT, UR23, 0x32370b8f, URZ ;  /* 0x32370b8f170c7890 */ /* 0x000fe4000fffe0ff */
[----:B------:R-:W-:Y:S05]  /*1e730*/  LOP3.LUT R3, R0, UR23, R221, 0x96, !PT ;  /* 0x0000001700037c12 */ /* 0x000fea000f8e96dd */
        /* <DEDUP_REMOVED lines=11> */
[C---:B--2---:R-:W-:Y:S08]  /*1e7f0*/  HMMA.16816.F32.BF16 R4, R132.reuse, R148, R4 ;  /* 0x000000948404723c */ /* 0x044ff00000041804 */
[C---:B------:R-:W-:Y:S08]  /*1e800*/  HMMA.16816.F32.BF16 R12, R132.reuse, R150, R12 ;  /* 0x00000096840c723c */ /* 0x040ff0000004180c */
[C---:B----4-:R-:W-:Y:S08]  /*1e810*/  HMMA.16816.F32.BF16 R20, R132.reuse, R152, R20 ;  /* 0x000000988414723c */ /* 0x050ff00000041814 */
[C---:B------:R-:W-:Y:S08]  /*1e820*/  HMMA.16816.F32.BF16 R28, R132.reuse, R154, R28 ;  /* 0x0000009a841c723c */ /* 0x040ff0000004181c */
[C---:B-1----:R-:W-:Y:S08]  /*1e830*/  HMMA.16816.F32.BF16 R36, R132.reuse, R156, R36 ;  /* 0x0000009c8424723c */ /* 0x042ff00000041824 */
[C---:B------:R-:W-:Y:S08]  /*1e840*/  HMMA.16816.F32.BF16 R44, R132.reuse, R158, R44 ;  /* 0x0000009e842c723c */ /* 0x040ff0000004182c */
[C---:B-----5:R-:W-:Y:S08]  /*1e850*/  HMMA.16816.F32.BF16 R52, R132.reuse, R160, R52 ;  /* 0x000000a08434723c */ /* 0x060ff00000041834 */
        /* <DEDUP_REMOVED lines=10> */
[----:B------:R-:W-:Y:S01]  /*1e900*/  LOP3.LUT R2, R220, UR11, R213, 0x96, !PT ;  /* 0x0000000bdc027c12 */ /* 0x000fe2000f8e96d5 */
[----:B------:R-:W-:Y:S03]  /*1e910*/  UIADD3 UR11, UPT, UPT, UR14, 0x1, URZ ;  /* 0x000000010e0b7890 */ /* 0x000fe6000fffe0ff */
[----:B------:R-:W-:Y:S01]  /*1e920*/  LOP3.LUT R134, R133, R222, RZ, 0x3c, !PT ;  /* 0x000000de85867212 */ /* 0x000fe200078e3cff */
[C---:B------:R-:W-:Y:S02]  /*1e930*/  HMMA.16816.F32.BF16 R16, R128.reuse, R18, RZ ;  /* 0x000000128010723c */ /* 0x040fe400000418ff */
[----:B------:R-:W-:Y:S01]  /*1e940*/  MOV R0, UR11 ;  /* 0x0000000b00007c02 */ /* 0x000fe20008000f00 */
[----:B------:R-:W-:Y:S01]  /*1e950*/  UIADD3 UR11, UPT, UPT, UR23, 0x76cf5d0a, URZ ;  /* 0x76cf5d0a170b7890 */ /* 0x000fe2000fffe0ff */
[----:B------:R-:W-:Y:S02]  /*1e960*/  LOP3.LUT R133, R132, R196, RZ, 0x3c, !PT ;  /* 0x000000c484857212 */ /* 0x000fe400078e3cff */
[----:B------:R-:W-:Y:S02]  /*1e970*/  LOP3.LUT R0, R221, UR23, R0, 0x96, !PT ;  /* 0x00000017dd007c12 */ /* 0x000fe4000f8e9600 */
[C---:B------:R-:W-:Y:S08]  /*1e980*/  HMMA.16816.F32.BF16 R24, R128.reuse, R32, RZ ;  /* 0x000000208018723c */ /* 0x040ff000000418ff */
[----:B------:R-:W-:Y:S08]  /*1e990*/  HMMA.16816.F32.BF16 R88, R128, R96, RZ ;  /* 0x000000608058723c */ /* 0x000ff000000418ff */
[----:B------:R-:W-:Y:S05]  /*1e9a0*/  HMMA.16816.F32.BF16 R48, R140, R158, R48 ;  /* 0x0000009e8c30723c */ /* 0x000fea0000041830 */
[----:B------:R-:W-:Y:S03]  /*1e9b0*/  IMAD.WIDE.U32 R158, R2, -0x326172a9, RZ ;  /* 0xcd9e8d57029e7825 */ /* 0x000fe600078e00ff */
[C---:B------:R-:W-:Y:S03]  /*1e9c0*/  HMMA.16816.F32.BF16 R96, R128.reuse, R98, RZ ;  /* 0x000000628060723c */ /* 0x040fe600000418ff */
[----:B------:R-:W-:Y:S05]  /*1e9d0*/  IMAD.WIDE.U32 R2, R3, -0x326172a9, RZ ;  /* 0xcd9e8d5703027825 */ /* 0x000fea00078e00ff */
[----:B------:R-:W-:Y:S01]  /*1e9e0*/  LOP3.LUT R3, R3, R206, RZ, 0x3c, !PT ;  /* 0x000000ce03037212 */ /* 0x000fe200078e3cff */
[C---:B------:R-:W-:Y:S08]  /*1e9f0*/  HMMA.16816.F32.BF16 R104, R128.reuse, R112, RZ ;  /* 0x000000708068723c */ /* 0x040ff000000418ff */
[C---:B------:R-:W-:Y:S08]  /*1ea00*/  HMMA.16816.F32.BF16 R112, R128.reuse, R114, RZ ;  /* 0x000000728070723c */ /* 0x040ff000000418ff */
[----:B------:R-:W-:Y:S08]  /*1ea10*/  HMMA.16816.F32.BF16 R32, R128, R34, RZ ;  /* 0x000000228020723c */ /* 0x000ff000000418ff */
[----:B------:R-:W-:Y:S05]  /*1ea20*/  HMMA.16816.F32.BF16 R80, R140, R166, R80 ;  /* 0x000000a68c50723c */ /* 0x000fea0000041850 */
[----:B------:R-:W-:Y:S01]  /*1ea30*/  LOP3.LUT R166, R159, UR5, RZ, 0x3c, !PT ;  /* 0x000000059fa67c12 */ /* 0x000fe2000f8e3cff */
[----:B------:R-:W-:Y:S02]  /*1ea40*/  UIADD3 UR5, UPT, UPT, UR23, 0x32370b8f, URZ ;  /* 0x32370b8f17057890 */ /* 0x000fe4000fffe0ff */
[C---:B------:R-:W-:Y:S03]  /*1ea50*/  HMMA.16816.F32.BF16 R56, R128.reuse, R64, RZ ;  /* 0x000000408038723c */ /* 0x040fe600000418ff */
[-C--:B------:R-:W-:Y:S01]  /*1ea60*/  LOP3.LUT R132, R2, R166.reuse, RZ, 0x3c, !PT ;  /* 0x000000a602847212 */ /* 0x080fe200078e3cff */
[----:B------:R-:W-:Y:S04]  /*1ea70*/  IMAD.WIDE.U32 R2, R3, -0x2daee0ad, RZ ;  /* 0xd2511f5303027825 */ /* 0x000fe800078e00ff */
[C---:B------:R-:W-:Y:S01]  /*1ea80*/  HMMA.16816.F32.BF16 R120, R128.reuse, R136, RZ ;  /* 0x000000888078723c */ /* 0x040fe200000418ff */
[----:B------:R-:W-:Y:S03]  /*1ea90*/  IMAD.WIDE.U32 R136, R0, -0x326172a9, RZ ;  /* 0xcd9e8d5700887825 */ /* 0x000fe600078e00ff */
[----:B------:R-:W-:Y:S04]  /*1eaa0*/  LOP3.LUT R0, R136, R166, RZ, 0x3c, !PT ;  /* 0x000000a688007212 */ /* 0x000fe800078e3cff */
[C---:B------:R-:W-:Y:S08]  /*1eab0*/  HMMA.16816.F32.BF16 R64, R128.reuse, R66, RZ ;  /* 0x000000428040723c */ /* 0x040ff000000418ff */
[----:B------:R-:W-:Y:S01]  /*1eac0*/  HMMA.16816.F32.BF16 R128, R128, R138, RZ ;  /* 0x0000008a8080723c */ /* 0x000fe200000418ff */
[----:B------:R-:W-:Y:S01]  /*1ead0*/  IMAD.WIDE.U32 R138, R134, -0x2daee0ad, RZ ;  /* 0xd2511f53868a7825 */ /* 0x000fe200078e00ff */
[----:B------:R-:W-:Y:S06]  /*1eae0*/  LOP3.LUT R134, R137, R222, RZ, 0x3c, !PT ;  /* 0x000000de89867212 */ /* 0x000fec00078e3cff */
[C---:B------:R-:W-:Y:S05]  /*1eaf0*/  HMMA.16816.F32.BF16 R16, R140.reuse, R150, R16 ;  /* 0x000000968c10723c */ /* 0x040fea0000041810 */
[----:B------:R-:W-:Y:S01]  /*1eb00*/  IMAD.WIDE.U32 R150, R133, -0x2daee0ad, RZ ;  /* 0xd2511f5385967825 */ /* 0x000fe200078e00ff */
[----:B------:R-:W-:Y:S02]  /*1eb10*/  LOP3.LUT R133, R136, R196, RZ, 0x3c, !PT ;  /* 0x000000c488857212 */ /* 0x000fe400078e3cff */
[----:B------:R-:W-:Y:S01]  /*1eb20*/  LOP3.LUT R136, R202, UR13, R139, 0x96, !PT ;  /* 0x0000000dca887c12 */ /* 0x000fe2000f8e968b */
[C---:B------:R-:W-:Y:S03]  /*1eb30*/  HMMA.16816.F32.BF16 R40, R140.reuse, R156, R40 ;  /* 0x0000009c8c28723c */ /* 0x040fe60000041828 */
[----:B------:R-:W-:Y:S01]  /*1eb40*/  LOP3.LUT R135, R138, UR12, R151, 0x96, !PT ;  /* 0x0000000c8a877c12 */ /* 0x000fe2000f8e9697 */
[----:B------:R-:W-:Y:S01]  /*1eb50*/  IMAD.WIDE.U32 R156, R132, -0x2daee0ad, RZ ;  /* 0xd2511f53849c7825 */ /* 0x000fe200078e00ff */
[----:B------:R-:W-:Y:S02]  /*1eb60*/  LOP3.LUT R132, R137, R206, RZ, 0x3c, !PT ;  /* 0x000000ce89847212 */ /* 0x000fe400078e3cff */
[----:B------:R-:W-:Y:S01]  /*1eb70*/  LOP3.LUT R137, R212, UR11, R3, 0x96, !PT ;  /* 0x0000000bd4897c12 */ /* 0x000fe2000f8e9603 */
[C---:B------:R-:W-:Y:S01]  /*1eb80*/  HMMA.16816.F32.BF16 R24, R140.reuse, R152, R24 ;  /* 0x000000988c18723c */ /* 0x040fe20000041818 */
[----:B------:R-:W-:Y:S02]  /*1eb90*/  UIADD3 UR11, UPT, UPT, UR23, -0x126145ec, URZ ;  /* 0xed9eba14170b7890 */ /* 0x000fe4000fffe0ff */
[----:B------:R-:W-:Y:S01]  /*1eba0*/  LOP3.LUT R3, R2, UR5, R157, 0x96, !PT ;  /* 0x0000000502037c12 */ /* 0x000fe2000f8e969d */
[----:B------:R-:W-:Y:S04]  /*1ebb0*/  IMAD.WIDE.U32 R138, R134, -0x2daee0ad, RZ ;  /* 0xd2511f53868a7825 */ /* 0x000fe800078e00ff */
[----:B------:R-:W-:Y:S01]  /*1ebc0*/  IMAD.WIDE.U32 R152, R133, -0x2daee0ad, RZ ;  /* 0xd2511f5385987825 */ /* 0x000fe200078e00ff */
[C---:B------:R-:W-:Y:S04]  /*1ebd0*/  HMMA.16816.F32.BF16 R96, R140.reuse, R170, R96 ;  /* 0x000000aa8c60723c */ /* 0x040fe80000041860 */
[----:B------:R-:W-:Y:S04]  /*1ebe0*/  LOP3.LUT R171, R138, UR12, R153, 0x96, !PT ;  /* 0x0000000c8aab7c12 */ /* 0x000fe8000f8e9699 */
[C---:B------:R-:W-:Y:S03]  /*1ebf0*/  HMMA.16816.F32.BF16 R104, R140.reuse, R172, R104 ;  /* 0x000000ac8c68723c */ /* 0x040fe60000041868 */
[----:B------:R-:W-:Y:S01]  /*1ec00*/  LOP3.LUT R172, R202, UR13, R139, 0x96, !PT ;  /* 0x0000000dcaac7c12 */ /* 0x000fe2000f8e968b */
[----:B------:R-:W-:Y:S04]  /*1ec10*/  IMAD.WIDE.U32 R138, R136, -0x326172a9, RZ ;  /* 0xcd9e8d57888a7825 */ /* 0x000fe800078e00ff */
[C---:B------:R-:W-:Y:S03]  /*1ec20*/  HMMA.16816.F32.BF16 R8, R140.reuse, R148, R8 ;  /* 0x000000948c08723c */ /* 0x040fe60000041808 */
[----:B------:R-:W-:Y:S04]  /*1ec30*/  IMAD.WIDE.U32 R148, R132, -0x2daee0ad, RZ ;  /* 0xd2511f5384947825 */ /* 0x000fe800078e00ff */
[----:B------:R-:W-:Y:S01]  /*1ec40*/  IMAD.WIDE.U32 R136, R137, -0x326172a9, RZ ;  /* 0xcd9e8d5789887825 */ /* 0x000fe200078e00ff */
[----:B------:R-:W-:Y:S01]  /*1ec50*/  LOP3.LUT R132, R212, UR13, R149, 0x96, !PT ;  /* 0x0000000dd4847c12 */ /* 0x000fe2000f8e9695 */
[C---:B------:R-:W-:Y:S03]  /*1ec60*/  HMMA.16816.F32.BF16 R112, R140.reuse, R174, R112 ;  /* 0x000000ae8c70723c */ /* 0x040fe60000041870 */
[----:B------:R-:W-:Y:S01]  /*1ec70*/  MOV R174, R204 ;  /* 0x000000cc00ae7202 */ /* 0x000fe20000000f00 */
[----:B------:R-:W-:Y:S01]  /*1ec80*/  IMAD.WIDE.U32 R132, R132, -0x326172a9, RZ ;  /* 0xcd9e8d5784847825 */ /* 0x000fe200078e00ff */
[----:B------:R-:W-:Y:S03]  /*1ec90*/  MOV R175, R205 ;  /* 0x000000cd00af7202 */ /* 0x000fe60000000f00 */
[C---:B------:R-:W-:Y:S03]  /*1eca0*/  HMMA.16816.F32.BF16 R32, R140.reuse, R154, R32 ;  /* 0x0000009a8c20723c */ /* 0x040fe60000041820 */
[----:B------:R-:W-:Y:S01]  /*1ecb0*/  LOP3.LUT R167, R158, UR16, R133, 0x96, !PT ;  /* 0x000000109ea77c12 */ /* 0x000fe2000f8e9685 */
[----:B------:R-:W-:Y:S01]  /*1ecc0*/  IMAD.WIDE.U32 R154, R135, -0x326172a9, RZ ;  /* 0xcd9e8d57879a7825 */ /* 0x000fe200078e00ff */
[----:B------:R-:W-:Y:S03]  /*1ecd0*/  LOP3.LUT R135, R199, 0x6, RZ, 0xc0, !PT ;  /* 0x00000006c7877812 */ /* 0x000fe600078ec0ff */
[C---:B------:R-:W-:Y:S03]  /*1ece0*/  HMMA.16816.F32.BF16 R72, R140.reuse, R164, R72 ;  /* 0x000000a48c48723c */ /* 0x040fe60000041848 */
[----:B------:R-:W-:Y:S01]  /*1ecf0*/  LOP3.LUT R151, R138, UR15, R155, 0x96, !PT ;  /* 0x0000000f8a977c12 */ /* 0x000fe2000f8e969b */
[----:B------:R-:W-:Y:S01]  /*1ed00*/  IMAD.WIDE.U32 R164, R3, -0x326172a9, RZ ;  /* 0xcd9e8d5703a47825 */ /* 0x000fe200078e00ff */
[----:B------:R-:W-:Y:S03]  /*1ed10*/  MOV R3, UR9 ;  /* 0x0000000900037c02 */ /* 0x000fe60008000f00 */
[C---:B------:R-:W-:Y:S03]  /*1ed20*/  HMMA.16816.F32.BF16 R56, R140.reuse, R160, R56 ;  /* 0x000000a08c38723c */ /* 0x040fe60000041838 */
[----:B------:R-:W-:Y:S01]  /*1ed30*/  LEA R3, R3, R135, 0x7 ;  /* 0x0000008703037211 */ /* 0x000fe200078e38ff */
[----:B------:R-:W-:Y:S01]  /*1ed40*/  IMAD.WIDE.U32 R160, R0, -0x2daee0ad, RZ ;  /* 0xd2511f5300a07825 */ /* 0x000fe200078e00ff */
[----:B------:R-:W-:Y:S02]  /*1ed50*/  LOP3.LUT R0, R174, UR16, R139, 0x96, !PT ;  /* 0x00000010ae007c12 */ /* 0x000fe4000f8e968b */
[C---:B------:R-:W-:Y:S01]  /*1ed60*/  IADD3 R133, PT, PT, R3.reuse, 0x10, RZ ;  /* 0x0000001003857810 */ /* 0x040fe20007ffe0ff */
[C---:B------:R-:W-:Y:S03]  /*1ed70*/  HMMA.16816.F32.BF16 R64, R140.reuse, R162, R64 ;  /* 0x000000a28c40723c */ /* 0x040fe60000041840 */
[----:B------:R-:W-:Y:S01]  /*1ed80*/  LOP3.LUT R2, R148, UR12, R161, 0x96, !PT ;  /* 0x0000000c94027c12 */ /* 0x000fe2000f8e96a1 */
[----:B------:R-:W-:Y:S01]  /*1ed90*/  IMAD.WIDE.U32 R148, R0, -0x2daee0ad, RZ ;  /* 0xd2511f5300947825 */ /* 0x000fe200078e00ff */
[----:B------:R-:W-:Y:S02]  /*1eda0*/  I2FP.F32.U32 R0, R3 ;  /* 0x0000000300007245 */ /* 0x000fe40000201000 */
[----:B------:R-:W-:Y:S01]  /*1edb0*/  LOP3.LUT R170, R136, UR15, R165, 0x96, !PT ;  /* 0x0000000f88aa7c12 */ /* 0x000fe2000f8e96a5 */
[----:B------:R-:W-:Y:S01]  /*1edc0*/  IMAD.WIDE.U32 R162, R2, -0x326172a9, RZ ;  /* 0xcd9e8d5702a27825 */ /* 0x000fe200078e00ff */
[C---:B------:R-:W-:Y:S01]  /*1edd0*/  IADD3 R2, PT, PT, R3.reuse, 0x1, RZ ;  /* 0x0000000103027810 */ /* 0x040fe20007ffe0ff */
[C---:B------:R-:W-:Y:S03]  /*1ede0*/  HMMA.16816.F32.BF16 R88, R140.reuse, R168, R88 ;  /* 0x000000a88c58723c */ /* 0x040fe60000041858 */
[----:B------:R-:W-:Y:S01]  /*1edf0*/  I2FP.F32.U32 R2, R2 ;  /* 0x0000000200027245 */ /* 0x000fe20000201000 */
[----:B------:R-:W-:Y:S01]  /*1ee00*/  FFMA.FTZ R4, R0, UR8, R4 ;  /* 0x0000000800047c23 */ /* 0x000fe20008010004 */
[----:B------:R-:W-:Y:S01]  /*1ee10*/  LOP3.LUT R169, R132, UR15, R163, 0x96, !PT ;  /* 0x0000000f84a97c12 */ /* 0x000fe2000f8e96a3 */
[C---:B------:R-:W-:Y:S01]  /*1ee20*/  FFMA.FTZ R6, R0.reuse, UR8, R6 ;  /* 0x0000000800067c23 */ /* 0x040fe20008010006 */
[C---:B------:R-:W-:Y:S01]  /*1ee30*/  IADD3 R132, PT, PT, R3.reuse, 0x9, RZ ;  /* 0x0000000903847810 */ /* 0x040fe20007ffe0ff */
[----:B------:R-:W-:Y:S01]  /*1ee40*/  FFMA.FTZ R8, R0, UR8, R8 ;  /* 0x0000000800087c23 */ /* 0x000fe20008010008 */
[----:B------:R-:W-:Y:S01]  /*1ee50*/  LOP3.LUT R168, R158, UR16, R137, 0x96, !PT ;  /* 0x000000109ea87c12 */ /* 0x000fe2000f8e9689 */
[----:B------:R-:W-:Y:S01]  /*1ee60*/  FFMA.FTZ R10, R0, UR8, R10 ;  /* 0x00000008000a7c23 */ /* 0x000fe2000801000a */
[C---:B------:R-:W-:Y:S01]  /*1ee70*/  IADD3 R0, PT, PT, R3.reuse, 0x8, RZ ;  /* 0x0000000803007810 */ /* 0x040fe20007ffe0ff */
[----:B------:R-:W-:Y:S01]  /*1ee80*/  FFMA.FTZ R5, R2, UR8, R5 ;  /* 0x0000000802057c23 */ /* 0x000fe20008010005 */
[----:B------:R-:W-:Y:S01]  /*1ee90*/  LOP3.LUT R173, R150, UR11, R149, 0x96, !PT ;  /* 0x0000000b96ad7c12 */ /* 0x000fe2000f8e9695 */
[C---:B------:R-:W-:Y:S01]  /*1eea0*/  FFMA.FTZ R7, R2.reuse, UR8, R7 ;  /* 0x0000000802077c23 */ /* 0x040fe20008010007 */
[----:B------:R-:W-:Y:S01]  /*1eeb0*/  I2FP.F32.U32 R0, R0 ;  /* 0x0000000000007245 */ /* 0x000fe20000201000 */
[C---:B------:R-:W-:Y:S01]  /*1eec0*/  FFMA.FTZ R9, R2.reuse, UR8, R9 ;  /* 0x0000000802097c23 */ /* 0x040fe20008010009 */
[----:B------:R-:W-:Y:S01]  /*1eed0*/  FFMA.FTZ R11, R2, UR8, R11 ;  /* 0x00000008020b7c23 */ /* 0x000fe2000801000b */
[----:B------:R-:W-:Y:S01]  /*1eee0*/  I2FP.F32.U32 R2, R132 ;  /* 0x0000008400027245 */ /* 0x000fe20000201000 */
[C---:B------:R-:W-:Y:S03]  /*1eef0*/  HMMA.16816.F32.BF16 R120, R140.reuse, R176, R120 ;  /* 0x000000b08c78723c */ /* 0x040fe60000041878 */
[C---:B------:R-:W-:Y:S01]  /*1ef00*/  IADD3 R132, PT, PT, R3.reuse, 0x11, RZ ;  /* 0x0000001103847810 */ /* 0x040fe20007ffe0ff */
[C---:B------:R-:W-:Y:S01]  /*1ef10*/  FFMA.FTZ R12, R0.reuse, UR8, R12 ;  /* 0x00000008000c7c23 */ /* 0x040fe2000801000c */
[C---:B------:R-:W-:Y:S01]  /*1ef20*/  FFMA.FTZ R14, R0.reuse, UR8, R14 ;  /* 0x00000008000e7c23 */ /* 0x040fe2000801000e */
[C---:B------:R-:W-:Y:S01]  /*1ef30*/  FFMA.FTZ R16, R0.reuse, UR8, R16 ;  /* 0x0000000800107c23 */ /* 0x040fe20008010010 */
[----:B------:R-:W-:Y:S01]  /*1ef40*/  FFMA.FTZ R18, R0, UR8, R18 ;  /* 0x0000000800127c23 */ /* 0x000fe20008010012 */
[----:B------:R-:W-:Y:S01]  /*1ef50*/  I2FP.F32.U32 R0, R133 ;  /* 0x0000008500007245 */ /* 0x000fe20000201000 */
[C---:B------:R-:W-:Y:S01]  /*1ef60*/  FFMA.FTZ R13, R2.reuse, UR8, R13 ;  /* 0x00000008020d7c23 */ /* 0x040fe2000801000d */
[C---:B------:R-:W-:Y:S01]  /*1ef70*/  IADD3 R133, PT, PT, R3.reuse, 0x20, RZ ;  /* 0x0000002003857810 */ /* 0x040fe20007ffe0ff */
        /* <DEDUP_REMOVED lines=9> */
[C---:B------:R-:W-:Y:S01]  /*1f010*/  IADD3 R0, PT, PT, R3.reuse, 0x18, RZ ;  /* 0x0000001803007810 */ /* 0x040fe20007ffe0ff */
[C---:B------:R-:W-:Y:S01]  /*1f020*/  FFMA.FTZ R21, R2.reuse, UR8, R21 ;  /* 0x0000000802157c23 */ /* 0x040fe20008010015 */
[C---:B------:R-:W-:Y:S01]  /*1f030*/  FFMA.FTZ R23, R2.reuse, UR8, R23 ;  /* 0x0000000802177c23 */ /* 0x040fe20008010017 */
[C---:B------:R-:W-:Y:S01]  /*1f040*/  FFMA.FTZ R25, R2.reuse, UR8, R25 ;  /* 0x0000000802197c23 */ /* 0x040fe20008010019 */
[----:B------:R-:W-:Y:S01]  /*1f050*/  I2FP.F32.U32 R0, R0 ;  /* 0x0000000000007245 */ /* 0x000fe20000201000 */
[----:B------:R-:W-:Y:S01]  /*1f060*/  FFMA.FTZ R27, R2, UR8, R27 ;  /* 0x00000008021b7c23 */ /* 0x000fe2000801001b */
[----:B------:R-:W-:Y:S01]  /*1f070*/  I2FP.F32.U32 R2, R132 ;  /* 0x0000008400027245 */ /* 0x000fe20000201000 */
[----:B------:R-:W-:Y:S03]  /*1f080*/  HMMA.16816.F32.BF16 R128, R140, R178, R128 ;  /* 0x000000b28c80723c */ /* 0x000fe60000041880 */
        /* <DEDUP_REMOVED lines=23> */
[----:B------:R-:W-:Y:S02]  /*1f200*/  I2FP.F32.U32 R2, R132 ;  /* 0x0000008400027245 */ /* 0x000fe40000201000 */
        /* <DEDUP_REMOVED lines=54> */
[----:B------:R-:W-:Y:S01]  /*1f570*/  FFMA.FTZ R77, R2, UR8, R77 ;  /* 0x00000008024d7c23 */ /* 0x000fe2000801004d */
[----:B------:R-:W-:Y:S01]  /*1f580*/  FMNMX3.FTZ R133, R190, R4, R5, !PT ;  /* 0x00000004be857276 */ /* 0x000fe20007810005 */
[C---:B------:R-:W-:Y:S01]  /*1f590*/  FFMA.FTZ R79, R2.reuse, UR8, R79 ;  /* 0x00000008024f7c23 */ /* 0x040fe2000801004f */
[C---:B------:R-:W-:Y:S01]  /*1f5a0*/  FFMA.FTZ R81, R2.reuse, UR8, R81 ;  /* 0x0000000802517c23 */ /* 0x040fe20008010051 */
[----:B------:R-:W-:Y:S01]  /*1f5b0*/  FFMA.FTZ R83, R2, UR8, R83 ;  /* 0x0000000802537c23 */ /* 0x000fe20008010053 */
[----:B------:R-:W-:Y:S01]  /*1f5c0*/  I2FP.F32.U32 R2, R132 ;  /* 0x0000008400027245 */ /* 0x000fe20000201000 */
[C---:B------:R-:W-:Y:S01]  /*1f5d0*/  FFMA.FTZ R84, R0.reuse, UR8, R84 ;  /* 0x0000000800547c23 */ /* 0x040fe20008010054 */
[----:B------:R-:W-:Y:S01]  /*1f5e0*/  IADD3 R132, PT, PT, R3, 0x59, RZ ;  /* 0x0000005903847810 */ /* 0x000fe20007ffe0ff */
[C---:B------:R-:W-:Y:S01]  /*1f5f0*/  FFMA.FTZ R86, R0.reuse, UR8, R86 ;  /* 0x0000000800567c23 */ /* 0x040fe20008010056 */
[----:B------:R-:W-:Y:S01]  /*1f600*/  FMNMX3.FTZ R133, R133, R12, R13, !PT ;  /* 0x0000000c85857276 */ /* 0x000fe2000781000d */
[C---:B------:R-:W-:Y:S01]  /*1f610*/  FFMA.FTZ R88, R0.reuse, UR8, R88 ;  /* 0x0000000800587c23 */ /* 0x040fe20008010058 */
[----:B------:R-:W-:Y:S01]  /*1f620*/  FFMA.FTZ R90, R0, UR8, R90 ;  /* 0x00000008005a7c23 */ /* 0x000fe2000801005a */
[----:B------:R-:W-:Y:S01]  /*1f630*/  IADD3 R0, PT, PT, R3, 0x58, RZ ;  /* 0x0000005803007810 */ /* 0x000fe20007ffe0ff */
[C---:B------:R-:W-:Y:S01]  /*1f640*/  FFMA.FTZ R85, R2.reuse, UR8, R85 ;  /* 0x0000000802557c23 */ /* 0x040fe20008010055 */
[----:B------:R-:W-:Y:S01]  /*1f650*/  FMNMX3.FTZ R133, R133, R20, R21, !PT ;  /* 0x0000001485857276 */ /* 0x000fe20007810015 */
[C---:B------:R-:W-:Y:S01]  /*1f660*/  FFMA.FTZ R87, R2.reuse, UR8, R87 ;  /* 0x0000000802577c23 */ /* 0x040fe20008010057 */
[----:B------:R-:W-:Y:S01]  /*1f670*/  I2FP.F32.U32 R0, R0 ;  /* 0x0000000000007245 */ /* 0x000fe20000201000 */
[C---:B------:R-:W-:Y:S01]  /*1f680*/  FFMA.FTZ R89, R2.reuse, UR8, R89 ;  /* 0x0000000802597c23 */ /* 0x040fe20008010059 */
[----:B------:R-:W-:Y:S01]  /*1f690*/  FMNMX3.FTZ R133, R133, R28, R29, !PT ;  /* 0x0000001c85857276 */ /* 0x000fe2000781001d */
        /* <DEDUP_REMOVED lines=29> */
[----:B------:R-:W-:Y:S01]  /*1f870*/  FFMA.FTZ R107, R2, UR8, R107 ;  /* 0x00000008026b7c23 */ /* 0x000fe2000801006b */
[----:B------:R-:W-:Y:S02]  /*1f880*/  I2FP.F32.U32 R2, R132 ;  /* 0x0000008400027245 */ /* 0x000fe40000201000 */
[C---:B------:R-:W-:Y:S01]  /*1f890*/  IADD3 R132, PT, PT, R3.reuse, 0x71, RZ ;  /* 0x0000007103847810 */ /* 0x040fe20007ffe0ff */
[C---:B------:R-:W-:Y:S01]  /*1f8a0*/  FFMA.FTZ R108, R0.reuse, UR8, R108 ;  /* 0x00000008006c7c23 */ /* 0x040fe2000801006c */
[C---:B------:R-:W-:Y:S01]  /*1f8b0*/  FFMA.FTZ R110, R0.reuse, UR8, R110 ;  /* 0x00000008006e7c23 */ /* 0x040fe2000801006e */
[C---:B------:R-:W-:Y:S01]  /*1f8c0*/  FFMA.FTZ R112, R0.reuse, UR8, R112 ;  /* 0x0000000800707c23 */ /* 0x040fe20008010070 */
[----:B------:R-:W-:Y:S01]  /*1f8d0*/  FFMA.FTZ R114, R0, UR8, R114 ;  /* 0x0000000800727c23 */ /* 0x000fe20008010072 */
[----:B------:R-:W-:Y:S01]  /*1f8e0*/  IADD3 R0, PT, PT, R3, 0x70, RZ ;  /* 0x0000007003007810 */ /* 0x000fe20007ffe0ff */
[C---:B------:R-:W-:Y:S01]  /*1f8f0*/  FFMA.FTZ R109, R2.reuse, UR8, R109 ;  /* 0x00000008026d7c23 */ /* 0x040fe2000801006d */
[C---:B------:R-:W-:Y:S01]  /*1f900*/  FFMA.FTZ R111, R2.reuse, UR8, R111 ;  /* 0x00000008026f7c23 */ /* 0x040fe2000801006f */
[C---:B------:R-:W-:Y:S01]  /*1f910*/  FFMA.FTZ R113, R2.reuse, UR8, R113 ;  /* 0x0000000802717c23 */ /* 0x040fe20008010071 */
[----:B------:R-:W-:Y:S01]  /*1f920*/  I2FP.F32.U32 R0, R0 ;  /* 0x0000000000007245 */ /* 0x000fe20000201000 */
[----:B------:R-:W-:Y:S01]  /*1f930*/  FFMA.FTZ R115, R2, UR8, R115 ;  /* 0x0000000802737c23 */ /* 0x000fe20008010073 */
[----:B------:R-:W-:Y:S02]  /*1f940*/  I2FP.F32.U32 R2, R132 ;  /* 0x0000008400027245 */ /* 0x000fe40000201000 */
[----:B------:R-:W-:Y:S01]  /*1f950*/  FMNMX3.FTZ R132, R133, R76, R77, !PT ;  /* 0x0000004c85847276 */ /* 0x000fe2000781004d */
[C---:B------:R-:W-:Y:S01]  /*1f960*/  FFMA.FTZ R116, R0.reuse, UR8, R116 ;  /* 0x0000000800747c23 */ /* 0x040fe20008010074 */
[C---:B------:R-:W-:Y:S01]  /*1f970*/  FFMA.FTZ R118, R0.reuse, UR8, R118 ;  /* 0x0000000800767c23 */ /* 0x040fe20008010076 */
[----:B------:R-:W-:Y:S01]  /*1f980*/  FFMA.FTZ R120, R0, UR8, R120 ;  /* 0x0000000800787c23 */ /* 0x000fe20008010078 */
[----:B------:R-:W-:Y:S01]  /*1f990*/  FMNMX3.FTZ R132, R132, R84, R85, !PT ;  /* 0x0000005484847276 */ /* 0x000fe20007810055 */
[----:B------:R-:W-:Y:S01]  /*1f9a0*/  FFMA.FTZ R122, R0, UR8, R122 ;  /* 0x00000008007a7c23 */ /* 0x000fe2000801007a */
[C---:B------:R-:W-:Y:S01]  /*1f9b0*/  IADD3 R0, PT, PT, R3.reuse, 0x78, RZ ;  /* 0x0000007803007810 */ /* 0x040fe20007ffe0ff */
[----:B------:R-:W-:Y:S01]  /*1f9c0*/  FFMA.FTZ R117, R2, UR8, R117 ;  /* 0x0000000802757c23 */ /* 0x000fe20008010075 */
[----:B------:R-:W-:Y:S01]  /*1f9d0*/  FMNMX3.FTZ R132, R132, R92, R93, !PT ;  /* 0x0000005c84847276 */ /* 0x000fe2000781005d */
[C---:B------:R-:W-:Y:S01]  /*1f9e0*/  FFMA.FTZ R119, R2.reuse, UR8, R119 ;  /* 0x0000000802777c23 */ /* 0x040fe20008010077 */
[----:B------:R-:W-:Y:S01]  /*1f9f0*/  I2FP.F32.U32 R0, R0 ;  /* 0x0000000000007245 */ /* 0x000fe20000201000 */
[C---:B------:R-:W-:Y:S01]  /*1fa00*/  FFMA.FTZ R121, R2.reuse, UR8, R121 ;  /* 0x0000000802797c23 */ /* 0x040fe20008010079 */
[----:B------:R-:W-:Y:S01]  /*1fa10*/  FFMA.FTZ R123, R2, UR8, R123 ;  /* 0x00000008027b7c23 */ /* 0x000fe2000801007b */
[----:B------:R-:W-:Y:S02]  /*1fa20*/  IADD3 R2, PT, PT, R3, 0x79, RZ ;  /* 0x0000007903027810 */ /* 0x000fe40007ffe0ff */
[----:B------:R-:W-:Y:S01]  /*1fa30*/  FMNMX3.FTZ R3, R132, R100, R101, !PT ;  /* 0x0000006484037276 */ /* 0x000fe20007810065 */
[C---:B------:R-:W-:Y:S01]  /*1fa40*/  FFMA.FTZ R124, R0.reuse, UR8, R124 ;  /* 0x00000008007c7c23 */ /* 0x040fe2000801007c */
[----:B------:R-:W-:Y:S01]  /*1fa50*/  I2FP.F32.U32 R2, R2 ;  /* 0x0000000200027245 */ /* 0x000fe20000201000 */
[C---:B------:R-:W-:Y:S01]  /*1fa60*/  FFMA.FTZ R126, R0.reuse, UR8, R126 ;  /* 0x00000008007e7c23 */ /* 0x040fe2000801007e */
[----:B------:R-:W-:Y:S01]  /*1fa70*/  FMNMX3.FTZ R132, R191, R6, R7, !PT ;  /* 0x00000006bf847276 */ /* 0x000fe20007810007 */
[C---:B------:R-:W-:Y:S01]  /*1fa80*/  FFMA.FTZ R128, R0.reuse, UR8, R128 ;  /* 0x0000000800807c23 */ /* 0x040fe20008010080 */
[----:B------:R-:W-:Y:S01]  /*1fa90*/  FMNMX3.FTZ R3, R3, R108, R109, !PT ;  /* 0x0000006c03037276 */ /* 0x000fe2000781006d */
[----:B------:R-:W-:Y:S01]  /*1faa0*/  FFMA.FTZ R130, R0, UR8, R130 ;  /* 0x0000000800827c23 */ /* 0x000fe20008010082 */
[----:B------:R-:W-:Y:S01]  /*1fab0*/  FMNMX3.FTZ R0, R132, R14, R15, !PT ;  /* 0x0000000e84007276 */ /* 0x000fe2000781000f */
[----:B------:R-:W-:Y:S01]  /*1fac0*/  FFMA.FTZ R125, R2, UR8, R125 ;  /* 0x00000008027d7c23 */ /* 0x000fe2000801007d */
[----:B------:R-:W-:Y:S02]  /*1fad0*/  FMNMX3.FTZ R3, R3, R116, R117, !PT ;  /* 0x0000007403037276 */ /* 0x000fe40007810075 */
[----:B------:R-:W-:Y:S02]  /*1fae0*/  FMNMX3.FTZ R141, R0, R22, R23, !PT ;  /* 0x00000016008d7276 */ /* 0x000fe40007810017 */
[----:B------:R-:W-:Y:S01]  /*1faf0*/  FMNMX3.FTZ R3, R3, R124, R125, !PT ;  /* 0x0000007c03037276 */ /* 0x000fe2000781007d */
[----:B------:R-:W-:Y:S06]  /*1fb00*/  BRA.U.ANY UP0, `(.L_x_644) ;  /* 0xffffffe100a07547 */ /* 0x000fec000b93ffff */
.L_x_643:
[----:B------:R-:W-:Y:S01]  /*1fb10*/  FMNMX3.FTZ R0, R141, R30, R31, !PT ;  /* 0x0000001e8d007276 */ /* 0x000fe2000781001f */
[----:B------:R-:W-:Y:S01]  /*1fb20*/  STL [R1+0x388], R197 ;  /* 0x000388c501007387 */ /* 0x000fe20000100800 */
[----:B------:R-:W-:Y:S01]  /*1fb30*/  LOP3.LUT R195, R195, 0xffdfffff, RZ, 0xc0, !PT ;  /* 0xffdfffffc3c37812 */ /* 0x000fe200078ec0ff */
[----:B------:R-:W-:Y:S01]  /*1fb40*/  IMAD.WIDE.U32 R132, R172, -0x326172a9, RZ ;  /* 0xcd9e8d57ac847825 */ /* 0x000fe200078e00ff */
[----:B------:R-:W-:Y:S01]  /*1fb50*/  FMNMX3.FTZ R0, R0, R38, R39, !PT ;  /* 0x0000002600007276 */ /* 0x000fe20007810027 */
[----:B------:R-:W-:Y:S01]  /*1fb60*/  STL [R1+0x384], R194 ;  /* 0x000384c201007387 */ /* 0x000fe20000100800 */
[----:B------:R-:W-:Y:S01]  /*1fb70*/  @P1 LOP3.LUT R195, R195, 0x200000, RZ, 0xfc, !PT ;  /* 0x00200000c3c31812 */ /* 0x000fe200078efcff */
[----:B--2---:R-:W-:Y:S01]  /*1fb80*/  IMAD.WIDE.U32 R138, R171, -0x326172a9, RZ ;  /* 0xcd9e8d57ab8a7825 */ /* 0x004fe200078e00ff */
[----:B------:R-:W-:Y:S01]  /*1fb90*/  FMNMX3.FTZ R0, R0, R46, R47, !PT ;  /* 0x0000002e00007276 */ /* 0x000fe2000781002f */
[----:B------:R-:W1:Y:S01]  /*1fba0*/  SHFL.BFLY PT, R140, R3, 0x2, 0x1f ;  /* 0x0c401f00038c7f89 */ /* 0x000e6200000e0000 */
[----:B------:R-:W-:Y:S01]  /*1fbb0*/  LOP3.LUT R134, R174, UR16, R133, 0x96, !PT ;  /* 0x00000010ae867c12 */ /* 0x000fe2000f8e9685 */
[----:B------:R-:W-:Y:S01]  /*1fbc0*/  IMAD.WIDE.U32 R142, R151, -0x2daee0ad, RZ ;  /* 0xd2511f53978e7825 */ /* 0x000fe200078e00ff */
[----:B------:R-:W-:Y:S01]  /*1fbd0*/  FMNMX3.FTZ R0, R0, R54, R55, !PT ;  /* 0x0000003600007276 */ /* 0x000fe20007810037 */
[----:B------:R-:W-:Y:S01]  /*1fbe0*/  STL [R1+0x344], R198 ;  /* 0x000344c601007387 */ /* 0x000fe20000100800 */
[----:B------:R-:W-:Y:S01]  /*1fbf0*/  LOP3.LUT R139, R132, UR15, R139, 0x96, !PT ;  /* 0x0000000f848b7c12 */ /* 0x000fe2000f8e968b */
[----:B------:R-:W-:Y:S01]  /*1fc00*/  IMAD.WIDE.U32 R150, R170, -0x2daee0ad, RZ ;  /* 0xd2511f53aa967825 */ /* 0x000fe200078e00ff */
[----:B------:R-:W-:Y:S01]  /*1fc10*/  FMNMX3.FTZ R0, R0, R62, R63, !PT ;  /* 0x0000003e00007276 */ /* 0x000fe2000781003f */
[----:B------:R-:W-:Y:S01]  /*1fc20*/  STL [R1+0x340], R185 ;  /* 0x000340b901007387 */ /* 0x000fe20000100800 */
[----:B------:R-:W-:Y:S01]  /*1fc30*/  LOP3.LUT R141, R148, UR25, R143, 0x96, !PT ;  /* 0x00000019948d7c12 */ /* 0x000fe2000f8e968f */
[----:B------:R-:W-:Y:S01]  /*1fc40*/  IMAD.WIDE.U32 R136, R168, -0x2daee0ad, RZ ;  /* 0xd2511f53a8887825 */ /* 0x000fe200078e00ff */
[----:B------:R-:W-:Y:S01]  /*1fc50*/  LOP3.LUT R195, R195, 0xffefffff, RZ, 0xc0, !PT ;  /* 0xffefffffc3c37812 */ /* 0x000fe200078ec0ff */
[----:B------:R2:W-:Y:S01]  /*1fc60*/  STL [R1+0x33c], R184 ;  /* 0x00033cb801007387 */ /* 0x0005e20000100800 */
[----:B------:R-:W-:Y:S01]  /*1fc70*/  UIADD3 UR17, UPT, UPT, UR22, 0x1715609d, URZ ;  /* 0x1715609d16117890 */ /* 0x000fe2000fffe0ff */
[----:B------:R-:W-:Y:S01]  /*1fc80*/  IMAD.WIDE.U32 R132, R167, -0x2daee0ad, RZ ;  /* 0xd2511f53a7847825 */ /* 0x000fe200078e00ff */
[----:B------:R-:W-:Y:S01]  /*1fc90*/  LOP3.LUT R143, R136, UR25, R151, 0x96, !PT ;  /* 0x00000019888f7c12 */ /* 0x000fe2000f8e9697 */
[----:B------:R-:W-:Y:S01]  /*1fca0*/  STL [R1+0x338], R181 ;  /* 0x000338b501007387 */ /* 0x000fe20000100800 */
[----:B------:R-:W-:Y:S01]  /*1fcb0*/  @P3 LOP3.LUT R195, R195, 0x100000, RZ, 0xfc, !PT ;  /* 0x00100000c3c33812 */ /* 0x000fe200078efcff */
[----:B------:R-:W-:Y:S01]  /*1fcc0*/  IMAD.WIDE.U32 R148, R169, -0x2daee0ad, RZ ;  /* 0xd2511f53a9947825 */ /* 0x000fe200078e00ff */
[----:B------:R-:W-:Y:S01]  /*1fcd0*/  LOP3.LUT R151, R160, UR11, R133, 0x96, !PT ;  /* 0x0000000ba0977c12 */ /* 0x000fe2000f8e9685 */
[----:B------:R-:W-:Y:S01]  /*1fce0*/  STL [R1+0x334], R180 ;  /* 0x000334b401007387 */ /* 0x000fe20000100800 */
[----:B------:R-:W-:Y:S01]  /*1fcf0*/  FMNMX3.FTZ R133, R0, R70, R71, !PT ;  /* 0x0000004600857276 */ /* 0x000fe20007810047 */
[----:B------:R-:W-:Y:S01]  /*1fd00*/  IMAD.WIDE.U32 R248, R143, -0x326172a9, RZ ;  /* 0xcd9e8d578ff87825 */ /* 0x000fe200078e00ff */
[----:B------:R-:W-:Y:S01]  /*1fd10*/  LOP3.LUT R149, R132, UR25, R149, 0x96, !PT ;  /* 0x0000001984957c12 */ /* 0x000fe2000f8e9695 */
[----:B------:R-:W-:Y:S01]  /*1fd20*/  STL [R1+0x330], R147 ;  /* 0x0003309301007387 */ /* 0x000fe20000100800 */
[----:B-1----:R-:W-:Y:S01]  /*1fd30*/  FMNMX.FTZ R0, R3, R140, !PT ;  /* 0x0000008c03007209 */ /* 0x002fe20007810000 */
[----:B------:R-:W-:Y:S01]  /*1fd40*/  IMAD.WIDE.U32 R140, R141, -0x326172a9, RZ ;  /* 0xcd9e8d578d8c7825 */ /* 0x000fe200078e00ff */
[----:B------:R-:W-:Y:S01]  /*1fd50*/  FMNMX3.FTZ R3, R133, R78, R79, !PT ;  /* 0x0000004e85037276 */ /* 0x000fe2000781004f */
[----:B------:R1:W-:Y:S01]  /*1fd60*/  STL [R1+0x32c], R146 ;  /* 0x00032c9201007387 */ /* 0x0003e20000100800 */
[----:B------:R-:W-:Y:S01]  /*1fd70*/  LOP3.LUT R195, R195, 0xffbfffff, RZ, 0xc0, !PT ;  /* 0xffbfffffc3c37812 */ /* 0x000fe200078ec0ff */
[----:B------:R-:W-:Y:S01]  /*1fd80*/  IMAD.WIDE.U32 R132, R173, -0x326172a9, RZ ;  /* 0xcd9e8d57ad847825 */ /* 0x000fe200078e00ff */
[----:B------:R-:W-:Y:S01]  /*1fd90*/  PRMT R136, R140, 0x7772, RZ ;  /* 0x000077728c887816 */ /* 0x000fe200000000ff */
[----:B------:R-:W-:Y:S01]  /*1fda0*/  STL [R1+0x328], R145 ;  /* 0x0003289101007387 */ /* 0x000fe20000100800 */
[----:B------:R-:W-:Y:S01]  /*1fdb0*/  FMNMX3.FTZ R3, R3, R86, R87, !PT ;  /* 0x0000005603037276 */ /* 0x000fe20007810057 */
[----:B------:R-:W-:Y:S01]  /*1fdc0*/  UIADD3 UR24, UPT, UPT, UR23, 0x646e171e, URZ ;  /* 0x646e171e17187890 */ /* 0x000fe2000fffe0ff */
[----:B------:R-:W-:Y:S01]  /*1fdd0*/  LOP3.LUT R154, R154, UR17, R133, 0x96, !PT ;  /* 0x000000119a9a7c12 */ /* 0x000fe2000f8e9685 */
[----:B------:R-:W-:Y:S01]  /*1fde0*/  STL [R1+0x324], R135 ;  /* 0x0003248701007387 */ /* 0x000fe20000100800 */
[----:B------:R-:W-:Y:S01]  /*1fdf0*/  PRMT R133, R140, 0x7771, RZ ;  /* 0x000077718c857816 */ /* 0x000fe200000000ff */
[----:B------:R-:W-:Y:S01]  /*1fe00*/  UIADD3 UR5, UPT, UPT, UR23, -0x126145ec, URZ ;  /* 0xed9eba1417057890 */ /* 0x000fe2000fffe0ff */
[----:B------:R-:W-:Y:S01]  /*1fe10*/  FMNMX3.FTZ R3, R3, R94, R95, !PT ;  /* 0x0000005e03037276 */ /* 0x000fe2000781005f */
[----:B------:R-:W-:Y:S04]  /*1fe20*/  IMAD.WIDE.U32 R154, R154, -0x2daee0ad, RZ ;  /* 0xd2511f539a9a7825 */ /* 0x000fe800078e00ff */
[C---:B------:R-:W-:Y:S01]  /*1fe30*/  FFMA.FTZ R127, R2.reuse, UR8, R127 ;  /* 0x00000008027f7c23 */ /* 0x040fe2000801007f */
[----:B------:R3:W-:Y:S01]  /*1fe40*/  STL [R1+0xbc], R133 ;  /* 0x0000bc8501007387 */ /* 0x0007e20000100800 */
[----:B------:R-:W-:Y:S01]  /*1fe50*/  FFMA.FTZ R129, R2, UR8, R129 ;  /* 0x0000000802817c23 */ /* 0x000fe20008010081 */
[----:B------:R-:W-:Y:S01]  /*1fe60*/  LOP3.LUT R137, R156, UR5, R137, 0x96, !PT ;  /* 0x000000059c897c12 */ /* 0x000fe2000f8e9689 */
[----:B------:R-:W-:Y:S01]  /*1fe70*/  IMAD.WIDE.U32 R156, R134, -0x2daee0ad, RZ ;  /* 0xd2511f53869c7825 */ /* 0x000fe200078e00ff */
[----:B------:R4:W-:Y:S01]  /*1fe80*/  STL [R1+0xb4], R136 ;  /* 0x0000b48801007387 */ /* 0x0009e20000100800 */
[----:B------:R-:W-:Y:S02]  /*1fe90*/  UIADD3 UR5, UPT, UPT, UR22, -0x4ab325aa, URZ ;  /* 0xb54cda5616057890 */ /* 0x000fe4000fffe0ff */
[----:B------:R-:W-:Y:S01]  /*1fea0*/  FFMA.FTZ R131, R2, UR8, R131 ;  /* 0x0000000802837c23 */ /* 0x000fe20008010083 */
[----:B------:R-:W-:Y:S01]  /*1feb0*/  IMAD.WIDE.U32 R160, R137, -0x326172a9, RZ ;  /* 0xcd9e8d5789a07825 */ /* 0x000fe200078e00ff */
[----:B------:R-:W-:Y:S01]  /*1fec0*/  PRMT R137, R140, 0x7773, RZ ;  /* 0x000077738c897816 */ /* 0x000fe200000000ff */
[----:B------:R-:W4:Y:S01]  /*1fed0*/  SHFL.BFLY PT, R134, R0, 0x1, 0x1f ;  /* 0x0c201f0000867f89 */ /* 0x000f2200000e0000 */
[----:B------:R-:W-:Y:S01]  /*1fee0*/  LOP3.LUT R152, R152, UR11, R157, 0x96, !PT ;  /* 0x0000000b98987c12 */ /* 0x000fe2000f8e969d */
[----:B------:R-:W-:Y:S01]  /*1fef0*/  IMAD.MOV.U32 R176, RZ, RZ, R202 ;  /* 0x000000ffffb07224 */ /* 0x000fe200078e00ca */
[----:B------:R-:W-:Y:S01]  /*1ff00*/  LOP3.LUT R199, R132, UR5, R141, 0x96, !PT ;  /* 0x0000000584c77c12 */ /* 0x000fe2000f8e968d */
[----:B------:R4:W-:Y:S01]  /*1ff10*/  STL [R1+0xa0], R137 ;  /* 0x0000a08901007387 */ /* 0x0009e20000100800 */
[----:B------:R-:W-:Y:S01]  /*1ff20*/  FMNMX3.FTZ R132, R3, R102, R103, !PT ;  /* 0x0000006603847276 */ /* 0x000fe20007810067 */
[----:B------:R-:W-:Y:S01]  /*1ff30*/  IMAD.MOV.U32 R177, RZ, RZ, R203 ;  /* 0x000000ffffb17224 */ /* 0x000fe200078e00cb */
[----:B------:R-:W-:Y:S01]  /*1ff40*/  FMNMX3.FTZ R3, R192, R8, R9, !PT ;  /* 0x00000008c0037276 */ /* 0x000fe20007810009 */
[----:B--2---:R-:W-:Y:S01]  /*1ff50*/  IMAD.MOV.U32 R184, RZ, RZ, R206 ;  /* 0x000000ffffb87224 */ /* 0x004fe200078e00ce */
[----:B------:R-:W-:Y:S01]  /*1ff60*/  FMNMX3.FTZ R132, R132, R110, R111, !PT ;  /* 0x0000006e84847276 */ /* 0x000fe2000781006f */
[----:B-1----:R-:W-:Y:S01]  /*1ff70*/  IMAD.MOV.U32 R146, RZ, RZ, R154 ;  /* 0x000000ffff927224 */ /* 0x002fe200078e009a */
[----:B------:R-:W-:Y:S01]  /*1ff80*/  FMNMX3.FTZ R3, R3, R16, R17, !PT ;  /* 0x0000001003037276 */ /* 0x000fe20007810011 */
[----:B------:R-:W-:Y:S01]  /*1ff90*/  IMAD.WIDE.U32 R168, R139, -0x2daee0ad, RZ ;  /* 0xd2511f538ba87825 */ /* 0x000fe200078e00ff */
[----:B------:R-:W-:Y:S01]  /*1ffa0*/  FMNMX3.FTZ R132, R132, R118, R119, !PT ;  /* 0x0000007684847276 */ /* 0x000fe20007810077 */
[----:B------:R-:W-:Y:S01]  /*1ffb0*/  UIADD3 UR27, UPT, UPT, UR14, 0x2, URZ ;  /* 0x000000020e1b7890 */ /* 0x000fe2000fffe0ff */
[----:B------:R-:W-:Y:S01]  /*1ffc0*/  LOP3.LUT R157, R164, UR17, R161, 0x96, !PT ;  /* 0x00000011a49d7c12 */ /* 0x000fe2000f8e96a1 */
[----:B------:R-:W-:Y:S01]  /*1ffd0*/  IMAD.WIDE.U32 R164, R151, -0x326172a9, RZ ;  /* 0xcd9e8d5797a47825 */ /* 0x000fe200078e00ff */
[----:B---3--:R-:W-:Y:S01]  /*1ffe0*/  FMNMX3.FTZ R133, R3, R24, R25, !PT ;  /* 0x0000001803857276 */ /* 0x008fe20007810019 */
[----:B------:R-:W-:Y:S01]  /*1fff0*/  UIADD3 UR14, UPT, UPT, UR14, 0x3, URZ ;  /* 0x000000030e0e7890 */ /* 0x000fe2000fffe0ff */
[----:B------:R-:W-:Y:S01]  /*20000*/  FMNMX3.FTZ R3, R193, R10, R11, !PT ;  /* 0x0000000ac1037276 */ /* 0x000fe2000781000b */
[----:B------:R-:W-:Y:S01]  /*20010*/  IMAD.MOV.U32 R252, RZ, RZ, R140 ;  /* 0x000000fffffc7224 */ /* 0x000fe200078e008c */
[----:B------:R-:W-:Y:S01]  /*20020*/  FMNMX3.FTZ R133, R133, R32, R33, !PT ;  /* 0x0000002085857276 */ /* 0x000fe20007810021 */
[----:B------:R-:W-:Y:S01]  /*20030*/  UISETP.NE.AND UP0, UPT, UR9, URZ, UPT ;  /* 0x000000ff0900728c */ /* 0x000fe2000bf05270 */
[----:B----4-:R-:W-:Y:S01]  /*20040*/  FMNMX3.FTZ R136, R132, R126, R127, !PT ;  /* 0x0000007e84887276 */ /* 0x010fe2000781007f */
[----:B------:R-:W-:Y:S01]  /*20050*/  UIADD3 UR9, UPT, UPT, UR9, -0x1, URZ ;  /* 0xffffffff09097890 */ /* 0x000fe2000fffe0ff */
[----:B------:R-:W-:Y:S02]  /*20060*/  FMNMX3.FTZ R3, R3, R18, R19, !PT ;  /* 0x0000001203037276 */ /* 0x000fe40007810013 */
[----:B------:R-:W-:Y:S01]  /*20070*/  FMNMX3.FTZ R132, R133, R40, R41, !PT ;  /* 0x0000002885847276 */ /* 0x000fe20007810029 */
[----:B------:R-:W1:Y:S01]  /*20080*/  SHFL.BFLY PT, R141, R136, 0x2, 0x1f ;  /* 0x0c401f00888d7f89 */ /* 0x000e6200000e0000 */
[----:B------:R-:W-:Y:S02]  /*20090*/  FMNMX.FTZ R133, R0, R134, !PT ;  /* 0x0000008600857209 */ /* 0x000fe40007810000 */
[----:B------:R-:W-:Y:S02]  /*200a0*/  FMNMX3.FTZ R0, R3, R26, R27, !PT ;  /* 0x0000001a03007276 */ /* 0x000fe4000781001b */
[----:B------:R-:W-:Y:S01]  /*200b0*/  FMNMX3.FTZ R132, R132, R48, R49, !PT ;  /* 0x0000003084847276 */ /* 0x000fe20007810031 */
[----:B------:R-:W-:Y:S01]  /*200c0*/  FADD.FTZ R3, -R133, R190 ;  /* 0x000000be85037221 */ /* 0x000fe20000010100 */
[----:B------:R-:W-:Y:S01]  /*200d0*/  FMNMX3.FTZ R134, R0, R34, R35, !PT ;  /* 0x0000002200867276 */ /* 0x000fe20007810023 */
[----:B------:R2:W-:Y:S01]  /*200e0*/  STL [R1+0x348], R133 ;  /* 0x0003488501007387 */ /* 0x0005e20000100800 */
[----:B------:R-:W-:Y:S01]  /*200f0*/  FMNMX3.FTZ R132, R132, R56, R57, !PT ;  /* 0x0000003884847276 */ /* 0x000fe20007810039 */
[----:B------:R-:W-:Y:S01]  /*20100*/  FMUL.FTZ R3, R3, UR6 ;  /* 0x0000000603037c20 */ /* 0x000fe20008410000 */
[----:B------:R-:W-:Y:S01]  /*20110*/  FMNMX3.FTZ R137, R134, R42, R43, !PT ;  /* 0x0000002a86897276 */ /* 0x000fe2000781002b */
[C---:B------:R-:W-:Y:S01]  /*20120*/  FMUL.FTZ R0, R133.reuse, UR6 ;  /* 0x0000000685007c20 */ /* 0x040fe20008410000 */
[----:B------:R-:W-:Y:S01]  /*20130*/  FSETP.NEU.FTZ.AND P0, PT, R133, -INF , PT ;  /* 0xff8000008500780b */ /* 0x000fe20003f1d000 */
[----:B------:R1:W-:Y:S01]  /*20140*/  MUFU.EX2 R134, R3 ;  /* 0x0000000300867308 */ /* 0x0003e20000000800 */
[----:B------:R-:W-:Y:S02]  /*20150*/  FMNMX3.FTZ R139, R132, R64, R65, !PT ;  /* 0x00000040848b7276 */ /* 0x000fe40007810041 */
[----:B------:R-:W-:Y:S02]  /*20160*/  FSEL R132, R0, RZ, P0 ;  /* 0x000000ff00847208 */ /* 0x000fe40000000000 */
[----:B------:R-:W-:Y:S01]  /*20170*/  LOP3.LUT R140, R160, UR5, R249, 0x96, !PT ;  /* 0x00000005a08c7c12 */ /* 0x000fe2000f8e96f9 */
[----:B------:R-:W-:Y:S01]  /*20180*/  IMAD.WIDE.U32 R160, R152, -0x326172a9, RZ ;  /* 0xcd9e8d5798a07825 */ /* 0x000fe200078e00ff */
[----:B------:R-:W-:Y:S02]  /*20190*/  FMNMX3.FTZ R137, R137, R50, R51, !PT ;  /* 0x0000003289897276 */ /* 0x000fe40007810033 */
[----:B------:R-:W-:Y:S01]  /*201a0*/  LOP3.LUT R156, R156, UR25, R169, 0x96, !PT ;  /* 0x000000199c9c7c12 */ /* 0x000fe2000f8e96a9 */
[--C-:B------:R-:W-:Y:S01]  /*201b0*/  FFMA.FTZ R5, R5, UR6, -R132.reuse ;  /* 0x0000000605057c23 */ /* 0x100fe20008010884 */
[----:B------:R-:W-:Y:S01]  /*201c0*/  LOP3.LUT R151, R138, UR17, R161, 0x96, !PT ;  /* 0x000000118a977c12 */ /* 0x000fe2000f8e96a1 */
[----:B------:R-:W-:Y:S01]  /*201d0*/  IMAD.WIDE.U32 R152, R149, -0x326172a9, RZ ;  /* 0xcd9e8d5795987825 */ /* 0x000fe200078e00ff */
[----:B------:R-:W-:Y:S01]  /*201e0*/  FMNMX3.FTZ R138, R139, R72, R73, !PT ;  /* 0x000000488b8a7276 */ /* 0x000fe20007810049 */
[----:B------:R3:W-:Y:S01]  /*201f0*/  MUFU.EX2 R159, R5 ;  /* 0x00000005009f7308 */ /* 0x0007e20000000800 */
[----:B------:R-:W-:Y:S01]  /*20200*/  PRMT R139, R248, 0x7770, RZ ;  /* 0x00007770f88b7816 */ /* 0x000fe200000000ff */
[--C-:B------:R-:W-:Y:S01]  /*20210*/  FFMA.FTZ R0, R4, UR6, -R132.reuse ;  /* 0x0000000604007c23 */ /* 0x100fe20008010884 */
[----:B-1----:R-:W-:Y:S01]  /*20220*/  FMNMX.FTZ R3, R136, R141, !PT ;  /* 0x0000008d88037209 */ /* 0x002fe20007810000 */
[--C-:B------:R-:W-:Y:S01]  /*20230*/  FFMA.FTZ R202, R109, UR6, -R132.reuse ;  /* 0x000000066dca7c23 */ /* 0x100fe20008010884 */
[----:B------:R-:W-:Y:S01]  /*20240*/  FMNMX3.FTZ R4, R137, R58, R59, !PT ;  /* 0x0000003a89047276 */ /* 0x000fe2000781003b */
[----:B--2---:R-:W1:Y:S01]  /*20250*/  LDC R133, c[0x0][0x448] ;  /* 0x00011200ff857b82 */ /* 0x004e620000000800 */
[----:B------:R-:W-:Y:S03]  /*20260*/  FMNMX3.FTZ R136, R138, R80, R81, !PT ;  /* 0x000000508a887276 */ /* 0x000fe60007810051 */
[----:B------:R-:W2:Y:S01]  /*20270*/  MUFU.EX2 R0, R0 ;  /* 0x0000000000007308 */ /* 0x000ea20000000800 */
[----:B------:R-:W-:Y:S01]  /*20280*/  FMNMX3.FTZ R4, R4, R66, R67, !PT ;  /* 0x0000004204047276 */ /* 0x000fe20007810043 */
[----:B------:R-:W4:Y:S01]  /*20290*/  SHFL.BFLY PT, R138, R3, 0x1, 0x1f ;  /* 0x0c201f00038a7f89 */ /* 0x000f2200000e0000 */
[----:B------:R-:W-:Y:S01]  /*202a0*/  FMNMX3.FTZ R136, R136, R88, R89, !PT ;  /* 0x0000005888887276 */ /* 0x000fe20007810059 */
[----:B------:R-:W-:Y:S01]  /*202b0*/  FFMA.FTZ R203, R108, UR6, -R132 ;  /* 0x000000066ccb7c23 */ /* 0x000fe20008010884 */
[----:B------:R-:W-:Y:S01]  /*202c0*/  FMNMX3.FTZ R137, R4, R74, R75, !PT ;  /* 0x0000004a04897276 */ /* 0x000fe2000781004b */
[----:B------:R-:W-:Y:S01]  /*202d0*/  IMAD.MOV.U32 R178, RZ, RZ, R152 ;  /* 0x000000ffffb27224 */ /* 0x000fe200078e0098 */
[----:B------:R-:W-:Y:S01]  /*202e0*/  FMNMX3.FTZ R4, R136, R96, R97, !PT ;  /* 0x0000006088047276 */ /* 0x000fe20007810061 */
[----:B------:R-:W-:Y:S01]  /*202f0*/  IMAD.MOV.U32 R169, RZ, RZ, R175 ;  /* 0x000000ffffa97224 */ /* 0x000fe200078e00af */
[----:B---3--:R-:W-:Y:S01]  /*20300*/  FMNMX3.FTZ R5, R137, R82, R83, !PT ;  /* 0x0000005289057276 */ /* 0x008fe20007810053 */
[----:B------:R-:W-:Y:S01]  /*20310*/  IMAD.U32 R137, RZ, RZ, UR26 ;  /* 0x0000001aff897e24 */ /* 0x000fe2000f8e00ff */
[----:B------:R-:W-:Y:S01]  /*20320*/  FMNMX3.FTZ R136, R4, R104, R105, !PT ;  /* 0x0000006804887276 */ /* 0x000fe20007810069 */
[--C-:B------:R-:W-:Y:S01]  /*20330*/  FFMA.FTZ R4, R12, UR6, -R132.reuse ;  /* 0x000000060c047c23 */ /* 0x100fe20008010884 */
[----:B------:R-:W-:Y:S02]  /*20340*/  LOP3.LUT R170, R164, UR5, R153, 0x96, !PT ;  /* 0x00000005a4aa7c12 */ /* 0x000fe4000f8e9699 */
[----:B------:R-:W-:Y:S01]  /*20350*/  FMNMX3.FTZ R12, R136, R112, R113, !PT ;  /* 0x00000070880c7276 */ /* 0x000fe20007810071 */
[----:B------:R3:W-:Y:S01]  /*20360*/  MUFU.EX2 R153, R4 ;  /* 0x0000000400997308 */ /* 0x0007e20000000800 */
[----:B------:R-:W-:Y:S01]  /*20370*/  FMNMX3.FTZ R136, R5, R90, R91, !PT ;  /* 0x0000005a05887276 */ /* 0x000fe2000781005b */
[----:B------:R-:W-:Y:S01]  /*20380*/  FFMA.FTZ R5, R13, UR6, -R132 ;  /* 0x000000060d057c23 */ /* 0x000fe20008010884 */
[----:B------:R-:W-:Y:S02]  /*20390*/  ISETP.LE.U32.AND P6, PT, R139, UR10, PT ;  /* 0x0000000a8b007c0c */ /* 0x000fe4000bfc3070 */
[----:B------:R-:W-:Y:S02]  /*203a0*/  FMNMX3.FTZ R2, R136, R98, R99, !PT ;  /* 0x0000006288027276 */ /* 0x000fe40007810063 */
[----:B------:R-:W-:Y:S03]  /*203b0*/  LOP3.LUT R143, R162, UR17, R165, 0x96, !PT ;  /* 0x00000011a28f7c12 */ /* 0x000fe6000f8e96a5 */
[----:B------:R2:W1:Y:S01]  /*203c0*/  MUFU.EX2 R163, R5 ;  /* 0x0000000500a37308 */ /* 0x0004620000000800 */
[----:B------:R-:W-:Y:S02]  /*203d0*/  FMNMX3.FTZ R2, R2, R106, R107, !PT ;  /* 0x0000006a02027276 */ /* 0x000fe4000781006b */
[----:B------:R-:W-:Y:S02]  /*203e0*/  LOP3.LUT R228, R140, 0xff, RZ, 0xc0, !PT ;  /* 0x000000ff8ce47812 */ /* 0x000fe400078ec0ff */
[----:B------:R-:W-:Y:S02]  /*203f0*/  FMNMX3.FTZ R2, R2, R114, R115, !PT ;  /* 0x0000007202027276 */ /* 0x000fe40007810073 */
[----:B------:R-:W-:Y:S01]  /*20400*/  LOP3.LUT R190, R142, UR24, R155, 0x96, !PT ;  /* 0x000000188ebe7c12 */ /* 0x000fe2000f8e969b */
[----:B------:R-:W-:Y:S01]  /*20410*/  IMAD.WIDE.U32 R142, R143, -0x2daee0ad, RZ ;  /* 0xd2511f538f8e7825 */ /* 0x000fe200078e00ff */
[----:B---3--:R-:W-:Y:S02]  /*20420*/  FMNMX3.FTZ R4, R12, R120, R121, !PT ;  /* 0x000000780c047276 */ /* 0x008fe40007810079 */
[----:B------:R-:W-:Y:S01]  /*20430*/  SHF.R.U32.HI R226, RZ, 0x18, R140 ;  /* 0x00000018ffe27819 */ /* 0x000fe2000001168c */
[----:B------:R-:W-:Y:S01]  /*20440*/  IMAD.WIDE.U32 R12, R156, -0x326172a9, RZ ;  /* 0xcd9e8d579c0c7825 */ /* 0x000fe200078e00ff */
[----:B------:R-:W-:Y:S02]  /*20450*/  FMNMX3.FTZ R4, R4, R128, R129, !PT ;  /* 0x0000008004047276 */ /* 0x000fe40007810081 */
[----:B------:R-:W-:Y:S01]  /*20460*/  PRMT R185, R142, 0x7771, RZ ;  /* 0x000077718eb97816 */ /* 0x000fe200000000ff */
[----:B------:R-:W-:Y:S01]  /*20470*/  IMAD.MOV.U32 R144, RZ, RZ, R12 ;  /* 0x000000ffff907224 */ /* 0x000fe200078e000c */
[----:B------:R-:W-:Y:S01]  /*20480*/  LOP3.LUT R167, R160, UR5, R13, 0x96, !PT ;  /* 0x00000005a0a77c12 */ /* 0x000fe2000f8e960d */
[----:B--2---:R-:W-:Y:S01]  /*20490*/  FFMA.FTZ R5, R20, UR6, -R132 ;  /* 0x0000000614057c23 */ /* 0x004fe20008010884 */
[----:B----4-:R-:W-:Y:S01]  /*204a0*/  FMNMX.FTZ R20, R3, R138, !PT ;  /* 0x0000008a03147209 */ /* 0x010fe20007810000 */
[----:B------:R-:W-:Y:S01]  /*204b0*/  IMAD.WIDE.U32 R138, R157, -0x2daee0ad, RZ ;  /* 0xd2511f539d8a7825 */ /* 0x000fe200078e00ff */
[----:B------:R-:W-:Y:S01]  /*204c0*/  FMNMX3.FTZ R3, R2, R122, R123, !PT ;  /* 0x0000007a02037276 */ /* 0x000fe2000781007b */
[----:B------:R2:W-:Y:S01]  /*204d0*/  MUFU.EX2 R156, R5 ;  /* 0x00000005009c7308 */ /* 0x0005e20000000800 */
[----:B------:R-:W-:Y:S01]  /*204e0*/  PRMT R194, R152, 0x7772, RZ ;  /* 0x0000777298c27816 */ /* 0x000fe200000000ff */
[----:B------:R-:W-:Y:S01]  /*204f0*/  FADD.FTZ R2, -R20, R191 ;  /* 0x000000bf14027221 */ /* 0x000fe20000010100 */
[----:B------:R-:W-:Y:S01]  /*20500*/  FMNMX3.FTZ R3, R3, R130, R131, !PT ;  /* 0x0000008203037276 */ /* 0x000fe20007810083 */
[----:B------:R-:W-:Y:S01]  /*20510*/  SHFL.BFLY PT, R136, R4, 0x2, 0x1f ;  /* 0x0c401f0004887f89 */ /* 0x000fe200000e0000 */
[----:B------:R-:W-:Y:S01]  /*20520*/  LOP3.LUT R165, R150, UR24, R139, 0x96, !PT ;  /* 0x0000001896a57c12 */ /* 0x000fe2000f8e968b */
[----:B------:R-:W-:Y:S01]  /*20530*/  FMUL.FTZ R2, R2, UR6 ;  /* 0x0000000602027c20 */ /* 0x000fe20008410000 */
[----:B------:R-:W-:Y:S01]  /*20540*/  LOP3.LUT R191, R148, UR24, R143, 0x96, !PT ;  /* 0x0000001894bf7c12 */ /* 0x000fe2000f8e968f */
[----:B------:R-:W3:Y:S01]  /*20550*/  SHFL.BFLY PT, R13, R3, 0x2, 0x1f ;  /* 0x0c401f00030d7f89 */ /* 0x000ee200000e0000 */
[----:B------:R-:W-:Y:S01]  /*20560*/  PRMT R197, R152, 0x7773, RZ ;  /* 0x0000777398c57816 */ /* 0x000fe200000000ff */
[----:B------:R-:W-:Y:S02]  /*20570*/  IMAD.MOV.U32 R231, RZ, RZ, R142 ;  /* 0x000000ffffe77224 */ /* 0x000fe400078e008e */
[----:B------:R-:W-:Y:S02]  /*20580*/  IMAD.MOV.U32 R155, RZ, RZ, R177 ;  /* 0x000000ffff9b7224 */ /* 0x000fe400078e00b1 */
[----:B--2---:R-:W-:Y:S01]  /*20590*/  FFMA.FTZ R5, R21, UR6, -R132 ;  /* 0x0000000615057c23 */ /* 0x004fe20008010884 */
[C---:B------:R-:W-:Y:S03]  /*205a0*/  PRMT R21, R154.reuse, 0x7772, RZ ;  /* 0x000077729a157816 */ /* 0x040fe600000000ff */
[----:B------:R2:W-:Y:S01]  /*205b0*/  MUFU.EX2 R160, R5 ;  /* 0x0000000500a07308 */ /* 0x0005e20000000800 */
[----:B---3--:R-:W-:Y:S02]  /*205c0*/  FMNMX.FTZ R3, R3, R13, !PT ;  /* 0x0000000d03037209 */ /* 0x008fe40007810000 */
[----:B------:R-:W-:Y:S02]  /*205d0*/  LOP3.LUT R13, R199, 0xffff, RZ, 0xc0, !PT ;  /* 0x0000ffffc70d7812 */ /* 0x000fe400078ec0ff */
[----:B--2---:R-:W-:Y:S02]  /*205e0*/  PRMT R5, R154, 0x7771, RZ ;  /* 0x000077719a057816 */ /* 0x004fe400000000ff */
[----:B------:R-:W-:Y:S03]  /*205f0*/  SHF.R.U32.HI R242, RZ, 0x8, R13 ;  /* 0x00000008fff27819 */ /* 0x000fe6000001160d */
[----:B------:R2:W-:Y:S01]  /*20600*/  STL [R1+0xf0], R5 ;  /* 0x0000f00501007387 */ /* 0x0005e20000100800 */
[----:B------:R-:W-:Y:S03]  /*20610*/  LOP3.LUT R13, R242, 0xffff, RZ, 0xc0, !PT ;  /* 0x0000fffff20d7812 */ /* 0x000fe600078ec0ff */
[----:B------:R3:W-:Y:S01]  /*20620*/  STL [R1+0x8c], R21 ;  /* 0x00008c1501007387 */ /* 0x0007e20000100800 */
[----:B------:R-:W-:Y:S02]  /*20630*/  ISETP.LE.U32.AND P4, PT, R13, UR10, PT ;  /* 0x0000000a0d007c0c */ /* 0x000fe4000bf83070 */
[----:B--2---:R-:W-:Y:S01]  /*20640*/  PRMT R5, R154, 0x7773, RZ ;  /* 0x000077739a057816 */ /* 0x004fe200000000ff */
[----:B------:R-:W-:Y:S01]  /*20650*/  IMAD.MOV.U32 R154, RZ, RZ, R176 ;  /* 0x000000ffff9a7224 */ /* 0x000fe200078e00b0 */
[----:B---3--:R2:W3:Y:S03]  /*20660*/  MUFU.EX2 R21, R2 ;  /* 0x0000000200157308 */ /* 0x0084e60000000800 */
[----:B------:R4:W-:Y:S01]  /*20670*/  STL [R1+0x88], R5 ;  /* 0x0000880501007387 */ /* 0x0009e20000100800 */
[----:B--2---:R-:W-:Y:S05]  /*20680*/  PRMT R2, R152, 0x7771, RZ ;  /* 0x0000777198027816 */ /* 0x004fea00000000ff */
[----:B------:R2:W-:Y:S01]  /*20690*/  STL [R1+0x84], R2 ;  /* 0x0000840201007387 */ /* 0x0005e20000100800 */
[--C-:B----4-:R-:W-:Y:S03]  /*206a0*/  FFMA.FTZ R5, R28, UR6, -R132.reuse ;  /* 0x000000061c057c23 */ /* 0x110fe60008010884 */
[----:B------:R-:W-:Y:S01]  /*206b0*/  STL.64 [R1+0x50], R138 ;  /* 0x0000508a01007387 */ /* 0x000fe20000100a00 */
[----:B------:R-:W-:Y:S02]  /*206c0*/  IMAD.MOV.U32 R28, RZ, RZ, R201 ;  /* 0x000000ffff1c7224 */ /* 0x000fe400078e00c9 */
[--C-:B------:R-:W-:Y:S01]  /*206d0*/  FFMA.FTZ R201, R116, UR6, -R132.reuse ;  /* 0x0000000674c97c23 */ /* 0x100fe20008010884 */
[----:B------:R4:W-:Y:S01]  /*206e0*/  MUFU.EX2 R204, R5 ;  /* 0x0000000500cc7308 */ /* 0x0009e20000000800 */
[----:B--2---:R-:W-:Y:S02]  /*206f0*/  FMNMX.FTZ R2, R4, R136, !PT ;  /* 0x0000008804027209 */ /* 0x004fe40007810000 */
[C---:B------:R-:W-:Y:S02]  /*20700*/  PRMT R4, R12.reuse, 0x7771, RZ ;  /* 0x000077710c047816 */ /* 0x040fe400000000ff */
[C---:B----4-:R-:W-:Y:S03]  /*20710*/  PRMT R5, R12.reuse, 0x7772, RZ ;  /* 0x000077720c057816 */ /* 0x050fe600000000ff */
[----:B------:R2:W-:Y:S04]  /*20720*/  STL [R1+0x60], R4 ;  /* 0x0000600401007387 */ /* 0x0005e80000100800 */
[----:B------:R4:W-:Y:S01]  /*20730*/  STL [R1+0x74], R5 ;  /* 0x0000740501007387 */ /* 0x0009e20000100800 */
[----:B--2---:R-:W-:Y:S01]  /*20740*/  FFMA.FTZ R4, R29, UR6, -R132 ;  /* 0x000000061d047c23 */ /* 0x004fe20008010884 */
[----:B------:R-:W-:Y:S01]  /*20750*/  IMAD.MOV.U32 R29, RZ, RZ, R200 ;  /* 0x000000ffff1d7224 */ /* 0x000fe200078e00c8 */
[----:B----4-:R-:W-:Y:S02]  /*20760*/  PRMT R5, R12, 0x7773, RZ ;  /* 0x000077730c057816 */ /* 0x010fe400000000ff */
[----:B------:R2:W-:Y:S01]  /*20770*/  MUFU.EX2 R205, R4 ;  /* 0x0000000400cd7308 */ /* 0x0005e20000000800 */
[----:B------:R-:W4:Y:S04]  /*20780*/  SHFL.BFLY PT, R12, R2, 0x1, 0x1f ;  /* 0x0c201f00020c7f89 */ /* 0x000f2800000e0000 */
[----:B------:R-:W-:Y:S04]  /*20790*/  STL [R1+0x44], R5 ;  /* 0x0000440501007387 */ /* 0x000fe80000100800 */
[----:B------:R-:W-:Y:S04]  /*207a0*/  STL [R1+0x39c], R242 ;  /* 0x00039cf201007387 */ /* 0x000fe80000100800 */
[----:B------:R3:W3:Y:S01]  /*207b0*/  LDL.S16 R150, [R1+0x150] ;  /* 0x0001500001967983 */ /* 0x0006e20000100600 */
[--C-:B--2---:R-:W-:Y:S01]  /*207c0*/  FFMA.FTZ R4, R36, UR6, -R132.reuse ;  /* 0x0000000624047c23 */ /* 0x104fe20008010884 */
[----:B------:R-:W-:Y:S02]  /*207d0*/  IMAD.U32 R36, RZ, RZ, UR26 ;  /* 0x0000001aff247e24 */ /* 0x000fe4000f8e00ff */
[----:B------:R2:W2:Y:S01]  /*207e0*/  LDL.S16 R149, [R1+0x14c] ;  /* 0x00014c0001957983 */ /* 0x0004a20000100600 */
[----:B------:R1:W-:Y:S02]  /*207f0*/  MUFU.EX2 R207, R4 ;  /* 0x0000000400cf7308 */ /* 0x0003e40000000800 */
[----:B------:R-:W-:Y:S01]  /*20800*/  LEA R136, P0, R36, R28, 0x1 ;  /* 0x0000001c24887211 */ /* 0x000fe200078008ff */
[----:B------:R-:W1:Y:S01]  /*20810*/  SHFL.BFLY PT, R5, R3, 0x1, 0x1f ;  /* 0x0c201f0003057f89 */ /* 0x000e6200000e0000 */
[----:B------:R-:W-:Y:S01]  /*20820*/  PRMT R36, R138, 0x7770, RZ ;  /* 0x000077708a247816 */ /* 0x000fe200000000ff */
[----:B------:R-:W-:Y:S01]  /*20830*/  IMAD.WIDE.U32 R138, R151, -0x2daee0ad, RZ ;  /* 0xd2511f53978a7825 */ /* 0x000fe200078e00ff */
[----:B------:R-:W-:Y:S01]  /*20840*/  LEA.HI.X.SX32 R137, R137, R29, 0x1, P0 ;  /* 0x0000001d89897211 */ /* 0x000fe200000f0eff */
[----:B------:R2:W2:Y:S01]  /*20850*/  LDL.S16 R151, [R1+0x154] ;  /* 0x0001540001977983 */ /* 0x0004a20000100600 */
[----:B----4-:R-:W-:Y:S01]  /*20860*/  FMNMX.FTZ R13, R2, R12, !PT ;  /* 0x0000000c020d7209 */ /* 0x010fe20007810000 */
[----:B------:R-:W-:Y:S01]  /*20870*/  FFMA.FTZ R2, R45, UR6, -R132 ;  /* 0x000000062d027c23 */ /* 0x000fe20008010884 */
[----:B------:R-:W-:Y:S01]  /*20880*/  ISETP.LE.U32.AND P5, PT, R36, UR10, PT ;  /* 0x0000000a24007c0c */ /* 0x000fe2000bfa3070 */
[----:B-1----:R-:W-:Y:S01]  /*20890*/  IMAD.WIDE R172, R133, 0x70, R136 ;  /* 0x0000007085ac7825 */ /* 0x002fe200078e0288 */
[C---:B------:R-:W-:Y:S01]  /*208a0*/  PRMT R181, R138.reuse, 0x7771, RZ ;  /* 0x000077718ab57816 */ /* 0x040fe200000000ff */
[----:B------:R1:W-:Y:S01]  /*208b0*/  MUFU.EX2 R215, R2 ;  /* 0x0000000200d77308 */ /* 0x0003e20000000800 */
[C---:B------:R-:W-:Y:S01]  /*208c0*/  PRMT R198, R138.reuse, 0x7772, RZ ;  /* 0x000077728ac67816 */ /* 0x040fe200000000ff */
[----:B------:R-:W-:Y:S01]  /*208d0*/  IMAD.U32 R12, RZ, RZ, UR26 ;  /* 0x0000001aff0c7e24 */ /* 0x000fe2000f8e00ff */
[----:B------:R-:W-:Y:S01]  /*208e0*/  F2FP.BF16.F32.PACK_AB R45, R159, R0 ;  /* 0x000000009f2d723e */ /* 0x000fe200000010ff */
[----:B------:R-:W-:Y:S01]  /*208f0*/  FFMA.FTZ R4, R37, UR6, -R132 ;  /* 0x0000000625047c23 */ /* 0x000fe20008010884 */
[----:B------:R-:W-:Y:S01]  /*20900*/  PRMT R133, R138, 0x7773, RZ ;  /* 0x000077738a857816 */ /* 0x000fe200000000ff */
[----:B------:R-:W-:Y:S01]  /*20910*/  FFMA.FTZ R0, R134, R186, R0 ;  /* 0x000000ba86007223 */ /* 0x000fe20000010000 */
[----:B------:R-:W-:Y:S03]  /*20920*/  LEA R36, P0, R12, R172, 0x1 ;  /* 0x000000ac0c247211 */ /* 0x000fe600078008ff */
[----:B------:R4:W-:Y:S01]  /*20930*/  MUFU.EX2 R208, R4 ;  /* 0x0000000400d07308 */ /* 0x0009e20000000800 */
[----:B------:R-:W-:Y:S01]  /*20940*/  FSETP.NEU.FTZ.AND P2, PT, R13, -INF , PT ;  /* 0xff8000000d00780b */ /* 0x000fe20003f5d000 */
[----:B------:R-:W-:Y:S01]  /*20950*/  IMAD.U32 R37, RZ, RZ, UR26 ;  /* 0x0000001aff257e24 */ /* 0x000fe2000f8e00ff */
[----:B------:R-:W-:Y:S01]  /*20960*/  LOP3.LUT R143, R168, UR24, R139, 0x96, !PT ;  /* 0x00000018a88f7c12 */ /* 0x000fe2000f8e968b */
[----:B------:R-:W-:Y:S01]  /*20970*/  IMAD.MOV.U32 R168, RZ, RZ, R174 ;  /* 0x000000ffffa87224 */ /* 0x000fe200078e00ae */
[----:B------:R-:W-:Y:S01]  /*20980*/  FMNMX.FTZ R12, R3, R5, !PT ;  /* 0x00000005030c7209 */ /* 0x000fe20007810000 */
[--C-:B------:R-:W-:Y:S01]  /*20990*/  FFMA.FTZ R5, R53, UR6, -R132.reuse ;  /* 0x0000000635057c23 */ /* 0x100fe20008010884 */
[----:B------:R-:W-:Y:S01]  /*209a0*/  LEA.HI.X.SX32 R37, R37, R173, 0x1, P0 ;  /* 0x000000ad25257211 */ /* 0x000fe200000f0eff */
[C---:B-1----:R-:W-:Y:S01]  /*209b0*/  FMUL.FTZ R2, R20.reuse, UR6 ;  /* 0x0000000614027c20 */ /* 0x042fe20008410000 */
[----:B------:R-:W-:Y:S01]  /*209c0*/  FSETP.NEU.FTZ.AND P0, PT, R20, -INF , PT ;  /* 0xff8000001400780b */ /* 0x000fe20003f1d000 */
[----:B------:R-:W-:Y:S01]  /*209d0*/  MUFU.EX2 R229, R5 ;  /* 0x0000000500e57308 */ /* 0x000fe20000000800 */
[--C-:B------:R-:W-:Y:S01]  /*209e0*/  FFMA.FTZ R3, R52, UR6, -R132.reuse ;  /* 0x0000000634037c23 */ /* 0x100fe20008010884 */
[----:B----4-:R-:W-:Y:S08]  /*209f0*/  FFMA.FTZ R4, R44, UR6, -R132 ;  /* 0x000000062c047c23 */ /* 0x010ff00008010884 */
[----:B------:R1:W-:Y:S10]  /*20a00*/  MUFU.EX2 R227, R3 ;  /* 0x0000000300e37308 */ /* 0x0003f40000000800 */
[----:B------:R4:W-:Y:S01]  /*20a10*/  MUFU.EX2 R214, R4 ;  /* 0x0000000400d67308 */ /* 0x0009e20000000800 */
[----:B-1----:R-:W-:Y:S05]  /*20a20*/  FMUL.FTZ R3, R13, UR6 ;  /* 0x000000060d037c20 */ /* 0x002fea0008410000 */
[----:B------:R-:W-:Y:S02]  /*20a30*/  FSEL R3, R3, RZ, P2 ;  /* 0x000000ff03037208 */ /* 0x000fe40001000000 */
[----:B----4-:R-:W-:Y:S03]  /*20a40*/  LOP3.LUT R4, R140, 0xffff, RZ, 0xc0, !PT ;  /* 0x0000ffff8c047812 */ /* 0x010fe600078ec0ff */
[--C-:B------:R-:W-:Y:S01]  /*20a50*/  FFMA.FTZ R161, R96, UR6, -R3.reuse ;  /* 0x0000000660a17c23 */ /* 0x100fe20008010803 */
[--C-:B------:R-:W-:Y:S01]  /*20a60*/  FFMA.FTZ R164, R105, UR6, -R3.reuse ;  /* 0x0000000669a47c23 */ /* 0x100fe20008010803 */
[----:B------:R-:W-:Y:S01]  /*20a70*/  SHF.R.U32.HI R224, RZ, 0x8, R4 ;  /* 0x00000008ffe07819 */ /* 0x000fe20000011604 */
[--C-:B------:R-:W-:Y:S01]  /*20a80*/  FFMA.FTZ R56, R56, UR6, -R3.reuse ;  /* 0x0000000638387c23 */ /* 0x100fe20008010803 */
[----:B------:R-:W-:Y:S01]  /*20a90*/  FSEL R4, R2, RZ, P0 ;  /* 0x000000ff02047208 */ /* 0x000fe20000000000 */
[----:B------:R-:W-:Y:S01]  /*20aa0*/  FFMA.FTZ R104, R104, UR6, -R3 ;  /* 0x0000000668687c23 */ /* 0x000fe20008010803 */
[----:B------:R-:W-:Y:S01]  /*20ab0*/  LOP3.LUT R44, R224, 0xffff, RZ, 0xc0, !PT ;  /* 0x0000ffffe02c7812 */ /* 0x000fe200078ec0ff */
[----:B------:R1:W-:Y:S01]  /*20ac0*/  STL [R1+0x398], R224 ;  /* 0x000398e001007387 */ /* 0x0003e20000100800 */
[----:B------:R-:W-:Y:S01]  /*20ad0*/  FSETP.NEU.FTZ.AND P0, PT, R12, -INF , PT ;  /* 0xff8000000c00780b */ /* 0x000fe20003f1d000 */
[----:B------:R-:W-:Y:S01]  /*20ae0*/  FFMA.FTZ R116, R86, UR6, -R4 ;  /* 0x0000000656747c23 */ /* 0x000fe20008010804 */
[----:B------:R-:W-:Y:S01]  /*20af0*/  ISETP.LE.U32.AND P1, PT, R44, UR10, PT ;  /* 0x0000000a2c007c0c */ /* 0x000fe2000bf23070 */
[----:B------:R-:W-:Y:S01]  /*20b00*/  STL [R1+0x34c], R20 ;  /* 0x00034c1401007387 */ /* 0x000fe20000100800 */
[----:B------:R-:W-:Y:S01]  /*20b10*/  FFMA.FTZ R44, R60, UR6, -R132 ;  /* 0x000000063c2c7c23 */ /* 0x000fe20008010884 */
[----:B------:R-:W-:Y:S01]  /*20b20*/  FMUL.FTZ R2, R12, UR6 ;  /* 0x000000060c027c20 */ /* 0x000fe20008410000 */
[--C-:B------:R-:W-:Y:S01]  /*20b30*/  FFMA.FTZ R177, R103, UR6, -R4.reuse ;  /* 0x0000000667b17c23 */ /* 0x100fe20008010804 */
[----:B------:R-:W-:Y:S01]  /*20b40*/  STL [R1+0x3a0], R228 ;  /* 0x0003a0e401007387 */ /* 0x000fe20000100800 */
[----:B------:R4:W-:Y:S01]  /*20b50*/  MUFU.EX2 R240, R44 ;  /* 0x0000002c00f07308 */ /* 0x0009e20000000800 */
[--C-:B------:R-:W-:Y:S01]  /*20b60*/  FFMA.FTZ R179, R111, UR6, -R4.reuse ;  /* 0x000000066fb37c23 */ /* 0x100fe20008010804 */
[----:B------:R-:W-:Y:S01]  /*20b70*/  FSEL R5, R2, RZ, P0 ;  /* 0x000000ff02057208 */ /* 0x000fe20000000000 */
[----:B------:R4:W-:Y:S01]  /*20b80*/  STL [R1+0x64], R138 ;  /* 0x0000648a01007387 */ /* 0x0009e20000100800 */
[----:B------:R-:W-:Y:S01]  /*20b90*/  ISETP.LE.U32.AND P0, PT, R228, UR10, PT ;  /* 0x0000000ae4007c0c */ /* 0x000fe2000bf03070 */
[--C-:B------:R-:W-:Y:S01]  /*20ba0*/  FFMA.FTZ R2, R6, UR6, -R4.reuse ;  /* 0x0000000606027c23 */ /* 0x100fe20008010804 */
[----:B------:R-:W-:Y:S01]  /*20bb0*/  F2FP.BF16.F32.PACK_AB R6, R163, R153 ;  /* 0x00000099a306723e */ /* 0x000fe200000010ff */
[----:B------:R2:W2:Y:S01]  /*20bc0*/  LDL.S16 R52, [R1+0x160] ;  /* 0x0001600001347983 */ /* 0x0004a20000100600 */
[--C-:B------:R-:W-:Y:S01]  /*20bd0*/  FFMA.FTZ R46, R46, UR6, -R4.reuse ;  /* 0x000000062e2e7c23 */ /* 0x100fe20008010804 */
[--C-:B------:R-:W-:Y:S01]  /*20be0*/  FFMA.FTZ R47, R47, UR6, -R4.reuse ;  /* 0x000000062f2f7c23 */ /* 0x100fe20008010804 */
[----:B------:R-:W-:Y:S01]  /*20bf0*/  PRMT R141, R6, 0x7610, R141 ;  /* 0x00007610068d7816 */ /* 0x000fe2000000008d */
[----:B------:R2:W2:Y:S01]  /*20c00*/  LDL.S16 R145, [R1+0x168] ;  /* 0x0001680001917983 */ /* 0x0004a20000100600 */
[----:B------:R-:W-:Y:S01]  /*20c10*/  MUFU.EX2 R2, R2 ;  /* 0x0000000200027308 */ /* 0x000fe20000000800 */
[--C-:B------:R-:W-:Y:S01]  /*20c20*/  FFMA.FTZ R175, R94, UR6, -R4.reuse ;  /* 0x000000065eaf7c23 */ /* 0x100fe20008010804 */
[--C-:B------:R-:W-:Y:S01]  /*20c30*/  FFMA.FTZ R94, R33, UR6, -R3.reuse ;  /* 0x00000006215e7c23 */ /* 0x100fe20008010803 */
[----:B------:R-:W-:Y:S01]  /*20c40*/  STL [R1+0x3a4], R181 ;  /* 0x0003a4b501007387 */ /* 0x000fe20000100800 */
[----:B-1----:R-:W-:Y:S01]  /*20c50*/  PRMT R224, R248, 0x7771, RZ ;  /* 0x00007771f8e07816 */ /* 0x002fe200000000ff */
[----:B------:R-:W-:Y:S01]  /*20c60*/  FFMA.FTZ R171, R102, UR6, -R4 ;  /* 0x0000000666ab7c23 */ /* 0x000fe20008010804 */
[----:B----4-:R-:W-:Y:S01]  /*20c70*/  PRMT R44, R45, 0x7632, R44 ;  /* 0x000076322d2c7816 */ /* 0x010fe2000000002c */
[----:B------:R-:W-:Y:S01]  /*20c80*/  STL [R1+0x3a8], R198 ;  /* 0x0003a8c601007387 */ /* 0x000fe20000100800 */
[----:B------:R-:W-:Y:S02]  /*20c90*/  ISETP.GT.U32.AND P2, PT, R224, UR10, PT ;  /* 0x0000000ae0007c0c */ /* 0x000fe4000bf44070 */
[----:B------:R1:W-:Y:S01]  /*20ca0*/  MUFU.EX2 R152, R46 ;  /* 0x0000002e00987308 */ /* 0x0003e20000000800 */
        /* <DEDUP_REMOVED lines=8> */
[----:B------:R-:W-:Y:S01]  /*20d30*/  PRMT R138, R6, 0x7632, R138 ;  /* 0x00007632068a7816 */ /* 0x000fe2000000008a */
[----:B------:R-:W-:Y:S01]  /*20d40*/  FFMA.FTZ R6, R61, UR6, -R132 ;  /* 0x000000063d067c23 */ /* 0x000fe20008010884 */
[--C-:B------:R-:W-:Y:S01]  /*20d50*/  FFMA.FTZ R7, R7, UR6, -R4.reuse ;  /* 0x0000000607077c23 */ /* 0x100fe20008010804 */
[--C-:B------:R-:W-:Y:S01]  /*20d60*/  FFMA.FTZ R14, R14, UR6, -R4.reuse ;  /* 0x000000060e0e7c23 */ /* 0x100fe20008010804 */
[--C-:B------:R-:W-:Y:S01]  /*20d70*/  FFMA.FTZ R174, R95, UR6, -R4.reuse ;  /* 0x000000065fae7c23 */ /* 0x100fe20008010804 */
[----:B------:R4:W-:Y:S01]  /*20d80*/  MUFU.EX2 R243, R6 ;  /* 0x0000000600f37308 */ /* 0x0009e20000000800 */
[--C-:B------:R-:W-:Y:S01]  /*20d90*/  FFMA.FTZ R108, R79, UR6, -R4.reuse ;  /* 0x000000064f6c7c23 */ /* 0x100fe20008010804 */
[--C-:B------:R-:W-:Y:S01]  /*20da0*/  FFMA.FTZ R209, R118, UR6, -R4.reuse ;  /* 0x0000000676d17c23 */ /* 0x100fe20008010804 */
[--C-:B-1----:R-:W-:Y:S01]  /*20db0*/  FFMA.FTZ R46, R24, UR6, -R3.reuse ;  /* 0x00000006182e7c23 */ /* 0x102fe20008010803 */
[----:B------:R-:W-:Y:S01]  /*20dc0*/  FFMA.FTZ R210, R119, UR6, -R4 ;  /* 0x0000000677d27c23 */ /* 0x000fe20008010804 */
[----:B------:R-:W-:Y:S01]  /*20dd0*/  FFMA.FTZ R102, R41, UR6, -R3 ;  /* 0x0000000629667c23 */ /* 0x000fe20008010803 */
[----:B---3--:R-:W-:Y:S01]  /*20de0*/  FMUL.FTZ R79, R21, R235 ;  /* 0x000000eb154f7220 */ /* 0x008fe20000410000 */
[----:B------:R-:W-:Y:S01]  /*20df0*/  FFMA.FTZ R11, R11, UR6, -R5 ;  /* 0x000000060b0b7c23 */ /* 0x000fe20008010805 */
[--C-:B------:R-:W-:Y:S01]  /*20e00*/  FFMA.FTZ R48, R48, UR6, -R3.reuse ;  /* 0x0000000630307c23 */ /* 0x100fe20008010803 */
[--C-:B------:R-:W-:Y:S01]  /*20e10*/  FFMA.FTZ R49, R49, UR6, -R3.reuse ;  /* 0x0000000631317c23 */ /* 0x100fe20008010803 */
[--C-:B------:R-:W-:Y:S01]  /*20e20*/  FFMA.FTZ R73, R73, UR6, -R3.reuse ;  /* 0x0000000649497c23 */ /* 0x100fe20008010803 */
[--C-:B------:R-:W-:Y:S01]  /*20e30*/  FFMA.FTZ R200, R120, UR6, -R3.reuse ;  /* 0x0000000678c87c23 */ /* 0x100fe20008010803 */
[----:B------:R-:W-:Y:S01]  /*20e40*/  FFMA.FTZ R206, R121, UR6, -R3 ;  /* 0x0000000679ce7c23 */ /* 0x000fe20008010803 */
[----:B------:R-:W-:Y:S02]  /*20e50*/  IMAD.MOV.U32 R120, RZ, RZ, R212 ;  /* 0x000000ffff787224 */ /* 0x000fe400078e00d4 */
[----:B------:R-:W-:Y:S02]  /*20e60*/  IMAD.MOV.U32 R121, RZ, RZ, R213 ;  /* 0x000000ffff797224 */ /* 0x000fe400078e00d5 */
[----:B----4-:R-:W-:Y:S04]  /*20e70*/  FFMA.FTZ R6, R68, UR6, -R132 ;  /* 0x0000000644067c23 */ /* 0x010fe80008010884 */
[----:B------:R-:W-:Y:S01]  /*20e80*/  MUFU.EX2 R245, R6 ;  /* 0x0000000600f57308 */ /* 0x000fe20000000800 */
[----:B------:R-:W-:Y:S05]  /*20e90*/  @!P1 HFMA2.BF16_V2 R150, -RZ.H0_H0, RZ.H0_H0, -R44.H0_H0 ;  /* 0x200000ffff969231 */ /* 0x000fea000034092c */
[----:B------:R-:W-:Y:S01]  /*20ea0*/  PRMT R147, R150, 0x7610, R147 ;  /* 0x0000761096937816 */ /* 0x000fe20000000093 */
[----:B--2---:R-:W-:Y:S05]  /*20eb0*/  @!P6 HFMA2.BF16_V2 R149, -RZ.H0_H0, RZ.H0_H0, -R141.H0_H0 ;  /* 0x200000ffff95e231 */ /* 0x004fea000034098d */
[----:B------:R-:W-:Y:S01]  /*20ec0*/  PRMT R53, R149, 0x7610, R53 ;  /* 0x0000761095357816 */ /* 0x000fe20000000035 */
[----:B------:R-:W-:Y:S05]  /*20ed0*/  @!P0 HFMA2.BF16_V2 R151, -RZ.H0_H0, RZ.H0_H0, -R45.H0_H0 ;  /* 0x200000ffff978231 */ /* 0x000fea000034092d */
[----:B------:R-:W-:Y:S01]  /*20ee0*/  PRMT R148, R151, 0x7610, R148 ;  /* 0x0000761097947816 */ /* 0x000fe20000000094 */
[----:B------:R1:W-:Y:S04]  /*20ef0*/  @!P0 STL.S16 [R1+0x154], R151 ;  /* 0x0001549701008387 */ /* 0x0003e80000100600 */
[----:B------:R2:W-:Y:S04]  /*20f00*/  @!P1 STL.S16 [R1+0x150], R150 ;  /* 0x0001509601009387 */ /* 0x0005e80000100600 */
[----:B------:R3:W-:Y:S04]  /*20f10*/  @!P6 STL.S16 [R1+0x14c], R149 ;  /* 0x00014c950100e387 */ /* 0x0007e80000100600 */
[----:B------:R4:W4:Y:S01]  /*20f20*/  LDL.S16 R60, [R1+0x164] ;  /* 0x00016400013c7983 */ /* 0x0009220000100600 */
[----:B-1----:R1:W-:Y:S01]  /*20f30*/  MUFU.EX2 R151, R47 ;  /* 0x0000002f00977308 */ /* 0x0023e20000000800 */
[----:B--2---:R-:W-:Y:S02]  /*20f40*/  PRMT R150, R45, 0x5410, R44 ;  /* 0x000054102d967816 */ /* 0x004fe4000000002c */
[----:B------:R-:W-:Y:S02]  /*20f50*/  @!P1 PRMT R44, R147, 0x5410, RZ ;  /* 0x00005410932c9816 */ /* 0x000fe400000000ff */
[----:B------:R-:W-:Y:S05]  /*20f60*/  PRMT R147, R141, 0x5410, R138 ;  /* 0x000054108d937816 */ /* 0x000fea000000008a */
[----:B---3--:R2:W3:Y:S01]  /*20f70*/  MUFU.EX2 R149, R7 ;  /* 0x0000000700957308 */ /* 0x0084e20000000800 */
[----:B------:R-:W-:Y:S01]  /*20f80*/  @!P0 PRMT R45, R148, 0x5410, RZ ;  /* 0x00005410942d8816 */ /* 0x000fe200000000ff */
[----:B------:R-:W-:Y:S01]  /*20f90*/  STL [R1+0x14], R150 ;  /* 0x0000149601007387 */ /* 0x000fe20000100800 */
[----:B------:R-:W-:Y:S02]  /*20fa0*/  ISETP.LE.U32.AND P0, PT, R226, UR10, PT ;  /* 0x0000000ae2007c0c */ /* 0x000fe4000bf03070 */
[----:B------:R-:W-:Y:S01]  /*20fb0*/  @!P6 PRMT R141, R53, 0x5410, RZ ;  /* 0x00005410358de816 */ /* 0x000fe200000000ff */
[----:B------:R3:W-:Y:S01]  /*20fc0*/  STL [R1+0x1c], R147 ;  /* 0x00001c9301007387 */ /* 0x0007e20000100800 */
[----:B-1----:R-:W-:Y:S03]  /*20fd0*/  FFMA.FTZ R47, R32, UR6, -R3 ;  /* 0x00000006202f7c23 */ /* 0x002fe60008010803 */
[----:B------:R1:W-:Y:S04]  /*20fe0*/  STG.E.U16 desc[UR20][R28.64], R45 ;  /* 0x0000002d1c007986 */ /* 0x0003e8000c101514 */
[----:B------:R1:W-:Y:S01]  /*20ff0*/  STG.E.U16 desc[UR20][R28.64+0x2], R44 ;  /* 0x0000022c1c007986 */ /* 0x0003e2000c101514 */
[----:B--2---:R-:W-:Y:S04]  /*21000*/  PRMT R7, R140, 0x7632, R7 ;  /* 0x000076328c077816 */ /* 0x004fe80000000007 */
[----:B------:R-:W-:Y:S02]  /*21010*/  LOP3.LUT R223, R7, 0xff, RZ, 0xc0, !PT ;  /* 0x000000ff07df7812 */ /* 0x000fe400078ec0ff */
[----:B------:R-:W-:Y:S02]  /*21020*/  LOP3.LUT R7, R165, 0xffff, RZ, 0xc0, !PT ;  /* 0x0000ffffa5077812 */ /* 0x000fe400078ec0ff */
[----:B------:R-:W-:Y:S02]  /*21030*/  ISETP.LE.U32.AND P1, PT, R223, UR10, PT ;  /* 0x0000000adf007c0c */ /* 0x000fe4000bf23070 */
[----:B------:R-:W-:Y:S02]  /*21040*/  SHF.R.U32.HI R250, RZ, 0x8, R7 ;  /* 0x00000008fffa7819 */ /* 0x000fe40000011607 */
[----:B---3--:R-:W-:Y:S01]  /*21050*/  F2FP.BF16.F32.PACK_AB R7, R149, R2 ;  /* 0x000000029507723e */ /* 0x008fe200000010ff */
[----:B------:R-:W-:Y:S01]  /*21060*/  FFMA.FTZ R2, R21, R187, R2 ;  /* 0x000000bb15027223 */ /* 0x000fe20000010002 */
[----:B------:R-:W-:Y:S01]  /*21070*/  LOP3.LUT R53, R250, 0xffff, RZ, 0xc0, !PT ;  /* 0x0000fffffa357812 */ /* 0x000fe200078ec0ff */
[----:B------:R-:W-:Y:S01]  /*21080*/  FFMA.FTZ R147, R124, UR6, -R132 ;  /* 0x000000067c937c23 */ /* 0x000fe20008010884 */
[----:B------:R-:W-:Y:S02]  /*21090*/  PRMT R6, R7, 0x7632, R6 ;  /* 0x0000763207067816 */ /* 0x000fe40000000006 */
[----:B------:R-:W-:Y:S02]  /*210a0*/  ISETP.LE.U32.AND P6, PT, R53, UR10, PT ;  /* 0x0000000a35007c0c */ /* 0x000fe4000bfc3070 */
[----:B------:R-:W-:Y:S01]  /*210b0*/  LOP3.LUT R53, R170, 0xffff, RZ, 0xc0, !PT ;  /* 0x0000ffffaa357812 */ /* 0x000fe200078ec0ff */
[----:B-1----:R-:W-:Y:S03]  /*210c0*/  IMAD.U32 R45, RZ, RZ, UR27 ;  /* 0x0000001bff2d7e24 */ /* 0x002fe6000f8e00ff */
[----:B------:R-:W-:Y:S01]  /*210d0*/  SHF.R.U32.HI R230, RZ, 0x8, R53 ;  /* 0x00000008ffe67819 */ /* 0x000fe20000011635 */
[--C-:B------:R-:W-:Y:S01]  /*210e0*/  FFMA.FTZ R53, R77, UR6, -R132.reuse ;  /* 0x000000064d357c23 */ /* 0x100fe20008010884 */
[----:B------:R-:W-:Y:S01]  /*210f0*/  LOP3.LUT R44, R221, UR23, R45, 0x96, !PT ;  /* 0x00000017dd2c7c12 */ /* 0x000fe2000f8e962d */
[----:B------:R-:W-:Y:S01]  /*21100*/  @P2 HFMA2.BF16_V2 R52, -RZ.H0_H0, RZ.H0_H0, -R138.H0_H0 ;  /* 0x200000ffff342231 */ /* 0x000fe2000034098a */
[----:B------:R-:W-:Y:S01]  /*21110*/  LOP3.LUT R45, R190, 0xffff, RZ, 0xc0, !PT ;  /* 0x0000ffffbe2d7812 */ /* 0x000fe200078ec0ff */
[----:B------:R-:W-:Y:S01]  /*21120*/  FMUL.FTZ R77, R134, R233 ;  /* 0x000000e9864d7220 */ /* 0x000fe20000410000 */
[----:B------:R-:W-:Y:S01]  /*21130*/  @!P1 HFMA2.BF16_V2 R145, -RZ.H0_H0, RZ.H0_H0, -R7.H0_H0 ;  /* 0x200000ffff919231 */ /* 0x000fe20000340907 */
[----:B------:R-:W-:Y:S01]  /*21140*/  MUFU.EX2 R249, R53 ;  /* 0x0000003500f97308 */ /* 0x000fe20000000800 */
[----:B------:R-:W-:Y:S01]  /*21150*/  PRMT R135, R52, 0x7610, R135 ;  /* 0x0000761034877816 */ /* 0x000fe20000000087 */
[----:B------:R1:W-:Y:S01]  /*21160*/  @P2 STL.S16 [R1+0x160], R52 ;  /* 0x0001603401002387 */ /* 0x0003e20000100600 */
[----:B------:R-:W-:Y:S01]  /*21170*/  SHF.R.U32.HI R251, RZ, 0x8, R45 ;  /* 0x00000008fffb7819 */ /* 0x000fe2000001162d */
[--C-:B------:R-:W-:Y:S01]  /*21180*/  FFMA.FTZ R45, R101, UR6, -R132.reuse ;  /* 0x00000006652d7c23 */ /* 0x100fe20008010884 */
[----:B------:R-:W-:Y:S01]  /*21190*/  @P2 PRMT R138, R135, 0x5410, RZ ;  /* 0x00005410878a2816 */ /* 0x000fe200000000ff */
[----:B------:R2:W-:Y:S01]  /*211a0*/  STL [R1+0x36c], R250 ;  /* 0x00036cfa01007387 */ /* 0x0005e20000100800 */
[----:B------:R-:W-:Y:S03]  /*211b0*/  PRMT R61, R145, 0x7610, R61 ;  /* 0x00007610913d7816 */ /* 0x000fe6000000003d */
[----:B------:R-:W-:Y:S01]  /*211c0*/  MUFU.EX2 R182, R45 ;  /* 0x0000002d00b67308 */ /* 0x000fe20000000800 */
[----:B------:R3:W3:Y:S01]  /*211d0*/  LDL.S16 R135, [R1+0x178] ;  /* 0x0001780001877983 */ /* 0x0006e20000100600 */
[----:B-1----:R-:W-:Y:S03]  /*211e0*/  FFMA.FTZ R52, R69, UR6, -R132 ;  /* 0x0000000645347c23 */ /* 0x002fe60008010884 */
[----:B------:R1:W3:Y:S01]  /*211f0*/  LDL.S16 R69, [R1+0x174] ;  /* 0x0001740001457983 */ /* 0x0002e20000100600 */
[----:B--2---:R-:W-:Y:S04]  /*21200*/  PRMT R250, R7, 0x5410, R6 ;  /* 0x0000541007fa7816 */ /* 0x004fe80000000006 */
[----:B------:R2:W-:Y:S01]  /*21210*/  MUFU.EX2 R246, R52 ;  /* 0x0000003400f67308 */ /* 0x0005e20000000800 */
[----:B------:R-:W-:Y:S01]  /*21220*/  @!P1 PRMT R7, R61, 0x5410, RZ ;  /* 0x000054103d079816 */ /* 0x000fe200000000ff */
[----:B------:R1:W-:Y:S04]  /*21230*/  @!P1 STL.S16 [R1+0x168], R145 ;  /* 0x0001689101009387 */ /* 0x0003e80000100600 */
[----:B------:R1:W-:Y:S01]  /*21240*/  STG.E.U16 desc[UR20][R136.64], R7 ;  /* 0x0000000788007986 */ /* 0x0003e2000c101514 */
[----:B--2---:R-:W-:Y:S01]  /*21250*/  FFMA.FTZ R52, R76, UR6, -R132 ;  /* 0x000000064c347c23 */ /* 0x004fe20008010884 */
[----:B------:R-:W-:Y:S03]  /*21260*/  FMUL.FTZ R76, R134, R232 ;  /* 0x000000e8864c7220 */ /* 0x000fe60000410000 */
[----:B------:R2:W-:Y:S01]  /*21270*/  MUFU.EX2 R247, R52 ;  /* 0x0000003400f77308 */ /* 0x0005e20000000800 */
[----:B-1----:R-:W-:Y:S01]  /*21280*/  FFMA.FTZ R145, R126, UR6, -R4 ;  /* 0x000000067e917c23 */ /* 0x002fe20008010804 */
[----:B------:R-:W-:Y:S01]  /*21290*/  FFMA.FTZ R7, R92, UR6, -R132 ;  /* 0x000000065c077c23 */ /* 0x000fe20008010884 */
[----:B------:R-:W-:Y:S01]  /*212a0*/  FFMA.FTZ R92, R71, UR6, -R4 ;  /* 0x00000006475c7c23 */ /* 0x000fe20008010804 */
[----:B------:R-:W-:Y:S02]  /*212b0*/  IMAD.MOV.U32 R71, RZ, RZ, R169 ;  /* 0x000000ffff477224 */ /* 0x000fe400078e00a9 */
[----:B------:R-:W-:Y:S04]  /*212c0*/  FFMA.FTZ R169, R113, UR6, -R3 ;  /* 0x0000000671a97c23 */ /* 0x000fe80008010803 */
[----:B------:R1:W-:Y:S01]  /*212d0*/  MUFU.EX2 R241, R7 ;  /* 0x0000000700f17308 */ /* 0x0003e20000000800 */
[----:B--2---:R-:W-:Y:S04]  /*212e0*/  F2FP.BF16.F32.PACK_AB R52, R160, R156 ;  /* 0x0000009ca034723e */ /* 0x004fe800000010ff */
[C---:B------:R-:W-:Y:S02]  /*212f0*/  PRMT R139, R52.reuse, 0x7610, R139 ;  /* 0x00007610348b7816 */ /* 0x040fe4000000008b */
[----:B------:R-:W-:Y:S01]  /*21300*/  PRMT R140, R52, 0x7632, R140 ;  /* 0x00007632348c7816 */ /* 0x000fe2000000008c */
[--C-:B------:R-:W-:Y:S04]  /*21310*/  FFMA.FTZ R52, R84, UR6, -R132.reuse ;  /* 0x0000000654347c23 */ /* 0x100fe80008010884 */
[----:B------:R2:W-:Y:S01]  /*21320*/  MUFU.EX2 R211, R52 ;  /* 0x0000003400d37308 */ /* 0x0005e20000000800 */
[----:B-1----:R-:W-:Y:S01]  /*21330*/  LOP3.LUT R7, R251, 0xffff, RZ, 0xc0, !PT ;  /* 0x0000fffffb077812 */ /* 0x002fe200078ec0ff */
[----:B--2---:R-:W-:Y:S08]  /*21340*/  FFMA.FTZ R52, R85, UR6, -R132 ;  /* 0x0000000655347c23 */ /* 0x004ff00008010884 */
[----:B------:R1:W-:Y:S02]  /*21350*/  MUFU.EX2 R183, R52 ;  /* 0x0000003400b77308 */ /* 0x0003e40000000800 */
[----:B-1----:R-:W-:Y:S04]  /*21360*/  LOP3.LUT R52, R191, 0xffff, RZ, 0xc0, !PT ;  /* 0x0000ffffbf347812 */ /* 0x002fe800078ec0ff */
[----:B------:R-:W-:Y:S01]  /*21370*/  SHF.R.U32.HI R180, RZ, 0x8, R52 ;  /* 0x00000008ffb47819 */ /* 0x000fe20000011634 */
[----:B----4-:R-:W-:Y:S05]  /*21380*/  @!P0 HFMA2.BF16_V2 R60, -RZ.H0_H0, RZ.H0_H0, -R6.H0_H0 ;  /* 0x200000ffff3c8231 */ /* 0x010fea0000340906 */
[----:B------:R-:W-:Y:S01]  /*21390*/  PRMT R20, R60, 0x7610, R20 ;  /* 0x000076103c147816 */ /* 0x000fe20000000014 */
[----:B------:R1:W-:Y:S03]  /*213a0*/  @!P0 STL.S16 [R1+0x164], R60 ;  /* 0x0001643c01008387 */ /* 0x0003e60000100600 */
[----:B------:R-:W-:Y:S01]  /*213b0*/  @!P0 PRMT R6, R20, 0x5410, RZ ;  /* 0x0000541014068816 */ /* 0x000fe200000000ff */
[----:B------:R2:W-:Y:S01]  /*213c0*/  STL [R1+0x378], R250 ;  /* 0x000378fa01007387 */ /* 0x0005e20000100800 */
[----:B------:R-:W-:Y:S03]  /*213d0*/  PRMT R20, R142, 0x7772, RZ ;  /* 0x000077728e147816 */ /* 0x000fe600000000ff */
[----:B------:R4:W-:Y:S01]  /*213e0*/  STG.E.U16 desc[UR20][R136.64+0x2], R6 ;  /* 0x0000020688007986 */ /* 0x0009e2000c101514 */
[----:B-1----:R-:W-:Y:S04]  /*213f0*/  LOP3.LUT R60, R165, 0xff, RZ, 0xc0, !PT ;  /* 0x000000ffa53c7812 */ /* 0x002fe800078ec0ff */
[----:B------:R-:W-:Y:S01]  /*21400*/  ISETP.LE.U32.AND P2, PT, R60, UR10, PT ;  /* 0x0000000a3c007c0c */ /* 0x000fe2000bf43070 */
[----:B------:R1:W-:Y:S01]  /*21410*/  STL [R1+0x2c], R60 ;  /* 0x00002c3c01007387 */ /* 0x0003e20000100800 */
[----:B--2---:R-:W-:Y:S01]  /*21420*/  FMUL.FTZ R250, R134, R237 ;  /* 0x000000ed86fa7220 */ /* 0x004fe20000410000 */
[----:B------:R-:W-:Y:S02]  /*21430*/  IMAD.MOV.U32 R237, RZ, RZ, R155 ;  /* 0x000000ffffed7224 */ /* 0x000fe400078e009b */
[--C-:B------:R-:W-:Y:S01]  /*21440*/  FFMA.FTZ R155, R97, UR6, -R3.reuse ;  /* 0x00000006619b7c23 */ /* 0x100fe20008010803 */
[----:B------:R2:W-:Y:S01]  /*21450*/  STL [R1+0x358], R230 ;  /* 0x000358e601007387 */ /* 0x0005e20000100800 */
[----:B----4-:R-:W-:Y:S01]  /*21460*/  FFMA.FTZ R6, R93, UR6, -R132 ;  /* 0x000000065d067c23 */ /* 0x010fe20008010884 */
[----:B------:R-:W-:Y:S01]  /*21470*/  IMAD.WIDE.U32 R136, R44, -0x326172a9, RZ ;  /* 0xcd9e8d572c887825 */ /* 0x000fe200078e00ff */
[----:B------:R-:W-:Y:S02]  /*21480*/  LOP3.LUT R44, R180, 0xffff, RZ, 0xc0, !PT ;  /* 0x0000ffffb42c7812 */ /* 0x000fe400078ec0ff */
[----:B------:R4:W-:Y:S01]  /*21490*/  MUFU.EX2 R225, R6 ;  /* 0x0000000600e17308 */ /* 0x0009e20000000800 */
[----:B------:R-:W-:Y:S01]  /*214a0*/  FFMA.FTZ R93, R78, UR6, -R4 ;  /* 0x000000064e5d7c23 */ /* 0x000fe20008010804 */
[----:B------:R-:W-:Y:S01]  /*214b0*/  ISETP.LE.U32.AND P1, PT, R44, UR10, PT ;  /* 0x0000000a2c007c0c */ /* 0x000fe2000bf23070 */
[----:B------:R-:W-:Y:S01]  /*214c0*/  FMUL.FTZ R78, R21, R234 ;  /* 0x000000ea154e7220 */ /* 0x000fe20000410000 */
[----:B------:R-:W-:Y:S02]  /*214d0*/  LOP3.LUT R44, R137, R184, RZ, 0x3c, !PT ;  /* 0x000000b8892c7212 */ /* 0x000fe400078e3cff */
[----:B-1----:R-:W-:Y:S01]  /*214e0*/  LOP3.LUT R60, R230, 0xffff, RZ, 0xc0, !PT ;  /* 0x0000ffffe63c7812 */ /* 0x002fe200078ec0ff */
[----:B----4-:R-:W-:Y:S01]  /*214f0*/  FADD.FTZ R6, -R13, R192 ;  /* 0x000000c00d067221 */ /* 0x010fe20000010100 */
[----:B------:R-:W-:Y:S01]  /*21500*/  FFMA.FTZ R192, R117, UR6, -R132 ;  /* 0x0000000675c07c23 */ /* 0x000fe20008010884 */
[----:B------:R-:W-:Y:S01]  /*21510*/  FFMA.FTZ R117, R65, UR6, -R3 ;  /* 0x0000000641757c23 */ /* 0x000fe20008010803 */
[----:B------:R-:W-:Y:S01]  /*21520*/  ISETP.LE.U32.AND P0, PT, R60, UR10, PT ;  /* 0x0000000a3c007c0c */ /* 0x000fe2000bf03070 */
[----:B------:R-:W-:Y:S01]  /*21530*/  FMUL.FTZ R6, R6, UR6 ;  /* 0x0000000606067c20 */ /* 0x000fe20008410000 */
[----:B------:R-:W-:Y:S01]  /*21540*/  PRMT R60, R142, 0x7773, RZ ;  /* 0x000077738e3c7816 */ /* 0x000fe200000000ff */
[----:B------:R-:W-:Y:S01]  /*21550*/  FFMA.FTZ R142, R87, UR6, -R4 ;  /* 0x00000006578e7c23 */ /* 0x000fe20008010804 */
[----:B--2---:R-:W-:Y:S03]  /*21560*/  PRMT R230, R139, 0x5410, R140 ;  /* 0x000054108be67816 */ /* 0x004fe6000000008c */
[----:B------:R1:W-:Y:S01]  /*21570*/  STL [R1+0xc0], R60 ;  /* 0x0000c03c01007387 */ /* 0x0003e20000100800 */
[----:B------:R-:W-:Y:S03]  /*21580*/  MUFU.EX2 R6, R6 ;  /* 0x0000000600067308 */ /* 0x000fe60000000800 */
[----:B------:R-:W2:Y:S01]  /*21590*/  LDL.LU R61, [R1] ;  /* 0x00000000013d7983 */ /* 0x000ea20000300800 */
[----:B---3--:R-:W-:Y:S05]  /*215a0*/  @!P2 HFMA2.BF16_V2 R135, -RZ.H0_H0, RZ.H0_H0, -R139.H0_H0 ;  /* 0x200000ffff87a231 */ /* 0x008fea000034098b */
[----:B------:R-:W-:Y:S04]  /*215b0*/  PRMT R68, R135, 0x7610, R68 ;  /* 0x0000761087447816 */ /* 0x000fe80000000044 */
[----:B------:R-:W-:Y:S01]  /*215c0*/  @!P2 PRMT R139, R68, 0x5410, RZ ;  /* 0x00005410448ba816 */ /* 0x000fe200000000ff */
[----:B-1----:R-:W3:Y:S01]  /*215d0*/  LDL.LU R60, [R1+0x4] ;  /* 0x00000400013c7983 */ /* 0x002ee20000300800 */
[----:B------:R-:W-:Y:S03]  /*215e0*/  @!P6 HFMA2.BF16_V2 R69, -RZ.H0_H0, RZ.H0_H0, -R140.H0_H0 ;  /* 0x200000ffff45e231 */ /* 0x000fe6000034098c */
[----:B------:R1:W-:Y:S01]  /*215f0*/  @!P2 STL.S16 [R1+0x178], R135 ;  /* 0x000178870100a387 */ /* 0x0003e20000100600 */
[----:B------:R-:W-:Y:S01]  /*21600*/  ISETP.LE.U32.AND P2, PT, R7, UR10, PT ;  /* 0x0000000a07007c0c */ /* 0x000fe2000bf43070 */
[--C-:B------:R-:W-:Y:S01]  /*21610*/  FFMA.FTZ R7, R100, UR6, -R132.reuse ;  /* 0x0000000664077c23 */ /* 0x100fe20008010884 */
[----:B------:R-:W-:Y:S01]  /*21620*/  PRMT R53, R69, 0x7610, R53 ;  /* 0x0000761045357816 */ /* 0x000fe20000000035 */
[----:B------:R-:W-:Y:S01]  /*21630*/  @!P6 STL.S16 [R1+0x174], R69 ;  /* 0x000174450100e387 */ /* 0x000fe20000100600 */
[----:B------:R-:W-:Y:S02]  /*21640*/  FFMA.FTZ R132, R125, UR6, -R132 ;  /* 0x000000067d847c23 */ /* 0x000fe40008010884 */
[----:B------:R-:W-:Y:S01]  /*21650*/  @!P6 PRMT R140, R53, 0x5410, RZ ;  /* 0x00005410358ce816 */ /* 0x000fe200000000ff */
[----:B------:R-:W-:Y:S01]  /*21660*/  STL [R1+0x35c], R251 ;  /* 0x00035cfb01007387 */ /* 0x000fe20000100800 */
[----:B------:R-:W-:Y:S04]  /*21670*/  IMAD.WIDE.U32 R52, R44, -0x2daee0ad, RZ ;  /* 0xd2511f532c347825 */ /* 0x000fe800078e00ff */
[----:B------:R-:W-:Y:S01]  /*21680*/  FMUL.FTZ R44, R134, R236 ;  /* 0x000000ec862c7220 */ /* 0x000fe20000410000 */
[----:B------:R4:W-:Y:S01]  /*21690*/  MUFU.EX2 R125, R14 ;  /* 0x0000000e007d7308 */ /* 0x0009e20000000800 */
[----:B------:R4:W-:Y:S01]  /*216a0*/  STL [R1+0x354], R180 ;  /* 0x000354b401007387 */ /* 0x0009e20000100800 */
[----:B------:R-:W-:Y:S02]  /*216b0*/  IMAD.MOV.U32 R236, RZ, RZ, R154 ;  /* 0x000000ffffec7224 */ /* 0x000fe400078e009a */
[----:B------:R-:W-:Y:S01]  /*216c0*/  IMAD.MOV.U32 R154, RZ, RZ, R222 ;  /* 0x000000ffff9a7224 */ /* 0x000fe200078e00de */
[----:B------:R-:W-:Y:S01]  /*216d0*/  LOP3.LUT R222, R170, 0xff, RZ, 0xc0, !PT ;  /* 0x000000ffaade7812 */ /* 0x000fe200078ec0ff */
[----:B------:R4:W-:Y:S04]  /*216e0*/  STL [R1+0x368], R230 ;  /* 0x000368e601007387 */ /* 0x0009e80000100800 */
[----:B------:R-:W-:Y:S04]  /*216f0*/  STL [R1+0x350], R13 ;  /* 0x0003500d01007387 */ /* 0x000fe80000100800 */
[----:B------:R-:W-:Y:S01]  /*21700*/  STL [R1+0x360], R147 ;  /* 0x0003609301007387 */ /* 0x000fe20000100800 */
[--C-:B-1----:R-:W-:Y:S01]  /*21710*/  FFMA.FTZ R135, R128, UR6, -R3.reuse ;  /* 0x0000000680877c23 */ /* 0x102fe20008010803 */
[--C-:B----4-:R-:W-:Y:S02]  /*21720*/  FFMA.FTZ R14, R15, UR6, -R4.reuse ;  /* 0x000000060f0e7c23 */ /* 0x110fe40008010804 */
[----:B------:R-:W-:Y:S01]  /*21730*/  STL [R1+0x364], R132 ;  /* 0x0003648401007387 */ /* 0x000fe20000100800 */
[--C-:B------:R-:W-:Y:S01]  /*21740*/  FFMA.FTZ R15, R23, UR6, -R4.reuse ;  /* 0x00000006170f7c23 */ /* 0x100fe20008010804 */
[--C-:B------:R-:W-:Y:S01]  /*21750*/  FFMA.FTZ R23, R38, UR6, -R4.reuse ;  /* 0x0000000626177c23 */ /* 0x100fe20008010804 */
[----:B------:R1:W-:Y:S01]  /*21760*/  MUFU.EX2 R109, R14 ;  /* 0x0000000e006d7308 */ /* 0x0003e20000000800 */
[--C-:B------:R-:W-:Y:S01]  /*21770*/  FFMA.FTZ R38, R55, UR6, -R4.reuse ;  /* 0x0000000637267c23 */ /* 0x100fe20008010804 */
[----:B------:R-:W-:Y:S01]  /*21780*/  FFMA.FTZ R55, R70, UR6, -R4 ;  /* 0x0000000646377c23 */ /* 0x000fe20008010804 */
[----:B------:R-:W-:Y:S02]  /*21790*/  IMAD.MOV.U32 R70, RZ, RZ, R168 ;  /* 0x000000ffff467224 */ /* 0x000fe400078e00a8 */
[--C-:B------:R-:W-:Y:S05]  /*217a0*/  FFMA.FTZ R168, R112, UR6, -R3.reuse ;  /* 0x0000000670a87c23 */ /* 0x100fea0008010803 */
[----:B------:R4:W3:Y:S01]  /*217b0*/  MUFU.EX2 R180, R7 ;  /* 0x0000000700b47308 */ /* 0x0008e20000000800 */
[----:B------:R-:W-:Y:S09]  /*217c0*/  IMAD.MOV.U32 R230, RZ, RZ, R154 ;  /* 0x000000ffffe67224 */ /* 0x000ff200078e009a */
[----:B------:R-:W-:Y:S01]  /*217d0*/  MUFU.EX2 R97, R38 ;  /* 0x0000002600617308 */ /* 0x000fe20000000800 */
[----:B-1----:R-:W-:Y:S01]  /*217e0*/  FFMA.FTZ R14, R31, UR6, -R4 ;  /* 0x000000061f0e7c23 */ /* 0x002fe20008010804 */
[----:B------:R-:W-:Y:S01]  /*217f0*/  FADD.FTZ R31, R159, R0 ;  /* 0x000000009f1f7221 */ /* 0x000fe20000010000 */
[----:B------:R-:W-:Y:S07]  /*21800*/  FFMA.FTZ R0, R8, UR6, -R3 ;  /* 0x0000000608007c23 */ /* 0x000fee0008010803 */
[----:B------:R-:W-:Y:S01]  /*21810*/  MUFU.EX2 R111, R14 ;  /* 0x0000000e006f7308 */ /* 0x000fe20000000800 */
[----:B----4-:R-:W-:Y:S09]  /*21820*/  LOP3.LUT R7, R136, R166, RZ, 0x3c, !PT ;  /* 0x000000a688077212 */ /* 0x010ff200078e3cff */
[----:B------:R-:W1:Y:S01]  /*21830*/  MUFU.EX2 R0, R0 ;  /* 0x0000000000007308 */ /* 0x000e620000000800 */
[C---:B--2---:R-:W-:Y:S05]  /*21840*/  FMUL.FTZ R61, R134.reuse, R61 ;  /* 0x0000003d863d7220 */ /* 0x044fea0000410000 */
[----:B------:R2:W-:Y:S01]  /*21850*/  STL [R1], R61 ;  /* 0x0000003d01007387 */ /* 0x0005e20000100800 */
[C---:B---3--:R-:W-:Y:S01]  /*21860*/  FMUL.FTZ R45, R134.reuse, R60 ;  /* 0x0000003c862d7220 */ /* 0x048fe20000410000 */
[C---:B------:R-:W-:Y:S01]  /*21870*/  FMUL.FTZ R60, R134.reuse, R216 ;  /* 0x000000d8863c7220 */ /* 0x040fe20000410000 */
[----:B------:R-:W-:Y:S03]  /*21880*/  IMAD.MOV.U32 R216, RZ, RZ, R236 ;  /* 0x000000ffffd87224 */ /* 0x000fe600078e00ec */
[----:B------:R-:W-:Y:S01]  /*21890*/  STL [R1+0x4], R45 ;  /* 0x0000042d01007387 */ /* 0x000fe20000100800 */
[----:B------:R-:W-:Y:S02]  /*218a0*/  IMAD.MOV.U32 R128, RZ, RZ, R216 ;  /* 0x000000ffff807224 */ /* 0x000fe400078e00d8 */
[----:B------:R-:W-:Y:S01]  /*218b0*/  IMAD.MOV.U32 R216, RZ, RZ, R180 ;  /* 0x000000ffffd87224 */ /* 0x000fe200078e00b4 */
[----:B------:R3:W-:Y:S01]  /*218c0*/  STL [R1+0x10], R44 ;  /* 0x0000102c01007387 */ /* 0x0007e20000100800 */
[----:B--2---:R-:W-:Y:S01]  /*218d0*/  FMUL.FTZ R61, R134, R217 ;  /* 0x000000d9863d7220 */ /* 0x004fe20000410000 */
[----:B------:R-:W-:Y:S01]  /*218e0*/  IMAD.MOV.U32 R217, RZ, RZ, R237 ;  /* 0x000000ffffd97224 */ /* 0x000fe200078e00ed */
[----:B------:R-:W-:Y:S01]  /*218f0*/  MUFU.EX2 R134, R15 ;  /* 0x0000000f00867308 */ /* 0x000fe20000000800 */
[----:B------:R-:W2:Y:S04]  /*21900*/  LDL.LU R85, [R1+0x8] ;  /* 0x0000080001557983 */ /* 0x000ea80000300800 */
[----:B------:R-:W4:Y:S04]  /*21910*/  LDL.LU R84, [R1+0xc] ;  /* 0x00000c0001547983 */ /* 0x000f280000300800 */
[----:B------:R1:W4:Y:S04]  /*21920*/  LDL.S16 R101, [R1+0x190] ;  /* 0x0001900001657983 */ /* 0x0003280000100600 */
[----:B------:R-:W-:Y:S04]  /*21930*/  STL [R1+0x37c], R250 ;  /* 0x00037cfa01007387 */ /* 0x000fe80000100800 */
[----:B------:R1:W-:Y:S04]  /*21940*/  STL [R1+0x370], R76 ;  /* 0x0003704c01007387 */ /* 0x0003e80000100800 */
[----:B------:R1:W-:Y:S01]  /*21950*/  STL [R1+0x374], R77 ;  /* 0x0003744d01007387 */ /* 0x0003e20000100800 */
[----:B---3--:R-:W-:Y:S01]  /*21960*/  IMAD.WIDE.U32 R44, R7, -0x2daee0ad, RZ ;  /* 0xd2511f53072c7825 */ /* 0x008fe200078e00ff */
[----:B------:R-:W-:Y:S02]  /*21970*/  LOP3.LUT R7, R212, UR13, R53, 0x96, !PT ;  /* 0x0000000dd4077c12 */ /* 0x000fe4000f8e9635 */
[----:B------:R2:W-:Y:S01]  /*21980*/  STL [R1+0x380], R60 ;  /* 0x0003803c01007387 */ /* 0x0005e20000100800 */
[--C-:B------:R-:W-:Y:S01]  /*21990*/  FFMA.FTZ R53, R62, UR6, -R4.reuse ;  /* 0x000000063e357c23 */ /* 0x100fe20008010804 */
[----:B------:R-:W-:Y:S01]  /*219a0*/  LOP3.LUT R52, R52, UR12, R45, 0x96, !PT ;  /* 0x0000000c34347c12 */ /* 0x000fe2000f8e962d */
[----:B------:R-:W-:Y:S04]  /*219b0*/  IMAD.WIDE.U32 R68, R7, -0x326172a9, RZ ;  /* 0xcd9e8d5707447825 */ /* 0x000fe800078e00ff */
[--C-:B------:R-:W-:Y:S01]  /*219c0*/  FFMA.FTZ R7, R30, UR6, -R4.reuse ;  /* 0x000000061e077c23 */ /* 0x100fe20008010804 */
[----:B------:R-:W-:Y:S01]  /*219d0*/  MUFU.EX2 R154, R53 ;  /* 0x00000035009a7308 */ /* 0x000fe20000000800 */
[--C-:B------:R-:W-:Y:S01]  /*219e0*/  FFMA.FTZ R45, R22, UR6, -R4.reuse ;  /* 0x00000006162d7c23 */ /* 0x100fe20008010804 */
[--C-:B------:R-:W-:Y:S01]  /*219f0*/  FFMA.FTZ R22, R39, UR6, -R4.reuse ;  /* 0x0000000627167c23 */ /* 0x100fe20008010804 */
[--C-:B------:R-:W-:Y:S01]  /*21a00*/  FFMA.FTZ R39, R54, UR6, -R4.reuse ;  /* 0x0000000636277c23 */ /* 0x100fe20008010804 */
[--C-:B------:R-:W-:Y:S01]  /*21a10*/  FFMA.FTZ R54, R63, UR6, -R4.reuse ;  /* 0x000000063f367c23 */ /* 0x100fe20008010804 */
[----:B------:R-:W-:Y:S01]  /*21a20*/  FFMA.FTZ R4, R127, UR6, -R4 ;  /* 0x000000067f047c23 */ /* 0x000fe20008010804 */
[C---:B------:R-:W-:Y:S01]  /*21a30*/  FMUL.FTZ R62, R21.reuse, R218 ;  /* 0x000000da153e7220 */ /* 0x040fe20000410000 */
[C---:B------:R-:W-:Y:S03]  /*21a40*/  FMUL.FTZ R63, R21.reuse, R219 ;  /* 0x000000db153f7220 */ /* 0x040fe60000410000 */
[----:B------:R3:W-:Y:S01]  /*21a50*/  MUFU.EX2 R150, R7 ;  /* 0x0000000700967308 */ /* 0x0007e20000000800 */
[----:B------:R-:W-:Y:S02]  /*21a60*/  IMAD.MOV.U32 R218, RZ, RZ, R70 ;  /* 0x000000ffffda7224 */ /* 0x000fe400078e0046 */
[----:B------:R-:W-:Y:S02]  /*21a70*/  IMAD.MOV.U32 R219, RZ, RZ, R71 ;  /* 0x000000ffffdb7224 */ /* 0x000fe400078e0047 */
[C---:B-1----:R-:W-:Y:S01]  /*21a80*/  FMUL.FTZ R76, R21.reuse, R239 ;  /* 0x000000ef154c7220 */ /* 0x042fe20000410000 */
[----:B------:R-:W-:Y:S04]  /*21a90*/  FMUL.FTZ R77, R21, R238 ;  /* 0x000000ee154d7220 */ /* 0x000fe80000410000 */
[----:B------:R-:W-:Y:S01]  /*21aa0*/  MUFU.EX2 R127, R23 ;  /* 0x00000017007f7308 */ /* 0x000fe20000000800 */
[----:B---3--:R-:W-:Y:S09]  /*21ab0*/  LOP3.LUT R7, R158, UR16, R69, 0x96, !PT ;  /* 0x000000109e077c12 */ /* 0x008ff2000f8e9645 */
[----:B------:R1:W-:Y:S01]  /*21ac0*/  MUFU.EX2 R118, R22 ;  /* 0x0000001600767308 */ /* 0x0003e20000000800 */
[----:B------:R-:W-:Y:S01]  /*21ad0*/  IMAD.WIDE.U32 R14, R7, -0x2daee0ad, RZ ;  /* 0xd2511f53070e7825 */ /* 0x000fe200078e00ff */
[----:B------:R-:W-:Y:S08]  /*21ae0*/  F2FP.BF16.F32.PACK_AB R7, R205, R204 ;  /* 0x000000cccd07723e */ /* 0x000ff000000010ff */
[----:B------:R3:W-:Y:S01]  /*21af0*/  MUFU.EX2 R148, R45 ;  /* 0x0000002d00947308 */ /* 0x0007e20000000800 */
[C---:B------:R-:W-:Y:S02]  /*21b00*/  PRMT R95, R7.reuse, 0x7610, R95 ;  /* 0x00007610075f7816 */ /* 0x040fe4000000005f */
[----:B------:R-:W-:Y:S02]  /*21b10*/  PRMT R100, R7, 0x7632, R100 ;  /* 0x0000763207647816 */ /* 0x000fe40000000064 */
[----:B------:R-:W-:Y:S01]  /*21b20*/  LOP3.LUT R30, R44, UR11, R15, 0x96, !PT ;  /* 0x0000000b2c1e7c12 */ /* 0x000fe2000f8e960f */
[----:B------:R-:W-:Y:S01]  /*21b30*/  FFMA.FTZ R44, R16, UR6, -R3 ;  /* 0x00000006102c7c23 */ /* 0x000fe20008010803 */
[----:B------:R-:W-:Y:S01]  /*21b40*/  PRMT R244, R95, 0x5410, R100 ;  /* 0x000054105ff47816 */ /* 0x000fe20000000064 */
[----:B------:R-:W-:Y:S01]  /*21b50*/  FADD.FTZ R16, R153, R31 ;  /* 0x0000001f99107221 */ /* 0x000fe20000010000 */
[----:B-1----:R-:W-:Y:S04]  /*21b60*/  IMAD.WIDE.U32 R22, R52, -0x326172a9, RZ ;  /* 0xcd9e8d5734167825 */ /* 0x002fe800078e00ff */
[----:B------:R-:W-:Y:S01]  /*21b70*/  FFMA.FTZ R52, R25, UR6, -R3 ;  /* 0x0000000619347c23 */ /* 0x000fe20008010803 */
[----:B------:R1:W-:Y:S01]  /*21b80*/  MUFU.EX2 R162, R39 ;  /* 0x0000002700a27308 */ /* 0x0003e20000000800 */
[----:B------:R-:W-:Y:S01]  /*21b90*/  LOP3.LUT R15, R68, UR15, R23, 0x96, !PT ;  /* 0x0000000f440f7c12 */ /* 0x000fe2000f8e9617 */
[--C-:B---3--:R-:W-:Y:S01]  /*21ba0*/  FFMA.FTZ R45, R17, UR6, -R3.reuse ;  /* 0x00000006112d7c23 */ /* 0x108fe20008010803 */
[--C-:B-1----:R-:W-:Y:S01]  /*21bb0*/  FFMA.FTZ R39, R57, UR6, -R3.reuse ;  /* 0x0000000639277c23 */ /* 0x102fe20008010803 */
[C---:B--2---:R-:W-:Y:S01]  /*21bc0*/  FMUL.FTZ R60, R21.reuse, R85 ;  /* 0x00000055153c7220 */ /* 0x044fe20000410000 */
[----:B----4-:R-:W-:Y:S04]  /*21bd0*/  FMUL.FTZ R250, R21, R84 ;  /* 0x0000005415fa7220 */ /* 0x010fe80000410000 */
[----:B------:R1:W-:Y:S01]  /*21be0*/  STL.64 [R1+0x390], R60 ;  /* 0x0003903c01007387 */ /* 0x0003e20000100a00 */
[----:B------:R-:W-:Y:S01]  /*21bf0*/  FFMA.FTZ R21, R9, UR6, -R3 ;  /* 0x0000000609157c23 */ /* 0x000fe20008010803 */
[----:B------:R-:W-:Y:S02]  /*21c00*/  @!P5 HFMA2.BF16_V2 R101, -RZ.H0_H0, RZ.H0_H0, -R95.H0_H0 ;  /* 0x200000ffff65d231 */ /* 0x000fe4000034095f */
[----:B------:R2:W3:Y:S03]  /*21c10*/  LDL.S16 R187, [R1+0x18c] ;  /* 0x00018c0001bb7983 */ /* 0x0004e60000100600 */
[----:B------:R-:W-:Y:S01]  /*21c20*/  PRMT R7, R101, 0x7610, R7 ;  /* 0x0000761065077816 */ /* 0x000fe20000000007 */
[----:B------:R-:W4:Y:S03]  /*21c30*/  LDL.LU R186, [R1+0x2f8] ;  /* 0x0002f80001ba7983 */ /* 0x000f260000300800 */
[----:B------:R-:W-:Y:S01]  /*21c40*/  @!P5 PRMT R95, R7, 0x5410, RZ ;  /* 0x00005410075fd816 */ /* 0x000fe200000000ff */
[----:B------:R-:W2:Y:S01]  /*21c50*/  LDL.LU R157, [R1+0x2fc] ;  /* 0x0002fc00019d7983 */ /* 0x000ea20000300800 */
[----:B------:R-:W-:Y:S03]  /*21c60*/  FADD.FTZ R7, -R12, R193 ;  /* 0x000000c10c077221 */ /* 0x000fe60000010100 */
[----:B------:R-:W3:Y:S01]  /*21c70*/  LDL.LU R147, [R1+0x2e8] ;  /* 0x0002e80001937983 */ /* 0x000ee20000300800 */
[----:B------:R-:W-:Y:S03]  /*21c80*/  FMUL.FTZ R7, R7, UR6 ;  /* 0x0000000607077c20 */ /* 0x000fe60008410000 */
[----:B------:R-:W3:Y:S03]  /*21c90*/  LDL.LU R132, [R1+0x2ec] ;  /* 0x0002ec0001847983 */ /* 0x000ee60000300800 */
[----:B------:R-:W3:Y:S01]  /*21ca0*/  MUFU.EX2 R7, R7 ;  /* 0x0000000700077308 */ /* 0x000ee20000000800 */
[----:B------:R-:W3:Y:S04]  /*21cb0*/  LDL.LU R84, [R1+0x2d8] ;  /* 0x0002d80001547983 */ /* 0x000ee80000300800 */
[----:B------:R-:W3:Y:S04]  /*21cc0*/  LDL.LU R85, [R1+0x2dc] ;  /* 0x0002dc0001557983 */ /* 0x000ee80000300800 */
[----:B------:R-:W3:Y:S04]  /*21cd0*/  LDL.LU R87, [R1+0x2c8] ;  /* 0x0002c80001577983 */ /* 0x000ee80000300800 */
[----:B------:R-:W3:Y:S04]  /*21ce0*/  LDL.LU R86, [R1+0x2cc] ;  /* 0x0002cc0001567983 */ /* 0x000ee80000300800 */
[----:B-1----:R-:W3:Y:S04]  /*21cf0*/  LDL.LU.64 R60, [R1+0x50] ;  /* 0x00005000013c7983 */ /* 0x002ee80000300a00 */
[----:B------:R1:W-:Y:S04]  /*21d00*/  @!P5 STL.S16 [R1+0x190], R101 ;  /* 0x000190650100d387 */ /* 0x0003e80000100600 */
[----:B------:R-:W3:Y:S01]  /*21d10*/  LDL.LU R24, [R1+0x2d4] ;  /* 0x0002d40001187983 */ /* 0x000ee20000300800 */
[--C-:B-1----:R-:W-:Y:S01]  /*21d20*/  FFMA.FTZ R101, R40, UR6, -R3.reuse ;  /* 0x0000000628657c23 */ /* 0x102fe20008010803 */
[----:B------:R-:W-:Y:S04]  /*21d30*/  IMAD.WIDE.U32 R40, R15, -0x2daee0ad, RZ ;  /* 0xd2511f530f287825 */ /* 0x000fe800078e00ff */
[----:B------:R-:W-:Y:S01]  /*21d40*/  FFMA.FTZ R3, R129, UR6, -R3 ;  /* 0x0000000681037c23 */ /* 0x000fe20008010803 */
[----:B------:R-:W-:Y:S01]  /*21d50*/  IMAD.MOV.U32 R129, RZ, RZ, R217 ;  /* 0x000000ffff817224 */ /* 0x000fe200078e00d9 */
[----:B------:R-:W-:Y:S01]  /*21d60*/  LOP3.LUT R8, R14, UR25, R41, 0x96, !PT ;  /* 0x000000190e087c12 */ /* 0x000fe2000f8e9629 */
[----:B------:R-:W-:Y:S04]  /*21d70*/  IMAD.WIDE.U32 R14, R30, -0x326172a9, RZ ;  /* 0xcd9e8d571e0e7825 */ /* 0x000fe800078e00ff */
[----:B------:R-:W-:Y:S01]  /*21d80*/  IMAD.WIDE.U32 R8, R8, -0x326172a9, RZ ;  /* 0xcd9e8d5708087825 */ /* 0x000fe200078e00ff */
[----:B------:R-:W-:Y:S02]  /*21d90*/  LOP3.LUT R31, R22, UR17, R15, 0x96, !PT ;  /* 0x00000011161f7c12 */ /* 0x000fe4000f8e960f */
[----:B------:R-:W-:Y:S02]  /*21da0*/  F2FP.BF16.F32.PACK_AB R15, R208, R207 ;  /* 0x000000cfd00f723e */ /* 0x000fe400000010ff */
[----:B------:R-:W-:Y:S02]  /*21db0*/  LOP3.LUT R65, R14, UR5, R9, 0x96, !PT ;  /* 0x000000050e417c12 */ /* 0x000fe4000f8e9609 */
[----:B------:R-:W-:Y:S01]  /*21dc0*/  PRMT R64, R15, 0x7610, R64 ;  /* 0x000076100f407816 */ /* 0x000fe20000000040 */
[----:B------:R-:W-:Y:S01]  /*21dd0*/  MUFU.EX2 R14, R11 ;  /* 0x0000000b000e7308 */ /* 0x000fe20000000800 */
[----:B------:R-:W-:Y:S02]  /*21de0*/  LOP3.LUT R9, R65, 0xffff, RZ, 0xc0, !PT ;  /* 0x0000ffff41097812 */ /* 0x000fe400078ec0ff */
[----:B------:R-:W-:Y:S02]  /*21df0*/  PRMT R57, R15, 0x7632, R57 ;  /* 0x000076320f397816 */ /* 0x000fe40000000039 */
[----:B------:R-:W-:Y:S02]  /*21e00*/  SHF.R.U32.HI R217, RZ, 0x8, R9 ;  /* 0x00000008ffd97819 */ /* 0x000fe40000011609 */
[----:B------:R-:W-:Y:S02]  /*21e10*/  PRMT R153, R8, 0x7773, RZ ;  /* 0x0000777308997816 */ /* 0x000fe400000000ff */
[----:B------:R-:W-:Y:S04]  /*21e20*/  LOP3.LUT R9, R217, 0xffff, RZ, 0xc0, !PT ;  /* 0x0000ffffd9097812 */ /* 0x000fe800078ec0ff */
[----:B------:R-:W-:Y:S01]  /*21e30*/  ISETP.LE.U32.AND P6, PT, R9, UR10, PT ;  /* 0x0000000a09007c0c */ /* 0x000fe2000bfc3070 */
[C---:B----4-:R-:W-:Y:S02]  /*21e40*/  FMUL.FTZ R232, R6.reuse, R186 ;  /* 0x000000ba06e87220 */ /* 0x050fe40000410000 */
[----:B------:R-:W-:Y:S01]  /*21e50*/  MUFU.EX2 R186, R93 ;  /* 0x0000005d00ba7308 */ /* 0x000fe20000000800 */
[----:B--2---:R-:W-:Y:S01]  /*21e60*/  FMUL.FTZ R233, R6, R157 ;  /* 0x0000009d06e97220 */ /* 0x004fe20000410000 */
[----:B------:R-:W-:Y:S01]  /*21e70*/  IMAD.MOV.U32 R157, RZ, RZ, R252 ;  /* 0x000000ffff9d7224 */ /* 0x000fe200078e00fc */
[----:B------:R-:W-:Y:S01]  /*21e80*/  PRMT R252, R64, 0x5410, R57 ;  /* 0x0000541040fc7816 */ /* 0x000fe20000000039 */
[----:B---3--:R-:W-:Y:S01]  /*21e90*/  FMUL.FTZ R236, R6, R147 ;  /* 0x0000009306ec7220 */ /* 0x008fe20000410000 */
[----:B------:R-:W-:Y:S01]  /*21ea0*/  LOP3.LUT R147, R178, 0xff, RZ, 0xc0, !PT ;  /* 0x000000ffb2937812 */ /* 0x000fe200078ec0ff */
[----:B------:R-:W-:Y:S02]  /*21eb0*/  IMAD.MOV.U32 R180, RZ, RZ, R157 ;  /* 0x000000ffffb47224 */ /* 0x000fe400078e009d */
[C---:B------:R-:W-:Y:S02]  /*21ec0*/  FMUL.FTZ R237, R6.reuse, R132 ;  /* 0x0000008406ed7220 */ /* 0x040fe40000410000 */
[----:B------:R-:W-:Y:S01]  /*21ed0*/  MUFU.EX2 R157, R92 ;  /* 0x0000005c009d7308 */ /* 0x000fe20000000800 */
[C---:B------:R-:W-:Y:S01]  /*21ee0*/  FMUL.FTZ R84, R6.reuse, R84 ;  /* 0x0000005406547220 */ /* 0x040fe20000410000 */
[C---:B------:R-:W-:Y:S01]  /*21ef0*/  FMUL.FTZ R85, R6.reuse, R85 ;  /* 0x0000005506557220 */ /* 0x040fe20000410000 */
[C---:B------:R-:W-:Y:S01]  /*21f00*/  FMUL.FTZ R68, R6.reuse, R87 ;  /* 0x0000005706447220 */ /* 0x040fe20000410000 */
[C---:B------:R-:W-:Y:S01]  /*21f10*/  FMUL.FTZ R69, R6.reuse, R86 ;  /* 0x0000005606457220 */ /* 0x040fe20000410000 */
[----:B------:R-:W-:Y:S01]  /*21f20*/  FFMA.FTZ R6, R6, R188, R0 ;  /* 0x000000bc06067223 */ /* 0x000fe20000010000 */
[----:B------:R-:W-:Y:S04]  /*21f30*/  PRMT R251, R60, 0x7771, RZ ;  /* 0x000077713cfb7816 */ /* 0x000fe800000000ff */
[----:B------:R-:W-:Y:S01]  /*21f40*/  ISETP.GT.U32.AND P5, PT, R251, UR10, PT ;  /* 0x0000000afb007c0c */ /* 0x000fe2000bfa4070 */
[----:B------:R-:W-:Y:S02]  /*21f50*/  FMUL.FTZ R71, R7, R24 ;  /* 0x0000001807477220 */ /* 0x000fe40000410000 */
[----:B------:R-:W-:Y:S10]  /*21f60*/  MUFU.EX2 R24, R44 ;  /* 0x0000002c00187308 */ /* 0x000ff40000000800 */
[----:B------:R-:W-:Y:S01]  /*21f70*/  @P5 HFMA2.BF16_V2 R187, -RZ.H0_H0, RZ.H0_H0, -R100.H0_H0 ;  /* 0x200000ffffbb5231 */ /* 0x000fe20000340964 */
[----:B------:R-:W-:Y:S04]  /*21f80*/  MUFU.EX2 R44, R108 ;  /* 0x0000006c002c7308 */ /* 0x000fe80000000800 */
[----:B------:R-:W-:Y:S01]  /*21f90*/  PRMT R17, R187, 0x7610, R17 ;  /* 0x00007610bb117816 */ /* 0x000fe20000000011 */
[----:B------:R1:W-:Y:S03]  /*21fa0*/  @P5 STL.S16 [R1+0x18c], R187 ;  /* 0x00018cbb01005387 */ /* 0x0003e60000100600 */
[----:B------:R-:W-:Y:S01]  /*21fb0*/  @P5 PRMT R100, R17, 0x5410, RZ ;  /* 0x0000541011645816 */ /* 0x000fe200000000ff */
[----:B------:R2:W3:Y:S01]  /*21fc0*/  LDL.S16 R96, [R1+0x198] ;  /* 0x0001980001607983 */ /* 0x0004e20000100600 */
[----:B------:R-:W-:Y:S01]  /*21fd0*/  ISETP.LE.U32.AND P5, PT, R222, UR10, PT ;  /* 0x0000000ade007c0c */ /* 0x000fe2000bfa3070 */
[----:B------:R-:W4:Y:S02]  /*21fe0*/  MUFU.EX2 R17, R21 ;  /* 0x0000001500117308 */ /* 0x000f240000000800 */
[----:B------:R-:W2:Y:S04]  /*21ff0*/  LDL.LU R87, [R1+0x300] ;  /* 0x0003000001577983 */ /* 0x000ea80000300800 */
[----:B------:R-:W2:Y:S04]  /*22000*/  LDL.LU R86, [R1+0x304] ;  /* 0x0003040001567983 */ /* 0x000ea80000300800 */
[----:B------:R-:W2:Y:S04]  /*22010*/  LDL.LU R38, [R1+0x2f0] ;  /* 0x0002f00001267983 */ /* 0x000ea80000300800 */
[----:B------:R-:W2:Y:S01]  /*22020*/  LDL.LU R33, [R1+0x2f4] ;  /* 0x0002f40001217983 */ /* 0x000ea20000300800 */
[----:B----4-:R-:W-:Y:S03]  /*22030*/  F2FP.BF16.F32.PACK_AB R112, R17, R0 ;  /* 0x000000001170723e */ /* 0x010fe600000010ff */
[----:B------:R-:W4:Y:S01]  /*22040*/  LDL.LU R32, [R1+0x2e0] ;  /* 0x0002e00001207983 */ /* 0x000f220000300800 */
[----:B------:R-:W-:Y:S01]  /*22050*/  LOP3.LUT R0, R136, R196, RZ, 0x3c, !PT ;  /* 0x000000c488007212 */ /* 0x000fe200078e3cff */
[----:B------:R-:W-:Y:S01]  /*22060*/  FADD.FTZ R21, R149, R2 ;  /* 0x0000000295157221 */ /* 0x000fe20000010000 */
[----:B------:R-:W-:Y:S01]  /*22070*/  FFMA.FTZ R2, R10, UR6, -R5 ;  /* 0x000000060a027c23 */ /* 0x000fe20008010805 */
[----:B------:R-:W4:Y:S01]  /*22080*/  LDL.LU R30, [R1+0x2e4] ;  /* 0x0002e400011e7983 */ /* 0x000f220000300800 */
[----:B------:R-:W-:Y:S01]  /*22090*/  FADD.FTZ R23, R17, R6 ;  /* 0x0000000611177221 */ /* 0x000fe20000010000 */
[----:B------:R-:W-:Y:S01]  /*220a0*/  LOP3.LUT R6, R137, R230, RZ, 0x3c, !PT ;  /* 0x000000e689067212 */ /* 0x000fe200078e3cff */
[----:B------:R-:W-:Y:S01]  /*220b0*/  FADD.FTZ R10, R163, R16 ;  /* 0x00000010a30a7221 */ /* 0x000fe20000010000 */
[----:B------:R-:W4:Y:S01]  /*220c0*/  LDL.LU R25, [R1+0x2d0] ;  /* 0x0002d00001197983 */ /* 0x000f220000300800 */
[----:B------:R-:W1:Y:S02]  /*220d0*/  MUFU.EX2 R2, R2 ;  /* 0x0000000200027308 */ /* 0x000e640000000800 */
[----:B-1----:R-:W-:Y:S02]  /*220e0*/  IMAD.MOV.U32 R187, RZ, RZ, R241 ;  /* 0x000000ffffbb7224 */ /* 0x002fe400078e00f1 */
[----:B------:R-:W-:Y:S01]  /*220f0*/  FADD.FTZ R9, R156, R10 ;  /* 0x0000000a9c097221 */ /* 0x000fe20000010000 */
[----:B------:R-:W-:Y:S01]  /*22100*/  PRMT R156, R8, 0x7772, RZ ;  /* 0x00007772089c7816 */ /* 0x000fe200000000ff */
[----:B------:R-:W-:Y:S04]  /*22110*/  IMAD.WIDE.U32 R10, R6, -0x2daee0ad, RZ ;  /* 0xd2511f53060a7825 */ /* 0x000fe800078e00ff */
[----:B------:R1:W1:Y:S10]  /*22120*/  MUFU.EX2 R137, R54 ;  /* 0x0000003600897308 */ /* 0x0002740000000800 */
[----:B------:R1:W-:Y:S01]  /*22130*/  MUFU.EX2 R163, R55 ;  /* 0x0000003700a37308 */ /* 0x0003e20000000800 */
[----:B------:R-:W-:Y:S02]  /*22140*/  F2FP.BF16.F32.PACK_AB R124, R14, R2 ;  /* 0x000000020e7c723e */ /* 0x000fe400000010ff */
[----:B-1----:R-:W-:Y:S02]  /*22150*/  F2FP.BF16.F32.PACK_AB R54, R151, R152 ;  /* 0x000000989736723e */ /* 0x002fe400000010ff */
[----:B------:R-:W-:Y:S01]  /*22160*/  F2FP.BF16.F32.PACK_AB R55, R137, R154 ;  /* 0x0000009a8937723e */ /* 0x000fe200000010ff */
[----:B---3--:R-:W-:Y:S02]  /*22170*/  @!P5 HFMA2.BF16_V2 R96, -RZ.H0_H0, RZ.H0_H0, -R64.H0_H0 ;  /* 0x200000ffff60d231 */ /* 0x008fe40000340940 */
[C---:B--2---:R-:W-:Y:S03]  /*22180*/  FMUL.FTZ R234, R7.reuse, R87 ;  /* 0x0000005707ea7220 */ /* 0x044fe60000410000 */
[----:B------:R-:W-:Y:S01]  /*22190*/  PRMT R16, R96, 0x7610, R16 ;  /* 0x0000761060107816 */ /* 0x000fe20000000010 */
[----:B------:R1:W-:Y:S01]  /*221a0*/  @!P5 STL.S16 [R1+0x198], R96 ;  /* 0x000198600100d387 */ /* 0x0003e20000100600 */
[C---:B------:R-:W-:Y:S02]  /*221b0*/  FMUL.FTZ R235, R7.reuse, R86 ;  /* 0x0000005607eb7220 */ /* 0x040fe40000410000 */
[----:B------:R-:W-:Y:S01]  /*221c0*/  @!P5 PRMT R64, R16, 0x5410, RZ ;  /* 0x000054101040d816 */ /* 0x000fe200000000ff */
[----:B------:R2:W3:Y:S01]  /*221d0*/  LDL.S16 R22, [R1+0x19c] ;  /* 0x00019c0001167983 */ /* 0x0004e20000100600 */
[C---:B------:R-:W-:Y:S03]  /*221e0*/  FMUL.FTZ R238, R7.reuse, R38 ;  /* 0x0000002607ee7220 */ /* 0x040fe60000410000 */
[----:B------:R2:W2:Y:S01]  /*221f0*/  LDL.S16 R105, [R1+0x1a0] ;  /* 0x0001a00001697983 */ /* 0x0004a20000100600 */
[----:B------:R-:W-:Y:S01]  /*22200*/  MUFU.EX2 R38, R46 ;  /* 0x0000002e00267308 */ /* 0x000fe20000000800 */
[C---:B------:R-:W-:Y:S02]  /*22210*/  FMUL.FTZ R239, R7.reuse, R33 ;  /* 0x0000002107ef7220 */ /* 0x040fe40000410000 */
[----:B------:R-:W2:Y:S01]  /*22220*/  LDL.LU R132, [R1+0x84] ;  /* 0x0000840001847983 */ /* 0x000ea20000300800 */
[C---:B----4-:R-:W-:Y:S01]  /*22230*/  FMUL.FTZ R86, R7.reuse, R32 ;  /* 0x0000002007567220 */ /* 0x050fe20000410000 */
[C---:B------:R-:W-:Y:S01]  /*22240*/  FMUL.FTZ R87, R7.reuse, R30 ;  /* 0x0000001e07577220 */ /* 0x040fe20000410000 */
[C---:B------:R-:W-:Y:S01]  /*22250*/  FMUL.FTZ R70, R7.reuse, R25 ;  /* 0x0000001907467220 */ /* 0x040fe20000410000 */
[----:B------:R-:W-:Y:S04]  /*22260*/  FFMA.FTZ R7, R7, R189, R2 ;  /* 0x000000bd07077223 */ /* 0x000fe80000010002 */
[----:B------:R-:W-:Y:S01]  /*22270*/  FADD.FTZ R25, R14, R7 ;  /* 0x000000070e197221 */ /* 0x000fe20000010000 */
[----:B------:R-:W-:Y:S01]  /*22280*/  IMAD.WIDE.U32 R14, R0, -0x2daee0ad, RZ ;  /* 0xd2511f53000e7825 */ /* 0x000fe200078e00ff */
[----:B------:R-:W-:Y:S03]  /*22290*/  LOP3.LUT R0, R128, UR13, R11, 0x96, !PT ;  /* 0x0000000d80007c12 */ /* 0x000fe6000f8e960b */
[----:B------:R-:W-:Y:S01]  /*222a0*/  FADD.FTZ R11, R160, R9 ;  /* 0x00000009a00b7221 */ /* 0x000fe20000010000 */
[----:B------:R-:W-:Y:S01]  /*222b0*/  LOP3.LUT R2, R10, UR12, R15, 0x96, !PT ;  /* 0x0000000c0a027c12 */ /* 0x000fe2000f8e960f */
[----:B------:R-:W-:Y:S01]  /*222c0*/  IMAD.WIDE.U32 R16, R0, -0x326172a9, RZ ;  /* 0xcd9e8d5700107825 */ /* 0x000fe200078e00ff */
[----:B------:R-:W-:Y:S01]  /*222d0*/  F2FP.BF16.F32.PACK_AB R10, R109, R125 ;  /* 0x0000007d6d0a723e */ /* 0x000fe200000010ff */
[----:B------:R-:W4:Y:S02]  /*222e0*/  MUFU.EX2 R9, R45 ;  /* 0x0000002d00097308 */ /* 0x000f240000000800 */
[----:B------:R-:W-:Y:S01]  /*222f0*/  FADD.FTZ R0, R125, R21 ;  /* 0x000000157d007221 */ /* 0x000fe20000010000 */
[----:B------:R-:W-:Y:S01]  /*22300*/  FADD.FTZ R11, R204, R11 ;  /* 0x0000000bcc0b7221 */ /* 0x000fe20000010000 */
[----:B------:R-:W-:Y:S02]  /*22310*/  IMAD.MOV.U32 R204, RZ, RZ, R120 ;  /* 0x000000ffffcc7224 */ /* 0x000fe400078e0078 */
[----:B------:R-:W-:Y:S01]  /*22320*/  FADD.FTZ R21, R109, R0 ;  /* 0x000000006d157221 */ /* 0x000fe20000010000 */
[----:B------:R-:W-:Y:S05]  /*22330*/  LOP3.LUT R0, R218, UR16, R17, 0x96, !PT ;  /* 0x00000010da007c12 */ /* 0x000fea000f8e9611 */
[----:B------:R-:W-:Y:S05]  /*22340*/  IMAD.WIDE.U32 R6, R0, -0x2daee0ad, RZ ;  /* 0xd2511f5300067825 */ /* 0x000fea00078e00ff */
[----:B------:R-:W-:Y:S01]  /*22350*/  LOP3.LUT R7, R14, UR11, R7, 0x96, !PT ;  /* 0x0000000b0e077c12 */ /* 0x000fe2000f8e9607 */
[----:B------:R-:W-:Y:S01]  /*22360*/  IMAD.WIDE.U32 R14, R2, -0x326172a9, RZ ;  /* 0xcd9e8d57020e7825 */ /* 0x000fe200078e00ff */
[----:B----4-:R-:W-:Y:S04]  /*22370*/  F2FP.BF16.F32.PACK_AB R110, R9, R24 ;  /* 0x00000018096e723e */ /* 0x010fe800000010ff */
[----:B------:R-:W-:Y:S01]  /*22380*/  LOP3.LUT R0, R16, UR15, R15, 0x96, !PT ;  /* 0x0000000f10007c12 */ /* 0x000fe2000f8e960f */
[----:B------:R-:W-:Y:S04]  /*22390*/  IMAD.WIDE.U32 R16, R7, -0x326172a9, RZ ;  /* 0xcd9e8d5707107825 */ /* 0x000fe800078e00ff */
[----:B------:R-:W-:Y:S04]  /*223a0*/  IMAD.WIDE.U32 R32, R0, -0x2daee0ad, RZ ;  /* 0xd2511f5300207825 */ /* 0x000fe800078e00ff */
[----:B------:R-:W-:Y:S01]  /*223b0*/  FFMA.FTZ R0, R18, UR6, -R5 ;  /* 0x0000000612007c23 */ /* 0x000fe20008010805 */
[----:B------:R-:W-:Y:S03]  /*223c0*/  LOP3.LUT R2, R6, UR25, R33, 0x96, !PT ;  /* 0x0000001906027c12 */ /* 0x000fe6000f8e9621 */
[----:B------:R4:W-:Y:S01]  /*223d0*/  MUFU.EX2 R30, R0 ;  /* 0x00000000001e7308 */ /* 0x0009e20000000800 */
[----:B------:R-:W-:Y:S02]  /*223e0*/  IMAD.MOV.U32 R33, RZ, RZ, R8 ;  /* 0x000000ffff217224 */ /* 0x000fe400078e0008 */
[----:B----4-:R-:W-:Y:S07]  /*223f0*/  FFMA.FTZ R0, R19, UR6, -R5 ;  /* 0x0000000613007c23 */ /* 0x010fee0008010805 */
[----:B------:R-:W4:Y:S10]  /*22400*/  MUFU.EX2 R19, R52 ;  /* 0x0000003400137308 */ /* 0x000f340000000800 */
[----:B------:R-:W1:Y:S01]  /*22410*/  MUFU.EX2 R18, R0 ;  /* 0x0000000000127308 */ /* 0x000e620000000800 */
[----:B----4-:R-:W-:Y:S02]  /*22420*/  F2FP.BF16.F32.PACK_AB R126, R19, R38 ;  /* 0x00000026137e723e */ /* 0x010fe400000010ff */
[----:B-1----:R-:W-:Y:S01]  /*22430*/  F2FP.BF16.F32.PACK_AB R109, R18, R30 ;  /* 0x0000001e126d723e */ /* 0x002fe200000010ff */
[----:B------:R-:W-:Y:S01]  /*22440*/  FADD.FTZ R0, R24, R23 ;  /* 0x0000001718007221 */ /* 0x000fe20000010000 */
[----:B------:R-:W-:Y:S05]  /*22450*/  IMAD.MOV.U32 R24, RZ, RZ, R218 ;  /* 0x000000ffff187224 */ /* 0x000fea00078e00da */
[----:B------:R1:W-:Y:S01]  /*22460*/  MUFU.EX2 R23, R47 ;  /* 0x0000002f00177308 */ /* 0x0003e20000000800 */
[----:B------:R-:W-:Y:S01]  /*22470*/  IMAD.MOV.U32 R218, RZ, RZ, R225 ;  /* 0x000000ffffda7224 */ /* 0x000fe200078e00e1 */
[----:B------:R-:W-:Y:S01]  /*22480*/  LOP3.LUT R225, R191, 0xff, RZ, 0xc0, !PT ;  /* 0x000000ffbfe17812 */ /* 0x000fe200078ec0ff */
[----:B------:R-:W-:Y:S01]  /*22490*/  FADD.FTZ R15, R9, R0 ;  /* 0x00000000090f7221 */ /* 0x000fe20000010000 */
[----:B------:R-:W-:Y:S01]  /*224a0*/  F2FP.BF16.F32.PACK_AB R9, R215, R214 ;  /* 0x000000d6d709723e */ /* 0x000fe200000010ff */
[----:B------:R-:W-:Y:S03]  /*224b0*/  FFMA.FTZ R0, R26, UR6, -R5 ;  /* 0x000000061a007c23 */ /* 0x000fe60008010805 */
[C---:B------:R-:W-:Y:S02]  /*224c0*/  PRMT R53, R9.reuse, 0x7610, R53 ;  /* 0x0000761009357816 */ /* 0x040fe40000000035 */
[----:B------:R-:W-:Y:S04]  /*224d0*/  PRMT R52, R9, 0x7632, R52 ;  /* 0x0000763209347816 */ /* 0x000fe80000000034 */
[----:B------:R-:W-:Y:S01]  /*224e0*/  PRMT R241, R53, 0x5410, R52 ;  /* 0x0000541035f17816 */ /* 0x000fe20000000034 */
[----:B---3--:R-:W-:Y:S05]  /*224f0*/  @!P0 HFMA2.BF16_V2 R22, -RZ.H0_H0, RZ.H0_H0, -R57.H0_H0 ;  /* 0x200000ffff168231 */ /* 0x008fea0000340939 */
[----:B------:R-:W-:Y:S01]  /*22500*/  PRMT R6, R22, 0x7610, R6 ;  /* 0x0000761016067816 */ /* 0x000fe20000000006 */
[----:B------:R3:W-:Y:S03]  /*22510*/  @!P0 STL.S16 [R1+0x19c], R22 ;  /* 0x00019c1601008387 */ /* 0x0007e60000100600 */
[----:B------:R-:W-:Y:S01]  /*22520*/  @!P0 PRMT R57, R6, 0x5410, RZ ;  /* 0x0000541006398816 */ /* 0x000fe200000000ff */
[----:B------:R-:W-:Y:S01]  /*22530*/  IMAD.WIDE.U32 R6, R2, -0x326172a9, RZ ;  /* 0xcd9e8d5702067825 */ /* 0x000fe200078e00ff */
[----:B------:R-:W-:Y:S03]  /*22540*/  ISETP.LE.U32.AND P0, PT, R147, UR10, PT ;  /* 0x0000000a93007c0c */ /* 0x000fe6000bf03070 */
[----:B------:R-:W-:Y:S01]  /*22550*/  FFMA.FTZ R2, R27, UR6, -R5 ;  /* 0x000000061b027c23 */ /* 0x000fe20008010805 */
[----:B------:R-:W-:Y:S01]  /*22560*/  IMAD.MOV.U32 R212, RZ, RZ, R6 ;  /* 0x000000ffffd47224 */ /* 0x000fe200078e0006 */
[----:B------:R-:W-:Y:S01]  /*22570*/  LOP3.LUT R96, R16, UR5, R7, 0x96, !PT ;  /* 0x0000000510607c12 */ /* 0x000fe2000f8e9607 */
[----:B------:R-:W-:Y:S01]  /*22580*/  FADD.FTZ R7, R30, R25 ;  /* 0x000000191e077221 */ /* 0x000fe20000010000 */
[C---:B------:R-:W-:Y:S01]  /*22590*/  PRMT R160, R6.reuse, 0x7772, RZ ;  /* 0x0000777206a07816 */ /* 0x040fe200000000ff */
[----:B------:R-:W-:Y:S01]  /*225a0*/  IMAD.MOV.U32 R25, RZ, RZ, R219 ;  /* 0x000000ffff197224 */ /* 0x000fe200078e00db */
[C---:B------:R-:W-:Y:S01]  /*225b0*/  PRMT R159, R6.reuse, 0x7773, RZ ;  /* 0x00007773069f7816 */ /* 0x040fe200000000ff */
[----:B------:R-:W-:Y:S01]  /*225c0*/  IMAD.MOV.U32 R219, RZ, RZ, R211 ;  /* 0x000000ffffdb7224 */ /* 0x000fe200078e00d3 */
[----:B------:R-:W-:Y:S01]  /*225d0*/  PRMT R213, R6, 0x7771, RZ ;  /* 0x0000777106d57816 */ /* 0x000fe200000000ff */
[----:B------:R-:W-:Y:S01]  /*225e0*/  IMAD.MOV.U32 R27, RZ, RZ, R221 ;  /* 0x000000ffff1b7224 */ /* 0x000fe200078e00dd */
[----:B------:R-:W-:Y:S01]  /*225f0*/  PRMT R211, R8, 0x7771, RZ ;  /* 0x0000777108d37816 */ /* 0x000fe200000000ff */
[----:B--2---:R-:W-:Y:S01]  /*22600*/  @!P0 HFMA2.BF16_V2 R105, -RZ.H0_H0, RZ.H0_H0, -R53.H0_H0 ;  /* 0x200000ffff698231 */ /* 0x004fe20000340935 */
[----:B------:R-:W-:Y:S01]  /*22610*/  F2FP.BF16.F32.PACK_AB R8, R229, R227 ;  /* 0x000000e3e508723e */ /* 0x000fe200000010ff */
[----:B------:R-:W-:Y:S02]  /*22620*/  IMAD.MOV.U32 R120, RZ, RZ, R219 ;  /* 0x000000ffff787224 */ /* 0x000fe400078e00db */
[----:B------:R-:W-:Y:S01]  /*22630*/  IMAD.MOV.U32 R219, RZ, RZ, R187 ;  /* 0x000000ffffdb7224 */ /* 0x000fe200078e00bb */
[----:B------:R-:W-:Y:S01]  /*22640*/  PRMT R16, R105, 0x7610, R16 ;  /* 0x0000761069107816 */ /* 0x000fe20000000010 */
[----:B------:R2:W-:Y:S01]  /*22650*/  @!P0 STL.S16 [R1+0x1a0], R105 ;  /* 0x0001a06901008387 */ /* 0x0005e20000100600 */
[----:B---3--:R-:W-:Y:S01]  /*22660*/  LOP3.LUT R22, R14, UR17, R17, 0x96, !PT ;  /* 0x000000110e167c12 */ /* 0x008fe2000f8e9611 */
[----:B------:R-:W-:Y:S01]  /*22670*/  FADD.FTZ R14, R18, R7 ;  /* 0x00000007120e7221 */ /* 0x000fe20000010000 */
[----:B------:R-:W-:Y:S01]  /*22680*/  @!P0 PRMT R53, R16, 0x5410, RZ ;  /* 0x0000541010358816 */ /* 0x000fe200000000ff */
[----:B------:R4:W3:Y:S01]  /*22690*/  LDL.S16 R26, [R1+0x1a4] ;  /* 0x0001a400011a7983 */ /* 0x0008e20000100600 */
[----:B------:R-:W-:Y:S01]  /*226a0*/  ISETP.GT.U32.AND P0, PT, R132, UR10, PT ;  /* 0x0000000a84007c0c */ /* 0x000fe2000bf04070 */
[----:B------:R1:W-:Y:S01]  /*226b0*/  MUFU.EX2 R17, R0 ;  /* 0x0000000000117308 */ /* 0x0003e20000000800 */
[C---:B------:R-:W-:Y:S01]  /*226c0*/  PRMT R46, R8.reuse, 0x7610, R46 ;  /* 0x00007610082e7816 */ /* 0x040fe2000000002e */
[----:B------:R-:W-:Y:S01]  /*226d0*/  IMAD.MOV.U32 R187, RZ, RZ, R216 ;  /* 0x000000ffffbb7224 */ /* 0x000fe200078e00d8 */
[----:B------:R-:W-:Y:S01]  /*226e0*/  PRMT R45, R8, 0x7632, R45 ;  /* 0x00007632082d7816 */ /* 0x000fe2000000002d */
[----:B------:R-:W-:Y:S01]  /*226f0*/  IMAD.MOV.U32 R216, RZ, RZ, R180 ;  /* 0x000000ffffd87224 */ /* 0x000fe200078e00b4 */
[----:B------:R-:W-:Y:S01]  /*22700*/  F2FP.BF16.F32.PACK_AB R7, R134, R148 ;  /* 0x000000948607723e */ /* 0x000fe200000010ff */
[----:B------:R-:W-:Y:S01]  /*22710*/  IMAD.MOV.U32 R180, RZ, RZ, R146 ;  /* 0x000000ffffb47224 */ /* 0x000fe200078e0092 */
[----:B------:R-:W-:Y:S03]  /*22720*/  PRMT R146, R46, 0x5410, R45 ;  /* 0x000054102e927816 */ /* 0x000fe6000000002d */
[----:B------:R-:W2:Y:S01]  /*22730*/  MUFU.EX2 R18, R2 ;  /* 0x0000000200127308 */ /* 0x000ea20000000800 */
[----:B------:R-:W-:Y:S02]  /*22740*/  IMAD.MOV.U32 R178, RZ, RZ, R187 ;  /* 0x000000ffffb27224 */ /* 0x000fe400078e00bb */
[----:B------:R-:W-:Y:S02]  /*22750*/  IMAD.MOV.U32 R187, RZ, RZ, R249 ;  /* 0x000000ffffbb7224 */ /* 0x000fe400078e00f9 */
[----:B------:R-:W-:Y:S02]  /*22760*/  IMAD.MOV.U32 R193, RZ, RZ, R219 ;  /* 0x000000ffffc17224 */ /* 0x000fe400078e00db */
[----:B-1----:R-:W-:Y:S01]  /*22770*/  IMAD.MOV.U32 R47, RZ, RZ, R187 ;  /* 0x000000ffff2f7224 */ /* 0x002fe200078e00bb */
[----:B------:R-:W-:Y:S01]  /*22780*/  LOP3.LUT R187, R65, 0xff, RZ, 0xc0, !PT ;  /* 0x000000ff41bb7812 */ /* 0x000fe200078ec0ff */
[----:B------:R-:W-:Y:S01]  /*22790*/  FADD.FTZ R0, R148, R21 ;  /* 0x0000001594007221 */ /* 0x000fe20000010000 */
[----:B------:R-:W-:Y:S03]  /*227a0*/  IMAD.MOV.U32 R189, RZ, RZ, R216 ;  /* 0x000000ffffbd7224 */ /* 0x000fe600078e00d8 */
[----:B------:R-:W-:Y:S01]  /*227b0*/  FADD.FTZ R9, R134, R0 ;  /* 0x0000000086097221 */ /* 0x000fe20000010000 */
[----:B------:R-:W-:Y:S01]  /*227c0*/  FADD.FTZ R0, R38, R15 ;  /* 0x0000000f26007221 */ /* 0x000fe20000010000 */
[C---:B--2---:R-:W-:Y:S03]  /*227d0*/  F2FP.BF16.F32.PACK_AB R125, R18.reuse, R17 ;  /* 0x00000011127d723e */ /* 0x044fe600000010ff */
[----:B------:R-:W-:Y:S01]  /*227e0*/  FADD.FTZ R16, R19, R0 ;  /* 0x0000000013107221 */ /* 0x000fe20000010000 */
[----:B------:R-:W-:Y:S01]  /*227f0*/  FADD.FTZ R0, R17, R14 ;  /* 0x0000000e11007221 */ /* 0x000fe20000010000 */
[----:B------:R-:W-:Y:S01]  /*22800*/  FADD.FTZ R2, R205, R11 ;  /* 0x0000000bcd027221 */ /* 0x000fe20000010000 */
[----:B------:R-:W1:Y:S01]  /*22810*/  MUFU.EX2 R17, R94 ;  /* 0x0000005e00117308 */ /* 0x000e620000000800 */
[----:B------:R-:W-:Y:S04]  /*22820*/  IMAD.WIDE.U32 R14, R31, -0x2daee0ad, RZ ;  /* 0xd2511f531f0e7825 */ /* 0x000fe800078e00ff */
[----:B------:R-:W-:Y:S01]  /*22830*/  FADD.FTZ R18, R18, R0 ;  /* 0x0000000012127221 */ /* 0x000fe20000010000 */
[----:B------:R-:W-:Y:S01]  /*22840*/  FADD.FTZ R0, R150, R9 ;  /* 0x0000000996007221 */ /* 0x000fe20000010000 */
[----:B------:R-:W-:Y:S01]  /*22850*/  FADD.FTZ R11, R207, R2 ;  /* 0x00000002cf0b7221 */ /* 0x000fe20000010000 */
[----:B------:R-:W-:Y:S01]  /*22860*/  LOP3.LUT R105, R40, UR24, R15, 0x96, !PT ;  /* 0x0000001828697c12 */ /* 0x000fe2000f8e960f */
[----:B------:R-:W-:Y:S01]  /*22870*/  IMAD.MOV.U32 R31, RZ, RZ, R14 ;  /* 0x000000ffff1f7224 */ /* 0x000fe200078e000e */
[C---:B------:R-:W-:Y:S01]  /*22880*/  F2FP.BF16.F32.PACK_AB R2, R111.reuse, R150 ;  /* 0x000000966f02723e */ /* 0x040fe200000010ff */
[----:B------:R-:W-:Y:S01]  /*22890*/  FADD.FTZ R19, R111, R0 ;  /* 0x000000006f137221 */ /* 0x000fe20000010000 */
[----:B------:R-:W-:Y:S01]  /*228a0*/  PRMT R216, R14, 0x7771, RZ ;  /* 0x000077710ed87816 */ /* 0x000fe200000000ff */
[----:B------:R-:W-:Y:S01]  /*228b0*/  FFMA.FTZ R0, R34, UR6, -R5 ;  /* 0x0000000622007c23 */ /* 0x000fe20008010805 */
[----:B------:R-:W-:Y:S01]  /*228c0*/  FADD.FTZ R9, R208, R11 ;  /* 0x0000000bd0097221 */ /* 0x000fe20000010000 */
[----:B------:R-:W-:Y:S02]  /*228d0*/  IMAD.MOV.U32 R205, RZ, RZ, R121 ;  /* 0x000000ffffcd7224 */ /* 0x000fe400078e0079 */
[----:B------:R2:W-:Y:S01]  /*228e0*/  MUFU.EX2 R21, R0 ;  /* 0x0000000000157308 */ /* 0x0005e20000000800 */
[----:B------:R-:W-:Y:S01]  /*228f0*/  IMAD.MOV.U32 R121, RZ, RZ, R218 ;  /* 0x000000ffff797224 */ /* 0x000fe200078e00da */
[----:B-1----:R-:W-:Y:S01]  /*22900*/  F2FP.BF16.F32.PACK_AB R119, R17, R23 ;  /* 0x000000171177723e */ /* 0x002fe200000010ff */
[----:B------:R-:W-:Y:S02]  /*22910*/  IMAD.MOV.U32 R208, RZ, RZ, R47 ;  /* 0x000000ffffd07224 */ /* 0x000fe400078e002f */
[----:B--2---:R-:W-:Y:S05]  /*22920*/  FFMA.FTZ R0, R35, UR6, -R5 ;  /* 0x0000000623007c23 */ /* 0x004fea0008010805 */
[----:B------:R-:W-:Y:S10]  /*22930*/  MUFU.EX2 R35, R116 ;  /* 0x0000007400237308 */ /* 0x000ff40000000800 */
[----:B------:R-:W1:Y:S02]  /*22940*/  MUFU.EX2 R11, R0 ;  /* 0x00000000000b7308 */ /* 0x000e640000000800 */
[----:B-1----:R-:W-:Y:S01]  /*22950*/  F2FP.BF16.F32.PACK_AB R113, R11, R21 ;  /* 0x000000150b71723e */ /* 0x002fe200000010ff */
[----:B------:R-:W-:Y:S07]  /*22960*/  FADD.FTZ R0, R23, R16 ;  /* 0x0000001017007221 */ /* 0x000fee0000010000 */
[----:B------:R-:W-:Y:S01]  /*22970*/  MUFU.EX2 R23, R101 ;  /* 0x0000006500177308 */ /* 0x000fe20000000800 */
[----:B------:R-:W-:Y:S01]  /*22980*/  FADD.FTZ R16, R17, R0 ;  /* 0x0000000011107221 */ /* 0x000fe20000010000 */
[----:B------:R-:W-:Y:S01]  /*22990*/  FADD.FTZ R17, R214, R9 ;  /* 0x00000009d6117221 */ /* 0x000fe20000010000 */
[----:B------:R-:W-:Y:S01]  /*229a0*/  PRMT R214, R14, 0x7773, RZ ;  /* 0x000077730ed67816 */ /* 0x000fe200000000ff */
[----:B------:R-:W-:Y:S06]  /*229b0*/  IMAD.WIDE.U32 R8, R22, -0x2daee0ad, RZ ;  /* 0xd2511f5316087825 */ /* 0x000fec00078e00ff */
[----:B------:R-:W1:Y:S01]  /*229c0*/  MUFU.EX2 R22, R102 ;  /* 0x0000006600167308 */ /* 0x000e620000000800 */
[----:B------:R-:W-:Y:S01]  /*229d0*/  IMAD.MOV.U32 R249, RZ, RZ, R8 ;  /* 0x000000fffff97224 */ /* 0x000fe200078e0008 */
[----:B------:R-:W-:Y:S01]  /*229e0*/  LOP3.LUT R111, R32, UR24, R9, 0x96, !PT ;  /* 0x00000018206f7c12 */ /* 0x000fe2000f8e9609 */
[----:B------:R-:W-:Y:S01]  /*229f0*/  FADD.FTZ R9, R21, R18 ;  /* 0x0000001215097221 */ /* 0x000fe20000010000 */
[C---:B------:R-:W-:Y:S02]  /*22a00*/  PRMT R221, R8.reuse, 0x7771, RZ ;  /* 0x0000777108dd7816 */ /* 0x040fe400000000ff */
[----:B------:R-:W-:Y:S04]  /*22a10*/  PRMT R219, R8, 0x7773, RZ ;  /* 0x0000777308db7816 */ /* 0x000fe800000000ff */
[----:B------:R-:W-:Y:S01]  /*22a20*/  MUFU.EX2 R32, R103 ;  /* 0x0000006700207308 */ /* 0x000fe20000000800 */
[----:B-1----:R-:W-:Y:S01]  /*22a30*/  F2FP.BF16.F32.PACK_AB R149, R22, R23 ;  /* 0x000000171695723e */ /* 0x002fe200000010ff */
[----:B---3--:R-:W-:Y:S05]  /*22a40*/  @P0 HFMA2.BF16_V2 R26, -RZ.H0_H0, RZ.H0_H0, -R52.H0_H0 ;  /* 0x200000ffff1a0231 */ /* 0x008fea0000340934 */
[----:B------:R-:W-:Y:S01]  /*22a50*/  PRMT R6, R26, 0x7610, R6 ;  /* 0x000076101a067816 */ /* 0x000fe20000000006 */
[----:B------:R1:W-:Y:S03]  /*22a60*/  @P0 STL.S16 [R1+0x1a4], R26 ;  /* 0x0001a41a01000387 */ /* 0x0003e60000100600 */
[----:B------:R-:W-:Y:S02]  /*22a70*/  @P0 PRMT R52, R6, 0x5410, RZ ;  /* 0x0000541006340816 */ /* 0x000fe400000000ff */
[----:B------:R-:W-:Y:S01]  /*22a80*/  ISETP.LE.U32.AND P0, PT, R225, UR10, PT ;  /* 0x0000000ae1007c0c */ /* 0x000fe2000bf03070 */
[----:B------:R4:W2:Y:S01]  /*22a90*/  LDL.S16 R6, [R1+0x1a8] ;  /* 0x0001a80001067983 */ /* 0x0008a20000100600 */
[----:B-1----:R-:W-:Y:S01]  /*22aa0*/  IMAD.MOV.U32 R26, RZ, RZ, R220 ;  /* 0x000000ffff1a7224 */ /* 0x002fe200078e00dc */
[----:B------:R-:W-:Y:S10]  /*22ab0*/  PRMT R220, R8, 0x7772, RZ ;  /* 0x0000777208dc7816 */ /* 0x000ff400000000ff */
[----:B--2---:R-:W-:Y:S05]  /*22ac0*/  @!P0 HFMA2.BF16_V2 R6, -RZ.H0_H0, RZ.H0_H0, -R46.H0_H0 ;  /* 0x200000ffff068231 */ /* 0x004fea000034092e */
[----:B------:R-:W-:Y:S01]  /*22ad0*/  PRMT R15, R6, 0x7610, R15 ;  /* 0x00007610060f7816 */ /* 0x000fe2000000000f */
[----:B------:R1:W-:Y:S03]  /*22ae0*/  @!P0 STL.S16 [R1+0x1a8], R6 ;  /* 0x0001a80601008387 */ /* 0x0003e60000100600 */
[----:B------:R-:W-:Y:S01]  /*22af0*/  @!P0 PRMT R46, R15, 0x5410, RZ ;  /* 0x000054100f2e8816 */ /* 0x000fe200000000ff */
[----:B------:R4:W2:Y:S01]  /*22b00*/  LDL.S16 R34, [R1+0x1b0] ;  /* 0x0001b00001227983 */ /* 0x0008a20000100600 */
[----:B------:R-:W-:Y:S01]  /*22b10*/  FADD.FTZ R15, R11, R9 ;  /* 0x000000090b0f7221 */ /* 0x000fe20000010000 */
[----:B------:R-:W-:Y:S01]  /*22b20*/  F2FP.BF16.F32.PACK_AB R9, R118, R127 ;  /* 0x0000007f7609723e */ /* 0x000fe200000010ff */
[----:B------:R-:W-:Y:S01]  /*22b30*/  FFMA.FTZ R11, R43, UR6, -R5 ;  /* 0x000000062b0b7c23 */ /* 0x000fe20008010805 */
[----:B------:R-:W-:Y:S02]  /*22b40*/  IMAD.MOV.U32 R43, RZ, RZ, R205 ;  /* 0x000000ffff2b7224 */ /* 0x000fe400078e00cd */
[----:B------:R-:W-:Y:S01]  /*22b50*/  IMAD.MOV.U32 R205, RZ, RZ, R25 ;  /* 0x000000ffffcd7224 */ /* 0x000fe200078e0019 */
[----:B------:R-:W-:Y:S01]  /*22b60*/  MUFU.EX2 R8, R11 ;  /* 0x0000000b00087308 */ /* 0x000fe20000000800 */
[----:B------:R-:W-:Y:S01]  /*22b70*/  IMAD.MOV.U32 R43, RZ, RZ, R129 ;  /* 0x000000ffff2b7224 */ /* 0x000fe200078e0081 */
[----:B-1----:R-:W-:Y:S04]  /*22b80*/  LOP3.LUT R6, R105, 0xffff, RZ, 0xc0, !PT ;  /* 0x0000ffff69067812 */ /* 0x002fe800078ec0ff */
[----:B------:R-:W-:Y:S01]  /*22b90*/  SHF.R.U32.HI R218, RZ, 0x8, R6 ;  /* 0x00000008ffda7819 */ /* 0x000fe20000011606 */
[----:B------:R-:W-:Y:S01]  /*22ba0*/  FFMA.FTZ R6, R42, UR6, -R5 ;  /* 0x000000062a067c23 */ /* 0x000fe20008010805 */
[----:B------:R-:W-:Y:S02]  /*22bb0*/  IMAD.MOV.U32 R42, RZ, RZ, R204 ;  /* 0x000000ffff2a7224 */ /* 0x000fe400078e00cc */
[----:B------:R-:W-:Y:S01]  /*22bc0*/  LOP3.LUT R0, R218, 0xffff, RZ, 0xc0, !PT ;  /* 0x0000ffffda007812 */ /* 0x000fe200078ec0ff */
[----:B------:R-:W1:Y:S01]  /*22bd0*/  MUFU.EX2 R21, R6 ;  /* 0x0000000600157308 */ /* 0x000e620000000800 */
[----:B------:R-:W-:Y:S02]  /*22be0*/  IMAD.MOV.U32 R204, RZ, RZ, R178 ;  /* 0x000000ffffcc7224 */ /* 0x000fe400078e00b2 */
[----:B------:R-:W-:Y:S01]  /*22bf0*/  ISETP.LE.U32.AND P0, PT, R0, UR10, PT ;  /* 0x0000000a00007c0c */ /* 0x000fe2000bf03070 */
[----:B------:R-:W-:Y:S01]  /*22c00*/  FADD.FTZ R0, R127, R19 ;  /* 0x000000137f007221 */ /* 0x000fe20000010000 */
[----:B------:R-:W-:Y:S02]  /*22c10*/  IMAD.MOV.U32 R178, RZ, RZ, R121 ;  /* 0x000000ffffb27224 */ /* 0x000fe400078e0079 */
[----:B------:R-:W-:Y:S02]  /*22c20*/  IMAD.MOV.U32 R127, RZ, RZ, R193 ;  /* 0x000000ffff7f7224 */ /* 0x000fe400078e00c1 */
[----:B------:R-:W-:Y:S01]  /*22c30*/  FADD.FTZ R18, R118, R0 ;  /* 0x0000000076127221 */ /* 0x000fe20000010000 */
[----:B------:R-:W-:Y:S01]  /*22c40*/  FADD.FTZ R0, R23, R16 ;  /* 0x0000001017007221 */ /* 0x000fe20000010000 */
[----:B------:R-:W-:Y:S01]  /*22c50*/  MUFU.EX2 R19, R49 ;  /* 0x0000003100137308 */ /* 0x000fe20000000800 */
[----:B------:R-:W-:Y:S02]  /*22c60*/  IMAD.MOV.U32 R207, RZ, RZ, R204 ;  /* 0x000000ffffcf7224 */ /* 0x000fe400078e00cc */
[----:B------:R-:W-:Y:S02]  /*22c70*/  IMAD.MOV.U32 R204, RZ, RZ, R24 ;  /* 0x000000ffffcc7224 */ /* 0x000fe400078e0018 */
[----:B------:R-:W-:Y:S01]  /*22c80*/  IMAD.MOV.U32 R47, RZ, RZ, R207 ;  /* 0x000000ffff2f7224 */ /* 0x000fe200078e00cf */
[----:B-1----:R-:W-:Y:S01]  /*22c90*/  F2FP.BF16.F32.PACK_AB R148, R8, R21 ;  /* 0x000000150894723e */ /* 0x002fe200000010ff */
[----:B------:R-:W-:Y:S01]  /*22ca0*/  FADD.FTZ R6, R215, R17 ;  /* 0x00000011d7067221 */ /* 0x000fe20000010000 */
[----:B------:R-:W-:Y:S01]  /*22cb0*/  PRMT R215, R14, 0x7772, RZ ;  /* 0x000077720ed77816 */ /* 0x000fe200000000ff */
[----:B------:R-:W-:Y:S01]  /*22cc0*/  FADD.FTZ R17, R22, R0 ;  /* 0x0000000016117221 */ /* 0x000fe20000010000 */
[----:B------:R-:W-:Y:S02]  /*22cd0*/  IMAD.U32 R0, RZ, RZ, UR14 ;  /* 0x0000000eff007e24 */ /* 0x000fe4000f8e00ff */
[----:B------:R-:W-:Y:S01]  /*22ce0*/  FADD.FTZ R11, R227, R6 ;  /* 0x00000006e30b7221 */ /* 0x000fe20000010000 */
[----:B------:R-:W1:Y:S02]  /*22cf0*/  MUFU.EX2 R22, R48 ;  /* 0x0000003000167308 */ /* 0x000e640000000800 */
[----:B------:R-:W-:Y:S01]  /*22d00*/  LOP3.LUT R0, R27, UR23, R0, 0x96, !PT ;  /* 0x000000171b007c12 */ /* 0x000fe2000f8e9600 */
[----:B------:R-:W-:Y:S02]  /*22d10*/  IMAD.MOV.U32 R27, RZ, RZ, R120 ;  /* 0x000000ffff1b7224 */ /* 0x000fe400078e0078 */
[----:B------:R-:W-:Y:S02]  /*22d20*/  FADD.FTZ R11, R229, R11 ;  /* 0x0000000be50b7221 */ /* 0x000fe40000010000 */
[----:B------:R-:W-:Y:S04]  /*22d30*/  IMAD.WIDE.U32 R120, R0, -0x326172a9, RZ ;  /* 0xcd9e8d5700787825 */ /* 0x000fe800078e00ff */
[----:B------:R-:W-:Y:S01]  /*22d40*/  FADD.FTZ R0, R21, R15 ;  /* 0x0000000f15007221 */ /* 0x000fe20000010000 */
[----:B------:R-:W-:Y:S01]  /*22d50*/  IMAD.MOV.U32 R38, RZ, RZ, R27 ;  /* 0x000000ffff267224 */ /* 0x000fe200078e001b */
[----:B------:R-:W-:Y:S02]  /*22d60*/  LOP3.LUT R6, R121, R184, RZ, 0x3c, !PT ;  /* 0x000000b879067212 */ /* 0x000fe400078e3cff */
[----:B------:R-:W-:Y:S01]  /*22d70*/  FADD.FTZ R16, R8, R0 ;  /* 0x0000000008107221 */ /* 0x000fe20000010000 */
[----:B------:R-:W-:Y:S01]  /*22d80*/  LOP3.LUT R184, R231, 0xff, RZ, 0xc0, !PT ;  /* 0x000000ffe7b87812 */ /* 0x000fe200078ec0ff */
[----:B------:R-:W-:Y:S01]  /*22d90*/  FFMA.FTZ R0, R50, UR6, -R5 ;  /* 0x0000000632007c23 */ /* 0x000fe20008010805 */
[C---:B-1----:R-:W-:Y:S01]  /*22da0*/  F2FP.BF16.F32.PACK_AB R134, R19.reuse, R22 ;  /* 0x000000161386723e */ /* 0x042fe200000010ff */
[----:B------:R-:W-:Y:S01]  /*22db0*/  IMAD.WIDE.U32 R14, R6, -0x2daee0ad, RZ ;  /* 0xd2511f53060e7825 */ /* 0x000fe200078e00ff */
[----:B------:R-:W-:Y:S01]  /*22dc0*/  ISETP.LE.U32.AND P5, PT, R184, UR10, PT ;  /* 0x0000000ab8007c0c */ /* 0x000fe2000bfa3070 */
[----:B------:R1:W3:Y:S02]  /*22dd0*/  MUFU.EX2 R23, R0 ;  /* 0x0000000000177308 */ /* 0x0002e40000000800 */
[----:B------:R-:W-:Y:S01]  /*22de0*/  FADD.FTZ R6, R22, R17 ;  /* 0x0000001116067221 */ /* 0x000fe20000010000 */
[----:B------:R-:W-:Y:S01]  /*22df0*/  FADD.FTZ R17, R240, R11 ;  /* 0x0000000bf0117221 */ /* 0x000fe20000010000 */
[----:B------:R-:W-:Y:S01]  /*22e00*/  FADD.FTZ R8, R152, R18 ;  /* 0x0000001298087221 */ /* 0x000fe20000010000 */
[----:B------:R-:W-:Y:S02]  /*22e10*/  IMAD.MOV.U32 R207, RZ, RZ, R38 ;  /* 0x000000ffffcf7224 */ /* 0x000fe400078e0026 */
[----:B------:R-:W-:Y:S01]  /*22e20*/  FADD.FTZ R22, R19, R6 ;  /* 0x0000000613167221 */ /* 0x000fe20000010000 */
[----:B------:R-:W-:Y:S01]  /*22e30*/  F2FP.BF16.F32.PACK_AB R6, R243, R240 ;  /* 0x000000f0f306723e */ /* 0x000fe200000010ff */
[----:B------:R-:W-:Y:S01]  /*22e40*/  FADD.FTZ R21, R151, R8 ;  /* 0x0000000897157221 */ /* 0x000fe20000010000 */
[----:B------:R-:W-:Y:S01]  /*22e50*/  FFMA.FTZ R8, R51, UR6, -R5 ;  /* 0x0000000633087c23 */ /* 0x000fe20008010805 */
[----:B------:R-:W-:Y:S01]  /*22e60*/  IMAD.MOV.U32 R51, RZ, RZ, R205 ;  /* 0x000000ffff337224 */ /* 0x000fe200078e00cd */
[C---:B------:R-:W-:Y:S01]  /*22e70*/  PRMT R41, R6.reuse, 0x7610, R41 ;  /* 0x0000761006297816 */ /* 0x040fe20000000029 */
[----:B------:R-:W-:Y:S01]  /*22e80*/  IMAD.MOV.U32 R38, RZ, RZ, R178 ;  /* 0x000000ffff267224 */ /* 0x000fe200078e00b2 */
[----:B------:R-:W-:Y:S01]  /*22e90*/  PRMT R40, R6, 0x7632, R40 ;  /* 0x0000763206287816 */ /* 0x000fe20000000028 */
[----:B------:R-:W-:Y:S01]  /*22ea0*/  FADD.FTZ R6, R162, R21 ;  /* 0x00000015a2067221 */ /* 0x000fe20000010000 */
[----:B------:R-:W-:Y:S02]  /*22eb0*/  LOP3.LUT R178, R33, 0xff, RZ, 0xc0, !PT ;  /* 0x000000ff21b27812 */ /* 0x000fe400078ec0ff */
[----:B------:R-:W-:Y:S01]  /*22ec0*/  PRMT R229, R41, 0x5410, R40 ;  /* 0x0000541029e57816 */ /* 0x000fe20000000028 */
[----:B------:R-:W-:Y:S01]  /*22ed0*/  FADD.FTZ R21, R97, R6 ;  /* 0x0000000661157221 */ /* 0x000fe20000010000 */
[----:B-1----:R-:W-:Y:S01]  /*22ee0*/  LOP3.LUT R0, R42, UR13, R15, 0x96, !PT ;  /* 0x0000000d2a007c12 */ /* 0x002fe2000f8e960f */
[----:B------:R-:W-:Y:S01]  /*22ef0*/  IMAD.MOV.U32 R42, RZ, RZ, R128 ;  /* 0x000000ffff2a7224 */ /* 0x000fe200078e0080 */
[----:B------:R-:W-:Y:S01]  /*22f00*/  LOP3.LUT R205, R105, 0xff, RZ, 0xc0, !PT ;  /* 0x000000ff69cd7812 */ /* 0x000fe200078ec0ff */
[----:B------:R-:W1:Y:S02]  /*22f10*/  MUFU.EX2 R15, R8 ;  /* 0x00000008000f7308 */ /* 0x000e640000000800 */
[----:B------:R-:W-:Y:S01]  /*22f20*/  IMAD.WIDE.U32 R18, R0, -0x326172a9, RZ ;  /* 0xcd9e8d5700127825 */ /* 0x000fe200078e00ff */
[----:B------:R-:W-:Y:S05]  /*22f30*/  LOP3.LUT R0, R120, R166, RZ, 0x3c, !PT ;  /* 0x000000a678007212 */ /* 0x000fea00078e3cff */
[----:B------:R-:W-:Y:S04]  /*22f40*/  IMAD.WIDE.U32 R24, R0, -0x2daee0ad, RZ ;  /* 0xd2511f5300187825 */ /* 0x000fe800078e00ff */
[----:B---3--:R-:W-:Y:S01]  /*22f50*/  FADD.FTZ R0, R23, R16 ;  /* 0x0000001017007221 */ /* 0x008fe20000010000 */
[----:B------:R-:W-:Y:S02]  /*22f60*/  F2FP.BF16.F32.PACK_AB R16, R97, R162 ;  /* 0x000000a26110723e */ /* 0x000fe400000010ff */
[C---:B-1----:R-:W-:Y:S01]  /*22f70*/  F2FP.BF16.F32.PACK_AB R136, R15.reuse, R23 ;  /* 0x000000170f88723e */ /* 0x042fe200000010ff */
[----:B------:R-:W-:Y:S01]  /*22f80*/  FADD.FTZ R23, R15, R0 ;  /* 0x000000000f177221 */ /* 0x000fe20000010000 */
[----:B------:R-:W-:Y:S02]  /*22f90*/  LOP3.LUT R0, R14, UR12, R25, 0x96, !PT ;  /* 0x0000000c0e007c12 */ /* 0x000fe4000f8e9619 */
[----:B------:R-:W-:Y:S02]  /*22fa0*/  LOP3.LUT R8, R158, UR16, R19, 0x96, !PT ;  /* 0x000000109e087c12 */ /* 0x000fe4000f8e9613 */
[----:B------:R-:W-:Y:S01]  /*22fb0*/  MUFU.EX2 R19, R39 ;  /* 0x0000002700137308 */ /* 0x000fe20000000800 */
[----:B------:R-:W-:Y:S04]  /*22fc0*/  IMAD.WIDE.U32 R14, R0, -0x326172a9, RZ ;  /* 0xcd9e8d57000e7825 */ /* 0x000fe800078e00ff */
[----:B------:R-:W-:Y:S01]  /*22fd0*/  FFMA.FTZ R0, R58, UR6, -R5 ;  /* 0x000000063a007c23 */ /* 0x000fe20008010805 */
[----:B------:R-:W-:Y:S04]  /*22fe0*/  LOP3.LUT R6, R18, UR15, R15, 0x96, !PT ;  /* 0x0000000f12067c12 */ /* 0x000fe8000f8e960f */
[----:B------:R1:W-:Y:S01]  /*22ff0*/  MUFU.EX2 R25, R0 ;  /* 0x0000000000197308 */ /* 0x0003e20000000800 */
[----:B------:R-:W-:Y:S04]  /*23000*/  IMAD.WIDE.U32 R128, R6, -0x2daee0ad, RZ ;  /* 0xd2511f5306807825 */ /* 0x000fe800078e00ff */
[----:B-1----:R-:W-:Y:S01]  /*23010*/  FFMA.FTZ R0, R59, UR6, -R5 ;  /* 0x000000063b007c23 */ /* 0x002fe20008010805 */
[----:B--2---:R-:W-:Y:S05]  /*23020*/  @!P1 HFMA2.BF16_V2 R34, -RZ.H0_H0, RZ.H0_H0, -R45.H0_H0 ;  /* 0x200000ffff229231 */ /* 0x004fea000034092d */
[----:B------:R-:W-:Y:S01]  /*23030*/  PRMT R30, R34, 0x7610, R30 ;  /* 0x00007610221e7816 */ /* 0x000fe2000000001e */
[----:B------:R1:W-:Y:S03]  /*23040*/  @!P1 STL.S16 [R1+0x1b0], R34 ;  /* 0x0001b02201009387 */ /* 0x0003e60000100600 */
[----:B------:R-:W-:Y:S01]  /*23050*/  @!P1 PRMT R45, R30, 0x5410, RZ ;  /* 0x000054101e2d9816 */ /* 0x000fe200000000ff */
[----:B------:R4:W2:Y:S01]  /*23060*/  LDL.S16 R26, [R1+0x1b4] ;  /* 0x0001b400011a7983 */ /* 0x0008a20000100600 */
[----:B------:R-:W-:Y:S01]  /*23070*/  ISETP.GT.U32.AND P1, PT, R194, UR10, PT ;  /* 0x0000000ac2007c0c */ /* 0x000fe2000bf24070 */
[----:B------:R-:W3:Y:S02]  /*23080*/  MUFU.EX2 R30, R56 ;  /* 0x00000038001e7308 */ /* 0x000ee40000000800 */
[----:B------:R4:W4:Y:S01]  /*23090*/  LDL.S16 R50, [R1+0x1c0] ;  /* 0x0001c00001327983 */ /* 0x0009220000100600 */
[----:B---3--:R-:W-:Y:S07]  /*230a0*/  F2FP.BF16.F32.PACK_AB R150, R19, R30 ;  /* 0x0000001e1396723e */ /* 0x008fee00000010ff */
[----:B-1----:R-:W1:Y:S02]  /*230b0*/  MUFU.EX2 R34, R142 ;  /* 0x0000008e00227308 */ /* 0x002e640000000800 */
[----:B-1----:R-:W-:Y:S01]  /*230c0*/  F2FP.BF16.F32.PACK_AB R188, R34, R35 ;  /* 0x0000002322bc723e */ /* 0x002fe200000010ff */
[----:B--2---:R-:W-:Y:S05]  /*230d0*/  @!P5 HFMA2.BF16_V2 R26, -RZ.H0_H0, RZ.H0_H0, -R41.H0_H0 ;  /* 0x200000ffff1ad231 */ /* 0x004fea0000340929 */
[----:B------:R-:W-:Y:S01]  /*230e0*/  PRMT R11, R26, 0x7610, R11 ;  /* 0x000076101a0b7816 */ /* 0x000fe2000000000b */
[----:B------:R1:W-:Y:S03]  /*230f0*/  @!P5 STL.S16 [R1+0x1b4], R26 ;  /* 0x0001b41a0100d387 */ /* 0x0003e60000100600 */
[----:B------:R-:W-:Y:S02]  /*23100*/  @!P5 PRMT R41, R11, 0x5410, RZ ;  /* 0x000054100b29d816 */ /* 0x000fe400000000ff */
[----:B------:R-:W-:Y:S11]  /*23110*/  ISETP.GT.U32.AND P5, PT, R185, UR10, PT ;  /* 0x0000000ab9007c0c */ /* 0x000ff6000bfa4070 */
[----:B------:R-:W-:Y:S02]  /*23120*/  @!UPT UIADD3 URZ, UPT, UPT, URZ, URZ, URZ ;  /* 0x000000fffffff290 */ /* 0x000fe4000fffe0ff */
[----:B----4-:R-:W-:Y:S05]  /*23130*/  @P5 HFMA2.BF16_V2 R50, -RZ.H0_H0, RZ.H0_H0, -R40.H0_H0 ;  /* 0x200000ffff325231 */ /* 0x010fea0000340928 */
[----:B------:R-:W-:Y:S01]  /*23140*/  PRMT R15, R50, 0x7610, R15 ;  /* 0x00007610320f7816 */ /* 0x000fe2000000000f */
[----:B------:R2:W-:Y:S01]  /*23150*/  @P5 STL.S16 [R1+0x1c0], R50 ;  /* 0x0001c03201005387 */ /* 0x0005e20000100600 */
[----:B-1----:R-:W-:Y:S04]  /*23160*/  IMAD.WIDE.U32 R26, R8, -0x2daee0ad, RZ ;  /* 0xd2511f53081a7825 */ /* 0x002fe800078e00ff */
[----:B------:R-:W-:Y:S01]  /*23170*/  FADD.FTZ R8, R243, R17 ;  /* 0x00000011f3087221 */ /* 0x000fe20000010000 */
[----:B------:R-:W-:Y:S01]  /*23180*/  @P5 PRMT R40, R15, 0x5410, RZ ;  /* 0x000054100f285816 */ /* 0x000fe200000000ff */
[----:B------:R4:W3:Y:S01]  /*23190*/  LDL.S16 R6, [R1+0x1c4] ;  /* 0x0001c40001067983 */ /* 0x0008e20000100600 */
[----:B------:R-:W-:Y:S01]  /*231a0*/  LOP3.LUT R11, R24, UR11, R27, 0x96, !PT ;  /* 0x0000000b180b7c12 */ /* 0x000fe2000f8e961b */
[----:B------:R-:W-:Y:S01]  /*231b0*/  FADD.FTZ R8, R245, R8 ;  /* 0x00000008f5087221 */ /* 0x000fe20000010000 */
[----:B------:R-:W-:Y:S01]  /*231c0*/  ISETP.LE.U32.AND P5, PT, R187, UR10, PT ;  /* 0x0000000abb007c0c */ /* 0x000fe2000bfa3070 */
[----:B------:R-:W1:Y:S01]  /*231d0*/  MUFU.EX2 R24, R0 ;  /* 0x0000000000187308 */ /* 0x000e620000000800 */
[----:B------:R-:W-:Y:S01]  /*231e0*/  LOP3.LUT R17, R26, UR25, R129, 0x96, !PT ;  /* 0x000000191a117c12 */ /* 0x000fe2000f8e9681 */
[----:B------:R-:W-:Y:S04]  /*231f0*/  FADD.FTZ R8, R246, R8 ;  /* 0x00000008f6087221 */ /* 0x000fe80000010000 */
[----:B------:R-:W-:Y:S04]  /*23200*/  FADD.FTZ R8, R247, R8 ;  /* 0x00000008f7087221 */ /* 0x000fe80000010000 */
[----:B------:R4:W-:Y:S01]  /*23210*/  MUFU.EX2 R27, R72 ;  /* 0x00000048001b7308 */ /* 0x0009e20000000800 */
[----:B--2---:R2:W2:Y:S01]  /*23220*/  LDL.S16 R50, [R1+0x1c8] ;  /* 0x0001c80001327983 */ /* 0x0044a20000100600 */
[----:B-1----:R-:W-:Y:S01]  /*23230*/  F2FP.BF16.F32.PACK_AB R142, R24, R25 ;  /* 0x00000019188e723e */ /* 0x002fe200000010ff */
[----:B------:R-:W-:Y:S01]  /*23240*/  FADD.FTZ R0, R30, R22 ;  /* 0x000000161e007221 */ /* 0x000fe20000010000 */
[----:B------:R-:W-:Y:S06]  /*23250*/  PRMT R30, R112, 0x7610, R30 ;  /* 0x00007610701e7816 */ /* 0x000fec000000001e */
[----:B------:R-:W1:Y:S01]  /*23260*/  MUFU.EX2 R26, R117 ;  /* 0x00000075001a7308 */ /* 0x000e620000000800 */
[----:B------:R-:W-:Y:S01]  /*23270*/  FADD.FTZ R15, R19, R0 ;  /* 0x00000000130f7221 */ /* 0x000fe20000010000 */
[----:B------:R-:W-:Y:S01]  /*23280*/  F2FP.BF16.F32.PACK_AB R0, R246, R245 ;  /* 0x000000f5f600723e */ /* 0x000fe200000010ff */
[----:B------:R-:W-:Y:S01]  /*23290*/  IMAD.WIDE.U32 R18, R11, -0x326172a9, RZ ;  /* 0xcd9e8d570b127825 */ /* 0x000fe200078e00ff */
[----:B----4-:R-:W-:Y:S02]  /*232a0*/  F2FP.BF16.F32.PACK_AB R72, R44, R186 ;  /* 0x000000ba2c48723e */ /* 0x010fe400000010ff */
[C---:B------:R-:W-:Y:S02]  /*232b0*/  PRMT R49, R0.reuse, 0x7610, R49 ;  /* 0x0000761000317816 */ /* 0x040fe40000000031 */
[----:B------:R-:W-:Y:S01]  /*232c0*/  PRMT R48, R0, 0x7632, R48 ;  /* 0x0000763200307816 */ /* 0x000fe20000000030 */
[----:B------:R-:W-:Y:S01]  /*232d0*/  FADD.FTZ R0, R25, R23 ;  /* 0x0000001719007221 */ /* 0x000fe20000010000 */
[----:B------:R-:W-:Y:S02]  /*232e0*/  LOP3.LUT R193, R14, UR17, R19, 0x96, !PT ;  /* 0x000000110ec17c12 */ /* 0x000fe4000f8e9613 */
[----:B------:R-:W-:Y:S01]  /*232f0*/  PRMT R240, R49, 0x5410, R48 ;  /* 0x0000541031f07816 */ /* 0x000fe20000000030 */
[----:B------:R-:W-:Y:S01]  /*23300*/  FADD.FTZ R14, R24, R0 ;  /* 0x00000000180e7221 */ /* 0x000fe20000010000 */
[----:B------:R-:W-:Y:S01]  /*23310*/  FFMA.FTZ R0, R66, UR6, -R5 ;  /* 0x0000000642007c23 */ /* 0x000fe20008010805 */
[----:B-1----:R-:W-:Y:S03]  /*23320*/  F2FP.BF16.F32.PACK_AB R129, R26, R32 ;  /* 0x000000201a81723e */ /* 0x002fe600000010ff */
[----:B------:R1:W4:Y:S02]  /*23330*/  MUFU.EX2 R22, R0 ;  /* 0x0000000000167308 */ /* 0x0003240000000800 */
[----:B-1----:R-:W-:Y:S01]  /*23340*/  F2FP.BF16.F32.PACK_AB R0, R208, R247 ;  /* 0x000000f7d000723e */ /* 0x002fe200000010ff */
[----:B------:R-:W-:Y:S03]  /*23350*/  IMAD.MOV.U32 R247, RZ, RZ, R51 ;  /* 0x000000fffff77224 */ /* 0x000fe600078e0033 */
[C---:B------:R-:W-:Y:S02]  /*23360*/  PRMT R92, R0.reuse, 0x7610, R92 ;  /* 0x00007610005c7816 */ /* 0x040fe4000000005c */
[----:B------:R-:W-:Y:S01]  /*23370*/  PRMT R93, R0, 0x7632, R93 ;  /* 0x00007632005d7816 */ /* 0x000fe2000000005d */
[----:B------:R-:W-:Y:S03]  /*23380*/  FADD.FTZ R0, R32, R15 ;  /* 0x0000000f20007221 */ /* 0x000fe60000010000 */
[----:B------:R-:W-:Y:S01]  /*23390*/  PRMT R231, R92, 0x5410, R93 ;  /* 0x000054105ce77816 */ /* 0x000fe2000000005d */
[----:B---3--:R-:W-:Y:S05]  /*233a0*/  @!P6 HFMA2.BF16_V2 R6, -RZ.H0_H0, RZ.H0_H0, -R48.H0_H0 ;  /* 0x200000ffff06e231 */ /* 0x008fea0000340930 */
[----:B------:R-:W-:Y:S04]  /*233b0*/  PRMT R19, R6, 0x7610, R19 ;  /* 0x0000761006137816 */ /* 0x000fe80000000013 */
[----:B------:R-:W-:Y:S01]  /*233c0*/  @!P6 PRMT R48, R19, 0x5410, RZ ;  /* 0x000054101330e816 */ /* 0x000fe200000000ff */
[----:B--2---:R-:W-:Y:S05]  /*233d0*/  @!P5 HFMA2.BF16_V2 R50, -RZ.H0_H0, RZ.H0_H0, -R49.H0_H0 ;  /* 0x200000ffff32d231 */ /* 0x004fea0000340931 */
[----:B------:R1:W-:Y:S01]  /*233e0*/  @!P5 STL.S16 [R1+0x1c8], R50 ;  /* 0x0001c8320100d387 */ /* 0x0003e20000100600 */
[----:B------:R-:W-:Y:S03]  /*233f0*/  PRMT R39, R50, 0x7610, R39 ;  /* 0x0000761032277816 */ /* 0x000fe60000000027 */
[----:B------:R2:W-:Y:S01]  /*23400*/  @!P6 STL.S16 [R1+0x1c4], R6 ;  /* 0x0001c4060100e387 */ /* 0x0005e20000100600 */
[----:B------:R-:W-:Y:S02]  /*23410*/  @!P5 PRMT R49, R39, 0x5410, RZ ;  /* 0x000054102731d816 */ /* 0x000fe400000000ff */
[----:B------:R-:W-:Y:S01]  /*23420*/  ISETP.LE.U32.AND P5, PT, R178, UR10, PT ;  /* 0x0000000ab2007c0c */ /* 0x000fe2000bfa3070 */
[----:B------:R3:W3:Y:S01]  /*23430*/  LDL.S16 R23, [R1+0x1d0] ;  /* 0x0001d00001177983 */ /* 0x0006e20000100600 */
[----:B------:R-:W-:Y:S03]  /*23440*/  ISETP.GT.U32.AND P6, PT, R211, UR10, PT ;  /* 0x0000000ad3007c0c */ /* 0x000fe6000bfc4070 */
[----:B------:R3:W3:Y:S01]  /*23450*/  LDL.S16 R56, [R1+0x1e4] ;  /* 0x0001e40001387983 */ /* 0x0006e20000100600 */
[----:B-1----:R-:W-:Y:S01]  /*23460*/  IMAD.MOV.U32 R50, RZ, RZ, R204 ;  /* 0x000000ffff327224 */ /* 0x002fe200078e00cc */
[----:B------:R-:W-:Y:S01]  /*23470*/  LOP3.LUT R204, R31, 0xff, RZ, 0xc0, !PT ;  /* 0x000000ff1fcc7812 */ /* 0x000fe200078ec0ff */
[----:B--2---:R-:W-:Y:S02]  /*23480*/  FADD.FTZ R6, R154, R21 ;  /* 0x000000159a067221 */ /* 0x004fe40000010000 */
[----:B------:R-:W-:Y:S01]  /*23490*/  IMAD.MOV.U32 R246, RZ, RZ, R50 ;  /* 0x000000fffff67224 */ /* 0x000fe200078e0032 */
[----:B------:R2:W2:Y:S01]  /*234a0*/  LDL.S16 R21, [R1+0x1cc] ;  /* 0x0001cc0001157983 */ /* 0x0004a20000100600 */
[----:B------:R-:W-:Y:S01]  /*234b0*/  MUFU.EX2 R50, R201 ;  /* 0x000000c900327308 */ /* 0x000fe20000000800 */
[----:B------:R-:W-:Y:S01]  /*234c0*/  FADD.FTZ R11, R137, R6 ;  /* 0x00000006890b7221 */ /* 0x000fe20000010000 */
[----:B------:R-:W-:Y:S01]  /*234d0*/  FFMA.FTZ R6, R67, UR6, -R5 ;  /* 0x0000000643067c23 */ /* 0x000fe20008010805 */
[----:B------:R-:W-:Y:S04]  /*234e0*/  IMAD.WIDE.U32 R66, R17, -0x326172a9, RZ ;  /* 0xcd9e8d5711427825 */ /* 0x000fe800078e00ff */
[----:B------:R-:W-:Y:S01]  /*234f0*/  FADD.FTZ R17, R26, R0 ;  /* 0x000000001a117221 */ /* 0x000fe20000010000 */
[----:B----4-:R-:W-:Y:S02]  /*23500*/  FADD.FTZ R0, R22, R14 ;  /* 0x0000000e16007221 */ /* 0x010fe40000010000 */
[----:B------:R1:W4:Y:S01]  /*23510*/  MUFU.EX2 R19, R6 ;  /* 0x0000000600137308 */ /* 0x0003220000000800 */
[----:B------:R-:W-:Y:S01]  /*23520*/  LOP3.LUT R116, R18, UR5, R67, 0x96, !PT ;  /* 0x0000000512747c12 */ /* 0x000fe2000f8e9643 */
[----:B------:R-:W-:Y:S02]  /*23530*/  IMAD.MOV.U32 R67, RZ, RZ, R189 ;  /* 0x000000ffff437224 */ /* 0x000fe400078e00bd */
[--C-:B------:R-:W-:Y:S01]  /*23540*/  FFMA.FTZ R189, R123, UR6, -R5.reuse ;  /* 0x000000067bbd7c23 */ /* 0x100fe20008010805 */
[----:B------:R-:W-:Y:S02]  /*23550*/  IMAD.MOV.U32 R123, RZ, RZ, R182 ;  /* 0x000000ffff7b7224 */ /* 0x000fe400078e00b6 */
[----:B------:R-:W-:Y:S01]  /*23560*/  LOP3.LUT R67, R67, 0xff, RZ, 0xc0, !PT ;  /* 0x000000ff43437812 */ /* 0x000fe200078ec0ff */
[--C-:B-1----:R-:W-:Y:S01]  /*23570*/  FFMA.FTZ R6, R74, UR6, -R5.reuse ;  /* 0x000000064a067c23 */ /* 0x102fe20008010805 */
[----:B----4-:R-:W-:Y:S01]  /*23580*/  FADD.FTZ R14, R19, R0 ;  /* 0x00000000130e7221 */ /* 0x010fe20000010000 */
[----:B------:R-:W-:Y:S01]  /*23590*/  FFMA.FTZ R0, R75, UR6, -R5 ;  /* 0x000000064b007c23 */ /* 0x000fe20008010805 */
[----:B------:R-:W-:Y:S02]  /*235a0*/  F2FP.BF16.F32.PACK_AB R137, R19, R22 ;  /* 0x000000161389723e */ /* 0x000fe400000010ff */
[----:B------:R-:W-:Y:S01]  /*235b0*/  MUFU.EX2 R22, R81 ;  /* 0x0000005100167308 */ /* 0x000fe20000000800 */
[C---:B------:R-:W-:Y:S02]  /*235c0*/  PRMT R75, R248.reuse, 0x7773, RZ ;  /* 0x00007773f84b7816 */ /* 0x040fe400000000ff */
[----:B------:R-:W-:Y:S07]  /*235d0*/  PRMT R74, R248, 0x7772, RZ ;  /* 0x00007772f84a7816 */ /* 0x000fee00000000ff */
[----:B------:R1:W-:Y:S02]  /*235e0*/  MUFU.EX2 R18, R0 ;  /* 0x0000000000127308 */ /* 0x0003e40000000800 */
[----:B-1----:R-:W-:Y:S04]  /*235f0*/  F2FP.BF16.F32.PACK_AB R0, R38, R127 ;  /* 0x0000007f2600723e */ /* 0x002fe800000010ff */
[C---:B------:R-:W-:Y:S02]  /*23600*/  PRMT R102, R0.reuse, 0x7610, R102 ;  /* 0x0000761000667816 */ /* 0x040fe40000000066 */
[----:B------:R-:W-:Y:S04]  /*23610*/  PRMT R108, R0, 0x7632, R108 ;  /* 0x00007632006c7816 */ /* 0x000fe8000000006c */
[----:B------:R-:W-:Y:S01]  /*23620*/  PRMT R245, R102, 0x5410, R108 ;  /* 0x0000541066f57816 */ /* 0x000fe2000000006c */
[----:B---3--:R-:W-:Y:S05]  /*23630*/  @!P5 HFMA2.BF16_V2 R23, -RZ.H0_H0, RZ.H0_H0, -R92.H0_H0 ;  /* 0x200000ffff17d231 */ /* 0x008fea000034095c */
[----:B------:R1:W-:Y:S01]  /*23640*/  @!P5 STL.S16 [R1+0x1d0], R23 ;  /* 0x0001d0170100d387 */ /* 0x0003e20000100600 */
[----:B------:R-:W-:Y:S04]  /*23650*/  PRMT R58, R23, 0x7610, R58 ;  /* 0x00007610173a7816 */ /* 0x000fe8000000003a */
[----:B------:R-:W-:Y:S02]  /*23660*/  @!P5 PRMT R92, R58, 0x5410, RZ ;  /* 0x000054103a5cd816 */ /* 0x000fe400000000ff */
[----:B------:R-:W-:Y:S02]  /*23670*/  ISETP.LE.U32.AND P5, PT, R205, UR10, PT ;  /* 0x0000000acd007c0c */ /* 0x000fe4000bfa3070 */
[----:B------:R-:W-:Y:S01]  /*23680*/  LOP3.LUT R58, R199, 0xff, RZ, 0xc0, !PT ;  /* 0x000000ffc73a7812 */ /* 0x000fe200078ec0ff */
[----:B--2---:R-:W-:Y:S05]  /*23690*/  @P6 HFMA2.BF16_V2 R21, -RZ.H0_H0, RZ.H0_H0, -R93.H0_H0 ;  /* 0x200000ffff156231 */ /* 0x004fea000034095d */
[----:B------:R2:W-:Y:S01]  /*236a0*/  @P6 STL.S16 [R1+0x1cc], R21 ;  /* 0x0001cc1501006387 */ /* 0x0005e20000100600 */
[----:B------:R-:W-:Y:S01]  /*236b0*/  PRMT R24, R21, 0x7610, R24 ;  /* 0x0000761015187816 */ /* 0x000fe20000000018 */
[----:B-1----:R1:W3:Y:S02]  /*236c0*/  MUFU.EX2 R23, R73 ;  /* 0x0000004900177308 */ /* 0x0022e40000000800 */
[----:B------:R4:W4:Y:S01]  /*236d0*/  LDL.S16 R39, [R1+0x1e0] ;  /* 0x0001e00001277983 */ /* 0x0009220000100600 */
[----:B------:R-:W-:Y:S02]  /*236e0*/  @P6 PRMT R93, R24, 0x5410, RZ ;  /* 0x00005410185d6816 */ /* 0x000fe400000000ff */
[----:B------:R-:W-:Y:S01]  /*236f0*/  ISETP.LE.U32.AND P6, PT, R204, UR10, PT ;  /* 0x0000000acc007c0c */ /* 0x000fe2000bfc3070 */
[----:B------:R4:W4:Y:S04]  /*23700*/  LDL.S16 R25, [R1+0x1dc] ;  /* 0x0001dc0001197983 */ /* 0x0009280000100600 */
[----:B------:R-:W2:Y:S01]  /*23710*/  MUFU.EX2 R24, R80 ;  /* 0x0000005000187308 */ /* 0x000ea20000000800 */
[----:B-1----:R-:W-:Y:S02]  /*23720*/  F2FP.BF16.F32.PACK_AB R73, R157, R163 ;  /* 0x000000a39d49723e */ /* 0x002fe400000010ff */
[----:B---3--:R-:W-:Y:S07]  /*23730*/  F2FP.BF16.F32.PACK_AB R154, R23, R27 ;  /* 0x0000001b179a723e */ /* 0x008fee00000010ff */
[----:B--2---:R1:W2:Y:S01]  /*23740*/  MUFU.EX2 R21, R6 ;  /* 0x0000000600157308 */ /* 0x0042a20000000800 */
[----:B------:R-:W-:Y:S01]  /*23750*/  F2FP.BF16.F32.PACK_AB R151, R22, R24 ;  /* 0x000000181697723e */ /* 0x000fe200000010ff */
[----:B-1----:R-:W-:Y:S01]  /*23760*/  FADD.FTZ R6, R163, R11 ;  /* 0x0000000ba3067221 */ /* 0x002fe20000010000 */
[----:B------:R-:W-:Y:S01]  /*23770*/  FADD.FTZ R11, R208, R8 ;  /* 0x00000008d00b7221 */ /* 0x000fe20000010000 */
[----:B------:R-:W-:Y:S01]  /*23780*/  FADD.FTZ R8, R27, R17 ;  /* 0x000000111b087221 */ /* 0x000fe20000010000 */
[----:B--2---:R-:W-:Y:S01]  /*23790*/  FADD.FTZ R0, R21, R14 ;  /* 0x0000000e15007221 */ /* 0x004fe20000010000 */
[----:B------:R-:W-:Y:S01]  /*237a0*/  FADD.FTZ R15, R157, R6 ;  /* 0x000000069d0f7221 */ /* 0x000fe20000010000 */
[----:B------:R-:W-:Y:S01]  /*237b0*/  F2FP.BF16.F32.PACK_AB R6, R183, R207 ;  /* 0x000000cfb706723e */ /* 0x000fe200000010ff */
[----:B------:R-:W-:Y:S01]  /*237c0*/  FADD.FTZ R17, R23, R8 ;  /* 0x0000000817117221 */ /* 0x000fe20000010000 */
[----:B------:R-:W-:Y:S01]  /*237d0*/  FADD.FTZ R8, R207, R11 ;  /* 0x0000000bcf087221 */ /* 0x000fe20000010000 */
[----:B------:R-:W-:Y:S01]  /*237e0*/  FADD.FTZ R11, R18, R0 ;  /* 0x00000000120b7221 */ /* 0x000fe20000010000 */
[----:B------:R-:W-:Y:S01]  /*237f0*/  PRMT R97, R6, 0x7610, R97 ;  /* 0x0000761006617816 */ /* 0x000fe20000000061 */
[----:B------:R-:W-:Y:S01]  /*23800*/  FFMA.FTZ R0, R82, UR6, -R5 ;  /* 0x0000000652007c23 */ /* 0x000fe20008010805 */
[----:B------:R-:W-:Y:S01]  /*23810*/  PRMT R101, R6, 0x7632, R101 ;  /* 0x0000763206657816 */ /* 0x000fe20000000065 */
[----:B------:R-:W-:Y:S01]  /*23820*/  FADD.FTZ R8, R183, R8 ;  /* 0x00000008b7087221 */ /* 0x000fe20000010000 */
[----:B------:R-:W-:Y:S01]  /*23830*/  F2FP.BF16.F32.PACK_AB R157, R18, R21 ;  /* 0x00000015129d723e */ /* 0x000fe200000010ff */
[----:B------:R-:W-:Y:S01]  /*23840*/  @!P5 HFMA2.BF16_V2 R56, -RZ.H0_H0, RZ.H0_H0, -R97.H0_H0 ;  /* 0x200000ffff38d231 */ /* 0x000fe20000340961 */
[----:B------:R-:W-:Y:S01]  /*23850*/  PRMT R183, R97, 0x5410, R101 ;  /* 0x0000541061b77816 */ /* 0x000fe20000000065 */
[----:B------:R1:W-:Y:S01]  /*23860*/  MUFU.EX2 R21, R0 ;  /* 0x0000000000157308 */ /* 0x0003e20000000800 */
[----:B------:R-:W-:Y:S01]  /*23870*/  LOP3.LUT R208, R116, 0xff, RZ, 0xc0, !PT ;  /* 0x000000ff74d07812 */ /* 0x000fe200078ec0ff */
[----:B------:R-:W-:Y:S01]  /*23880*/  FADD.FTZ R6, R186, R15 ;  /* 0x0000000fba067221 */ /* 0x000fe20000010000 */
[----:B------:R2:W-:Y:S01]  /*23890*/  @!P5 STL.S16 [R1+0x1e4], R56 ;  /* 0x0001e4380100d387 */ /* 0x0005e20000100600 */
[----:B------:R-:W-:Y:S01]  /*238a0*/  PRMT R26, R56, 0x7610, R26 ;  /* 0x00007610381a7816 */ /* 0x000fe2000000001a */
[----:B------:R-:W-:Y:S01]  /*238b0*/  FADD.FTZ R15, R127, R8 ;  /* 0x000000087f0f7221 */ /* 0x000fe20000010000 */
[----:B------:R-:W-:Y:S01]  /*238c0*/  FADD.FTZ R18, R44, R6 ;  /* 0x000000062c127221 */ /* 0x000fe20000010000 */
[----:B------:R-:W-:Y:S01]  /*238d0*/  LOP3.LUT R6, R116, 0xffff, RZ, 0xc0, !PT ;  /* 0x0000ffff74067812 */ /* 0x000fe200078ec0ff */
[--C-:B------:R-:W-:Y:S01]  /*238e0*/  FFMA.FTZ R186, R122, UR6, -R5.reuse ;  /* 0x000000067aba7c23 */ /* 0x100fe20008010805 */
[----:B------:R-:W-:Y:S01]  /*238f0*/  @!P5 PRMT R97, R26, 0x5410, RZ ;  /* 0x000054101a61d816 */ /* 0x000fe200000000ff */
[----:B------:R-:W-:Y:S01]  /*23900*/  FADD.FTZ R8, R35, R18 ;  /* 0x0000001223087221 */ /* 0x000fe20000010000 */
[----:B------:R-:W-:Y:S01]  /*23910*/  SHF.R.U32.HI R207, RZ, 0x8, R6 ;  /* 0x00000008ffcf7819 */ /* 0x000fe20000011606 */
[----:B------:R-:W-:Y:S01]  /*23920*/  MUFU.EX2 R35, R202 ;  /* 0x000000ca00237308 */ /* 0x000fe20000000800 */
[----:B------:R-:W-:Y:S02]  /*23930*/  ISETP.LE.U32.AND P5, PT, R208, UR10, PT ;  /* 0x0000000ad0007c0c */ /* 0x000fe4000bfa3070 */
[----:B------:R-:W-:Y:S01]  /*23940*/  LOP3.LUT R6, R207, 0xffff, RZ, 0xc0, !PT ;  /* 0x0000ffffcf067812 */ /* 0x000fe200078ec0ff */
[----:B-1----:R-:W-:Y:S01]  /*23950*/  FFMA.FTZ R0, R83, UR6, -R5 ;  /* 0x0000000653007c23 */ /* 0x002fe20008010805 */
[----:B----4-:R-:W-:Y:S02]  /*23960*/  @!P0 HFMA2.BF16_V2 R39, -RZ.H0_H0, RZ.H0_H0, -R101.H0_H0 ;  /* 0x200000ffff278231 */ /* 0x010fe40000340965 */
[----:B------:R-:W-:Y:S03]  /*23970*/  @!P6 HFMA2.BF16_V2 R25, -RZ.H0_H0, RZ.H0_H0, -R102.H0_H0 ;  /* 0x200000ffff19e231 */ /* 0x000fe60000340966 */
[----:B------:R1:W-:Y:S01]  /*23980*/  @!P0 STL.S16 [R1+0x1e0], R39 ;  /* 0x0001e02701008387 */ /* 0x0003e20000100600 */
[----:B------:R-:W-:Y:S03]  /*23990*/  PRMT R19, R39, 0x7610, R19 ;  /* 0x0000761027137816 */ /* 0x000fe60000000013 */
[----:B------:R3:W-:Y:S01]  /*239a0*/  @!P6 STL.S16 [R1+0x1dc], R25 ;  /* 0x0001dc190100e387 */ /* 0x0007e20000100600 */
[----:B------:R-:W-:Y:S02]  /*239b0*/  @!P0 PRMT R101, R19, 0x5410, RZ ;  /* 0x0000541013658816 */ /* 0x000fe400000000ff */
[----:B------:R4:W1:Y:S01]  /*239c0*/  MUFU.EX2 R19, R0 ;  /* 0x0000000000137308 */ /* 0x0008620000000800 */
[----:B--2---:R2:W2:Y:S01]  /*239d0*/  LDL.S16 R56, [R1+0x200] ;  /* 0x0002000001387983 */ /* 0x0044a20000100600 */
[----:B------:R-:W-:Y:S02]  /*239e0*/  ISETP.GT.U32.AND P0, PT, R216, UR10, PT ;  /* 0x0000000ad8007c0c */ /* 0x000fe4000bf04070 */
[----:B------:R-:W-:Y:S01]  /*239f0*/  PRMT R23, R25, 0x7610, R23 ;  /* 0x0000761019177816 */ /* 0x000fe20000000017 */
[----:B------:R2:W2:Y:S03]  /*23a00*/  LDL.S16 R26, [R1+0x1f8] ;  /* 0x0001f800011a7983 */ /* 0x0004a60000100600 */
[----:B------:R-:W-:Y:S01]  /*23a10*/  @!P6 PRMT R102, R23, 0x5410, RZ ;  /* 0x000054101766e816 */ /* 0x000fe200000000ff */
[----:B------:R2:W2:Y:S01]  /*23a20*/  LDL.S16 R27, [R1+0x214] ;  /* 0x00021400011b7983 */ /* 0x0004a20000100600 */
[----:B------:R-:W-:Y:S01]  /*23a30*/  ISETP.LE.U32.AND P6, PT, R6, UR10, PT ;  /* 0x0000000a06007c0c */ /* 0x000fe2000bfc3070 */
[----:B------:R-:W-:Y:S01]  /*23a40*/  FFMA.FTZ R6, R90, UR6, -R5 ;  /* 0x000000065a067c23 */ /* 0x000fe20008010805 */
[----:B------:R-:W-:Y:S01]  /*23a50*/  MUFU.EX2 R23, R89 ;  /* 0x0000005900177308 */ /* 0x000fe20000000800 */
[----:B----4-:R-:W-:Y:S01]  /*23a60*/  FADD.FTZ R0, R24, R17 ;  /* 0x0000001118007221 */ /* 0x010fe20000010000 */
[----:B-1----:R4:W4:Y:S01]  /*23a70*/  LDL.S16 R39, [R1+0x1fc] ;  /* 0x0001fc0001277983 */ /* 0x0029220000100600 */
[----:B------:R-:W-:Y:S07]  /*23a80*/  F2FP.BF16.F32.PACK_AB R152, R19, R21 ;  /* 0x000000151398723e */ /* 0x000fee00000010ff */
[----:B------:R1:W-:Y:S01]  /*23a90*/  MUFU.EX2 R17, R6 ;  /* 0x0000000600117308 */ /* 0x0003e20000000800 */
[----:B------:R-:W-:Y:S01]  /*23aa0*/  FADD.FTZ R14, R22, R0 ;  /* 0x00000000160e7221 */ /* 0x000fe20000010000 */
[----:B------:R-:W-:Y:S01]  /*23ab0*/  F2FP.BF16.F32.PACK_AB R0, R182, R47 ;  /* 0x0000002fb600723e */ /* 0x000fe200000010ff */
[----:B------:R-:W-:Y:S01]  /*23ac0*/  FADD.FTZ R22, R34, R8 ;  /* 0x0000000822167221 */ /* 0x000fe20000010000 */
[----:B------:R-:W-:Y:S02]  /*23ad0*/  FFMA.FTZ R182, R130, UR6, -R5 ;  /* 0x0000000682b67c23 */ /* 0x000fe40008010805 */
[C---:B------:R-:W-:Y:S02]  /*23ae0*/  PRMT R118, R0.reuse, 0x7610, R118 ;  /* 0x0000761000767816 */ /* 0x040fe40000000076 */
[----:B------:R-:W-:Y:S01]  /*23af0*/  PRMT R117, R0, 0x7632, R117 ;  /* 0x0000763200757816 */ /* 0x000fe20000000075 */
[----:B------:R-:W-:Y:S01]  /*23b00*/  FADD.FTZ R0, R21, R11 ;  /* 0x0000000b15007221 */ /* 0x000fe20000010000 */
[----:B---3--:R-:W3:Y:S03]  /*23b10*/  MUFU.EX2 R25, R88 ;  /* 0x0000005800197308 */ /* 0x008ee60000000800 */
[----:B------:R-:W-:Y:S01]  /*23b20*/  FADD.FTZ R11, R19, R0 ;  /* 0x00000000130b7221 */ /* 0x000fe20000010000 */
[----:B-1----:R-:W-:Y:S06]  /*23b30*/  FFMA.FTZ R6, R91, UR6, -R5 ;  /* 0x000000065b067c23 */ /* 0x002fec0008010805 */
[----:B------:R-:W-:Y:S10]  /*23b40*/  MUFU.EX2 R34, R104 ;  /* 0x0000006800227308 */ /* 0x000ff40000000800 */
[----:B------:R1:W1:Y:S01]  /*23b50*/  MUFU.EX2 R8, R6 ;  /* 0x0000000600087308 */ /* 0x0002620000000800 */
[----:B---3--:R-:W-:Y:S01]  /*23b60*/  FADD.FTZ R0, R25, R14 ;  /* 0x0000000e19007221 */ /* 0x008fe20000010000 */
[C---:B------:R-:W-:Y:S03]  /*23b70*/  F2FP.BF16.F32.PACK_AB R162, R23.reuse, R25 ;  /* 0x0000001917a2723e */ /* 0x040fe600000010ff */
[----:B------:R-:W-:Y:S01]  /*23b80*/  FADD.FTZ R14, R23, R0 ;  /* 0x00000000170e7221 */ /* 0x000fe20000010000 */
[----:B------:R-:W-:Y:S04]  /*23b90*/  FADD.FTZ R0, R17, R11 ;  /* 0x0000000b11007221 */ /* 0x000fe80000010000 */
[----:B------:R-:W-:Y:S01]  /*23ba0*/  MUFU.EX2 R23, R155 ;  /* 0x0000009b00177308 */ /* 0x000fe20000000800 */
[----:B-1----:R-:W-:Y:S01]  /*23bb0*/  FADD.FTZ R6, R38, R15 ;  /* 0x0000000f26067221 */ /* 0x002fe20000010000 */
[----:B------:R-:W-:Y:S01]  /*23bc0*/  IMAD.MOV.U32 R38, RZ, RZ, R230 ;  /* 0x000000ffff267224 */ /* 0x000fe200078e00e6 */
[C---:B------:R-:W-:Y:S01]  /*23bd0*/  F2FP.BF16.F32.PACK_AB R163, R8.reuse, R17 ;  /* 0x0000001108a3723e */ /* 0x040fe200000010ff */
[----:B------:R-:W-:Y:S02]  /*23be0*/  IMAD.MOV.U32 R230, RZ, RZ, R180 ;  /* 0x000000ffffe67224 */ /* 0x000fe400078e00b4 */
[----:B------:R-:W-:Y:S01]  /*23bf0*/  FADD.FTZ R21, R8, R0 ;  /* 0x0000000008157221 */ /* 0x000fe20000010000 */
[----:B------:R-:W-:Y:S01]  /*23c00*/  IMAD.MOV.U32 R180, RZ, RZ, R144 ;  /* 0x000000ffffb47224 */ /* 0x000fe200078e0090 */
[----:B------:R-:W-:Y:S01]  /*23c10*/  PRMT R144, R118, 0x5410, R117 ;  /* 0x0000541076907816 */ /* 0x000fe20000000075 */
[----:B------:R-:W-:Y:S01]  /*23c20*/  IMAD.MOV.U32 R227, RZ, RZ, R38 ;  /* 0x000000ffffe37224 */ /* 0x000fe200078e0026 */
[----:B------:R-:W-:Y:S01]  /*23c30*/  PRMT R8, R10, 0x7632, R8 ;  /* 0x000076320a087816 */ /* 0x000fe20000000008 */
[----:B------:R-:W-:Y:S01]  /*23c40*/  FADD.FTZ R18, R47, R6 ;  /* 0x000000062f127221 */ /* 0x000fe20000010000 */
[----:B------:R-:W-:Y:S01]  /*23c50*/  LOP3.LUT R0, R167, 0xffff, RZ, 0xc0, !PT ;  /* 0x0000ffffa7007812 */ /* 0x000fe200078ec0ff */
[--C-:B------:R-:W-:Y:S01]  /*23c60*/  FFMA.FTZ R17, R106, UR6, -R5.reuse ;  /* 0x000000066a117c23 */ /* 0x100fe20008010805 */
[----:B------:R-:W1:Y:S01]  /*23c70*/  MUFU.EX2 R47, R192 ;  /* 0x000000c0002f7308 */ /* 0x000e620000000800 */
[----:B------:R-:W-:Y:S01]  /*23c80*/  FADD.FTZ R18, R123, R18 ;  /* 0x000000127b127221 */ /* 0x000fe20000010000 */
[----:B------:R-:W-:Y:S01]  /*23c90*/  SHF.R.U32.HI R127, RZ, 0x8, R0 ;  /* 0x00000008ff7f7819 */ /* 0x000fe20000011600 */
[----:B------:R-:W-:Y:S07]  /*23ca0*/  FFMA.FTZ R0, R99, UR6, -R5 ;  /* 0x0000000663007c23 */ /* 0x000fee0008010805 */
[----:B------:R-:W-:Y:S01]  /*23cb0*/  MUFU.EX2 R25, R0 ;  /* 0x0000000000197308 */ /* 0x000fe20000000800 */
[----:B-1----:R-:W-:Y:S01]  /*23cc0*/  F2FP.BF16.F32.PACK_AB R192, R47, R50 ;  /* 0x000000322fc0723e */ /* 0x002fe200000010ff */
[----:B--2---:R-:W-:Y:S02]  /*23cd0*/  @P0 HFMA2.BF16_V2 R56, -RZ.H0_H0, RZ.H0_H0, -R108.H0_H0 ;  /* 0x200000ffff380231 */ /* 0x004fe4000034096c */
[----:B------:R-:W-:Y:S03]  /*23ce0*/  @!P6 HFMA2.BF16_V2 R26, -RZ.H0_H0, RZ.H0_H0, -R117.H0_H0 ;  /* 0x200000ffff1ae231 */ /* 0x000fe60000340975 */
[----:B------:R-:W-:Y:S01]  /*23cf0*/  @P0 STL.S16 [R1+0x200], R56 ;  /* 0x0002003801000387 */ /* 0x000fe20000100600 */
[----:B------:R-:W-:Y:S02]  /*23d00*/  PRMT R33, R56, 0x7610, R33 ;  /* 0x0000761038217816 */ /* 0x000fe40000000021 */
[----:B------:R-:W-:Y:S02]  /*23d10*/  PRMT R31, R26, 0x7610, R31 ;  /* 0x000076101a1f7816 */ /* 0x000fe4000000001f */
[----:B------:R-:W-:Y:S01]  /*23d20*/  @P0 PRMT R108, R33, 0x5410, RZ ;  /* 0x00005410216c0816 */ /* 0x000fe200000000ff */
[----:B------:R-:W-:Y:S01]  /*23d30*/  IMAD.MOV.U32 R33, RZ, RZ, R43 ;  /* 0x000000ffff217224 */ /* 0x000fe200078e002b */
[----:B------:R-:W-:Y:S01]  /*23d40*/  ISETP.LE.U32.AND P0, PT, R58, UR10, PT ;  /* 0x0000000a3a007c0c */ /* 0x000fe2000bf03070 */
[----:B------:R1:W-:Y:S01]  /*23d50*/  MUFU.EX2 R43, R176 ;  /* 0x000000b0002b7308 */ /* 0x0003e20000000800 */
[----:B------:R-:W-:Y:S01]  /*23d60*/  @!P6 PRMT R117, R31, 0x5410, RZ ;  /* 0x000054101f75e816 */ /* 0x000fe200000000ff */
[----:B----4-:R-:W-:Y:S05]  /*23d70*/  @!P5 HFMA2.BF16_V2 R39, -RZ.H0_H0, RZ.H0_H0, -R118.H0_H0 ;  /* 0x200000ffff27d231 */ /* 0x010fea0000340976 */
[----:B------:R-:W-:Y:S01]  /*23d80*/  @!P5 STL.S16 [R1+0x1fc], R39 ;  /* 0x0001fc270100d387 */ /* 0x000fe20000100600 */
[----:B------:R-:W-:Y:S03]  /*23d90*/  PRMT R32, R39, 0x7610, R32 ;  /* 0x0000761027207816 */ /* 0x000fe60000000020 */
[----:B------:R2:W-:Y:S01]  /*23da0*/  @!P6 STL.S16 [R1+0x1f8], R26 ;  /* 0x0001f81a0100e387 */ /* 0x0005e20000100600 */
[----:B------:R-:W-:Y:S01]  /*23db0*/  @!P5 PRMT R118, R32, 0x5410, RZ ;  /* 0x000054102076d816 */ /* 0x000fe200000000ff */
[----:B------:R-:W-:Y:S01]  /*23dc0*/  @!P0 HFMA2.BF16_V2 R27, -RZ.H0_H0, RZ.H0_H0, -R112.H0_H0 ;  /* 0x200000ffff1b8231 */ /* 0x000fe20000340970 */
[----:B------:R-:W-:Y:S01]  /*23dd0*/  ISETP.GT.U32.AND P5, PT, R75, UR10, PT ;  /* 0x0000000a4b007c0c */ /* 0x000fe2000bfa4070 */
[----:B------:R4:W3:Y:S01]  /*23de0*/  LDL.S16 R24, [R1+0x218] ;  /* 0x0002180001187983 */ /* 0x0008e20000100600 */
[----:B------:R-:W-:Y:S01]  /*23df0*/  ISETP.GT.U32.AND P6, PT, R74, UR10, PT ;  /* 0x0000000a4a007c0c */ /* 0x000fe2000bfc4070 */
[----:B------:R-:W-:Y:S01]  /*23e00*/  IMAD.MOV.U32 R32, RZ, RZ, R42 ;  /* 0x000000ffff207224 */ /* 0x000fe200078e002a */
[----:B-1----:R-:W-:Y:S01]  /*23e10*/  PRMT R176, R60, 0x7772, RZ ;  /* 0x000077723cb07816 */ /* 0x002fe200000000ff */
[----:B------:R4:W4:Y:S01]  /*23e20*/  LDL.S16 R19, [R1+0x21c] ;  /* 0x00021c0001137983 */ /* 0x0009220000100600 */
[----:B------:R-:W-:Y:S02]  /*23e30*/  LOP3.LUT R42, R127, 0xffff, RZ, 0xc0, !PT ;  /* 0x0000ffff7f2a7812 */ /* 0x000fe400078ec0ff */
[----:B------:R-:W-:Y:S02]  /*23e40*/  PRMT R6, R27, 0x7610, R6 ;  /* 0x000076101b067816 */ /* 0x000fe40000000006 */
[----:B------:R-:W-:Y:S02]  /*23e50*/  ISETP.LE.U32.AND P3, PT, R42, UR10, PT ;  /* 0x0000000a2a007c0c */ /* 0x000fe4000bf63070 */
[----:B------:R-:W-:Y:S01]  /*23e60*/  @!P0 PRMT R30, R6, 0x5410, RZ ;  /* 0x00005410061e8816 */ /* 0x000fe200000000ff */
[----:B------:R-:W-:Y:S04]  /*23e70*/  FFMA.FTZ R6, R98, UR6, -R5 ;  /* 0x0000000662067c23 */ /* 0x000fe80008010805 */
[----:B------:R-:W-:Y:S01]  /*23e80*/  STG.E.U16 desc[UR20][R172.64], R30 ;  /* 0x0000001eac007986 */ /* 0x000fe2000c101514 */
[----:B------:R-:W-:Y:S03]  /*23e90*/  MUFU.EX2 R31, R6 ;  /* 0x00000006001f7308 */ /* 0x000fe60000000800 */
[----:B--2---:R2:W2:Y:S04]  /*23ea0*/  LDL.S16 R26, [R1+0x210] ;  /* 0x00021000011a7983 */ /* 0x0044a80000100600 */
[----:B------:R1:W-:Y:S03]  /*23eb0*/  @!P0 STL.S16 [R1+0x214], R27 ;  /* 0x0002141b01008387 */ /* 0x0003e60000100600 */
[----:B------:R-:W1:Y:S02]  /*23ec0*/  MUFU.EX2 R39, R203 ;  /* 0x000000cb00277308 */ /* 0x000e640000000800 */
[----:B-1----:R-:W-:Y:S04]  /*23ed0*/  F2FP.BF16.F32.PACK_AB R44, R35, R39 ;  /* 0x00000027232c723e */ /* 0x002fe800000010ff */
[----:B------:R-:W-:Y:S01]  /*23ee0*/  PRMT R103, R44, 0x7610, R103 ;  /* 0x000076102c677816 */ /* 0x000fe20000000067 */
[----:B------:R-:W-:Y:S01]  /*23ef0*/  FFMA.FTZ R27, R114, UR6, -R5 ;  /* 0x00000006721b7c23 */ /* 0x000fe20008010805 */
[----:B------:R-:W-:Y:S02]  /*23f00*/  IMAD.MOV.U32 R114, RZ, RZ, R32 ;  /* 0x000000ffff727224 */ /* 0x000fe400078e0020 */
[----:B------:R-:W-:Y:S01]  /*23f10*/  MUFU.EX2 R32, R177 ;  /* 0x000000b100207308 */ /* 0x000fe20000000800 */
[----:B---3--:R-:W-:Y:S02]  /*23f20*/  @P5 HFMA2.BF16_V2 R24, -RZ.H0_H0, RZ.H0_H0, -R8.H0_H0 ;  /* 0x200000ffff185231 */ /* 0x008fe40000340908 */
[----:B----4-:R-:W-:Y:S03]  /*23f30*/  @P6 HFMA2.BF16_V2 R19, -RZ.H0_H0, RZ.H0_H0, -R10.H0_H0 ;  /* 0x200000ffff136231 */ /* 0x010fe6000034090a */
[----:B------:R-:W-:Y:S02]  /*23f40*/  PRMT R11, R24, 0x7610, R11 ;  /* 0x00007610180b7816 */ /* 0x000fe4000000000b */
[----:B------:R-:W-:Y:S02]  /*23f50*/  PRMT R15, R19, 0x7610, R15 ;  /* 0x00007610130f7816 */ /* 0x000fe4000000000f */
[----:B------:R-:W-:Y:S02]  /*23f60*/  PRMT R122, R11, 0x7610, R122 ;  /* 0x000076100b7a7816 */ /* 0x000fe4000000007a */
[----:B------:R-:W-:Y:S01]  /*23f70*/  PRMT R106, R15, 0x7610, R106 ;  /* 0x000076100f6a7816 */ /* 0x000fe2000000006a */
[----:B------:R-:W-:Y:S01]  /*23f80*/  MUFU.EX2 R11, R174 ;  /* 0x000000ae000b7308 */ /* 0x000fe20000000800 */
[----:B--2---:R-:W-:Y:S09]  /*23f90*/  @!P4 HFMA2.BF16_V2 R26, -RZ.H0_H0, RZ.H0_H0, -R112.H1_H1 ;  /* 0x200000ffff1ac231 */ /* 0x004ff20000360970 */
[----:B------:R-:W1:Y:S01]  /*23fa0*/  MUFU.EX2 R15, R175 ;  /* 0x000000af000f7308 */ /* 0x000e620000000800 */
[----:B------:R2:W-:Y:S01]  /*23fb0*/  @!P4 STL.S16 [R1+0x210], R26 ;  /* 0x0002101a0100c387 */ /* 0x0005e20000100600 */
[----:B------:R-:W-:Y:S03]  /*23fc0*/  PRMT R59, R26, 0x7610, R59 ;  /* 0x000076101a3b7816 */ /* 0x000fe6000000003b */
[----:B------:R3:W-:Y:S04]  /*23fd0*/  @P5 STL.S16 [R1+0x218], R24 ;  /* 0x0002181801005387 */ /* 0x0007e80000100600 */
[----:B------:R4:W-:Y:S04]  /*23fe0*/  @P6 STL.S16 [R1+0x21c], R19 ;  /* 0x00021c1301006387 */ /* 0x0009e80000100600 */
[----:B------:R4:W4:Y:S01]  /*23ff0*/  LDL.S16 R56, [R1+0x22c] ;  /* 0x00022c0001387983 */ /* 0x0009220000100600 */
[----:B-1----:R-:W-:Y:S01]  /*24000*/  FADD.FTZ R6, R15, R22 ;  /* 0x000000160f067221 */ /* 0x002fe20000010000 */
[----:B------:R-:W-:Y:S01]  /*24010*/  F2FP.BF16.F32.PACK_AB R201, R11, R15 ;  /* 0x0000000f0bc9723e */ /* 0x000fe200000010ff */
[----:B------:R-:W1:Y:S01]  /*24020*/  MUFU.EX2 R22, R164 ;  /* 0x000000a400167308 */ /* 0x000e620000000800 */
[----:B------:R4:W4:Y:S01]  /*24030*/  LDL.S16 R51, [R1+0x228] ;  /* 0x0002280001337983 */ /* 0x0009220000100600 */
[----:B------:R-:W-:Y:S02]  /*24040*/  PRMT R15, R112, 0x7632, R15 ;  /* 0x00007632700f7816 */ /* 0x000fe4000000000f */
[----:B------:R-:W-:Y:S01]  /*24050*/  @!P4 PRMT R15, R59, 0x5410, RZ ;  /* 0x000054103b0fc816 */ /* 0x000fe200000000ff */
[----:B------:R4:W4:Y:S01]  /*24060*/  LDL.S16 R38, [R1+0x230] ;  /* 0x0002300001267983 */ /* 0x0009220000100600 */
[----:B------:R-:W-:Y:S02]  /*24070*/  ISETP.LE.U32.AND P4, PT, R67, UR10, PT ;  /* 0x0000000a43007c0c */ /* 0x000fe4000bf83070 */
[----:B------:R-:W-:Y:S01]  /*24080*/  PRMT R59, R10, 0x5410, R8 ;  /* 0x000054100a3b7816 */ /* 0x000fe20000000008 */
[----:B------:R-:W4:Y:S01]  /*24090*/  LDL.LU R202, [R1+0xbc] ;  /* 0x0000bc0001ca7983 */ /* 0x000f220000300800 */
[----:B------:R-:W-:Y:S01]  /*240a0*/  @P5 PRMT R8, R122, 0x5410, RZ ;  /* 0x000054107a085816 */ /* 0x000fe200000000ff */
[----:B--2---:R-:W-:Y:S01]  /*240b0*/  FFMA.FTZ R26, R115, UR6, -R5 ;  /* 0x00000006731a7c23 */ /* 0x004fe20008010805 */
[----:B------:R-:W-:Y:S01]  /*240c0*/  IMAD.MOV.U32 R115, RZ, RZ, R33 ;  /* 0x000000ffff737224 */ /* 0x000fe200078e0021 */
[----:B------:R-:W-:Y:S01]  /*240d0*/  STG.E.U16 desc[UR20][R172.64+0x2], R15 ;  /* 0x0000020fac007986 */ /* 0x000fe2000c101514 */
[----:B---3--:R-:W2:Y:S01]  /*240e0*/  MUFU.EX2 R24, R161 ;  /* 0x000000a100187308 */ /* 0x008ea20000000800 */
[----:B------:R-:W-:Y:S01]  /*240f0*/  @P6 PRMT R10, R106, 0x5410, RZ ;  /* 0x000054106a0a6816 */ /* 0x000fe200000000ff */
[----:B------:R-:W-:Y:S01]  /*24100*/  IMAD.MOV.U32 R123, RZ, RZ, R115 ;  /* 0x000000ffff7b7224 */ /* 0x000fe200078e0073 */
[----:B-1----:R-:W-:Y:S01]  /*24110*/  F2FP.BF16.F32.PACK_AB R166, R22, R34 ;  /* 0x0000002216a6723e */ /* 0x002fe200000010ff */
[----:B----4-:R-:W-:Y:S01]  /*24120*/  FFMA.FTZ R19, R107, UR6, -R5 ;  /* 0x000000066b137c23 */ /* 0x010fe20008010805 */
[----:B------:R-:W-:Y:S01]  /*24130*/  SHF.R.U32.HI R115, RZ, 0x18, R165 ;  /* 0x00000018ff737819 */ /* 0x000fe200000116a5 */
[----:B------:R-:W-:Y:S01]  /*24140*/  FFMA.FTZ R5, R131, UR6, -R5 ;  /* 0x0000000683057c23 */ /* 0x000fe20008010805 */
[----:B------:R-:W-:Y:S03]  /*24150*/  LOP3.LUT R131, R190, 0xff, RZ, 0xc0, !PT ;  /* 0x000000ffbe837812 */ /* 0x000fe600078ec0ff */
[----:B------:R-:W1:Y:S01]  /*24160*/  MUFU.EX2 R33, R171 ;  /* 0x000000ab00217308 */ /* 0x000e620000000800 */
[----:B------:R-:W-:Y:S01]  /*24170*/  IMAD.MOV.U32 R122, RZ, RZ, R114 ;  /* 0x000000ffff7a7224 */ /* 0x000fe200078e0072 */
[----:B------:R-:W-:Y:S01]  /*24180*/  PRMT R107, R44, 0x7632, R107 ;  /* 0x000076322c6b7816 */ /* 0x000fe2000000006b */
[----:B--2---:R-:W-:Y:S01]  /*24190*/  FADD.FTZ R0, R24, R14 ;  /* 0x0000000e18007221 */ /* 0x004fe20000010000 */
[----:B------:R-:W-:Y:S01]  /*241a0*/  FADD.FTZ R14, R11, R6 ;  /* 0x000000060b0e7221 */ /* 0x000fe20000010000 */
[C---:B------:R-:W-:Y:S02]  /*241b0*/  F2FP.BF16.F32.PACK_AB R158, R23.reuse, R24 ;  /* 0x00000018179e723e */ /* 0x040fe400000010ff */
[--C-:B------:R-:W-:Y:S01]  /*241c0*/  FADD.FTZ R11, R23, R0.reuse ;  /* 0x00000000170b7221 */ /* 0x100fe20000010000 */
[----:B------:R-:W-:Y:S02]  /*241d0*/  PRMT R0, R165, 0x7632, R0 ;  /* 0x00007632a5007816 */ /* 0x000fe40000000000 */
[----:B------:R2:W3:Y:S01]  /*241e0*/  MUFU.EX2 R24, R17 ;  /* 0x0000001100187308 */ /* 0x0004e20000000800 */
[----:B------:R-:W-:Y:S01]  /*241f0*/  F2FP.BF16.F32.PACK_AB R161, R25, R31 ;  /* 0x0000001f19a1723e */ /* 0x000fe200000010ff */
[----:B-1----:R-:W-:Y:S01]  /*24200*/  FADD.FTZ R14, R33, R14 ;  /* 0x0000000e210e7221 */ /* 0x002fe20000010000 */
[----:B------:R-:W-:Y:S01]  /*24210*/  LOP3.LUT R130, R0, 0xff, RZ, 0xc0, !PT ;  /* 0x000000ff00827812 */ /* 0x000fe200078ec0ff */
[----:B------:R-:W-:Y:S01]  /*24220*/  FADD.FTZ R0, R31, R21 ;  /* 0x000000151f007221 */ /* 0x000fe20000010000 */
[C---:B------:R-:W-:Y:S01]  /*24230*/  PRMT R6, R7.reuse, 0x7632, R6 ;  /* 0x0000763207067816 */ /* 0x040fe20000000006 */
[----:B------:R-:W-:Y:S01]  /*24240*/  FADD.FTZ R23, R32, R14 ;  /* 0x0000000e20177221 */ /* 0x000fe20000010000 */
[----:B------:R-:W-:Y:S03]  /*24250*/  ISETP.LE.U32.AND P5, PT, R130, UR10, PT ;  /* 0x0000000a82007c0c */ /* 0x000fe6000bfa3070 */
[----:B------:R1:W4:Y:S01]  /*24260*/  MUFU.EX2 R21, R19 ;  /* 0x0000001300157308 */ /* 0x0003220000000800 */
[----:B------:R-:W-:Y:S09]  /*24270*/  PRMT R155, R7, 0x5410, R6 ;  /* 0x00005410079b7816 */ /* 0x000ff20000000006 */
[----:B------:R-:W-:Y:S01]  /*24280*/  MUFU.EX2 R31, R169 ;  /* 0x000000a9001f7308 */ /* 0x000fe20000000800 */
[----:B--2---:R-:W-:Y:S01]  /*24290*/  FADD.FTZ R17, R25, R0 ;  /* 0x0000000019117221 */ /* 0x004fe20000010000 */
[----:B------:R-:W-:Y:S01]  /*242a0*/  FADD.FTZ R0, R34, R11 ;  /* 0x0000000b22007221 */ /* 0x000fe20000010000 */
[----:B------:R-:W-:Y:S01]  /*242b0*/  FADD.FTZ R11, R39, R18 ;  /* 0x00000012270b7221 */ /* 0x000fe20000010000 */
[----:B------:R-:W-:Y:S02]  /*242c0*/  F2FP.BF16.F32.PACK_AB R25, R32, R33 ;  /* 0x000000212019723e */ /* 0x000fe400000010ff */
[----:B------:R-:W-:Y:S01]  /*242d0*/  FADD.FTZ R22, R22, R0 ;  /* 0x0000000016167221 */ /* 0x000fe20000010000 */
[----:B---3--:R-:W-:Y:S01]  /*242e0*/  FADD.FTZ R0, R24, R17 ;  /* 0x0000001118007221 */ /* 0x008fe20000010000 */
[----:B------:R-:W-:Y:S02]  /*242f0*/  FADD.FTZ R17, R35, R11 ;  /* 0x0000000b23117221 */ /* 0x000fe40000010000 */
[----:B------:R2:W3:Y:S01]  /*24300*/  MUFU.EX2 R32, R168 ;  /* 0x000000a800207308 */ /* 0x0004e20000000800 */
[----:B-1----:R-:W-:Y:S01]  /*24310*/  PRMT R19, R199, 0x7632, R19 ;  /* 0x00007632c7137816 */ /* 0x002fe20000000013 */
[C---:B----4-:R-:W-:Y:S08]  /*24320*/  FADD.FTZ R14, R21.reuse, R0 ;  /* 0x00000000150e7221 */ /* 0x050ff00000010000 */
[----:B------:R1:W-:Y:S10]  /*24330*/  MUFU.EX2 R34, R27 ;  /* 0x0000001b00227308 */ /* 0x0003f40000000800 */
[----:B------:R-:W4:Y:S01]  /*24340*/  MUFU.EX2 R33, R26 ;  /* 0x0000001a00217308 */ /* 0x000f220000000800 */
[----:B--2---:R-:W-:Y:S02]  /*24350*/  F2FP.BF16.F32.PACK_AB R168, R21, R24 ;  /* 0x0000001815a8723e */ /* 0x004fe400000010ff */
[----:B------:R-:W-:Y:S02]  /*24360*/  PRMT R21, R110, 0x7610, R21 ;  /* 0x000076106e157816 */ /* 0x000fe40000000015 */
[----:B---3--:R-:W-:Y:S05]  /*24370*/  F2FP.BF16.F32.PACK_AB R164, R31, R32 ;  /* 0x000000201fa4723e */ /* 0x008fea00000010ff */
[----:B------:R-:W-:Y:S01]  /*24380*/  MUFU.EX2 R35, R209 ;  /* 0x000000d100237308 */ /* 0x000fe20000000800 */
[----:B-1----:R-:W-:Y:S02]  /*24390*/  LOP3.LUT R27, R120, R196, RZ, 0x3c, !PT ;  /* 0x000000c4781b7212 */ /* 0x002fe400078e3cff */
[----:B----4-:R-:W-:Y:S02]  /*243a0*/  F2FP.BF16.F32.PACK_AB R165, R33, R34 ;  /* 0x0000002221a5723e */ /* 0x010fe400000010ff */
[----:B------:R-:W-:Y:S01]  /*243b0*/  LOP3.LUT R26, R121, R227, RZ, 0x3c, !PT ;  /* 0x000000e3791a7212 */ /* 0x000fe200078e3cff */
[----:B------:R-:W-:Y:S01]  /*243c0*/  IMAD.MOV.U32 R227, RZ, RZ, R230 ;  /* 0x000000ffffe37224 */ /* 0x000fe200078e00e6 */
[----:B------:R-:W1:Y:S01]  /*243d0*/  LDC R121, c[0x0][0x448] ;  /* 0x00011200ff797b82 */ /* 0x000e620000000800 */
[--C-:B------:R-:W-:Y:S05]  /*243e0*/  @!P4 HFMA2.BF16_V2 R56, -RZ.H0_H0, RZ.H0_H0, -R110.reuse.H0_H0 ;  /* 0x200000ffff38c231 */ /* 0x100fea000034096e */
[----:B------:R2:W-:Y:S01]  /*243f0*/  @!P4 STL.S16 [R1+0x22c], R56 ;  /* 0x00022c380100c387 */ /* 0x0005e20000100600 */
[----:B------:R-:W-:Y:S01]  /*24400*/  PRMT R99, R56, 0x7610, R99 ;  /* 0x0000761038637816 */ /* 0x000fe20000000063 */
[----:B------:R-:W-:Y:S03]  /*24410*/  @!P5 HFMA2.BF16_V2 R38, -RZ.H0_H0, RZ.H0_H0, -R7.H0_H0 ;  /* 0x200000ffff26d231 */ /* 0x000fe60000340907 */
[----:B------:R-:W-:Y:S02]  /*24420*/  @!P4 PRMT R21, R99, 0x5410, RZ ;  /* 0x000054106315c816 */ /* 0x000fe400000000ff */
[----:B------:R-:W-:Y:S02]  /*24430*/  ISETP.GT.U32.AND P0, PT, R202, UR10, PT ;  /* 0x0000000aca007c0c */ /* 0x000fe4000bf04070 */
[----:B------:R-:W-:Y:S04]  /*24440*/  PRMT R81, R38, 0x7610, R81 ;  /* 0x0000761026517816 */ /* 0x000fe80000000051 */
[----:B------:R-:W-:Y:S07]  /*24450*/  @!P5 PRMT R7, R81, 0x5410, RZ ;  /* 0x000054105107d816 */ /* 0x000fee00000000ff */
[----:B------:R-:W-:Y:S05]  /*24460*/  @P0 HFMA2.BF16_V2 R51, -RZ.H0_H0, RZ.H0_H0, -R110.H1_H1 ;  /* 0x200000ffff330231 */ /* 0x000fea000036096e */
[----:B------:R3:W-:Y:S01]  /*24470*/  @P0 STL.S16 [R1+0x228], R51 ;  /* 0x0002283301000387 */ /* 0x0007e20000100600 */
[----:B------:R-:W-:Y:S02]  /*24480*/  PRMT R82, R51, 0x7610, R82 ;  /* 0x0000761033527816 */ /* 0x000fe40000000052 */
[----:B--2---:R-:W-:Y:S01]  /*24490*/  SHF.R.U32.HI R56, RZ, 0x18, R199 ;  /* 0x00000018ff387819 */ /* 0x004fe200000116c7 */
[----:B------:R2:W-:Y:S03]  /*244a0*/  @!P5 STL.S16 [R1+0x230], R38 ;  /* 0x000230260100d387 */ /* 0x0005e60000100600 */
[----:B------:R-:W-:Y:S01]  /*244b0*/  ISETP.LE.U32.AND P5, PT, R56, UR10, PT ;  /* 0x0000000a38007c0c */ /* 0x000fe2000bfa3070 */
[----:B------:R-:W4:Y:S04]  /*244c0*/  LDL.LU R177, [R1+0xb4] ;  /* 0x0000b40001b17983 */ /* 0x000f280000300800 */
[----:B------:R1:W4:Y:S04]  /*244d0*/  LDL.S16 R18, [R1+0x23c] ;  /* 0x00023c0001127983 */ /* 0x0003280000100600 */
[----:B------:R1:W4:Y:S04]  /*244e0*/  LDL.S16 R11, [R1+0x238] ;  /* 0x00023800010b7983 */ /* 0x0003280000100600 */
[----:B------:R1:W4:Y:S04]  /*244f0*/  LDL.S16 R0, [R1+0x234] ;  /* 0x0002340001007983 */ /* 0x0003280000100600 */
[----:B------:R1:W4:Y:S01]  /*24500*/  LDL.S16 R81, [R1+0x2b0] ;  /* 0x0002b00001517983 */ /* 0x0003220000100600 */
[----:B---3--:R-:W-:Y:S02]  /*24510*/  LOP3.LUT R51, R19, 0xff, RZ, 0xc0, !PT ;  /* 0x000000ff13337812 */ /* 0x008fe400078ec0ff */
[----:B------:R-:W-:Y:S02]  /*24520*/  PRMT R19, R110, 0x7632, R19 ;  /* 0x000076326e137816 */ /* 0x000fe40000000013 */
[----:B------:R-:W-:Y:S01]  /*24530*/  @P0 PRMT R19, R82, 0x5410, RZ ;  /* 0x0000541052130816 */ /* 0x000fe200000000ff */
[----:B--2---:R2:W3:Y:S01]  /*24540*/  MUFU.EX2 R38, R179 ;  /* 0x000000b300267308 */ /* 0x0044e20000000800 */
[----:B------:R1:W4:Y:S01]  /*24550*/  LDL.S16 R82, [R1+0x29c] ;  /* 0x00029c0001527983 */ /* 0x0003220000100600 */
[----:B------:R-:W-:Y:S02]  /*24560*/  ISETP.LE.U32.AND P0, PT, R115, UR10, PT ;  /* 0x0000000a73007c0c */ /* 0x000fe4000bf03070 */
[----:B------:R-:W-:Y:S02]  /*24570*/  ISETP.LE.U32.AND P4, PT, R51, UR10, PT ;  /* 0x0000000a33007c0c */ /* 0x000fe4000bf83070 */
[----:B--2---:R-:W-:Y:S02]  /*24580*/  PRMT R179, R60, 0x7773, RZ ;  /* 0x000077733cb37816 */ /* 0x004fe400000000ff */
[----:B---3--:R-:W-:Y:S02]  /*24590*/  F2FP.BF16.F32.PACK_AB R24, R38, R43 ;  /* 0x0000002b2618723e */ /* 0x008fe400000010ff */
[----:B------:R-:W-:Y:S05]  /*245a0*/  ISETP.GT.U32.AND P6, PT, R179, UR10, PT ;  /* 0x0000000ab3007c0c */ /* 0x000fea000bfc4070 */
[----:B----4-:R-:W-:Y:S02]  /*245b0*/  @!P0 HFMA2.BF16_V2 R18, -RZ.H0_H0, RZ.H0_H0, -R6.H0_H0 ;  /* 0x200000ffff128231 */ /* 0x010fe40000340906 */
[--C-:B------:R-:W-:Y:S03]  /*245c0*/  @!P4 HFMA2.BF16_V2 R11, -RZ.H0_H0, RZ.H0_H0, -R124.reuse.H0_H0 ;  /* 0x200000ffff0bc231 */ /* 0x100fe6000034097c */
[----:B------:R-:W-:Y:S01]  /*245d0*/  @!P0 STL.S16 [R1+0x23c], R18 ;  /* 0x00023c1201008387 */ /* 0x000fe20000100600 */
[----:B------:R-:W-:Y:S01]  /*245e0*/  PRMT R88, R18, 0x7610, R88 ;  /* 0x0000761012587816 */ /* 0x000fe20000000058 */
[----:B------:R-:W-:Y:S02]  /*245f0*/  @!P5 HFMA2.BF16_V2 R0, -RZ.H0_H0, RZ.H0_H0, -R124.H1_H1 ;  /* 0x200000ffff00d231 */ /* 0x000fe4000036097c */
[----:B------:R2:W-:Y:S01]  /*24600*/  @!P4 STL.S16 [R1+0x238], R11 ;  /* 0x0002380b0100c387 */ /* 0x0005e20000100600 */
[----:B------:R-:W-:Y:S02]  /*24610*/  PRMT R83, R11, 0x7610, R83 ;  /* 0x000076100b537816 */ /* 0x000fe40000000053 */
[----:B------:R-:W-:Y:S01]  /*24620*/  @!P0 PRMT R6, R88, 0x5410, RZ ;  /* 0x0000541058068816 */ /* 0x000fe200000000ff */
[----:B------:R3:W-:Y:S01]  /*24630*/  @!P5 STL.S16 [R1+0x234], R0 ;  /* 0x000234000100d387 */ /* 0x0007e20000100600 */
[----:B------:R-:W-:Y:S01]  /*24640*/  ISETP.GT.U32.AND P0, PT, R177, UR10, PT ;  /* 0x0000000ab1007c0c */ /* 0x000fe2000bf04070 */
[----:B------:R-:W-:Y:S02]  /*24650*/  @!P2 HFMA2.BF16_V2 R82, -RZ.H0_H0, RZ.H0_H0, -R126.H1_H1 ;  /* 0x200000ffff52a231 */ /* 0x000fe4000036097e */
[--C-:B--2---:R-:W-:Y:S01]  /*24660*/  FADD.FTZ R11, R43, R23.reuse ;  /* 0x000000172b0b7221 */ /* 0x104fe20000010000 */
[----:B------:R-:W-:Y:S01]  /*24670*/  PRMT R23, R0, 0x7610, R23 ;  /* 0x0000761000177816 */ /* 0x000fe20000000017 */
[----:B---3--:R-:W-:Y:S02]  /*24680*/  FADD.FTZ R0, R32, R22 ;  /* 0x0000001620007221 */ /* 0x008fe40000010000 */
[----:B------:R-:W-:Y:S01]  /*24690*/  FADD.FTZ R18, R38, R11 ;  /* 0x0000000b26127221 */ /* 0x000fe20000010000 */
[----:B------:R-:W-:Y:S01]  /*246a0*/  FADD.FTZ R11, R50, R17 ;  /* 0x00000011320b7221 */ /* 0x000fe20000010000 */
[----:B------:R-:W-:Y:S01]  /*246b0*/  LOP3.LUT R50, R227, 0xff, RZ, 0xc0, !PT ;  /* 0x000000ffe3327812 */ /* 0x000fe200078ec0ff */
[----:B------:R-:W-:Y:S01]  /*246c0*/  FADD.FTZ R32, R31, R0 ;  /* 0x000000001f207221 */ /* 0x000fe20000010000 */
[--C-:B------:R-:W-:Y:S01]  /*246d0*/  FADD.FTZ R0, R34, R14.reuse ;  /* 0x0000000e22007221 */ /* 0x100fe20000010000 */
[----:B------:R2:W3:Y:S01]  /*246e0*/  LDL.S16 R31, [R1+0x2a8] ;  /* 0x0002a800011f7983 */ /* 0x0004e20000100600 */
[C---:B------:R-:W-:Y:S01]  /*246f0*/  PRMT R14, R124.reuse, 0x7610, R14 ;  /* 0x000076107c0e7816 */ /* 0x040fe2000000000e */
[--C-:B------:R-:W-:Y:S01]  /*24700*/  FADD.FTZ R175, R47, R11.reuse ;  /* 0x0000000b2faf7221 */ /* 0x100fe20000010000 */
[----:B------:R-:W-:Y:S01]  /*24710*/  @!P4 PRMT R14, R83, 0x5410, RZ ;  /* 0x00005410530ec816 */ /* 0x000fe200000000ff */
[----:B------:R2:W4:Y:S01]  /*24720*/  LDL.S16 R34, [R1+0x2a0] ;  /* 0x0002a00001227983 */ /* 0x0005220000100600 */
[----:B------:R-:W-:Y:S01]  /*24730*/  ISETP.LE.U32.AND P4, PT, R131, UR10, PT ;  /* 0x0000000a83007c0c */ /* 0x000fe2000bf83070 */
[----:B------:R-:W1:Y:S01]  /*24740*/  MUFU.EX2 R17, R210 ;  /* 0x000000d200117308 */ /* 0x000e620000000800 */
[----:B------:R-:W-:Y:S01]  /*24750*/  PRMT R11, R124, 0x7632, R11 ;  /* 0x000076327c0b7816 */ /* 0x000fe2000000000b */
[----:B------:R-:W2:Y:S01]  /*24760*/  LDL.LU R196, [R1+0xa0] ;  /* 0x0000a00001c47983 */ /* 0x000ea20000300800 */
[----:B------:R-:W-:Y:S01]  /*24770*/  @!P5 PRMT R11, R23, 0x5410, RZ ;  /* 0x00005410170bd816 */ /* 0x000fe200000000ff */
[----:B------:R-:W-:Y:S01]  /*24780*/  FADD.FTZ R174, R33, R0 ;  /* 0x0000000021ae7221 */ /* 0x000fe20000010000 */
[----:B------:R-:W-:Y:S01]  /*24790*/  ISETP.LE.U32.AND P5, PT, R50, UR10, PT ;  /* 0x0000000a32007c0c */ /* 0x000fe2000bfa3070 */
[----:B------:R-:W2:Y:S01]  /*247a0*/  LDL.LU R230, [R1+0xf0] ;  /* 0x0000f00001e67983 */ /* 0x000ea20000300800 */
[----:B------:R-:W-:Y:S04]  /*247b0*/  IMAD.WIDE.U32 R22, R26, -0x2daee0ad, RZ ;  /* 0xd2511f531a167825 */ /* 0x000fe800078e00ff */
[--C-:B------:R-:W-:Y:S01]  /*247c0*/  FADD.FTZ R0, R35, R18.reuse ;  /* 0x0000001223007221 */ /* 0x100fe20000010000 */
[----:B------:R1:W-:Y:S01]  /*247d0*/  STG.E.U16 desc[UR20][R36.64], R14 ;  /* 0x0000000e24007986 */ /* 0x0003e2000c101514 */
[----:B------:R-:W-:Y:S01]  /*247e0*/  PRMT R18, R126, 0x7610, R18 ;  /* 0x000076107e127816 */ /* 0x000fe20000000012 */
[----:B------:R-:W-:Y:S02]  /*247f0*/  IMAD.WIDE.U32 R26, R27, -0x2daee0ad, RZ ;  /* 0xd2511f531b1a7825 */ /* 0x000fe400078e00ff */
[----:B------:R-:W-:Y:S02]  /*24800*/  STG.E.U16 desc[UR20][R36.64+0x2], R11 ;  /* 0x0000020b24007986 */ /* 0x000fe4000c101514 */
[C-C-:B-1----:R-:W-:Y:S02]  /*24810*/  FADD.FTZ R199, R17.reuse, R0.reuse ;  /* 0x0000000011c77221 */ /* 0x142fe40000010000 */
[----:B------:R-:W-:Y:S01]  /*24820*/  STG.E.U16 desc[UR20][R28.64+0x10], R141 ;  /* 0x0000108d1c007986 */ /* 0x000fe2000c101514 */
[----:B------:R-:W-:Y:S02]  /*24830*/  PRMT R0, R2, 0x7632, R0 ;  /* 0x0000763202007816 */ /* 0x000fe40000000000 */
[----:B------:R-:W-:Y:S01]  /*24840*/  F2FP.BF16.F32.PACK_AB R243, R17, R35 ;  /* 0x0000002311f3723e */ /* 0x000fe200000010ff */
[----:B------:R-:W-:Y:S01]  /*24850*/  STG.E.U16 desc[UR20][R28.64+0x12], R138 ;  /* 0x0000128a1c007986 */ /* 0x000fe2000c101514 */
[--C-:B------:R-:W-:Y:S01]  /*24860*/  LOP3.LUT R17, R122, UR13, R23.reuse, 0x96, !PT ;  /* 0x0000000d7a117c12 */ /* 0x100fe2000f8e9617 */
[----:B------:R-:W-:Y:S01]  /*24870*/  @P6 HFMA2.BF16_V2 R81, -RZ.H0_H0, RZ.H0_H0, -R0.H0_H0 ;  /* 0x200000ffff516231 */ /* 0x000fe20000340900 */
[----:B------:R-:W-:Y:S02]  /*24880*/  PRMT R23, R82, 0x7610, R23 ;  /* 0x0000761052177816 */ /* 0x000fe40000000017 */
[----:B------:R-:W-:Y:S02]  /*24890*/  LOP3.LUT R22, R22, UR12, R27, 0x96, !PT ;  /* 0x0000000c16167c12 */ /* 0x000fe4000f8e961b */
[----:B------:R-:W-:Y:S01]  /*248a0*/  PRMT R39, R81, 0x7610, R39 ;  /* 0x0000761051277816 */ /* 0x000fe20000000027 */
[----:B------:R-:W-:Y:S01]  /*248b0*/  MUFU.EX2 R27, R200 ;  /* 0x000000c8001b7308 */ /* 0x000fe20000000800 */
[----:B------:R-:W-:Y:S02]  /*248c0*/  PRMT R99, R2, 0x5410, R0 ;  /* 0x0000541002637816 */ /* 0x000fe40000000000 */
[----:B------:R-:W-:Y:S01]  /*248d0*/  @P6 PRMT R0, R39, 0x5410, RZ ;  /* 0x0000541027006816 */ /* 0x000fe200000000ff */
[C---:B------:R-:W-:Y:S05]  /*248e0*/  IMAD.WIDE R14, R121.reuse, -0x70, R172 ;  /* 0xffffff90790e7825 */ /* 0x040fea00078e02ac */
[----:B------:R-:W-:Y:S04]  /*248f0*/  STG.E.U16 desc[UR20][R14.64+0x10], R10 ;  /* 0x0000100a0e007986 */ /* 0x000fe8000c101514 */
[----:B------:R1:W-:Y:S02]  /*24900*/  STG.E.U16 desc[UR20][R14.64+0x12], R8 ;  /* 0x000012080e007986 */ /* 0x0003e4000c101514 */
[----:B-1----:R-:W-:Y:S05]  /*24910*/  IMAD.WIDE R14, R121, 0x70, R14 ;  /* 0x00000070790e7825 */ /* 0x002fea00078e020e */
[----:B------:R1:W-:Y:S04]  /*24920*/  STG.E.U16 desc[UR20][R14.64+0x10], R21 ;  /* 0x000010150e007986 */ /* 0x0003e8000c101514 */
[----:B------:R1:W-:Y:S02]  /*24930*/  STG.E.U16 desc[UR20][R14.64+0x12], R19 ;  /* 0x000012130e007986 */ /* 0x0003e4000c101514 */
[----:B-1----:R-:W-:Y:S01]  /*24940*/  PRMT R21, R119, 0x7632, R21 ;  /* 0x0000763277157816 */ /* 0x002fe20000000015 */
[----:B------:R-:W-:Y:S01]  /*24950*/  IMAD.WIDE R14, R121, -0x70, R14 ;  /* 0xffffff90790e7825 */ /* 0x000fe200078e020e */
[----:B------:R-:W-:Y:S03]  /*24960*/  PRMT R19, R113, 0x7610, R19 ;  /* 0x0000761071137816 */ /* 0x000fe60000000013 */
[----:B---3--:R-:W-:Y:S02]  /*24970*/  @P0 HFMA2.BF16_V2 R31, -RZ.H0_H0, RZ.H0_H0, -R109.H0_H0 ;  /* 0x200000ffff1f0231 */ /* 0x008fe4000034096d */
[----:B----4-:R-:W-:Y:S03]  /*24980*/  @!P4 HFMA2.BF16_V2 R34, -RZ.H0_H0, RZ.H0_H0, -R126.H0_H0 ;  /* 0x200000ffff22c231 */ /* 0x010fe6000034097e */
[----:B------:R-:W-:Y:S02]  /*24990*/  PRMT R38, R31, 0x7610, R38 ;  /* 0x000076101f267816 */ /* 0x000fe40000000026 */
[----:B------:R-:W-:Y:S01]  /*249a0*/  @!P4 STL.S16 [R1+0x2a0], R34 ;  /* 0x0002a0220100c387 */ /* 0x000fe20000100600 */
[----:B------:R-:W-:Y:S03]  /*249b0*/  PRMT R80, R34, 0x7610, R80 ;  /* 0x0000761022507816 */ /* 0x000fe60000000050 */
[----:B------:R-:W-:Y:S01]  /*249c0*/  @!P2 STL.S16 [R1+0x29c], R82 ;  /* 0x00029c520100a387 */ /* 0x000fe20000100600 */
[----:B------:R-:W-:Y:S02]  /*249d0*/  @!P4 PRMT R18, R80, 0x5410, RZ ;  /* 0x000054105012c816 */ /* 0x000fe400000000ff */
[----:B------:R-:W-:Y:S01]  /*249e0*/  ISETP.GT.U32.AND P4, PT, R176, UR10, PT ;  /* 0x0000000ab0007c0c */ /* 0x000fe2000bf84070 */
[----:B------:R-:W-:Y:S04]  /*249f0*/  @P6 STL.S16 [R1+0x2b0], R81 ;  /* 0x0002b05101006387 */ /* 0x000fe80000100600 */
[----:B------:R1:W-:Y:S04]  /*24a00*/  @P0 STL.S16 [R1+0x2a8], R31 ;  /* 0x0002a81f01000387 */ /* 0x0003e80000100600 */
[----:B------:R4:W3:Y:S04]  /*24a10*/  LDL.S16 R106, [R1+0x2b4] ;  /* 0x0002b400016a7983 */ /* 0x0008e80000100600 */
[----:B------:R4:W4:Y:S04]  /*24a20*/  LDL.S16 R10, [R1+0x298] ;  /* 0x00029800010a7983 */ /* 0x0009280000100600 */
[----:B------:R3:W4:Y:S04]  /*24a30*/  LDL.S16 R104, [R1+0x294] ;  /* 0x0002940001687983 */ /* 0x0007280000100600 */
[----:B------:R3:W4:Y:S04]  /*24a40*/  LDL.S16 R83, [R1+0x2a4] ;  /* 0x0002a40001537983 */ /* 0x0007280000100600 */
[----:B------:R-:W4:Y:S04]  /*24a50*/  LDL.LU R114, [R1+0x8c] ;  /* 0x00008c0001727983 */ /* 0x000f280000300800 */
[----:B------:R-:W4:Y:S01]  /*24a60*/  LDL.LU R123, [R1+0x88] ;  /* 0x00008800017b7983 */ /* 0x000f220000300800 */
[----:B-1----:R-:W-:Y:S01]  /*24a70*/  IMAD.WIDE.U32 R30, R17, -0x326172a9, RZ ;  /* 0xcd9e8d57111e7825 */ /* 0x002fe200078e00ff */
[----:B------:R-:W-:Y:S02]  /*24a80*/  PRMT R17, R126, 0x7632, R17 ;  /* 0x000076327e117816 */ /* 0x000fe40000000011 */
[----:B------:R1:W4:Y:S01]  /*24a90*/  LDL.S16 R88, [R1+0x2c4] ;  /* 0x0002c40001587983 */ /* 0x0003220000100600 */
[----:B------:R-:W-:Y:S02]  /*24aa0*/  @!P2 PRMT R17, R23, 0x5410, RZ ;  /* 0x000054101711a816 */ /* 0x000fe400000000ff */
[----:B--2---:R-:W-:Y:S01]  /*24ab0*/  ISETP.GT.U32.AND P2, PT, R230, UR10, PT ;  /* 0x0000000ae6007c0c */ /* 0x004fe2000bf44070 */
[----:B------:R1:W2:Y:S01]  /*24ac0*/  LDL.S16 R82, [R1+0x2c0] ;  /* 0x0002c00001527983 */ /* 0x0002a20000100600 */
[----:B------:R-:W-:Y:S01]  /*24ad0*/  LOP3.LUT R8, R246, UR16, R31, 0x96, !PT ;  /* 0x00000010f6087c12 */ /* 0x000fe2000f8e961f */
[----:B------:R-:W1:Y:S02]  /*24ae0*/  MUFU.EX2 R23, R206 ;  /* 0x000000ce00177308 */ /* 0x000e640000000800 */
[----:B------:R2:W2:Y:S02]  /*24af0*/  LDL.S16 R81, [R1+0x2bc] ;  /* 0x0002bc0001517983 */ /* 0x0004a40000100600 */
[----:B------:R-:W-:Y:S01]  /*24b00*/  IMAD.WIDE.U32 R34, R8, -0x2daee0ad, RZ ;  /* 0xd2511f5308227825 */ /* 0x000fe200078e00ff */
[----:B------:R-:W-:Y:S01]  /*24b10*/  PRMT R8, R109, 0x7610, R8 ;  /* 0x000076106d087816 */ /* 0x000fe20000000008 */
[----:B------:R2:W2:Y:S01]  /*24b20*/  LDL.S16 R80, [R1+0x2b8] ;  /* 0x0002b80001507983 */ /* 0x0004a20000100600 */
[----:B------:R-:W-:Y:S01]  /*24b30*/  @P0 PRMT R8, R38, 0x5410, RZ ;  /* 0x0000541026080816 */ /* 0x000fe200000000ff */
[----:B------:R-:W-:Y:S01]  /*24b40*/  IMAD.WIDE.U32 R38, R22, -0x326172a9, RZ ;  /* 0xcd9e8d5716267825 */ /* 0x000fe200078e00ff */
[----:B------:R-:W-:Y:S02]  /*24b50*/  ISETP.GT.U32.AND P0, PT, R196, UR10, PT ;  /* 0x0000000ac4007c0c */ /* 0x000fe4000bf04070 */
[----:B------:R-:W-:Y:S01]  /*24b60*/  LOP3.LUT R31, R26, UR11, R35, 0x96, !PT ;  /* 0x0000000b1a1f7c12 */ /* 0x000fe2000f8e9623 */
[----:B------:R1:W-:Y:S01]  /*24b70*/  STG.E.U16 desc[UR20][R36.64+0x10], R8 ;  /* 0x0000100824007986 */ /* 0x0003e2000c101514 */
[----:B------:R-:W-:Y:S02]  /*24b80*/  PRMT R22, R119, 0x7610, R22 ;  /* 0x0000761077167816 */ /* 0x000fe40000000016 */
[----:B------:R-:W-:Y:S02]  /*24b90*/  LOP3.LUT R11, R30, UR15, R39, 0x96, !PT ;  /* 0x0000000f1e0b7c12 */ /* 0x000fe4000f8e9627 */
[----:B-1----:R-:W-:Y:S02]  /*24ba0*/  F2FP.BF16.F32.PACK_AB R169, R23, R27 ;  /* 0x0000001b17a9723e */ /* 0x002fe400000010ff */
[----:B------:R-:W-:Y:S01]  /*24bb0*/  PRMT R30, R151, 0x7610, R30 ;  /* 0x00007610971e7816 */ /* 0x000fe2000000001e */
[----:B------:R-:W-:Y:S01]  /*24bc0*/  IMAD.WIDE.U32 R246, R11, -0x2daee0ad, RZ ;  /* 0xd2511f530bf67825 */ /* 0x000fe200078e00ff */
[----:B------:R-:W-:Y:S03]  /*24bd0*/  PRMT R8, R109, 0x7632, R8 ;  /* 0x000076326d087816 */ /* 0x000fe60000000008 */
[----:B---3--:R-:W-:Y:S02]  /*24be0*/  @P4 HFMA2.BF16_V2 R106, -RZ.H0_H0, RZ.H0_H0, -R2.H0_H0 ;  /* 0x200000ffff6a4231 */ /* 0x008fe40000340902 */
[--C-:B----4-:R-:W-:Y:S03]  /*24bf0*/  @!P5 HFMA2.BF16_V2 R10, -RZ.H0_H0, RZ.H0_H0, -R119.reuse.H0_H0 ;  /* 0x200000ffff0ad231 */ /* 0x110fe60000340977 */
[----:B------:R1:W-:Y:S01]  /*24c00*/  @P4 STL.S16 [R1+0x2b4], R106 ;  /* 0x0002b46a01004387 */ /* 0x0003e20000100600 */
[----:B------:R-:W-:Y:S01]  /*24c10*/  PRMT R98, R106, 0x7610, R98 ;  /* 0x000076106a627816 */ /* 0x000fe20000000062 */
[----:B------:R-:W-:Y:S02]  /*24c20*/  @P2 HFMA2.BF16_V2 R104, -RZ.H0_H0, RZ.H0_H0, -R119.H1_H1 ;  /* 0x200000ffff682231 */ /* 0x000fe40000360977 */
[----:B------:R3:W-:Y:S01]  /*24c30*/  @!P5 STL.S16 [R1+0x298], R10 ;  /* 0x0002980a0100d387 */ /* 0x0007e20000100600 */
[----:B------:R-:W-:Y:S01]  /*24c40*/  PRMT R94, R10, 0x7610, R94 ;  /* 0x000076100a5e7816 */ /* 0x000fe2000000005e */
[----:B------:R-:W-:Y:S02]  /*24c50*/  @P0 HFMA2.BF16_V2 R83, -RZ.H0_H0, RZ.H0_H0, -R109.H1_H1 ;  /* 0x200000ffff530231 */ /* 0x000fe4000036096d */
[----:B------:R-:W-:Y:S01]  /*24c60*/  @P2 STL.S16 [R1+0x294], R104 ;  /* 0x0002946801002387 */ /* 0x000fe20000100600 */
[----:B------:R-:W-:Y:S02]  /*24c70*/  @!P5 PRMT R22, R94, 0x5410, RZ ;  /* 0x000054105e16d816 */ /* 0x000fe400000000ff */
[----:B------:R-:W-:Y:S01]  /*24c80*/  @P4 PRMT R2, R98, 0x5410, RZ ;  /* 0x0000541062024816 */ /* 0x000fe200000000ff */
[----:B------:R4:W-:Y:S01]  /*24c90*/  @P0 STL.S16 [R1+0x2a4], R83 ;  /* 0x0002a45301000387 */ /* 0x0009e20000100600 */
[----:B------:R-:W-:Y:S02]  /*24ca0*/  PRMT R26, R83, 0x7610, R26 ;  /* 0x00007610531a7816 */ /* 0x000fe4000000001a */
[----:B------:R-:W-:Y:S01]  /*24cb0*/  PRMT R91, R104, 0x7610, R91 ;  /* 0x00007610685b7816 */ /* 0x000fe2000000005b */
[----:B------:R4:W4:Y:S01]  /*24cc0*/  LDL.S16 R98, [R1+0x290] ;  /* 0x0002900001627983 */ /* 0x0009220000100600 */
[----:B------:R-:W-:Y:S02]  /*24cd0*/  @P0 PRMT R8, R26, 0x5410, RZ ;  /* 0x000054101a080816 */ /* 0x000fe400000000ff */
[----:B------:R-:W-:Y:S01]  /*24ce0*/  @P2 PRMT R21, R91, 0x5410, RZ ;  /* 0x000054105b152816 */ /* 0x000fe200000000ff */
[----:B------:R4:W4:Y:S01]  /*24cf0*/  LDL.S16 R94, [R1+0x28c] ;  /* 0x00028c00015e7983 */ /* 0x0009220000100600 */
[----:B------:R-:W-:Y:S02]  /*24d00*/  ISETP.GT.U32.AND P2, PT, R114, UR10, PT ;  /* 0x0000000a72007c0c */ /* 0x000fe4000bf44070 */
[----:B------:R-:W-:Y:S01]  /*24d10*/  ISETP.GT.U32.AND P0, PT, R123, UR10, PT ;  /* 0x0000000a7b007c0c */ /* 0x000fe2000bf04070 */
[----:B------:R4:W4:Y:S01]  /*24d20*/  LDL.S16 R91, [R1+0x270] ;  /* 0x00027000015b7983 */ /* 0x0009220000100600 */
[----:B-1----:R-:W-:Y:S03]  /*24d30*/  SHF.R.U32.HI R106, RZ, 0x18, R190 ;  /* 0x00000018ff6a7819 */ /* 0x002fe600000116be */
[----:B------:R1:W-:Y:S01]  /*24d40*/  STG.E.U16 desc[UR20][R36.64+0x12], R8 ;  /* 0x0000120824007986 */ /* 0x0003e2000c101514 */
[----:B---3--:R-:W-:Y:S01]  /*24d50*/  FADD.FTZ R10, R27, R32 ;  /* 0x000000201b0a7221 */ /* 0x008fe20000010000 */
[----:B------:R-:W-:Y:S02]  /*24d60*/  ISETP.LE.U32.AND P4, PT, R106, UR10, PT ;  /* 0x0000000a6a007c0c */ /* 0x000fe4000bf83070 */
[----:B------:R-:W-:Y:S01]  /*24d70*/  STG.E.U16 desc[UR20][R28.64+0x20], R139 ;  /* 0x0000208b1c007986 */ /* 0x000fe2000c101514 */
[--C-:B------:R-:W-:Y:S01]  /*24d80*/  FADD.FTZ R209, R23, R10.reuse ;  /* 0x0000000a17d17221 */ /* 0x100fe20000010000 */
[----:B------:R-:W-:Y:S01]  /*24d90*/  PRMT R10, R190, 0x7632, R10 ;  /* 0x00007632be0a7816 */ /* 0x000fe2000000000a */
[--C-:B--2---:R-:W-:Y:S01]  /*24da0*/  @P2 HFMA2.BF16_V2 R81, -RZ.H0_H0, RZ.H0_H0, -R113.reuse.H0_H0 ;  /* 0x200000ffff512231 */ /* 0x104fe20000340971 */
[----:B------:R-:W-:Y:S01]  /*24db0*/  STG.E.U16 desc[UR20][R28.64+0x22], R140 ;  /* 0x0000228c1c007986 */ /* 0x000fe2000c101514 */
[----:B------:R-:W-:Y:S01]  /*24dc0*/  @P0 HFMA2.BF16_V2 R80, -RZ.H0_H0, RZ.H0_H0, -R113.H1_H1 ;  /* 0x200000ffff500231 */ /* 0x000fe20000360971 */
[----:B----4-:R-:W-:Y:S01]  /*24dd0*/  LOP3.LUT R83, R10, 0xff, RZ, 0xc0, !PT ;  /* 0x000000ff0a537812 */ /* 0x010fe200078ec0ff */
[----:B------:R-:W-:Y:S01]  /*24de0*/  IMAD.WIDE R10, R121, 0x70, R14 ;  /* 0x00000070790a7825 */ /* 0x000fe200078e020e */
[----:B------:R2:W-:Y:S02]  /*24df0*/  STG.E.U16 desc[UR20][R14.64+0x20], R7 ;  /* 0x000020070e007986 */ /* 0x0005e4000c101514 */
[----:B------:R-:W-:Y:S01]  /*24e00*/  ISETP.LE.U32.AND P5, PT, R83, UR10, PT ;  /* 0x0000000a53007c0c */ /* 0x000fe2000bfa3070 */
[--C-:B------:R-:W-:Y:S01]  /*24e10*/  @!P4 HFMA2.BF16_V2 R82, -RZ.H0_H0, RZ.H0_H0, -R125.reuse.H1_H1 ;  /* 0x200000ffff52c231 */ /* 0x100fe2000036097d */
[----:B------:R3:W-:Y:S01]  /*24e20*/  STG.E.U16 desc[UR20][R14.64+0x22], R6 ;  /* 0x000022060e007986 */ /* 0x0007e2000c101514 */
[----:B------:R-:W-:Y:S02]  /*24e30*/  PRMT R23, R80, 0x7610, R23 ;  /* 0x0000761050177816 */ /* 0x000fe40000000017 */
[----:B------:R-:W-:Y:S01]  /*24e40*/  PRMT R89, R81, 0x7610, R89 ;  /* 0x0000761051597816 */ /* 0x000fe20000000059 */
[----:B------:R4:W-:Y:S01]  /*24e50*/  STG.E.U16 desc[UR20][R10.64+0x20], R18 ;  /* 0x000020120a007986 */ /* 0x0009e2000c101514 */
[----:B------:R-:W-:Y:S02]  /*24e60*/  PRMT R90, R82, 0x7610, R90 ;  /* 0x00007610525a7816 */ /* 0x000fe4000000005a */
[----:B------:R-:W-:Y:S01]  /*24e70*/  @P2 PRMT R19, R89, 0x5410, RZ ;  /* 0x0000541059132816 */ /* 0x000fe200000000ff */
[----:B------:R-:W-:Y:S01]  /*24e80*/  STG.E.U16 desc[UR20][R10.64+0x22], R17 ;  /* 0x000022110a007986 */ /* 0x000fe2000c101514 */
[----:B------:R-:W-:Y:S02]  /*24e90*/  LOP3.LUT R27, R34, UR25, R247, 0x96, !PT ;  /* 0x00000019221b7c12 */ /* 0x000fe4000f8e96f7 */
[----:B------:R-:W-:Y:S01]  /*24ea0*/  @!P5 HFMA2.BF16_V2 R88, -RZ.H0_H0, RZ.H0_H0, -R125.H0_H0 ;  /* 0x200000ffff58d231 */ /* 0x000fe2000034097d */
[----:B-1----:R-:W-:Y:S04]  /*24eb0*/  PRMT R8, R9, 0x7632, R8 ;  /* 0x0000763209087816 */ /* 0x002fe80000000008 */
[----:B------:R1:W-:Y:S01]  /*24ec0*/  @!P5 STL.S16 [R1+0x2c4], R88 ;  /* 0x0002c4580100d387 */ /* 0x0003e20000100600 */
[----:B------:R-:W-:Y:S03]  /*24ed0*/  PRMT R13, R88, 0x7610, R13 ;  /* 0x00007610580d7816 */ /* 0x000fe6000000000d */
[----:B------:R1:W-:Y:S01]  /*24ee0*/  @!P4 STL.S16 [R1+0x2c0], R82 ;  /* 0x0002c0520100c387 */ /* 0x0003e20000100600 */
[----:B--2---:R-:W-:Y:S03]  /*24ef0*/  PRMT R7, R170, 0x7632, R7 ;  /* 0x00007632aa077816 */ /* 0x004fe60000000007 */
[----:B------:R2:W-:Y:S01]  /*24f00*/  @P2 STL.S16 [R1+0x2bc], R81 ;  /* 0x0002bc5101002387 */ /* 0x0005e20000100600 */
[C---:B---3--:R-:W-:Y:S03]  /*24f10*/  PRMT R15, R54.reuse, 0x7610, R15 ;  /* 0x00007610360f7816 */ /* 0x048fe6000000000f */
[----:B------:R3:W-:Y:S01]  /*24f20*/  @P0 STL.S16 [R1+0x2b8], R80 ;  /* 0x0002b85001000387 */ /* 0x0007e20000100600 */
[----:B------:R-:W-:Y:S02]  /*24f30*/  PRMT R14, R54, 0x7632, R14 ;  /* 0x00007632360e7816 */ /* 0x000fe4000000000e */
[----:B----4-:R-:W-:Y:S01]  /*24f40*/  PRMT R18, R113, 0x7632, R18 ;  /* 0x0000763271127816 */ /* 0x010fe20000000012 */
[----:B------:R4:W4:Y:S01]  /*24f50*/  LDL.S16 R26, [R1+0x288] ;  /* 0x00028800011a7983 */ /* 0x0009220000100600 */
[----:B------:R-:W-:Y:S02]  /*24f60*/  @P0 PRMT R18, R23, 0x5410, RZ ;  /* 0x0000541017120816 */ /* 0x000fe400000000ff */
[----:B------:R-:W-:Y:S02]  /*24f70*/  ISETP.GT.U32.AND P0, PT, R197, UR10, PT ;  /* 0x0000000ac5007c0c */ /* 0x000fe4000bf04070 */
[----:B------:R-:W-:Y:S02]  /*24f80*/  PRMT R6, R125, 0x7610, R6 ;  /* 0x000076107d067816 */ /* 0x000fe40000000006 */
[----:B------:R-:W-:Y:S01]  /*24f90*/  @!P5 PRMT R6, R13, 0x5410, RZ ;  /* 0x000054100d06d816 */ /* 0x000fe200000000ff */
[----:B------:R-:W-:Y:S01]  /*24fa0*/  IMAD.MOV.U32 R13, RZ, RZ, R180 ;  /* 0x000000ffff0d7224 */ /* 0x000fe200078e00b4 */
[----:B-1----:R-:W-:Y:S02]  /*24fb0*/  LOP3.LUT R88, R167, 0xff, RZ, 0xc0, !PT ;  /* 0x000000ffa7587812 */ /* 0x002fe400078ec0ff */
[----:B------:R-:W-:Y:S01]  /*24fc0*/  PRMT R17, R16, 0x7632, R17 ;  /* 0x0000763210117816 */ /* 0x000fe20000000011 */
[----:B------:R1:W-:Y:S01]  /*24fd0*/  STG.E.U16 desc[UR20][R36.64+0x20], R6 ;  /* 0x0000200624007986 */ /* 0x0003e2000c101514 */
[----:B------:R-:W-:Y:S03]  /*24fe0*/  ISETP.LE.U32.AND P6, PT, R88, UR10, PT ;  /* 0x0000000a58007c0c */ /* 0x000fe6000bfc3070 */
[----:B------:R1:W4:Y:S01]  /*24ff0*/  LDL.S16 R82, [R1+0x26c] ;  /* 0x00026c0001527983 */ /* 0x0003220000100600 */
[----:B--2---:R-:W-:Y:S03]  /*25000*/  SHF.R.U32.HI R81, RZ, 0x18, R170 ;  /* 0x00000018ff517819 */ /* 0x004fe600000116aa */
[----:B------:R-:W2:Y:S01]  /*25010*/  LDL.LU R180, [R1+0x60] ;  /* 0x0000600001b47983 */ /* 0x000ea20000300800 */
[----:B---3--:R-:W-:Y:S02]  /*25020*/  LOP3.LUT R80, R7, 0xff, RZ, 0xc0, !PT ;  /* 0x000000ff07507812 */ /* 0x008fe400078ec0ff */
[----:B------:R-:W-:Y:S01]  /*25030*/  PRMT R7, R125, 0x7632, R7 ;  /* 0x000076327d077816 */ /* 0x000fe20000000007 */
[----:B------:R3:W3:Y:S01]  /*25040*/  LDL.S16 R89, [R1+0x260] ;  /* 0x0002600001597983 */ /* 0x0006e20000100600 */
[----:B------:R-:W-:Y:S02]  /*25050*/  @!P4 PRMT R7, R90, 0x5410, RZ ;  /* 0x000054105a07c816 */ /* 0x000fe400000000ff */
[----:B------:R-:W-:Y:S01]  /*25060*/  ISETP.LE.U32.AND P4, PT, R80, UR10, PT ;  /* 0x0000000a50007c0c */ /* 0x000fe2000bf83070 */
[----:B------:R2:W2:Y:S01]  /*25070*/  LDL.S16 R90, [R1+0x284] ;  /* 0x00028400015a7983 */ /* 0x0004a20000100600 */
[----:B------:R-:W-:Y:S03]  /*25080*/  ISETP.LE.U32.AND P5, PT, R81, UR10, PT ;  /* 0x0000000a51007c0c */ /* 0x000fe6000bfa3070 */
[----:B------:R2:W3:Y:S04]  /*25090*/  LDL.S16 R23, [R1+0x25c] ;  /* 0x00025c0001177983 */ /* 0x0004e80000100600 */
[----:B------:R-:W-:Y:S01]  /*250a0*/  STG.E.U16 desc[UR20][R36.64+0x22], R7 ;  /* 0x0000220724007986 */ /* 0x000fe2000c101514 */
[----:B-1----:R-:W-:Y:S03]  /*250b0*/  PRMT R6, R191, 0x7632, R6 ;  /* 0x00007632bf067816 */ /* 0x002fe60000000006 */
[----:B------:R1:W-:Y:S04]  /*250c0*/  STG.E.U16 desc[UR20][R28.64+0x30], R95 ;  /* 0x0000305f1c007986 */ /* 0x0003e8000c101514 */
[----:B------:R-:W-:Y:S01]  /*250d0*/  STG.E.U16 desc[UR20][R28.64+0x32], R100 ;  /* 0x000032641c007986 */ /* 0x000fe2000c101514 */
[----:B-1----:R-:W-:Y:S01]  /*250e0*/  LOP3.LUT R95, R6, 0xff, RZ, 0xc0, !PT ;  /* 0x000000ff065f7812 */ /* 0x002fe200078ec0ff */
[----:B------:R-:W-:Y:S01]  /*250f0*/  IMAD.WIDE R6, R121, -0x70, R10 ;  /* 0xffffff9079067825 */ /* 0x000fe200078e020a */
[----:B------:R-:W-:Y:S02]  /*25100*/  LOP3.LUT R10, R143, 0xffff, RZ, 0xc0, !PT ;  /* 0x0000ffff8f0a7812 */ /* 0x000fe400078ec0ff */
[----:B------:R-:W-:Y:S02]  /*25110*/  PRMT R11, R55, 0x7632, R11 ;  /* 0x00007632370b7816 */ /* 0x000fe4000000000b */
[----:B------:R1:W-:Y:S04]  /*25120*/  STG.E.U16 desc[UR20][R6.64+0x32], R0 ;  /* 0x0000320006007986 */ /* 0x0003e8000c101514 */
[----:B------:R1:W-:Y:S02]  /*25130*/  STG.E.U16 desc[UR20][R6.64+0x30], R2 ;  /* 0x0000300206007986 */ /* 0x0003e4000c101514 */
[----:B-1----:R-:W-:Y:S01]  /*25140*/  PRMT R0, R167, 0x7632, R0 ;  /* 0x00007632a7007816 */ /* 0x002fe20000000000 */
[C---:B------:R-:W-:Y:S05]  /*25150*/  IMAD.WIDE R6, R121.reuse, 0x70, R6 ;  /* 0x0000007079067825 */ /* 0x040fea00078e0206 */
[----:B------:R-:W-:Y:S04]  /*25160*/  STG.E.U16 desc[UR20][R6.64+0x30], R22 ;  /* 0x0000301606007986 */ /* 0x000fe8000c101514 */
[----:B------:R1:W-:Y:S04]  /*25170*/  STG.E.U16 desc[UR20][R6.64+0x32], R21 ;  /* 0x0000321506007986 */ /* 0x0003e8000c101514 */
[----:B------:R-:W-:Y:S04]  /*25180*/  STG.E.U16 desc[UR20][R36.64+0x30], R19 ;  /* 0x0000301324007986 */ /* 0x000fe8000c101514 */
[----:B------:R1:W-:Y:S04]  /*25190*/  STG.E.U16 desc[UR20][R36.64+0x32], R18 ;  /* 0x0000321224007986 */ /* 0x0003e8000c101514 */
[----:B------:R-:W-:Y:S04]  /*251a0*/  STG.E.U16 desc[UR20][R28.64+0x40], R64 ;  /* 0x000040401c007986 */ /* 0x000fe8000c101514 */
[----:B------:R-:W-:Y:S01]  /*251b0*/  STG.E.U16 desc[UR20][R28.64+0x42], R57 ;  /* 0x000042391c007986 */ /* 0x000fe2000c101514 */
[----:B-1----:R-:W-:Y:S01]  /*251c0*/  PRMT R21, R72, 0x7610, R21 ;  /* 0x0000761048157816 */ /* 0x002fe20000000015 */
[----:B------:R-:W-:Y:S04]  /*251d0*/  IMAD.WIDE R6, R121, -0x70, R6 ;  /* 0xffffff9079067825 */ /* 0x000fe800078e0206 */
[----:B------:R-:W-:Y:S04]  /*251e0*/  IMAD.WIDE.U32 R18, R27, -0x326172a9, RZ ;  /* 0xcd9e8d571b127825 */ /* 0x000fe800078e00ff */
[----:B------:R-:W-:Y:S02]  /*251f0*/  @!P4 HFMA2.BF16_V2 R98, -RZ.H0_H0, RZ.H0_H0, -R9.H0_H0 ;  /* 0x200000ffff62c231 */ /* 0x000fe40000340909 */
[----:B------:R-:W-:Y:S03]  /*25200*/  @!P5 HFMA2.BF16_V2 R94, -RZ.H0_H0, RZ.H0_H0, -R8.H0_H0 ;  /* 0x200000ffff5ed231 */ /* 0x000fe60000340908 */
[----:B------:R-:W-:Y:S01]  /*25210*/  PRMT R170, R98, 0x7610, R170 ;  /* 0x0000761062aa7816 */ /* 0x000fe200000000aa */
[----:B------:R1:W-:Y:S01]  /*25220*/  @!P4 STL.S16 [R1+0x290], R98 ;  /* 0x000290620100c387 */ /* 0x0003e20000100600 */
[----:B------:R-:W-:Y:S01]  /*25230*/  @!P6 HFMA2.BF16_V2 R91, -RZ.H0_H0, RZ.H0_H0, -R149.H0_H0 ;  /* 0x200000ffff5be231 */ /* 0x000fe20000340995 */
[----:B------:R-:W-:Y:S02]  /*25240*/  PRMT R133, R94, 0x7610, R133 ;  /* 0x000076105e857816 */ /* 0x000fe40000000085 */
[----:B------:R2:W3:Y:S01]  /*25250*/  LDL.S16 R54, [R1+0x280] ;  /* 0x0002800001367983 */ /* 0x0004e20000100600 */
[----:B------:R-:W-:Y:S02]  /*25260*/  PRMT R39, R170, 0x7610, R39 ;  /* 0x00007610aa277816 */ /* 0x000fe40000000027 */
[----:B------:R-:W-:Y:S01]  /*25270*/  PRMT R198, R91, 0x7610, R198 ;  /* 0x000076105bc67816 */ /* 0x000fe200000000c6 */
[----:B------:R-:W-:Y:S04]  /*25280*/  @!P5 STL.S16 [R1+0x28c], R94 ;  /* 0x00028c5e0100d387 */ /* 0x000fe80000100600 */
[----:B------:R-:W-:Y:S01]  /*25290*/  @!P6 STL.S16 [R1+0x270], R91 ;  /* 0x0002705b0100e387 */ /* 0x000fe20000100600 */
[----:B-1----:R-:W-:Y:S01]  /*252a0*/  SHF.R.U32.HI R98, RZ, 0x18, R191 ;  /* 0x00000018ff627819 */ /* 0x002fe200000116bf */
[----:B----4-:R-:W-:Y:S05]  /*252b0*/  @P1 HFMA2.BF16_V2 R26, -RZ.H0_H0, RZ.H0_H0, -R15.H0_H0 ;  /* 0x200000ffff1a1231 */ /* 0x010fea000034090f */
[----:B------:R-:W-:Y:S01]  /*252c0*/  PRMT R181, R26, 0x7610, R181 ;  /* 0x000076101ab57816 */ /* 0x000fe200000000b5 */
[----:B------:R-:W-:Y:S05]  /*252d0*/  @!P3 HFMA2.BF16_V2 R82, -RZ.H0_H0, RZ.H0_H0, -R149.H1_H1 ;  /* 0x200000ffff52b231 */ /* 0x000fea0000360995 */
[----:B------:R-:W-:Y:S01]  /*252e0*/  PRMT R138, R82, 0x7610, R138 ;  /* 0x00007610528a7816 */ /* 0x000fe2000000008a */
[----:B------:R1:W-:Y:S04]  /*252f0*/  @!P3 STL.S16 [R1+0x26c], R82 ;  /* 0x00026c520100b387 */ /* 0x0003e80000100600 */
[----:B------:R4:W-:Y:S01]  /*25300*/  @P1 STL.S16 [R1+0x288], R26 ;  /* 0x0002881a01001387 */ /* 0x0009e20000100600 */
[----:B--2---:R-:W-:Y:S05]  /*25310*/  @P0 HFMA2.BF16_V2 R90, -RZ.H0_H0, RZ.H0_H0, -R14.H0_H0 ;  /* 0x200000ffff5a0231 */ /* 0x004fea000034090e */
[----:B------:R-:W-:Y:S02]  /*25320*/  PRMT R228, R90, 0x7610, R228 ;  /* 0x000076105ae47816 */ /* 0x000fe400000000e4 */
[----:B-1----:R-:W-:Y:S01]  /*25330*/  LOP3.LUT R82, R13, 0xff, RZ, 0xc0, !PT ;  /* 0x000000ff0d527812 */ /* 0x002fe200078ec0ff */
[----:B----4-:R2:W4:Y:S04]  /*25340*/  LDL.S16 R26, [R1+0x27c] ;  /* 0x00027c00011a7983 */ /* 0x0105280000100600 */
[----:B------:R-:W2:Y:S04]  /*25350*/  LDL.LU R173, [R1+0x44] ;  /* 0x0000440001ad7983 */ /* 0x000ea80000300800 */
[----:B------:R-:W2:Y:S04]  /*25360*/  LDL.LU R122, [R1+0x74] ;  /* 0x00007400017a7983 */ /* 0x000ea80000300800 */
[----:B------:R-:W2:Y:S04]  /*25370*/  LDL.LU R13, [R1+0xc0] ;  /* 0x0000c000010d7983 */ /* 0x000ea80000300800 */
[----:B------:R1:W-:Y:S01]  /*25380*/  @P0 STL.S16 [R1+0x284], R90 ;  /* 0x0002845a01000387 */ /* 0x0003e20000100600 */
[----:B------:R-:W-:Y:S11]  /*25390*/  ISETP.LE.U32.AND P0, PT, R82, UR10, PT ;  /* 0x0000000a52007c0c */ /* 0x000ff6000bf03070 */
[----:B------:R-:W-:Y:S02]  /*253a0*/  @!UPT UIADD3 URZ, UPT, UPT, URZ, URZ, URZ ;  /* 0x000000fffffff290 */ /* 0x000fe4000fffe0ff */
[--C-:B---3--:R-:W-:Y:S05]  /*253b0*/  @!P0 HFMA2.BF16_V2 R89, -RZ.H0_H0, RZ.H0_H0, -R134.reuse.H0_H0 ;  /* 0x200000ffff598231 */ /* 0x108fea0000340986 */
[----:B------:R-:W-:Y:S01]  /*253c0*/  PRMT R242, R89, 0x7610, R242 ;  /* 0x0000761059f27816 */ /* 0x000fe200000000f2 */
[----:B------:R-:W-:Y:S01]  /*253d0*/  @!P0 STL.S16 [R1+0x260], R89 ;  /* 0x0002605901008387 */ /* 0x000fe20000100600 */
[----:B------:R-:W-:Y:S03]  /*253e0*/  ISETP.GT.U32.AND P0, PT, R180, UR10, PT ;  /* 0x0000000ab4007c0c */ /* 0x000fe6000bf04070 */
[----:B------:R3:W3:Y:S01]  /*253f0*/  LDL.S16 R104, [R1+0x250] ;  /* 0x0002500001687983 */ /* 0x0006e20000100600 */
[--C-:B-1----:R-:W-:Y:S02]  /*25400*/  SHF.R.U32.HI R90, RZ, 0x8, R10.reuse ;  /* 0x00000008ff5a7819 */ /* 0x102fe4000001160a */
[----:B------:R-:W-:Y:S01]  /*25410*/  PRMT R10, R55, 0x7610, R10 ;  /* 0x00007610370a7816 */ /* 0x000fe2000000000a */
[----:B------:R1:W3:Y:S06]  /*25420*/  LDL.S16 R91, [R1+0x24c] ;  /* 0x00024c00015b7983 */ /* 0x0002ec0000100600 */
[----:B------:R-:W-:Y:S05]  /*25430*/  @P0 HFMA2.BF16_V2 R23, -RZ.H0_H0, RZ.H0_H0, -R134.H1_H1 ;  /* 0x200000ffff170231 */ /* 0x000fea0000360986 */
[----:B------:R-:W-:Y:S01]  /*25440*/  PRMT R172, R23, 0x7610, R172 ;  /* 0x0000761017ac7816 */ /* 0x000fe200000000ac */
[----:B------:R1:W-:Y:S01]  /*25450*/  @P0 STL.S16 [R1+0x25c], R23 ;  /* 0x00025c1701000387 */ /* 0x0003e20000100600 */
[----:B------:R-:W-:Y:S03]  /*25460*/  ISETP.LE.U32.AND P0, PT, R95, UR10, PT ;  /* 0x0000000a5f007c0c */ /* 0x000fe6000bf03070 */
[----:B-1----:R1:W3:Y:S10]  /*25470*/  LDL.S16 R23, [R1+0x278] ;  /* 0x0002780001177983 */ /* 0x0022f40000100600 */
[----:B------:R-:W-:Y:S05]  /*25480*/  @!P0 HFMA2.BF16_V2 R54, -RZ.H0_H0, RZ.H0_H0, -R16.H0_H0 ;  /* 0x200000ffff368231 */ /* 0x000fea0000340910 */
[----:B------:R-:W-:Y:S01]  /*25490*/  PRMT R206, R54, 0x7610, R206 ;  /* 0x0000761036ce7816 */ /* 0x000fe200000000ce */
[----:B------:R1:W-:Y:S01]  /*254a0*/  @!P0 STL.S16 [R1+0x280], R54 ;  /* 0x0002803601008387 */ /* 0x0003e20000100600 */
[----:B------:R-:W-:Y:S03]  /*254b0*/  ISETP.LE.U32.AND P0, PT, R98, UR10, PT ;  /* 0x0000000a62007c0c */ /* 0x000fe6000bf03070 */
[----:B------:R-:W3:Y:S01]  /*254c0*/  LDL.LU R227, [R1+0x64] ;  /* 0x0000640001e37983 */ /* 0x000ee20000300800 */
[----:B-1----:R-:W-:Y:S09]  /*254d0*/  LOP3.LUT R54, R143, 0xff, RZ, 0xc0, !PT ;  /* 0x000000ff8f367812 */ /* 0x002ff200078ec0ff */
[----:B----4-:R-:W-:Y:S05]  /*254e0*/  @!P0 HFMA2.BF16_V2 R26, -RZ.H0_H0, RZ.H0_H0, -R17.H0_H0 ;  /* 0x200000ffff1a8231 */ /* 0x010fea0000340911 */
[----:B------:R-:W-:Y:S01]  /*254f0*/  PRMT R200, R26, 0x7610, R200 ;  /* 0x000076101ac87816 */ /* 0x000fe200000000c8 */
[----:B------:R1:W-:Y:S01]  /*25500*/  @!P0 STL.S16 [R1+0x27c], R26 ;  /* 0x00027c1a01008387 */ /* 0x0003e20000100600 */
[----:B------:R-:W-:Y:S02]  /*25510*/  ISETP.LE.U32.AND P0, PT, R54, UR10, PT ;  /* 0x0000000a36007c0c */ /* 0x000fe4000bf03070 */
[----:B--2---:R-:W-:Y:S01]  /*25520*/  ISETP.GT.U32.AND P3, PT, R122, UR10, PT ;  /* 0x0000000a7a007c0c */ /* 0x004fe2000bf64070 */
[----:B------:R2:W4:Y:S01]  /*25530*/  LDL.S16 R89, [R1+0x274] ;  /* 0x0002740001597983 */ /* 0x0005220000100600 */
[----:B------:R-:W-:Y:S03]  /*25540*/  ISETP.GT.U32.AND P1, PT, R13, UR10, PT ;  /* 0x0000000a0d007c0c */ /* 0x000fe6000bf24070 */
[----:B------:R2:W2:Y:S10]  /*25550*/  LDL.S16 R94, [R1+0x240] ;  /* 0x00024000015e7983 */ /* 0x0004b40000100600 */
[----:B------:R-:W-:Y:S04]  /*25560*/  @P1 LOP3.LUT R195, R195, 0x400000, RZ, 0xfc, !PT ;  /* 0x00400000c3c31812 */ /* 0x000fe800078efcff */
[----:B------:R-:W-:Y:S02]  /*25570*/  LOP3.LUT R195, R195, 0xff7fffff, RZ, 0xc0, !PT ;  /* 0xff7fffffc3c37812 */ /* 0x000fe400078ec0ff */
[----:B-1----:R-:W-:Y:S01]  /*25580*/  LOP3.LUT R26, R90, 0xffff, RZ, 0xc0, !PT ;  /* 0x0000ffff5a1a7812 */ /* 0x002fe200078ec0ff */
[--C-:B---3--:R-:W-:Y:S05]  /*25590*/  @!P0 HFMA2.BF16_V2 R104, -RZ.H0_H0, RZ.H0_H0, -R150.reuse.H0_H0 ;  /* 0x200000ffff688231 */ /* 0x108fea0000340996 */
[----:B------:R-:W-:Y:S01]  /*255a0*/  PRMT R191, R104, 0x7610, R191 ;  /* 0x0000761068bf7816 */ /* 0x000fe200000000bf */
[----:B------:R-:W-:Y:S01]  /*255b0*/  @!P0 STL.S16 [R1+0x250], R104 ;  /* 0x0002506801008387 */ /* 0x000fe20000100600 */
[----:B------:R-:W-:Y:S11]  /*255c0*/  ISETP.LE.U32.AND P0, PT, R26, UR10, PT ;  /* 0x0000000a1a007c0c */ /* 0x000ff6000bf03070 */
[----:B------:R-:W-:Y:S02]  /*255d0*/  @!UPT UIADD3 URZ, UPT, UPT, URZ, URZ, URZ ;  /* 0x000000fffffff290 */ /* 0x000fe4000fffe0ff */
[----:B------:R-:W-:Y:S05]  /*255e0*/  @!P0 HFMA2.BF16_V2 R91, -RZ.H0_H0, RZ.H0_H0, -R150.H1_H1 ;  /* 0x200000ffff5b8231 */ /* 0x000fea0000360996 */
[----:B------:R-:W-:Y:S01]  /*255f0*/  PRMT R171, R91, 0x7610, R171 ;  /* 0x000076105bab7816 */ /* 0x000fe200000000ab */
[----:B------:R1:W-:Y:S01]  /*25600*/  @!P0 STL.S16 [R1+0x24c], R91 ;  /* 0x00024c5b01008387 */ /* 0x0003e20000100600 */
[----:B------:R-:W-:Y:S03]  /*25610*/  ISETP.GT.U32.AND P0, PT, R20, UR10, PT ;  /* 0x0000000a14007c0c */ /* 0x000fe6000bf04070 */
[----:B------:R3:W3:Y:S10]  /*25620*/  LDL.S16 R100, [R1+0x268] ;  /* 0x0002680001647983 */ /* 0x0006f40000100600 */
[----:B------:R-:W-:Y:S05]  /*25630*/  @P0 HFMA2.BF16_V2 R23, -RZ.H0_H0, RZ.H0_H0, -R10.H0_H0 ;  /* 0x200000ffff170231 */ /* 0x000fea000034090a */
[----:B------:R-:W-:Y:S01]  /*25640*/  PRMT R141, R23, 0x7610, R141 ;  /* 0x00007610178d7816 */ /* 0x000fe2000000008d */
[----:B-1----:R1:W3:Y:S04]  /*25650*/  LDL.S16 R91, [R1+0x264] ;  /* 0x00026400015b7983 */ /* 0x0022e80000100600 */
[----:B------:R1:W-:Y:S01]  /*25660*/  @P0 STL.S16 [R1+0x278], R23 ;  /* 0x0002781701000387 */ /* 0x0003e20000100600 */
[----:B------:R-:W-:Y:S03]  /*25670*/  ISETP.GT.U32.AND P0, PT, R173, UR10, PT ;  /* 0x0000000aad007c0c */ /* 0x000fe6000bf04070 */
[----:B------:R2:W3:Y:S04]  /*25680*/  LDL.S16 R55, [R1+0x258] ;  /* 0x0002580001377983 */ /* 0x0004e80000100600 */
[----:B-1----:R1:W3:Y:S01]  /*25690*/  LDL.S16 R23, [R1+0x254] ;  /* 0x0002540001177983 */ /* 0x0022e20000100600 */
[----:B------:R-:W-:Y:S02]  /*256a0*/  LOP3.LUT R104, R227, 0xff, RZ, 0xc0, !PT ;  /* 0x000000ffe3687812 */ /* 0x000fe400078ec0ff */
[----:B------:R-:W-:Y:S02]  /*256b0*/  PRMT R227, R103, 0x5410, R107 ;  /* 0x0000541067e37816 */ /* 0x000fe4000000006b */
[----:B------:R-:W-:Y:S11]  /*256c0*/  ISETP.LE.U32.AND P5, PT, R104, UR10, PT ;  /* 0x0000000a68007c0c */ /* 0x000ff6000bfa3070 */
[----:B------:R-:W-:Y:S02]  /*256d0*/  @!UPT UIADD3 URZ, UPT, UPT, URZ, URZ, URZ ;  /* 0x000000fffffff290 */ /* 0x000fe4000fffe0ff */
[----:B------:R-:W-:Y:S04]  /*256e0*/  @P5 LOP3.LUT R195, R195, 0x800000, RZ, 0xfc, !PT ;  /* 0x00800000c3c35812 */ /* 0x000fe800078efcff */
[----:B------:R-:W-:Y:S01]  /*256f0*/  LOP3.LUT R195, R195, 0xfeffffff, RZ, 0xc0, !PT ;  /* 0xfeffffffc3c37812 */ /* 0x000fe200078ec0ff */
[----:B----4-:R-:W-:Y:S02]  /*25700*/  @P1 HFMA2.BF16_V2 R89, -RZ.H0_H0, RZ.H0_H0, -R11.H0_H0 ;  /* 0x200000ffff591231 */ /* 0x010fe4000034090b */
[----:B--2---:R-:W-:Y:S03]  /*25710*/  @!P5 HFMA2.BF16_V2 R94, -RZ.H0_H0, RZ.H0_H0, -R129.H0_H0 ;  /* 0x200000ffff5ed231 */ /* 0x004fe60000340981 */
[----:B------:R-:W-:Y:S01]  /*25720*/  PRMT R140, R89, 0x7610, R140 ;  /* 0x00007610598c7816 */ /* 0x000fe2000000008c */
[----:B------:R2:W-:Y:S01]  /*25730*/  @P1 STL.S16 [R1+0x274], R89 ;  /* 0x0002745901001387 */ /* 0x0005e20000100600 */
[----:B------:R-:W-:Y:S03]  /*25740*/  PRMT R120, R94, 0x7610, R120 ;  /* 0x000076105e787816 */ /* 0x000fe60000000078 */
[----:B------:R1:W4:Y:S04]  /*25750*/  LDL.S16 R22, [R1+0x248] ;  /* 0x0002480001167983 */ /* 0x0003280000100600 */
[----:B------:R1:W-:Y:S04]  /*25760*/  @!P5 STL.S16 [R1+0x240], R94 ;  /* 0x0002405e0100d387 */ /* 0x0003e80000100600 */
[----:B------:R3:W4:Y:S01]  /*25770*/  LDL.S16 R2, [R1+0x244] ;  /* 0x0002440001027983 */ /* 0x0007220000100600 */
[----:B--2---:R-:W-:Y:S02]  /*25780*/  LOP3.LUT R89, R0, 0xff, RZ, 0xc0, !PT ;  /* 0x000000ff00597812 */ /* 0x004fe400078ec0ff */
[----:B------:R-:W-:Y:S02]  /*25790*/  PRMT R0, R143, 0x7632, R0 ;  /* 0x000076328f007816 */ /* 0x000fe40000000000 */
[C---:B------:R-:W-:Y:S02]  /*257a0*/  ISETP.LE.U32.AND P1, PT, R89.reuse, UR10, PT ;  /* 0x0000000a59007c0c */ /* 0x040fe4000bf23070 */
[----:B-1----:R-:W-:Y:S04]  /*257b0*/  SHF.R.U32.HI R94, RZ, 0x18, R167 ;  /* 0x00000018ff5e7819 */ /* 0x002fe800000116a7 */
[----:B------:R-:W-:Y:S02]  /*257c0*/  ISETP.LE.U32.AND P5, PT, R94, UR10, PT ;  /* 0x0000000a5e007c0c */ /* 0x000fe4000bfa3070 */
[----:B------:R-:W-:Y:S05]  /*257d0*/  PRMT R89, R89, 0x5410, R94 ;  /* 0x0000541059597816 */ /* 0x000fea000000005e */
[----:B------:R-:W-:Y:S04]  /*257e0*/  @P1 LOP3.LUT R195, R195, 0x1000000, RZ, 0xfc, !PT ;  /* 0x01000000c3c31812 */ /* 0x000fe800078efcff */
[----:B------:R-:W-:Y:S04]  /*257f0*/  LOP3.LUT R195, R195, 0xfdffffff, RZ, 0xc0, !PT ;  /* 0xfdffffffc3c37812 */ /* 0x000fe800078ec0ff */
[----:B------:R-:W-:Y:S01]  /*25800*/  @P5 LOP3.LUT R195, R195, 0x2000000, RZ, 0xfc, !PT ;  /* 0x02000000c3c35812 */ /* 0x000fe200078efcff */
[--C-:B---3--:R-:W-:Y:S05]  /*25810*/  @!P1 HFMA2.BF16_V2 R100, -RZ.H0_H0, RZ.H0_H0, -R148.reuse.H0_H0 ;  /* 0x200000ffff649231 */ /* 0x108fea0000340994 */
[----:B------:R-:W-:Y:S01]  /*25820*/  PRMT R247, R100, 0x7610, R247 ;  /* 0x0000761064f77816 */ /* 0x000fe200000000f7 */
[----:B------:R-:W-:Y:S01]  /*25830*/  @!P1 STL.S16 [R1+0x268], R100 ;  /* 0x0002686401009387 */ /* 0x000fe20000100600 */
[----:B------:R-:W-:Y:S05]  /*25840*/  @!P5 HFMA2.BF16_V2 R91, -RZ.H0_H0, RZ.H0_H0, -R148.H1_H1 ;  /* 0x200000ffff5bd231 */ /* 0x000fea0000360994 */
[----:B------:R-:W-:Y:S01]  /*25850*/  PRMT R210, R91, 0x7610, R210 ;  /* 0x000076105bd27816 */ /* 0x000fe200000000d2 */
[----:B------:R1:W-:Y:S01]  /*25860*/  @!P5 STL.S16 [R1+0x264], R91 ;  /* 0x0002645b0100d387 */ /* 0x0003e20000100600 */
[----:B------:R-:W-:Y:S01]  /*25870*/  ISETP.LE.U32.AND P5, PT, R81, UR10, PT ;  /* 0x0000000a51007c0c */ /* 0x000fe2000bfa3070 */
[--C-:B------:R-:W-:Y:S05]  /*25880*/  @P3 HFMA2.BF16_V2 R55, -RZ.H0_H0, RZ.H0_H0, -R136.reuse.H0_H0 ;  /* 0x200000ffff373231 */ /* 0x100fea0000340988 */
[----:B------:R-:W-:Y:S01]  /*25890*/  PRMT R32, R55, 0x7610, R32 ;  /* 0x0000761037207816 */ /* 0x000fe20000000020 */
[----:B------:R2:W-:Y:S01]  /*258a0*/  @P3 STL.S16 [R1+0x258], R55 ;  /* 0x0002583701003387 */ /* 0x0005e20000100600 */
[----:B------:R-:W-:Y:S01]  /*258b0*/  @P0 HFMA2.BF16_V2 R23, -RZ.H0_H0, RZ.H0_H0, -R136.H1_H1 ;  /* 0x200000ffff170231 */ /* 0x000fe20000360988 */
[----:B-1----:R-:W-:Y:S04]  /*258c0*/  SHF.R.U32.HI R91, RZ, 0x18, R143 ;  /* 0x00000018ff5b7819 */ /* 0x002fe8000001168f */
[----:B------:R-:W-:Y:S01]  /*258d0*/  PRMT R47, R23, 0x7610, R47 ;  /* 0x00007610172f7816 */ /* 0x000fe2000000002f */
[----:B------:R-:W-:Y:S01]  /*258e0*/  @P0 STL.S16 [R1+0x254], R23 ;  /* 0x0002541701000387 */ /* 0x000fe20000100600 */
[----:B------:R-:W-:Y:S02]  /*258f0*/  ISETP.LE.U32.AND P6, PT, R91, UR10, PT ;  /* 0x0000000a5b007c0c */ /* 0x000fe4000bfc3070 */
[----:B--2---:R-:W-:Y:S02]  /*25900*/  LOP3.LUT R55, R0, 0xff, RZ, 0xc0, !PT ;  /* 0x000000ff00377812 */ /* 0x004fe400078ec0ff */
[----:B------:R-:W-:Y:S02]  /*25910*/  LOP3.LUT R0, R96, 0xffff, RZ, 0xc0, !PT ;  /* 0x0000ffff60007812 */ /* 0x000fe400078ec0ff */
[----:B------:R-:W-:Y:S02]  /*25920*/  ISETP.LE.U32.AND P0, PT, R55, UR10, PT ;  /* 0x0000000a37007c0c */ /* 0x000fe4000bf03070 */
[----:B------:R-:W-:Y:S02]  /*25930*/  SHF.R.U32.HI R143, RZ, 0x8, R0 ;  /* 0x00000008ff8f7819 */ /* 0x000fe40000011600 */
[----:B------:R-:W-:Y:S02]  /*25940*/  LOP3.LUT R0, R111, 0xffff, RZ, 0xc0, !PT ;  /* 0x0000ffff6f007812 */ /* 0x000fe400078ec0ff */
[----:B------:R-:W-:Y:S02]  /*25950*/  PRMT R91, R55, 0x5410, R91 ;  /* 0x00005410375b7816 */ /* 0x000fe4000000005b */
[----:B------:R-:W-:Y:S04]  /*25960*/  SHF.R.U32.HI R170, RZ, 0x8, R0 ;  /* 0x00000008ffaa7819 */ /* 0x000fe80000011600 */
[----:B------:R-:W-:Y:S04]  /*25970*/  LOP3.LUT R0, R170, 0xffff, RZ, 0xc0, !PT ;  /* 0x0000ffffaa007812 */ /* 0x000fe800078ec0ff */
[----:B------:R-:W-:Y:S01]  /*25980*/  ISETP.LE.U32.AND P2, PT, R0, UR10, PT ;  /* 0x0000000a00007c0c */ /* 0x000fe2000bf43070 */
[--C-:B----4-:R-:W-:Y:S05]  /*25990*/  @!P0 HFMA2.BF16_V2 R22, -RZ.H0_H0, RZ.H0_H0, -R142.reuse.H0_H0 ;  /* 0x200000ffff168231 */ /* 0x110fea000034098e */
[----:B------:R-:W-:Y:S01]  /*259a0*/  PRMT R43, R22, 0x7610, R43 ;  /* 0x00007610162b7816 */ /* 0x000fe2000000002b */
[----:B------:R1:W-:Y:S01]  /*259b0*/  @!P0 STL.S16 [R1+0x248], R22 ;  /* 0x0002481601008387 */ /* 0x0003e20000100600 */
[----:B------:R-:W-:Y:S05]  /*259c0*/  @!P6 HFMA2.BF16_V2 R2, -RZ.H0_H0, RZ.H0_H0, -R142.H1_H1 ;  /* 0x200000ffff02e231 */ /* 0x000fea000036098e */
[----:B------:R-:W-:Y:S01]  /*259d0*/  PRMT R35, R2, 0x7610, R35 ;  /* 0x0000761002237816 */ /* 0x000fe20000000023 */
[----:B------:R2:W-:Y:S04]  /*259e0*/  @!P6 STL.S16 [R1+0x244], R2 ;  /* 0x000244020100e387 */ /* 0x0005e80000100600 */
[----:B------:R4:W3:Y:S01]  /*259f0*/  LDL.S16 R139, [R1+0x2ac] ;  /* 0x0002ac00018b7983 */ /* 0x0008e20000100600 */
[----:B-1----:R-:W-:Y:S03]  /*25a00*/  IMAD.WIDE.U32 R22, R31, -0x326172a9, RZ ;  /* 0xcd9e8d571f167825 */ /* 0x002fe600078e00ff */
[----:B------:R-:W-:Y:S02]  /*25a10*/  LOP3.LUT R100, R22, UR5, R19, 0x96, !PT ;  /* 0x0000000516647c12 */ /* 0x000fe4000f8e9613 */
[--C-:B------:R-:W-:Y:S02]  /*25a20*/  LOP3.LUT R190, R38, UR17, R23.reuse, 0x96, !PT ;  /* 0x0000001126be7c12 */ /* 0x100fe4000f8e9617 */
[----:B------:R-:W-:Y:S02]  /*25a30*/  LOP3.LUT R0, R100, 0xffff, RZ, 0xc0, !PT ;  /* 0x0000ffff64007812 */ /* 0x000fe400078ec0ff */
[----:B--2---:R-:W-:Y:S02]  /*25a40*/  LOP3.LUT R2, R143, 0xffff, RZ, 0xc0, !PT ;  /* 0x0000ffff8f027812 */ /* 0x004fe400078ec0ff */
[----:B------:R-:W-:Y:S02]  /*25a50*/  SHF.R.U32.HI R167, RZ, 0x8, R0 ;  /* 0x00000008ffa77819 */ /* 0x000fe40000011600 */
[----:B------:R-:W-:Y:S02]  /*25a60*/  ISETP.LE.U32.AND P4, PT, R2, UR10, PT ;  /* 0x0000000a02007c0c */ /* 0x000fe4000bf83070 */
[----:B------:R-:W-:Y:S02]  /*25a70*/  LOP3.LUT R0, R167, 0xffff, RZ, 0xc0, !PT ;  /* 0x0000ffffa7007812 */ /* 0x000fe400078ec0ff */
[----:B------:R-:W-:Y:S02]  /*25a80*/  PRMT R2, R149, 0x7610, R2 ;  /* 0x0000761095027816 */ /* 0x000fe40000000002 */
[----:B------:R-:W-:Y:S01]  /*25a90*/  ISETP.LE.U32.AND P0, PT, R0, UR10, PT ;  /* 0x0000000a00007c0c */ /* 0x000fe2000bf03070 */
[----:B------:R-:W-:Y:S01]  /*25aa0*/  IMAD.MOV.U32 R0, RZ, RZ, R66 ;  /* 0x000000ffff007224 */ /* 0x000fe200078e0042 */
[----:B------:R-:W-:Y:S02]  /*25ab0*/  PRMT R19, R51, 0x5410, R56 ;  /* 0x0000541033137816 */ /* 0x000fe40000000038 */
[----:B------:R-:W-:Y:S02]  /*25ac0*/  PRMT R22, R72, 0x7632, R22 ;  /* 0x0000763248167816 */ /* 0x000fe40000000016 */
[----:B------:R-:W-:Y:S02]  /*25ad0*/  LOP3.LUT R203, R0, 0xff, RZ, 0xc0, !PT ;  /* 0x000000ff00cb7812 */ /* 0x000fe400078ec0ff */
[----:B------:R-:W-:Y:S02]  /*25ae0*/  PRMT R0, R149, 0x7632, R0 ;  /* 0x0000763295007816 */ /* 0x000fe40000000000 */
[----:B------:R-:W-:Y:S11]  /*25af0*/  ISETP.LE.U32.AND P1, PT, R203, UR10, PT ;  /* 0x0000000acb007c0c */ /* 0x000ff6000bf23070 */
[----:B------:R-:W-:Y:S02]  /*25b00*/  @!UPT UIADD3 URZ, UPT, UPT, URZ, URZ, URZ ;  /* 0x000000fffffff290 */ /* 0x000fe4000fffe0ff */
[----:B---3--:R-:W-:Y:S05]  /*25b10*/  @!P1 HFMA2.BF16_V2 R139, -RZ.H0_H0, RZ.H0_H0, -R103.H0_H0 ;  /* 0x200000ffff8b9231 */ /* 0x008fea0000340967 */
[----:B------:R-:W-:Y:S01]  /*25b20*/  PRMT R23, R139, 0x7610, R23 ;  /* 0x000076108b177816 */ /* 0x000fe20000000017 */
[----:B------:R1:W-:Y:S03]  /*25b30*/  @!P1 STL.S16 [R1+0x2ac], R139 ;  /* 0x0002ac8b01009387 */ /* 0x0003e60000100600 */
[----:B------:R-:W-:Y:S02]  /*25b40*/  @!P1 PRMT R103, R23, 0x5410, RZ ;  /* 0x0000541017679816 */ /* 0x000fe400000000ff */
[----:B------:R-:W-:Y:S02]  /*25b50*/  ISETP.LE.U32.AND P1, PT, R80, UR10, PT ;  /* 0x0000000a50007c0c */ /* 0x000fe4000bf23070 */
[----:B------:R-:W-:Y:S01]  /*25b60*/  PRMT R23, R67, 0x5410, R202 ;  /* 0x0000541043177816 */ /* 0x000fe200000000ca */
[----:B------:R-:W-:Y:S01]  /*25b70*/  IMAD.MOV.U32 R67, RZ, RZ, R250 ;  /* 0x000000ffff437224 */ /* 0x000fe200078e00fa */
[----:B------:R-:W-:Y:S02]  /*25b80*/  PRMT R202, R18, 0x7772, RZ ;  /* 0x0000777212ca7816 */ /* 0x000fe400000000ff */
[----:B-1----:R-:W-:Y:S07]  /*25b90*/  PRMT R139, R9, 0x5410, R8 ;  /* 0x00005410098b7816 */ /* 0x002fee0000000008 */
[----:B------:R-:W-:Y:S02]  /*25ba0*/  @!P1 PRMT R9, R39, 0x5410, RZ ;  /* 0x0000541027099816 */ /* 0x000fe400000000ff */
[----:B------:R-:W-:Y:S02]  /*25bb0*/  @!P5 PRMT R8, R133, 0x5410, RZ ;  /* 0x000054108508d816 */ /* 0x000fe400000000ff */
[----:B------:R-:W2:Y:S01]  /*25bc0*/  LDL.LU R133, [R1+0x3ac] ;  /* 0x0003ac0001857983 */ /* 0x000ea20000300800 */
[----:B------:R-:W-:Y:S02]  /*25bd0*/  ISETP.GT.U32.AND P5, PT, R194, UR10, PT ;  /* 0x0000000ac2007c0c */ /* 0x000fe4000bfa4070 */
[C---:B------:R-:W-:Y:S01]  /*25be0*/  ISETP.LE.U32.AND P1, PT, R88.reuse, UR10, PT ;  /* 0x0000000a58007c0c */ /* 0x040fe2000bf23070 */
[----:B------:R1:W-:Y:S01]  /*25bf0*/  STG.E.U16 desc[UR20][R6.64+0x40], R9 ;  /* 0x0000400906007986 */ /* 0x0003e2000c101514 */
[----:B------:R-:W-:Y:S03]  /*25c00*/  PRMT R88, R88, 0x5410, R127 ;  /* 0x0000541058587816 */ /* 0x000fe6000000007f */
[----:B------:R3:W-:Y:S08]  /*25c10*/  STG.E.U16 desc[UR20][R6.64+0x42], R8 ;  /* 0x0000420806007986 */ /* 0x0007f0000c101514 */
[----:B------:R-:W-:Y:S02]  /*25c20*/  @!P1 PRMT R2, R198, 0x5410, RZ ;  /* 0x00005410c6029816 */ /* 0x000fe400000000ff */
[----:B------:R-:W4:Y:S01]  /*25c30*/  LDL.LU R198, [R1+0x3a8] ;  /* 0x0003a80001c67983 */ /* 0x000f220000300800 */
[----:B------:R-:W-:Y:S02]  /*25c40*/  ISETP.LE.U32.AND P1, PT, R42, UR10, PT ;  /* 0x0000000a2a007c0c */ /* 0x000fe4000bf23070 */
[----:B-1----:R-:W-:Y:S11]  /*25c50*/  PRMT R9, R150, 0x7610, R9 ;  /* 0x0000761096097816 */ /* 0x002ff60000000009 */
[----:B------:R-:W-:Y:S01]  /*25c60*/  @!P1 PRMT R0, R138, 0x5410, RZ ;  /* 0x000054108a009816 */ /* 0x000fe200000000ff */
[----:B---3--:R-:W-:Y:S01]  /*25c70*/  IMAD.WIDE R6, R121, 0x70, R6 ;  /* 0x0000007079067825 */ /* 0x008fe200078e0206 */
[----:B------:R-:W-:Y:S02]  /*25c80*/  ISETP.GT.U32.AND P1, PT, R197, UR10, PT ;  /* 0x0000000ac5007c0c */ /* 0x000fe4000bf24070 */
[----:B------:R-:W-:Y:S02]  /*25c90*/  PRMT R138, R15, 0x5410, R14 ;  /* 0x000054100f8a7816 */ /* 0x000fe4000000000e */
[----:B------:R1:W-:Y:S01]  /*25ca0*/  STG.E.U16 desc[UR20][R6.64+0x40], R2 ;  /* 0x0000400206007986 */ /* 0x0003e2000c101514 */
[----:B------:R-:W-:Y:S02]  /*25cb0*/  @P5 PRMT R15, R181, 0x5410, RZ ;  /* 0x00005410b50f5816 */ /* 0x000fe400000000ff */
[C---:B------:R-:W-:Y:S01]  /*25cc0*/  LOP3.LUT P5, RZ, R195.reuse, 0x2000000, RZ, 0xc0, !PT ;  /* 0x02000000c3ff7812 */ /* 0x040fe200078ac0ff */
[----:B------:R-:W3:Y:S01]  /*25cd0*/  LDL.LU R181, [R1+0x3a4] ;  /* 0x0003a40001b57983 */ /* 0x000ee20000300800 */
[----:B------:R-:W-:Y:S03]  /*25ce0*/  PRMT R8, R150, 0x7632, R8 ;  /* 0x0000763296087816 */ /* 0x000fe60000000008 */
[----:B------:R1:W-:Y:S01]  /*25cf0*/  STG.E.U16 desc[UR20][R6.64+0x42], R0 ;  /* 0x0000420006007986 */ /* 0x0003e2000c101514 */
[----:B------:R-:W-:Y:S02]  /*25d00*/  @P1 PRMT R14, R228, 0x5410, RZ ;  /* 0x00005410e40e1816 */ /* 0x000fe400000000ff */
[----:B------:R-:W-:Y:S01]  /*25d10*/  ISETP.LE.U32.AND P1, PT, R82, UR10, PT ;  /* 0x0000000a52007c0c */ /* 0x000fe2000bf23070 */
[----:B------:R-:W2:Y:S01]  /*25d20*/  LDL.LU R228, [R1+0x3a0] ;  /* 0x0003a00001e47983 */ /* 0x000ea20000300800 */
[----:B-1----:R-:W-:Y:S11]  /*25d30*/  PRMT R2, R134, 0x7610, R2 ;  /* 0x0000761086027816 */ /* 0x002ff60000000002 */
[----:B------:R-:W-:Y:S02]  /*25d40*/  @!P1 PRMT R2, R242, 0x5410, RZ ;  /* 0x00005410f2029816 */ /* 0x000fe400000000ff */
[----:B------:R-:W2:Y:S01]  /*25d50*/  LDL.LU R242, [R1+0x39c] ;  /* 0x00039c0001f27983 */ /* 0x000ea20000300800 */
[----:B------:R-:W-:Y:S03]  /*25d60*/  LOP3.LUT P1, RZ, R195, 0x1000000, RZ, 0xc0, !PT ;  /* 0x01000000c3ff7812 */ /* 0x000fe6000782c0ff */
[----:B------:R1:W2:Y:S01]  /*25d70*/  LDL.S16 R38, [R1+0x224] ;  /* 0x0002240001267983 */ /* 0x0002a20000100600 */
[----:B------:R-:W-:Y:S01]  /*25d80*/  PRMT R0, R148, 0x7610, R0 ;  /* 0x0000761094007816 */ /* 0x000fe20000000000 */
[----:B------:R-:W-:Y:S02]  /*25d90*/  IMAD.WIDE R6, R121, -0x70, R6 ;  /* 0xffffff9079067825 */ /* 0x000fe400078e0206 */
[----:B------:R1:W2:Y:S06]  /*25da0*/  LDL.S16 R39, [R1+0x1e8] ;  /* 0x0001e80001277983 */ /* 0x0002ac0000100600 */
[----:B------:R-:W-:Y:S01]  /*25db0*/  @!P1 PRMT R0, R247, 0x5410, RZ ;  /* 0x00005410f7009816 */ /* 0x000fe200000000ff */
[----:B------:R-:W-:Y:S01]  /*25dc0*/  IMAD.MOV.U32 R247, RZ, RZ, R18 ;  /* 0x000000fffff77224 */ /* 0x000fe200078e0012 */
[----:B------:R-:W-:Y:S03]  /*25dd0*/  ISETP.GT.U32.AND P1, PT, R180, UR10, PT ;  /* 0x0000000ab4007c0c */ /* 0x000fe6000bf24070 */
[----:B------:R1:W-:Y:S02]  /*25de0*/  STG.E.U16 desc[UR20][R36.64+0x40], R0 ;  /* 0x0000400024007986 */ /* 0x0003e4000c101514 */
[----:B-1----:R-:W-:Y:S02]  /*25df0*/  PRMT R0, R148, 0x7632, R0 ;  /* 0x0000763294007816 */ /* 0x002fe40000000000 */
[----:B------:R-:W-:Y:S02]  /*25e00*/  @!P5 PRMT R0, R210, 0x5410, RZ ;  /* 0x00005410d200d816 */ /* 0x000fe400000000ff */
[----:B------:R-:W-:Y:S02]  /*25e10*/  ISETP.LE.U32.AND P5, PT, R98, UR10, PT ;  /* 0x0000000a62007c0c */ /* 0x000fe4000bfa3070 */
[----:B------:R-:W-:Y:S01]  /*25e20*/  PRMT R210, R18, 0x7771, RZ ;  /* 0x0000777112d27816 */ /* 0x000fe200000000ff */
[----:B------:R1:W-:Y:S04]  /*25e30*/  STG.E.U16 desc[UR20][R36.64+0x42], R0 ;  /* 0x0000420024007986 */ /* 0x0003e8000c101514 */
[----:B------:R-:W-:Y:S04]  /*25e40*/  STG.E.U16 desc[UR20][R28.64+0x50], R53 ;  /* 0x000050351c007986 */ /* 0x000fe8000c101514 */
[----:B------:R-:W-:Y:S04]  /*25e50*/  STG.E.U16 desc[UR20][R28.64+0x52], R52 ;  /* 0x000052341c007986 */ /* 0x000fe8000c101514 */
[----:B------:R1:W-:Y:S04]  /*25e60*/  STG.E.U16 desc[UR20][R6.64+0x50], R15 ;  /* 0x0000500f06007986 */ /* 0x0003e8000c101514 */
[----:B------:R1:W-:Y:S02]  /*25e70*/  STG.E.U16 desc[UR20][R6.64+0x52], R14 ;  /* 0x0000520e06007986 */ /* 0x0003e4000c101514 */
[----:B-1----:R-:W-:Y:S02]  /*25e80*/  PRMT R0, R134, 0x7632, R0 ;  /* 0x0000763286007816 */ /* 0x002fe40000000000 */
[----:B------:R-:W-:Y:S02]  /*25e90*/  @P1 PRMT R0, R172, 0x5410, RZ ;  /* 0x00005410ac001816 */ /* 0x000fe400000000ff */
[----:B------:R-:W-:Y:S02]  /*25ea0*/  PRMT R172, R16, 0x5410, R17 ;  /* 0x0000541010ac7816 */ /* 0x000fe40000000011 */
[----:B------:R-:W-:Y:S02]  /*25eb0*/  @!P5 PRMT R17, R200, 0x5410, RZ ;  /* 0x00005410c811d816 */ /* 0x000fe400000000ff */
[----:B------:R-:W-:Y:S02]  /*25ec0*/  ISETP.LE.U32.AND P5, PT, R26, UR10, PT ;  /* 0x0000000a1a007c0c */ /* 0x000fe4000bfa3070 */
[----:B------:R-:W-:Y:S01]  /*25ed0*/  ISETP.LE.U32.AND P1, PT, R95, UR10, PT ;  /* 0x0000000a5f007c0c */ /* 0x000fe2000bf23070 */
[----:B------:R-:W-:Y:S01]  /*25ee0*/  IMAD.MOV.U32 R15, RZ, RZ, R248 ;  /* 0x000000ffff0f7224 */ /* 0x000fe200078e00f8 */
[----:B------:R-:W-:Y:S01]  /*25ef0*/  PRMT R26, R177, 0x5410, R196 ;  /* 0x00005410b11a7816 */ /* 0x000fe200000000c4 */
[----:B------:R-:W1:Y:S01]  /*25f00*/  LDC R248, c[0x0][0x448] ;  /* 0x00011200fff87b82 */ /* 0x000e620000000800 */
[----:B------:R-:W-:Y:S01]  /*25f10*/  PRMT R196, R66, 0x7772, RZ ;  /* 0x0000777242c47816 */ /* 0x000fe200000000ff */
[----:B------:R-:W-:Y:S01]  /*25f20*/  IMAD.WIDE R6, R121, 0x70, R6 ;  /* 0x0000007079067825 */ /* 0x000fe200078e0206 */
[----:B------:R-:W-:Y:S02]  /*25f30*/  PRMT R14, R129, 0x7610, R14 ;  /* 0x00007610810e7816 */ /* 0x000fe4000000000e */
[----:B------:R-:W-:Y:S02]  /*25f40*/  PRMT R200, R18, 0x7773, RZ ;  /* 0x0000777312c87816 */ /* 0x000fe400000000ff */
[----:B------:R1:W-:Y:S01]  /*25f50*/  STG.E.U16 desc[UR20][R6.64+0x52], R0 ;  /* 0x0000520006007986 */ /* 0x0003e2000c101514 */
[----:B------:R-:W-:Y:S02]  /*25f60*/  @!P5 PRMT R8, R171, 0x5410, RZ ;  /* 0x00005410ab08d816 */ /* 0x000fe400000000ff */
[----:B------:R-:W-:Y:S01]  /*25f70*/  @!P1 PRMT R16, R206, 0x5410, RZ ;  /* 0x00005410ce109816 */ /* 0x000fe200000000ff */
[----:B------:R1:W-:Y:S01]  /*25f80*/  STG.E.U16 desc[UR20][R6.64+0x50], R2 ;  /* 0x0000500206007986 */ /* 0x0003e2000c101514 */
[----:B------:R-:W-:Y:S02]  /*25f90*/  LOP3.LUT P5, RZ, R195, 0x800000, RZ, 0xc0, !PT ;  /* 0x00800000c3ff7812 */ /* 0x000fe400078ac0ff */
[----:B------:R-:W-:Y:S02]  /*25fa0*/  ISETP.LE.U32.AND P1, PT, R54, UR10, PT ;  /* 0x0000000a36007c0c */ /* 0x000fe4000bf23070 */
[----:B------:R-:W-:Y:S02]  /*25fb0*/  PRMT R171, R10, 0x5410, R11 ;  /* 0x000054100aab7816 */ /* 0x000fe4000000000b */
[----:B------:R-:W-:Y:S02]  /*25fc0*/  PRMT R206, R66, 0x7771, RZ ;  /* 0x0000777142ce7816 */ /* 0x000fe400000000ff */
[----:B------:R-:W-:Y:S05]  /*25fd0*/  PRMT R54, R54, 0x5410, R90 ;  /* 0x0000541036367816 */ /* 0x000fea000000005a */
[----:B------:R-:W-:Y:S02]  /*25fe0*/  @!P5 PRMT R14, R120, 0x5410, RZ ;  /* 0x00005410780ed816 */ /* 0x000fe400000000ff */
[----:B------:R-:W-:Y:S02]  /*25ff0*/  ISETP.GT.U32.AND P5, PT, R173, UR10, PT ;  /* 0x0000000aad007c0c */ /* 0x000fe4000bfa4070 */
[----:B------:R-:W-:Y:S02]  /*26000*/  @!P1 PRMT R9, R191, 0x5410, RZ ;  /* 0x00005410bf099816 */ /* 0x000fe400000000ff */
[----:B------:R-:W-:Y:S02]  /*26010*/  ISETP.GT.U32.AND P1, PT, R20, UR10, PT ;  /* 0x0000000a14007c0c */ /* 0x000fe4000bf24070 */
[----:B------:R-:W-:Y:S02]  /*26020*/  PRMT R191, R66, 0x7773, RZ ;  /* 0x0000777342bf7816 */ /* 0x000fe400000000ff */
[----:B-1----:R-:W-:Y:S02]  /*26030*/  PRMT R0, R136, 0x7610, R0 ;  /* 0x0000761088007816 */ /* 0x002fe40000000000 */
[----:B------:R-:W-:Y:S01]  /*26040*/  @P3 PRMT R0, R32, 0x5410, RZ ;  /* 0x0000541020003816 */ /* 0x000fe200000000ff */
[----:B------:R-:W-:Y:S01]  /*26050*/  IMAD.WIDE R6, R121, -0x70, R6 ;  /* 0xffffff9079067825 */ /* 0x000fe200078e0206 */
[----:B------:R1:W2:Y:S01]  /*26060*/  LDL.S16 R32, [R1+0x220] ;  /* 0x0002200001207983 */ /* 0x0002a20000100600 */
[----:B------:R-:W-:Y:S02]  /*26070*/  LOP3.LUT P3, RZ, R195, 0x100000, RZ, 0xc0, !PT ;  /* 0x00100000c3ff7812 */ /* 0x000fe4000786c0ff */
[----:B------:R-:W-:Y:S01]  /*26080*/  PRMT R2, R142, 0x7610, R2 ;  /* 0x000076108e027816 */ /* 0x000fe20000000002 */
[----:B------:R1:W-:Y:S01]  /*26090*/  STG.E.U16 desc[UR20][R36.64+0x50], R0 ;  /* 0x0000500024007986 */ /* 0x0003e2000c101514 */
[----:B------:R-:W-:Y:S02]  /*260a0*/  @P1 PRMT R10, R141, 0x5410, RZ ;  /* 0x000054108d0a1816 */ /* 0x000fe400000000ff */
[----:B------:R-:W-:Y:S02]  /*260b0*/  PRMT R141, R194, 0x5410, R197 ;  /* 0x00005410c28d7816 */ /* 0x000fe400000000c5 */
[C---:B------:R-:W-:Y:S11]  /*260c0*/  LOP3.LUT P1, RZ, R195.reuse, 0x400000, RZ, 0xc0, !PT ;  /* 0x00400000c3ff7812 */ /* 0x040ff6000782c0ff */
[----:B------:R-:W-:Y:S02]  /*260d0*/  @!UPT UIADD3 URZ, UPT, UPT, URZ, URZ, URZ ;  /* 0x000000fffffff290 */ /* 0x000fe4000fffe0ff */
[----:B------:R-:W-:Y:S02]  /*260e0*/  @P1 PRMT R11, R140, 0x5410, RZ ;  /* 0x000054108c0b1816 */ /* 0x000fe400000000ff */
[----:B------:R-:W-:Y:S02]  /*260f0*/  LOP3.LUT P1, RZ, R195, 0x200000, RZ, 0xc0, !PT ;  /* 0x00200000c3ff7812 */ /* 0x000fe4000782c0ff */
[----:B------:R-:W-:Y:S02]  /*26100*/  PRMT R140, R122, 0x5410, R173 ;  /* 0x000054107a8c7816 */ /* 0x000fe400000000ad */
[----:B------:R-:W-:Y:S02]  /*26110*/  PRMT R173, R21, 0x5410, R22 ;  /* 0x0000541015ad7816 */ /* 0x000fe40000000016 */
[----:B-1----:R-:W-:Y:S02]  /*26120*/  PRMT R0, R136, 0x7632, R0 ;  /* 0x0000763288007816 */ /* 0x002fe40000000000 */
[----:B------:R-:W-:Y:S02]  /*26130*/  @P5 PRMT R0, R47, 0x5410, RZ ;  /* 0x000054102f005816 */ /* 0x000fe400000000ff */
[----:B------:R-:W-:Y:S02]  /*26140*/  ISETP.LE.U32.AND P5, PT, R55, UR10, PT ;  /* 0x0000000a37007c0c */ /* 0x000fe4000bfa3070 */
[----:B------:R-:W-:Y:S01]  /*26150*/  PRMT R55, R192, 0x7632, R55 ;  /* 0x00007632c0377816 */ /* 0x000fe20000000037 */
[----:B------:R1:W-:Y:S04]  /*26160*/  STG.E.U16 desc[UR20][R36.64+0x52], R0 ;  /* 0x0000520024007986 */ /* 0x0003e8000c101514 */
[----:B------:R-:W-:Y:S04]  /*26170*/  STG.E.U16 desc[UR20][R28.64+0x60], R46 ;  /* 0x0000602e1c007986 */ /* 0x000fe8000c101514 */
[----:B------:R-:W-:Y:S02]  /*26180*/  STG.E.U16 desc[UR20][R28.64+0x62], R45 ;  /* 0x0000622d1c007986 */ /* 0x000fe4000c101514 */
[----:B------:R-:W-:Y:S02]  /*26190*/  @!P5 PRMT R2, R43, 0x5410, RZ ;  /* 0x000054102b02d816 */ /* 0x000fe400000000ff */
[----:B------:R-:W-:Y:S04]  /*261a0*/  STG.E.U16 desc[UR20][R6.64+0x60], R16 ;  /* 0x0000601006007986 */ /* 0x000fe8000c101514 */
[----:B------:R1:W-:Y:S02]  /*261b0*/  STG.E.U16 desc[UR20][R6.64+0x62], R17 ;  /* 0x0000621106007986 */ /* 0x0003e4000c101514 */
[----:B-1----:R-:W-:Y:S02]  /*261c0*/  PRMT R0, R142, 0x7632, R0 ;  /* 0x000076328e007816 */ /* 0x002fe40000000000 */
[----:B------:R-:W-:Y:S02]  /*261d0*/  @!P6 PRMT R0, R35, 0x5410, RZ ;  /* 0x000054102300e816 */ /* 0x000fe400000000ff */
[----:B------:R1:W2:Y:S01]  /*261e0*/  LDL.S16 R35, [R1+0x1d8] ;  /* 0x0001d80001237983 */ /* 0x0002a20000100600 */
[----:B------:R-:W-:Y:S01]  /*261f0*/  IMAD.WIDE R6, R121, 0x70, R6 ;  /* 0x0000007079067825 */ /* 0x000fe200078e0206 */
[----:B------:R-:W-:Y:S03]  /*26200*/  PRMT R17, R74, 0x5410, R75 ;  /* 0x000054104a117816 */ /* 0x000fe6000000004b */
[----:B------:R-:W-:Y:S01]  /*26210*/  IMAD.MOV.U32 R74, RZ, RZ, R77 ;  /* 0x000000ffff4a7224 */ /* 0x000fe200078e004d */
[----:B------:R1:W-:Y:S01]  /*26220*/  STG.E.U16 desc[UR20][R6.64+0x60], R9 ;  /* 0x0000600906007986 */ /* 0x0003e2000c101514 */
[----:B------:R-:W-:Y:S03]  /*26230*/  IMAD.MOV.U32 R75, RZ, RZ, R76 ;  /* 0x000000ffff4b7224 */ /* 0x000fe600078e004c */
[----:B------:R4:W-:Y:S04]  /*26240*/  STG.E.U16 desc[UR20][R6.64+0x62], R8 ;  /* 0x0000620806007986 */ /* 0x0009e8000c101514 */
[----:B------:R4:W-:Y:S04]  /*26250*/  STG.E.U16 desc[UR20][R36.64+0x62], R0 ;  /* 0x0000620024007986 */ /* 0x0009e8000c101514 */
[----:B------:R3:W-:Y:S04]  /*26260*/  STG.E.U16 desc[UR20][R36.64+0x60], R2 ;  /* 0x0000600224007986 */ /* 0x0007e8000c101514 */
[----:B------:R-:W-:Y:S04]  /*26270*/  STG.E.U16 desc[UR20][R28.64+0x70], R41 ;  /* 0x000070291c007986 */ /* 0x000fe8000c101514 */
[----:B------:R-:W-:Y:S01]  /*26280*/  STG.E.U16 desc[UR20][R28.64+0x72], R40 ;  /* 0x000072281c007986 */ /* 0x000fe2000c101514 */
[----:B-1----:R-:W-:Y:S02]  /*26290*/  PRMT R9, R129, 0x7632, R9 ;  /* 0x0000763281097816 */ /* 0x002fe40000000009 */
[----:B----4-:R-:W-:Y:S02]  /*262a0*/  ISETP.GT.U32.AND P6, PT, R198, UR10, PT ;  /* 0x0000000ac6007c0c */ /* 0x010fe4000bfc4070 */
[----:B------:R-:W-:Y:S01]  /*262b0*/  PRMT R8, R137, 0x7610, R8 ;  /* 0x0000761089087816 */ /* 0x000fe20000000008 */
[----:B------:R-:W-:Y:S01]  /*262c0*/  IMAD.WIDE R6, R248, -0x70, R6 ;  /* 0xffffff90f8067825 */ /* 0x000fe200078e0206 */
[----:B------:R-:W-:Y:S04]  /*262d0*/  PRMT R0, R65, 0x7632, R0 ;  /* 0x0000763241007816 */ /* 0x000fe80000000000 */
[----:B------:R-:W-:Y:S01]  /*262e0*/  STG.E.U16 desc[UR20][R6.64+0x72], R11 ;  /* 0x0000720b06007986 */ /* 0x000fe2000c101514 */
[----:B------:R-:W-:Y:S03]  /*262f0*/  LOP3.LUT R121, R0, 0xff, RZ, 0xc0, !PT ;  /* 0x000000ff00797812 */ /* 0x000fe600078ec0ff */
[----:B------:R1:W-:Y:S01]  /*26300*/  STG.E.U16 desc[UR20][R6.64+0x70], R10 ;  /* 0x0000700a06007986 */ /* 0x0003e2000c101514 */
[----:B------:R-:W-:Y:S02]  /*26310*/  LOP3.LUT R0, R15, 0xff, RZ, 0xc0, !PT ;  /* 0x000000ff0f007812 */ /* 0x000fe400078ec0ff */
[C---:B---3--:R-:W-:Y:S02]  /*26320*/  PRMT R2, R73.reuse, 0x7610, R2 ;  /* 0x0000761049027816 */ /* 0x048fe40000000002 */
[----:B------:R-:W-:Y:S02]  /*26330*/  PRMT R15, R0, 0x5410, R224 ;  /* 0x00005410000f7816 */ /* 0x000fe400000000e0 */
[----:B------:R-:W-:Y:S04]  /*26340*/  PRMT R0, R73, 0x7632, R0 ;  /* 0x0000763249007816 */ /* 0x000fe80000000000 */
[----:B------:R-:W-:Y:S02]  /*26350*/  PRMT R177, R2, 0x5410, R0 ;  /* 0x0000541002b17816 */ /* 0x000fe40000000000 */
[----:B------:R-:W-:Y:S02]  /*26360*/  ISETP.GT.U32.AND P5, PT, R181, UR10, PT ;  /* 0x0000000ab5007c0c */ /* 0x000fe4000bfa4070 */
[----:B------:R-:W-:Y:S01]  /*26370*/  PRMT R104, R104, 0x5410, R181 ;  /* 0x0000541068687816 */ /* 0x000fe200000000b5 */
[----:B-1----:R-:W-:Y:S05]  /*26380*/  IMAD.WIDE R6, R248, 0x70, R6 ;  /* 0x00000070f8067825 */ /* 0x002fea00078e0206 */
[----:B------:R1:W-:Y:S05]  /*26390*/  STG.E.U16 desc[UR20][R6.64+0x70], R14 ;  /* 0x0000700e06007986 */ /* 0x0003ea000c101514 */
[----:B--2---:R-:W-:Y:S05]  /*263a0*/  @P5 HFMA2.BF16_V2 R38, -RZ.H0_H0, RZ.H0_H0, -R129.H1_H1 ;  /* 0x200000ffff265231 */ /* 0x004fea0000360981 */
[----:B------:R2:W-:Y:S01]  /*263b0*/  @P5 STL.S16 [R1+0x224], R38 ;  /* 0x0002242601005387 */ /* 0x0005e20000100600 */
[----:B------:R-:W-:Y:S04]  /*263c0*/  PRMT R27, R38, 0x7610, R27 ;  /* 0x00007610261b7816 */ /* 0x000fe8000000001b */
[----:B------:R-:W-:Y:S01]  /*263d0*/  @P5 PRMT R9, R27, 0x5410, RZ ;  /* 0x000054101b095816 */ /* 0x000fe200000000ff */
[----:B------:R-:W-:Y:S01]  /*263e0*/  IMAD.MOV.U32 R27, RZ, RZ, R60 ;  /* 0x000000ffff1b7224 */ /* 0x000fe200078e003c */
[----:B------:R-:W-:Y:S03]  /*263f0*/  ISETP.LE.U32.AND P5, PT, R121, UR10, PT ;  /* 0x0000000a79007c0c */ /* 0x000fe6000bfa3070 */
[----:B------:R3:W-:Y:S01]  /*26400*/  STG.E.U16 desc[UR20][R6.64+0x72], R9 ;  /* 0x0000720906007986 */ /* 0x0007e2000c101514 */
[----:B-1----:R-:W-:Y:S09]  /*26410*/  LOP3.LUT R14, R17, 0xff00ff, RZ, 0xc0, !PT ;  /* 0x00ff00ff110e7812 */ /* 0x002ff200078ec0ff */
[----:B------:R-:W-:Y:S01]  /*26420*/  @!P5 HFMA2.BF16_V2 R39, -RZ.H0_H0, RZ.H0_H0, -R2.H0_H0 ;  /* 0x200000ffff27d231 */ /* 0x000fe20000340902 */
[----:B--2---:R-:W-:Y:S02]  /*26430*/  PRMT R38, R114, 0x5410, R123 ;  /* 0x0000541072267816 */ /* 0x004fe4000000007b */
[----:B------:R-:W-:Y:S02]  /*26440*/  SHF.R.U32.HI R114, RZ, 0x18, R65 ;  /* 0x00000018ff727819 */ /* 0x000fe40000011641 */
[----:B------:R-:W-:Y:S02]  /*26450*/  PRMT R11, R39, 0x7610, R11 ;  /* 0x00007610270b7816 */ /* 0x000fe4000000000b */
[----:B------:R-:W-:Y:S02]  /*26460*/  LOP3.LUT R123, R96, 0xff, RZ, 0xc0, !PT ;  /* 0x000000ff607b7812 */ /* 0x000fe400078ec0ff */
[----:B------:R-:W-:Y:S02]  /*26470*/  @!P5 PRMT R2, R11, 0x5410, RZ ;  /* 0x000054100b02d816 */ /* 0x000fe400000000ff */
[----:B------:R-:W-:Y:S02]  /*26480*/  PRMT R11, R223, 0x5410, R226 ;  /* 0x00005410df0b7816 */ /* 0x000fe400000000e2 */
[----:B---3--:R-:W-:Y:S01]  /*26490*/  PRMT R9, R137, 0x7632, R9 ;  /* 0x0000763289097816 */ /* 0x008fe20000000009 */
[----:B------:R-:W-:Y:S04]  /*264a0*/  IMAD.WIDE R6, R248, -0x70, R6 ;  /* 0xffffff90f8067825 */ /* 0x000fe800078e0206 */
[--C-:B------:R-:W-:Y:S05]  /*264b0*/  @P6 HFMA2.BF16_V2 R32, -RZ.H0_H0, RZ.H0_H0, -R137.reuse.H0_H0 ;  /* 0x200000ffff206231 */ /* 0x100fea0000340989 */
[----:B------:R1:W-:Y:S01]  /*264c0*/  @P6 STL.S16 [R1+0x220], R32 ;  /* 0x0002202001006387 */ /* 0x0003e20000100600 */
[----:B------:R-:W-:Y:S03]  /*264d0*/  PRMT R16, R32, 0x7610, R16 ;  /* 0x0000761020107816 */ /* 0x000fe60000000010 */
[----:B------:R-:W2:Y:S01]  /*264e0*/  LDL.LU R224, [R1+0x398] ;  /* 0x0003980001e07983 */ /* 0x000ea20000300800 */
[----:B------:R-:W-:Y:S02]  /*264f0*/  @P6 PRMT R8, R16, 0x5410, RZ ;  /* 0x0000541010086816 */ /* 0x000fe400000000ff */
[----:B------:R-:W-:Y:S01]  /*26500*/  ISETP.GT.U32.AND P6, PT, R133, UR10, PT ;  /* 0x0000000a85007c0c */ /* 0x000fe2000bfc4070 */
[----:B------:R-:W3:Y:S01]  /*26510*/  LDL.LU.64 R60, [R1+0x390] ;  /* 0x00039000013c7983 */ /* 0x000ee20000300a00 */
[----:B------:R-:W-:Y:S03]  /*26520*/  PRMT R16, R58, 0x5410, R242 ;  /* 0x000054103a107816 */ /* 0x000fe600000000f2 */
[----:B------:R-:W-:Y:S04]  /*26530*/  STG.E.U16 desc[UR20][R36.64+0x70], R8 ;  /* 0x0000700824007986 */ /* 0x000fe8000c101514 */
[----:B-1----:R-:W4:Y:S04]  /*26540*/  LDL R32, [R1+0x320] ;  /* 0x0003200001207983 */ /* 0x002f280000100800 */
[----:B------:R-:W4:Y:S04]  /*26550*/  LDL.LU R47, [R1+0x14] ;  /* 0x00001400012f7983 */ /* 0x000f280000300800 */
[----:B------:R-:W4:Y:S04]  /*26560*/  LDL.LU R197, [R1+0x388] ;  /* 0x0003880001c57983 */ /* 0x000f280000300800 */
[----:B------:R-:W4:Y:S04]  /*26570*/  LDL.LU R194, [R1+0x384] ;  /* 0x0003840001c27983 */ /* 0x000f280000300800 */
[----:B------:R1:W4:Y:S04]  /*26580*/  LDL.S16 R44, [R1+0x1f4] ;  /* 0x0001f400012c7983 */ /* 0x0003280000100600 */
[----:B------:R-:W4:Y:S04]  /*26590*/  LDL.LU R120, [R1+0x1c] ;  /* 0x00001c0001787983 */ /* 0x000f280000300800 */
[----:B------:R-:W-:Y:S01]  /*265a0*/  @!P5 STL.S16 [R1+0x1e8], R39 ;  /* 0x0001e8270100d387 */ /* 0x000fe20000100600 */
[----:B------:R-:W-:Y:S01]  /*265b0*/  ISETP.LE.U32.AND P5, PT, R114, UR10, PT ;  /* 0x0000000a72007c0c */ /* 0x000fe2000bfa3070 */
[----:B------:R-:W-:Y:S05]  /*265c0*/  @P6 HFMA2.BF16_V2 R35, -RZ.H0_H0, RZ.H0_H0, -R137.H1_H1 ;  /* 0x200000ffff236231 */ /* 0x000fea0000360989 */
[----:B------:R-:W-:Y:S01]  /*265d0*/  PRMT R45, R35, 0x7610, R45 ;  /* 0x00007610232d7816 */ /* 0x000fe2000000002d */
[----:B------:R1:W-:Y:S03]  /*265e0*/  @P6 STL.S16 [R1+0x1d8], R35 ;  /* 0x0001d82301006387 */ /* 0x0003e60000100600 */
[----:B------:R-:W-:Y:S01]  /*265f0*/  @P6 PRMT R9, R45, 0x5410, RZ ;  /* 0x000054102d096816 */ /* 0x000fe200000000ff */
[----:B------:R2:W4:Y:S01]  /*26600*/  LDL.S16 R51, [R1+0x20c] ;  /* 0x00020c0001337983 */ /* 0x0005220000100600 */
[----:B------:R-:W-:Y:S03]  /*26610*/  ISETP.LE.U32.AND P6, PT, R123, UR10, PT ;  /* 0x0000000a7b007c0c */ /* 0x000fe6000bfc3070 */
[----:B------:R-:W-:Y:S04]  /*26620*/  STG.E.U16 desc[UR20][R36.64+0x72], R9 ;  /* 0x0000720924007986 */ /* 0x000fe8000c101514 */
[----:B------:R-:W-:Y:S04]  /*26630*/  STG.E.U16 desc[UR20][R28.64+0x80], R49 ;  /* 0x000080311c007986 */ /* 0x000fe8000c101514 */
[----:B------:R-:W-:Y:S04]  /*26640*/  STG.E.U16 desc[UR20][R28.64+0x82], R48 ;  /* 0x000082301c007986 */ /* 0x000fe8000c101514 */
[----:B------:R1:W-:Y:S04]  /*26650*/  STG.E.U16 desc[UR20][R6.64+0x80], R2 ;  /* 0x0000800206007986 */ /* 0x0003e8000c101514 */
[----:B-1----:R1:W4:Y:S04]  /*26660*/  LDL.S16 R35, [R1+0x208] ;  /* 0x0002080001237983 */ /* 0x0023280000100600 */
[----:B------:R-:W4:Y:S04]  /*26670*/  LDL.LU R64, [R1] ;  /* 0x0000000001407983 */ /* 0x000f280000300800 */
[----:B------:R-:W4:Y:S01]  /*26680*/  LDL.LU R65, [R1+0x4] ;  /* 0x0000040001417983 */ /* 0x000f220000300800 */
[----:B------:R-:W-:Y:S04]  /*26690*/  PRMT R2, R96, 0x7632, R2 ;  /* 0x0000763260027816 */ /* 0x000fe80000000002 */
[----:B------:R-:W-:Y:S02]  /*266a0*/  LOP3.LUT R122, R2, 0xff, RZ, 0xc0, !PT ;  /* 0x000000ff027a7812 */ /* 0x000fe400078ec0ff */
[----:B--2---:R-:W-:Y:S01]  /*266b0*/  PRMT R10, R228, 0x5410, R224 ;  /* 0x00005410e40a7816 */ /* 0x004fe200000000e0 */
[----:B---3--:R-:W-:Y:S02]  /*266c0*/  IMAD.MOV.U32 R66, RZ, RZ, R60 ;  /* 0x000000ffff427224 */ /* 0x008fe400078e003c */
[----:B------:R-:W2:Y:S04]  /*266d0*/  LDL.LU R60, [R1+0x380] ;  /* 0x00038000013c7983 */ /* 0x000ea80000300800 */
[----:B------:R-:W3:Y:S01]  /*266e0*/  LDL.LU R250, [R1+0x37c] ;  /* 0x00037c0001fa7983 */ /* 0x000ee20000300800 */
[----:B----4-:R-:W-:Y:S03]  /*266f0*/  VIADD R39, R197, 0x4020 ;  /* 0x00004020c5277836 */ /* 0x010fe60000000000 */
[----:B------:R-:W4:Y:S01]  /*26700*/  LDSM.16.MT88.4 R40, [R197+0x4000] ;  /* 0x00400000c528783b */ /* 0x000f220000004200 */
[----:B------:R-:W-:Y:S01]  /*26710*/  @P1 VIADD R39, R32, 0xffffffe0 ;  /* 0xffffffe020271836 */ /* 0x000fe20000000000 */
[--C-:B------:R-:W-:Y:S02]  /*26720*/  HSET2.LE.AND R9, R11, R194.reuse, PT ;  /* 0x000000c20b097233 */ /* 0x100fe40003803000 */
[----:B------:R1:W4:Y:S01]  /*26730*/  LDL.S16 R32, [R1+0x204] ;  /* 0x0002040001207983 */ /* 0x0003220000100600 */
[----:B------:R-:W-:Y:S02]  /*26740*/  HSET2.LE.AND R11, R14, R194, PT ;  /* 0x000000c20e0b7233 */ /* 0x000fe40003803000 */
[----:B------:R-:W-:Y:S01]  /*26750*/  PRMT R14, R154, 0x7632, R14 ;  /* 0x000076329a0e7816 */ /* 0x000fe2000000000e */
[----:B------:R-:W-:Y:S01]  /*26760*/  @!P5 HFMA2.BF16_V2 R44, -RZ.H0_H0, RZ.H0_H0, -R0.H0_H0 ;  /* 0x200000ffff2cd231 */ /* 0x000fe20000340900 */
[--C-:B------:R-:W-:Y:S02]  /*26770*/  HSET2.LE.AND R8, R10, R194.reuse, PT ;  /* 0x000000c20a087233 */ /* 0x100fe40003803000 */
[--C-:B------:R-:W-:Y:S02]  /*26780*/  HSET2.LE.AND R10, R15, R194.reuse, PT ;  /* 0x000000c20f0a7233 */ /* 0x100fe40003803000 */
[----:B------:R-:W-:Y:S01]  /*26790*/  PRMT R18, R44, 0x7610, R18 ;  /* 0x000076102c127816 */ /* 0x000fe20000000012 */
[----:B------:R-:W-:Y:S01]  /*267a0*/  @!P5 STL.S16 [R1+0x1f4], R44 ;  /* 0x0001f42c0100d387 */ /* 0x000fe20000100600 */
[----:B------:R-:W-:Y:S02]  /*267b0*/  PRMT R15, R154, 0x7610, R15 ;  /* 0x000076109a0f7816 */ /* 0x000fe4000000000f */
[----:B------:R-:W-:Y:S01]  /*267c0*/  @!P5 PRMT R0, R18, 0x5410, RZ ;  /* 0x000054101200d816 */ /* 0x000fe200000000ff */
[----:B------:R-:W2:Y:S01]  /*267d0*/  LDL.LU R72, [R1+0x10] ;  /* 0x0000100001487983 */ /* 0x000ea20000300800 */
[----:B------:R-:W-:Y:S02]  /*267e0*/  ISETP.GT.U32.AND P5, PT, R156, UR10, PT ;  /* 0x0000000a9c007c0c */ /* 0x000fe4000bfa4070 */
[----:B------:R-:W-:Y:S01]  /*267f0*/  LOP3.LUT R10, R120, R10, RZ, 0xc0, !PT ;  /* 0x0000000a780a7212 */ /* 0x000fe200078ec0ff */
[----:B------:R1:W-:Y:S01]  /*26800*/  STG.E.U16 desc[UR20][R6.64+0x82], R0 ;  /* 0x0000820006007986 */ /* 0x0003e2000c101514 */
[----:B------:R-:W-:Y:S02]  /*26810*/  LOP3.LUT R120, R212, 0xff, RZ, 0xc0, !PT ;  /* 0x000000ffd4787812 */ /* 0x000fe400078ec0ff */
[----:B------:R-:W-:Y:S01]  /*26820*/  HSET2.LE.AND R2, R23, R194, PT ;  /* 0x000000c217027233 */ /* 0x000fe20003803000 */
[----:B------:R-:W-:Y:S01]  /*26830*/  IMAD.MOV.U32 R23, RZ, RZ, R124 ;  /* 0x000000ffff177224 */ /* 0x000fe200078e007c */
[----:B------:R-:W-:Y:S02]  /*26840*/  LOP3.LUT R8, R47, R8, RZ, 0xc0, !PT ;  /* 0x000000082f087212 */ /* 0x000fe400078ec0ff */
[----:B------:R-:W-:Y:S01]  /*26850*/  LOP3.LUT R11, R59, R11, RZ, 0xc0, !PT ;  /* 0x0000000b3b0b7212 */ /* 0x000fe200078ec0ff */
[----:B------:R-:W2:Y:S01]  /*26860*/  LDSM.16.MT88.4 R44, [R39] ;  /* 0x00000000272c783b */ /* 0x000ea20000004200 */
[----:B------:R-:W-:Y:S01]  /*26870*/  PRMT R124, R184, 0x5410, R185 ;  /* 0x00005410b87c7816 */ /* 0x000fe200000000b9 */
[----:B------:R-:W-:Y:S05]  /*26880*/  @!P6 HFMA2.BF16_V2 R51, -RZ.H0_H0, RZ.H0_H0, -R154.H0_H0 ;  /* 0x200000ffff33e231 */ /* 0x000fea000034099a */
[----:B------:R-:W-:Y:S04]  /*26890*/  PRMT R34, R51, 0x7610, R34 ;  /* 0x0000761033227816 */ /* 0x000fe80000000022 */
[----:B------:R-:W-:Y:S01]  /*268a0*/  @!P6 PRMT R15, R34, 0x5410, RZ ;  /* 0x00005410220fe816 */ /* 0x000fe200000000ff */
[----:B-1----:R-:W-:Y:S01]  /*268b0*/  IMAD.WIDE R6, R248, 0x70, R6 ;  /* 0x00000070f8067825 */ /* 0x002fe200078e0206 */
[--C-:B------:R-:W-:Y:S03]  /*268c0*/  HSET2.LE.AND R0, R16, R194.reuse, PT ;  /* 0x000000c210007233 */ /* 0x100fe60003803000 */
[----:B------:R-:W-:Y:S01]  /*268d0*/  IMAD.MOV.U32 R16, RZ, RZ, R112 ;  /* 0x000000ffff107224 */ /* 0x000fe200078e0070 */
[----:B------:R-:W-:Y:S01]  /*268e0*/  SHF.R.U32.HI R112, RZ, 0x18, R96 ;  /* 0x00000018ff707819 */ /* 0x000fe20000011660 */
[----:B------:R-:W-:Y:S01]  /*268f0*/  STG.E.U16 desc[UR20][R6.64+0x80], R15 ;  /* 0x0000800f06007986 */ /* 0x000fe2000c101514 */
[----:B------:R-:W-:Y:S02]  /*26900*/  PRMT R96, R82, 0x5410, R180 ;  /* 0x0000541052607816 */ /* 0x000fe400000000b4 */
[----:B------:R-:W-:Y:S02]  /*26910*/  LOP3.LUT R16, R16, R0, RZ, 0xc0, !PT ;  /* 0x0000000010107212 */ /* 0x000fe400078ec0ff */
[----:B------:R-:W-:Y:S01]  /*26920*/  HSET2.LE.AND R0, R19, R194, PT ;  /* 0x000000c213007233 */ /* 0x000fe20003803000 */
[----:B------:R-:W-:Y:S02]  /*26930*/  @!P4 HFMA2.BF16_V2 R35, -RZ.H0_H0, RZ.H0_H0, -R154.H1_H1 ;  /* 0x200000ffff23c231 */ /* 0x000fe4000036099a */
[----:B------:R-:W-:Y:S03]  /*26940*/  IMAD.MOV.U32 R19, RZ, RZ, R109 ;  /* 0x000000ffff137224 */ /* 0x000fe600078e006d */
[----:B------:R-:W-:Y:S04]  /*26950*/  PRMT R17, R35, 0x7610, R17 ;  /* 0x0000761023117816 */ /* 0x000fe80000000011 */
[----:B------:R-:W-:Y:S05]  /*26960*/  @!P4 PRMT R14, R17, 0x5410, RZ ;  /* 0x00005410110ec816 */ /* 0x000fea00000000ff */
[----:B------:R1:W-:Y:S02]  /*26970*/  STG.E.U16 desc[UR20][R6.64+0x82], R14 ;  /* 0x0000820e06007986 */ /* 0x0003e4000c101514 */
[----:B-1----:R-:W-:Y:S01]  /*26980*/  PRMT R14, R157, 0x7632, R14 ;  /* 0x000076329d0e7816 */ /* 0x002fe2000000000e */
[----:B------:R-:W-:Y:S04]  /*26990*/  IMAD.WIDE R6, R248, -0x70, R6 ;  /* 0xffffff90f8067825 */ /* 0x000fe800078e0206 */
[----:B---3--:R-:W-:Y:S02]  /*269a0*/  IMAD.MOV.U32 R73, RZ, RZ, R250 ;  /* 0x000000ffff497224 */ /* 0x008fe400078e00fa */
[----:B------:R-:W3:Y:S04]  /*269b0*/  LDL.LU R250, [R1+0x378] ;  /* 0x0003780001fa7983 */ /* 0x000ee80000300800 */
[----:B------:R-:W2:Y:S04]  /*269c0*/  LDL.LU R77, [R1+0x374] ;  /* 0x00037400014d7983 */ /* 0x000ea80000300800 */
[----:B------:R-:W2:Y:S04]  /*269d0*/  LDL.LU R76, [R1+0x370] ;  /* 0x00037000014c7983 */ /* 0x000ea80000300800 */
[----:B------:R-:W-:Y:S01]  /*269e0*/  @!P6 STL.S16 [R1+0x20c], R51 ;  /* 0x00020c330100e387 */ /* 0x000fe20000100600 */
[----:B------:R-:W-:Y:S02]  /*269f0*/  ISETP.GT.U32.AND P6, PT, R153, UR10, PT ;  /* 0x0000000a99007c0c */ /* 0x000fe4000bfc4070 */
[----:B------:R-:W-:Y:S01]  /*26a00*/  PRMT R153, R156, 0x5410, R153 ;  /* 0x000054109c997816 */ /* 0x000fe20000000099 */
[----:B------:R-:W-:Y:S01]  /*26a10*/  @!P4 STL.S16 [R1+0x208], R35 ;  /* 0x000208230100c387 */ /* 0x000fe20000100600 */
[----:B------:R-:W-:Y:S01]  /*26a20*/  ISETP.LE.U32.AND P4, PT, R120, UR10, PT ;  /* 0x0000000a78007c0c */ /* 0x000fe2000bf83070 */
[----:B----4-:R-:W-:Y:S05]  /*26a30*/  @P5 HFMA2.BF16_V2 R32, -RZ.H0_H0, RZ.H0_H0, -R21.H0_H0 ;  /* 0x200000ffff205231 */ /* 0x010fea0000340915 */
[----:B------:R-:W-:Y:S04]  /*26a40*/  PRMT R33, R32, 0x7610, R33 ;  /* 0x0000761020217816 */ /* 0x000fe80000000021 */
[----:B------:R-:W-:Y:S02]  /*26a50*/  @P5 PRMT R21, R33, 0x5410, RZ ;  /* 0x0000541021155816 */ /* 0x000fe400000000ff */
[----:B---3--:R-:W-:Y:S02]  /*26a60*/  LOP3.LUT R9, R250, R9, RZ, 0xc0, !PT ;  /* 0x00000009fa097212 */ /* 0x008fe400078ec0ff */
[----:B------:R-:W3:Y:S04]  /*26a70*/  LDL.LU R250, [R1+0x36c] ;  /* 0x00036c0001fa7983 */ /* 0x000ee80000300800 */
[----:B------:R4:W4:Y:S01]  /*26a80*/  LDL.S16 R18, [R1+0x1f0] ;  /* 0x0001f00001127983 */ /* 0x0009220000100600 */
[C---:B------:R-:W-:Y:S03]  /*26a90*/  HMMA.16816.F32.BF16 R64, R8.reuse, R40, R64 ;  /* 0x000000280840723c */ /* 0x040fe60000041840 */
[----:B------:R1:W3:Y:S04]  /*26aa0*/  LDL.S16 R17, [R1+0x1ec] ;  /* 0x0001ec0001117983 */ /* 0x0002e80000100600 */
[----:B------:R1:W-:Y:S01]  /*26ab0*/  @P5 STL.S16 [R1+0x204], R32 ;  /* 0x0002042001005387 */ /* 0x0003e20000100600 */
[----:B------:R-:W-:Y:S01]  /*26ac0*/  ISETP.LE.U32.AND P5, PT, R122, UR10, PT ;  /* 0x0000000a7a007c0c */ /* 0x000fe2000bfa3070 */
[C---:B--2---:R-:W-:Y:S08]  /*26ad0*/  HMMA.16816.F32.BF16 R72, R8.reuse, R42, R72 ;  /* 0x0000002a0848723c */ /* 0x044ff00000041848 */
[C---:B------:R-:W-:Y:S08]  /*26ae0*/  HMMA.16816.F32.BF16 R76, R8.reuse, R44, R76 ;  /* 0x0000002c084c723c */ /* 0x040ff0000004184c */
[----:B------:R-:W-:Y:S03]  /*26af0*/  HMMA.16816.F32.BF16 R60, R8, R46, R60 ;  /* 0x0000002e083c723c */ /* 0x000fe6000004183c */
[----:B------:R-:W-:Y:S02]  /*26b00*/  LOP3.LUT R10, R27, 0xff, RZ, 0xc0, !PT ;  /* 0x000000ff1b0a7812 */ /* 0x000fe400078ec0ff */
[----:B------:R-:W-:Y:S02]  /*26b10*/  PRMT R11, R176, 0x5410, R179 ;  /* 0x00005410b00b7816 */ /* 0x000fe400000000b3 */
[----:B------:R-:W-:Y:S01]  /*26b20*/  PRMT R10, R10, 0x5410, R251 ;  /* 0x000054100a0a7816 */ /* 0x000fe200000000fb */
[----:B-1----:R2:W2:Y:S01]  /*26b30*/  LDL.S16 R32, [R1+0x1d4] ;  /* 0x0001d40001207983 */ /* 0x0024a20000100600 */
[----:B------:R-:W-:Y:S02]  /*26b40*/  PRMT R9, R130, 0x5410, R115 ;  /* 0x0000541082097816 */ /* 0x000fe40000000073 */
[----:B------:R-:W-:Y:S01]  /*26b50*/  PRMT R27, R80, 0x5410, R81 ;  /* 0x00005410501b7816 */ /* 0x000fe20000000051 */
[----:B----4-:R-:W-:Y:S02]  /*26b60*/  @P6 HFMA2.BF16_V2 R18, -RZ.H0_H0, RZ.H0_H0, -R22.H0_H0 ;  /* 0x200000ffff126231 */ /* 0x010fe40000340916 */
[----:B---3--:R-:W-:Y:S03]  /*26b70*/  @!P4 HFMA2.BF16_V2 R17, -RZ.H0_H0, RZ.H0_H0, -R151.H0_H0 ;  /* 0x200000ffff11c231 */ /* 0x008fe60000340997 */
[----:B------:R-:W-:Y:S01]  /*26b80*/  PRMT R48, R18, 0x7610, R48 ;  /* 0x0000761012307816 */ /* 0x000fe20000000030 */
[----:B------:R1:W-:Y:S01]  /*26b90*/  @P6 STL.S16 [R1+0x1f0], R18 ;  /* 0x0001f01201006387 */ /* 0x0003e20000100600 */
[----:B------:R-:W-:Y:S03]  /*26ba0*/  PRMT R31, R17, 0x7610, R31 ;  /* 0x00007610111f7816 */ /* 0x000fe6000000001f */
[----:B------:R-:W3:Y:S01]  /*26bb0*/  LDL.LU R53, [R1+0x2c] ;  /* 0x00002c0001357983 */ /* 0x000ee20000300800 */
[----:B------:R-:W-:Y:S02]  /*26bc0*/  @P6 PRMT R22, R48, 0x5410, RZ ;  /* 0x0000541030166816 */ /* 0x000fe400000000ff */
[----:B------:R-:W-:Y:S01]  /*26bd0*/  @!P4 PRMT R30, R31, 0x5410, RZ ;  /* 0x000054101f1ec816 */ /* 0x000fe200000000ff */
[----:B------:R4:W4:Y:S01]  /*26be0*/  LDL.S16 R52, [R1+0x1ac] ;  /* 0x0001ac0001347983 */ /* 0x0009220000100600 */
[----:B------:R-:W-:Y:S02]  /*26bf0*/  PRMT R31, R147, 0x5410, R132 ;  /* 0x00005410931f7816 */ /* 0x000fe40000000084 */
[C---:B------:R-:W-:Y:S01]  /*26c00*/  ISETP.GT.U32.AND P6, PT, R160.reuse, UR10, PT ;  /* 0x0000000aa0007c0c */ /* 0x040fe2000bfc4070 */
[----:B------:R2:W-:Y:S01]  /*26c10*/  @!P4 STL.S16 [R1+0x1ec], R17 ;  /* 0x0001ec110100c387 */ /* 0x0005e20000100600 */
[----:B------:R-:W-:Y:S02]  /*26c20*/  ISETP.GT.U32.AND P4, PT, R159, UR10, PT ;  /* 0x0000000a9f007c0c */ /* 0x000fe4000bf84070 */
[----:B------:R-:W-:Y:S01]  /*26c30*/  PRMT R159, R160, 0x5410, R159 ;  /* 0x00005410a09f7816 */ /* 0x000fe2000000009f */
[----:B-1----:R-:W-:Y:S02]  /*26c40*/  IMAD.MOV.U32 R18, RZ, RZ, R110 ;  /* 0x000000ffff127224 */ /* 0x002fe400078e006e */
[--C-:B--2---:R-:W-:Y:S03]  /*26c50*/  @!P5 HFMA2.BF16_V2 R32, -RZ.H0_H0, RZ.H0_H0, -R157.reuse.H0_H0 ;  /* 0x200000ffff20d231 */ /* 0x104fe6000034099d */
[----:B------:R-:W-:Y:S02]  /*26c60*/  LOP3.LUT R18, R18, R2, RZ, 0xc0, !PT ;  /* 0x0000000212127212 */ /* 0x000fe400078ec0ff */
[----:B------:R-:W-:Y:S01]  /*26c70*/  @!P5 STL.S16 [R1+0x1d4], R32 ;  /* 0x0001d4200100d387 */ /* 0x000fe20000100600 */
[----:B------:R-:W-:Y:S02]  /*26c80*/  LOP3.LUT R17, R26, 0xff00ff, RZ, 0xc0, !PT ;  /* 0x00ff00ff1a117812 */ /* 0x000fe400078ec0ff */
[----:B------:R-:W-:Y:S02]  /*26c90*/  PRMT R26, R32, 0x7610, R26 ;  /* 0x00007610201a7816 */ /* 0x000fe4000000001a */
[----:B------:R-:W1:Y:S01]  /*26ca0*/  LDSM.16.MT88.4 R32, [R197+0x4400] ;  /* 0x00440000c520783b */ /* 0x000e620000004200 */
[--C-:B------:R-:W-:Y:S02]  /*26cb0*/  HSET2.LE.AND R2, R17, R194.reuse, PT ;  /* 0x000000c211027233 */ /* 0x100fe40003803000 */
[----:B------:R-:W-:Y:S03]  /*26cc0*/  LOP3.LUT R17, R23, R0, RZ, 0xc0, !PT ;  /* 0x0000000017117212 */ /* 0x000fe600078ec0ff */
[----:B------:R-:W-:Y:S02]  /*26cd0*/  LOP3.LUT R19, R19, R2, RZ, 0xc0, !PT ;  /* 0x0000000213137212 */ /* 0x000fe400078ec0ff */
[----:B------:R-:W-:Y:S02]  /*26ce0*/  PRMT R2, R157, 0x7610, R2 ;  /* 0x000076109d027816 */ /* 0x000fe40000000002 */
[----:B------:R-:W-:Y:S02]  /*26cf0*/  @!P5 PRMT R2, R26, 0x5410, RZ ;  /* 0x000054101a02d816 */ /* 0x000fe400000000ff */
[----:B------:R-:W-:Y:S01]  /*26d00*/  PRMT R26, R50, 0x5410, R230 ;  /* 0x00005410321a7816 */ /* 0x000fe200000000e6 */
[C---:B------:R-:W-:Y:S01]  /*26d10*/  HMMA.16816.F32.BF16 R84, R16.reuse, R44, R84 ;  /* 0x0000002c1054723c */ /* 0x040fe20000041854 */
[----:B------:R-:W2:Y:S04]  /*26d20*/  LDL.LU R230, [R1+0x368] ;  /* 0x0003680001e67983 */ /* 0x000ea80000300800 */
[----:B------:R-:W-:Y:S01]  /*26d30*/  ISETP.LE.U32.AND P5, PT, R112, UR10, PT ;  /* 0x0000000a70007c0c */ /* 0x000fe2000bfa3070 */
[----:B------:R-:W2:Y:S02]  /*26d40*/  LDL.LU R132, [R1+0x364] ;  /* 0x0003640001847983 */ /* 0x000ea40000300800 */
[C---:B------:R-:W-:Y:S02]  /*26d50*/  HMMA.16816.F32.BF16 R56, R16.reuse, R40, R232 ;  /* 0x000000281038723c */ /* 0x040fe400000418e8 */
[----:B------:R-:W2:Y:S04]  /*26d60*/  LDL.LU R147, [R1+0x360] ;  /* 0x0003600001937983 */ /* 0x000ea80000300800 */
[----:B------:R-:W2:Y:S02]  /*26d70*/  LDL.LU R251, [R1+0x35c] ;  /* 0x00035c0001fb7983 */ /* 0x000ea40000300800 */
[C---:B------:R-:W-:Y:S02]  /*26d80*/  HMMA.16816.F32.BF16 R48, R16.reuse, R42, R236 ;  /* 0x0000002a1030723c */ /* 0x040fe400000418ec */
[----:B------:R1:W2:Y:S04]  /*26d90*/  LDL.S16 R109, [R1+0x194] ;  /* 0x00019400016d7983 */ /* 0x0002a80000100600 */
[----:B------:R-:W1:Y:S02]  /*26da0*/  LDSM.16.MT88.4 R40, [R39+0x400] ;  /* 0x000400002728783b */ /* 0x000e640000004200 */
[----:B------:R-:W-:Y:S02]  /*26db0*/  HMMA.16816.F32.BF16 R68, R16, R46, R68 ;  /* 0x0000002e1044723c */ /* 0x000fe40000041844 */
[----:B------:R1:W-:Y:S01]  /*26dc0*/  STG.E.U16 desc[UR20][R36.64+0x80], R2 ;  /* 0x0000800224007986 */ /* 0x0003e2000c101514 */
[----:B------:R-:W-:Y:S02]  /*26dd0*/  IMAD.MOV.U32 R19, RZ, RZ, R113 ;  /* 0x000000ffff137224 */ /* 0x000fe400078e0071 */
[----:B------:R-:W-:Y:S01]  /*26de0*/  IMAD.MOV.U32 R17, RZ, RZ, R125 ;  /* 0x000000ffff117224 */ /* 0x000fe200078e007d */
[----:B------:R-:W-:Y:S01]  /*26df0*/  PRMT R125, R20, 0x5410, R13 ;  /* 0x00005410147d7816 */ /* 0x000fe2000000000d */
[----:B------:R-:W-:Y:S02]  /*26e00*/  IMAD.MOV.U32 R18, RZ, RZ, R119 ;  /* 0x000000ffff127224 */ /* 0x000fe400078e0077 */
[----:B------:R-:W-:Y:S01]  /*26e10*/  IMAD.MOV.U32 R16, RZ, RZ, R126 ;  /* 0x000000ffff107224 */ /* 0x000fe200078e007e */
[----:B-1----:R-:W-:Y:S05]  /*26e20*/  LOP3.LUT R2, R11, 0xff00ff, RZ, 0xc0, !PT ;  /* 0x00ff00ff0b027812 */ /* 0x002fea00078ec0ff */
[--C-:B------:R-:W-:Y:S05]  /*26e30*/  HSET2.LE.AND R2, R2, R194.reuse, PT ;  /* 0x000000c202027233 */ /* 0x100fea0003803000 */
[----:B------:R-:W-:Y:S02]  /*26e40*/  LOP3.LUT R11, R99, R2, RZ, 0xc0, !PT ;  /* 0x00000002630b7212 */ /* 0x000fe400078ec0ff */
[--C-:B------:R-:W-:Y:S02]  /*26e50*/  HSET2.LE.AND R2, R26, R194.reuse, PT ;  /* 0x000000c21a027233 */ /* 0x100fe40003803000 */
[----:B------:R-:W-:Y:S03]  /*26e60*/  PRMT R26, R151, 0x7632, R26 ;  /* 0x00007632971a7816 */ /* 0x000fe6000000001a */
[----:B------:R-:W-:Y:S02]  /*26e70*/  LOP3.LUT R18, R18, R2, RZ, 0xc0, !PT ;  /* 0x0000000212127212 */ /* 0x000fe400078ec0ff */
[----:B------:R-:W-:Y:S05]  /*26e80*/  LOP3.LUT R2, R38, 0xff00ff, RZ, 0xc0, !PT ;  /* 0x00ff00ff26027812 */ /* 0x000fea00078ec0ff */
[--C-:B------:R-:W-:Y:S05]  /*26e90*/  HSET2.LE.AND R2, R2, R194.reuse, PT ;  /* 0x000000c202027233 */ /* 0x100fea0003803000 */
[----:B------:R-:W-:Y:S02]  /*26ea0*/  LOP3.LUT R19, R19, R2, RZ, 0xc0, !PT ;  /* 0x0000000213137212 */ /* 0x000fe400078ec0ff */
[----:B------:R-:W-:Y:S02]  /*26eb0*/  PRMT R2, R188, 0x7610, R2 ;  /* 0x00007610bc027816 */ /* 0x000fe40000000002 */
[----:B---3--:R-:W-:Y:S01]  /*26ec0*/  PRMT R0, R53, 0x5410, R250 ;  /* 0x0000541035007816 */ /* 0x008fe200000000fa */
[----:B----4-:R-:W-:Y:S04]  /*26ed0*/  @!P5 HFMA2.BF16_V2 R52, -RZ.H0_H0, RZ.H0_H0, -R157.H1_H1 ;  /* 0x200000ffff34d231 */ /* 0x010fe8000036099d */
[--C-:B------:R-:W-:Y:S02]  /*26ee0*/  HSET2.LE.AND R0, R0, R194.reuse, PT ;  /* 0x000000c200007233 */ /* 0x100fe40003803000 */
[----:B------:R-:W-:Y:S04]  /*26ef0*/  PRMT R15, R52, 0x7610, R15 ;  /* 0x00007610340f7816 */ /* 0x000fe8000000000f */
[----:B------:R-:W-:Y:S02]  /*26f00*/  @!P5 PRMT R14, R15, 0x5410, RZ ;  /* 0x000054100f0ed816 */ /* 0x000fe400000000ff */
[----:B------:R-:W-:Y:S02]  /*26f10*/  PRMT R15, R83, 0x5410, R106 ;  /* 0x00005410530f7816 */ /* 0x000fe4000000006a */
[----:B------:R-:W-:Y:S01]  /*26f20*/  PRMT R106, R198, 0x5410, R133 ;  /* 0x00005410c66a7816 */ /* 0x000fe20000000085 */
[----:B------:R1:W-:Y:S04]  /*26f30*/  STG.E.U16 desc[UR20][R36.64+0x82], R14 ;  /* 0x0000820e24007986 */ /* 0x0003e8000c101514 */
[----:B------:R3:W-:Y:S04]  /*26f40*/  STG.E.U16 desc[UR20][R28.64+0x90], R92 ;  /* 0x0000905c1c007986 */ /* 0x0007e8000c101514 */
[----:B------:R-:W-:Y:S04]  /*26f50*/  STG.E.U16 desc[UR20][R28.64+0x92], R93 ;  /* 0x0000925d1c007986 */ /* 0x000fe8000c101514 */
[----:B------:R4:W-:Y:S04]  /*26f60*/  STG.E.U16 desc[UR20][R6.64+0x92], R22 ;  /* 0x0000921606007986 */ /* 0x0009e8000c101514 */
[----:B------:R4:W-:Y:S01]  /*26f70*/  STG.E.U16 desc[UR20][R6.64+0x90], R21 ;  /* 0x0000901506007986 */ /* 0x0009e2000c101514 */
[----:B-1----:R-:W-:Y:S02]  /*26f80*/  PRMT R14, R105, 0x7632, R14 ;  /* 0x00007632690e7816 */ /* 0x002fe4000000000e */
[----:B------:R-:W-:Y:S02]  /*26f90*/  SHF.R.U32.HI R105, RZ, 0x18, R105 ;  /* 0x00000018ff697819 */ /* 0x000fe40000011669 */
[----:B------:R-:W-:Y:S02]  /*26fa0*/  LOP3.LUT R115, R14, 0xff, RZ, 0xc0, !PT ;  /* 0x000000ff0e737812 */ /* 0x000fe400078ec0ff */
[----:B--2---:R-:W-:Y:S02]  /*26fb0*/  LOP3.LUT R8, R230, R0, RZ, 0xc0, !PT ;  /* 0x00000000e6087212 */ /* 0x004fe400078ec0ff */
[--C-:B------:R-:W-:Y:S01]  /*26fc0*/  HSET2.LE.AND R0, R10, R194.reuse, PT ;  /* 0x000000c20a007233 */ /* 0x100fe20003803000 */
[----:B------:R-:W2:Y:S01]  /*26fd0*/  LDL.LU R230, [R1+0x358] ;  /* 0x0003580001e67983 */ /* 0x000ea20000300800 */
[----:B---3--:R-:W-:Y:S01]  /*26fe0*/  PRMT R92, R95, 0x5410, R98 ;  /* 0x000054105f5c7816 */ /* 0x008fe20000000062 */
[----:B------:R-:W-:Y:S01]  /*26ff0*/  MUFU.EX2 R132, R132 ;  /* 0x0000008400847308 */ /* 0x000fe20000000800 */
[----:B----4-:R-:W-:Y:S01]  /*27000*/  PRMT R22, R152, 0x7632, R22 ;  /* 0x0000763298167816 */ /* 0x010fe20000000016 */
[----:B------:R1:W-:Y:S01]  /*27010*/  @!P5 STL.S16 [R1+0x1ac], R52 ;  /* 0x0001ac340100d387 */ /* 0x0003e20000100600 */
[----:B------:R-:W-:Y:S02]  /*27020*/  ISETP.GT.U32.AND P5, PT, R213, UR10, PT ;  /* 0x0000000ad5007c0c */ /* 0x000fe4000bfa4070 */
[----:B------:R-:W-:Y:S01]  /*27030*/  LOP3.LUT R10, R244, R0, RZ, 0xc0, !PT ;  /* 0x00000000f40a7212 */ /* 0x000fe200078ec0ff */
[----:B------:R-:W3:Y:S01]  /*27040*/  LDL.LU R180, [R1+0x354] ;  /* 0x0003540001b47983 */ /* 0x000ee20000300800 */
[--C-:B------:R-:W-:Y:S03]  /*27050*/  HSET2.LE.AND R0, R9, R194.reuse, PT ;  /* 0x000000c209007233 */ /* 0x100fe60003803000 */
[----:B------:R-:W4:Y:S01]  /*27060*/  MUFU.EX2 R38, R147 ;  /* 0x0000009300267308 */ /* 0x000f220000000800 */
[----:B------:R-:W-:Y:S01]  /*27070*/  IMAD.WIDE R6, R248, 0x70, R6 ;  /* 0x00000070f8067825 */ /* 0x000fe200078e0206 */
[----:B------:R2:W3:Y:S02]  /*27080*/  LDL.S16 R44, [R1+0x184] ;  /* 0x00018400012c7983 */ /* 0x0004e40000100600 */
[----:B------:R-:W-:Y:S02]  /*27090*/  LOP3.LUT R9, R155, R0, RZ, 0xc0, !PT ;  /* 0x000000009b097212 */ /* 0x000fe400078ec0ff */
[----:B------:R-:W-:Y:S01]  /*270a0*/  PRMT R0, R131, 0x5410, R251 ;  /* 0x0000541083007816 */ /* 0x000fe200000000fb */
[----:B------:R-:W-:Y:S01]  /*270b0*/  STG.E.U16 desc[UR20][R6.64+0x90], R30 ;  /* 0x0000901e06007986 */ /* 0x000fe2000c101514 */
[----:B------:R-:W-:Y:S03]  /*270c0*/  @P5 HFMA2.BF16_V2 R109, -RZ.H0_H0, RZ.H0_H0, -R151.H1_H1 ;  /* 0x200000ffff6d5231 */ /* 0x000fe60000360997 */
[--C-:B------:R-:W-:Y:S01]  /*270d0*/  HSET2.LE.AND R0, R0, R194.reuse, PT ;  /* 0x000000c200007233 */ /* 0x100fe20003803000 */
[C---:B------:R-:W-:Y:S01]  /*270e0*/  HMMA.16816.F32.BF16 R80, R8.reuse, R32, R64 ;  /* 0x000000200850723c */ /* 0x040fe20000041840 */
[----:B------:R-:W-:Y:S04]  /*270f0*/  @P5 STL.S16 [R1+0x194], R109 ;  /* 0x0001946d01005387 */ /* 0x000fe80000100600 */
[----:B------:R-:W-:Y:S01]  /*27100*/  PRMT R45, R109, 0x7610, R45 ;  /* 0x000076106d2d7816 */ /* 0x000fe2000000002d */
[----:B------:R-:W3:Y:S01]  /*27110*/  LDL.LU R13, [R1+0x350] ;  /* 0x00035000010d7983 */ /* 0x000ee20000300800 */
[----:B------:R-:W-:Y:S01]  /*27120*/  LOP3.LUT R16, R16, R0, RZ, 0xc0, !PT ;  /* 0x0000000010107212 */ /* 0x000fe200078ec0ff */
[C---:B------:R-:W-:Y:S02]  /*27130*/  HMMA.16816.F32.BF16 R72, R8.reuse, R34, R72 ;  /* 0x000000220848723c */ /* 0x040fe40000041848 */
[----:B------:R-:W3:Y:S01]  /*27140*/  LDL.LU R20, [R1+0x34c] ;  /* 0x00034c0001147983 */ /* 0x000ee20000300800 */
[--C-:B------:R-:W-:Y:S01]  /*27150*/  HSET2.LE.AND R0, R15, R194.reuse, PT ;  /* 0x000000c20f007233 */ /* 0x100fe20003803000 */
[----:B-1----:R-:W-:Y:S01]  /*27160*/  IMAD.WIDE.U32 R52, R193, -0x2daee0ad, RZ ;  /* 0xd2511f53c1347825 */ /* 0x002fe200078e00ff */
[----:B------:R-:W-:Y:S01]  /*27170*/  @P5 PRMT R26, R45, 0x5410, RZ ;  /* 0x000054102d1a5816 */ /* 0x000fe200000000ff */
[----:B------:R-:W3:Y:S01]  /*27180*/  LDL.LU R133, [R1+0x348] ;  /* 0x0003480001857983 */ /* 0x000ee20000300800 */
[----:B------:R-:W-:Y:S01]  /*27190*/  ISETP.LE.U32.AND P5, PT, R115, UR10, PT ;  /* 0x0000000a73007c0c */ /* 0x000fe2000bfa3070 */
[C---:B------:R-:W-:Y:S02]  /*271a0*/  HMMA.16816.F32.BF16 R76, R8.reuse, R40, R76 ;  /* 0x00000028084c723c */ /* 0x040fe4000004184c */
[----:B------:R1:W5:Y:S01]  /*271b0*/  LDL.LU R198, [R1+0x344] ;  /* 0x0003440001c67983 */ /* 0x0003620000300800 */
[----:B------:R-:W-:Y:S01]  /*271c0*/  LOP3.LUT R17, R17, R0, RZ, 0xc0, !PT ;  /* 0x0000000011117212 */ /* 0x000fe200078ec0ff */
[----:B------:R-:W-:Y:S01]  /*271d0*/  IMAD.MOV.U32 R193, RZ, RZ, R12 ;  /* 0x000000ffffc17224 */ /* 0x000fe200078e000c */
[----:B------:R-:W-:Y:S01]  /*271e0*/  PRMT R0, R188, 0x7632, R0 ;  /* 0x00007632bc007816 */ /* 0x000fe20000000000 */
[----:B------:R1:W5:Y:S01]  /*271f0*/  LDL.LU R185, [R1+0x340] ;  /* 0x0003400001b97983 */ /* 0x0003620000300800 */
[--C-:B------:R-:W-:Y:S01]  /*27200*/  LOP3.LUT R99, R128, UR24, R53.reuse, 0x96, !PT ;  /* 0x0000001880637c12 */ /* 0x100fe2000f8e9635 */
[----:B------:R-:W-:Y:S02]  /*27210*/  HMMA.16816.F32.BF16 R60, R8, R42, R60 ;  /* 0x0000002a083c723c */ /* 0x000fe4000004183c */
[----:B------:R1:W5:Y:S01]  /*27220*/  LDL.LU R184, [R1+0x33c] ;  /* 0x00033c0001b87983 */ /* 0x0003620000300800 */
[----:B------:R-:W-:Y:S02]  /*27230*/  PRMT R90, R2, 0x5410, R0 ;  /* 0x00005410025a7816 */ /* 0x000fe40000000000 */
[--C-:B------:R-:W-:Y:S01]  /*27240*/  HSET2.LE.AND R10, R31, R194.reuse, PT ;  /* 0x000000c21f0a7233 */ /* 0x100fe20003803000 */
[----:B------:R1:W5:Y:S01]  /*27250*/  LDL.LU R181, [R1+0x338] ;  /* 0x0003380001b57983 */ /* 0x0003620000300800 */
[----:B------:R-:W-:Y:S01]  /*27260*/  LOP3.LUT R11, R141, 0xff00ff, RZ, 0xc0, !PT ;  /* 0x00ff00ff8d0b7812 */ /* 0x000fe200078ec0ff */
[C---:B------:R-:W-:Y:S01]  /*27270*/  HMMA.16816.F32.BF16 R56, R16.reuse, R32, R56 ;  /* 0x000000201038723c */ /* 0x040fe20000041838 */
[----:B------:R-:W-:Y:S01]  /*27280*/  MUFU.EX2 R31, R186 ;  /* 0x000000ba001f7308 */ /* 0x000fe20000000800 */
[----:B------:R1:W-:Y:S03]  /*27290*/  STG.E.U16 desc[UR20][R6.64+0x92], R26 ;  /* 0x0000921a06007986 */ /* 0x0003e6000c101514 */
[--C-:B------:R-:W-:Y:S02]  /*272a0*/  HSET2.LE.AND R9, R27, R194.reuse, PT ;  /* 0x000000c21b097233 */ /* 0x100fe40003803000 */
[----:B------:R-:W-:Y:S01]  /*272b0*/  HSET2.LE.AND R11, R11, R194, PT ;  /* 0x000000c20b0b7233 */ /* 0x000fe20003803000 */
[C---:B------:R-:W-:Y:S01]  /*272c0*/  HMMA.16816.F32.BF16 R64, R16.reuse, R34, R48 ;  /* 0x000000221040723c */ /* 0x040fe20000041830 */
[----:B------:R-:W3:Y:S02]  /*272d0*/  LDSM.16.MT88.4 R32, [R197+0x4800] ;  /* 0x00480000c520783b */ /* 0x000ee40000004200 */
[----:B------:R-:W-:Y:S02]  /*272e0*/  LOP3.LUT R10, R241, R10, RZ, 0xc0, !PT ;  /* 0x0000000af10a7212 */ /* 0x000fe400078ec0ff */
[----:B------:R-:W-:Y:S01]  /*272f0*/  LOP3.LUT R9, R139, R9, RZ, 0xc0, !PT ;  /* 0x000000098b097212 */ /* 0x000fe200078ec0ff */
[----:B------:R-:W3:Y:S01]  /*27300*/  LDSM.16.MT88.4 R48, [R39+0x800] ;  /* 0x000800002730783b */ /* 0x000ee20000004200 */
[----:B------:R-:W-:Y:S01]  /*27310*/  LOP3.LUT R11, R138, R11, RZ, 0xc0, !PT ;  /* 0x0000000b8a0b7212 */ /* 0x000fe200078ec0ff */
[----:B------:R-:W-:Y:S03]  /*27320*/  HMMA.16816.F32.BF16 R68, R16, R42, R68 ;  /* 0x0000002a1044723c */ /* 0x000fe60000041844 */
[----:B------:R-:W-:Y:S02]  /*27330*/  PRMT R53, R192, 0x7610, R53 ;  /* 0x00007610c0357816 */ /* 0x000fe40000000035 */
[----:B----4-:R-:W-:Y:S02]  /*27340*/  F2FP.BF16.F32.PACK_AB R21, R132, R38 ;  /* 0x000000268415723e */ /* 0x010fe400000010ff */
[----:B------:R-:W-:Y:S02]  /*27350*/  PRMT R126, R53, 0x5410, R55 ;  /* 0x00005410357e7816 */ /* 0x000fe40000000037 */
[----:B------:R-:W-:Y:S02]  /*27360*/  PRMT R27, R158, 0x7632, R27 ;  /* 0x000076329e1b7816 */ /* 0x000fe4000000001b */
[----:B-1----:R-:W-:Y:S01]  /*27370*/  PRMT R26, R25, 0x7632, R26 ;  /* 0x00007632191a7816 */ /* 0x002fe2000000001a */
[----:B------:R-:W-:Y:S01]  /*27380*/  IMAD.WIDE R6, R248, -0x70, R6 ;  /* 0xffffff90f8067825 */ /* 0x000fe200078e0206 */
[----:B--2---:R-:W-:Y:S02]  /*27390*/  PRMT R23, R222, 0x5410, R230 ;  /* 0x00005410de177816 */ /* 0x004fe400000000e6 */
[----:B---3--:R-:W-:Y:S02]  /*273a0*/  PRMT R94, R225, 0x5410, R180 ;  /* 0x00005410e15e7816 */ /* 0x008fe400000000b4 */
[----:B------:R2:W5:Y:S01]  /*273b0*/  LDL.LU R180, [R1+0x334] ;  /* 0x0003340001b47983 */ /* 0x0005620000300800 */
[----:B------:R-:W-:Y:S03]  /*273c0*/  @!P5 HFMA2.BF16_V2 R44, -RZ.H0_H0, RZ.H0_H0, -R2.H0_H0 ;  /* 0x200000ffff2cd231 */ /* 0x000fe60000340902 */
[----:B------:R2:W5:Y:S02]  /*273d0*/  LDL.LU R147, [R1+0x330] ;  /* 0x0003300001937983 */ /* 0x0005640000300800 */
[----:B------:R-:W-:Y:S02]  /*273e0*/  PRMT R8, R44, 0x7610, R8 ;  /* 0x000076102c087816 */ /* 0x000fe40000000008 */
[----:B------:R2:W3:Y:S02]  /*273f0*/  LDL.S16 R113, [R1+0x188] ;  /* 0x0001880001717983 */ /* 0x0004e40000100600 */
[----:B------:R-:W-:Y:S02]  /*27400*/  @!P5 PRMT R2, R8, 0x5410, RZ ;  /* 0x000054100802d816 */ /* 0x000fe400000000ff */
[----:B------:R2:W4:Y:S01]  /*27410*/  LDL.S16 R109, [R1+0x180] ;  /* 0x00018000016d7983 */ /* 0x0005220000100600 */
[----:B------:R-:W-:Y:S02]  /*27420*/  HSET2.LE.AND R8, R23, R194, PT ;  /* 0x000000c217087233 */ /* 0x000fe40003803000 */
[----:B------:R-:W1:Y:S01]  /*27430*/  MUFU.EX2 R23, R189 ;  /* 0x000000bd00177308 */ /* 0x000e620000000800 */
[----:B------:R2:W2:Y:S02]  /*27440*/  LDL.S16 R15, [R1+0x17c] ;  /* 0x00017c00010f7983 */ /* 0x0004a40000100600 */
[----:B------:R-:W-:Y:S01]  /*27450*/  LOP3.LUT R8, R252, R8, RZ, 0xc0, !PT ;  /* 0x00000008fc087212 */ /* 0x000fe200078ec0ff */
[----:B------:R-:W-:Y:S01]  /*27460*/  IMAD.MOV.U32 R192, RZ, RZ, R13 ;  /* 0x000000ffffc07224 */ /* 0x000fe200078e000d */
[----:B------:R1:W-:Y:S01]  /*27470*/  @!P5 STL.S16 [R1+0x184], R44 ;  /* 0x0001842c0100d387 */ /* 0x0003e20000100600 */
[----:B------:R-:W-:Y:S03]  /*27480*/  ISETP.LE.U32.AND P5, PT, R105, UR10, PT ;  /* 0x0000000a69007c0c */ /* 0x000fe6000bfa3070 */
[----:B------:R2:W2:Y:S01]  /*27490*/  LDL.S16 R110, [R1+0x170] ;  /* 0x00017000016e7983 */ /* 0x0004a20000100600 */
[C---:B------:R-:W-:Y:S03]  /*274a0*/  HMMA.16816.F32.BF16 R80, R8.reuse, R32, R80 ;  /* 0x000000200850723c */ /* 0x040fe60000041850 */
[----:B------:R2:W2:Y:S02]  /*274b0*/  LDL.S16 R98, [R1+0x16c] ;  /* 0x00016c0001627983 */ /* 0x0004a40000100600 */
[----:B-1----:R-:W-:Y:S03]  /*274c0*/  F2FP.BF16.F32.PACK_AB R119, R23, R31 ;  /* 0x0000001f1777723e */ /* 0x002fe600000010ff */
[C---:B------:R-:W-:Y:S08]  /*274d0*/  HMMA.16816.F32.BF16 R72, R8.reuse, R34, R72 ;  /* 0x000000220848723c */ /* 0x040ff00000041848 */
[----:B------:R-:W-:Y:S08]  /*274e0*/  HMMA.16816.F32.BF16 R76, R8, R48, R76 ;  /* 0x00000030084c723c */ /* 0x000ff0000004184c */
[----:B------:R-:W-:Y:S05]  /*274f0*/  HMMA.16816.F32.BF16 R44, R16, R40, R84 ;  /* 0x00000028102c723c */ /* 0x000fea0000041854 */
[----:B------:R-:W-:Y:S01]  /*27500*/  LOP3.LUT R17, R140, 0xff00ff, RZ, 0xc0, !PT ;  /* 0x00ff00ff8c117812 */ /* 0x000fe200078ec0ff */
[----:B------:R-:W-:Y:S02]  /*27510*/  IMAD.MOV.U32 R18, RZ, RZ, R134 ;  /* 0x000000ffff127224 */ /* 0x000fe400078e0086 */
[----:B------:R-:W-:Y:S05]  /*27520*/  HMMA.16816.F32.BF16 R60, R8, R50, R60 ;  /* 0x00000032083c723c */ /* 0x000fea000004183c */
[C---:B------:R-:W-:Y:S01]  /*27530*/  PRMT R8, R162.reuse, 0x7610, R8 ;  /* 0x00007610a2087816 */ /* 0x040fe20000000008 */
[----:B------:R-:W-:Y:S01]  /*27540*/  IMAD.MOV.U32 R16, RZ, RZ, R149 ;  /* 0x000000ffff107224 */ /* 0x000fe200078e0095 */
[----:B------:R-:W-:Y:S02]  /*27550*/  LOP3.LUT R9, R99, 0xffff, RZ, 0xc0, !PT ;  /* 0x0000ffff63097812 */ /* 0x000fe400078ec0ff */
[----:B------:R-:W-:Y:S02]  /*27560*/  PRMT R10, R163, 0x7610, R10 ;  /* 0x00007610a30a7816 */ /* 0x000fe4000000000a */
[----:B------:R-:W-:Y:S01]  /*27570*/  PRMT R11, R162, 0x7632, R11 ;  /* 0x00007632a20b7816 */ /* 0x000fe2000000000b */
[----:B---3--:R-:W-:Y:S02]  /*27580*/  @!P5 HFMA2.BF16_V2 R113, -RZ.H0_H0, RZ.H0_H0, -R0.H0_H0 ;  /* 0x200000ffff71d231 */ /* 0x008fe40000340900 */
[--C-:B----4-:R-:W-:Y:S03]  /*27590*/  @P6 HFMA2.BF16_V2 R109, -RZ.H0_H0, RZ.H0_H0, -R152.reuse.H0_H0 ;  /* 0x200000ffff6d6231 */ /* 0x110fe60000340998 */
[----:B------:R-:W-:Y:S01]  /*275a0*/  PRMT R14, R113, 0x7610, R14 ;  /* 0x00007610710e7816 */ /* 0x000fe2000000000e */
[----:B------:R1:W-:Y:S01]  /*275b0*/  @!P5 STL.S16 [R1+0x188], R113 ;  /* 0x000188710100d387 */ /* 0x0003e20000100600 */
[----:B--2---:R-:W-:Y:S02]  /*275c0*/  @P4 HFMA2.BF16_V2 R15, -RZ.H0_H0, RZ.H0_H0, -R152.H1_H1 ;  /* 0x200000ffff0f4231 */ /* 0x004fe40000360998 */
[----:B------:R-:W-:Y:S01]  /*275d0*/  @!P5 PRMT R0, R14, 0x5410, RZ ;  /* 0x000054100e00d816 */ /* 0x000fe200000000ff */
[----:B------:R2:W-:Y:S01]  /*275e0*/  @P6 STL.S16 [R1+0x180], R109 ;  /* 0x0001806d01006387 */ /* 0x0005e20000100600 */
[----:B------:R-:W-:Y:S01]  /*275f0*/  PRMT R86, R109, 0x7610, R86 ;  /* 0x000076106d567816 */ /* 0x000fe20000000056 */
[----:B------:R-:W-:Y:S01]  /*27600*/  FADD.FTZ R14, R31, R174 ;  /* 0x000000ae1f0e7221 */ /* 0x000fe20000010000 */
[----:B------:R-:W-:Y:S01]  /*27610*/  PRMT R85, R15, 0x7610, R85 ;  /* 0x000076100f557816 */ /* 0x000fe20000000055 */
[----:B------:R3:W-:Y:S02]  /*27620*/  @P4 STL.S16 [R1+0x17c], R15 ;  /* 0x00017c0f01004387 */ /* 0x0007e40000100600 */
[--C-:B------:R-:W-:Y:S01]  /*27630*/  FADD.FTZ R127, R23, R14.reuse ;  /* 0x0000000e177f7221 */ /* 0x100fe20000010000 */
[----:B------:R-:W-:Y:S01]  /*27640*/  PRMT R14, R111, 0x7632, R14 ;  /* 0x000076326f0e7816 */ /* 0x000fe2000000000e */
[----:B------:R4:W4:Y:S01]  /*27650*/  LDL.S16 R95, [R1+0x15c] ;  /* 0x00015c00015f7983 */ /* 0x0009220000100600 */
[----:B------:R-:W-:Y:S01]  /*27660*/  PRMT R23, R152, 0x7610, R23 ;  /* 0x0000761098177816 */ /* 0x000fe20000000017 */
[----:B------:R-:W-:Y:S01]  /*27670*/  @!P2 HFMA2.BF16_V2 R98, -RZ.H0_H0, RZ.H0_H0, -R162.H1_H1 ;  /* 0x200000ffff62a231 */ /* 0x000fe200003609a2 */
[----:B------:R-:W-:Y:S01]  /*27680*/  @P6 PRMT R23, R86, 0x5410, RZ ;  /* 0x0000541056176816 */ /* 0x000fe200000000ff */
[----:B------:R4:W4:Y:S01]  /*27690*/  LDL.S16 R19, [R1+0x158] ;  /* 0x0001580001137983 */ /* 0x0009220000100600 */
[----:B------:R-:W-:Y:S02]  /*276a0*/  @P4 PRMT R22, R85, 0x5410, RZ ;  /* 0x0000541055164816 */ /* 0x000fe400000000ff */
[----:B------:R-:W-:Y:S01]  /*276b0*/  PRMT R93, R98, 0x7610, R93 ;  /* 0x00007610625d7816 */ /* 0x000fe2000000005d */
[----:B------:R-:W-:Y:S03]  /*276c0*/  STG.E.U16 desc[UR20][R36.64+0x90], R23 ;  /* 0x0000901724007986 */ /* 0x000fe6000c101514 */
[----:B------:R-:W-:Y:S01]  /*276d0*/  @!P2 PRMT R11, R93, 0x5410, RZ ;  /* 0x000054105d0ba816 */ /* 0x000fe200000000ff */
[----:B------:R-:W-:Y:S01]  /*276e0*/  STG.E.U16 desc[UR20][R36.64+0x92], R22 ;  /* 0x0000921624007986 */ /* 0x000fe2000c101514 */
[----:B-1----:R-:W-:Y:S02]  /*276f0*/  LOP3.LUT R113, R111, 0xff, RZ, 0xc0, !PT ;  /* 0x000000ff6f717812 */ /* 0x002fe400078ec0ff */
[----:B------:R-:W-:Y:S01]  /*27700*/  SHF.R.U32.HI R111, RZ, 0x18, R111 ;  /* 0x00000018ff6f7819 */ /* 0x000fe2000001166f */
[----:B------:R1:W-:Y:S01]  /*27710*/  STG.E.U16 desc[UR20][R28.64+0xa2], R101 ;  /* 0x0000a2651c007986 */ /* 0x0003e2000c101514 */
[----:B------:R-:W-:Y:S02]  /*27720*/  ISETP.LE.U32.AND P5, PT, R113, UR10, PT ;  /* 0x0000000a71007c0c */ /* 0x000fe4000bfa3070 */
[----:B--2---:R-:W-:Y:S01]  /*27730*/  LOP3.LUT R109, R14, 0xff, RZ, 0xc0, !PT ;  /* 0x000000ff0e6d7812 */ /* 0x004fe200078ec0ff */
[----:B------:R2:W-:Y:S01]  /*27740*/  STG.E.U16 desc[UR20][R28.64+0xa0], R97 ;  /* 0x0000a0611c007986 */ /* 0x0005e2000c101514 */
[----:B------:R-:W-:Y:S01]  /*27750*/  ISETP.LE.U32.AND P4, PT, R111, UR10, PT ;  /* 0x0000000a6f007c0c */ /* 0x000fe2000bf83070 */
[----:B---3--:R-:W-:Y:S01]  /*27760*/  FADD.FTZ R15, R38, R175 ;  /* 0x000000af260f7221 */ /* 0x008fe20000010000 */
[----:B------:R-:W-:Y:S01]  /*27770*/  ISETP.LE.U32.AND P6, PT, R109, UR10, PT ;  /* 0x0000000a6d007c0c */ /* 0x000fe2000bfc3070 */
[----:B------:R3:W-:Y:S01]  /*27780*/  STG.E.U16 desc[UR20][R6.64+0xa0], R2 ;  /* 0x0000a00206007986 */ /* 0x0007e2000c101514 */
[--C-:B------:R-:W-:Y:S01]  /*27790*/  HSET2.LE.AND R14, R88, R194.reuse, PT ;  /* 0x000000c2580e7233 */ /* 0x100fe20003803000 */
[----:B------:R-:W-:Y:S01]  /*277a0*/  FADD.FTZ R186, R132, R15 ;  /* 0x0000000f84ba7221 */ /* 0x000fe20000010000 */
[----:B------:R-:W-:Y:S01]  /*277b0*/  HSET2.LE.AND R15, R96, R194, PT ;  /* 0x000000c2600f7233 */ /* 0x000fe20003803000 */
[----:B------:R3:W-:Y:S02]  /*277c0*/  STG.E.U16 desc[UR20][R6.64+0xa2], R0 ;  /* 0x0000a20006007986 */ /* 0x0007e4000c101514 */
[----:B------:R-:W-:Y:S01]  /*277d0*/  LOP3.LUT R16, R16, R14, RZ, 0xc0, !PT ;  /* 0x0000000e10107212 */ /* 0x000fe200078ec0ff */
[----:B------:R-:W-:Y:S01]  /*277e0*/  @!P5 HFMA2.BF16_V2 R110, -RZ.H0_H0, RZ.H0_H0, -R162.H0_H0 ;  /* 0x200000ffff6ed231 */ /* 0x000fe200003409a2 */
[----:B------:R-:W-:Y:S02]  /*277f0*/  LOP3.LUT R18, R18, R15, RZ, 0xc0, !PT ;  /* 0x0000000f12127212 */ /* 0x000fe400078ec0ff */
[--C-:B------:R-:W-:Y:S01]  /*27800*/  HSET2.LE.AND R15, R17, R194.reuse, PT ;  /* 0x000000c2110f7233 */ /* 0x100fe20003803000 */
[----:B------:R-:W-:Y:S01]  /*27810*/  IMAD.MOV.U32 R17, RZ, RZ, R148 ;  /* 0x000000ffff117224 */ /* 0x000fe200078e0094 */
[----:B------:R-:W-:Y:S01]  /*27820*/  PRMT R84, R110, 0x7610, R84 ;  /* 0x000076106e547816 */ /* 0x000fe20000000054 */
[----:B------:R3:W-:Y:S01]  /*27830*/  @!P5 STL.S16 [R1+0x170], R110 ;  /* 0x0001706e0100d387 */ /* 0x0007e20000100600 */
[--C-:B------:R-:W-:Y:S02]  /*27840*/  HSET2.LE.AND R14, R89, R194.reuse, PT ;  /* 0x000000c2590e7233 */ /* 0x100fe40003803000 */
[----:B------:R-:W-:Y:S01]  /*27850*/  @!P5 PRMT R8, R84, 0x5410, RZ ;  /* 0x000054105408d816 */ /* 0x000fe200000000ff */
[----:B------:R-:W-:Y:S01]  /*27860*/  @!P2 STL.S16 [R1+0x16c], R98 ;  /* 0x00016c620100a387 */ /* 0x000fe20000100600 */
[----:B------:R-:W-:Y:S02]  /*27870*/  ISETP.GT.U32.AND P5, PT, R206, UR10, PT ;  /* 0x0000000ace007c0c */ /* 0x000fe4000bfa4070 */
[--C-:B-1----:R-:W-:Y:S01]  /*27880*/  SHF.R.U32.HI R101, RZ, 0x8, R9.reuse ;  /* 0x00000008ff657819 */ /* 0x102fe20000011609 */
[----:B------:R1:W4:Y:S01]  /*27890*/  LDL.S16 R87, [R1+0x144] ;  /* 0x0001440001577983 */ /* 0x0003220000100600 */
[----:B------:R-:W-:Y:S02]  /*278a0*/  PRMT R9, R163, 0x7632, R9 ;  /* 0x00007632a3097816 */ /* 0x000fe40000000009 */
[----:B------:R-:W-:Y:S01]  /*278b0*/  LOP3.LUT R17, R17, R14, RZ, 0xc0, !PT ;  /* 0x0000000e11117212 */ /* 0x000fe200078ec0ff */
[----:B------:R1:W4:Y:S01]  /*278c0*/  LDL.S16 R86, [R1+0x140] ;  /* 0x0001400001567983 */ /* 0x0003220000100600 */
[----:B--2---:R-:W-:Y:S02]  /*278d0*/  LOP3.LUT R97, R249, 0xff, RZ, 0xc0, !PT ;  /* 0x000000fff9617812 */ /* 0x004fe400078ec0ff */
[----:B---3--:R-:W-:Y:S01]  /*278e0*/  LOP3.LUT R2, R101, 0xffff, RZ, 0xc0, !PT ;  /* 0x0000ffff65027812 */ /* 0x008fe200078ec0ff */
[----:B------:R1:W2:Y:S01]  /*278f0*/  LDL.S16 R85, [R1+0x13c] ;  /* 0x00013c0001557983 */ /* 0x0002a20000100600 */
[----:B------:R-:W-:Y:S01]  /*27900*/  PRMT R0, R201, 0x7632, R0 ;  /* 0x00007632c9007816 */ /* 0x000fe20000000000 */
[----:B------:R-:W-:Y:S05]  /*27910*/  IMAD.WIDE R6, R248, 0x70, R6 ;  /* 0x00000070f8067825 */ /* 0x000fea00078e0206 */
[----:B------:R3:W-:Y:S01]  /*27920*/  STG.E.U16 desc[UR20][R6.64+0xa0], R8 ;  /* 0x0000a00806007986 */ /* 0x0007e2000c101514 */
[----:B------:R-:W-:Y:S03]  /*27930*/  LOP3.LUT R110, R99, 0xff, RZ, 0xc0, !PT ;  /* 0x000000ff636e7812 */ /* 0x000fe600078ec0ff */
[----:B------:R1:W-:Y:S01]  /*27940*/  STG.E.U16 desc[UR20][R6.64+0xa2], R11 ;  /* 0x0000a20b06007986 */ /* 0x0003e2000c101514 */
[----:B------:R-:W-:Y:S02]  /*27950*/  ISETP.LE.U32.AND P2, PT, R110, UR10, PT ;  /* 0x0000000a6e007c0c */ /* 0x000fe4000bf43070 */
[----:B---3--:R-:W-:Y:S04]  /*27960*/  PRMT R8, R116, 0x7632, R8 ;  /* 0x0000763274087816 */ /* 0x008fe80000000008 */
[----:B------:R-:W-:Y:S01]  /*27970*/  LOP3.LUT R96, R8, 0xff, RZ, 0xc0, !PT ;  /* 0x000000ff08607812 */ /* 0x000fe200078ec0ff */
[----:B-1----:R-:W-:Y:S01]  /*27980*/  IMAD.WIDE R6, R248, -0x70, R6 ;  /* 0xffffff90f8067825 */ /* 0x002fe200078e0206 */
[--C-:B------:R-:W-:Y:S02]  /*27990*/  HSET2.LE.AND R8, R94, R194.reuse, PT ;  /* 0x000000c25e087233 */ /* 0x100fe40003803000 */
[----:B------:R-:W-:Y:S03]  /*279a0*/  LOP3.LUT R11, R125, 0xff00ff, RZ, 0xc0, !PT ;  /* 0x00ff00ff7d0b7812 */ /* 0x000fe600078ec0ff */
[----:B------:R-:W-:Y:S02]  /*279b0*/  LOP3.LUT R8, R146, R8, RZ, 0xc0, !PT ;  /* 0x0000000892087212 */ /* 0x000fe400078ec0ff */
[--C-:B------:R-:W-:Y:S05]  /*279c0*/  HSET2.LE.AND R11, R11, R194.reuse, PT ;  /* 0x000000c20b0b7233 */ /* 0x100fea0003803000 */
[----:B------:R-:W-:Y:S01]  /*279d0*/  LOP3.LUT R11, R171, R11, RZ, 0xc0, !PT ;  /* 0x0000000bab0b7212 */ /* 0x000fe200078ec0ff */
[--C-:B----4-:R-:W-:Y:S02]  /*279e0*/  @!P6 HFMA2.BF16_V2 R95, -RZ.H0_H0, RZ.H0_H0, -R163.reuse.H0_H0 ;  /* 0x200000ffff5fe231 */ /* 0x110fe400003409a3 */
[----:B------:R-:W-:Y:S03]  /*279f0*/  @!P4 HFMA2.BF16_V2 R19, -RZ.H0_H0, RZ.H0_H0, -R163.H1_H1 ;  /* 0x200000ffff13c231 */ /* 0x000fe600003609a3 */
[----:B------:R-:W-:Y:S01]  /*27a00*/  PRMT R41, R95, 0x7610, R41 ;  /* 0x000076105f297816 */ /* 0x000fe20000000029 */
[----:B------:R-:W-:Y:S01]  /*27a10*/  @!P6 STL.S16 [R1+0x15c], R95 ;  /* 0x00015c5f0100e387 */ /* 0x000fe20000100600 */
[----:B------:R-:W-:Y:S03]  /*27a20*/  PRMT R30, R19, 0x7610, R30 ;  /* 0x00007610131e7816 */ /* 0x000fe6000000001e */
[----:B------:R1:W-:Y:S01]  /*27a30*/  @!P4 STL.S16 [R1+0x158], R19 ;  /* 0x000158130100c387 */ /* 0x0003e20000100600 */
[----:B------:R-:W-:Y:S02]  /*27a40*/  @!P6 PRMT R10, R41, 0x5410, RZ ;  /* 0x00005410290ae816 */ /* 0x000fe400000000ff */
[----:B------:R-:W-:Y:S01]  /*27a50*/  @!P4 PRMT R9, R30, 0x5410, RZ ;  /* 0x000054101e09c816 */ /* 0x000fe200000000ff */
[----:B------:R4:W3:Y:S01]  /*27a60*/  LDL.S16 R84, [R1+0x148] ;  /* 0x0001480001547983 */ /* 0x0008e20000100600 */
[----:B------:R-:W-:Y:S02]  /*27a70*/  ISETP.LE.U32.AND P6, PT, R2, UR10, PT ;  /* 0x0000000a02007c0c */ /* 0x000fe4000bfc3070 */
[----:B------:R-:W-:Y:S01]  /*27a80*/  ISETP.GT.U32.AND P4, PT, R215, UR10, PT ;  /* 0x0000000ad7007c0c */ /* 0x000fe2000bf84070 */
[----:B------:R4:W4:Y:S01]  /*27a90*/  LDL.S16 R41, [R1+0x138] ;  /* 0x0001380001297983 */ /* 0x0009220000100600 */
[----:B------:R-:W-:Y:S03]  /*27aa0*/  PRMT R2, R201, 0x7610, R2 ;  /* 0x00007610c9027816 */ /* 0x000fe60000000002 */
[----:B------:R2:W4:Y:S01]  /*27ab0*/  LDL.S16 R30, [R1+0x130] ;  /* 0x00013000011e7983 */ /* 0x0005220000100600 */
[----:B------:R-:W-:Y:S03]  /*27ac0*/  PRMT R88, R2, 0x5410, R0 ;  /* 0x0000541002587816 */ /* 0x000fe60000000000 */
[----:B------:R2:W-:Y:S04]  /*27ad0*/  STG.E.U16 desc[UR20][R36.64+0xa0], R10 ;  /* 0x0000a00a24007986 */ /* 0x0005e8000c101514 */
[----:B------:R2:W-:Y:S04]  /*27ae0*/  STG.E.U16 desc[UR20][R36.64+0xa2], R9 ;  /* 0x0000a20924007986 */ /* 0x0005e8000c101514 */
[----:B------:R-:W-:Y:S01]  /*27af0*/  STG.E.U16 desc[UR20][R28.64+0xb0], R102 ;  /* 0x0000b0661c007986 */ /* 0x000fe2000c101514 */
[----:B-1----:R-:W-:Y:S03]  /*27b00*/  IMAD.MOV.U32 R19, RZ, RZ, R136 ;  /* 0x000000ffff137224 */ /* 0x002fe600078e0088 */
[----:B------:R1:W-:Y:S02]  /*27b10*/  STG.E.U16 desc[UR20][R28.64+0xb2], R108 ;  /* 0x0000b26c1c007986 */ /* 0x0003e4000c101514 */
[----:B------:R-:W-:Y:S02]  /*27b20*/  LOP3.LUT R19, R19, R15, RZ, 0xc0, !PT ;  /* 0x0000000f13137212 */ /* 0x000fe400078ec0ff */
[----:B------:R1:W4:Y:S01]  /*27b30*/  LDL.S16 R15, [R1+0x12c] ;  /* 0x00012c00010f7983 */ /* 0x0003220000100600 */
[----:B------:R-:W-:Y:S04]  /*27b40*/  @P5 HFMA2.BF16_V2 R87, -RZ.H0_H0, RZ.H0_H0, -R107.H0_H0 ;  /* 0x200000ffff575231 */ /* 0x000fe8000034096b */
[C---:B------:R-:W-:Y:S01]  /*27b50*/  HMMA.16816.F32.BF16 R56, R16.reuse, R32, R56 ;  /* 0x000000201038723c */ /* 0x040fe20000041838 */
[----:B------:R-:W-:Y:S04]  /*27b60*/  @P5 STL.S16 [R1+0x144], R87 ;  /* 0x0001445701005387 */ /* 0x000fe80000100600 */
[----:B------:R-:W-:Y:S01]  /*27b70*/  PRMT R14, R87, 0x7610, R14 ;  /* 0x00007610570e7816 */ /* 0x000fe2000000000e */
[----:B------:R-:W-:Y:S01]  /*27b80*/  @!P2 HFMA2.BF16_V2 R86, -RZ.H0_H0, RZ.H0_H0, -R53.H0_H0 ;  /* 0x200000ffff56a231 */ /* 0x000fe20000340935 */
[--C-:B--2---:R-:W-:Y:S01]  /*27b90*/  HSET2.LE.AND R10, R124, R194.reuse, PT ;  /* 0x000000c27c0a7233 */ /* 0x104fe20003803000 */
[----:B------:R-:W-:Y:S01]  /*27ba0*/  @!P6 HFMA2.BF16_V2 R85, -RZ.H0_H0, RZ.H0_H0, -R55.H0_H0 ;  /* 0x200000ffff55e231 */ /* 0x000fe20000340937 */
[----:B------:R-:W-:Y:S01]  /*27bb0*/  @P5 PRMT R107, R14, 0x5410, RZ ;  /* 0x000054100e6b5816 */ /* 0x000fe200000000ff */
[C---:B------:R-:W-:Y:S01]  /*27bc0*/  HMMA.16816.F32.BF16 R64, R16.reuse, R34, R64 ;  /* 0x000000221040723c */ /* 0x040fe20000041840 */
[----:B------:R-:W-:Y:S02]  /*27bd0*/  @!P2 STL.S16 [R1+0x140], R86 ;  /* 0x000140560100a387 */ /* 0x000fe40000100600 */
[----:B------:R-:W-:Y:S02]  /*27be0*/  ISETP.GT.U32.AND P5, PT, R214, UR10, PT ;  /* 0x0000000ad6007c0c */ /* 0x000fe4000bfa4070 */
[----:B------:R-:W-:Y:S01]  /*27bf0*/  PRMT R43, R86, 0x7610, R43 ;  /* 0x00007610562b7816 */ /* 0x000fe2000000002b */
[----:B------:R-:W-:Y:S01]  /*27c00*/  @!P6 STL.S16 [R1+0x13c], R85 ;  /* 0x00013c550100e387 */ /* 0x000fe20000100600 */
[----:B------:R-:W-:Y:S01]  /*27c10*/  PRMT R42, R85, 0x7610, R42 ;  /* 0x00007610552a7816 */ /* 0x000fe2000000002a */
[----:B------:R-:W-:Y:S02]  /*27c20*/  HMMA.16816.F32.BF16 R68, R16, R50, R68 ;  /* 0x000000321044723c */ /* 0x000fe40000041844 */
[----:B------:R-:W2:Y:S01]  /*27c30*/  LDSM.16.MT88.4 R32, [R197+0x4c00] ;  /* 0x004c0000c520783b */ /* 0x000ea20000004200 */
[----:B------:R-:W-:Y:S02]  /*27c40*/  @!P2 PRMT R53, R43, 0x5410, RZ ;  /* 0x000054102b35a816 */ /* 0x000fe400000000ff */
[----:B------:R-:W-:Y:S02]  /*27c50*/  ISETP.GT.U32.AND P2, PT, R221, UR10, PT ;  /* 0x0000000add007c0c */ /* 0x000fe4000bf44070 */
[----:B------:R-:W-:Y:S02]  /*27c60*/  @!P6 PRMT R55, R42, 0x5410, RZ ;  /* 0x000054102a37e816 */ /* 0x000fe400000000ff */
[----:B------:R-:W-:Y:S02]  /*27c70*/  ISETP.LE.U32.AND P6, PT, R96, UR10, PT ;  /* 0x0000000a60007c0c */ /* 0x000fe4000bfc3070 */
[----:B------:R-:W-:Y:S02]  /*27c80*/  HSET2.LE.AND R9, R92, R194, PT ;  /* 0x000000c25c097233 */ /* 0x000fe40003803000 */
[----:B------:R-:W-:Y:S02]  /*27c90*/  LOP3.LUT R10, R229, R10, RZ, 0xc0, !PT ;  /* 0x0000000ae50a7212 */ /* 0x000fe400078ec0ff */
[----:B-1----:R-:W-:Y:S02]  /*27ca0*/  PRMT R108, R202, 0x5410, R200 ;  /* 0x00005410ca6c7816 */ /* 0x002fe400000000c8 */
[----:B------:R-:W-:Y:S07]  /*27cb0*/  LOP3.LUT R9, R172, R9, RZ, 0xc0, !PT ;  /* 0x00000009ac097212 */ /* 0x000fee00078ec0ff */
[C---:B--2---:R-:W-:Y:S08]  /*27cc0*/  HMMA.16816.F32.BF16 R80, R8.reuse, R32, R80 ;  /* 0x000000200850723c */ /* 0x044ff00000041850 */
[----:B------:R-:W-:Y:S03]  /*27cd0*/  HMMA.16816.F32.BF16 R72, R8, R34, R72 ;  /* 0x000000220848723c */ /* 0x000fe60000041848 */
[----:B---3--:R-:W-:Y:S02]  /*27ce0*/  @P4 HFMA2.BF16_V2 R84, -RZ.H0_H0, RZ.H0_H0, -R2.H0_H0 ;  /* 0x200000ffff544231 */ /* 0x008fe40000340902 */
[----:B----4-:R-:W-:Y:S03]  /*27cf0*/  @P5 HFMA2.BF16_V2 R41, -RZ.H0_H0, RZ.H0_H0, -R0.H0_H0 ;  /* 0x200000ffff295231 */ /* 0x010fe60000340900 */
[----:B------:R-:W-:Y:S01]  /*27d00*/  PRMT R22, R84, 0x7610, R22 ;  /* 0x0000761054167816 */ /* 0x000fe20000000016 */
[----:B------:R1:W-:Y:S03]  /*27d10*/  @P4 STL.S16 [R1+0x148], R84 ;  /* 0x0001485401004387 */ /* 0x0003e60000100600 */
[----:B------:R-:W-:Y:S01]  /*27d20*/  @P4 PRMT R2, R22, 0x5410, RZ ;  /* 0x0000541016024816 */ /* 0x000fe200000000ff */
[----:B------:R2:W3:Y:S01]  /*27d30*/  LDL.S16 R14, [R1+0x134] ;  /* 0x00013400010e7983 */ /* 0x0004e20000100600 */
[----:B------:R-:W-:Y:S02]  /*27d40*/  ISETP.LE.U32.AND P4, PT, R97, UR10, PT ;  /* 0x0000000a61007c0c */ /* 0x000fe4000bf83070 */
[----:B------:R-:W-:Y:S01]  /*27d50*/  PRMT R40, R41, 0x7610, R40 ;  /* 0x0000761029287816 */ /* 0x000fe20000000028 */
[----:B------:R2:W5:Y:S03]  /*27d60*/  LDL.LU R146, [R1+0x32c] ;  /* 0x00032c0001927983 */ /* 0x0005660000300800 */
[----:B------:R-:W-:Y:S01]  /*27d70*/  @P5 PRMT R0, R40, 0x5410, RZ ;  /* 0x0000541028005816 */ /* 0x000fe200000000ff */
[----:B------:R2:W4:Y:S04]  /*27d80*/  LDL.S16 R22, [R1+0x120] ;  /* 0x0001200001167983 */ /* 0x0005280000100600 */
[----:B------:R-:W-:Y:S02]  /*27d90*/  @P5 STL.S16 [R1+0x138], R41 ;  /* 0x0001382901005387 */ /* 0x000fe40000100600 */
[--C-:B------:R-:W-:Y:S02]  /*27da0*/  @!P4 HFMA2.BF16_V2 R30, -RZ.H0_H0, RZ.H0_H0, -R158.reuse.H0_H0 ;  /* 0x200000ffff1ec231 */ /* 0x100fe4000034099e */
[----:B------:R-:W-:Y:S01]  /*27db0*/  LDSM.16.MT88.4 R40, [R197+0x5000] ;  /* 0x00500000c528783b */ /* 0x000fe20000004200 */
[----:B------:R-:W-:Y:S02]  /*27dc0*/  @P2 HFMA2.BF16_V2 R15, -RZ.H0_H0, RZ.H0_H0, -R158.H1_H1 ;  /* 0x200000ffff0f2231 */ /* 0x000fe4000036099e */
[----:B------:R-:W-:Y:S01]  /*27dd0*/  PRMT R38, R30, 0x7610, R38 ;  /* 0x000076101e267816 */ /* 0x000fe20000000026 */
[----:B------:R-:W-:Y:S01]  /*27de0*/  @!P4 STL.S16 [R1+0x130], R30 ;  /* 0x0001301e0100c387 */ /* 0x000fe20000100600 */
[----:B-1----:R-:W-:Y:S03]  /*27df0*/  HMMA.16816.F32.BF16 R84, R16, R48, R44 ;  /* 0x000000301054723c */ /* 0x002fe6000004182c */
[----:B------:R1:W-:Y:S02]  /*27e00*/  @P2 STL.S16 [R1+0x12c], R15 ;  /* 0x00012c0f01002387 */ /* 0x0003e40000100600 */
[----:B------:R-:W-:Y:S01]  /*27e10*/  PRMT R31, R15, 0x7610, R31 ;  /* 0x000076100f1f7816 */ /* 0x000fe2000000001f */
[----:B------:R-:W-:Y:S01]  /*27e20*/  IMAD.MOV.U32 R18, RZ, RZ, R129 ;  /* 0x000000ffff127224 */ /* 0x000fe200078e0081 */
[----:B------:R-:W-:Y:S01]  /*27e30*/  LOP3.LUT R17, R106, 0xff00ff, RZ, 0xc0, !PT ;  /* 0x00ff00ff6a117812 */ /* 0x000fe200078ec0ff */
[----:B------:R-:W2:Y:S01]  /*27e40*/  LDSM.16.MT88.4 R44, [R39+0xc00] ;  /* 0x000c0000272c783b */ /* 0x000ea20000004200 */
[----:B------:R-:W-:Y:S01]  /*27e50*/  @P2 PRMT R27, R31, 0x5410, RZ ;  /* 0x000054101f1b2816 */ /* 0x000fe200000000ff */
[----:B------:R-:W-:Y:S01]  /*27e60*/  IMAD.MOV.U32 R19, RZ, RZ, R137 ;  /* 0x000000ffff137224 */ /* 0x000fe200078e0089 */
[----:B------:R-:W-:Y:S01]  /*27e70*/  ISETP.GT.U32.AND P2, PT, R220, UR10, PT ;  /* 0x0000000adc007c0c */ /* 0x000fe2000bf44070 */
[----:B------:R2:W-:Y:S01]  /*27e80*/  STG.E.U16 desc[UR20][R6.64+0xb0], R2 ;  /* 0x0000b00206007986 */ /* 0x0005e2000c101514 */
[----:B------:R-:W-:Y:S01]  /*27e90*/  LOP3.LUT R31, R100, 0xff, RZ, 0xc0, !PT ;  /* 0x000000ff641f7812 */ /* 0x000fe200078ec0ff */
[----:B------:R-:W-:Y:S01]  /*27ea0*/  IMAD.MOV.U32 R16, RZ, RZ, R150 ;  /* 0x000000ffff107224 */ /* 0x000fe200078e0096 */
[----:B------:R-:W-:Y:S01]  /*27eb0*/  PRMT R106, R196, 0x5410, R191 ;  /* 0x00005410c46a7816 */ /* 0x000fe200000000bf */
[----:B------:R2:W-:Y:S01]  /*27ec0*/  STG.E.U16 desc[UR20][R6.64+0xb2], R0 ;  /* 0x0000b20006007986 */ /* 0x0005e2000c101514 */
[--C-:B-1----:R-:W-:Y:S02]  /*27ed0*/  HSET2.LE.AND R15, R104, R194.reuse, PT ;  /* 0x000000c2680f7233 */ /* 0x102fe40003803000 */
[----:B------:R-:W-:Y:S03]  /*27ee0*/  PRMT R104, R25, 0x5410, R26 ;  /* 0x0000541019687816 */ /* 0x000fe6000000001a */
[----:B------:R-:W-:Y:S02]  /*27ef0*/  LOP3.LUT R18, R18, R15, RZ, 0xc0, !PT ;  /* 0x0000000f12127212 */ /* 0x000fe400078ec0ff */
[--C-:B------:R-:W-:Y:S01]  /*27f00*/  HSET2.LE.AND R15, R17, R194.reuse, PT ;  /* 0x000000c2110f7233 */ /* 0x100fe20003803000 */
[----:B------:R-:W-:Y:S01]  /*27f10*/  IMAD.MOV.U32 R17, RZ, RZ, R142 ;  /* 0x000000ffff117224 */ /* 0x000fe200078e008e */
[----:B--2---:R-:W-:Y:S03]  /*27f20*/  MUFU.EX2 R2, R4 ;  /* 0x0000000400027308 */ /* 0x004fe60000000800 */
[----:B------:R-:W-:Y:S07]  /*27f30*/  LOP3.LUT R19, R19, R15, RZ, 0xc0, !PT ;  /* 0x0000000f13137212 */ /* 0x000fee00078ec0ff */
[----:B------:R-:W1:Y:S01]  /*27f40*/  MUFU.EX2 R15, R145 ;  /* 0x00000091000f7308 */ /* 0x000e620000000800 */
[C---:B------:R-:W-:Y:S08]  /*27f50*/  HMMA.16816.F32.BF16 R76, R8.reuse, R44, R76 ;  /* 0x0000002c084c723c */ /* 0x040ff0000004184c */
[----:B------:R-:W-:Y:S03]  /*27f60*/  HMMA.16816.F32.BF16 R60, R8, R46, R60 ;  /* 0x0000002e083c723c */ /* 0x000fe6000004183c */
[----:B------:R-:W-:Y:S02]  /*27f70*/  PRMT R8, R187, 0x5410, R217 ;  /* 0x00005410bb087816 */ /* 0x000fe400000000d9 */
[----:B------:R-:W-:Y:S01]  /*27f80*/  PRMT R9, R178, 0x5410, R211 ;  /* 0x00005410b2097816 */ /* 0x000fe200000000d3 */
[----:B-1----:R-:W-:Y:S01]  /*27f90*/  FADD.FTZ R0, R15, R199 ;  /* 0x000000c70f007221 */ /* 0x002fe20000010000 */
[C---:B------:R-:W-:Y:S03]  /*27fa0*/  F2FP.BF16.F32.PACK_AB R15, R2.reuse, R15 ;  /* 0x0000000f020f723e */ /* 0x040fe600000010ff */
[----:B------:R-:W-:Y:S01]  /*27fb0*/  FADD.FTZ R187, R2, R0 ;  /* 0x0000000002bb7221 */ /* 0x000fe20000010000 */
[--C-:B------:R-:W-:Y:S05]  /*27fc0*/  HSET2.LE.AND R0, R8, R194.reuse, PT ;  /* 0x000000c208007233 */ /* 0x100fea0003803000 */
[----:B------:R-:W-:Y:S01]  /*27fd0*/  LOP3.LUT R8, R240, R0, RZ, 0xc0, !PT ;  /* 0x00000000f0087212 */ /* 0x000fe200078ec0ff */
[----:B---3--:R-:W-:Y:S05]  /*27fe0*/  @!P6 HFMA2.BF16_V2 R14, -RZ.H0_H0, RZ.H0_H0, -R25.H0_H0 ;  /* 0x200000ffff0ee231 */ /* 0x008fea0000340919 */
[----:B------:R-:W-:Y:S01]  /*27ff0*/  PRMT R23, R14, 0x7610, R23 ;  /* 0x000076100e177816 */ /* 0x000fe20000000017 */
[----:B------:R1:W-:Y:S03]  /*28000*/  @!P6 STL.S16 [R1+0x134], R14 ;  /* 0x0001340e0100e387 */ /* 0x0003e60000100600 */
[----:B------:R-:W-:Y:S01]  /*28010*/  @!P6 PRMT R25, R23, 0x5410, RZ ;  /* 0x000054101719e816 */ /* 0x000fe200000000ff */
[----:B------:R2:W5:Y:S01]  /*28020*/  LDL.LU R145, [R1+0x328] ;  /* 0x0003280001917983 */ /* 0x0005620000300800 */
[----:B------:R-:W-:Y:S01]  /*28030*/  ISETP.GT.U32.AND P6, PT, R191, UR10, PT ;  /* 0x0000000abf007c0c */ /* 0x000fe2000bfc4070 */
[----:B------:R-:W-:Y:S02]  /*28040*/  IMAD.MOV.U32 R191, RZ, RZ, R20 ;  /* 0x000000ffffbf7224 */ /* 0x000fe400078e0014 */
[----:B------:R2:W3:Y:S04]  /*28050*/  LDL.S16 R30, [R1+0x128] ;  /* 0x00012800011e7983 */ /* 0x0004e80000100600 */
[----:B------:R2:W2:Y:S01]  /*28060*/  LDL.S16 R11, [R1+0x124] ;  /* 0x00012400010b7983 */ /* 0x0004a20000100600 */
[--C-:B-1----:R-:W-:Y:S02]  /*28070*/  HSET2.LE.AND R14, R54, R194.reuse, PT ;  /* 0x000000c2360e7233 */ /* 0x102fe40003803000 */
[----:B------:R-:W-:Y:S03]  /*28080*/  SHF.R.U32.HI R54, RZ, 0x18, R116 ;  /* 0x00000018ff367819 */ /* 0x000fe60000011674 */
[----:B------:R-:W-:Y:S02]  /*28090*/  LOP3.LUT R16, R16, R14, RZ, 0xc0, !PT ;  /* 0x0000000e10107212 */ /* 0x000fe400078ec0ff */
[----:B------:R-:W-:Y:S02]  /*280a0*/  HSET2.LE.AND R14, R91, R194, PT ;  /* 0x000000c25b0e7233 */ /* 0x000fe40003803000 */
[----:B------:R-:W-:Y:S03]  /*280b0*/  ISETP.LE.U32.AND P5, PT, R54, UR10, PT ;  /* 0x0000000a36007c0c */ /* 0x000fe6000bfa3070 */
[----:B------:R-:W-:Y:S02]  /*280c0*/  LOP3.LUT R17, R17, R14, RZ, 0xc0, !PT ;  /* 0x0000000e11117212 */ /* 0x000fe400078ec0ff */
[----:B------:R-:W-:Y:S02]  /*280d0*/  PRMT R14, R158, 0x7610, R14 ;  /* 0x000076109e0e7816 */ /* 0x000fe4000000000e */
[----:B------:R-:W-:Y:S02]  /*280e0*/  @!P4 PRMT R14, R38, 0x5410, RZ ;  /* 0x00005410260ec816 */ /* 0x000fe400000000ff */
[----:B------:R-:W-:Y:S01]  /*280f0*/  ISETP.GT.U32.AND P4, PT, R196, UR10, PT ;  /* 0x0000000ac4007c0c */ /* 0x000fe2000bf84070 */
[----:B------:R1:W2:Y:S01]  /*28100*/  LDL.S16 R38, [R1+0x11c] ;  /* 0x00011c0001267983 */ /* 0x0002a20000100600 */
[C---:B------:R-:W-:Y:S05]  /*28110*/  HMMA.16816.F32.BF16 R48, R16.reuse, R34, R64 ;  /* 0x000000221030723c */ /* 0x040fea0000041840 */
[----:B----4-:R-:W-:Y:S03]  /*28120*/  @!P5 HFMA2.BF16_V2 R22, -RZ.H0_H0, RZ.H0_H0, -R26.H0_H0 ;  /* 0x200000ffff16d231 */ /* 0x010fe6000034091a */
[C---:B------:R-:W-:Y:S02]  /*28130*/  HMMA.16816.F32.BF16 R64, R16.reuse, R44, R84 ;  /* 0x0000002c1040723c */ /* 0x040fe40000041854 */
[----:B------:R4:W-:Y:S01]  /*28140*/  @!P5 STL.S16 [R1+0x120], R22 ;  /* 0x000120160100d387 */ /* 0x0009e20000100600 */
[----:B------:R-:W-:Y:S02]  /*28150*/  PRMT R4, R22, 0x7610, R4 ;  /* 0x0000761016047816 */ /* 0x000fe40000000004 */
[----:B------:R-:W-:Y:S02]  /*28160*/  PRMT R45, R203, 0x5410, R206 ;  /* 0x00005410cb2d7816 */ /* 0x000fe400000000ce */
[----:B------:R-:W-:Y:S01]  /*28170*/  @!P5 PRMT R26, R4, 0x5410, RZ ;  /* 0x00005410041ad816 */ /* 0x000fe200000000ff */
[C---:B------:R-:W-:Y:S03]  /*28180*/  HMMA.16816.F32.BF16 R68, R16.reuse, R46, R68 ;  /* 0x0000002e1044723c */ /* 0x040fe60000041844 */
[----:B------:R-:W-:Y:S02]  /*28190*/  ISETP.LE.U32.AND P5, PT, R31, UR10, PT ;  /* 0x0000000a1f007c0c */ /* 0x000fe4000bfa3070 */
[----:B------:R-:W-:Y:S03]  /*281a0*/  PRMT R4, R121, 0x5410, R114 ;  /* 0x0000541079047816 */ /* 0x000fe60000000072 */
[----:B------:R-:W-:Y:S01]  /*281b0*/  HMMA.16816.F32.BF16 R56, R16, R32, R56 ;  /* 0x000000201038723c */ /* 0x000fe20000041838 */
[----:B------:R-:W1:Y:S02]  /*281c0*/  LDSM.16.MT88.4 R32, [R39+0x1000] ;  /* 0x001000002720783b */ /* 0x000e640000004200 */
[--C-:B------:R-:W-:Y:S01]  /*281d0*/  HSET2.LE.AND R0, R4, R194.reuse, PT ;  /* 0x000000c204007233 */ /* 0x100fe20003803000 */
[----:B------:R-:W-:Y:S02]  /*281e0*/  IMAD.MOV.U32 R16, RZ, RZ, R154 ;  /* 0x000000ffff107224 */ /* 0x000fe400078e009a */
[----:B------:R-:W-:Y:S02]  /*281f0*/  IMAD.MOV.U32 R17, RZ, RZ, R157 ;  /* 0x000000ffff117224 */ /* 0x000fe400078e009d */
[----:B------:R-:W-:Y:S02]  /*28200*/  IMAD.MOV.U32 R18, RZ, RZ, R151 ;  /* 0x000000ffff127224 */ /* 0x000fe400078e0097 */
[----:B------:R-:W-:Y:S02]  /*28210*/  IMAD.MOV.U32 R19, RZ, RZ, R152 ;  /* 0x000000ffff137224 */ /* 0x000fe400078e0098 */
[----:B----4-:R-:W-:Y:S01]  /*28220*/  IMAD.WIDE R22, R248, 0x70, R6 ;  /* 0x00000070f8167825 */ /* 0x010fe200078e0206 */
[----:B------:R-:W-:Y:S02]  /*28230*/  PRMT R6, R161, 0x7610, R6 ;  /* 0x00007610a1067816 */ /* 0x000fe40000000006 */
[----:B------:R-:W-:Y:S02]  /*28240*/  LOP3.LUT R7, R153, 0xff00ff, RZ, 0xc0, !PT ;  /* 0x00ff00ff99077812 */ /* 0x000fe400078ec0ff */
[----:B------:R4:W-:Y:S03]  /*28250*/  STG.E.U16 desc[UR20][R22.64+0xb0], R14 ;  /* 0x0000b00e16007986 */ /* 0x0009e6000c101514 */
[----:B------:R-:W-:Y:S01]  /*28260*/  HSET2.LE.AND R4, R7, R194, PT ;  /* 0x000000c207047233 */ /* 0x000fe20003803000 */
[----:B------:R1:W-:Y:S01]  /*28270*/  STG.E.U16 desc[UR20][R22.64+0xb2], R27 ;  /* 0x0000b21b16007986 */ /* 0x0003e2000c101514 */
[----:B----4-:R-:W-:Y:S02]  /*28280*/  PRMT R14, R166, 0x7610, R14 ;  /* 0x00007610a60e7816 */ /* 0x010fe4000000000e */
[----:B-1----:R-:W-:Y:S01]  /*28290*/  PRMT R27, R24, 0x7632, R27 ;  /* 0x00007632181b7816 */ /* 0x002fe2000000001b */
[--C-:B---3--:R-:W-:Y:S02]  /*282a0*/  @P2 HFMA2.BF16_V2 R30, -RZ.H0_H0, RZ.H0_H0, -R161.reuse.H0_H0 ;  /* 0x200000ffff1e2231 */ /* 0x108fe400003409a1 */
[----:B--2---:R-:W-:Y:S03]  /*282b0*/  @!P5 HFMA2.BF16_V2 R11, -RZ.H0_H0, RZ.H0_H0, -R166.H0_H0 ;  /* 0x200000ffff0bd231 */ /* 0x004fe600003409a6 */
[----:B------:R-:W-:Y:S01]  /*282c0*/  PRMT R2, R30, 0x7610, R2 ;  /* 0x000076101e027816 */ /* 0x000fe20000000002 */
[----:B------:R1:W-:Y:S03]  /*282d0*/  @P2 STL.S16 [R1+0x128], R30 ;  /* 0x0001281e01002387 */ /* 0x0003e60000100600 */
[----:B------:R-:W-:Y:S02]  /*282e0*/  @P2 PRMT R6, R2, 0x5410, RZ ;  /* 0x0000541002062816 */ /* 0x000fe400000000ff */
[----:B------:R-:W-:Y:S02]  /*282f0*/  ISETP.GT.U32.AND P2, PT, R219, UR10, PT ;  /* 0x0000000adb007c0c */ /* 0x000fe4000bf44070 */
[--C-:B------:R-:W-:Y:S01]  /*28300*/  HSET2.LE.AND R2, R9, R194.reuse, PT ;  /* 0x000000c209027233 */ /* 0x100fe20003803000 */
[----:B------:R2:W-:Y:S01]  /*28310*/  STG.E.U16 desc[UR20][R36.64+0xb0], R6 ;  /* 0x0000b00624007986 */ /* 0x0005e2000c101514 */
[----:B------:R-:W-:Y:S02]  /*28320*/  PRMT R7, R11, 0x7610, R7 ;  /* 0x000076100b077816 */ /* 0x000fe40000000007 */
[----:B------:R-:W-:Y:S02]  /*28330*/  LOP3.LUT R9, R177, R0, RZ, 0xc0, !PT ;  /* 0x00000000b1097212 */ /* 0x000fe400078ec0ff */
[----:B------:R-:W-:Y:S02]  /*28340*/  LOP3.LUT R10, R231, R2, RZ, 0xc0, !PT ;  /* 0x00000002e70a7212 */ /* 0x000fe400078ec0ff */
[----:B------:R-:W-:Y:S02]  /*28350*/  PRMT R0, R161, 0x7632, R0 ;  /* 0x00007632a1007816 */ /* 0x000fe40000000000 */
[----:B------:R-:W-:Y:S01]  /*28360*/  @!P5 PRMT R14, R7, 0x5410, RZ ;  /* 0x00005410070ed816 */ /* 0x000fe200000000ff */
[----:B-1----:R4:W3:Y:S04]  /*28370*/  LDL.S16 R30, [R1+0x118] ;  /* 0x00011800011e7983 */ /* 0x0028e80000100600 */
[----:B------:R1:W-:Y:S01]  /*28380*/  @!P5 STL.S16 [R1+0x124], R11 ;  /* 0x0001240b0100d387 */ /* 0x0003e20000100600 */
[----:B------:R-:W-:Y:S01]  /*28390*/  ISETP.GT.U32.AND P5, PT, R202, UR10, PT ;  /* 0x0000000aca007c0c */ /* 0x000fe2000bfa4070 */
[----:B------:R-:W-:Y:S02]  /*283a0*/  @P2 HFMA2.BF16_V2 R38, -RZ.H0_H0, RZ.H0_H0, -R161.H1_H1 ;  /* 0x200000ffff262231 */ /* 0x000fe400003609a1 */
[----:B--2---:R-:W-:Y:S03]  /*283b0*/  IMAD.WIDE.U32 R6, R190, -0x2daee0ad, RZ ;  /* 0xd2511f53be067825 */ /* 0x004fe600078e00ff */
[----:B------:R-:W-:Y:S01]  /*283c0*/  PRMT R2, R38, 0x7610, R2 ;  /* 0x0000761026027816 */ /* 0x000fe20000000002 */
[----:B------:R2:W-:Y:S01]  /*283d0*/  @P2 STL.S16 [R1+0x11c], R38 ;  /* 0x00011c2601002387 */ /* 0x0005e20000100600 */
[----:B------:R-:W-:Y:S02]  /*283e0*/  IMAD.MOV.U32 R190, RZ, RZ, R133 ;  /* 0x000000ffffbe7224 */ /* 0x000fe400078e0085 */
[----:B------:R-:W-:Y:S01]  /*283f0*/  @P2 PRMT R0, R2, 0x5410, RZ ;  /* 0x0000541002002816 */ /* 0x000fe200000000ff */
[----:B------:R4:W4:Y:S01]  /*28400*/  LDL.S16 R85, [R1+0x114] ;  /* 0x0001140001557983 */ /* 0x0009220000100600 */
[----:B------:R-:W-:Y:S02]  /*28410*/  PRMT R2, R123, 0x5410, R143 ;  /* 0x000054107b027816 */ /* 0x000fe4000000008f */
[C---:B------:R-:W-:Y:S01]  /*28420*/  PRMT R87, R6.reuse, 0x7773, RZ ;  /* 0x0000777306577816 */ /* 0x040fe200000000ff */
[----:B------:R3:W4:Y:S01]  /*28430*/  LDL.S16 R44, [R1+0x110] ;  /* 0x00011000012c7983 */ /* 0x0007220000100600 */
[----:B------:R-:W-:Y:S02]  /*28440*/  PRMT R98, R6, 0x7771, RZ ;  /* 0x0000777106627816 */ /* 0x000fe400000000ff */
[----:B------:R-:W-:Y:S01]  /*28450*/  ISETP.GT.U32.AND P2, PT, R200, UR10, PT ;  /* 0x0000000ac8007c0c */ /* 0x000fe2000bf44070 */
[----:B------:R3:W4:Y:S04]  /*28460*/  LDL.S16 R46, [R1+0x10c] ;  /* 0x00010c00012e7983 */ /* 0x0007280000100600 */
[----:B------:R2:W-:Y:S01]  /*28470*/  STG.E.U16 desc[UR20][R36.64+0xb2], R0 ;  /* 0x0000b20024007986 */ /* 0x0005e2000c101514 */
[----:B-1----:R-:W-:Y:S02]  /*28480*/  LOP3.LUT R11, R173, R4, RZ, 0xc0, !PT ;  /* 0x00000004ad0b7212 */ /* 0x002fe400078ec0ff */
[----:B------:R-:W-:Y:S01]  /*28490*/  PRMT R4, R120, 0x5410, R213 ;  /* 0x0000541078047816 */ /* 0x000fe200000000d5 */
[----:B------:R-:W-:Y:S04]  /*284a0*/  STG.E.U16 desc[UR20][R28.64+0xc0], R118 ;  /* 0x0000c0761c007986 */ /* 0x000fe8000c101514 */
[C---:B------:R-:W-:Y:S01]  /*284b0*/  HMMA.16816.F32.BF16 R80, R8.reuse, R40, R80 ;  /* 0x000000280850723c */ /* 0x040fe20000041850 */
[----:B------:R-:W-:Y:S04]  /*284c0*/  STG.E.U16 desc[UR20][R28.64+0xc2], R117 ;  /* 0x0000c2751c007986 */ /* 0x000fe8000c101514 */
[----:B--2---:R-:W-:Y:S02]  /*284d0*/  LOP3.LUT R38, R246, UR24, R7, 0x96, !PT ;  /* 0x00000018f6267c12 */ /* 0x004fe4000f8e9607 */
[----:B------:R-:W-:Y:S01]  /*284e0*/  PRMT R7, R122, 0x5410, R112 ;  /* 0x000054107a077816 */ /* 0x000fe20000000070 */
[C---:B------:R-:W-:Y:S08]  /*284f0*/  HMMA.16816.F32.BF16 R72, R8.reuse, R42, R72 ;  /* 0x0000002a0848723c */ /* 0x040ff00000041848 */
[C---:B------:R-:W-:Y:S03]  /*28500*/  HMMA.16816.F32.BF16 R76, R8.reuse, R32, R76 ;  /* 0x00000020084c723c */ /* 0x040fe6000004184c */
[--C-:B------:R-:W-:Y:S02]  /*28510*/  HSET2.LE.AND R0, R2, R194.reuse, PT ;  /* 0x000000c202007233 */ /* 0x100fe40003803000 */
[--C-:B------:R-:W-:Y:S02]  /*28520*/  HSET2.LE.AND R2, R4, R194.reuse, PT ;  /* 0x000000c204027233 */ /* 0x100fe40003803000 */
[----:B------:R-:W-:Y:S01]  /*28530*/  LOP3.LUT R4, R159, 0xff00ff, RZ, 0xc0, !PT ;  /* 0x00ff00ff9f047812 */ /* 0x000fe200078ec0ff */
[----:B------:R-:W-:Y:S01]  /*28540*/  HMMA.16816.F32.BF16 R60, R8, R34, R60 ;  /* 0x00000022083c723c */ /* 0x000fe2000004183c */
[----:B------:R1:W-:Y:S02]  /*28550*/  MUFU.EX2 R10, R135 ;  /* 0x00000087000a7308 */ /* 0x0003e40000000800 */
[----:B------:R-:W-:Y:S01]  /*28560*/  LOP3.LUT R16, R16, R0, RZ, 0xc0, !PT ;  /* 0x0000000010107212 */ /* 0x000fe200078ec0ff */
[----:B------:R-:W-:Y:S01]  /*28570*/  IMAD.WIDE R8, R248, -0x70, R22 ;  /* 0xffffff90f8087825 */ /* 0x000fe200078e0216 */
[--C-:B------:R-:W-:Y:S02]  /*28580*/  HSET2.LE.AND R0, R7, R194.reuse, PT ;  /* 0x000000c207007233 */ /* 0x100fe40003803000 */
[----:B------:R-:W-:Y:S02]  /*28590*/  PRMT R7, R166, 0x7632, R7 ;  /* 0x00007632a6077816 */ /* 0x000fe40000000007 */
[----:B------:R-:W-:Y:S01]  /*285a0*/  LOP3.LUT R18, R18, R2, RZ, 0xc0, !PT ;  /* 0x0000000212127212 */ /* 0x000fe200078ec0ff */
[----:B------:R-:W-:Y:S01]  /*285b0*/  STG.E.U16 desc[UR20][R8.64+0xc0], R25 ;  /* 0x0000c01908007986 */ /* 0x000fe2000c101514 */
[----:B------:R-:W-:Y:S02]  /*285c0*/  LOP3.LUT R17, R17, R0, RZ, 0xc0, !PT ;  /* 0x0000000011117212 */ /* 0x000fe400078ec0ff */
[----:B------:R-:W-:Y:S01]  /*285d0*/  PRMT R0, R100, 0x7632, R0 ;  /* 0x0000763264007816 */ /* 0x000fe20000000000 */
[----:B------:R2:W-:Y:S01]  /*285e0*/  STG.E.U16 desc[UR20][R8.64+0xc2], R26 ;  /* 0x0000c21a08007986 */ /* 0x0005e2000c101514 */
[----:B------:R-:W-:Y:S02]  /*285f0*/  HSET2.LE.AND R2, R4, R194, PT ;  /* 0x000000c204027233 */ /* 0x000fe40003803000 */
[----:B------:R-:W-:Y:S03]  /*28600*/  PRMT R4, R168, 0x7610, R4 ;  /* 0x00007610a8047816 */ /* 0x000fe60000000004 */
[----:B------:R-:W-:Y:S02]  /*28610*/  LOP3.LUT R19, R19, R2, RZ, 0xc0, !PT ;  /* 0x0000000213137212 */ /* 0x000fe400078ec0ff */
[----:B------:R-:W-:Y:S04]  /*28620*/  LOP3.LUT R2, R247, 0xff, RZ, 0xc0, !PT ;  /* 0x000000fff7027812 */ /* 0x000fe800078ec0ff */
[----:B------:R-:W-:Y:S01]  /*28630*/  PRMT R102, R2, 0x5410, R210 ;  /* 0x0000541002667816 */ /* 0x000fe200000000d2 */
[C---:B------:R-:W-:Y:S08]  /*28640*/  HMMA.16816.F32.BF16 R56, R16.reuse, R40, R56 ;  /* 0x000000281038723c */ /* 0x040ff00000041838 */
[C---:B------:R-:W-:Y:S01]  /*28650*/  HMMA.16816.F32.BF16 R92, R16.reuse, R42, R48 ;  /* 0x0000002a105c723c */ /* 0x040fe20000041830 */
[----:B------:R-:W4:Y:S04]  /*28660*/  LDSM.16.MT88.4 R40, [R197+0x5400] ;  /* 0x00540000c528783b */ /* 0x000f280000004200 */
[----:B------:R-:W4:Y:S01]  /*28670*/  LDSM.16.MT88.4 R48, [R39+0x1400] ;  /* 0x001400002730783b */ /* 0x000f220000004200 */
[----:B--2---:R-:W-:Y:S02]  /*28680*/  PRMT R26, R96, 0x5410, R54 ;  /* 0x00005410601a7816 */ /* 0x004fe40000000036 */
[C---:B------:R-:W-:Y:S03]  /*28690*/  HMMA.16816.F32.BF16 R64, R16.reuse, R32, R64 ;  /* 0x000000201040723c */ /* 0x040fe60000041840 */
[----:B---3--:R-:W-:Y:S05]  /*286a0*/  @!P0 HFMA2.BF16_V2 R30, -RZ.H0_H0, RZ.H0_H0, -R166.H1_H1 ;  /* 0x200000ffff1e8231 */ /* 0x008fea00003609a6 */
[----:B------:R-:W-:Y:S01]  /*286b0*/  PRMT R86, R30, 0x7610, R86 ;  /* 0x000076101e567816 */ /* 0x000fe20000000056 */
[----:B------:R2:W-:Y:S03]  /*286c0*/  @!P0 STL.S16 [R1+0x118], R30 ;  /* 0x0001181e01008387 */ /* 0x0005e60000100600 */
[----:B------:R-:W-:Y:S01]  /*286d0*/  @!P0 PRMT R7, R86, 0x5410, RZ ;  /* 0x0000541056078816 */ /* 0x000fe200000000ff */
[----:B-1----:R1:W5:Y:S01]  /*286e0*/  LDL.LU R135, [R1+0x324] ;  /* 0x0003240001877983 */ /* 0x0023620000300800 */
[----:B------:R-:W-:Y:S03]  /*286f0*/  PRMT R86, R6, 0x7772, RZ ;  /* 0x0000777206567816 */ /* 0x000fe600000000ff */
[----:B------:R1:W3:Y:S01]  /*28700*/  LDL.S16 R23, [R1+0x108] ;  /* 0x0001080001177983 */ /* 0x0002e20000100600 */
[----:B----4-:R-:W-:Y:S02]  /*28710*/  @P4 HFMA2.BF16_V2 R85, -RZ.H0_H0, RZ.H0_H0, -R24.H0_H0 ;  /* 0x200000ffff554231 */ /* 0x010fe40000340918 */
[----:B------:R-:W-:Y:S03]  /*28720*/  @P6 HFMA2.BF16_V2 R44, -RZ.H0_H0, RZ.H0_H0, -R27.H0_H0 ;  /* 0x200000ffff2c6231 */ /* 0x000fe6000034091b */
[----:B------:R-:W-:Y:S01]  /*28730*/  PRMT R47, R85, 0x7610, R47 ;  /* 0x00007610552f7816 */ /* 0x000fe2000000002f */
[----:B------:R-:W-:Y:S01]  /*28740*/  @P4 STL.S16 [R1+0x114], R85 ;  /* 0x0001145501004387 */ /* 0x000fe20000100600 */
[----:B------:R-:W-:Y:S03]  /*28750*/  PRMT R22, R44, 0x7610, R22 ;  /* 0x000076102c167816 */ /* 0x000fe60000000016 */
[----:B------:R4:W-:Y:S01]  /*28760*/  @P6 STL.S16 [R1+0x110], R44 ;  /* 0x0001102c01006387 */ /* 0x0009e20000100600 */
[----:B--2---:R-:W-:Y:S02]  /*28770*/  LOP3.LUT R30, R0, 0xff, RZ, 0xc0, !PT ;  /* 0x000000ff001e7812 */ /* 0x004fe400078ec0ff */
[----:B------:R-:W2:Y:S02]  /*28780*/  MUFU.EX2 R0, R3 ;  /* 0x0000000300007308 */ /* 0x000ea40000000800 */
[----:B------:R-:W-:Y:S11]  /*28790*/  ISETP.LE.U32.AND P0, PT, R30, UR10, PT ;  /* 0x0000000a1e007c0c */ /* 0x000ff6000bf03070 */
[----:B------:R-:W-:Y:S02]  /*287a0*/  @!UPT UIADD3 URZ, UPT, UPT, URZ, URZ, URZ ;  /* 0x000000fffffff290 */ /* 0x000fe4000fffe0ff */
[----:B------:R-:W-:Y:S01]  /*287b0*/  @!P0 HFMA2.BF16_V2 R46, -RZ.H0_H0, RZ.H0_H0, -R168.H0_H0 ;  /* 0x200000ffff2e8231 */ /* 0x000fe200003409a8 */
[----:B--2---:R-:W-:Y:S02]  /*287c0*/  F2FP.BF16.F32.PACK_AB R84, R0, R10 ;  /* 0x0000000a0054723e */ /* 0x004fe400000010ff */
[----:B----4-:R-:W-:Y:S02]  /*287d0*/  PRMT R44, R24, 0x5410, R27 ;  /* 0x00005410182c7816 */ /* 0x010fe4000000001b */
[----:B------:R-:W-:Y:S01]  /*287e0*/  @!P0 STL.S16 [R1+0x10c], R46 ;  /* 0x00010c2e01008387 */ /* 0x000fe20000100600 */
[----:B------:R-:W-:Y:S02]  /*287f0*/  @P6 PRMT R27, R22, 0x5410, RZ ;  /* 0x00005410161b6816 */ /* 0x000fe400000000ff */
[----:B------:R-:W-:Y:S01]  /*28800*/  ISETP.LE.U32.AND P6, PT, R2, UR10, PT ;  /* 0x0000000a02007c0c */ /* 0x000fe2000bfc3070 */
[----:B------:R1:W2:Y:S01]  /*28810*/  LDL.S16 R114, [R1+0x104] ;  /* 0x0001040001727983 */ /* 0x0002a20000100600 */
[----:B------:R-:W-:Y:S01]  /*28820*/  PRMT R25, R46, 0x7610, R25 ;  /* 0x000076102e197816 */ /* 0x000fe20000000019 */
[----:B------:R-:W-:Y:S01]  /*28830*/  IMAD.WIDE R2, R248, 0x70, R8 ;  /* 0x00000070f8027825 */ /* 0x000fe200078e0208 */
[----:B------:R-:W-:Y:S01]  /*28840*/  SHF.R.U32.HI R22, RZ, 0x18, R100 ;  /* 0x00000018ff167819 */ /* 0x000fe20000011664 */
[----:B------:R1:W4:Y:S01]  /*28850*/  LDL.S16 R112, [R1+0x100] ;  /* 0x0001000001707983 */ /* 0x0003220000100600 */
[----:B------:R-:W-:Y:S01]  /*28860*/  @!P0 PRMT R4, R25, 0x5410, RZ ;  /* 0x0000541019048816 */ /* 0x000fe200000000ff */
[----:B------:R-:W-:Y:S01]  /*28870*/  FADD.FTZ R8, R10, R209 ;  /* 0x000000d10a087221 */ /* 0x000fe20000010000 */
[----:B------:R-:W-:Y:S01]  /*28880*/  ISETP.LE.U32.AND P0, PT, R22, UR10, PT ;  /* 0x0000000a16007c0c */ /* 0x000fe2000bf03070 */
[----:B------:R1:W-:Y:S01]  /*28890*/  STG.E.U16 desc[UR20][R2.64+0xc0], R14 ;  /* 0x0000c00e02007986 */ /* 0x0003e2000c101514 */
[----:B------:R-:W-:Y:S01]  /*288a0*/  @P4 PRMT R24, R47, 0x5410, RZ ;  /* 0x000054102f184816 */ /* 0x000fe200000000ff */
[----:B------:R-:W-:Y:S01]  /*288b0*/  FADD.FTZ R188, R0, R8 ;  /* 0x0000000800bc7221 */ /* 0x000fe20000010000 */
[----:B------:R-:W-:Y:S01]  /*288c0*/  LOP3.LUT R0, R38, 0xffff, RZ, 0xc0, !PT ;  /* 0x0000ffff26007812 */ /* 0x000fe200078ec0ff */
[----:B------:R1:W-:Y:S01]  /*288d0*/  STG.E.U16 desc[UR20][R2.64+0xc2], R7 ;  /* 0x0000c20702007986 */ /* 0x0003e2000c101514 */
[----:B------:R-:W-:Y:S01]  /*288e0*/  PRMT R8, R204, 0x5410, R216 ;  /* 0x00005410cc087816 */ /* 0x000fe200000000d8 */
[----:B------:R-:W-:Y:S01]  /*288f0*/  IMAD.MOV.U32 R100, RZ, RZ, R6 ;  /* 0x000000ffff647224 */ /* 0x000fe200078e0006 */
[----:B------:R-:W-:Y:S01]  /*28900*/  PRMT R6, R215, 0x5410, R214 ;  /* 0x00005410d7067816 */ /* 0x000fe200000000d6 */
[----:B------:R1:W-:Y:S01]  /*28910*/  STG.E.U16 desc[UR20][R36.64+0xc0], R4 ;  /* 0x0000c00424007986 */ /* 0x0003e2000c101514 */
[----:B------:R-:W-:Y:S02]  /*28920*/  PRMT R9, R205, 0x5410, R218 ;  /* 0x00005410cd097816 */ /* 0x000fe400000000da */
[----:B------:R-:W-:Y:S02]  /*28930*/  SHF.R.U32.HI R85, RZ, 0x8, R0 ;  /* 0x00000008ff557819 */ /* 0x000fe40000011600 */
[----:B------:R-:W-:Y:S02]  /*28940*/  PRMT R10, R115, 0x5410, R105 ;  /* 0x00005410730a7816 */ /* 0x000fe40000000069 */
[--C-:B------:R-:W-:Y:S02]  /*28950*/  HSET2.LE.AND R0, R9, R194.reuse, PT ;  /* 0x000000c209007233 */ /* 0x100fe40003803000 */
[----:B------:R-:W-:Y:S02]  /*28960*/  ISETP.GT.U32.AND P4, PT, R210, UR10, PT ;  /* 0x0000000ad2007c0c */ /* 0x000fe4000bf84070 */
[--C-:B------:R-:W-:Y:S02]  /*28970*/  PRMT R54, R30, 0x5410, R22.reuse ;  /* 0x000054101e367816 */ /* 0x100fe40000000016 */
[----:B------:R-:W-:Y:S02]  /*28980*/  PRMT R22, R21, 0x7632, R22 ;  /* 0x0000763215167816 */ /* 0x000fe40000000016 */
[----:B------:R-:W-:Y:S02]  /*28990*/  PRMT R25, R208, 0x5410, R207 ;  /* 0x00005410d0197816 */ /* 0x000fe400000000cf */
[----:B-1----:R-:W-:Y:S02]  /*289a0*/  PRMT R14, R168, 0x7632, R14 ;  /* 0x00007632a80e7816 */ /* 0x002fe4000000000e */
[----:B------:R-:W-:Y:S01]  /*289b0*/  LOP3.LUT R7, R6, 0xff00ff, RZ, 0xc0, !PT ;  /* 0x00ff00ff06077812 */ /* 0x000fe200078ec0ff */
[----:B------:R-:W-:Y:S01]  /*289c0*/  IMAD.WIDE R2, R248, -0x70, R2 ;  /* 0xffffff90f8027825 */ /* 0x000fe200078e0202 */
[--C-:B------:R-:W-:Y:S02]  /*289d0*/  HSET2.LE.AND R6, R10, R194.reuse, PT ;  /* 0x000000c20a067233 */ /* 0x100fe40003803000 */
[--C-:B------:R-:W-:Y:S02]  /*289e0*/  HSET2.LE.AND R4, R8, R194.reuse, PT ;  /* 0x000000c208047233 */ /* 0x100fe40003803000 */
[----:B------:R-:W-:Y:S02]  /*289f0*/  LOP3.LUT R8, R85, 0xffff, RZ, 0xc0, !PT ;  /* 0x0000ffff55087812 */ /* 0x000fe400078ec0ff */
[----:B------:R-:W-:Y:S02]  /*28a00*/  HSET2.LE.AND R7, R7, R194, PT ;  /* 0x000000c207077233 */ /* 0x000fe40003803000 */
[----:B------:R-:W-:Y:S02]  /*28a10*/  LOP3.LUT R10, R245, R4, RZ, 0xc0, !PT ;  /* 0x00000004f50a7212 */ /* 0x000fe400078ec0ff */
[----:B------:R-:W-:Y:S02]  /*28a20*/  LOP3.LUT R9, R90, R6, RZ, 0xc0, !PT ;  /* 0x000000065a097212 */ /* 0x000fe400078ec0ff */
[----:B------:R-:W-:Y:S01]  /*28a30*/  PRMT R6, R52, 0x7771, RZ ;  /* 0x0000777134067816 */ /* 0x000fe200000000ff */
[----:B---3--:R-:W-:Y:S05]  /*28a40*/  @!P0 HFMA2.BF16_V2 R23, -RZ.H0_H0, RZ.H0_H0, -R168.H1_H1 ;  /* 0x200000ffff178231 */ /* 0x008fea00003609a8 */
[----:B------:R1:W-:Y:S01]  /*28a50*/  @!P0 STL.S16 [R1+0x108], R23 ;  /* 0x0001081701008387 */ /* 0x0003e20000100600 */
[----:B------:R-:W-:Y:S03]  /*28a60*/  PRMT R11, R23, 0x7610, R11 ;  /* 0x00007610170b7816 */ /* 0x000fe6000000000b */
[----:B------:R3:W3:Y:S01]  /*28a70*/  LDL.S16 R47, [R1+0xfc] ;  /* 0x0000fc00012f7983 */ /* 0x0006e20000100600 */
[----:B------:R-:W-:Y:S02]  /*28a80*/  @!P0 PRMT R14, R11, 0x5410, RZ ;  /* 0x000054100b0e8816 */ /* 0x000fe400000000ff */
[----:B------:R-:W-:Y:S01]  /*28a90*/  ISETP.LE.U32.AND P0, PT, R8, UR10, PT ;  /* 0x0000000a08007c0c */ /* 0x000fe2000bf03070 */
[----:B------:R1:W3:Y:S01]  /*28aa0*/  LDL.S16 R46, [R1+0xf8] ;  /* 0x0000f800012e7983 */ /* 0x0002e20000100600 */
[----:B------:R-:W-:Y:S02]  /*28ab0*/  LOP3.LUT R8, R183, R0, RZ, 0xc0, !PT ;  /* 0x00000000b7087212 */ /* 0x000fe400078ec0ff */
[----:B------:R-:W-:Y:S01]  /*28ac0*/  LOP3.LUT R11, R88, R7, RZ, 0xc0, !PT ;  /* 0x00000007580b7212 */ /* 0x000fe200078ec0ff */
[----:B------:R-:W4:Y:S01]  /*28ad0*/  S2R R183, SR_TID.X ;  /* 0x0000000000b77919 */ /* 0x000f220000002100 */
[----:B------:R-:W-:Y:S01]  /*28ae0*/  HMMA.16816.F32.BF16 R88, R16, R34, R68 ;  /* 0x000000221058723c */ /* 0x000fe20000041844 */
[----:B------:R-:W4:Y:S02]  /*28af0*/  LDSM.16.MT88.4 R32, [R197+0x5800] ;  /* 0x00580000c520783b */ /* 0x000f240000004200 */
[C---:B------:R-:W-:Y:S01]  /*28b00*/  PRMT R68, R52.reuse, 0x7772, RZ ;  /* 0x0000777234447816 */ /* 0x040fe200000000ff */
[----:B------:R-:W-:Y:S01]  /*28b10*/  IMAD.MOV.U32 R16, RZ, RZ, R162 ;  /* 0x000000ffff107224 */ /* 0x000fe200078e00a2 */
[----:B------:R-:W-:Y:S01]  /*28b20*/  PRMT R69, R52, 0x7773, RZ ;  /* 0x0000777334457816 */ /* 0x000fe200000000ff */
[----:B------:R4:W-:Y:S01]  /*28b30*/  STG.E.U16 desc[UR20][R36.64+0xc2], R14 ;  /* 0x0000c20e24007986 */ /* 0x0009e2000c101514 */
[----:B------:R-:W-:Y:S01]  /*28b40*/  PRMT R0, R97, 0x5410, R221 ;  /* 0x0000541061007816 */ /* 0x000fe200000000dd */
[C---:B------:R-:W-:Y:S02]  /*28b50*/  HMMA.16816.F32.BF16 R80, R8.reuse, R40, R80 ;  /* 0x000000280850723c */ /* 0x040fe40000041850 */
[----:B------:R-:W-:Y:S03]  /*28b60*/  STG.E.U16 desc[UR20][R28.64+0xd0], R103 ;  /* 0x0000d0671c007986 */ /* 0x000fe6000c101514 */
[----:B------:R-:W-:Y:S01]  /*28b70*/  PRMT R7, R113, 0x5410, R170 ;  /* 0x0000541071077816 */ /* 0x000fe200000000aa */
[----:B------:R-:W-:Y:S01]  /*28b80*/  STG.E.U16 desc[UR20][R28.64+0xd2], R107 ;  /* 0x0000d26b1c007986 */ /* 0x000fe2000c101514 */
[--C-:B------:R-:W-:Y:S01]  /*28b90*/  HSET2.LE.AND R4, R0, R194.reuse, PT ;  /* 0x000000c200047233 */ /* 0x100fe20003803000 */
[C---:B------:R-:W-:Y:S02]  /*28ba0*/  HMMA.16816.F32.BF16 R72, R8.reuse, R42, R72 ;  /* 0x0000002a0848723c */ /* 0x040fe40000041848 */
[----:B------:R-:W-:Y:S01]  /*28bb0*/  STG.E.U16 desc[UR20][R2.64+0xd0], R24 ;  /* 0x0000d01802007986 */ /* 0x000fe2000c101514 */
[----:B------:R-:W-:Y:S01]  /*28bc0*/  HSET2.LE.AND R0, R7, R194, PT ;  /* 0x000000c207007233 */ /* 0x000fe20003803000 */
[----:B-1----:R-:W-:Y:S01]  /*28bd0*/  IMAD.MOV.U32 R23, RZ, RZ, R52 ;  /* 0x000000ffff177224 */ /* 0x002fe200078e0034 */
[----:B------:R-:W-:Y:S01]  /*28be0*/  PRMT R17, R109, 0x5410, R111 ;  /* 0x000054106d117816 */ /* 0x000fe2000000006f */
[----:B------:R1:W-:Y:S01]  /*28bf0*/  STG.E.U16 desc[UR20][R2.64+0xd2], R27 ;  /* 0x0000d21b02007986 */ /* 0x0003e2000c101514 */
[----:B------:R-:W-:Y:S01]  /*28c00*/  PRMT R52, R31, 0x5410, R167 ;  /* 0x000054101f347816 */ /* 0x000fe200000000a7 */
[----:B--2---:R-:W-:Y:S01]  /*28c10*/  @!P6 HFMA2.BF16_V2 R114, -RZ.H0_H0, RZ.H0_H0, -R164.H0_H0 ;  /* 0x200000ffff72e231 */ /* 0x004fe200003409a4 */
[----:B------:R-:W-:Y:S01]  /*28c20*/  LOP3.LUT R16, R16, R0, RZ, 0xc0, !PT ;  /* 0x0000000010107212 */ /* 0x000fe200078ec0ff */
[C---:B------:R-:W-:Y:S03]  /*28c30*/  HMMA.16816.F32.BF16 R60, R8.reuse, R50, R60 ;  /* 0x00000032083c723c */ /* 0x040fe6000004183c */
[----:B------:R-:W-:Y:S01]  /*28c40*/  HSET2.LE.AND R0, R17, R194, PT ;  /* 0x000000c211007233 */ /* 0x000fe20003803000 */
[----:B------:R-:W-:Y:S01]  /*28c50*/  @!P6 STL.S16 [R1+0x104], R114 ;  /* 0x000104720100e387 */ /* 0x000fe20000100600 */
[----:B------:R-:W-:Y:S01]  /*28c60*/  PRMT R31, R114, 0x7610, R31 ;  /* 0x00007610721f7816 */ /* 0x000fe2000000001f */
[----:B----4-:R-:W-:Y:S01]  /*28c70*/  @P4 HFMA2.BF16_V2 R112, -RZ.H0_H0, RZ.H0_H0, -R164.H1_H1 ;  /* 0x200000ffff704231 */ /* 0x010fe200003609a4 */
[----:B------:R-:W-:Y:S01]  /*28c80*/  PRMT R14, R220, 0x5410, R219 ;  /* 0x00005410dc0e7816 */ /* 0x000fe200000000db */
[----:B------:R-:W-:Y:S01]  /*28c90*/  HMMA.16816.F32.BF16 R76, R8, R48, R76 ;  /* 0x00000030084c723c */ /* 0x000fe2000004184c */
[----:B------:R2:W-:Y:S02]  /*28ca0*/  MUFU.EX2 R10, R5 ;  /* 0x00000005000a7308 */ /* 0x0005e40000000800 */
[----:B------:R-:W-:Y:S01]  /*28cb0*/  @P4 STL.S16 [R1+0x100], R112 ;  /* 0x0001007001004387 */ /* 0x000fe20000100600 */
[----:B------:R-:W-:Y:S01]  /*28cc0*/  LOP3.LUT R7, R14, 0xff00ff, RZ, 0xc0, !PT ;  /* 0x00ff00ff0e077812 */ /* 0x000fe200078ec0ff */
[----:B------:R-:W-:Y:S01]  /*28cd0*/  IMAD.MOV.U32 R14, RZ, RZ, R158 ;  /* 0x000000ffff0e7224 */ /* 0x000fe200078e009e */
[----:B------:R-:W-:Y:S01]  /*28ce0*/  PRMT R30, R112, 0x7610, R30 ;  /* 0x00007610701e7816 */ /* 0x000fe2000000001e */
[----:B------:R-:W-:Y:S01]  /*28cf0*/  IMAD.WIDE R8, R248, 0x70, R2 ;  /* 0x00000070f8087825 */ /* 0x000fe200078e0202 */
[----:B------:R-:W-:Y:S02]  /*28d00*/  PRMT R11, R164, 0x7632, R11 ;  /* 0x00007632a40b7816 */ /* 0x000fe4000000000b */
[----:B------:R-:W-:Y:S01]  /*28d10*/  LOP3.LUT R18, R14, R4, RZ, 0xc0, !PT ;  /* 0x000000040e127212 */ /* 0x000fe200078ec0ff */
[----:B------:R-:W-:Y:S01]  /*28d20*/  IMAD.MOV.U32 R14, RZ, RZ, R161 ;  /* 0x000000ffff0e7224 */ /* 0x000fe200078e00a1 */
[--C-:B------:R-:W-:Y:S01]  /*28d30*/  HSET2.LE.AND R4, R7, R194.reuse, PT ;  /* 0x000000c207047233 */ /* 0x100fe20003803000 */
[----:B------:R-:W-:Y:S01]  /*28d40*/  IMAD.MOV.U32 R7, RZ, RZ, R163 ;  /* 0x000000ffff077224 */ /* 0x000fe200078e00a3 */
[----:B------:R-:W-:Y:S02]  /*28d50*/  @P4 PRMT R11, R30, 0x5410, RZ ;  /* 0x000054101e0b4816 */ /* 0x000fe400000000ff */
[----:B-1----:R-:W-:Y:S02]  /*28d60*/  PRMT R3, R99, 0x7632, R3 ;  /* 0x0000763263037816 */ /* 0x002fe40000000003 */
[----:B------:R-:W-:Y:S01]  /*28d70*/  LOP3.LUT R17, R7, R0, RZ, 0xc0, !PT ;  /* 0x0000000007117212 */ /* 0x000fe200078ec0ff */
[----:B------:R1:W-:Y:S01]  /*28d80*/  STG.E.U16 desc[UR20][R8.64+0xd2], R11 ;  /* 0x0000d20b08007986 */ /* 0x0003e2000c101514 */
[----:B------:R-:W-:Y:S02]  /*28d90*/  LOP3.LUT R0, R23, 0xff, RZ, 0xc0, !PT ;  /* 0x000000ff17007812 */ /* 0x000fe400078ec0ff */
[----:B------:R-:W-:Y:S02]  /*28da0*/  LOP3.LUT R19, R14, R4, RZ, 0xc0, !PT ;  /* 0x000000040e137212 */ /* 0x000fe400078ec0ff */
[C---:B------:R-:W-:Y:S02]  /*28db0*/  ISETP.LE.U32.AND P4, PT, R0.reuse, UR10, PT ;  /* 0x0000000a00007c0c */ /* 0x040fe4000bf83070 */
[----:B------:R-:W-:Y:S02]  /*28dc0*/  PRMT R70, R0, 0x5410, R6 ;  /* 0x0000541000467816 */ /* 0x000fe40000000006 */
[--C-:B------:R-:W-:Y:S01]  /*28dd0*/  HSET2.LE.AND R0, R25, R194.reuse, PT ;  /* 0x000000c219007233 */ /* 0x100fe20003803000 */
[C---:B------:R-:W-:Y:S01]  /*28de0*/  HMMA.16816.F32.BF16 R56, R16.reuse, R40, R56 ;  /* 0x000000281038723c */ /* 0x040fe20000041838 */
[----:B------:R4:W4:Y:S04]  /*28df0*/  LDL.S16 R25, [R1+0xf4] ;  /* 0x0000f40001197983 */ /* 0x0009280000100600 */
[----:B------:R-:W-:Y:S02]  /*28e00*/  PRMT R14, R164, 0x7610, R14 ;  /* 0x00007610a40e7816 */ /* 0x000fe4000000000e */
[----:B------:R-:W-:Y:S01]  /*28e10*/  @!P6 PRMT R14, R31, 0x5410, RZ ;  /* 0x000054101f0ee816 */ /* 0x000fe200000000ff */
[C---:B------:R-:W-:Y:S01]  /*28e20*/  HMMA.16816.F32.BF16 R64, R16.reuse, R48, R64 ;  /* 0x000000301040723c */ /* 0x040fe20000041840 */
[----:B------:R-:W1:Y:S02]  /*28e30*/  MUFU.EX2 R31, R182 ;  /* 0x000000b6001f7308 */ /* 0x000e640000000800 */
[----:B------:R-:W-:Y:S01]  /*28e40*/  LOP3.LUT R4, R144, R0, RZ, 0xc0, !PT ;  /* 0x0000000090047212 */ /* 0x000fe200078ec0ff */
[----:B------:R-:W-:Y:S01]  /*28e50*/  STG.E.U16 desc[UR20][R8.64+0xd0], R14 ;  /* 0x0000d00e08007986 */ /* 0x000fe2000c101514 */
[--C-:B--2---:R-:W-:Y:S01]  /*28e60*/  HSET2.LE.AND R5, R26, R194.reuse, PT ;  /* 0x000000c21a057233 */ /* 0x104fe20003803000 */
[----:B------:R-:W-:Y:S01]  /*28e70*/  IMAD.SHL.U32 R144, R183, 0x8, RZ ;  /* 0x00000008b7907824 */ /* 0x000fe200078e00ff */
[----:B------:R-:W-:Y:S01]  /*28e80*/  LOP3.LUT R3, R3, 0xff, RZ, 0xc0, !PT ;  /* 0x000000ff03037812 */ /* 0x000fe200078ec0ff */
[C---:B------:R-:W-:Y:S03]  /*28e90*/  HMMA.16816.F32.BF16 R88, R16.reuse, R50, R88 ;  /* 0x000000321058723c */ /* 0x040fe60000041858 */
[----:B------:R-:W-:Y:S01]  /*28ea0*/  SHF.R.U32.HI R2, RZ, 0x18, R99 ;  /* 0x00000018ff027819 */ /* 0x000fe20000011663 */
[----:B-1----:R-:W-:Y:S01]  /*28eb0*/  IMAD.MOV.U32 R11, RZ, RZ, R166 ;  /* 0x000000ffff0b7224 */ /* 0x002fe200078e00a6 */
[----:B------:R-:W-:Y:S02]  /*28ec0*/  LOP3.LUT R30, R38, 0xff, RZ, 0xc0, !PT ;  /* 0x000000ff261e7812 */ /* 0x000fe400078ec0ff */
[----:B------:R-:W-:Y:S01]  /*28ed0*/  PRMT R49, R3, 0x5410, R2 ;  /* 0x0000541003317816 */ /* 0x000fe20000000002 */
[----:B------:R-:W-:Y:S03]  /*28ee0*/  HMMA.16816.F32.BF16 R92, R16, R42, R92 ;  /* 0x0000002a105c723c */ /* 0x000fe6000004185c */
[----:B------:R-:W-:Y:S01]  /*28ef0*/  FADD.FTZ R0, R31, R127 ;  /* 0x0000007f1f007221 */ /* 0x000fe20000010000 */
[----:B------:R-:W-:Y:S01]  /*28f00*/  F2FP.BF16.F32.PACK_AB R31, R10, R31 ;  /* 0x0000001f0a1f723e */ /* 0x000fe200000010ff */
[----:B------:R-:W-:Y:S01]  /*28f10*/  IMAD.MOV.U32 R18, RZ, RZ, R164 ;  /* 0x000000ffff127224 */ /* 0x000fe200078e00a4 */
[----:B------:R-:W-:Y:S01]  /*28f20*/  LOP3.LUT R7, R106, 0xff00ff, RZ, 0xc0, !PT ;  /* 0x00ff00ff6a077812 */ /* 0x000fe200078ec0ff */
[----:B------:R-:W-:Y:S01]  /*28f30*/  FADD.FTZ R189, R10, R0 ;  /* 0x000000000abd7221 */ /* 0x000fe20000010000 */
[----:B------:R-:W-:Y:S01]  /*28f40*/  PRMT R10, R165, 0x7632, R10 ;  /* 0x00007632a50a7816 */ /* 0x000fe2000000000a */
[----:B------:R-:W-:Y:S01]  /*28f50*/  IMAD.SHL.U32 R182, R183, 0x20, RZ ;  /* 0x00000020b7b67824 */ /* 0x000fe200078e00ff */
[----:B------:R-:W-:Y:S02]  /*28f60*/  PRMT R0, R165, 0x7610, R0 ;  /* 0x00007610a5007816 */ /* 0x000fe40000000000 */
[--C-:B------:R-:W-:Y:S02]  /*28f70*/  HSET2.LE.AND R7, R7, R194.reuse, PT ;  /* 0x000000c207077233 */ /* 0x100fe40003803000 */
[----:B------:R-:W-:Y:S02]  /*28f80*/  ISETP.GT.U32.AND P6, PT, R6, UR10, PT ;  /* 0x0000000a06007c0c */ /* 0x000fe4000bfc4070 */
[--C-:B------:R-:W-:Y:S02]  /*28f90*/  HSET2.LE.AND R6, R45, R194.reuse, PT ;  /* 0x000000c22d067233 */ /* 0x100fe40003803000 */
[----:B------:R-:W-:Y:S02]  /*28fa0*/  LOP3.LUT R7, R44, R7, RZ, 0xc0, !PT ;  /* 0x000000072c077212 */ /* 0x000fe400078ec0ff */
[----:B------:R-:W-:Y:S02]  /*28fb0*/  LOP3.LUT R5, R104, R5, RZ, 0xc0, !PT ;  /* 0x0000000568057212 */ /* 0x000fe400078ec0ff */
[----:B------:R-:W-:Y:S02]  /*28fc0*/  LOP3.LUT R6, R227, R6, RZ, 0xc0, !PT ;  /* 0x00000006e3067212 */ /* 0x000fe400078ec0ff */
[----:B------:R-:W-:Y:S02]  /*28fd0*/  PRMT R24, R110, 0x5410, R101 ;  /* 0x000054106e187816 */ /* 0x000fe40000000065 */
[----:B------:R-:W-:Y:S03]  /*28fe0*/  LOP3.LUT R144, R144, 0x18, RZ, 0xc0, !PT ;  /* 0x0000001890907812 */ /* 0x000fe600078ec0ff */
[C---:B------:R-:W-:Y:S08]  /*28ff0*/  HMMA.16816.F32.BF16 R80, R4.reuse, R32, R80 ;  /* 0x000000200450723c */ /* 0x040ff00000041850 */
[C---:B------:R-:W-:Y:S03]  /*29000*/  HMMA.16816.F32.BF16 R72, R4.reuse, R34, R72 ;  /* 0x000000220448723c */ /* 0x040fe60000041848 */
[--C-:B---3--:R-:W-:Y:S02]  /*29010*/  @P5 HFMA2.BF16_V2 R47, -RZ.H0_H0, RZ.H0_H0, -R165.reuse.H0_H0 ;  /* 0x200000ffff2f5231 */ /* 0x108fe400003409a5 */
[----:B------:R-:W-:Y:S03]  /*29020*/  @P2 HFMA2.BF16_V2 R46, -RZ.H0_H0, RZ.H0_H0, -R165.H1_H1 ;  /* 0x200000ffff2e2231 */ /* 0x000fe600003609a5 */
[----:B------:R-:W-:Y:S01]  /*29030*/  @P5 STL.S16 [R1+0xfc], R47 ;  /* 0x0000fc2f01005387 */ /* 0x000fe20000100600 */
[----:B------:R-:W-:Y:S03]  /*29040*/  PRMT R26, R47, 0x7610, R26 ;  /* 0x000076102f1a7816 */ /* 0x000fe6000000001a */
[----:B------:R-:W-:Y:S01]  /*29050*/  @P2 STL.S16 [R1+0xf8], R46 ;  /* 0x0000f82e01002387 */ /* 0x000fe20000100600 */
[----:B------:R-:W-:Y:S02]  /*29060*/  PRMT R23, R46, 0x7610, R23 ;  /* 0x000076102e177816 */ /* 0x000fe40000000017 */
[----:B------:R-:W-:Y:S01]  /*29070*/  @P5 PRMT R0, R26, 0x5410, RZ ;  /* 0x000054101a005816 */ /* 0x000fe200000000ff */
[----:B------:R2:W3:Y:S01]  /*29080*/  LDL.S16 R41, [R1+0xe4] ;  /* 0x0000e40001297983 */ /* 0x0004e20000100600 */
[----:B------:R-:W-:Y:S02]  /*29090*/  @P2 PRMT R10, R23, 0x5410, RZ ;  /* 0x00005410170a2816 */ /* 0x000fe400000000ff */
[----:B------:R-:W-:Y:S01]  /*290a0*/  ISETP.LE.U32.AND P5, PT, R3, UR10, PT ;  /* 0x0000000a03007c0c */ /* 0x000fe2000bfa3070 */
[----:B------:R2:W2:Y:S01]  /*290b0*/  LDL.S16 R23, [R1+0xe0] ;  /* 0x0000e00001177983 */ /* 0x0004a20000100600 */
[----:B------:R-:W-:Y:S02]  /*290c0*/  ISETP.LE.U32.AND P2, PT, R2, UR10, PT ;  /* 0x0000000a02007c0c */ /* 0x000fe4000bf43070 */
[----:B------:R-:W-:Y:S01]  /*290d0*/  PRMT R2, R243, 0x7610, R2 ;  /* 0x00007610f3027816 */ /* 0x000fe20000000002 */
[----:B------:R1:W2:Y:S01]  /*290e0*/  LDL.S16 R40, [R1+0xd0] ;  /* 0x0000d00001287983 */ /* 0x0002a20000100600 */
[--C-:B------:R-:W-:Y:S03]  /*290f0*/  HSET2.LE.AND R3, R52, R194.reuse, PT ;  /* 0x000000c234037233 */ /* 0x100fe60003803000 */
[----:B------:R-:W1:Y:S02]  /*29100*/  LDSM.16.MT88.4 R44, [R39+0x1800] ;  /* 0x00180000272c783b */ /* 0x000e640000004200 */
[----:B------:R-:W-:Y:S02]  /*29110*/  LOP3.LUT R16, R11, R3, RZ, 0xc0, !PT ;  /* 0x000000030b107212 */ /* 0x000fe400078ec0ff */
[----:B------:R1:W-:Y:S01]  /*29120*/  STG.E.U16 desc[UR20][R36.64+0xd0], R0 ;  /* 0x0000d00024007986 */ /* 0x0003e2000c101514 */
[--C-:B------:R-:W-:Y:S02]  /*29130*/  HSET2.LE.AND R3, R102, R194.reuse, PT ;  /* 0x000000c266037233 */ /* 0x100fe40003803000 */
[----:B------:R-:W-:Y:S01]  /*29140*/  LOP3.LUT R11, R108, 0xff00ff, RZ, 0xc0, !PT ;  /* 0x00ff00ff6c0b7812 */ /* 0x000fe200078ec0ff */
[----:B------:R1:W-:Y:S02]  /*29150*/  STG.E.U16 desc[UR20][R36.64+0xd2], R10 ;  /* 0x0000d20a24007986 */ /* 0x0003e4000c101514 */
[----:B------:R-:W-:Y:S01]  /*29160*/  LOP3.LUT R18, R18, R3, RZ, 0xc0, !PT ;  /* 0x0000000312127212 */ /* 0x000fe200078ec0ff */
[----:B------:R-:W-:Y:S01]  /*29170*/  IMAD.MOV.U32 R3, RZ, RZ, R168 ;  /* 0x000000ffff037224 */ /* 0x000fe200078e00a8 */
[----:B------:R-:W-:Y:S01]  /*29180*/  STG.E.U16 desc[UR20][R28.64+0xe0], R53 ;  /* 0x0000e0351c007986 */ /* 0x000fe2000c101514 */
[--C-:B------:R-:W-:Y:S03]  /*29190*/  HSET2.LE.AND R11, R11, R194.reuse, PT ;  /* 0x000000c20b0b7233 */ /* 0x100fe60003803000 */
[----:B------:R-:W-:Y:S01]  /*291a0*/  STG.E.U16 desc[UR20][R28.64+0xe2], R55 ;  /* 0x0000e2371c007986 */ /* 0x000fe2000c101514 */
[----:B-1----:R-:W-:Y:S04]  /*291b0*/  PRMT R0, R243, 0x7632, R0 ;  /* 0x00007632f3007816 */ /* 0x002fe80000000000 */
[----:B------:R-:W-:Y:S02]  /*291c0*/  PRMT R48, R2, 0x5410, R0 ;  /* 0x0000541002307816 */ /* 0x000fe40000000000 */
[----:B------:R-:W-:Y:S01]  /*291d0*/  HSET2.LE.AND R10, R54, R194, PT ;  /* 0x000000c2360a7233 */ /* 0x000fe20003803000 */
[C---:B------:R-:W-:Y:S04]  /*291e0*/  HMMA.16816.F32.BF16 R76, R4.reuse, R44, R76 ;  /* 0x0000002c044c723c */ /* 0x040fe8000004184c */
[----:B------:R-:W-:Y:S02]  /*291f0*/  LOP3.LUT R17, R3, R10, RZ, 0xc0, !PT ;  /* 0x0000000a03117212 */ /* 0x000fe400078ec0ff */
[----:B------:R-:W-:Y:S02]  /*29200*/  PRMT R3, R38, 0x7632, R3 ;  /* 0x0000763226037816 */ /* 0x000fe40000000003 */
[----:B------:R-:W-:Y:S03]  /*29210*/  HMMA.16816.F32.BF16 R60, R4, R46, R60 ;  /* 0x0000002e043c723c */ /* 0x000fe6000004183c */
[----:B----4-:R-:W-:Y:S02]  /*29220*/  @!P5 HFMA2.BF16_V2 R25, -RZ.H0_H0, RZ.H0_H0, -R2.H0_H0 ;  /* 0x200000ffff19d231 */ /* 0x010fe40000340902 */
[----:B------:R-:W-:Y:S01]  /*29230*/  IMAD.WIDE R4, R248, -0x70, R8 ;  /* 0xffffff90f8047825 */ /* 0x000fe200078e0208 */
[----:B------:R-:W-:Y:S02]  /*29240*/  SHF.R.U32.HI R7, RZ, 0x18, R38 ;  /* 0x00000018ff077819 */ /* 0x000fe40000011626 */
[----:B------:R-:W-:Y:S01]  /*29250*/  PRMT R6, R169, 0x7610, R6 ;  /* 0x00007610a9067816 */ /* 0x000fe20000000006 */
[----:B------:R1:W-:Y:S01]  /*29260*/  @!P5 STL.S16 [R1+0xf4], R25 ;  /* 0x0000f4190100d387 */ /* 0x0003e20000100600 */
[----:B------:R-:W-:Y:S03]  /*29270*/  PRMT R14, R25, 0x7610, R14 ;  /* 0x00007610190e7816 */ /* 0x000fe6000000000e */
[----:B------:R4:W4:Y:S01]  /*29280*/  LDL.S16 R27, [R1+0xdc] ;  /* 0x0000dc00011b7983 */ /* 0x0009220000100600 */
[----:B------:R-:W-:Y:S01]  /*29290*/  @!P5 PRMT R2, R14, 0x5410, RZ ;  /* 0x000054100e02d816 */ /* 0x000fe200000000ff */
[----:B------:R-:W-:Y:S01]  /*292a0*/  IMAD.MOV.U32 R14, RZ, RZ, R165 ;  /* 0x000000ffff0e7224 */ /* 0x000fe200078e00a5 */
[----:B------:R-:W-:Y:S01]  /*292b0*/  ISETP.LE.U32.AND P5, PT, R30, UR10, PT ;  /* 0x0000000a1e007c0c */ /* 0x000fe2000bfa3070 */
[----:B------:R2:W4:Y:S03]  /*292c0*/  LDL.S16 R26, [R1+0xd8] ;  /* 0x0000d800011a7983 */ /* 0x0005260000100600 */
[----:B------:R-:W-:Y:S01]  /*292d0*/  LOP3.LUT R19, R14, R11, RZ, 0xc0, !PT ;  /* 0x0000000b0e137212 */ /* 0x000fe200078ec0ff */
[----:B------:R1:W-:Y:S01]  /*292e0*/  STG.E.U16 desc[UR20][R4.64+0xe0], R2 ;  /* 0x0000e00204007986 */ /* 0x0003e2000c101514 */
[----:B------:R-:W-:Y:S05]  /*292f0*/  PRMT R14, R15, 0x7632, R14 ;  /* 0x000076320f0e7816 */ /* 0x000fea000000000e */
[C---:B------:R-:W-:Y:S01]  /*29300*/  HMMA.16816.F32.BF16 R56, R16.reuse, R32, R56 ;  /* 0x000000201038723c */ /* 0x040fe20000041838 */
[----:B-1----:R1:W4:Y:S07]  /*29310*/  LDL.S16 R25, [R1+0xd4] ;  /* 0x0000d40001197983 */ /* 0x00232e0000100600 */
[C---:B------:R-:W-:Y:S08]  /*29320*/  HMMA.16816.F32.BF16 R52, R16.reuse, R34, R92 ;  /* 0x000000221034723c */ /* 0x040ff0000004185c */
[C---:B------:R-:W-:Y:S03]  /*29330*/  HMMA.16816.F32.BF16 R32, R16.reuse, R44, R64 ;  /* 0x0000002c1020723c */ /* 0x040fe60000041840 */
[----:B------:R-:W-:Y:S05]  /*29340*/  HSET2.LE.AND R2, R24, R194, PT ;  /* 0x000000c218027233 */ /* 0x000fea0003803000 */
[----:B------:R-:W-:Y:S03]  /*29350*/  HMMA.16816.F32.BF16 R44, R16, R46, R88 ;  /* 0x0000002e102c723c */ /* 0x000fe60000041858 */
[----:B------:R-:W-:Y:S01]  /*29360*/  PRMT R16, R86, 0x5410, R87 ;  /* 0x0000541056107816 */ /* 0x000fe20000000057 */
[----:B---3--:R-:W-:Y:S02]  /*29370*/  @!P2 HFMA2.BF16_V2 R41, -RZ.H0_H0, RZ.H0_H0, -R0.H0_H0 ;  /* 0x200000ffff29a231 */ /* 0x008fe40000340900 */
[----:B--2---:R-:W-:Y:S03]  /*29380*/  @!P5 HFMA2.BF16_V2 R23, -RZ.H0_H0, RZ.H0_H0, -R169.H0_H0 ;  /* 0x200000ffff17d231 */ /* 0x004fe600003409a9 */
[----:B------:R-:W-:Y:S01]  /*29390*/  @!P2 STL.S16 [R1+0xe4], R41 ;  /* 0x0000e4290100a387 */ /* 0x000fe20000100600 */
[----:B------:R-:W-:Y:S01]  /*293a0*/  PRMT R11, R41, 0x7610, R11 ;  /* 0x00007610290b7816 */ /* 0x000fe2000000000b */
[----:B------:R-:W-:Y:S02]  /*293b0*/  @!P4 HFMA2.BF16_V2 R40, -RZ.H0_H0, RZ.H0_H0, -R21.H0_H0 ;  /* 0x200000ffff28c231 */ /* 0x000fe40000340915 */
[----:B------:R2:W-:Y:S01]  /*293c0*/  @!P5 STL.S16 [R1+0xe0], R23 ;  /* 0x0000e0170100d387 */ /* 0x0005e20000100600 */
[----:B------:R-:W-:Y:S02]  /*293d0*/  @!P2 PRMT R0, R11, 0x5410, RZ ;  /* 0x000054100b00a816 */ /* 0x000fe400000000ff */
[----:B------:R-:W-:Y:S01]  /*293e0*/  PRMT R8, R23, 0x7610, R8 ;  /* 0x0000761017087816 */ /* 0x000fe20000000008 */
[----:B------:R-:W-:Y:S01]  /*293f0*/  @!P4 STL.S16 [R1+0xd0], R40 ;  /* 0x0000d0280100c387 */ /* 0x000fe20000100600 */
[----:B------:R-:W-:Y:S02]  /*29400*/  PRMT R50, R40, 0x7610, R50 ;  /* 0x0000761028327816 */ /* 0x000fe40000000032 */
[----:B------:R-:W-:Y:S01]  /*29410*/  @!P5 PRMT R6, R8, 0x5410, RZ ;  /* 0x000054100806d816 */ /* 0x000fe200000000ff */
[----:B------:R1:W3:Y:S01]  /*29420*/  LDL.S16 R51, [R1+0xc8] ;  /* 0x0000c80001337983 */ /* 0x0002e20000100600 */
[----:B------:R-:W-:Y:S02]  /*29430*/  ISETP.LE.U32.AND P5, PT, R7, UR10, PT ;  /* 0x0000000a07007c0c */ /* 0x000fe4000bfa3070 */
[----:B------:R-:W-:Y:S01]  /*29440*/  LOP3.LUT R8, R126, R2, RZ, 0xc0, !PT ;  /* 0x000000027e087212 */ /* 0x000fe200078ec0ff */
[----:B------:R-:W1:Y:S04]  /*29450*/  LDSM.16.MT88.4 R40, [R197+0x5c00] ;  /* 0x005c0000c528783b */ /* 0x000e680000004200 */
[----:B------:R2:W-:Y:S02]  /*29460*/  STG.E.U16 desc[UR20][R4.64+0xe2], R0 ;  /* 0x0000e20004007986 */ /* 0x0005e4000c101514 */
[----:B--2---:R-:W-:Y:S01]  /*29470*/  LOP3.LUT R23, R3, 0xff, RZ, 0xc0, !PT ;  /* 0x000000ff03177812 */ /* 0x004fe200078ec0ff */
[----:B------:R-:W-:Y:S03]  /*29480*/  IMAD.WIDE R2, R248, 0x70, R4 ;  /* 0x00000070f8027825 */ /* 0x000fe600078e0204 */
[----:B------:R-:W-:Y:S02]  /*29490*/  ISETP.LE.U32.AND P2, PT, R23, UR10, PT ;  /* 0x0000000a17007c0c */ /* 0x000fe4000bf43070 */
[----:B------:R2:W-:Y:S01]  /*294a0*/  STG.E.U16 desc[UR20][R2.64+0xe0], R6 ;  /* 0x0000e00602007986 */ /* 0x0005e2000c101514 */
[----:B------:R-:W-:Y:S02]  /*294b0*/  PRMT R4, R169, 0x7632, R4 ;  /* 0x00007632a9047816 */ /* 0x000fe40000000004 */
[----:B------:R-:W-:Y:S02]  /*294c0*/  PRMT R0, R119, 0x7610, R0 ;  /* 0x0000761077007816 */ /* 0x000fe40000000000 */
[----:B------:R-:W-:Y:S04]  /*294d0*/  PRMT R5, R68, 0x5410, R69 ;  /* 0x0000541044057816 */ /* 0x000fe80000000045 */
[----:B------:R-:W-:Y:S02]  /*294e0*/  LOP3.LUT R11, R5, 0xff00ff, RZ, 0xc0, !PT ;  /* 0x00ff00ff050b7812 */ /* 0x000fe400078ec0ff */
[----:B------:R-:W-:Y:S02]  /*294f0*/  PRMT R5, R119, 0x7632, R5 ;  /* 0x0000763277057816 */ /* 0x000fe40000000005 */
[----:B--2---:R-:W-:Y:S02]  /*29500*/  PRMT R6, R21, 0x5410, R22 ;  /* 0x0000541015067816 */ /* 0x004fe40000000016 */
[----:B------:R-:W-:Y:S02]  /*29510*/  @!P4 PRMT R21, R50, 0x5410, RZ ;  /* 0x000054103215c816 */ /* 0x000fe400000000ff */
[----:B------:R-:W-:Y:S01]  /*29520*/  ISETP.GT.U32.AND P4, PT, R87, UR10, PT ;  /* 0x0000000a57007c0c */ /* 0x000fe2000bf84070 */
[----:B----4-:R-:W-:Y:S02]  /*29530*/  @!P0 HFMA2.BF16_V2 R27, -RZ.H0_H0, RZ.H0_H0, -R169.H1_H1 ;  /* 0x200000ffff1b8231 */ /* 0x010fe400003609a9 */
[--C-:B------:R-:W-:Y:S03]  /*29540*/  @!P2 HFMA2.BF16_V2 R26, -RZ.H0_H0, RZ.H0_H0, -R119.reuse.H0_H0 ;  /* 0x200000ffff1aa231 */ /* 0x100fe60000340977 */
[----:B------:R-:W-:Y:S01]  /*29550*/  @!P0 STL.S16 [R1+0xdc], R27 ;  /* 0x0000dc1b01008387 */ /* 0x000fe20000100600 */
[----:B------:R-:W-:Y:S03]  /*29560*/  PRMT R10, R27, 0x7610, R10 ;  /* 0x000076101b0a7816 */ /* 0x000fe6000000000a */
[----:B------:R-:W-:Y:S01]  /*29570*/  @!P2 STL.S16 [R1+0xd8], R26 ;  /* 0x0000d81a0100a387 */ /* 0x000fe20000100600 */
[----:B------:R-:W-:Y:S02]  /*29580*/  @!P0 PRMT R4, R10, 0x5410, RZ ;  /* 0x000054100a048816 */ /* 0x000fe400000000ff */
[----:B------:R-:W-:Y:S02]  /*29590*/  PRMT R9, R26, 0x7610, R9 ;  /* 0x000076101a097816 */ /* 0x000fe40000000009 */
[----:B------:R-:W-:Y:S01]  /*295a0*/  ISETP.GT.U32.AND P0, PT, R68, UR10, PT ;  /* 0x0000000a44007c0c */ /* 0x000fe2000bf04070 */
[----:B------:R2:W-:Y:S01]  /*295b0*/  STG.E.U16 desc[UR20][R2.64+0xe2], R4 ;  /* 0x0000e20402007986 */ /* 0x0005e2000c101514 */
[----:B------:R-:W-:Y:S02]  /*295c0*/  @!P2 PRMT R0, R9, 0x5410, RZ ;  /* 0x000054100900a816 */ /* 0x000fe400000000ff */
[----:B------:R-:W-:Y:S03]  /*295d0*/  ISETP.GT.U32.AND P2, PT, R86, UR10, PT ;  /* 0x0000000a56007c0c */ /* 0x000fe6000bf44070 */
[----:B------:R4:W-:Y:S01]  /*295e0*/  STG.E.U16 desc[UR20][R36.64+0xe0], R0 ;  /* 0x0000e00024007986 */ /* 0x0009e2000c101514 */
[----:B------:R-:W-:Y:S05]  /*295f0*/  @!P5 HFMA2.BF16_V2 R25, -RZ.H0_H0, RZ.H0_H0, -R119.H1_H1 ;  /* 0x200000ffff19d231 */ /* 0x000fea0000360977 */
[----:B------:R-:W-:Y:S01]  /*29600*/  @!P5 STL.S16 [R1+0xd4], R25 ;  /* 0x0000d4190100d387 */ /* 0x000fe20000100600 */
[----:B------:R-:W-:Y:S03]  /*29610*/  PRMT R71, R25, 0x7610, R71 ;  /* 0x0000761019477816 */ /* 0x000fe60000000047 */
[----:B------:R1:W3:Y:S01]  /*29620*/  LDL.S16 R38, [R1+0xc4] ;  /* 0x0000c40001267983 */ /* 0x0002e20000100600 */
[----:B------:R-:W-:Y:S02]  /*29630*/  @!P5 PRMT R5, R71, 0x5410, RZ ;  /* 0x000054104705d816 */ /* 0x000fe400000000ff */
[----:B------:R-:W-:Y:S01]  /*29640*/  ISETP.GT.U32.AND P5, PT, R69, UR10, PT ;  /* 0x0000000a45007c0c */ /* 0x000fe2000bfa4070 */
[----:B------:R-:W1:Y:S04]  /*29650*/  LDSM.16.MT88.4 R24, [R39+0x1c00] ;  /* 0x001c00002718783b */ /* 0x000e680000004200 */
[----:B------:R-:W-:Y:S01]  /*29660*/  STG.E.U16 desc[UR20][R36.64+0xe2], R5 ;  /* 0x0000e20524007986 */ /* 0x000fe2000c101514 */
[--C-:B--2---:R-:W-:Y:S03]  /*29670*/  HSET2.LE.AND R4, R49, R194.reuse, PT ;  /* 0x000000c231047233 */ /* 0x104fe60003803000 */
[----:B------:R-:W-:Y:S01]  /*29680*/  STG.E.U16 desc[UR20][R28.64+0xf0], R21 ;  /* 0x0000f0151c007986 */ /* 0x000fe2000c101514 */
[----:B------:R-:W-:Y:S01]  /*29690*/  IMAD.WIDE R2, R248, -0x70, R2 ;  /* 0xffffff90f8027825 */ /* 0x000fe200078e0202 */
[----:B------:R-:W-:Y:S02]  /*296a0*/  LOP3.LUT R9, R48, R4, RZ, 0xc0, !PT ;  /* 0x0000000430097212 */ /* 0x000fe400078ec0ff */
[--C-:B----4-:R-:W-:Y:S02]  /*296b0*/  HSET2.LE.AND R0, R70, R194.reuse, PT ;  /* 0x000000c246007233 */ /* 0x110fe40003803000 */
[----:B------:R-:W-:Y:S03]  /*296c0*/  PRMT R4, R15, 0x5410, R14 ;  /* 0x000054100f047816 */ /* 0x000fe6000000000e */
[----:B------:R-:W-:Y:S02]  /*296d0*/  LOP3.LUT R10, R6, R0, RZ, 0xc0, !PT ;  /* 0x00000000060a7212 */ /* 0x000fe400078ec0ff */
[--C-:B------:R-:W-:Y:S05]  /*296e0*/  HSET2.LE.AND R0, R11, R194.reuse, PT ;  /* 0x000000c20b007233 */ /* 0x100fea0003803000 */
[----:B------:R-:W-:Y:S02]  /*296f0*/  LOP3.LUT R11, R4, R0, RZ, 0xc0, !PT ;  /* 0x00000000040b7212 */ /* 0x000fe400078ec0ff */
[----:B------:R-:W-:Y:S02]  /*29700*/  PRMT R0, R30, 0x5410, R85 ;  /* 0x000054101e007816 */ /* 0x000fe40000000055 */
[----:B------:R-:W-:Y:S03]  /*29710*/  LOP3.LUT R4, R100, 0xff, RZ, 0xc0, !PT ;  /* 0x000000ff64047812 */ /* 0x000fe600078ec0ff */
[C---:B-1----:R-:W-:Y:S05]  /*29720*/  HMMA.16816.F32.BF16 R236, R8.reuse, R42, R72 ;  /* 0x0000002a08ec723c */ /* 0x042fea0000041848 */
[----:B------:R-:W-:Y:S03]  /*29730*/  HSET2.LE.AND R0, R0, R194, PT ;  /* 0x000000c200007233 */ /* 0x000fe60003803000 */
[C---:B------:R-:W-:Y:S08]  /*29740*/  HMMA.16816.F32.BF16 R232, R8.reuse, R24, R76 ;  /* 0x0000001808e8723c */ /* 0x040ff0000004184c */
[C---:B------:R-:W-:Y:S03]  /*29750*/  HMMA.16816.F32.BF16 R216, R8.reuse, R26, R60 ;  /* 0x0000001a08d8723c */ /* 0x040fe6000004183c */
[----:B---3--:R-:W-:Y:S05]  /*29760*/  @P6 HFMA2.BF16_V2 R51, -RZ.H0_H0, RZ.H0_H0, -R22.H0_H0 ;  /* 0x200000ffff336231 */ /* 0x008fea0000340916 */
[----:B------:R1:W-:Y:S01]  /*29770*/  @P6 STL.S16 [R1+0xc8], R51 ;  /* 0x0000c83301006387 */ /* 0x0003e20000100600 */
[----:B------:R-:W-:Y:S04]  /*29780*/  PRMT R6, R51, 0x7610, R6 ;  /* 0x0000761033067816 */ /* 0x000fe80000000006 */
[----:B------:R-:W-:Y:S02]  /*29790*/  @P6 PRMT R22, R6, 0x5410, RZ ;  /* 0x0000541006166816 */ /* 0x000fe400000000ff */
[----:B------:R-:W-:Y:S02]  /*297a0*/  PRMT R6, R4, 0x5410, R98 ;  /* 0x0000541004067816 */ /* 0x000fe40000000062 */
[----:B------:R-:W-:Y:S01]  /*297b0*/  ISETP.GT.U32.AND P6, PT, R98, UR10, PT ;  /* 0x0000000a62007c0c */ /* 0x000fe2000bfc4070 */
[----:B------:R-:W-:Y:S01]  /*297c0*/  STG.E.U16 desc[UR20][R28.64+0xf2], R22 ;  /* 0x0000f2161c007986 */ /* 0x000fe2000c101514 */
[-C--:B-1----:R-:W-:Y:S03]  /*297d0*/  HMMA.16816.F32.BF16 R48, R8, R40.reuse, R80 ;  /* 0x000000280830723c */ /* 0x082fe60000041850 */
[C---:B------:R-:W-:Y:S02]  /*297e0*/  PRMT R10, R84.reuse, 0x7610, R10 ;  /* 0x00007610540a7816 */ /* 0x040fe4000000000a */
[----:B------:R-:W-:Y:S02]  /*297f0*/  PRMT R9, R84, 0x7632, R9 ;  /* 0x0000763254097816 */ /* 0x000fe40000000009 */
[----:B------:R-:W-:Y:S11]  /*29800*/  PRMT R8, R31, 0x7610, R8 ;  /* 0x000076101f087816 */ /* 0x000ff60000000008 */
[----:B------:R-:W-:Y:S01]  /*29810*/  @!UPT UIADD3 URZ, UPT, UPT, URZ, URZ, URZ ;  /* 0x000000fffffff290 */ /* 0x000fe2000fffe0ff */
[----:B------:R1:W-:Y:S04]  /*29820*/  STL.64 [R1], R48 ;  /* 0x0000003001007387 */ /* 0x0003e80000100a00 */
[----:B------:R-:W-:Y:S01]  /*29830*/  STL.64 [R1+0x8], R50 ;  /* 0x0000083201007387 */ /* 0x000fe20000100a00 */
[----:B------:R-:W-:Y:S05]  /*29840*/  @P0 HFMA2.BF16_V2 R38, -RZ.H0_H0, RZ.H0_H0, -R15.H0_H0 ;  /* 0x200000ffff260231 */ /* 0x000fea000034090f */
[----:B------:R2:W-:Y:S01]  /*29850*/  @P0 STL.S16 [R1+0xc4], R38 ;  /* 0x0000c42601000387 */ /* 0x0005e20000100600 */
[----:B------:R-:W-:Y:S03]  /*29860*/  PRMT R5, R38, 0x7610, R5 ;  /* 0x0000761026057816 */ /* 0x000fe60000000005 */
[----:B-1----:R4:W3:Y:S01]  /*29870*/  LDL.S16 R48, [R1+0xb8] ;  /* 0x0000b80001307983 */ /* 0x0028e20000100600 */
[----:B------:R-:W-:Y:S02]  /*29880*/  @P0 PRMT R15, R5, 0x5410, RZ ;  /* 0x00005410050f0816 */ /* 0x000fe400000000ff */
[----:B------:R-:W-:Y:S01]  /*29890*/  ISETP.LE.U32.AND P0, PT, R4, UR10, PT ;  /* 0x0000000a04007c0c */ /* 0x000fe2000bf03070 */
[----:B------:R4:W4:Y:S01]  /*298a0*/  LDL.S16 R39, [R1+0xb0] ;  /* 0x0000b00001277983 */ /* 0x0009220000100600 */
[----:B------:R-:W-:Y:S01]  /*298b0*/  IMAD.MOV.U32 R4, RZ, RZ, R169 ;  /* 0x000000ffff047224 */ /* 0x000fe200078e00a9 */
[----:B------:R-:W-:Y:S02]  /*298c0*/  PRMT R5, R23, 0x5410, R7 ;  /* 0x0000541017057816 */ /* 0x000fe40000000007 */
[----:B------:R1:W4:Y:S01]  /*298d0*/  LDL.S16 R30, [R1+0xa8] ;  /* 0x0000a800011e7983 */ /* 0x0003220000100600 */
[----:B------:R-:W-:Y:S01]  /*298e0*/  LOP3.LUT R7, R16, 0xff00ff, RZ, 0xc0, !PT ;  /* 0x00ff00ff10077812 */ /* 0x000fe200078ec0ff */
[----:B------:R-:W-:Y:S01]  /*298f0*/  IMAD.MOV.U32 R16, RZ, RZ, R119 ;  /* 0x000000ffff107224 */ /* 0x000fe200078e0077 */
[----:B------:R-:W-:Y:S01]  /*29900*/  LOP3.LUT R4, R4, R0, RZ, 0xc0, !PT ;  /* 0x0000000004047212 */ /* 0x000fe200078ec0ff */
[----:B------:R1:W4:Y:S01]  /*29910*/  LDL.S16 R19, [R1+0xa4] ;  /* 0x0000a40001137983 */ /* 0x0003220000100600 */
[--C-:B------:R-:W-:Y:S01]  /*29920*/  HSET2.LE.AND R0, R6, R194.reuse, PT ;  /* 0x000000c206007233 */ /* 0x100fe20003803000 */
[----:B------:R-:W-:Y:S01]  /*29930*/  IMAD.MOV.U32 R6, RZ, RZ, R84 ;  /* 0x000000ffff067224 */ /* 0x000fe200078e0054 */
[--C-:B------:R-:W-:Y:S01]  /*29940*/  HSET2.LE.AND R5, R5, R194.reuse, PT ;  /* 0x000000c205057233 */ /* 0x100fe20003803000 */
[----:B------:R1:W-:Y:S03]  /*29950*/  STG.E.U16 desc[UR20][R2.64+0xf0], R15 ;  /* 0x0000f00f02007986 */ /* 0x0003e6000c101514 */
[----:B------:R-:W-:Y:S01]  /*29960*/  LOP3.LUT R6, R6, R0, RZ, 0xc0, !PT ;  /* 0x0000000006067212 */ /* 0x000fe200078ec0ff */
[----:B--2---:R2:W2:Y:S01]  /*29970*/  LDL.S16 R38, [R1+0xac] ;  /* 0x0000ac0001267983 */ /* 0x0044a20000100600 */
[----:B------:R-:W-:Y:S02]  /*29980*/  HSET2.LE.AND R0, R7, R194, PT ;  /* 0x000000c207007233 */ /* 0x000fe40003803000 */
[----:B------:R-:W-:Y:S03]  /*29990*/  LOP3.LUT R5, R16, R5, RZ, 0xc0, !PT ;  /* 0x0000000510057212 */ /* 0x000fe600078ec0ff */
[C---:B------:R-:W-:Y:S02]  /*299a0*/  LOP3.LUT R7, R31.reuse, R0, RZ, 0xc0, !PT ;  /* 0x000000001f077212 */ /* 0x040fe400078ec0ff */
[----:B------:R-:W-:Y:S05]  /*299b0*/  PRMT R0, R31, 0x7632, R0 ;  /* 0x000076321f007816 */ /* 0x000fea0000000000 */
[C---:B------:R-:W-:Y:S08]  /*299c0*/  HMMA.16816.F32.BF16 R56, R4.reuse, R40, R56 ;  /* 0x000000280438723c */ /* 0x040ff00000041838 */
[C---:B------:R-:W-:Y:S08]  /*299d0*/  HMMA.16816.F32.BF16 R40, R4.reuse, R42, R52 ;  /* 0x0000002a0428723c */ /* 0x040ff00000041834 */
[C---:B------:R-:W-:Y:S03]  /*299e0*/  HMMA.16816.F32.BF16 R32, R4.reuse, R24, R32 ;  /* 0x000000180420723c */ /* 0x040fe60000041820 */
[----:B------:R-:W-:Y:S04]  /*299f0*/  STL.64 [R1+0x2f8], R56 ;  /* 0x0002f83801007387 */ /* 0x000fe80000100a00 */
[----:B------:R-:W-:Y:S01]  /*29a00*/  STL.64 [R1+0x300], R58 ;  /* 0x0003003a01007387 */ /* 0x000fe20000100a00 */
[----:B------:R-:W-:Y:S03]  /*29a10*/  HMMA.16816.F32.BF16 R4, R4, R26, R44 ;  /* 0x0000001a0404723c */ /* 0x000fe6000004182c */
[----:B---3--:R-:W-:Y:S02]  /*29a20*/  @P5 HFMA2.BF16_V2 R48, -RZ.H0_H0, RZ.H0_H0, -R14.H0_H0 ;  /* 0x200000ffff305231 */ /* 0x008fe4000034090e */
[--C-:B----4-:R-:W-:Y:S03]  /*29a30*/  @!P0 HFMA2.BF16_V2 R39, -RZ.H0_H0, RZ.H0_H0, -R84.reuse.H0_H0 ;  /* 0x200000ffff278231 */ /* 0x110fe60000340954 */
[----:B------:R-:W-:Y:S01]  /*29a40*/  @P5 STL.S16 [R1+0xb8], R48 ;  /* 0x0000b83001005387 */ /* 0x000fe20000100600 */
[----:B------:R-:W-:Y:S01]  /*29a50*/  PRMT R18, R48, 0x7610, R18 ;  /* 0x0000761030127816 */ /* 0x000fe20000000012 */
[--C-:B------:R-:W-:Y:S02]  /*29a60*/  @P2 HFMA2.BF16_V2 R30, -RZ.H0_H0, RZ.H0_H0, -R31.reuse.H0_H0 ;  /* 0x200000ffff1e2231 */ /* 0x100fe4000034091f */
[----:B------:R-:W-:Y:S01]  /*29a70*/  @!P0 STL.S16 [R1+0xb0], R39 ;  /* 0x0000b02701008387 */ /* 0x000fe20000100600 */
[----:B------:R-:W-:Y:S01]  /*29a80*/  @P5 PRMT R14, R18, 0x5410, RZ ;  /* 0x00005410120e5816 */ /* 0x000fe200000000ff */
[----:B------:R-:W-:Y:S01]  /*29a90*/  @P4 HFMA2.BF16_V2 R19, -RZ.H0_H0, RZ.H0_H0, -R31.H1_H1 ;  /* 0x200000ffff134231 */ /* 0x000fe2000036091f */
[----:B------:R-:W-:Y:S03]  /*29aa0*/  PRMT R17, R39, 0x7610, R17 ;  /* 0x0000761027117816 */ /* 0x000fe60000000011 */
[----:B------:R3:W-:Y:S01]  /*29ab0*/  STG.E.U16 desc[UR20][R2.64+0xf2], R14 ;  /* 0x0000f20e02007986 */ /* 0x0007e2000c101514 */
[----:B-1----:R-:W-:Y:S02]  /*29ac0*/  PRMT R15, R30, 0x7610, R15 ;  /* 0x000076101e0f7816 */ /* 0x002fe4000000000f */
[----:B------:R-:W-:Y:S02]  /*29ad0*/  @!P0 PRMT R10, R17, 0x5410, RZ ;  /* 0x00005410110a8816 */ /* 0x000fe400000000ff */
[----:B------:R-:W-:Y:S01]  /*29ae0*/  @P2 PRMT R8, R15, 0x5410, RZ ;  /* 0x000054100f082816 */ /* 0x000fe200000000ff */
[----:B--2---:R-:W-:Y:S01]  /*29af0*/  @P6 HFMA2.BF16_V2 R38, -RZ.H0_H0, RZ.H0_H0, -R84.H1_H1 ;  /* 0x200000ffff266231 */ /* 0x004fe20000360954 */
[----:B------:R-:W-:Y:S02]  /*29b00*/  PRMT R11, R19, 0x7610, R11 ;  /* 0x00007610130b7816 */ /* 0x000fe4000000000b */
[----:B------:R-:W-:Y:S02]  /*29b10*/  IADD3 R201, P0, PT, R28, -0x100, RZ ;  /* 0xffffff001cc97810 */ /* 0x000fe40007f1e0ff */
[----:B------:R2:W-:Y:S01]  /*29b20*/  @P6 STL.S16 [R1+0xac], R38 ;  /* 0x0000ac2601006387 */ /* 0x0005e20000100600 */
[----:B------:R-:W-:Y:S02]  /*29b30*/  @P4 PRMT R0, R11, 0x5410, RZ ;  /* 0x000054100b004816 */ /* 0x000fe400000000ff */
[----:B------:R-:W-:Y:S01]  /*29b40*/  PRMT R16, R38, 0x7610, R16 ;  /* 0x0000761026107816 */ /* 0x000fe20000000010 */
[----:B------:R2:W-:Y:S01]  /*29b50*/  @P2 STL.S16 [R1+0xa8], R30 ;  /* 0x0000a81e01002387 */ /* 0x0005e20000100600 */
[----:B------:R-:W-:Y:S02]  /*29b60*/  IADD3.X R200, PT, PT, R29, -0x1, RZ, P0, !PT ;  /* 0xffffffff1dc87810 */ /* 0x000fe400007fe4ff */
[----:B------:R-:W-:Y:S01]  /*29b70*/  @P6 PRMT R9, R16, 0x5410, RZ ;  /* 0x0000541010096816 */ /* 0x000fe200000000ff */
[----:B------:R2:W-:Y:S04]  /*29b80*/  @P4 STL.S16 [R1+0xa4], R19 ;  /* 0x0000a41301004387 */ /* 0x0005e80000100600 */
[----:B------:R2:W-:Y:S04]  /*29b90*/  STL.64 [R1+0x2e8], R40 ;  /* 0x0002e82801007387 */ /* 0x0005e80000100a00 */
[----:B------:R2:W-:Y:S01]  /*29ba0*/  STL.64 [R1+0x2f0], R42 ;  /* 0x0002f02a01007387 */ /* 0x0005e20000100a00 */
[----:B---3--:R-:W-:Y:S03]  /*29bb0*/  IMAD.WIDE R2, R248, 0x70, R2 ;  /* 0x00000070f8027825 */ /* 0x008fe600078e0202 */
[----:B------:R2:W-:Y:S04]  /*29bc0*/  STL.64 [R1+0x2d8], R32 ;  /* 0x0002d82001007387 */ /* 0x0005e80000100a00 */
[----:B------:R2:W-:Y:S04]  /*29bd0*/  STL.64 [R1+0x2e0], R34 ;  /* 0x0002e02201007387 */ /* 0x0005e80000100a00 */
[----:B------:R2:W-:Y:S04]  /*29be0*/  STG.E.U16 desc[UR20][R2.64+0xf0], R10 ;  /* 0x0000f00a02007986 */ /* 0x0005e8000c101514 */
[----:B------:R2:W-:Y:S04]  /*29bf0*/  STG.E.U16 desc[UR20][R2.64+0xf2], R9 ;  /* 0x0000f20902007986 */ /* 0x0005e8000c101514 */
[----:B------:R2:W-:Y:S04]  /*29c00*/  STL.64 [R1+0x2c8], R4 ;  /* 0x0002c80401007387 */ /* 0x0005e80000100a00 */
[----:B------:R2:W-:Y:S04]  /*29c10*/  STG.E.U16 desc[UR20][R36.64+0xf0], R8 ;  /* 0x0000f00824007986 */ /* 0x0005e8000c101514 */
[----:B------:R2:W-:Y:S04]  /*29c20*/  STG.E.U16 desc[UR20][R36.64+0xf2], R0 ;  /* 0x0000f20024007986 */ /* 0x0005e8000c101514 */
[----:B------:R2:W-:Y:S01]  /*29c30*/  STL.64 [R1+0x2d0], R6 ;  /* 0x0002d00601007387 */ /* 0x0005e20000100a00 */
[----:B------:R-:W-:Y:S05]  /*29c40*/  BRA.U UP0, `(.L_x_642) ;  /* 0xffffff4500087547 */ /* 0x000fea000b83ffff */
.L_x_641:
[----:B------:R-:W4:Y:S01]  /*29c50*/  LDL.LU R48, [R1+0x2fc] ;  /* 0x0002fc0001307983 */ /* 0x000f220000300800 */
[----:B------:R-:W1:Y:S03]  /*29c60*/  LDCU UR4, c[0x0][0x4fc] ;  /* 0x00009f80ff0477ac */ /* 0x000e660008000800 */
[----:B------:R-:W4:Y:S04]  /*29c70*/  LDL.LU R47, [R1+0x2e8] ;  /* 0x0002e800012f7983 */ /* 0x000f280000300800 */
[----:B--2---:R-:W2:Y:S04]  /*29c80*/  SHFL.BFLY PT, R0, R186, 0x2, 0x1f ;  /* 0x0c401f00ba007f89 */ /* 0x004ea800000e0000 */
[----:B-1-3--:R-:W1:Y:S04]  /*29c90*/  SHFL.BFLY PT, R3, R187, 0x2, 0x1f ;  /* 0x0c401f00bb037f89 */ /* 0x00ae6800000e0000 */
[----:B------:R-:W3:Y:S04]  /*29ca0*/  SHFL.BFLY PT, R5, R189, 0x2, 0x1f ;  /* 0x0c401f00bd057f89 */ /* 0x000ee800000e0000 */
[----:B------:R-:W3:Y:S01]  /*29cb0*/  SHFL.BFLY PT, R2, R188, 0x2, 0x1f ;  /* 0x0c401f00bc027f89 */ /* 0x000ee200000e0000 */
[----:B------:R-:W3:Y:S01]  /*29cc0*/  S2R R46, SR_TID.X ;  /* 0x00000000002e7919 */ /* 0x000ee20000002100 */
[----:B------:R-:W-:Y:S01]  /*29cd0*/  UISETP.NE.AND UP3, UPT, UR18, -0x1, UPT ;  /* 0xffffffff1200788c */ /* 0x000fe2000bf65270 */
[----:B------:R-:W3:Y:S08]  /*29ce0*/  S2UR UR8, SR_CgaCtaId ;  /* 0x00000000000879c3 */ /* 0x000ef00000008800 */
[----:B------:R-:W4:Y:S01]  /*29cf0*/  S2UR UR9, SR_CTAID.Y ;  /* 0x00000000000979c3 */ /* 0x000f220000002600 */
[----:B------:R-:W4:Y:S01]  /*29d00*/  LDL.LU R41, [R1+0x2ec] ;  /* 0x0002ec0001297983 */ /* 0x000f220000300800 */
[----:B------:R-:W-:Y:S01]  /*29d10*/  UMOV UR6, 0x400 ;  /* 0x0000040000067882 */ /* 0x000fe20000000000 */
[----:B------:R-:W3:Y:S02]  /*29d20*/  LDCU.U8 UR11, c[0x0][0x549] ;  /* 0x0000a920ff0b77ac */ /* 0x000ee40008000000 */
[----:B------:R-:W4:Y:S01]  /*29d30*/  LDL.LU R19, [R1+0x2d8] ;  /* 0x0002d80001137983 */ /* 0x000f220000300800 */
[----:B------:R-:W3:Y:S03]  /*29d40*/  LDCU.U8 UR7, c[0x0][0x548] ;  /* 0x0000a900ff0777ac */ /* 0x000ee60008000000 */
[----:B------:R-:W4:Y:S04]  /*29d50*/  LDL.LU R18, [R1+0x2dc] ;  /* 0x0002dc0001127983 */ /* 0x000f280000300800 */
        /* <DEDUP_REMOVED lines=14> */
[----:B------:R-:W4:Y:S01]  /*29e40*/  LDL.LU R11, [R1] ;  /* 0x00000000010b7983 */ /* 0x000f220000300800 */
[----:B--2---:R-:W-:Y:S01]  /*29e50*/  FADD.FTZ R4, R0, R186 ;  /* 0x000000ba00047221 */ /* 0x004fe20000010000 */
[----:B-1----:R-:W-:Y:S01]  /*29e60*/  FADD.FTZ R3, R3, R187 ;  /* 0x000000bb03037221 */ /* 0x002fe20000010000 */
[----:B---3--:R-:W-:Y:S01]  /*29e70*/  FADD.FTZ R0, R5, R189 ;  /* 0x000000bd05007221 */ /* 0x008fe20000010000 */
[----:B------:R-:W-:Y:S01]  /*29e80*/  FADD.FTZ R2, R2, R188 ;  /* 0x000000bc02027221 */ /* 0x000fe20000010000 */
[----:B------:R-:W-:Y:S01]  /*29e90*/  SHF.L.U32 R45, R46, 0x3, RZ ;  /* 0x000000032e2d7819 */ /* 0x000fe200000006ff */
[----:B------:R-:W1:Y:S01]  /*29ea0*/  SHFL.BFLY PT, R7, R4, 0x1, 0x1f ;  /* 0x0c201f0004077f89 */ /* 0x000e6200000e0000 */
[----:B------:R-:W-:Y:S01]  /*29eb0*/  ULEA UR8, UR8, UR6, 0x18 ;  /* 0x0000000608087291 */ /* 0x000fe2000f8ec0ff */
[----:B------:R-:W2:Y:S01]  /*29ec0*/  S2UR UR13, SR_CTAID.Z ;  /* 0x00000000000d79c3 */ /* 0x000ea20000002700 */
[----:B------:R-:W-:Y:S01]  /*29ed0*/  UISETP.NE.AND UP1, UPT, UR11, URZ, UPT ;  /* 0x000000ff0b00728c */ /* 0x000fe2000bf25270 */
[----:B------:R-:W3:Y:S01]  /*29ee0*/  SHFL.BFLY PT, R8, R3, 0x1, 0x1f ;  /* 0x0c201f0003087f89 */ /* 0x000ee200000e0000 */
[----:B------:R-:W2:Y:S03]  /*29ef0*/  LDCU UR6, c[0x0][0x434] ;  /* 0x00008680ff0677ac */ /* 0x000ea60008000800 */
[----:B------:R-:W2:Y:S01]  /*29f00*/  SHFL.BFLY PT, R5, R0, 0x1, 0x1f ;  /* 0x0c201f0000057f89 */ /* 0x000ea200000e0000 */
[----:B------:R-:W-:Y:S01]  /*29f10*/  UISETP.NE.AND UP2, UPT, UR18, -0x1, UPT ;  /* 0xffffffff1200788c */ /* 0x000fe2000bf45270 */
[----:B------:R-:W2:Y:S02]  /*29f20*/  LDCU UR11, c[0x0][0x434] ;  /* 0x00008680ff0b77ac */ /* 0x000ea40008000800 */
[----:B------:R-:W2:Y:S02]  /*29f30*/  SHFL.BFLY PT, R6, R2, 0x1, 0x1f ;  /* 0x0c201f0002067f89 */ /* 0x000ea400000e0000 */
[----:B------:R-:W2:Y:S01]  /*29f40*/  @UP1 LDCU UR12, c[0x0][0x430] ;  /* 0x00008600ff0c17ac */ /* 0x000ea20008000800 */
[----:B------:R-:W-:Y:S01]  /*29f50*/  UISETP.NE.AND UP0, UPT, UR7, URZ, !UP1 ;  /* 0x000000ff0700728c */ /* 0x000fe2000cf05270 */
[----:B-1----:R-:W-:-:S04]  /*29f60*/  FADD.FTZ R26, R4, R7 ;  /* 0x00000007041a7221 */ /* 0x002fc80000010000 */
[----:B------:R-:W1:Y:S01]  /*29f70*/  MUFU.RCP R4, R26 ;  /* 0x0000001a00047308 */ /* 0x000e620000001000 */
[----:B---3--:R-:W-:Y:S01]  /*29f80*/  FADD.FTZ R25, R3, R8 ;  /* 0x0000000803197221 */ /* 0x008fe20000010000 */
[----:B------:R-:W-:Y:S02]  /*29f90*/  FSETP.NE.FTZ.AND P3, PT, R26, RZ, PT ;  /* 0x000000ff1a00720b */ /* 0x000fe40003f75000 */
[----:B-----5:R-:W-:Y:S01]  /*29fa0*/  LOP3.LUT R3, R135, 0x3e00, R147, 0xf8, !PT ;  /* 0x00003e0087037812 */ /* 0x020fe200078ef893 */
[----:B--2---:R-:W-:Y:S01]  /*29fb0*/  FADD.FTZ R24, R0, R5 ;  /* 0x0000000500187221 */ /* 0x004fe20000010000 */
[----:B------:R-:W-:Y:S01]  /*29fc0*/  LOP3.LUT R0, R45, 0xc0, RZ, 0xc0, !PT ;  /* 0x000000c02d007812 */ /* 0x000fe200078ec0ff */
[----:B------:R-:W-:Y:S01]  /*29fd0*/  @UP1 UIMAD UR11, UR12, UR6, URZ ;  /* 0x000000060c0b12a4 */ /* 0x000fe2000f8e02ff */
[----:B------:R-:W-:Y:S01]  /*29fe0*/  FADD.FTZ R23, R2, R6 ;  /* 0x0000000602177221 */ /* 0x000fe20000010000 */
[----:B------:R-:W2:Y:S01]  /*29ff0*/  MUFU.RCP R7, R25 ;  /* 0x0000001900077308 */ /* 0x000ea20000001000 */
[----:B------:R-:W-:-:S02]  /*2a000*/  FSETP.NE.FTZ.AND P2, PT, R25, RZ, PT ;  /* 0x000000ff1900720b */ /* 0x000fc40003f55000 */
[----:B------:R-:W-:Y:S02]  /*2a010*/  FSETP.NE.FTZ.AND P0, PT, R24, RZ, PT ;  /* 0x000000ff1800720b */ /* 0x000fe40003f15000 */
[----:B------:R-:W-:Y:S02]  /*2a020*/  FSETP.NE.FTZ.AND P1, PT, R23, RZ, PT ;  /* 0x000000ff1700720b */ /* 0x000fe40003f35000 */
[----:B-1----:R-:W-:Y:S01]  /*2a030*/  FSEL R2, R4, 1, P3 ;  /* 0x3f80000004027808 */ /* 0x002fe20001800000 */
[----:B------:R-:W-:Y:S01]  /*2a040*/  MUFU.RCP R5, R23 ;  /* 0x0000001700057308 */ /* 0x000fe20000001000 */
[----:B------:R-:W-:Y:S02]  /*2a050*/  LOP3.LUT R4, R3, 0x20, R45, 0xf8, !PT ;  /* 0x0000002003047812 */ /* 0x000fe400078ef82d */
[----:B------:R-:W-:Y:S01]  /*2a060*/  LOP3.LUT R3, R0, 0x18, R46, 0xf8, !PT ;  /* 0x0000001800037812 */ /* 0x000fe200078ef82e */
[----:B------:R-:W-:-:S03]  /*2a070*/  FMUL.FTZ R2, R2, UR4 ;  /* 0x0000000402027c20 */ /* 0x000fc60008410000 */
[----:B------:R-:W-:Y:S01]  /*2a080*/  LOP3.LUT R44, R4, R3, RZ, 0xfc, !PT ;  /* 0x00000003042c7212 */ /* 0x000fe200078efcff */
[C---:B------:R-:W-:Y:S01]  /*2a090*/  FMUL.FTZ R29, R2.reuse, R236 ;  /* 0x000000ec021d7220 */ /* 0x040fe20000410000 */
[----:B------:R-:W1:Y:S01]  /*2a0a0*/  MUFU.RCP R3, R24 ;  /* 0x0000001800037308 */ /* 0x000e620000001000 */
[----:B--2---:R-:W-:Y:S01]  /*2a0b0*/  FSEL R0, R7, 1, P2 ;  /* 0x3f80000007007808 */ /* 0x004fe20001000000 */
[C---:B------:R-:W-:Y:S01]  /*2a0c0*/  FMUL.FTZ R28, R2.reuse, R237 ;  /* 0x000000ed021c7220 */ /* 0x040fe20000410000 */
[C---:B------:R-:W-:Y:S01]  /*2a0d0*/  FMUL.FTZ R35, R2.reuse, R232 ;  /* 0x000000e802237220 */ /* 0x040fe20000410000 */
[C---:B------:R-:W-:Y:S01]  /*2a0e0*/  FMUL.FTZ R34, R2.reuse, R233 ;  /* 0x000000e902227220 */ /* 0x040fe20000410000 */
[----:B------:R-:W-:Y:S01]  /*2a0f0*/  FMUL.FTZ R43, R2, R216 ;  /* 0x000000d8022b7220 */ /* 0x000fe20000410000 */
[----:B------:R-:W-:Y:S01]  /*2a100*/  FMUL.FTZ R0, R0, UR4 ;  /* 0x0000000400007c20 */ /* 0x000fe20008410000 */
[----:B------:R-:W-:-:S03]  /*2a110*/  FMUL.FTZ R40, R2, R217 ;  /* 0x000000d902287220 */ /* 0x000fc60000410000 */
[C---:B------:R-:W-:Y:S01]  /*2a120*/  FMUL.FTZ R33, R0.reuse, R234 ;  /* 0x000000ea00217220 */ /* 0x040fe20000410000 */
[C---:B------:R-:W-:Y:S01]  /*2a130*/  FMUL.FTZ R32, R0.reuse, R235 ;  /* 0x000000eb00207220 */ /* 0x040fe20000410000 */
[C---:B------:R-:W-:Y:S01]  /*2a140*/  FMUL.FTZ R42, R0.reuse, R218 ;  /* 0x000000da002a7220 */ /* 0x040fe20000410000 */
[----:B------:R-:W-:Y:S01]  /*2a150*/  FMUL.FTZ R39, R0, R219 ;  /* 0x000000db00277220 */ /* 0x000fe20000410000 */
[----:B-1----:R-:W-:Y:S02]  /*2a160*/  FSEL R3, R3, 1, P0 ;  /* 0x3f80000003037808 */ /* 0x002fe40000000000 */
[----:B----4-:R-:W-:Y:S02]  /*2a170*/  MOV R30, R22 ;  /* 0x00000016001e7202 */ /* 0x010fe40000000f00 */
[----:B------:R-:W-:Y:S02]  /*2a180*/  MOV R22, R21 ;  /* 0x0000001500167202 */ /* 0x000fe40000000f00 */
[----:B------:R-:W-:-:S02]  /*2a190*/  MOV R21, R17 ;  /* 0x0000001100157202 */ /* 0x000fc40000000f00 */
[----:B------:R-:W-:Y:S01]  /*2a1a0*/  MOV R17, R16 ;  /* 0x0000001000117202 */ /* 0x000fe20000000f00 */
[----:B------:R-:W-:Y:S01]  /*2a1b0*/  FMUL.FTZ R16, R0, R239 ;  /* 0x000000ef00107220 */ /* 0x000fe20000410000 */
[----:B------:R-:W-:Y:S01]  /*2a1c0*/  FMUL.FTZ R10, R2, R10 ;  /* 0x0000000a020a7220 */ /* 0x000fe20000410000 */
[C---:B------:R-:W-:Y:S01]  /*2a1d0*/  FMUL.FTZ R9, R0.reuse, R9 ;  /* 0x0000000900097220 */ /* 0x040fe20000410000 */
[C---:B------:R-:W-:Y:S01]  /*2a1e0*/  FMUL.FTZ R8, R0.reuse, R27 ;  /* 0x0000001b00087220 */ /* 0x040fe20000410000 */
[----:B------:R-:W-:Y:S01]  /*2a1f0*/  FMUL.FTZ R27, R0, R238 ;  /* 0x000000ee001b7220 */ /* 0x000fe20000410000 */
[----:B------:R-:W-:Y:S01]  /*2a200*/  FMUL.FTZ R0, R3, UR4 ;  /* 0x0000000403007c20 */ /* 0x000fe20008410000 */
[----:B------:R-:W-:Y:S01]  /*2a210*/  FMUL.FTZ R11, R2, R11 ;  /* 0x0000000b020b7220 */ /* 0x000fe20000410000 */
[----:B------:R-:W-:Y:S02]  /*2a220*/  FSEL R2, R5, 1, P1 ;  /* 0x3f80000005027808 */ /* 0x000fe40000800000 */
[C---:B------:R-:W-:Y:S01]  /*2a230*/  FMUL.FTZ R3, R0.reuse, R38 ;  /* 0x0000002600037220 */ /* 0x040fe20000410000 */
[C---:B------:R-:W-:Y:S01]  /*2a240*/  FMUL.FTZ R38, R0.reuse, R17 ;  /* 0x0000001100267220 */ /* 0x040fe20000410000 */
[C---:B------:R-:W-:Y:S01]  /*2a250*/  FMUL.FTZ R15, R0.reuse, R15 ;  /* 0x0000000f000f7220 */ /* 0x040fe20000410000 */
[----:B------:R-:W-:Y:S01]  /*2a260*/  FMUL.FTZ R14, R0, R14 ;  /* 0x0000000e000e7220 */ /* 0x000fe20000410000 */
[----:B------:R-:W-:Y:S01]  /*2a270*/  FMUL.FTZ R2, R2, UR4 ;  /* 0x0000000402027c20 */ /* 0x000fe20008410000 */
[----:B------:R-:W1:Y:S03]  /*2a280*/  @!UP3 LDCU.64 UR4, c[0x0][0x400] ;  /* 0x00008000ff04b7ac */ /* 0x000e660008000a00 */
        /* <DEDUP_REMOVED lines=11> */
[----:B------:R-:W-:Y:S01]  /*2a340*/  FMUL.FTZ R31, R0, R30 ;  /* 0x0000001e001f7220 */ /* 0x000fe20000410000 */
[----:B------:R-:W-:Y:S01]  /*2a350*/  F2FP.BF16.F32.PACK_AB R17, R4, R5 ;  /* 0x000000050411723e */ /* 0x000fe200000010ff */
[----:B------:R-:W-:Y:S01]  /*2a360*/  FMUL.FTZ R30, R0, R22 ;  /* 0x00000016001e7220 */ /* 0x000fe20000410000 */
[----:B------:R-:W-:Y:S01]  /*2a370*/  F2FP.BF16.F32.PACK_AB R8, R2, R3 ;  /* 0x000000030208723e */ /* 0x000fe200000010ff */
[----:B-1----:R-:W-:Y:S01]  /*2a380*/  @!UP3 UIMAD.WIDE.U32 UR14, UR9, UR4, URZ ;  /* 0x00000004090eb2a5 */ /* 0x002fe2000f8e00ff */
[----:B------:R-:W-:-:S02]  /*2a390*/  LOP3.LUT R5, R146, 0x20, RZ, 0xc0, !PT ;  /* 0x0000002092057812 */ /* 0x000fc400078ec0ff */
[----:B------:R-:W-:Y:S01]  /*2a3a0*/  LEA R2, R44, UR8, 0x1 ;  /* 0x000000082c027c11 */ /* 0x000fe2000f8e08ff */
[----:B------:R-:W-:Y:S01]  /*2a3b0*/  @!UP3 UIMAD UR10, UR9, UR5, UR15 ;  /* 0x00000005090ab2a4 */ /* 0x000fe2000f8e020f */
[----:B------:R-:W-:Y:S01]  /*2a3c0*/  F2FP.BF16.F32.PACK_AB R22, R10, R11 ;  /* 0x0000000b0a16723e */ /* 0x000fe200000010ff */
[----:B------:R-:W1:Y:S01]  /*2a3d0*/  @UP3 LDCU.64 UR4, c[0x0][0x408] ;  /* 0x00008100ff0437ac */ /* 0x000e620008000a00 */
[----:B------:R-:W-:Y:S01]  /*2a3e0*/  F2FP.BF16.F32.PACK_AB R0, R16, R27 ;  /* 0x0000001b1000723e */ /* 0x000fe200000010ff */
[----:B------:R2:W-:Y:S01]  /*2a3f0*/  STS [R2+0x200], R21 ;  /* 0x0002001502007388 */ /* 0x0005e20000000800 */
[----:B------:R-:W-:Y:S02]  /*2a400*/  IADD3 R3, PT, PT, R2, -R5, RZ ;  /* 0x8000000502037210 */ /* 0x000fe40007ffe0ff */
[----:B------:R-:W-:Y:S01]  /*2a410*/  LOP3.LUT R146, R146, 0x40, RZ, 0xc0, !PT ;  /* 0x0000004092927812 */ /* 0x000fe200078ec0ff */
[----:B------:R-:W-:Y:S01]  /*2a420*/  STS [R2], R22 ;  /* 0x0000001602007388 */ /* 0x000fe20000000800 */
[----:B------:R-:W-:Y:S01]  /*2a430*/  F2FP.BF16.F32.PACK_AB R4, R28, R29 ;  /* 0x0000001d1c04723e */ /* 0x000fe200000010ff */
[----:B------:R-:W3:Y:S01]  /*2a440*/  @UP1 LDCU UR15, c[0x0][0x430] ;  /* 0x00008600ff0f17ac */ /* 0x000ee20008000800 */
        /* <DEDUP_REMOVED lines=8> */
[----:B------:R-:W-:Y:S01]  /*2a4d0*/  F2FP.BF16.F32.PACK_AB R9, R39, R42 ;  /* 0x0000002a2709723e */ /* 0x000fe200000010ff */
[----:B-1----:R-:W-:Y:S01]  /*2a4e0*/  @UP3 UIMAD.WIDE.U32 UR16, UR18, UR4, URZ ;  /* 0x00000004121032a5 */ /* 0x002fe2000f8e00ff */
[----:B------:R-:W-:Y:S01]  /*2a4f0*/  F2FP.BF16.F32.PACK_AB R14, R18, R19 ;  /* 0x00000013120e723e */ /* 0x000fe200000010ff */
[----:B------:R1:W-:Y:S01]  /*2a500*/  STS [R2+0x1200], R8 ;  /* 0x0012000802007388 */ /* 0x0003e20000000800 */
[----:B------:R-:W-:Y:S01]  /*2a510*/  F2FP.BF16.F32.PACK_AB R11, R30, R31 ;  /* 0x0000001f1e0b723e */ /* 0x000fe200000010ff */
[----:B------:R-:W1:Y:S01]  /*2a520*/  S2UR UR4, SR_CTAID.X ;  /* 0x00000000000479c3 */ /* 0x000e620000002500 */
[----:B------:R-:W-:Y:S01]  /*2a530*/  F2FP.BF16.F32.PACK_AB R19, R36, R37 ;  /* 0x000000252413723e */ /* 0x000fe200000010ff */
[----:B------:R-:W-:Y:S01]  /*2a540*/  STS [R3+0x1010], R7 ;  /* 0x0010100703007388 */ /* 0x000fe20000000800 */
[----:B------:R-:W-:Y:S01]  /*2a550*/  F2FP.BF16.F32.PACK_AB R18, R38, R41 ;  /* 0x000000292612723e */ /* 0x000fe200000010ff */
[----:B------:R-:W-:Y:S01]  /*2a560*/  @UP3 UIMAD UR10, UR18, UR5, UR17 ;  /* 0x00000005120a32a4 */ /* 0x000fe2000f8e0211 */
[----:B--2---:R-:W-:Y:S01]  /*2a570*/  MOV R21, 0x7f800000 ;  /* 0x7f80000000157802 */ /* 0x004fe20000000f00 */
[----:B------:R2:W-:Y:S01]  /*2a580*/  STS [R3+0x1210], R6 ;  /* 0x0012100603007388 */ /* 0x0005e20000000800 */
[----:B------:R-:W-:Y:S01]  /*2a590*/  @!UP2 UIMAD UR18, UR9, UR6, URZ ;  /* 0x000000060912a2a4 */ /* 0x000fe2000f8e02ff */
[----:B------:R-:W-:Y:S01]  /*2a5a0*/  @UP1 UMOV UR5, 0x1 ;  /* 0x0000000100051882 */ /* 0x000fe20000000000 */
[----:B------:R-:W-:Y:S01]  /*2a5b0*/  @UP3 UMOV UR14, UR16 ;  /* 0x00000010000e3c82 */ /* 0x000fe20008000000 */
[----:B----4-:R-:W-:Y:S01]  /*2a5c0*/  IADD3 R0, PT, PT, R2, -R146, RZ ;  /* 0x8000009202007210 */ /* 0x010fe20007ffe0ff */
[----:B------:R-:W-:Y:S01]  /*2a5d0*/  USHF.R.S32.HI UR12, URZ, 0x1f, UR18 ;  /* 0x0000001fff0c7899 */ /* 0x000fe20008011412 */
[----:B---3--:R-:W3:Y:S03]  /*2a5e0*/  @P3 LDC R4, c[0x0][0x458] ;  /* 0x00011600ff043b82 */ /* 0x008ee60000000800 */
[----:B------:R-:W-:Y:S01]  /*2a5f0*/  STS [R0+0x20], R16 ;  /* 0x0000201000007388 */ /* 0x000fe20000000800 */
[----:B------:R-:W-:-:S03]  /*2a600*/  MOV R17, 0x7f800000 ;  /* 0x7f80000000117802 */ /* 0x000fc60000000f00 */
[----:B------:R4:W-:Y:S01]  /*2a610*/  STS [R0+0x220], R15 ;  /* 0x0002200f00007388 */ /* 0x0009e20000000800 */
[----:B-1----:R-:W-:Y:S01]  /*2a620*/  IADD3 R2, PT, PT, -R5, R0, RZ ;  /* 0x0000000005027210 */ /* 0x002fe20007ffe1ff */
[----:B------:R-:W1:Y:S01]  /*2a630*/  @P1 LDC R8, c[0x0][0x458] ;  /* 0x00011600ff081b82 */ /* 0x000e620000000800 */
[----:B------:R-:W-:Y:S03]  /*2a640*/  @P1 MUFU.LG2 R5, R23 ;  /* 0x0000001700051308 */ /* 0x000fe60000000c00 */
[----:B------:R-:W-:Y:S04]  /*2a650*/  STS [R2+0x30], R10 ;  /* 0x0000300a02007388 */ /* 0x000fe80000000800 */
[----:B--2---:R-:W2:Y:S01]  /*2a660*/  @P2 LDC R3, c[0x0][0x458] ;  /* 0x00011600ff032b82 */ /* 0x004ea20000000800 */
[----:B------:R-:W-:Y:S01]  /*2a670*/  STS [R2+0x230], R9 ;  /* 0x0002300902007388 */ /* 0x000fe20000000800 */
[----:B------:R-:W-:Y:S03]  /*2a680*/  @P0 MUFU.LG2 R6, R24 ;  /* 0x0000001800060308 */ /* 0x000fe60000000c00 */
[----:B------:R-:W-:Y:S03]  /*2a690*/  STS [R0+0x1020], R14 ;  /* 0x0010200e00007388 */ /* 0x000fe60000000800 */
[----:B------:R-:W1:Y:S01]  /*2a6a0*/  @P0 LDC R7, c[0x0][0x458] ;  /* 0x00011600ff070b82 */ /* 0x000e620000000800 */
[----:B------:R3:W-:Y:S01]  /*2a6b0*/  STS [R0+0x1220], R11 ;  /* 0x0012200b00007388 */ /* 0x0007e20000000800 */
[----:B----4-:R-:W4:Y:S03]  /*2a6c0*/  @P3 MUFU.LG2 R15, R26 ;  /* 0x0000001a000f3308 */ /* 0x010f260000000c00 */
[----:B------:R-:W-:Y:S04]  /*2a6d0*/  STS [R2+0x1030], R19 ;  /* 0x0010301302007388 */ /* 0x000fe80000000800 */
[----:B------:R4:W-:Y:S01]  /*2a6e0*/  STS [R2+0x1230], R18 ;  /* 0x0012301202007388 */ /* 0x0009e20000000800 */
[----:B---3--:R3:W2:Y:S01]  /*2a6f0*/  @P2 MUFU.LG2 R0, R25 ;  /* 0x0000001900002308 */ /* 0x0086a20000000c00 */
[----:B----4-:R-:W-:-:S04]  /*2a700*/  @P3 FMUL.FTZ R2, R15, 0.69314718246459960938 ;  /* 0x3f3172180f023820 */ /* 0x010fc80000410000 */
[----:B------:R-:W-:Y:S01]  /*2a710*/  @P3 FFMA.FTZ R21, R133, R4, R2 ;  /* 0x0000000485153223 */ /* 0x000fe20000010002 */
[----:B---3--:R-:W3:Y:S01]  /*2a720*/  S2R R25, SR_CTAID.X ;  /* 0x0000000000197919 */ /* 0x008ee20000002500 */
[----:B--2---:R-:W-:-:S04]  /*2a730*/  @P2 FMUL.FTZ R0, R0, 0.69314718246459960938 ;  /* 0x3f31721800002820 */ /* 0x004fc80000410000 */
[----:B------:R-:W-:Y:S01]  /*2a740*/  @P2 FFMA.FTZ R17, R20, R3, R0 ;  /* 0x0000000314112223 */ /* 0x000fe20000010000 */
[----:B-1----:R-:W-:Y:S06]  /*2a750*/  BRA.U UP1, `(.L_x_645) ;  /* 0x0000000101207547 */ /* 0x002fec000b800000 */
        /* <DEDUP_REMOVED lines=8> */
.L_x_645:
        /* <DEDUP_REMOVED lines=24> */
[----:B------:R-:W-:Y:S02]  /*2a960*/  SHF.R.U32.HI R0, RZ, 0x1, R46 ;  /* 0x00000001ff007819 */ /* 0x000fe4000001162e */
        /* <DEDUP_REMOVED lines=12> */
[C---:B------:R-:W-:Y:S01]  /*2aa30*/  @!P6 IADD3 R4, P0, PT, R2.reuse, UR18, RZ ;  /* 0x000000120204ec10 */ /* 0x040fe2000ff1e0ff */
[----:B------:R-:W-:Y:S01]  /*2aa40*/  @!P5 IMAD R0, R3, UR15, RZ ;  /* 0x0000000f0300dc24 */ /* 0x000fe2000f8e02ff */
[----:B------:R-:W2:Y:S01]  /*2aa50*/  @!P5 LDC.64 R10, c[0x0][0x420] ;  /* 0x00010800ff0adb82 */ /* 0x000ea20000000a00 */
[----:B------:R-:W-:Y:S01]  /*2aa60*/  @!P4 IMAD R5, R5, UR15, RZ ;  /* 0x0000000f0505cc24 */ /* 0x000fe2000f8e02ff */
[----:B------:R-:W-:Y:S01]  /*2aa70*/  @!P6 LEA.HI.X.SX32 R6, R2, UR5, 0x1, P0 ;  /* 0x000000050206ec11 */ /* 0x000fe200080f0eff */
[----:B------:R-:W-:Y:S01]  /*2aa80*/  @!P3 IMAD R3, R7, UR15, RZ ;  /* 0x0000000f0703bc24 */ /* 0x000fe2000f8e02ff */
[----:B------:R-:W-:-:S04]  /*2aa90*/  @!P5 IADD3 R2, P0, PT, R0, UR18, RZ ;  /* 0x000000120002dc10 */ /* 0x000fc8000ff1e0ff */
[----:B------:R-:W4:Y:S08]  /*2aaa0*/  @!P4 LDC.64 R12, c[0x0][0x420] ;  /* 0x00010800ff0ccb82 */ /* 0x000f300000000a00 */
[----:B------:R-:W5:Y:S01]  /*2aab0*/  @!P3 LDC.64 R18, c[0x0][0x420] ;  /* 0x00010800ff12bb82 */ /* 0x000f620000000a00 */
[----:B-1----:R-:W-:-:S04]  /*2aac0*/  @!P6 LEA R8, P1, R4, R8, 0x2 ;  /* 0x000000080408e211 */ /* 0x002fc800078210ff */
[----:B------:R-:W-:Y:S02]  /*2aad0*/  @!P6 LEA.HI.X R9, R4, R9, R6, 0x2, P1 ;  /* 0x000000090409e211 */ /* 0x000fe400008f1406 */
[----:B------:R-:W-:Y:S02]  /*2aae0*/  @!P5 LEA.HI.X.SX32 R4, R0, UR5, 0x1, P0 ;  /* 0x000000050004dc11 */ /* 0x000fe400080f0eff */
[C---:B--2---:R-:W-:Y:S01]  /*2aaf0*/  @!P5 LEA R6, P2, R2.reuse, R10, 0x2 ;  /* 0x0000000a0206d211 */ /* 0x044fe200078410ff */
[----:B------:R1:W-:Y:S01]  /*2ab00*/  @!P6 STG.E desc[UR20][R8.64], R21 ;  /* 0x000000150800e986 */ /* 0x0003e2000c101914 */
[----:B------:R-:W-:Y:S02]  /*2ab10*/  @!P4 IADD3 R0, P1, PT, R5, UR18, RZ ;  /* 0x000000120500cc10 */ /* 0x000fe4000ff3e0ff */
[----:B------:R-:W-:Y:S02]  /*2ab20*/  @!P3 IADD3 R10, P0, PT, R3, UR18, RZ ;  /* 0x00000012030abc10 */ /* 0x000fe4000ff1e0ff */
[----:B------:R-:W-:-:S02]  /*2ab30*/  @!P5 LEA.HI.X R7, R2, R11, R4, 0x2, P2 ;  /* 0x0000000b0207d211 */ /* 0x000fc400010f1404 */
[----:B------:R-:W-:Y:S02]  /*2ab40*/  @!P4 LEA.HI.X.SX32 R5, R5, UR5, 0x1, P1 ;  /* 0x000000050505cc11 */ /* 0x000fe400088f0eff */
[----:B------:R-:W-:Y:S01]  /*2ab50*/  @!P3 LEA.HI.X.SX32 R3, R3, UR5, 0x1, P0 ;  /* 0x000000050303bc11 */ /* 0x000fe200080f0eff */
[----:B------:R1:W-:Y:S01]  /*2ab60*/  @!P5 STG.E desc[UR20][R6.64], R17 ;  /* 0x000000110600d986 */ /* 0x0003e2000c101914 */
[----:B----4-:R-:W-:Y:S02]  /*2ab70*/  @!P4 LEA R4, P1, R0, R12, 0x2 ;  /* 0x0000000c0004c211 */ /* 0x010fe400078210ff */
[----:B-----5:R-:W-:Y:S02]  /*2ab80*/  @!P3 LEA R2, P0, R10, R18, 0x2 ;  /* 0x000000120a02b211 */ /* 0x020fe400078010ff */
[----:B------:R-:W-:Y:S02]  /*2ab90*/  @!P4 LEA.HI.X R5, R0, R13, R5, 0x2, P1 ;  /* 0x0000000d0005c211 */ /* 0x000fe400008f1405 */
[----:B------:R-:W-:-:S03]  /*2aba0*/  @!P3 LEA.HI.X R3, R10, R19, R3, 0x2, P0 ;  /* 0x000000130a03b211 */ /* 0x000fc600000f1403 */
[----:B------:R1:W-:Y:S04]  /*2abb0*/  @!P4 STG.E desc[UR20][R4.64], R15 ;  /* 0x0000000f0400c986 */ /* 0x0003e8000c101914 */
[----:B------:R1:W-:Y:S02]  /*2abc0*/  @!P3 STG.E desc[UR20][R2.64], R14 ;  /* 0x0000000e0200b986 */ /* 0x0003e4000c101914 */
.L_x_647:
[----:B------:R-:W-:Y:S05]  /*2abd0*/  BSYNC.RECONVERGENT B0 ;  /* 0x0000000000007941 */ /* 0x000fea0003800200 */
.L_x_646:
[----:B------:R-:W2:Y:S01]  /*2abe0*/  LDCU UR6, c[0x0][0x440] ;  /* 0x00008800ff0677ac */ /* 0x000ea20008000800 */
[----:B-1----:R1:W4:Y:S01]  /*2abf0*/  LDS.128 R20, [R16+0x1800] ;  /* 0x0018000010147984 */ /* 0x0023220000000c00 */
[----:B------:R-:W-:Y:S01]  /*2ac00*/  LOP3.LUT R4, R45, 0x18, RZ, 0xc0, !PT ;  /* 0x000000182d047812 */ /* 0x000fe200078ec0ff */
[----:B------:R-:W-:Y:S01]  /*2ac10*/  BSSY.RECONVERGENT B0, `(.L_x_648) ;  /* 0x000001f000007945 */ /* 0x000fe20003800200 */
[----:B------:R-:W5:Y:S01]  /*2ac20*/  LDCU.64 UR4, c[0x0][0x410] ;  /* 0x00008200ff0477ac */ /* 0x000f620008000a00 */
        /* <DEDUP_REMOVED lines=9> */
[----:B-----5:R-:W-:Y:S01]  /*2acc0*/  IMAD.U32 R6, RZ, RZ, UR5 ;  /* 0x00000005ff067e24 */ /* 0x020fe2000f8e00ff */
[----:B------:R-:W-:-:S02]  /*2acd0*/  ISETP.GE.OR P3, PT, R2, UR19, P0 ;  /* 0x0000001302007c0c */ /* 0x000fc40008766670 */
[----:B------:R-:W-:Y:S01]  /*2ace0*/  ISETP.GE.OR P1, PT, R0, UR19, P0 ;  /* 0x0000001300007c0c */ /* 0x000fe20008726670 */
[----:B------:R-:W-:Y:S01]  /*2acf0*/  IMAD.U32 R0, RZ, RZ, UR4 ;  /* 0x00000004ff007e24 */ /* 0x000fe2000f8e00ff */
[----:B------:R-:W-:Y:S02]  /*2ad00*/  ISETP.GE.OR P0, PT, R3, UR19, P0 ;  /* 0x0000001303007c0c */ /* 0x000fe40008706670 */
[----:B------:R-:W-:Y:S01]  /*2ad10*/  MOV R3, RZ ;  /* 0x000000ff00037202 */ /* 0x000fe20000000f00 */
[----:B------:R-:W-:-:S04]  /*2ad20*/  IMAD.WIDE.U32 R8, R0, UR13, R4 ;  /* 0x0000000d00087c25 */ /* 0x000fc8000f8e0004 */
[----:B---3--:R-:W-:-:S04]  /*2ad30*/  IMAD.WIDE.U32 R2, R25, 0x80, R2 ;  /* 0x0000008019027825 */ /* 0x008fc800078e0002 */
[----:B------:R-:W-:Y:S01]  /*2ad40*/  IMAD R5, R6, UR13, R9 ;  /* 0x0000000d06057c24 */ /* 0x000fe2000f8e0209 */
[----:B----4-:R-:W-:Y:S06]  /*2ad50*/  @P3 BRA `(.L_x_649) ;  /* 0x0000000000283947 */ /* 0x010fec0003800000 */
        /* <DEDUP_REMOVED lines=10> */
.L_x_649:
[----:B------:R-:W-:Y:S05]  /*2ae00*/  BSYNC.RECONVERGENT B0 ;  /* 0x0000000000007941 */ /* 0x000fea0003800200 */
.L_x_648:
        /* <DEDUP_REMOVED lines=16> */
.L_x_651:
[----:B------:R-:W-:Y:S05]  /*2af10*/  BSYNC.RECONVERGENT B0 ;  /* 0x0000000000007941 */ /* 0x000fea0003800200 */
.L_x_650:
        /* <DEDUP_REMOVED lines=16> */
.L_x_653:
[----:B------:R-:W-:Y:S05]  /*2b020*/  BSYNC.RECONVERGENT B0 ;  /* 0x0000000000007941 */ /* 0x000fea0003800200 */
.L_x_652:
        /* <DEDUP_REMOVED lines=15> */
.L_x_654:
        /* <DEDUP_REMOVED lines=14> */
.L_x_737:


//--------------------- .text._ZN5flash16flash_fwd_kernelI23Flash_fwd_kernel_traitsILi32ELi128ELi128ELi4ELb0ELb0EN7cutlass10bfloat16_tE19Flash_kernel_traitsILi32ELi128ELi128ELi4ES3_EELb0ELb1ELb0ELb1ELb0ELb0ELb1ELb0EEEvNS_16Flash_fwd_paramsE --------------------------
	.section	.text._ZN5flash16flash_fwd_kernelI23Flash_fwd_kernel_traitsILi32ELi128ELi128ELi4ELb0ELb0EN7cutlass10bfloat16_tE19Flash_kernel_traitsILi32ELi128ELi128ELi4ES3_EELb0ELb1ELb0ELb1ELb0ELb0ELb1ELb0EEEvNS_16Flash_fwd_paramsE,"ax",@progbits
	.align	128
        .global         _ZN5flash16flash_fwd_kernelI23Flash_fwd_kernel_traitsILi32ELi128ELi128ELi4ELb0ELb0EN7cutlass10bfloat16_tE19Flash_kernel_traitsILi32ELi128ELi128ELi4ES3_EELb0ELb1ELb0ELb1ELb0ELb0ELb1ELb0EEEvNS_16Flash_fwd_paramsE
        .type           _ZN5flash16flash_fwd_kernelI23Flash_fwd_kernel_traitsILi32ELi128ELi128ELi4ELb0ELb0EN7cutlass10bfloat16_tE19Flash_kernel_traitsILi32ELi128ELi128ELi4ES3_EELb0ELb1ELb0ELb1ELb0ELb0ELb1ELb0EEEvNS_16Flash_fwd_paramsE,@function
        .size           _ZN5flash16flash_fwd_kernelI23Flash_fwd_kernel_traitsILi32ELi128ELi128ELi4ELb0ELb0EN7cutlass10bfloat16_tE19Flash_kernel_traitsILi32ELi128ELi128ELi4ES3_EELb0ELb1ELb0ELb1ELb0ELb0ELb1ELb0EEEvNS_16Flash_fwd_paramsE,(.L_x_738 - _ZN5flash16flash_fwd_kernelI23Flash_fwd_kernel_traitsILi32ELi128ELi128ELi4ELb0ELb0EN7cutlass10bfloat16_tE19Flash_kernel_traitsILi32ELi128ELi128ELi4ES3_EELb0ELb1ELb0ELb1ELb0ELb0ELb1ELb0EEEvNS_16Flash_fwd_paramsE)
        .other          _ZN5flash16flash_fwd_kernelI23Flash_fwd_kernel_traitsILi32ELi128ELi128ELi4ELb0ELb0EN7cutlass10bfloat16_tE19Flash_kernel_traitsILi32ELi128ELi128ELi4ES3_EELb0ELb1ELb0ELb1ELb0ELb0ELb1ELb0EEEvNS_16Flash_fwd_paramsE,@"STO_CUDA_ENTRY STV_DEFAULT"
_ZN5flash16flash_fwd_kernelI23Flash_fwd_kernel_traitsILi32ELi128ELi128ELi4ELb0ELb0EN7cutlass10bfloat16_tE19Flash_kernel_traitsILi32ELi128ELi128ELi4ES3_EELb0ELb1ELb0ELb1ELb0ELb0ELb1ELb0EEEvNS_16Flash_fwd_paramsE:
.text._ZN5flash16flash_fwd_kernelI23Flash_fwd_kernel_traitsILi32ELi128ELi128ELi4ELb0ELb0EN7cutlass10bfloat16_tE19Flash_kernel_traitsILi32ELi128ELi128ELi4ES3_EELb0ELb1ELb0ELb1ELb0ELb0ELb1ELb0EEEvNS_16Flash_fwd_paramsE:
[----:B------:R-:W-:Y:S08]  /*0000*/  LDC R1, c[0x0][0x37c] ;  /* 0x0000df00ff017b82 */ /* 0x000ff00000000800 */
[----:B------:R-:W1:Y:S01]  /*0010*/  LDC.64 R2, c[0x0][0x460] ;  /* 0x00011800ff027b82 */ /* 0x000e620000000a00 */
[----:B------:R-:W2:Y:S01]  /*0020*/  S2R R231, SR_CTAID.Y ;  /* 0x0000000000e77919 */ /* 0x000ea20000002600 */
[----:B------:R-:W3:Y:S01]  /*0030*/  LDCU.64 UR16, c[0x0][0x358] ;  /* 0x00006b00ff1077ac */ /* 0x000ee20008000a00 */
[----:B------:R-:W-:Y:S01]  /*0040*/  IMAD.MOV.U32 R228, RZ, RZ, -0x1 ;  /* 0xffffffffffe47424 */ /* 0x000fe200078e00ff */
[----:B------:R-:W4:Y:S04]  /*0050*/  LDCU.64 UR4, c[0x0][0x478] ;  /* 0x00008f00ff0477ac */ /* 0x000f280008000a00 */
[----:B------:R-:W2:Y:S01]  /*0060*/  LDC.64 R4, c[0x0][0x460] ;  /* 0x00011800ff047b82 */ /* 0x000ea20000000a00 */
[----:B------:R-:W3:Y:S01]  /*0070*/  LDCU.64 UR6, c[0x0][0x470] ;  /* 0x00008e00ff0677ac */ /* 0x000ee20008000a00 */
[----:B-1----:R-:W-:-:S02]  /*0080*/  ISETP.NE.U32.AND P0, PT, R2, RZ, PT ;  /* 0x000000ff0200720c */ /* 0x002fc40003f05070 */
[----:B------:R-:W-:Y:S02]  /*0090*/  ISETP.NE.U32.AND P4, PT, R2, RZ, PT ;  /* 0x000000ff0200720c */ /* 0x000fe40003f85070 */
[C---:B------:R-:W-:Y:S02]  /*00a0*/  ISETP.NE.AND.EX P0, PT, R3.reuse, RZ, PT, P0 ;  /* 0x000000ff0300720c */ /* 0x040fe40003f05300 */
[----:B------:R-:W-:Y:S02]  /*00b0*/  ISETP.NE.AND.EX P4, PT, R3, RZ, PT, P4 ;  /* 0x000000ff0300720c */ /* 0x000fe40003f85340 */
[----:B----4-:R-:W-:Y:S01]  /*00c0*/  ISETP.NE.U32.AND P2, PT, RZ, UR4, PT ;  /* 0x00000004ff007c0c */ /* 0x010fe2000bf45070 */
[C---:B--2---:R-:W-:Y:S01]  /*00d0*/  IMAD.WIDE.U32 R8, R231.reuse, 0x4, R4 ;  /* 0x00000004e7087825 */ /* 0x044fe200078e0004 */
[----:B---3--:R-:W-:Y:S01]  /*00e0*/  ISETP.NE.U32.AND P3, PT, RZ, UR6, PT ;  /* 0x00000006ff007c0c */ /* 0x008fe2000bf65070 */
[----:B------:R-:W1:Y:S01]  /*00f0*/  LDC.64 R4, c[0x0][0x468] ;  /* 0x00011a00ff047b82 */ /* 0x000e620000000a00 */
[----:B------:R-:W-:Y:S01]  /*0100*/  ISETP.NE.AND.EX P2, PT, RZ, UR5, PT, P2 ;  /* 0x00000005ff007c0c */ /* 0x000fe2000bf45320 */
[----:B------:R-:W-:Y:S01]  /*0110*/  IMAD.SHL.U32 R15, R231, 0x4, RZ ;  /* 0x00000004e70f7824 */ /* 0x000fe200078e00ff */
[----:B------:R-:W-:-:S03]  /*0120*/  ISETP.NE.AND.EX P3, PT, RZ, UR7, PT, P3 ;  /* 0x00000007ff007c0c */ /* 0x000fc6000bf65330 */
[----:B------:R-:W2:Y:S04]  /*0130*/  @P0 LDG.E R228, desc[UR16][R8.64] ;  /* 0x0000001008e40981 */ /* 0x000ea8000c1e1900 */
[----:B------:R3:W2:Y:S01]  /*0140*/  @P4 LDG.E R11, desc[UR16][R8.64+0x4] ;  /* 0x00000410080b4981 */ /* 0x0006a2000c1e1900 */
[----:B------:R-:W-:Y:S01]  /*0150*/  SHF.R.U32.HI R2, RZ, 0x1e, R231 ;  /* 0x0000001eff027819 */ /* 0x000fe200000116e7 */
[----:B------:R-:W-:Y:S02]  /*0160*/  IMAD.MOV.U32 R0, RZ, RZ, RZ ;  /* 0x000000ffff007224 */ /* 0x000fe400078e00ff */
[C---:B------:R-:W-:Y:S01]  /*0170*/  @P2 IADD3 R6, P0, PT, R15.reuse, UR4, RZ ;  /* 0x000000040f062c10 */ /* 0x040fe2000ff1e0ff */
[----:B------:R-:W4:Y:S01]  /*0180*/  LDCU.U8 UR4, c[0x0][0x532] ;  /* 0x0000a640ff0477ac */ /* 0x000f220008000000 */
[----:B------:R-:W-:-:S02]  /*0190*/  @P3 IADD3 R12, P1, PT, R15, UR6, RZ ;  /* 0x000000060f0c3c10 */ /* 0x000fc4000ff3e0ff */
[C---:B------:R-:W-:Y:S01]  /*01a0*/  @P2 IADD3.X R7, PT, PT, R2.reuse, UR5, RZ, P0, !PT ;  /* 0x0000000502072c10 */ /* 0x040fe200087fe4ff */
[----:B------:R-:W4:Y:S01]  /*01b0*/  S2R R19, SR_CTAID.X ;  /* 0x0000000000137919 */ /* 0x000f220000002500 */
[----:B------:R-:W-:Y:S02]  /*01c0*/  @P3 IADD3.X R13, PT, PT, R2, UR7, RZ, P1, !PT ;  /* 0x00000007020d3c10 */ /* 0x000fe40008ffe4ff */
[----:B-1----:R-:W-:-:S03]  /*01d0*/  IADD3 R14, P0, PT, R15, R4, RZ ;  /* 0x000000040f0e7210 */ /* 0x002fc60007f1e0ff */
[----:B------:R1:W5:Y:S02]  /*01e0*/  @P3 LDG.E R0, desc[UR16][R12.64] ;  /* 0x000000100c003981 */ /* 0x000364000c1e1900 */
[----:B------:R-:W-:Y:S01]  /*01f0*/  IMAD.X R15, R2, 0x1, R5, P0 ;  /* 0x00000001020f7824 */ /* 0x000fe200000e0605 */
[C---:B------:R-:W-:Y:S01]  /*0200*/  ISETP.NE.U32.AND P0, PT, R4.reuse, RZ, PT ;  /* 0x000000ff0400720c */ /* 0x040fe20003f05070 */
[----:B------:R2:W5:Y:S01]  /*0210*/  @P2 LDG.E R7, desc[UR16][R6.64] ;  /* 0x0000001006072981 */ /* 0x000562000c1e1900 */
[----:B------:R-:W-:Y:S01]  /*0220*/  ISETP.EQ.U32.AND P3, PT, R4, RZ, PT ;  /* 0x000000ff0400720c */ /* 0x000fe20003f62070 */
[----:B------:R-:W2:Y:S01]  /*0230*/  @!P2 LDC.64 R2, c[0x0][0x488] ;  /* 0x00012200ff02ab82 */ /* 0x000ea20000000a00 */
[----:B------:R-:W-:Y:S01]  /*0240*/  ISETP.NE.AND.EX P0, PT, R5, RZ, PT, P0 ;  /* 0x000000ff0500720c */ /* 0x000fe20003f05300 */
[----:B---3--:R-:W-:Y:S01]  /*0250*/  IMAD.MOV.U32 R9, RZ, RZ, -0x1 ;  /* 0xffffffffff097424 */ /* 0x008fe200078e00ff */
[----:B----4-:R-:W-:-:S04]  /*0260*/  ISETP.NE.AND P1, PT, RZ, UR4, PT ;  /* 0x00000004ff007c0c */ /* 0x010fc8000bf25270 */
[----:B------:R-:W-:Y:S01]  /*0270*/  ISETP.EQ.OR.EX P3, PT, R5, RZ, !P1, P3 ;  /* 0x000000ff0500720c */ /* 0x000fe20004f62730 */
[----:B-1----:R-:W1:Y:S01]  /*0280*/  @!P4 LDC R13, c[0x0][0x434] ;  /* 0x00010d00ff0dcb82 */ /* 0x002e620000000800 */
[----:B------:R-:W-:-:S11]  /*0290*/  IMAD.SHL.U32 R10, R19, 0x80, RZ ;  /* 0x00000080130a7824 */ /* 0x000fd600078e00ff */
[----:B------:R3:W5:Y:S01]  /*02a0*/  @!P3 LDG.E R9, desc[UR16][R14.64] ;  /* 0x000000100e09b981 */ /* 0x000762000c1e1900 */
[----:B------:R-:W4:Y:S08]  /*02b0*/  @!P2 LDC R6, c[0x0][0x43c] ;  /* 0x00010f00ff06ab82 */ /* 0x000f300000000800 */
[----:B------:R-:W1:Y:S01]  /*02c0*/  @!P0 LDC R5, c[0x0][0x438] ;  /* 0x00010e00ff058b82 */ /* 0x000e620000000800 */
[----:B--2---:R-:W-:-:S05]  /*02d0*/  @P4 IMAD.IADD R13, R11, 0x1, -R228 ;  /* 0x000000010b0d4824 */ /* 0x004fca00078e0ae4 */
[----:B-1----:R-:W-:Y:S01]  /*02e0*/  ISETP.GT.AND P3, PT, R13, R10, PT ;  /* 0x0000000a0d00720c */ /* 0x002fe20003f64270 */
[----:B---34-:R-:W-:-:S12]  /*02f0*/  @!P0 BRA `(.L_x_655) ;  /* 0x00000000000c8947 */ /* 0x018fd80003800000 */
[----:B------:R-:W2:Y:S02]  /*0300*/  @P1 LDG.E R4, desc[UR16][R14.64+0x4] ;  /* 0x000004100e041981 */ /* 0x000ea4000c1e1900 */
[----:B--2--5:R-:W-:-:S06]  /*0310*/  @P1 IADD3 R5, PT, PT, R4, -R9, RZ ;  /* 0x8000000904051210 */ /* 0x024fcc0007ffe0ff */
[----:B------:R1:W5:Y:S02]  /*0320*/  @!P1 LDG.E R5, desc[UR16][R14.64] ;  /* 0x000000100e059981 */ /* 0x000364000c1e1900 */
.L_x_655:
[----:B------:R-:W-:Y:S05]  /*0330*/  @!P3 EXIT ;  /* 0x000000000000b94d */ /* 0x000fea0003800000 */
[----:B------:R-:W2:Y:S01]  /*0340*/  LDC R142, c[0x0][0x508] ;  /* 0x00014200ff8e7b82 */ /* 0x000ea20000000800 */
[----:B------:R-:W-:Y:S01]  /*0350*/  @!P2 ISETP.NE.U32.AND P0, PT, R2, RZ, PT ;  /* 0x000000ff0200a20c */ /* 0x000fe20003f05070 */
[----:B------:R-:W-:Y:S01]  /*0360*/  VIADD R2, R19, 0x1 ;  /* 0x0000000113027836 */ /* 0x000fe20000000000 */
[----:B------:R-:W3:Y:S02]  /*0370*/  S2R R16, SR_CTAID.Z ;  /* 0x0000000000107919 */ /* 0x000ee40000002700 */
[----:B------:R-:W-:Y:S01]  /*0380*/  @!P2 ISETP.NE.AND.EX P0, PT, R3, RZ, PT, P0 ;  /* 0x000000ff0300a20c */ /* 0x000fe20003f05300 */
[----:B-----5:R-:W-:Y:S01]  /*0390*/  @P2 IMAD.IADD R3, R7, 0x1, -R0 ;  /* 0x0000000107032824 */ /* 0x020fe200078e0a00 */
[----:B------:R-:W4:Y:S02]  /*03a0*/  S2R R230, SR_TID.X ;  /* 0x0000000000e67919 */ /* 0x000f240000002100 */
[----:B------:R-:W-:-:S04]  /*03b0*/  @!P2 SEL R6, R6, RZ, P0 ;  /* 0x000000ff0606a207 */ /* 0x000fc80000000000 */
[----:B------:R-:W-:Y:S01]  /*03c0*/  @!P2 IADD3 R3, PT, PT, R6, R5, -R0 ;  /* 0x000000050603a210 */ /* 0x000fe20007ffe800 */
[----:B------:R-:W-:-:S04]  /*03d0*/  IMAD R5, R2, 0x80, -R13 ;  /* 0x0000008002057824 */ /* 0x000fc800078e0a0d */
        /* <DEDUP_REMOVED lines=13> */
[----:B------:R-:W3:Y:S08]  /*04b0*/  LDC.U8 R8, c[0x0][0x548] ;  /* 0x00015200ff087b82 */ /* 0x000ef00000000000 */
[----:B------:R-:W4:Y:S01]  /*04c0*/  @!P1 LDC.64 R6, c[0x0][0x400] ;  /* 0x00010000ff069b82 */ /* 0x000f220000000a00 */
[----:B--2---:R-:W-:-:S07]  /*04d0*/  ISETP.NE.AND P0, PT, R0, RZ, PT ;  /* 0x000000ff0000720c */ /* 0x004fce0003f05270 */
[----:B------:R-:W2:Y:S01]  /*04e0*/  @P1 LDC.64 R4, c[0x0][0x408] ;  /* 0x00010200ff041b82 */ /* 0x000ea20000000a00 */
[----:B---3--:R-:W-:-:S07]  /*04f0*/  ISETP.NE.AND P2, PT, R8, RZ, !P0 ;  /* 0x000000ff0800720c */ /* 0x008fce0004745270 */
[----:B------:R-:W3:Y:S08]  /*0500*/  LDC R0, c[0x0][0x434] ;  /* 0x00010d00ff007b82 */ /* 0x000ef00000000800 */
[----:B------:R-:W5:Y:S08]  /*0510*/  @P0 LDC.64 R2, c[0x0][0x430] ;  /* 0x00010c00ff020b82 */ /* 0x000f700000000a00 */
[----:B------:R-:W1:Y:S01]  /*0520*/  @P0 LDC R9, c[0x0][0x430] ;  /* 0x00010c00ff090b82 */ /* 0x000e620000000800 */
[----:B-----5:R-:W-:-:S02]  /*0530*/  @P0 IMAD R3, R2, R3, RZ ;  /* 0x0000000302030224 */ /* 0x020fc400078e02ff */
[----:B------:R-:W-:Y:S01]  /*0540*/  @P0 IMAD.MOV.U32 R2, RZ, RZ, 0x1 ;  /* 0x00000001ff020424 */ /* 0x000fe200078e00ff */
[----:B--234-:R-:W-:Y:S06]  /*0550*/  @P0 BRA `(.L_x_657) ;  /* 0x0000000000280947 */ /* 0x01cfec0003800000 */
        /* <DEDUP_REMOVED lines=10> */
.L_x_657:
[----:B------:R-:W2:Y:S01]  /*0600*/  LDCU UR4, c[0x0][0x440] ;  /* 0x00008800ff0477ac */ /* 0x000ea20008000800 */
[----:B-1----:R-:W-:Y:S01]  /*0610*/  @!P1 IMAD.WIDE.U32 R14, R231, R6, RZ ;  /* 0x00000006e70e9225 */ /* 0x002fe200078e00ff */
[C---:B------:R-:W-:Y:S01]  /*0620*/  ISETP.NE.AND P4, PT, R228.reuse, -0x1, PT ;  /* 0xffffffffe400780c */ /* 0x040fe20003f85270 */
[----:B------:R-:W-:Y:S02]  /*0630*/  BSSY.RECONVERGENT B0, `(.L_x_658) ;  /* 0x000002d000007945 */ /* 0x000fe40003800200 */
[----:B------:R-:W-:-:S04]  /*0640*/  @P1 IMAD.WIDE.U32 R20, R228, R4, RZ ;  /* 0x00000004e4141225 */ /* 0x000fc800078e00ff */
[----:B------:R-:W-:Y:S01]  /*0650*/  IMAD.SHL.U32 R4, R230, 0x8, RZ ;  /* 0x00000008e6047824 */ /* 0x000fe200078e00ff */
[----:B------:R-:W-:Y:S01]  /*0660*/  SHF.R.U32.HI R230, RZ, 0x2, R230 ;  /* 0x00000002ffe67819 */ /* 0x000fe200000116e6 */
[----:B----4-:R-:W-:Y:S02]  /*0670*/  IMAD R3, R16, R3, RZ ;  /* 0x0000000310037224 */ /* 0x010fe400078e02ff */
[C---:B------:R-:W-:Y:S02]  /*0680*/  @!P1 IMAD R7, R231.reuse, R7, R15 ;  /* 0x00000007e7079224 */ /* 0x040fe400078e020f */
[----:B------:R-:W-:Y:S01]  /*0690*/  @P1 IMAD R7, R228, R5, R21 ;  /* 0x00000005e4071224 */ /* 0x000fe200078e0215 */
[----:B------:R-:W-:Y:S01]  /*06a0*/  LOP3.LUT R5, R4, 0x18, RZ, 0xc0, !PT ;  /* 0x0000001804057812 */ /* 0x000fe200078ec0ff */
[C---:B------:R-:W-:Y:S01]  /*06b0*/  @!P2 IMAD R3, R231.reuse, R2, R3 ;  /* 0x00000002e703a224 */ /* 0x040fe200078e0203 */
[C---:B------:R-:W-:Y:S01]  /*06c0*/  IADD3 R4, PT, PT, R230.reuse, 0x40, RZ ;  /* 0x00000040e6047810 */ /* 0x040fe20007ffe0ff */
[----:B------:R-:W-:Y:S01]  /*06d0*/  IMAD R231, R231, R0, RZ ;  /* 0x00000000e7e77224 */ /* 0x000fe200078e02ff */
[C---:B--2---:R-:W-:Y:S01]  /*06e0*/  ISETP.GE.AND P0, PT, R5.reuse, UR4, PT ;  /* 0x0000000405007c0c */ /* 0x044fe2000bf06270 */
[----:B------:R-:W-:Y:S01]  /*06f0*/  @P1 IMAD.MOV.U32 R14, RZ, RZ, R20 ;  /* 0x000000ffff0e1224 */ /* 0x000fe200078e0014 */
[----:B------:R-:W1:Y:S01]  /*0700*/  LDCU.64 UR4, c[0x0][0x410] ;  /* 0x00008200ff0477ac */ /* 0x000e620008000a00 */
[----:B------:R-:W-:Y:S01]  /*0710*/  ISETP.NE.AND P3, PT, R5, RZ, PT ;  /* 0x000000ff0500720c */ /* 0x000fe20003f65270 */
[----:B------:R-:W-:Y:S01]  /*0720*/  IMAD.IADD R13, R13, 0x1, -R10 ;  /* 0x000000010d0d7824 */ /* 0x000fe200078e0a0a */
[----:B------:R-:W-:Y:S01]  /*0730*/  SEL R0, R231, R228, !P4 ;  /* 0x000000e4e7007207 */ /* 0x000fe20006000000 */
[C---:B------:R-:W-:Y:S01]  /*0740*/  VIADD R6, R230.reuse, 0x20 ;  /* 0x00000020e6067836 */ /* 0x040fe20000000000 */
[----:B------:R-:W-:Y:S01]  /*0750*/  IADD3 R14, P1, PT, R5, R14, RZ ;  /* 0x0000000e050e7210 */ /* 0x000fe20007f3e0ff */
[----:B------:R-:W-:Y:S01]  /*0760*/  VIADD R2, R230, 0x60 ;  /* 0x00000060e6027836 */ /* 0x000fe20000000000 */
[----:B------:R-:W-:-:S02]  /*0770*/  SHF.R.S32.HI R5, RZ, 0x1f, R0 ;  /* 0x0000001fff057819 */ /* 0x000fc40000011400 */
[----:B------:R-:W-:Y:S01]  /*0780*/  SEL R0, R0, RZ, P2 ;  /* 0x000000ff00007207 */ /* 0x000fe20001000000 */
[----:B------:R-:W-:Y:S01]  /*0790*/  IMAD.X R15, RZ, RZ, R7, P1 ;  /* 0x000000ffff0f7224 */ /* 0x000fe200008e0607 */
[----:B------:R-:W-:Y:S02]  /*07a0*/  SEL R5, R5, RZ, P2 ;  /* 0x000000ff05057207 */ /* 0x000fe40001000000 */
[CC--:B------:R-:W-:Y:S02]  /*07b0*/  ISETP.GE.OR P2, PT, R230.reuse, R13.reuse, P0 ;  /* 0x0000000de600720c */ /* 0x0c0fe40000746670 */
[----:B------:R-:W-:Y:S02]  /*07c0*/  MOV R231, RZ ;  /* 0x000000ff00e77202 */ /* 0x000fe40000000f00 */
[-C--:B------:R-:W-:Y:S01]  /*07d0*/  ISETP.GE.OR P6, PT, R230, R13.reuse, P3 ;  /* 0x0000000de600720c */ /* 0x080fe20001fc6670 */
[----:B-1----:R-:W-:Y:S01]  /*07e0*/  IMAD.WIDE.U32 R14, R16, UR4, R14 ;  /* 0x00000004100e7c25 */ /* 0x002fe2000f8e000e */
[----:B------:R-:W-:-:S02]  /*07f0*/  ISETP.GE.OR P5, PT, R6, R13, P3 ;  /* 0x0000000d0600720c */ /* 0x000fc40001fa6670 */
        /* <DEDUP_REMOVED lines=16> */
.L_x_659:
[----:B------:R-:W-:Y:S05]  /*0900*/  BSYNC.RECONVERGENT B0 ;  /* 0x0000000000007941 */ /* 0x000fea0003800200 */
.L_x_658:
[----:B------:R-:W-:Y:S01]  /*0910*/  BSSY.RECONVERGENT B0, `(.L_x_660) ;  /* 0x0000012000007945 */ /* 0x000fe20003800200 */
[----:B------:R-:W-:Y:S01]  /*0920*/  ISETP.GE.OR P2, PT, R4, R13, P0 ;  /* 0x0000000d0400720c */ /* 0x000fe20000746670 */
[----:B------:R-:W-:Y:S01]  /*0930*/  IMAD R10, R10, R9, RZ ;  /* 0x000000090a0a7224 */ /* 0x000fe200078e02ff */
[----:B------:R-:W-:Y:S01]  /*0940*/  ISETP.GE.OR P0, PT, R2, R13, P0 ;  /* 0x0000000d0200720c */ /* 0x000fe20000706670 */
[----:B------:R-:W-:-:S12]  /*0950*/  @P1 BRA `(.L_x_661) ;  /* 0x0000000000341947 */ /* 0x000fd80003800000 */
[----:B------:R-:W2:Y:S01]  /*0960*/  LDCU.64 UR6, c[0x0][0x408] ;  /* 0x00008100ff0677ac */ /* 0x000ea20008000a00 */
[----:B------:R-:W-:Y:S01]  /*0970*/  IADD3 R8, P1, PT, R18, 0x20, RZ ;  /* 0x0000002012087810 */ /* 0x000fe20007f3e0ff */
[----:B------:R-:W-:Y:S01]  /*0980*/  IMAD.MOV.U32 R12, RZ, RZ, R14 ;  /* 0x000000ffff0c7224 */ /* 0x000fe200078e000e */
[----:B------:R-:W-:Y:S01]  /*0990*/  MOV R13, R17 ;  /* 0x00000011000d7202 */ /* 0x000fe20000000f00 */
[----:B------:R-:W3:Y:S02]  /*09a0*/  LDCU.64 UR4, c[0x0][0x3f0] ;  /* 0x00007e00ff0477ac */ /* 0x000ee40008000a00 */
[----:B------:R-:W-:-:S04]  /*09b0*/  IMAD.X R7, RZ, RZ, R19, P1 ;  /* 0x000000ffff077224 */ /* 0x000fc800008e0613 */
[----:B--2---:R-:W-:Y:S02]  /*09c0*/  IMAD R7, R7, UR6, RZ ;  /* 0x0000000607077c24 */ /* 0x004fe4000f8e02ff */
[----:B------:R-:W-:-:S04]  /*09d0*/  IMAD.WIDE.U32 R12, R8, UR6, R12 ;  /* 0x00000006080c7c25 */ /* 0x000fc8000f8e000c */
[----:B------:R-:W-:Y:S01]  /*09e0*/  IMAD R7, R8, UR7, R7 ;  /* 0x0000000708077c24 */ /* 0x000fe2000f8e0207 */
[----:B---3--:R-:W-:-:S04]  /*09f0*/  LEA R20, P1, R12, UR4, 0x1 ;  /* 0x000000040c147c11 */ /* 0x008fc8000f8208ff */
[----:B------:R-:W-:-:S04]  /*0a00*/  IADD3 R7, PT, PT, R13, R7, RZ ;  /* 0x000000070d077210 */ /* 0x000fc80007ffe0ff */
[----:B------:R-:W-:-:S05]  /*0a10*/  LEA.HI.X R21, R12, UR5, R7, 0x1, P1 ;  /* 0x000000050c157c11 */ /* 0x000fca00088f0c07 */
[----:B------:R2:W-:Y:S02]  /*0a20*/  STG.E.128 desc[UR16][R20.64], RZ ;  /* 0x000000ff14007986 */ /* 0x0005e4000c101d10 */
.L_x_661:
[----:B------:R-:W-:Y:S05]  /*0a30*/  BSYNC.RECONVERGENT B0 ;  /* 0x0000000000007941 */ /* 0x000fea0003800200 */
.L_x_660:
[----:B------:R-:W-:Y:S04]  /*0a40*/  BSSY.RECONVERGENT B0, `(.L_x_662) ;  /* 0x000000f000007945 */ /* 0x000fe80003800200 */
[----:B------:R-:W-:Y:S05]  /*0a50*/  @P2 BRA `(.L_x_663) ;  /* 0x0000000000342947 */ /* 0x000fea0003800000 */
[----:B------:R-:W3:Y:S01]  /*0a60*/  LDCU.64 UR6, c[0x0][0x408] ;  /* 0x00008100ff0677ac */ /* 0x000ee20008000a00 */
[----:B------:R-:W-:Y:S01]  /*0a70*/  IADD3 R8, P1, PT, R18, 0x40, RZ ;  /* 0x0000004012087810 */ /* 0x000fe20007f3e0ff */
[----:B------:R-:W-:Y:S01]  /*0a80*/  IMAD.MOV.U32 R12, RZ, RZ, R14 ;  /* 0x000000ffff0c7224 */ /* 0x000fe200078e000e */
[----:B------:R-:W-:Y:S01]  /*0a90*/  MOV R13, R17 ;  /* 0x00000011000d7202 */ /* 0x000fe20000000f00 */
[----:B------:R-:W2:Y:S02]  /*0aa0*/  LDCU.64 UR4, c[0x0][0x3f0] ;  /* 0x00007e00ff0477ac */ /* 0x000ea40008000a00 */
[----:B------:R-:W-:-:S04]  /*0ab0*/  IMAD.X R7, RZ, RZ, R19, P1 ;  /* 0x000000ffff077224 */ /* 0x000fc800008e0613 */
[----:B---3--:R-:W-:Y:S02]  /*0ac0*/  IMAD R7, R7, UR6, RZ ;  /* 0x0000000607077c24 */ /* 0x008fe4000f8e02ff */
[----:B------:R-:W-:-:S04]  /*0ad0*/  IMAD.WIDE.U32 R12, R8, UR6, R12 ;  /* 0x00000006080c7c25 */ /* 0x000fc8000f8e000c */
[----:B------:R-:W-:Y:S01]  /*0ae0*/  IMAD R7, R8, UR7, R7 ;  /* 0x0000000708077c24 */ /* 0x000fe2000f8e0207 */
[----:B--2---:R-:W-:-:S04]  /*0af0*/  LEA R20, P1, R12, UR4, 0x1 ;  /* 0x000000040c147c11 */ /* 0x004fc8000f8208ff */
[----:B------:R-:W-:-:S04]  /*0b00*/  IADD3 R7, PT, PT, R13, R7, RZ ;  /* 0x000000070d077210 */ /* 0x000fc80007ffe0ff */
[----:B------:R-:W-:-:S05]  /*0b10*/  LEA.HI.X R21, R12, UR5, R7, 0x1, P1 ;  /* 0x000000050c157c11 */ /* 0x000fca00088f0c07 */
[----:B------:R3:W-:Y:S02]  /*0b20*/  STG.E.128 desc[UR16][R20.64], RZ ;  /* 0x000000ff14007986 */ /* 0x0007e4000c101d10 */
.L_x_663:
[----:B------:R-:W-:Y:S05]  /*0b30*/  BSYNC.RECONVERGENT B0 ;  /* 0x0000000000007941 */ /* 0x000fea0003800200 */
.L_x_662:
[----:B------:R-:W-:Y:S01]  /*0b40*/  BSSY.RECONVERGENT B0, `(.L_x_664) ;  /* 0x0000012000007945 */ /* 0x000fe20003800200 */
[--C-:B------:R-:W-:Y:S02]  /*0b50*/  IADD3 R0, P2, P1, R10, R0, R3.reuse ;  /* 0x000000000a007210 */ /* 0x100fe4000795e003 */
[----:B------:R-:W-:Y:S02]  /*0b60*/  SHF.R.S32.HI R10, RZ, 0x1f, R10 ;  /* 0x0000001fff0a7819 */ /* 0x000fe4000001140a */
[----:B------:R-:W-:Y:S01]  /*0b70*/  SHF.R.S32.HI R7, RZ, 0x1f, R3 ;  /* 0x0000001fff077819 */ /* 0x000fe20000011403 */
[----:B------:R-:W-:Y:S08]  /*0b80*/  @P0 BRA `(.L_x_665) ;  /* 0x0000000000340947 */ /* 0x000ff00003800000 */
        /* <DEDUP_REMOVED lines=12> */
[----:B------:R4:W-:Y:S02]  /*0c50*/  STG.E.128 desc[UR16][R14.64], RZ ;  /* 0x000000ff0e007986 */ /* 0x0009e4000c101d10 */
.L_x_665:
[----:B------:R-:W-:Y:S05]  /*0c60*/  BSYNC.RECONVERGENT B0 ;  /* 0x0000000000007941 */ /* 0x000fea0003800200 */
.L_x_664:
        /* <DEDUP_REMOVED lines=11> */
.L_x_667:
[----:B------:R-:W-:Y:S05]  /*0d20*/  BSYNC.RECONVERGENT B0 ;  /* 0x0000000000007941 */ /* 0x000fea0003800200 */
.L_x_666:
        /* <DEDUP_REMOVED lines=10> */
.L_x_669:
[----:B------:R-:W-:Y:S05]  /*0dd0*/  BSYNC.RECONVERGENT B0 ;  /* 0x0000000000007941 */ /* 0x000fea0003800200 */
.L_x_668:
        /* <DEDUP_REMOVED lines=10> */
.L_x_671:
[----:B------:R-:W-:Y:S05]  /*0e80*/  BSYNC.RECONVERGENT B0 ;  /* 0x0000000000007941 */ /* 0x000fea0003800200 */
.L_x_670:
[----:B------:R-:W-:Y:S05]  /*0e90*/  @P3 EXIT ;  /* 0x000000000000394d */ /* 0x000fea0003800000 */
[----:B------:R-:W5:Y:S01]  /*0ea0*/  LDCU.64 UR4, c[0x0][0x420] ;  /* 0x00008400ff0477ac */ /* 0x000f620008000a00 */
[----:B------:R-:W-:-:S05]  /*0eb0*/  IMAD R2, R2, R9, RZ ;  /* 0x0000000902027224 */ /* 0x000fca00078e02ff */
[----:B------:R-:W-:-:S04]  /*0ec0*/  IADD3 R0, P0, PT, R2, R0, RZ ;  /* 0x0000000002007210 */ /* 0x000fc80007f1e0ff */
[----:B------:R-:W-:Y:S02]  /*0ed0*/  LEA.HI.X.SX32 R5, R2, R5, 0x1, P0 ;  /* 0x0000000502057211 */ /* 0x000fe400000f0eff */
[----:B-----5:R-:W-:-:S04]  /*0ee0*/  LEA R2, P0, R0, UR4, 0x2 ;  /* 0x0000000400027c11 */ /* 0x020fc8000f8010ff */
[----:B-1----:R-:W-:Y:S01]  /*0ef0*/  LEA.HI.X R3, R0, UR5, R5, 0x2, P0 ;  /* 0x0000000500037c11 */ /* 0x002fe200080f1405 */
[----:B------:R-:W-:-:S05]  /*0f00*/  IMAD.MOV.U32 R5, RZ, RZ, 0x7f800000 ;  /* 0x7f800000ff057424 */ /* 0x000fca00078e00ff */
[----:B------:R-:W-:Y:S01]  /*0f10*/  STG.E desc[UR16][R2.64], R5 ;  /* 0x0000000502007986 */ /* 0x000fe2000c101910 */
[----:B------:R-:W-:Y:S05]  /*0f20*/  EXIT ;  /* 0x000000000000794d */ /* 0x000fea0003800000 */
.L_x_656:
[----:B------:R-:W-:Y:S02]  /*0f30*/  ISETP.NE.AND P0, PT, R228, -0x1, PT ;  /* 0xffffffffe400780c */ /* 0x000fe40003f05270 */
[----:B------:R-:W-:-:S11]  /*0f40*/  ISETP.NE.AND P2, PT, R9, -0x1, PT ;  /* 0xffffffff0900780c */ /* 0x000fd60003f45270 */
[----:B------:R-:W2:Y:S08]  /*0f50*/  @!P0 LDC.64 R6, c[0x0][0x398] ;  /* 0x0000e600ff068b82 */ /* 0x000eb00000000a00 */
[----:B------:R-:W1:Y:S01]  /*0f60*/  @P0 LDC.64 R4, c[0x0][0x3b0] ;  /* 0x0000ec00ff040b82 */ /* 0x000e620000000a00 */
[----:B--2---:R-:W-:-:S04]  /*0f70*/  @!P0 IMAD.WIDE.U32 R20, R231, R6, RZ ;  /* 0x00000006e7148225 */ /* 0x004fc800078e00ff */
[----:B-1----:R-:W-:-:S04]  /*0f80*/  @P0 IMAD.WIDE.U32 R14, R228, R4, RZ ;  /* 0x00000004e40e0225 */ /* 0x002fc800078e00ff */
[----:B------:R-:W-:Y:S01]  /*0f90*/  @!P0 IMAD R4, R231, R7, R21 ;  /* 0x00000007e7048224 */ /* 0x000fe200078e0215 */
[----:B------:R-:W-:Y:S01]  /*0fa0*/  @P0 MOV R20, R14 ;  /* 0x0000000e00140202 */ /* 0x000fe20000000f00 */
[----:B------:R-:W-:Y:S01]  /*0fb0*/  @P0 IMAD R4, R228, R5, R15 ;  /* 0x00000005e4040224 */ /* 0x000fe200078e020f */
        /* <DEDUP_REMOVED lines=14> */
.L_x_672:
[----:B------:R-:W1:Y:S01]  /*10a0*/  LDC.64 R104, c[0x0][0x3b8] ;  /* 0x0000ee00ff687b82 */ /* 0x000e620000000a00 */
[----:B------:R-:W-:-:S05]  /*10b0*/  IADD3 R6, PT, PT, R0, R9, RZ ;  /* 0x0000000900067210 */ /* 0x000fca0007ffe0ff */
[C---:B-1----:R-:W-:Y:S02]  /*10c0*/  IMAD R5, R6.reuse, R105, RZ ;  /* 0x0000006906057224 */ /* 0x042fe400078e02ff */
[----:B------:R-:W-:-:S05]  /*10d0*/  IMAD.WIDE.U32 R6, R6, R104, RZ ;  /* 0x0000006806067225 */ /* 0x000fca00078e00ff */
[----:B------:R-:W-:Y:S02]  /*10e0*/  IADD3 R5, PT, PT, R7, R5, RZ ;  /* 0x0000000507057210 */ /* 0x000fe40007ffe0ff */
[----:B------:R-:W-:-:S07]  /*10f0*/  MOV R8, R6 ;  /* 0x0000000600087202 */ /* 0x000fce0000000f00 */
.L_x_673:
[----:B------:R-:W1:Y:S01]  /*1100*/  LDC R7, c[0x0][0x3e8] ;  /* 0x0000fa00ff077b82 */ /* 0x000e620000000800 */
[----:B------:R-:W-:Y:S02]  /*1110*/  MOV R14, RZ ;  /* 0x000000ff000e7202 */ /* 0x000fe40000000f00 */
[----:B-1----:R-:W-:-:S04]  /*1120*/  IABS R12, R7 ;  /* 0x00000007000c7213 */ /* 0x002fc80000000000 */
[----:B------:R-:W1:Y:S08]  /*1130*/  I2F.RP R18, R12 ;  /* 0x0000000c00127306 */ /* 0x000e700000209400 */
[----:B-1----:R-:W1:Y:S02]  /*1140*/  MUFU.RCP R15, R18 ;  /* 0x00000012000f7308 */ /* 0x002e640000001000 */
[----:B-1----:R-:W-:-:S06]  /*1150*/  VIADD R15, R15, 0xffffffe ;  /* 0x0ffffffe0f0f7836 */ /* 0x002fcc0000000000 */
[----:B------:R-:W1:Y:S02]  /*1160*/  F2I.FTZ.U32.TRUNC.NTZ R15, R15 ;  /* 0x0000000f000f7305 */ /* 0x000e64000021f000 */
[----:B-1----:R-:W-:-:S04]  /*1170*/  IMAD.MOV R6, RZ, RZ, -R15 ;  /* 0x000000ffff067224 */ /* 0x002fc800078e0a0f */
[----:B------:R-:W-:Y:S01]  /*1180*/  IMAD R11, R6, R12, RZ ;  /* 0x0000000c060b7224 */ /* 0x000fe200078e02ff */
[----:B------:R-:W-:-:S03]  /*1190*/  IABS R6, R16 ;  /* 0x0000001000067213 */ /* 0x000fc60000000000 */
[----:B------:R-:W-:-:S06]  /*11a0*/  IMAD.HI.U32 R11, R15, R11, R14 ;  /* 0x0000000b0f0b7227 */ /* 0x000fcc00078e000e */
[----:B------:R-:W-:-:S04]  /*11b0*/  IMAD.HI.U32 R14, R11, R6, RZ ;  /* 0x000000060b0e7227 */ /* 0x000fc800078e00ff */
[----:B------:R-:W-:-:S04]  /*11c0*/  IMAD.MOV R11, RZ, RZ, -R14 ;  /* 0x000000ffff0b7224 */ /* 0x000fc800078e0a0e */
[----:B------:R-:W-:Y:S01]  /*11d0*/  IMAD R11, R12, R11, R6 ;  /* 0x0000000b0c0b7224 */ /* 0x000fe200078e0206 */
[----:B------:R-:W-:-:S04]  /*11e0*/  LOP3.LUT R6, R16, R7, RZ, 0x3c, !PT ;  /* 0x0000000710067212 */ /* 0x000fc800078e3cff */
[----:B------:R-:W-:Y:S02]  /*11f0*/  ISETP.GT.U32.AND P1, PT, R12, R11, PT ;  /* 0x0000000b0c00720c */ /* 0x000fe40003f24070 */
[----:B------:R-:W-:-:S11]  /*1200*/  ISETP.GE.AND P0, PT, R6, RZ, PT ;  /* 0x000000ff0600720c */ /* 0x000fd60003f06270 */
[-C--:B------:R-:W-:Y:S01]  /*1210*/  @!P1 IADD3 R11, PT, PT, R11, -R12.reuse, RZ ;  /* 0x8000000c0b0b9210 */ /* 0x080fe20007ffe0ff */
[----:B------:R-:W-:Y:S01]  /*1220*/  @!P1 VIADD R14, R14, 0x1 ;  /* 0x000000010e0e9836 */ /* 0x000fe20000000000 */
[----:B------:R-:W-:Y:S02]  /*1230*/  ISETP.NE.AND P1, PT, R7, RZ, PT ;  /* 0x000000ff0700720c */ /* 0x000fe40003f25270 */
[----:B------:R-:W-:-:S13]  /*1240*/  ISETP.GE.U32.AND P3, PT, R11, R12, PT ;  /* 0x0000000c0b00720c */ /* 0x000fda0003f66070 */
        /* <DEDUP_REMOVED lines=18> */
.L_x_674:
[----:B------:R-:W1:Y:S01]  /*1370*/  LDC.64 R106, c[0x0][0x3c0] ;  /* 0x0000f000ff6a7b82 */ /* 0x000e620000000a00 */
[----:B------:R-:W-:-:S05]  /*1380*/  IADD3 R0, PT, PT, R0, R9, RZ ;  /* 0x0000000900007210 */ /* 0x000fca0007ffe0ff */
[C---:B-1----:R-:W-:Y:S02]  /*1390*/  IMAD R7, R0.reuse, R107, RZ ;  /* 0x0000006b00077224 */ /* 0x042fe400078e02ff */
[----:B------:R-:W-:-:S05]  /*13a0*/  IMAD.WIDE.U32 R14, R0, R106, RZ ;  /* 0x0000006a000e7225 */ /* 0x000fca00078e00ff */
[----:B------:R-:W-:Y:S02]  /*13b0*/  IADD3 R7, PT, PT, R15, R7, RZ ;  /* 0x000000070f077210 */ /* 0x000fe40007ffe0ff */
[----:B------:R-:W-:-:S07]  /*13c0*/  MOV R12, R14 ;  /* 0x0000000e000c7202 */ /* 0x000fce0000000f00 */
.L_x_675:
        /* <DEDUP_REMOVED lines=24> */
[----:B-1----:R-:W-:Y:S01]  /*1550*/  IMAD R235, R233, UR4, RZ ;  /* 0x00000004e9eb7c24 */ /* 0x002fe2000f8e02ff */
[----:B------:R-:W-:Y:S01]  /*1560*/  LOP3.LUT R232, R5, 0x1f20, R0, 0xf8, !PT ;  /* 0x00001f2005e87812 */ /* 0x000fe200078ef800 */
[C---:B------:R-:W-:Y:S02]  /*1570*/  IMAD R9, R14.reuse, R105, R9 ;  /* 0x000000690e097224 */ /* 0x040fe400078e0209 */
[----:B------:R-:W-:Y:S02]  /*1580*/  IMAD R233, R233, UR6, RZ ;  /* 0x00000006e9e97c24 */ /* 0x000fe4000f8e02ff */
[----:B------:R-:W-:Y:S02]  /*1590*/  IMAD R23, R14, R107, R23 ;  /* 0x0000006b0e177224 */ /* 0x000fe400078e0217 */
[C---:B------:R-:W-:Y:S02]  /*15a0*/  IMAD R235, R6.reuse, UR5, R235 ;  /* 0x0000000506eb7c24 */ /* 0x040fe4000f8e02eb */
[----:B------:R-:W-:-:S02]  /*15b0*/  IMAD R233, R6, UR7, R233 ;  /* 0x0000000706e97c24 */ /* 0x000fc4000f8e02e9 */
        /* <DEDUP_REMOVED lines=32> */
.L_x_678:
[----:B------:R1:W-:Y:S02]  /*17c0*/  STS.128 [R232], RZ ;  /* 0x000000ffe8007388 */ /* 0x0003e40000000c00 */
.L_x_677:
[----:B------:R-:W-:Y:S05]  /*17d0*/  BSYNC.RECONVERGENT B0 ;  /* 0x0000000000007941 */ /* 0x000fea0003800200 */
.L_x_676:
[----:B------:R-:W-:Y:S01]  /*17e0*/  IADD3 R11, PT, PT, R14, 0x20, RZ ;  /* 0x000000200e0b7810 */ /* 0x000fe20007ffe0ff */
[----:B--2---:R-:W-:Y:S01]  /*17f0*/  VIADD R8, R2, 0xffffffff ;  /* 0xffffffff02087836 */ /* 0x004fe20000000000 */
[----:B------:R-:W-:Y:S01]  /*1800*/  SHF.L.U64.HI R5, R104, 0x7, R105 ;  /* 0x0000000768057819 */ /* 0x000fe20000010269 */
[----:B------:R-:W-:Y:S01]  /*1810*/  VIADD R9, R14, 0x40 ;  /* 0x000000400e097836 */ /* 0x000fe20000000000 */
[-C--:B------:R-:W-:Y:S01]  /*1820*/  ISETP.GE.AND P0, PT, R11, R194.reuse, PT ;  /* 0x000000c20b00720c */ /* 0x080fe20003f06270 */
[----:B------:R-:W-:Y:S01]  /*1830*/  IMAD R6, R8, -0x80, R3 ;  /* 0xffffff8008067824 */ /* 0x000fe200078e0203 */
[----:B------:R-:W-:Y:S01]  /*1840*/  IADD3 R7, PT, PT, R14, 0x60, RZ ;  /* 0x000000600e077810 */ /* 0x000fe20007ffe0ff */
[----:B------:R-:W-:Y:S01]  /*1850*/  IMAD.SHL.U32 R23, R104, 0x80, RZ ;  /* 0x0000008068177824 */ /* 0x000fe200078e00ff */
[----:B------:R-:W-:Y:S01]  /*1860*/  BSSY.RECONVERGENT B0, `(.L_x_679) ;  /* 0x000001b000007945 */ /* 0x000fe20003800200 */
[----:B------:R-:W-:Y:S01]  /*1870*/  ISETP.GE.AND P2, PT, R9, R194, PT ;  /* 0x000000c20900720c */ /* 0x000fe20003f46270 */
[----:B------:R-:W-:Y:S01]  /*1880*/  IMAD R12, R5, R8, RZ ;  /* 0x00000008050c7224 */ /* 0x000fe200078e02ff */
        /* <DEDUP_REMOVED lines=24> */
.L_x_680:
[----:B------:R-:W-:Y:S05]  /*1a10*/  BSYNC.RECONVERGENT B0 ;  /* 0x0000000000007941 */ /* 0x000fea0003800200 */
.L_x_679:
        /* <DEDUP_REMOVED lines=22> */
.L_x_682:
[----:B------:R-:W-:Y:S05]  /*1b80*/  BSYNC.RECONVERGENT B0 ;  /* 0x0000000000007941 */ /* 0x000fea0003800200 */
.L_x_681:
        /* <DEDUP_REMOVED lines=8> */
[----:B------:R-:W2:Y:S04]  /*1c10*/  LDCU.64 UR6, c[0x0][0x380] ;  /* 0x00007000ff0677ac */ /* 0x000ea80008000a00 */
[----:B------:R-:W-:Y:S01]  /*1c20*/  IMAD.X R18, RZ, RZ, R19, P0 ;  /* 0x000000ffff127224 */ /* 0x000fe200000e0613 */
[----:B------:R-:W-:-:S03]  /*1c30*/  MOV R19, R25 ;  /* 0x0000001900137202 */ /* 0x000fc60000000f00 */
[----:B-----5:R-:W-:Y:S02]  /*1c40*/  IMAD R5, R18, UR8, RZ ;  /* 0x0000000812057c24 */ /* 0x020fe4000f8e02ff */
[----:B------:R-:W-:Y:S02]  /*1c50*/  IMAD.MOV.U32 R18, RZ, RZ, R20 ;  /* 0x000000ffff127224 */ /* 0x000fe400078e0014 */
[C---:B------:R-:W-:Y:S02]  /*1c60*/  IMAD R5, R4.reuse, UR9, R5 ;  /* 0x0000000904057c24 */ /* 0x040fe4000f8e0205 */
[----:B------:R-:W-:-:S03]  /*1c70*/  IMAD.WIDE.U32 R18, R4, UR8, R18 ;  /* 0x0000000804127c25 */ /* 0x000fc6000f8e0012 */
[----:B--2---:R-:W-:Y:S02]  /*1c80*/  LEA R4, P0, R18, UR6, 0x1 ;  /* 0x0000000612047c11 */ /* 0x004fe4000f8008ff */
[----:B------:R-:W-:-:S04]  /*1c90*/  IADD3 R5, PT, PT, R19, R5, RZ ;  /* 0x0000000513057210 */ /* 0x000fc80007ffe0ff */
[----:B------:R-:W-:-:S05]  /*1ca0*/  LEA.HI.X R5, R18, UR7, R5, 0x1, P0 ;  /* 0x0000000712057c11 */ /* 0x000fca00080f0c05 */
[----:B------:R-:W-:Y:S01]  /*1cb0*/  @!PT LDS RZ, [RZ] ;  /* 0x00000000fffff984 */ /* 0x000fe20000000800 */
[----:B------:R-:W-:Y:S01]  /*1cc0*/  @!PT LDS RZ, [RZ] ;  /* 0x00000000fffff984 */ /* 0x000fe20000000800 */
[----:B------:R-:W-:Y:S01]  /*1cd0*/  @!PT LDS RZ, [RZ] ;  /* 0x00000000fffff984 */ /* 0x000fe20000000800 */
[----:B------:R2:W-:Y:S02]  /*1ce0*/  LDGSTS.E.BYPASS.LTC128B.128 [R232+0x1800], desc[UR16][R4.64] ;  /* 0x0180000004e87fae */ /* 0x0005e4000b981a10 */
.L_x_684:
[----:B------:R-:W-:Y:S05]  /*1cf0*/  BSYNC.RECONVERGENT B0 ;  /* 0x0000000000007941 */ /* 0x000fea0003800200 */
.L_x_683:
        /* <DEDUP_REMOVED lines=13> */
.L_x_687:
[----:B------:R1:W-:Y:S02]  /*1dd0*/  STS.128 [R232+0x2000], RZ ;  /* 0x002000ffe8007388 */ /* 0x0003e40000000c00 */
.L_x_686:
[----:B------:R-:W-:Y:S05]  /*1de0*/  BSYNC.RECONVERGENT B0 ;  /* 0x0000000000007941 */ /* 0x000fea0003800200 */
.L_x_685:
        /* <DEDUP_REMOVED lines=19> */
.L_x_689:
[----:B------:R-:W-:Y:S05]  /*1f20*/  BSYNC.RECONVERGENT B0 ;  /* 0x0000000000007941 */ /* 0x000fea0003800200 */
.L_x_688:
        /* <DEDUP_REMOVED lines=14> */
.L_x_691:
[----:B------:R-:W-:Y:S05]  /*2010*/  BSYNC.RECONVERGENT B0 ;  /* 0x0000000000007941 */ /* 0x000fea0003800200 */
.L_x_690:
        /* <DEDUP_REMOVED lines=16> */
.L_x_693:
[----:B------:R-:W-:Y:S05]  /*2120*/  BSYNC.RECONVERGENT B0 ;  /* 0x0000000000007941 */ /* 0x000fea0003800200 */
.L_x_692:
[----:B------:R-:W5:Y:S01]  /*2130*/  LDCU.64 UR6, c[0x0][0x538] ;  /* 0x0000a700ff0677ac */ /* 0x000f620008000a00 */
[----:B------:R-:W0:Y:S01]  /*2140*/  LDGDEPBAR ;  /* 0x00000000000079af */ /* 0x000e220000000000 */
[----:B-----5:R-:W-:-:S04]  /*2150*/  ISETP.NE.U32.AND P1, PT, RZ, UR6, PT ;  /* 0x00000006ff007c0c */ /* 0x020fc8000bf25070 */
[----:B------:R-:W-:Y:S02]  /*2160*/  ISETP.NE.AND.EX P1, PT, RZ, UR7, PT, P1 ;  /* 0x00000007ff007c0c */ /* 0x000fe4000bf25310 */
[----:B------:R-:W-:Y:S01]  /*2170*/  SHF.R.U32.HI R143, RZ, 0x1, R230 ;  /* 0x00000001ff8f7819 */ /* 0x000fe200000116e6 */
[----:B------:R-:W-:-:S10]  /*2180*/  DEPBAR.LE SB0, 0x0 ;  /* 0x000080000000791a */ /* 0x000fd40000000000 */
[----:B--2---:R-:W2:Y:S01]  /*2190*/  @P1 LDC.64 R4, c[0x0][0x540] ;  /* 0x00015000ff041b82 */ /* 0x004ea20000000a00 */
[----:B------:R-:W-:-:S07]  /*21a0*/  @P1 IMAD.MOV.U32 R17, RZ, RZ, RZ ;  /* 0x000000ffff111224 */ /* 0x000fce00078e00ff */
[----:B------:R-:W5:Y:S01]  /*21b0*/  @P1 LDC R12, c[0x0][0x458] ;  /* 0x00011600ff0c1b82 */ /* 0x000f620000000800 */
[----:B--2---:R-:W-:-:S04]  /*21c0*/  @P1 IMAD.WIDE.U32 R16, R231, R4, R16 ;  /* 0x00000004e7101225 */ /* 0x004fc800078e0010 */
[----:B------:R-:W-:Y:S01]  /*21d0*/  @P1 IMAD R5, R231, R5, R17 ;  /* 0x00000005e7051224 */ /* 0x000fe200078e0211 */
[----:B------:R-:W-:-:S04]  /*21e0*/  @P1 LEA R18, P0, R16, UR6, 0x2 ;  /* 0x0000000610121c11 */ /* 0x000fc8000f8010ff */
[----:B------:R-:W-:-:S05]  /*21f0*/  @P1 LEA.HI.X R19, R16, UR7, R5, 0x2, P0 ;  /* 0x0000000710131c11 */ /* 0x000fca00080f1405 */
[----:B------:R-:W2:Y:S01]  /*2200*/  @P1 LDG.E R15, desc[UR16][R18.64] ;  /* 0x00000010120f1981 */ /* 0x000ea2000c1e1900 */
[----:B-----5:R-:W2:Y:S01]  /*2210*/  @P1 MUFU.RCP R12, R12 ;  /* 0x0000000c000c1308 */ /* 0x020ea20000001000 */
[----:B------:R-:W-:Y:S01]  /*2220*/  LOP3.LUT R5, R143, 0x1f0, RZ, 0xc0, !PT ;  /* 0x000001f08f057812 */ /* 0x000fe200078ec0ff */
[----:B------:R-:W-:Y:S01]  /*2230*/  BSSY.RECONVERGENT B0, `(.L_x_694) ;  /* 0x000001b000007945 */ /* 0x000fe20003800200 */
[----:B------:R-:W-:Y:S01]  /*2240*/  LOP3.LUT R14, R14, 0x7, RZ, 0xc0, !PT ;  /* 0x000000070e0e7812 */ /* 0x000fe200078ec0ff */
[----:B------:R-:W-:Y:S01]  /*2250*/  IMAD.MOV.U32 R180, RZ, RZ, RZ ;  /* 0x000000ffffb47224 */ /* 0x000fe200078e00ff */
[----:B------:R-:W-:Y:S01]  /*2260*/  IADD3 R10, PT, PT, R5, 0x1, R10 ;  /* 0x00000001050a7810 */ /* 0x000fe20007ffe00a */
[C---:B------:R-:W-:Y:S01]  /*2270*/  IMAD.SHL.U32 R5, R106.reuse, 0x80, RZ ;  /* 0x000000806a057824 */ /* 0x040fe200078e00ff */
[----:B------:R-:W-:Y:S02]  /*2280*/  SHF.L.U64.HI R17, R106, 0x7, R107 ;  /* 0x000000076a117819 */ /* 0x000fe4000001026b */
[----:B------:R-:W-:Y:S01]  /*2290*/  IADD3 R10, PT, PT, -R13, R10, R14 ;  /* 0x0000000a0d0a7210 */ /* 0x000fe20007ffe10e */
[----:B------:R-:W-:-:S03]  /*22a0*/  IMAD.WIDE.U32 R4, R5, R8, RZ ;  /* 0x0000000805047225 */ /* 0x000fc600078e00ff */
[----:B------:R-:W-:Y:S01]  /*22b0*/  IADD3 R142, PT, PT, R10, R142, R3 ;  /* 0x0000008e0a8e7210 */ /* 0x000fe20007ffe003 */
[----:B------:R-:W-:-:S04]  /*22c0*/  IMAD R13, R17, R8, RZ ;  /* 0x00000008110d7224 */ /* 0x000fc800078e02ff */
[----:B------:R-:W-:Y:S01]  /*22d0*/  IMAD.IADD R13, R5, 0x1, R13 ;  /* 0x00000001050d7824 */ /* 0x000fe200078e020d */
[----:B------:R-:W-:Y:S01]  /*22e0*/  BAR.SYNC.DEFER_BLOCKING 0x0 ;  /* 0x0000000000007b1d */ /* 0x000fe20000010000 */
[----:B--2---:R-:W-:-:S05]  /*22f0*/  @P1 FMUL.FTZ R180, R15, R12 ;  /* 0x0000000c0fb41220 */ /* 0x004fca0000410000 */
        /* <DEDUP_REMOVED lines=11> */
.L_x_696:
[----:B------:R2:W-:Y:S01]  /*23b0*/  STS.128 [R232+0x4000], RZ ;  /* 0x004000ffe8007388 */ /* 0x0005e20000000c00 */
[----:B------:R-:W-:Y:S05]  /*23c0*/  BRA `(.L_x_697) ;  /* 0x0000000000047947 */ /* 0x000fea0003800000 */
.L_x_695:
[----:B------:R2:W-:Y:S02]  /*23d0*/  STS.128 [R232+0x4000], RZ ;  /* 0x004000ffe8007388 */ /* 0x0005e40000000c00 */
.L_x_697:
[----:B------:R-:W-:Y:S05]  /*23e0*/  BSYNC.RECONVERGENT B0 ;  /* 0x0000000000007941 */ /* 0x000fea0003800200 */
.L_x_694:
[-C--:B------:R-:W-:Y:S01]  /*23f0*/  ISETP.GE.AND P0, PT, R11, R6.reuse, PT ;  /* 0x000000060b00720c */ /* 0x080fe20003f06270 */
[----:B------:R-:W-:Y:S01]  /*2400*/  IMAD.SHL.U32 R8, R230, 0x4, RZ ;  /* 0x00000004e6087824 */ /* 0x000fe200078e00ff */
[----:B------:R-:W-:Y:S01]  /*2410*/  LOP3.LUT R17, R0, 0xc0, RZ, 0xc0, !PT ;  /* 0x000000c000117812 */ /* 0x000fe200078ec0ff */
[----:B--2---:R-:W-:Y:S01]  /*2420*/  IMAD.SHL.U32 R15, R230, 0x10, RZ ;  /* 0x00000010e60f7824 */ /* 0x004fe200078e00ff */
[----:B------:R-:W-:Y:S01]  /*2430*/  ISETP.GE.AND P2, PT, R9, R6, PT ;  /* 0x000000060900720c */ /* 0x000fe20003f46270 */
[----:B------:R-:W-:Y:S01]  /*2440*/  BSSY.RECONVERGENT B0, `(.L_x_698) ;  /* 0x000001b000007945 */ /* 0x000fe20003800200 */
[----:B------:R-:W-:Y:S02]  /*2450*/  LOP3.LUT R8, R17, 0x18, R8, 0xf8, !PT ;  /* 0x0000001811087812 */ /* 0x000fe400078ef808 */
[----:B------:R-:W-:Y:S02]  /*2460*/  LOP3.LUT R9, R15, 0x100, RZ, 0xc0, !PT ;  /* 0x000001000f097812 */ /* 0x000fe400078ec0ff */
[----:B------:R-:W-:-:S02]  /*2470*/  LOP3.LUT R146, R0, 0x120, RZ, 0xc0, !PT ;  /* 0x0000012000927812 */ /* 0x000fc400078ec0ff */
[C---:B------:R-:W-:Y:S01]  /*2480*/  LOP3.LUT R143, R8.reuse, 0x8, R143, 0x78, !PT ;  /* 0x00000008088f7812 */ /* 0x040fe200078e788f */
[----:B------:R2:W-:Y:S01]  /*2490*/  @P0 STS.128 [R232+0x4800], RZ ;  /* 0x004800ffe8000388 */ /* 0x0005e20000000c00 */
[----:B------:R-:W-:Y:S02]  /*24a0*/  LOP3.LUT R9, R9, 0x20, R0, 0xf8, !PT ;  /* 0x0000002009097812 */ /* 0x000fe400078ef800 */
        /* <DEDUP_REMOVED lines=20> */
.L_x_699:
[----:B------:R-:W-:Y:S05]  /*25f0*/  BSYNC.RECONVERGENT B0 ;  /* 0x0000000000007941 */ /* 0x000fea0003800200 */
.L_x_698:
        /* <DEDUP_REMOVED lines=9> */
[----:B-1----:R-:W-:-:S04]  /*2690*/  LEA R6, P0, R106, R4, 0x6 ;  /* 0x000000046a067211 */ /* 0x002fc800078030ff */
[----:B------:R-:W-:Y:S02]  /*26a0*/  LEA.HI.X R0, R106, R13, R107, 0x6, P0 ;  /* 0x0000000d6a007211 */ /* 0x000fe400000f346b */
[----:B------:R-:W-:-:S04]  /*26b0*/  LEA R8, P0, R6, R195, 0x1 ;  /* 0x000000c306087211 */ /* 0x000fc800078008ff */
[----:B------:R-:W-:-:S05]  /*26c0*/  LEA.HI.X R9, R6, R233, R0, 0x1, P0 ;  /* 0x000000e906097211 */ /* 0x000fca00000f0c00 */
[----:B------:R-:W-:Y:S01]  /*26d0*/  @!PT LDS RZ, [RZ] ;  /* 0x00000000fffff984 */ /* 0x000fe20000000800 */
[----:B------:R-:W-:Y:S01]  /*26e0*/  @!PT LDS RZ, [RZ] ;  /* 0x00000000fffff984 */ /* 0x000fe20000000800 */
[----:B------:R-:W-:Y:S01]  /*26f0*/  @!PT LDS RZ, [RZ] ;  /* 0x00000000fffff984 */ /* 0x000fe20000000800 */
[----:B------:R1:W-:Y:S04]  /*2700*/  LDGSTS.E.BYPASS.LTC128B.128 [R232+0x5000], desc[UR16][R8.64] ;  /* 0x0500000008e87fae */ /* 0x0003e8000b981a10 */
.L_x_701:
[----:B------:R-:W-:Y:S05]  /*2710*/  BSYNC.RECONVERGENT B0 ;  /* 0x0000000000007941 */ /* 0x000fea0003800200 */
.L_x_700:
        /* <DEDUP_REMOVED lines=17> */
.L_x_703:
[----:B------:R-:W-:Y:S05]  /*2830*/  BSYNC.RECONVERGENT B0 ;  /* 0x0000000000007941 */ /* 0x000fea0003800200 */
.L_x_702:
[----:B------:R-:W-:Y:S01]  /*2840*/  LDSM.16.M88.4 R76, [R163+0x2000] ;  /* 0x00200000a34c783b */ /* 0x000fe20000000200 */
[----:B------:R-:W-:Y:S01]  /*2850*/  IMAD.MOV.U32 R141, RZ, RZ, 0x20 ;  /* 0x00000020ff8d7424 */ /* 0x000fe200078e00ff */
[C---:B------:R-:W-:Y:S01]  /*2860*/  LOP3.LUT P6, RZ, R230.reuse, 0x4, RZ, 0xc0, !PT ;  /* 0x00000004e6ff7812 */ /* 0x040fe200078cc0ff */
[----:B------:R-:W5:Y:S01]  /*2870*/  LDCU UR6, c[0x0][0x50c] ;  /* 0x0000a180ff0677ac */ /* 0x000f620008000800 */
[----:B-1----:R-:W1:Y:S01]  /*2880*/  LDSM.16.M88.4 R8, [R164+0x1000] ;  /* 0x00100000a408783b */ /* 0x002e620000000200 */
[----:B------:R-:W-:Y:S01]  /*2890*/  IMAD.SHL.U32 R193, R230, 0x2, RZ ;  /* 0x00000002e6c17824 */ /* 0x000fe200078e00ff */
[----:B------:R-:W-:Y:S02]  /*28a0*/  SEL R141, R141, 0xffffffe0, !P6 ;  /* 0xffffffe08d8d7807 */ /* 0x000fe40007000000 */
[----:B------:R-:W2:Y:S02]  /*28b0*/  LDSM.16.M88.4 R68, [R163+0x2400] ;  /* 0x00240000a344783b */ /* 0x000ea40000000200 */
[----:B------:R-:W-:Y:S01]  /*28c0*/  LOP3.LUT R193, R193, 0x6, RZ, 0xc0, !PT ;  /* 0x00000006c1c17812 */ /* 0x000fe200078ec0ff */
[--C-:B------:R-:W-:Y:S01]  /*28d0*/  IMAD.IADD R140, R164, 0x1, R141.reuse ;  /* 0x00000001a48c7824 */ /* 0x100fe200078e028d */
[----:B------:R-:W3:Y:S01]  /*28e0*/  LDSM.16.M88.4 R100, [R164] ;  /* 0x00000000a464783b */ /* 0x000ee20000000200 */
[----:B------:R-:W-:-:S03]  /*28f0*/  IMAD.IADD R0, R163, 0x1, R141 ;  /* 0x00000001a3007824 */ /* 0x000fc600078e028d */
[----:B------:R-:W-:Y:S04]  /*2900*/  LDSM.16.M88.4 R92, [R140+0x1000] ;  /* 0x001000008c5c783b */ /* 0x000fe80000000200 */
[----:B------:R-:W4:Y:S04]  /*2910*/  LDSM.16.M88.4 R136, [R0+0x2000] ;  /* 0x002000000088783b */ /* 0x000f280000000200 */
[----:B------:R-:W5:Y:S04]  /*2920*/  LDSM.16.M88.4 R132, [R0+0x2400] ;  /* 0x002400000084783b */ /* 0x000f680000000200 */
[----:B------:R-:W5:Y:S04]  /*2930*/  LDSM.16.M88.4 R96, [R140] ;  /* 0x000000008c60783b */ /* 0x000f680000000200 */
[----:B------:R-:W5:Y:S04]  /*2940*/  LDSM.16.M88.4 R60, [R163+0x2800] ;  /* 0x00280000a33c783b */ /* 0x000f680000000200 */
[----:B------:R-:W-:Y:S04]  /*2950*/  LDSM.16.M88.4 R128, [R0+0x2800] ;  /* 0x002800000080783b */ /* 0x000fe80000000200 */
[----:B------:R-:W5:Y:S01]  /*2960*/  LDSM.16.M88.4 R52, [R163+0x2c00] ;  /* 0x002c0000a334783b */ /* 0x000f620000000200 */
[C---:B-1----:R-:W-:Y:S03]  /*2970*/  HMMA.16816.F32.BF16 R4, R8.reuse, R76, RZ ;  /* 0x0000004c0804723c */ /* 0x042fe600000418ff */
[----:B------:R-:W1:Y:S04]  /*2980*/  LDSM.16.M88.4 R44, [R163+0x3000] ;  /* 0x00300000a32c783b */ /* 0x000e680000000200 */
[----:B------:R-:W1:Y:S01]  /*2990*/  LDSM.16.M88.4 R124, [R0+0x2c00] ;  /* 0x002c0000007c783b */ /* 0x000e620000000200 */
[----:B--2---:R-:W-:Y:S03]  /*29a0*/  HMMA.16816.F32.BF16 R16, R8, R68, RZ ;  /* 0x000000440810723c */ /* 0x004fe600000418ff */
[----:B------:R-:W2:Y:S04]  /*29b0*/  LDSM.16.M88.4 R120, [R0+0x3000] ;  /* 0x003000000078783b */ /* 0x000ea80000000200 */
[----:B------:R-:W2:Y:S01]  /*29c0*/  LDSM.16.M88.4 R36, [R163+0x3400] ;  /* 0x00340000a324783b */ /* 0x000ea20000000200 */
[----:B---3--:R-:W-:Y:S03]  /*29d0*/  HMMA.16816.F32.BF16 R12, R100, R76, RZ ;  /* 0x0000004c640c723c */ /* 0x008fe600000418ff */
[----:B------:R-:W3:Y:S04]  /*29e0*/  LDSM.16.M88.4 R116, [R0+0x3400] ;  /* 0x003400000074783b */ /* 0x000ee80000000200 */
[----:B------:R-:W-:Y:S01]  /*29f0*/  LDSM.16.M88.4 R108, [R163+0x3c00] ;  /* 0x003c0000a36c783b */ /* 0x000fe20000000200 */
[----:B----4-:R-:W-:Y:S03]  /*2a00*/  HMMA.16816.F32.BF16 R4, R92, R136, R4 ;  /* 0x000000885c04723c */ /* 0x010fe60000041804 */
[----:B------:R-:W-:Y:S04]  /*2a10*/  LDSM.16.M88.4 R84, [R0+0x3c00] ;  /* 0x003c00000054783b */ /* 0x000fe80000000200 */
[----:B------:R-:W-:Y:S01]  /*2a20*/  LDSM.16.M88.4 R88, [R0+0x3800] ;  /* 0x003800000058783b */ /* 0x000fe20000000200 */
[----:B------:R-:W-:Y:S03]  /*2a30*/  HMMA.16816.F32.BF16 R20, R100, R68, RZ ;  /* 0x000000446414723c */ /* 0x000fe600000418ff */
[----:B------:R-:W0:Y:S05]  /*2a40*/  LDGDEPBAR ;  /* 0x00000000000079af */ /* 0x000e2a0000000000 */
[----:B-----5:R-:W-:Y:S03]  /*2a50*/  HMMA.16816.F32.BF16 R16, R92, R132, R16 ;  /* 0x000000845c10723c */ /* 0x020fe60000041810 */
[----:B------:R-:W-:Y:S01]  /*2a60*/  FMUL.FTZ R4, R4, UR6 ;  /* 0x0000000604047c20 */ /* 0x000fe20008410000 */
[----:B------:R-:W-:Y:S01]  /*2a70*/  FMUL.FTZ R147, R5, UR6 ;  /* 0x0000000605937c20 */ /* 0x000fe20008410000 */
[----:B------:R-:W-:Y:S01]  /*2a80*/  FMUL.FTZ R155, R6, UR6 ;  /* 0x00000006069b7c20 */ /* 0x000fe20008410000 */
[----:B------:R-:W-:Y:S01]  /*2a90*/  FMUL.FTZ R145, R7, UR6 ;  /* 0x0000000607917c20 */ /* 0x000fe20008410000 */
[----:B------:R4:W-:Y:S01]  /*2aa0*/  MUFU.TANH R157, R4 ;  /* 0x00000004009d7308 */ /* 0x0009e20000002400 */
[C---:B------:R-:W-:Y:S07]  /*2ab0*/  HMMA.16816.F32.BF16 R12, R96.reuse, R136, R12 ;  /* 0x00000088600c723c */ /* 0x040fee000004180c */
[----:B------:R-:W-:Y:S01]  /*2ac0*/  MUFU.TANH R155, R155 ;  /* 0x0000009b009b7308 */ /* 0x000fe20000002400 */
[----:B------:R-:W-:Y:S03]  /*2ad0*/  HMMA.16816.F32.BF16 R20, R96, R132, R20 ;  /* 0x000000846014723c */ /* 0x000fe60000041814 */
[----:B------:R-:W-:Y:S01]  /*2ae0*/  FMUL.FTZ R16, R16, UR6 ;  /* 0x0000000610107c20 */ /* 0x000fe20008410000 */
[----:B------:R-:W-:Y:S01]  /*2af0*/  FMUL.FTZ R17, R17, UR6 ;  /* 0x0000000611117c20 */ /* 0x000fe20008410000 */
[----:B------:R-:W-:Y:S01]  /*2b00*/  FMUL.FTZ R18, R18, UR6 ;  /* 0x0000000612127c20 */ /* 0x000fe20008410000 */
[----:B------:R-:W-:Y:S01]  /*2b10*/  FMUL.FTZ R171, R19, UR6 ;  /* 0x0000000613ab7c20 */ /* 0x000fe20008410000 */
[----:B------:R-:W-:Y:S01]  /*2b20*/  MUFU.TANH R167, R16 ;  /* 0x0000001000a77308 */ /* 0x000fe20000002400 */
[-C--:B----4-:R-:W-:Y:S03]  /*2b30*/  HMMA.16816.F32.BF16 R4, R100, R60.reuse, RZ ;  /* 0x0000003c6404723c */ /* 0x090fe600000418ff */
[----:B------:R-:W-:Y:S01]  /*2b40*/  FMUL.FTZ R12, R12, UR6 ;  /* 0x000000060c0c7c20 */ /* 0x000fe20008410000 */
[----:B------:R-:W-:Y:S01]  /*2b50*/  FMUL.FTZ R13, R13, UR6 ;  /* 0x000000060d0d7c20 */ /* 0x000fe20008410000 */
[----:B------:R-:W-:Y:S01]  /*2b60*/  FMUL.FTZ R14, R14, UR6 ;  /* 0x000000060e0e7c20 */ /* 0x000fe20008410000 */
[----:B------:R-:W-:Y:S01]  /*2b70*/  FMUL.FTZ R15, R15, UR6 ;  /* 0x000000060f0f7c20 */ /* 0x000fe20008410000 */
[----:B------:R-:W-:Y:S01]  /*2b80*/  MUFU.TANH R169, R17 ;  /* 0x0000001100a97308 */ /* 0x000fe20000002400 */
[C---:B------:R-:W-:Y:S03]  /*2b90*/  HMMA.16816.F32.BF16 R28, R8.reuse, R60, RZ ;  /* 0x0000003c081c723c */ /* 0x040fe600000418ff */
[----:B------:R-:W-:Y:S01]  /*2ba0*/  FMUL.FTZ R20, R20, UR6 ;  /* 0x0000000614147c20 */ /* 0x000fe20008410000 */
[----:B------:R-:W-:Y:S01]  /*2bb0*/  FMUL.FTZ R21, R21, UR6 ;  /* 0x0000000615157c20 */ /* 0x000fe20008410000 */
[----:B------:R-:W-:Y:S01]  /*2bc0*/  FMUL.FTZ R22, R22, UR6 ;  /* 0x0000000616167c20 */ /* 0x000fe20008410000 */
[----:B------:R-:W-:Y:S01]  /*2bd0*/  FMUL.FTZ R23, R23, UR6 ;  /* 0x0000000617177c20 */ /* 0x000fe20008410000 */
[----:B------:R-:W-:Y:S01]  /*2be0*/  MUFU.TANH R153, R12 ;  /* 0x0000000c00997308 */ /* 0x000fe20000002400 */
[----:B------:R-:W-:Y:S07]  /*2bf0*/  HMMA.16816.F32.BF16 R24, R8, R52, RZ ;  /* 0x000000340818723c */ /* 0x000fee00000418ff */
[----:B------:R-:W-:Y:S01]  /*2c00*/  MUFU.TANH R149, R13 ;  /* 0x0000000d00957308 */ /* 0x000fe20000002400 */
[-C--:B------:R-:W-:Y:S07]  /*2c10*/  HMMA.16816.F32.BF16 R4, R96, R128.reuse, R4 ;  /* 0x000000806004723c */ /* 0x080fee0000041804 */
[----:B------:R-:W-:Y:S01]  /*2c20*/  MUFU.TANH R151, R14 ;  /* 0x0000000e00977308 */ /* 0x000fe20000002400 */
[----:B------:R-:W-:Y:S07]  /*2c30*/  HMMA.16816.F32.BF16 R28, R92, R128, R28 ;  /* 0x000000805c1c723c */ /* 0x000fee000004181c */
[----:B------:R4:W-:Y:S01]  /*2c40*/  MUFU.TANH R129, R18 ;  /* 0x0000001200817308 */ /* 0x0009e20000002400 */
[----:B-1----:R-:W-:Y:S03]  /*2c50*/  HMMA.16816.F32.BF16 R32, R100, R44, RZ ;  /* 0x0000002c6420723c */ /* 0x002fe600000418ff */
[----:B------:R-:W-:Y:S01]  /*2c60*/  FMUL.FTZ R173, R5, UR6 ;  /* 0x0000000605ad7c20 */ /* 0x000fe20008410000 */
[----:B------:R-:W-:Y:S01]  /*2c70*/  FMUL.FTZ R175, R6, UR6 ;  /* 0x0000000606af7c20 */ /* 0x000fe20008410000 */
[----:B------:R-:W-:-:S02]  /*2c80*/  FMUL.FTZ R177, R7, UR6 ;  /* 0x0000000607b17c20 */ /* 0x000fc40008410000 */
[----:B------:R1:W-:Y:S01]  /*2c90*/  MUFU.TANH R137, R15 ;  /* 0x0000000f00897308 */ /* 0x0003e20000002400 */
[----:B------:R-:W-:Y:S03]  /*2ca0*/  HMMA.16816.F32.BF16 R24, R92, R124, R24 ;  /* 0x0000007c5c18723c */ /* 0x000fe60000041818 */
[----:B------:R-:W-:Y:S01]  /*2cb0*/  FMUL.FTZ R28, R28, UR6 ;  /* 0x000000061c1c7c20 */ /* 0x000fe20008410000 */
[----:B------:R-:W-:Y:S01]  /*2cc0*/  FMUL.FTZ R29, R29, UR6 ;  /* 0x000000061d1d7c20 */ /* 0x000fe20008410000 */
[----:B------:R-:W-:Y:S01]  /*2cd0*/  FMUL.FTZ R30, R30, UR6 ;  /* 0x000000061e1e7c20 */ /* 0x000fe20008410000 */
[----:B------:R-:W-:Y:S01]  /*2ce0*/  FMUL.FTZ R183, R31, UR6 ;  /* 0x000000061fb77c20 */ /* 0x000fe20008410000 */
[----:B------:R-:W-:Y:S01]  /*2cf0*/  MUFU.TANH R133, R20 ;  /* 0x0000001400857308 */ /* 0x000fe20000002400 */
[----:B----4-:R-:W-:Y:S07]  /*2d00*/  HMMA.16816.F32.BF16 R16, R8, R44, RZ ;  /* 0x0000002c0810723c */ /* 0x010fee00000418ff */
[----:B------:R-:W-:Y:S01]  /*2d10*/  MUFU.TANH R159, R21 ;  /* 0x00000015009f7308 */ /* 0x000fe20000002400 */
[----:B-1----:R-:W-:Y:S03]  /*2d20*/  HMMA.16816.F32.BF16 R12, R100, R52, RZ ;  /* 0x00000034640c723c */ /* 0x002fe600000418ff */
[----:B------:R-:W-:Y:S01]  /*2d30*/  FMUL.FTZ R24, R24, UR6 ;  /* 0x0000000618187c20 */ /* 0x000fe20008410000 */
[----:B------:R-:W-:Y:S01]  /*2d40*/  FMUL.FTZ R25, R25, UR6 ;  /* 0x0000000619197c20 */ /* 0x000fe20008410000 */
[----:B------:R-:W-:Y:S01]  /*2d50*/  FMUL.FTZ R203, R26, UR6 ;  /* 0x000000061acb7c20 */ /* 0x000fe20008410000 */
[----:B------:R-:W-:Y:S01]  /*2d60*/  FMUL.FTZ R205, R27, UR6 ;  /* 0x000000061bcd7c20 */ /* 0x000fe20008410000 */
[----:B------:R-:W-:Y:S01]  /*2d70*/  MUFU.TANH R161, R22 ;  /* 0x0000001600a17308 */ /* 0x000fe20000002400 */
[-C--:B--2---:R-:W-:Y:S07]  /*2d80*/  HMMA.16816.F32.BF16 R32, R96, R120.reuse, R32 ;  /* 0x000000786020723c */ /* 0x084fee0000041820 */
[----:B------:R1:W-:Y:S01]  /*2d90*/  MUFU.TANH R165, R23 ;  /* 0x0000001700a57308 */ /* 0x0003e20000002400 */
[----:B------:R-:W-:Y:S07]  /*2da0*/  HMMA.16816.F32.BF16 R16, R92, R120, R16 ;  /* 0x000000785c10723c */ /* 0x000fee0000041810 */
[----:B------:R-:W-:Y:S01]  /*2db0*/  MUFU.TANH R179, R28 ;  /* 0x0000001c00b37308 */ /* 0x000fe20000002400 */
[----:B------:R-:W-:Y:S01]  /*2dc0*/  HMMA.16816.F32.BF16 R12, R96, R124, R12 ;  /* 0x0000007c600c723c */ /* 0x000fe2000004180c */
[----:B------:R-:W-:-:S02]  /*2dd0*/  FMUL.FTZ R125, R4, UR6 ;  /* 0x00000006047d7c20 */ /* 0x000fc40008410000 */
[----:B------:R-:W-:Y:S01]  /*2de0*/  FMUL.FTZ R32, R32, UR6 ;  /* 0x0000000620207c20 */ /* 0x000fe20008410000 */
[----:B------:R-:W-:Y:S01]  /*2df0*/  FMUL.FTZ R33, R33, UR6 ;  /* 0x0000000621217c20 */ /* 0x000fe20008410000 */
[----:B------:R-:W-:Y:S01]  /*2e00*/  FMUL.FTZ R34, R34, UR6 ;  /* 0x0000000622227c20 */ /* 0x000fe20008410000 */
[----:B------:R-:W-:Y:S01]  /*2e10*/  FMUL.FTZ R35, R35, UR6 ;  /* 0x0000000623237c20 */ /* 0x000fe20008410000 */
[----:B------:R-:W-:Y:S01]  /*2e20*/  MUFU.TANH R181, R29 ;  /* 0x0000001d00b57308 */ /* 0x000fe20000002400 */
[----:B-1----:R-:W1:Y:S01]  /*2e30*/  LDSM.16.M88.4 R20, [R163+0x3800] ;  /* 0x00380000a314783b */ /* 0x002e620000000200 */
[----:B------:R-:W-:Y:S01]  /*2e40*/  HMMA.16816.F32.BF16 R112, R100, R36, RZ ;  /* 0x000000246470723c */ /* 0x000fe200000418ff */
[----:B------:R-:W-:-:S04]  /*2e50*/  DEPBAR.LE SB0, 0x0 ;  /* 0x000080000000791a */ /* 0x000fc80000000000 */
[----:B------:R-:W-:Y:S01]  /*2e60*/  FMUL.FTZ R16, R16, UR6 ;  /* 0x0000000610107c20 */ /* 0x000fe20008410000 */
[----:B------:R-:W-:Y:S01]  /*2e70*/  FMUL.FTZ R17, R17, UR6 ;  /* 0x0000000611117c20 */ /* 0x000fe20008410000 */
[----:B------:R-:W-:Y:S01]  /*2e80*/  FMUL.FTZ R18, R18, UR6 ;  /* 0x0000000612127c20 */ /* 0x000fe20008410000 */
[----:B------:R-:W-:Y:S01]  /*2e90*/  HMMA.16816.F32.BF16 R4, R8, R36, RZ ;  /* 0x000000240804723c */ /* 0x000fe200000418ff */
[----:B------:R-:W-:Y:S01]  /*2ea0*/  FMUL.FTZ R19, R19, UR6 ;  /* 0x0000000613137c20 */ /* 0x000fe20008410000 */
[----:B------:R1:W-:Y:S01]  /*2eb0*/  MUFU.TANH R121, R30 ;  /* 0x0000001e00797308 */ /* 0x0003e20000002400 */
[----:B------:R-:W-:Y:S01]  /*2ec0*/  FMUL.FTZ R185, R13, UR6 ;  /* 0x000000060db97c20 */ /* 0x000fe20008410000 */
[----:B------:R-:W-:Y:S01]  /*2ed0*/  FMUL.FTZ R187, R14, UR6 ;  /* 0x000000060ebb7c20 */ /* 0x000fe20008410000 */
[----:B------:R-:W-:-:S03]  /*2ee0*/  FMUL.FTZ R189, R15, UR6 ;  /* 0x000000060fbd7c20 */ /* 0x000fc60008410000 */
[----:B------:R-:W-:Y:S02]  /*2ef0*/  HMMA.16816.F32.BF16 R80, R8, R78, RZ ;  /* 0x0000004e0850723c */ /* 0x000fe400000418ff */
[----:B------:R-:W-:Y:S06]  /*2f00*/  MUFU.TANH R191, R24 ;  /* 0x0000001800bf7308 */ /* 0x000fec0000002400 */
[-C--:B---3--:R-:W-:Y:S02]  /*2f10*/  HMMA.16816.F32.BF16 R112, R96, R116.reuse, R112 ;  /* 0x000000746070723c */ /* 0x088fe40000041870 */
[----:B------:R2:W-:Y:S06]  /*2f20*/  MUFU.TANH R197, R25 ;  /* 0x0000001900c57308 */ /* 0x0005ec0000002400 */
[----:B------:R-:W-:Y:S01]  /*2f30*/  HMMA.16816.F32.BF16 R4, R92, R116, R4 ;  /* 0x000000745c04723c */ /* 0x000fe20000041804 */
[----:B------:R-:W-:Y:S01]  /*2f40*/  FMUL.FTZ R117, R12, UR6 ;  /* 0x000000060c757c20 */ /* 0x000fe20008410000 */
[----:B------:R-:W-:Y:S06]  /*2f50*/  MUFU.TANH R201, R32 ;  /* 0x0000002000c97308 */ /* 0x000fec0000002400 */
[----:B-1----:R-:W-:Y:S02]  /*2f60*/  HMMA.16816.F32.BF16 R28, R8, R20, RZ ;  /* 0x00000014081c723c */ /* 0x002fe400000418ff */
[----:B------:R-:W-:Y:S01]  /*2f70*/  MUFU.TANH R199, R33 ;  /* 0x0000002100c77308 */ /* 0x000fe20000002400 */
[----:B------:R-:W-:Y:S01]  /*2f80*/  FMUL.FTZ R112, R112, UR6 ;  /* 0x0000000670707c20 */ /* 0x000fe20008410000 */
[----:B------:R-:W-:Y:S01]  /*2f90*/  FMUL.FTZ R114, R114, UR6 ;  /* 0x0000000672727c20 */ /* 0x000fe20008410000 */
[----:B------:R-:W-:Y:S01]  /*2fa0*/  FMUL.FTZ R113, R113, UR6 ;  /* 0x0000000671717c20 */ /* 0x000fe20008410000 */
[----:B------:R-:W-:-:S02]  /*2fb0*/  FMUL.FTZ R115, R115, UR6 ;  /* 0x0000000673737c20 */ /* 0x000fc40008410000 */
[C---:B------:R-:W-:Y:S02]  /*2fc0*/  HMMA.16816.F32.BF16 R72, R8.reuse, R70, RZ ;  /* 0x000000460848723c */ /* 0x040fe400000418ff */
[----:B------:R-:W-:Y:S01]  /*2fd0*/  MUFU.TANH R207, R34 ;  /* 0x0000002200cf7308 */ /* 0x000fe20000002400 */
[----:B------:R-:W-:Y:S01]  /*2fe0*/  FMUL.FTZ R4, R4, UR6 ;  /* 0x0000000604047c20 */ /* 0x000fe20008410000 */
[----:B------:R-:W-:Y:S01]  /*2ff0*/  FMUL.FTZ R6, R6, UR6 ;  /* 0x0000000606067c20 */ /* 0x000fe20008410000 */
[----:B------:R-:W-:Y:S01]  /*3000*/  FMUL.FTZ R5, R5, UR6 ;  /* 0x0000000605057c20 */ /* 0x000fe20008410000 */
[----:B------:R-:W-:Y:S02]  /*3010*/  FMUL.FTZ R7, R7, UR6 ;  /* 0x0000000607077c20 */ /* 0x000fe40008410000 */
[C---:B------:R-:W-:Y:S02]  /*3020*/  HMMA.16816.F32.BF16 R64, R8.reuse, R62, RZ ;  /* 0x0000003e0840723c */ /* 0x040fe400000418ff */
[----:B------:R1:W-:Y:S06]  /*3030*/  MUFU.TANH R209, R35 ;  /* 0x0000002300d17308 */ /* 0x0003ec0000002400 */
[C---:B------:R-:W-:Y:S02]  /*3040*/  HMMA.16816.F32.BF16 R56, R8.reuse, R54, RZ ;  /* 0x000000360838723c */ /* 0x040fe400000418ff */
[----:B------:R-:W-:Y:S06]  /*3050*/  MUFU.TANH R211, R16 ;  /* 0x0000001000d37308 */ /* 0x000fec0000002400 */
[C---:B------:R-:W-:Y:S02]  /*3060*/  HMMA.16816.F32.BF16 R48, R8.reuse, R46, RZ ;  /* 0x0000002e0830723c */ /* 0x040fe400000418ff */
[----:B------:R-:W-:Y:S06]  /*3070*/  MUFU.TANH R213, R17 ;  /* 0x0000001100d57308 */ /* 0x000fec0000002400 */
[C---:B------:R-:W-:Y:S02]  /*3080*/  HMMA.16816.F32.BF16 R40, R8.reuse, R38, RZ ;  /* 0x000000260828723c */ /* 0x040fe400000418ff */
[----:B------:R-:W-:Y:S06]  /*3090*/  MUFU.TANH R217, R18 ;  /* 0x0000001200d97308 */ /* 0x000fec0000002400 */
[----:B--2---:R-:W-:Y:S02]  /*30a0*/  HMMA.16816.F32.BF16 R24, R8, R22, RZ ;  /* 0x000000160818723c */ /* 0x004fe400000418ff */
[----:B------:R2:W-:Y:S06]  /*30b0*/  MUFU.TANH R219, R19 ;  /* 0x0000001300db7308 */ /* 0x0005ec0000002400 */
[C---:B-1----:R-:W-:Y:S02]  /*30c0*/  HMMA.16816.F32.BF16 R32, R100.reuse, R20, RZ ;  /* 0x000000146420723c */ /* 0x042fe400000418ff */
[----:B------:R1:W-:Y:S06]  /*30d0*/  MUFU.TANH R223, R4 ;  /* 0x0000000400df7308 */ /* 0x0003ec0000002400 */
[C---:B------:R-:W-:Y:S02]  /*30e0*/  HMMA.16816.F32.BF16 R76, R100.reuse, R78, RZ ;  /* 0x0000004e644c723c */ /* 0x040fe400000418ff */
[----:B------:R-:W-:Y:S06]  /*30f0*/  MUFU.TANH R147, R147 ;  /* 0x0000009300937308 */ /* 0x000fec0000002400 */
        /* <DEDUP_REMOVED lines=12> */
[-C--:B--2---:R-:W-:Y:S02]  /*31c0*/  HMMA.16816.F32.BF16 R16, R100, R108.reuse, RZ ;  /* 0x0000006c6410723c */ /* 0x084fe400000418ff */
[----:B------:R-:W-:Y:S06]  /*31d0*/  MUFU.TANH R177, R177 ;  /* 0x000000b100b17308 */ /* 0x000fec0000002400 */
[----:B------:R-:W-:Y:S01]  /*31e0*/  HMMA.16816.F32.BF16 R12, R8, R108, RZ ;  /* 0x0000006c080c723c */ /* 0x000fe200000418ff */
[----:B------:R-:W-:Y:S01]  /*31f0*/  IMAD R109, R2, 0x80, R193 ;  /* 0x00000080026d7824 */ /* 0x000fe200078e02c1 */
[----:B------:R-:W-:Y:S01]  /*3200*/  VIMNMX R108, PT, PT, R142, R3, PT ;  /* 0x000000038e6c7248 */ /* 0x000fe20003fe0100 */
[----:B------:R-:W-:Y:S05]  /*3210*/  MUFU.TANH R183, R183 ;  /* 0x000000b700b77308 */ /* 0x000fea0000002400 */
[-C--:B------:R-:W-:Y:S03]  /*3220*/  HMMA.16816.F32.BF16 R100, R100, R110.reuse, RZ ;  /* 0x0000006e6464723c */ /* 0x080fe600000418ff */
[----:B------:R-:W-:Y:S05]  /*3230*/  MUFU.TANH R117, R117 ;  /* 0x0000007500757308 */ /* 0x000fea0000002400 */
[----:B------:R-:W-:Y:S03]  /*3240*/  HMMA.16816.F32.BF16 R8, R8, R110, RZ ;  /* 0x0000006e0808723c */ /* 0x000fe600000418ff */
[----:B------:R-:W-:Y:S05]  /*3250*/  MUFU.TANH R187, R187 ;  /* 0x000000bb00bb7308 */ /* 0x000fea0000002400 */
[----:B------:R-:W-:Y:S03]  /*3260*/  HMMA.16816.F32.BF16 R80, R92, R138, R80 ;  /* 0x0000008a5c50723c */ /* 0x000fe60000041850 */
[----:B------:R-:W-:Y:S05]  /*3270*/  MUFU.TANH R221, R114 ;  /* 0x0000007200dd7308 */ /* 0x000fea0000002400 */
[----:B------:R-:W-:Y:S03]  /*3280*/  HMMA.16816.F32.BF16 R44, R96, R122, R44 ;  /* 0x0000007a602c723c */ /* 0x000fe6000004182c */
[----:B------:R-:W-:Y:S05]  /*3290*/  MUFU.TANH R185, R185 ;  /* 0x000000b900b97308 */ /* 0x000fea0000002400 */
[----:B------:R-:W-:Y:S03]  /*32a0*/  HMMA.16816.F32.BF16 R12, R92, R84, R12 ;  /* 0x000000545c0c723c */ /* 0x000fe6000004180c */
[----:B------:R-:W-:Y:S01]  /*32b0*/  FMUL.FTZ R80, R80, UR6 ;  /* 0x0000000650507c20 */ /* 0x000fe20008410000 */
[----:B------:R-:W-:Y:S01]  /*32c0*/  FMUL.FTZ R82, R82, UR6 ;  /* 0x0000000652527c20 */ /* 0x000fe20008410000 */
[----:B------:R-:W-:Y:S01]  /*32d0*/  FMUL.FTZ R81, R81, UR6 ;  /* 0x0000000651517c20 */ /* 0x000fe20008410000 */
[----:B------:R-:W-:Y:S01]  /*32e0*/  FMUL.FTZ R83, R83, UR6 ;  /* 0x0000000653537c20 */ /* 0x000fe20008410000 */
[----:B------:R-:W-:Y:S01]  /*32f0*/  MUFU.TANH R189, R189 ;  /* 0x000000bd00bd7308 */ /* 0x000fe20000002400 */
[----:B------:R-:W-:Y:S07]  /*3300*/  HMMA.16816.F32.BF16 R100, R96, R86, R100 ;  /* 0x000000566064723c */ /* 0x000fee0000041864 */
[----:B------:R-:W-:Y:S01]  /*3310*/  MUFU.TANH R81, R81 ;  /* 0x0000005100517308 */ /* 0x000fe20000002400 */
[----:B------:R-:W-:Y:S03]  /*3320*/  HMMA.16816.F32.BF16 R28, R92, R88, R28 ;  /* 0x000000585c1c723c */ /* 0x000fe6000004181c */
[----:B------:R-:W-:Y:S01]  /*3330*/  FMUL.FTZ R12, R12, UR6 ;  /* 0x000000060c0c7c20 */ /* 0x000fe20008410000 */
[----:B------:R-:W-:Y:S01]  /*3340*/  FMUL.FTZ R14, R14, UR6 ;  /* 0x000000060e0e7c20 */ /* 0x000fe20008410000 */
[----:B------:R-:W-:-:S02]  /*3350*/  FMUL.FTZ R13, R13, UR6 ;  /* 0x000000060d0d7c20 */ /* 0x000fc40008410000 */
[----:B------:R-:W-:Y:S01]  /*3360*/  MUFU.TANH R203, R203 ;  /* 0x000000cb00cb7308 */ /* 0x000fe20000002400 */
[----:B------:R-:W-:Y:S03]  /*3370*/  HMMA.16816.F32.BF16 R56, R92, R126, R56 ;  /* 0x0000007e5c38723c */ /* 0x000fe60000041838 */
[----:B------:R-:W-:Y:S01]  /*3380*/  FMUL.FTZ R101, R101, UR6 ;  /* 0x0000000665657c20 */ /* 0x000fe20008410000 */
[----:B------:R-:W-:-:S03]  /*3390*/  FMUL.FTZ R103, R103, UR6 ;  /* 0x0000000667677c20 */ /* 0x000fc60008410000 */
[----:B------:R-:W-:Y:S01]  /*33a0*/  MUFU.TANH R205, R205 ;  /* 0x000000cd00cd7308 */ /* 0x000fe20000002400 */
[C---:B------:R-:W-:Y:S03]  /*33b0*/  HMMA.16816.F32.BF16 R48, R92.reuse, R122, R48 ;  /* 0x0000007a5c30723c */ /* 0x040fe60000041830 */
[----:B------:R-:W-:Y:S01]  /*33c0*/  FMUL.FTZ R28, R28, UR6 ;  /* 0x000000061c1c7c20 */ /* 0x000fe20008410000 */
[----:B------:R-:W-:Y:S01]  /*33d0*/  FMUL.FTZ R30, R30, UR6 ;  /* 0x000000061e1e7c20 */ /* 0x000fe20008410000 */
[----:B------:R-:W-:Y:S01]  /*33e0*/  FMUL.FTZ R29, R29, UR6 ;  /* 0x000000061d1d7c20 */ /* 0x000fe20008410000 */
[----:B------:R-:W-:Y:S01]  /*33f0*/  FMUL.FTZ R31, R31, UR6 ;  /* 0x000000061f1f7c20 */ /* 0x000fe20008410000 */
[----:B------:R2:W-:Y:S01]  /*3400*/  MUFU.TANH R227, R28 ;  /* 0x0000001c00e37308 */ /* 0x0005e20000002400 */
[----:B------:R-:W-:Y:S03]  /*3410*/  HMMA.16816.F32.BF16 R40, R92, R118, R40 ;  /* 0x000000765c28723c */ /* 0x000fe60000041828 */
[----:B------:R-:W-:-:S04]  /*3420*/  FMUL.FTZ R57, R57, UR6 ;  /* 0x0000000639397c20 */ /* 0x000fc80008410000 */
[----:B------:R-:W-:Y:S01]  /*3430*/  MUFU.TANH R237, R30 ;  /* 0x0000001e00ed7308 */ /* 0x000fe20000002400 */
[----:B------:R-:W-:Y:S03]  /*3440*/  HMMA.16816.F32.BF16 R72, R92, R134, R72 ;  /* 0x000000865c48723c */ /* 0x000fe60000041848 */
[----:B------:R-:W-:Y:S01]  /*3450*/  FMUL.FTZ R50, R50, UR6 ;  /* 0x0000000632327c20 */ /* 0x000fe20008410000 */
[----:B------:R-:W-:-:S03]  /*3460*/  FMUL.FTZ R51, R51, UR6 ;  /* 0x0000000633337c20 */ /* 0x000fc60008410000 */
[----:B------:R-:W-:Y:S01]  /*3470*/  MUFU.TANH R113, R113 ;  /* 0x0000007100717308 */ /* 0x000fe20000002400 */
[----:B------:R-:W-:Y:S03]  /*3480*/  HMMA.16816.F32.BF16 R24, R92, R90, R24 ;  /* 0x0000005a5c18723c */ /* 0x000fe60000041818 */
[----:B------:R-:W-:-:S04]  /*3490*/  FMUL.FTZ R43, R43, UR6 ;  /* 0x000000062b2b7c20 */ /* 0x000fc80008410000 */
[----:B------:R-:W-:Y:S01]  /*34a0*/  MUFU.TANH R115, R115 ;  /* 0x0000007300737308 */ /* 0x000fe20000002400 */
[C---:B------:R-:W-:Y:S03]  /*34b0*/  HMMA.16816.F32.BF16 R68, R96.reuse, R134, R68 ;  /* 0x000000866044723c */ /* 0x040fe60000041844 */
[----:B-1----:R-:W-:Y:S01]  /*34c0*/  FMUL.FTZ R4, R75, UR6 ;  /* 0x000000064b047c20 */ /* 0x002fe20008410000 */
[----:B------:R-:W-:Y:S01]  /*34d0*/  FMUL.FTZ R123, R74, UR6 ;  /* 0x000000064a7b7c20 */ /* 0x000fe20008410000 */
[----:B------:R-:W-:Y:S01]  /*34e0*/  FMUL.FTZ R74, R58, UR6 ;  /* 0x000000063a4a7c20 */ /* 0x000fe20008410000 */
[----:B------:R-:W-:Y:S01]  /*34f0*/  FMUL.FTZ R72, R72, UR6 ;  /* 0x0000000648487c20 */ /* 0x000fe20008410000 */
[----:B------:R-:W-:Y:S01]  /*3500*/  MUFU.TANH R5, R5 ;  /* 0x0000000500057308 */ /* 0x000fe20000002400 */
[C---:B------:R-:W-:Y:S07]  /*3510*/  HMMA.16816.F32.BF16 R76, R96.reuse, R138, R76 ;  /* 0x0000008a604c723c */ /* 0x040fee000004184c */
[----:B------:R-:W-:Y:S01]  /*3520*/  MUFU.TANH R123, R123 ;  /* 0x0000007b007b7308 */ /* 0x000fe20000002400 */
[----:B------:R-:W-:Y:S03]  /*3530*/  HMMA.16816.F32.BF16 R36, R96, R118, R36 ;  /* 0x000000766024723c */ /* 0x000fe60000041824 */
[----:B--2---:R-:W-:-:S04]  /*3540*/  FMUL.FTZ R28, R69, UR6 ;  /* 0x00000006451c7c20 */ /* 0x004fc80008410000 */
[----:B------:R-:W-:Y:S01]  /*3550*/  MUFU.TANH R119, R14 ;  /* 0x0000000e00777308 */ /* 0x000fe20000002400 */
[C---:B------:R-:W-:Y:S07]  /*3560*/  HMMA.16816.F32.BF16 R60, R96.reuse, R130, R60 ;  /* 0x00000082603c723c */ /* 0x040fee000004183c */
[----:B------:R-:W-:Y:S01]  /*3570*/  MUFU.TANH R7, R7 ;  /* 0x0000000700077308 */ /* 0x000fe20000002400 */
[----:B------:R-:W-:Y:S03]  /*3580*/  HMMA.16816.F32.BF16 R52, R96, R126, R52 ;  /* 0x0000007e6034723c */ /* 0x000fe60000041834 */
[----:B------:R-:W-:Y:S01]  /*3590*/  FMUL.FTZ R69, R37, UR6 ;  /* 0x0000000625457c20 */ /* 0x000fe20008410000 */
[----:B------:R-:W-:-:S03]  /*35a0*/  FMUL.FTZ R37, R100, UR6 ;  /* 0x0000000664257c20 */ /* 0x000fc60008410000 */
[----:B------:R1:W-:Y:S01]  /*35b0*/  MUFU.TANH R127, R12 ;  /* 0x0000000c007f7308 */ /* 0x0003e20000002400 */
[----:B------:R-:W-:Y:S03]  /*35c0*/  HMMA.16816.F32.BF16 R64, R92, R130, R64 ;  /* 0x000000825c40723c */ /* 0x000fe60000041840 */
[----:B------:R-:W-:-:S04]  /*35d0*/  FMUL.FTZ R58, R63, UR6 ;  /* 0x000000063f3a7c20 */ /* 0x000fc80008410000 */
[----:B------:R-:W-:Y:S01]  /*35e0*/  MUFU.TANH R37, R37 ;  /* 0x0000002500257308 */ /* 0x000fe20000002400 */
[----:B------:R-:W-:Y:S01]  /*35f0*/  HMMA.16816.F32.BF16 R92, R92, R86, R8 ;  /* 0x000000565c5c723c */ /* 0x000fe20000041808 */
[C-C-:B------:R-:W-:Y:S01]  /*3600*/  VIADDMNMX R10, R142.reuse, 0x8, R3.reuse, PT ;  /* 0x000000088e0a7846 */ /* 0x140fe20003800103 */
[----:B------:R-:W-:Y:S01]  /*3610*/  FMUL.FTZ R87, R45, UR6 ;  /* 0x000000062d577c20 */ /* 0x000fe20008410000 */
[C-C-:B------:R-:W-:Y:S01]  /*3620*/  VIADDMNMX R9, R142.reuse, 0x40, R3.reuse, PT ;  /* 0x000000408e097846 */ /* 0x140fe20003800103 */
[----:B------:R-:W-:Y:S01]  /*3630*/  FMUL.FTZ R8, R15, UR6 ;  /* 0x000000060f087c20 */ /* 0x000fe20008410000 */
[----:B------:R-:W-:Y:S01]  /*3640*/  VIADDMNMX R3, R142, 0x48, R3, PT ;  /* 0x000000488e037846 */ /* 0x000fe20003800103 */
[----:B------:R-:W-:Y:S01]  /*3650*/  FMUL.FTZ R15, R42, UR6 ;  /* 0x000000062a0f7c20 */ /* 0x000fe20008410000 */
[----:B------:R-:W-:Y:S01]  /*3660*/  FMUL.FTZ R42, R24, UR6 ;  /* 0x00000006182a7c20 */ /* 0x000fe20008410000 */
[C---:B------:R-:W-:Y:S01]  /*3670*/  HMMA.16816.F32.BF16 R20, R96.reuse, R90, R20 ;  /* 0x0000005a6014723c */ /* 0x040fe20000041814 */
[----:B------:R2:W-:Y:S01]  /*3680*/  MUFU.TANH R91, R80 ;  /* 0x00000050005b7308 */ /* 0x0005e20000002400 */
[----:B-1----:R-:W-:Y:S01]  /*3690*/  FMUL.FTZ R12, R56, UR6 ;  /* 0x00000006380c7c20 */ /* 0x002fe20008410000 */
[----:B------:R-:W-:Y:S01]  /*36a0*/  FMUL.FTZ R56, R49, UR6 ;  /* 0x0000000631387c20 */ /* 0x000fe20008410000 */
[----:B------:R-:W-:Y:S01]  /*36b0*/  FMUL.FTZ R49, R40, UR6 ;  /* 0x0000000628317c20 */ /* 0x000fe20008410000 */
[----:B------:R-:W-:Y:S01]  /*36c0*/  FMUL.FTZ R40, R25, UR6 ;  /* 0x0000000619287c20 */ /* 0x000fe20008410000 */
[----:B------:R-:W-:Y:S01]  /*36d0*/  FMUL.FTZ R25, R79, UR6 ;  /* 0x000000064f197c20 */ /* 0x000fe20008410000 */
[----:B------:R-:W-:Y:S01]  /*36e0*/  FMUL.FTZ R79, R60, UR6 ;  /* 0x000000063c4f7c20 */ /* 0x000fe20008410000 */
[C---:B------:R-:W-:Y:S01]  /*36f0*/  HMMA.16816.F32.BF16 R32, R96.reuse, R88, R32 ;  /* 0x000000586020723c */ /* 0x040fe20000041820 */
[----:B------:R1:W-:Y:S01]  /*3700*/  MUFU.TANH R89, R6 ;  /* 0x0000000600597308 */ /* 0x0003e20000002400 */
[----:B------:R-:W-:Y:S01]  /*3710*/  FMUL.FTZ R60, R53, UR6 ;  /* 0x00000006353c7c20 */ /* 0x000fe20008410000 */
[----:B------:R-:W-:Y:S01]  /*3720*/  FMUL.FTZ R92, R92, UR6 ;  /* 0x000000065c5c7c20 */ /* 0x000fe20008410000 */
[----:B------:R-:W-:Y:S01]  /*3730*/  FMUL.FTZ R94, R94, UR6 ;  /* 0x000000065e5e7c20 */ /* 0x000fe20008410000 */
[----:B------:R-:W-:Y:S01]  /*3740*/  FMUL.FTZ R14, R67, UR6 ;  /* 0x00000006430e7c20 */ /* 0x000fe20008410000 */
[----:B------:R-:W-:Y:S01]  /*3750*/  FMUL.FTZ R88, R44, UR6 ;  /* 0x000000062c587c20 */ /* 0x000fe20008410000 */
[----:B------:R-:W-:Y:S01]  /*3760*/  FMUL.FTZ R65, R65, UR6 ;  /* 0x0000000641417c20 */ /* 0x000fe20008410000 */
[----:B------:R-:W-:Y:S01]  /*3770*/  HMMA.16816.F32.BF16 R16, R96, R84, R16 ;  /* 0x000000546010723c */ /* 0x000fe20000041810 */
[----:B------:R3:W-:Y:S01]  /*3780*/  MUFU.TANH R53, R4 ;  /* 0x0000000400357308 */ /* 0x0007e20000002400 */
[----:B--2---:R-:W-:Y:S01]  /*3790*/  FMUL.FTZ R80, R47, UR6 ;  /* 0x000000062f507c20 */ /* 0x004fe20008410000 */
[----:B------:R-:W-:Y:S01]  /*37a0*/  FMUL.FTZ R47, R102, UR6 ;  /* 0x00000006662f7c20 */ /* 0x000fe20008410000 */
[----:B------:R-:W-:Y:S01]  /*37b0*/  FMUL.FTZ R96, R55, UR6 ;  /* 0x0000000637607c20 */ /* 0x000fe20008410000 */
[----:B------:R-:W-:Y:S01]  /*37c0*/  FMUL.FTZ R63, R20, UR6 ;  /* 0x00000006143f7c20 */ /* 0x000fe20008410000 */
[----:B------:R-:W-:Y:S01]  /*37d0*/  FMUL.FTZ R24, R70, UR6 ;  /* 0x0000000646187c20 */ /* 0x000fe20008410000 */
[----:B------:R-:W-:Y:S01]  /*37e0*/  FMUL.FTZ R98, R52, UR6 ;  /* 0x0000000634627c20 */ /* 0x000fe20008410000 */
[----:B------:R-:W-:Y:S01]  /*37f0*/  FMUL.FTZ R66, R66, UR6 ;  /* 0x0000000642427c20 */ /* 0x000fe20008410000 */
[----:B------:R-:W2:Y:S01]  /*3800*/  MUFU.TANH R47, R47 ;  /* 0x0000002f002f7308 */ /* 0x000ea20000002400 */
[----:B-1----:R-:W-:Y:S01]  /*3810*/  FMUL.FTZ R6, R73, UR6 ;  /* 0x0000000649067c20 */ /* 0x002fe20008410000 */
[----:B------:R-:W-:Y:S01]  /*3820*/  FMUL.FTZ R34, R34, UR6 ;  /* 0x0000000622227c20 */ /* 0x000fe20008410000 */
[----:B------:R-:W-:Y:S01]  /*3830*/  FMUL.FTZ R73, R59, UR6 ;  /* 0x000000063b497c20 */ /* 0x000fe20008410000 */
[----:B------:R-:W-:Y:S01]  /*3840*/  FMUL.FTZ R59, R48, UR6 ;  /* 0x00000006303b7c20 */ /* 0x000fe20008410000 */
[----:B------:R-:W-:Y:S01]  /*3850*/  FMUL.FTZ R48, R41, UR6 ;  /* 0x0000000629307c20 */ /* 0x000fe20008410000 */
[----:B------:R-:W-:Y:S01]  /*3860*/  FMUL.FTZ R32, R32, UR6 ;  /* 0x0000000620207c20 */ /* 0x000fe20008410000 */
[----:B------:R-:W-:Y:S01]  /*3870*/  FMUL.FTZ R97, R54, UR6 ;  /* 0x0000000636617c20 */ /* 0x000fe20008410000 */
[----:B------:R1:W-:Y:S01]  /*3880*/  MUFU.TANH R75, R6 ;  /* 0x00000006004b7308 */ /* 0x0003e20000002400 */
[----:B---3--:R-:W-:-:S02]  /*3890*/  VIADD R4, R109, 0xfffffff8 ;  /* 0xfffffff86d047836 */ /* 0x008fc40000000000 */
[----:B------:R-:W-:Y:S01]  /*38a0*/  FMUL.FTZ R18, R18, UR6 ;  /* 0x0000000612127c20 */ /* 0x000fe20008410000 */
[----:B------:R-:W-:Y:S01]  /*38b0*/  FMUL.FTZ R11, R16, UR6 ;  /* 0x00000006100b7c20 */ /* 0x000fe20008410000 */
[----:B------:R-:W-:Y:S01]  /*38c0*/  FMUL.FTZ R16, R64, UR6 ;  /* 0x0000000640107c20 */ /* 0x000fe20008410000 */
[----:B------:R-:W-:Y:S01]  /*38d0*/  FMUL.FTZ R64, R22, UR6 ;  /* 0x0000000616407c20 */ /* 0x000fe20008410000 */
[----:B------:R-:W-:Y:S01]  /*38e0*/  I2FP.F32.U32 R20, R4 ;  /* 0x0000000400147245 */ /* 0x000fe20000201000 */
[C---:B------:R-:W-:Y:S01]  /*38f0*/  VIADD R22, R109.reuse, 0xffffff89 ;  /* 0xffffff896d167836 */ /* 0x040fe20000000000 */
[----:B------:R-:W3:Y:S01]  /*3900*/  MUFU.TANH R45, R92 ;  /* 0x0000005c002d7308 */ /* 0x000ee20000002400 */
[----:B------:R-:W-:Y:S01]  /*3910*/  ISETP.GE.AND P3, PT, R4, R10, PT ;  /* 0x0000000a0400720c */ /* 0x000fe20003f66270 */
[----:B------:R-:W-:Y:S02]  /*3920*/  VIADD R54, R109, 0xffffffa8 ;  /* 0xffffffa86d367836 */ /* 0x000fe40000000000 */
[----:B--2---:R-:W-:Y:S01]  /*3930*/  FFMA.FTZ R47, R20, R180, R47 ;  /* 0x000000b4142f7223 */ /* 0x004fe2000001002f */
[----:B------:R-:W-:Y:S01]  /*3940*/  ISETP.GE.AND P4, PT, R4, R108, PT ;  /* 0x0000006c0400720c */ /* 0x000fe20003f86270 */
[----:B------:R-:W-:Y:S01]  /*3950*/  FFMA.FTZ R30, R20, R180, R37 ;  /* 0x000000b4141e7223 */ /* 0x000fe20000010025 */
[----:B------:R-:W-:Y:S01]  /*3960*/  FMUL.FTZ R35, R35, UR6 ;  /* 0x0000000623237c20 */ /* 0x000fe20008410000 */
[----:B------:R-:W-:Y:S01]  /*3970*/  FMUL.FTZ R33, R33, UR6 ;  /* 0x0000000621217c20 */ /* 0x000fe20008410000 */
[----:B------:R-:W2:Y:S01]  /*3980*/  MUFU.TANH R55, R94 ;  /* 0x0000005e00377308 */ /* 0x000ea20000002400 */
[----:B-1----:R-:W-:Y:S01]  /*3990*/  VIADD R6, R109, 0xffffff80 ;  /* 0xffffff806d067836 */ /* 0x002fe20000000000 */
        /* <DEDUP_REMOVED lines=8> */
[----:B------:R-:W-:Y:S01]  /*3a20*/  ISETP.GE.AND P5, PT, R6, R9, PT ;  /* 0x000000090600720c */ /* 0x000fe20003fa6270 */
[----:B---3--:R-:W-:Y:S01]  /*3a30*/  FFMA.FTZ R45, R20, R180, R45 ;  /* 0x000000b4142d7223 */ /* 0x008fe2000001002d */
[----:B------:R-:W-:Y:S01]  /*3a40*/  ISETP.GE.AND P1, PT, R6, R3, PT ;  /* 0x000000030600720c */ /* 0x000fe20003f26270 */
[----:B------:R-:W-:Y:S01]  /*3a50*/  FMUL.FTZ R95, R95, UR6 ;  /* 0x000000065f5f7c20 */ /* 0x000fe20008410000 */
[----:B------:R-:W-:-:S03]  /*3a60*/  I2FP.F32.U32 R6, R6 ;  /* 0x0000000600067245 */ /* 0x000fc60000201000 */
[----:B------:R3:W-:Y:S01]  /*3a70*/  MUFU.TANH R135, R18 ;  /* 0x0000001200877308 */ /* 0x0007e20000002400 */
[-C--:B--2---:R-:W-:Y:S01]  /*3a80*/  FFMA.FTZ R55, R20, R180.reuse, R55 ;  /* 0x000000b414377223 */ /* 0x084fe20000010037 */
[----:B------:R-:W-:Y:S01]  /*3a90*/  FFMA.FTZ R84, R6, R180, R157 ;  /* 0x000000b406547223 */ /* 0x000fe2000001009d */
[----:B------:R-:W-:-:S04]  /*3aa0*/  VIADD R20, R109, 0xffffff88 ;  /* 0xffffff886d147836 */ /* 0x000fc80000000000 */
[----:B------:R-:W-:Y:S01]  /*3ab0*/  FSEL R84, R84, -INF , !P5 ;  /* 0xff80000054547808 */ /* 0x000fe20006800000 */
[----:B------:R2:W-:Y:S01]  /*3ac0*/  MUFU.TANH R67, R82 ;  /* 0x0000005200437308 */ /* 0x0005e20000002400 */
[----:B-1----:R-:W-:Y:S01]  /*3ad0*/  FMUL.FTZ R34, R26, UR6 ;  /* 0x000000061a227c20 */ /* 0x002fe20008410000 */
[----:B------:R-:W-:Y:S01]  /*3ae0*/  FMUL.FTZ R26, R78, UR6 ;  /* 0x000000064e1a7c20 */ /* 0x000fe20008410000 */
[----:B------:R-:W-:Y:S01]  /*3af0*/  FMUL.FTZ R78, R36, UR6 ;  /* 0x00000006244e7c20 */ /* 0x000fe20008410000 */
[----:B------:R-:W-:-:S04]  /*3b00*/  FFMA.FTZ R36, R6, R180, R153 ;  /* 0x000000b406247223 */ /* 0x000fc80000010099 */
[----:B------:R1:W-:Y:S01]  /*3b10*/  MUFU.TANH R41, R72 ;  /* 0x0000004800297308 */ /* 0x0003e20000002400 */
[----:B---3--:R-:W-:Y:S01]  /*3b20*/  FMUL.FTZ R18, R71, UR6 ;  /* 0x0000000647127c20 */ /* 0x008fe20008410000 */
[----:B------:R-:W-:Y:S01]  /*3b30*/  FMUL.FTZ R71, R62, UR6 ;  /* 0x000000063e477c20 */ /* 0x000fe20008410000 */
[----:B------:R-:W-:Y:S01]  /*3b40*/  FMUL.FTZ R62, R21, UR6 ;  /* 0x00000006153e7c20 */ /* 0x000fe20008410000 */
[-C--:B------:R-:W-:Y:S01]  /*3b50*/  FFMA.FTZ R21, R6, R180.reuse, R151 ;  /* 0x000000b406157223 */ /* 0x080fe20000010097 */
[----:B------:R-:W-:Y:S01]  /*3b60*/  FSEL R36, R36, -INF , !P2 ;  /* 0xff80000024247808 */ /* 0x000fe20005000000 */
[----:B------:R-:W-:Y:S01]  /*3b70*/  FFMA.FTZ R6, R6, R180, R155 ;  /* 0x000000b406067223 */ /* 0x000fe2000001009b */
[----:B------:R-:W-:Y:S01]  /*3b80*/  ISETP.GE.AND P2, PT, R4, R9, PT ;  /* 0x000000090400720c */ /* 0x000fe20003f46270 */
[----:B------:R3:W-:Y:S01]  /*3b90*/  MUFU.TANH R47, R26 ;  /* 0x0000001a002f7308 */ /* 0x0007e20000002400 */
[----:B--2---:R-:W-:Y:S01]  /*3ba0*/  FMUL.FTZ R82, R76, UR6 ;  /* 0x000000064c527c20 */ /* 0x004fe20008410000 */
[----:B------:R-:W-:Y:S01]  /*3bb0*/  FSEL R21, R21, -INF , !P0 ;  /* 0xff80000015157808 */ /* 0x000fe20004000000 */
[----:B------:R-:W-:Y:S01]  /*3bc0*/  FMUL.FTZ R76, R38, UR6 ;  /* 0x00000006264c7c20 */ /* 0x000fe20008410000 */
[----:B------:R-:W-:Y:S01]  /*3bd0*/  ISETP.GE.AND P0, PT, R4, R3, PT ;  /* 0x000000030400720c */ /* 0x000fe20003f06270 */
[----:B------:R-:W-:Y:S01]  /*3be0*/  VIADD R4, R109, 0xffffff81 ;  /* 0xffffff816d047836 */ /* 0x000fe20000000000 */
[----:B------:R-:W-:-:S02]  /*3bf0*/  FSEL R6, R6, -INF , !P1 ;  /* 0xff80000006067808 */ /* 0x000fc40004800000 */
[----:B------:R2:W-:Y:S01]  /*3c00*/  MUFU.TANH R85, R32 ;  /* 0x0000002000557308 */ /* 0x0005e20000002400 */
[----:B-1----:R-:W-:Y:S01]  /*3c10*/  FMUL.FTZ R72, R68, UR6 ;  /* 0x0000000644487c20 */ /* 0x002fe20008410000 */
[----:B------:R-:W-:Y:S01]  /*3c20*/  FMUL.FTZ R68, R39, UR6 ;  /* 0x0000000627447c20 */ /* 0x000fe20008410000 */
[C---:B------:R-:W-:Y:S02]  /*3c30*/  ISETP.GE.AND P5, PT, R4.reuse, R108, PT ;  /* 0x0000006c0400720c */ /* 0x040fe40003fa6270 */
[C---:B------:R-:W-:Y:S02]  /*3c40*/  ISETP.GE.AND P1, PT, R4.reuse, R10, PT ;  /* 0x0000000a0400720c */ /* 0x040fe40003f26270 */
[C---:B------:R-:W-:Y:S01]  /*3c50*/  ISETP.GE.AND P4, PT, R4.reuse, R9, PT ;  /* 0x000000090400720c */ /* 0x040fe20003f86270 */
[----:B------:R-:W1:Y:S01]  /*3c60*/  MUFU.TANH R39, R82 ;  /* 0x0000005200277308 */ /* 0x000e620000002400 */
[----:B------:R-:W-:Y:S02]  /*3c70*/  ISETP.GE.AND P3, PT, R4, R3, PT ;  /* 0x000000030400720c */ /* 0x000fe40003f66270 */
[----:B------:R-:W-:-:S02]  /*3c80*/  I2FP.F32.U32 R4, R4 ;  /* 0x0000000400047245 */ /* 0x000fc40000201000 */
[----:B---3--:R-:W-:Y:S02]  /*3c90*/  I2FP.F32.U32 R26, R20 ;  /* 0x00000014001a7245 */ /* 0x008fe40000201000 */
[----:B------:R-:W-:Y:S01]  /*3ca0*/  FSEL R134, R45, -INF , !P2 ;  /* 0xff8000002d867808 */ /* 0x000fe20005000000 */
[----:B------:R-:W-:Y:S01]  /*3cb0*/  MUFU.TANH R25, R25 ;  /* 0x0000001900197308 */ /* 0x000fe20000002400 */
[----:B--2---:R-:W-:Y:S01]  /*3cc0*/  FMUL.FTZ R32, R27, UR6 ;  /* 0x000000061b207c20 */ /* 0x004fe20008410000 */
[----:B------:R-:W-:Y:S01]  /*3cd0*/  FMUL.FTZ R27, R77, UR6 ;  /* 0x000000064d1b7c20 */ /* 0x000fe20008410000 */
[----:B------:R-:W-:Y:S01]  /*3ce0*/  FMUL.FTZ R77, R61, UR6 ;  /* 0x000000063d4d7c20 */ /* 0x000fe20008410000 */
[----:B------:R-:W-:Y:S01]  /*3cf0*/  FMUL.FTZ R61, R23, UR6 ;  /* 0x00000006173d7c20 */ /* 0x000fe20008410000 */
[CC--:B------:R-:W-:Y:S01]  /*3d00*/  FFMA.FTZ R149, R4.reuse, R180.reuse, R149 ;  /* 0x000000b404957223 */ /* 0x0c0fe20000010095 */
[CC--:B------:R-:W-:Y:S01]  /*3d10*/  FFMA.FTZ R37, R4.reuse, R180.reuse, R137 ;  /* 0x000000b404257223 */ /* 0x0c0fe20000010089 */
[CC--:B------:R-:W-:Y:S01]  /*3d20*/  FFMA.FTZ R118, R4.reuse, R180.reuse, R147 ;  /* 0x000000b404767223 */ /* 0x0c0fe20000010093 */
[----:B------:R2:W3:Y:S01]  /*3d30*/  MUFU.TANH R23, R27 ;  /* 0x0000001b00177308 */ /* 0x0004e20000002400 */
[----:B------:R-:W-:Y:S01]  /*3d40*/  FSEL R120, R55, -INF , !P0 ;  /* 0xff80000037787808 */ /* 0x000fe20004000000 */
[-C--:B------:R-:W-:Y:S01]  /*3d50*/  FFMA.FTZ R4, R4, R180.reuse, R145 ;  /* 0x000000b404047223 */ /* 0x080fe20000010091 */
[----:B-1----:R-:W-:Y:S01]  /*3d60*/  FFMA.FTZ R39, R26, R180, R39 ;  /* 0x000000b41a277223 */ /* 0x002fe20000010027 */
[----:B------:R-:W-:Y:S01]  /*3d70*/  ISETP.GE.AND P2, PT, R20, R108, PT ;  /* 0x0000006c1400720c */ /* 0x000fe20003f46270 */
[----:B------:R-:W-:Y:S01]  /*3d80*/  FFMA.FTZ R86, R26, R180, R91 ;  /* 0x000000b41a567223 */ /* 0x000fe2000001005b */
[----:B------:R-:W-:-:S02]  /*3d90*/  ISETP.GE.AND P0, PT, R20, R10, PT ;  /* 0x0000000a1400720c */ /* 0x000fc40003f06270 */
[----:B------:R1:W4:Y:S01]  /*3da0*/  MUFU.TANH R99, R83 ;  /* 0x0000005300637308 */ /* 0x0003220000002400 */
[----:B------:R-:W-:Y:S02]  /*3db0*/  FSEL R118, R118, -INF , !P4 ;  /* 0xff80000076767808 */ /* 0x000fe40006000000 */
[----:B------:R-:W-:Y:S02]  /*3dc0*/  FSEL R4, R4, -INF , !P3 ;  /* 0xff80000004047808 */ /* 0x000fe40005800000 */
[----:B------:R-:W-:Y:S02]  /*3dd0*/  FSEL R44, R39, -INF , !P2 ;  /* 0xff800000272c7808 */ /* 0x000fe40005000000 */
[----:B------:R-:W-:Y:S01]  /*3de0*/  ISETP.GE.AND P4, PT, R22, R108, PT ;  /* 0x0000006c1600720c */ /* 0x000fe20003f86270 */
[----:B------:R5:W-:Y:S01]  /*3df0*/  MUFU.TANH R131, R16 ;  /* 0x0000001000837308 */ /* 0x000be20000002400 */
[----:B--2---:R-:W-:Y:S01]  /*3e00*/  FFMA.FTZ R27, R26, R180, R47 ;  /* 0x000000b41a1b7223 */ /* 0x004fe2000001002f */
[----:B------:R-:W-:Y:S01]  /*3e10*/  ISETP.GE.AND P3, PT, R22, R10, PT ;  /* 0x0000000a1600720c */ /* 0x000fe20003f66270 */
[----:B------:R-:W-:Y:S01]  /*3e20*/  FFMA.FTZ R26, R26, R180, R67 ;  /* 0x000000b41a1a7223 */ /* 0x000fe20000010043 */
[----:B------:R-:W-:-:S02]  /*3e30*/  ISETP.GE.AND P2, PT, R22, R9, PT ;  /* 0x000000091600720c */ /* 0x000fc40003f46270 */
[----:B------:R-:W-:Y:S02]  /*3e40*/  FSEL R27, R27, -INF , !P0 ;  /* 0xff8000001b1b7808 */ /* 0x000fe40004000000 */
[----:B------:R-:W-:Y:S01]  /*3e50*/  ISETP.GE.AND P0, PT, R22, R3, PT ;  /* 0x000000031600720c */ /* 0x000fe20003f06270 */
[----:B------:R-:W-:Y:S01]  /*3e60*/  MUFU.TANH R91, R65 ;  /* 0x00000041005b7308 */ /* 0x000fe20000002400 */
[----:B------:R-:W-:Y:S01]  /*3e70*/  FSEL R45, R149, -INF , !P5 ;  /* 0xff800000952d7808 */ /* 0x000fe20006800000 */
[----:B-1----:R-:W-:Y:S01]  /*3e80*/  FMUL.FTZ R83, R46, UR6 ;  /* 0x000000062e537c20 */ /* 0x002fe20008410000 */
[----:B------:R-:W-:Y:S01]  /*3e90*/  FSEL R37, R37, -INF , !P1 ;  /* 0xff80000025257808 */ /* 0x000fe20004800000 */
[C---:B------:R-:W-:Y:S01]  /*3ea0*/  VIADD R46, R109.reuse, 0xffffff98 ;  /* 0xffffff986d2e7836 */ /* 0x040fe20000000000 */
[----:B------:R-:W-:Y:S02]  /*3eb0*/  I2FP.F32.U32 R22, R22 ;  /* 0x0000001600167245 */ /* 0x000fe40000201000 */
[C---:B------:R-:W-:Y:S01]  /*3ec0*/  ISETP.GE.AND P5, PT, R20.reuse, R9, PT ;  /* 0x000000091400720c */ /* 0x040fe20003fa6270 */
[----:B------:R1:W2:Y:S01]  /*3ed0*/  MUFU.TANH R55, R72 ;  /* 0x0000004800377308 */ /* 0x0002a20000002400 */
[----:B------:R-:W-:Y:S01]  /*3ee0*/  ISETP.GE.AND P1, PT, R20, R3, PT ;  /* 0x000000031400720c */ /* 0x000fe20003f26270 */
[----:B------:R-:W-:-:S02]  /*3ef0*/  VIADD R20, R109, 0xffffff90 ;  /* 0xffffff906d147836 */ /* 0x000fc40000000000 */
[CC--:B---3--:R-:W-:Y:S01]  /*3f00*/  FFMA.FTZ R38, R22.reuse, R180.reuse, R23 ;  /* 0x000000b416267223 */ /* 0x0c8fe20000010017 */
[-C--:B------:R-:W-:Y:S01]  /*3f10*/  FFMA.FTZ R23, R22, R180.reuse, R25 ;  /* 0x000000b416177223 */ /* 0x080fe20000010019 */
[----:B------:R-:W-:Y:S01]  /*3f20*/  FSEL R86, R86, -INF , !P5 ;  /* 0xff80000056567808 */ /* 0x000fe20006800000 */
[----:B------:R-:W-:Y:S01]  /*3f30*/  FFMA.FTZ R81, R22, R180, R81 ;  /* 0x000000b416517223 */ /* 0x000fe20000010051 */
[----:B-----5:R-:W-:Y:S01]  /*3f40*/  I2FP.F32.U32 R16, R20 ;  /* 0x0000001400107245 */ /* 0x020fe20000201000 */
[----:B------:R3:W5:Y:S01]  /*3f50*/  MUFU.TANH R65, R24 ;  /* 0x0000001800417308 */ /* 0x0007620000002400 */
[----:B------:R-:W-:Y:S01]  /*3f60*/  FSEL R26, R26, -INF , !P1 ;  /* 0xff8000001a1a7808 */ /* 0x000fe20004800000 */
[-C--:B----4-:R-:W-:Y:S01]  /*3f70*/  FFMA.FTZ R70, R22, R180.reuse, R99 ;  /* 0x000000b416467223 */ /* 0x090fe20000010063 */
[----:B------:R-:W-:Y:S01]  /*3f80*/  FSEL R38, R38, -INF , !P4 ;  /* 0xff80000026267808 */ /* 0x000fe20006000000 */
[CC--:B------:R-:W-:Y:S01]  /*3f90*/  FFMA.FTZ R47, R16.reuse, R180.reuse, R133 ;  /* 0x000000b4102f7223 */ /* 0x0c0fe20000010085 */
[----:B------:R-:W-:Y:S01]  /*3fa0*/  FSEL R23, R23, -INF , !P3 ;  /* 0xff80000017177808 */ /* 0x000fe20005800000 */
[----:B------:R-:W-:Y:S01]  /*3fb0*/  FFMA.FTZ R25, R16, R180, R161 ;  /* 0x000000b410197223 */ /* 0x000fe200000100a1 */
[C---:B------:R-:W-:Y:S01]  /*3fc0*/  ISETP.GE.AND P5, PT, R20.reuse, R108, PT ;  /* 0x0000006c1400720c */ /* 0x040fe20003fa6270 */
[----:B------:R-:W4:Y:S01]  /*3fd0*/  MUFU.TANH R39, R28 ;  /* 0x0000001c00277308 */ /* 0x000f220000002400 */
[----:B------:R-:W-:Y:S01]  /*3fe0*/  ISETP.GE.AND P1, PT, R20, R10, PT ;  /* 0x0000000a1400720c */ /* 0x000fe20003f26270 */
[-C--:B-1----:R-:W-:Y:S01]  /*3ff0*/  FFMA.FTZ R72, R16, R180.reuse, R167 ;  /* 0x000000b410487223 */ /* 0x082fe200000100a7 */
[----:B------:R-:W-:Y:S01]  /*4000*/  ISETP.GE.AND P4, PT, R20, R9, PT ;  /* 0x000000091400720c */ /* 0x000fe20003f86270 */
[----:B------:R-:W-:Y:S01]  /*4010*/  FFMA.FTZ R16, R16, R180, R129 ;  /* 0x000000b410107223 */ /* 0x000fe20000010081 */
[----:B------:R-:W-:Y:S01]  /*4020*/  ISETP.GE.AND P3, PT, R20, R3, PT ;  /* 0x000000031400720c */ /* 0x000fe20003f66270 */
[----:B------:R-:W-:Y:S01]  /*4030*/  VIADD R20, R109, 0xffffff91 ;  /* 0xffffff916d147836 */ /* 0x000fe20000000000 */
[----:B------:R-:W-:Y:S01]  /*4040*/  FSEL R92, R81, -INF , !P2 ;  /* 0xff800000515c7808 */ /* 0x000fe20005000000 */
[----:B------:R1:W4:Y:S01]  /*4050*/  MUFU.TANH R99, R18 ;  /* 0x0000001200637308 */ /* 0x0003220000002400 */
[----:B------:R-:W-:Y:S01]  /*4060*/  FSEL R70, R70, -INF , !P0 ;  /* 0xff80000046467808 */ /* 0x000fe20004000000 */
[----:B------:R-:W-:Y:S01]  /*4070*/  VIADD R22, R109, 0xffffff99 ;  /* 0xffffff996d167836 */ /* 0x000fe20000000000 */
[----:B------:R-:W-:-:S02]  /*4080*/  FSEL R47, R47, -INF , !P5 ;  /* 0xff8000002f2f7808 */ /* 0x000fc40006800000 */
[----:B------:R-:W-:Y:S02]  /*4090*/  FSEL R25, R25, -INF , !P1 ;  /* 0xff80000019197808 */ /* 0x000fe40004800000 */
[C---:B------:R-:W-:Y:S01]  /*40a0*/  ISETP.GE.AND P2, PT, R20.reuse, R108, PT ;  /* 0x0000006c1400720c */ /* 0x040fe20003f46270 */
[----:B------:R-:W-:Y:S01]  /*40b0*/  MUFU.TANH R137, R66 ;  /* 0x0000004200897308 */ /* 0x000fe20000002400 */
[C---:B------:R-:W-:Y:S02]  /*40c0*/  ISETP.GE.AND P0, PT, R20.reuse, R10, PT ;  /* 0x0000000a1400720c */ /* 0x040fe40003f06270 */
[C---:B------:R-:W-:Y:S02]  /*40d0*/  ISETP.GE.AND P5, PT, R20.reuse, R9, PT ;  /* 0x000000091400720c */ /* 0x040fe40003fa6270 */
[----:B------:R-:W-:Y:S02]  /*40e0*/  ISETP.GE.AND P1, PT, R20, R3, PT ;  /* 0x000000031400720c */ /* 0x000fe40003f26270 */
[----:B------:R-:W-:Y:S01]  /*40f0*/  I2FP.F32.U32 R20, R20 ;  /* 0x0000001400147245 */ /* 0x000fe20000201000 */
[----:B------:R4:W-:Y:S01]  /*4100*/  MUFU.TANH R129, R12 ;  /* 0x0000000c00817308 */ /* 0x0009e20000002400 */
[----:B---3--:R-:W-:-:S02]  /*4110*/  I2FP.F32.U32 R24, R46 ;  /* 0x0000002e00187245 */ /* 0x008fc40000201000 */
[----:B------:R-:W-:Y:S01]  /*4120*/  FSEL R72, R72, -INF , !P4 ;  /* 0xff80000048487808 */ /* 0x000fe20006000000 */
[-C--:B------:R-:W-:Y:S01]  /*4130*/  FFMA.FTZ R112, R20, R180.reuse, R169 ;  /* 0x000000b414707223 */ /* 0x080fe200000100a9 */
[----:B------:R-:W-:Y:S01]  /*4140*/  FSEL R16, R16, -INF , !P3 ;  /* 0xff80000010107808 */ /* 0x000fe20005800000 */
[-C--:B------:R-:W-:Y:S01]  /*4150*/  FFMA.FTZ R171, R20, R180.reuse, R171 ;  /* 0x000000b414ab7223 */ /* 0x080fe200000100ab */
[CC--:B--2---:R-:W-:Y:S01]  /*4160*/  FFMA.FTZ R55, R24.reuse, R180.reuse, R55 ;  /* 0x000000b418377223 */ /* 0x0c4fe20000010037 */
[----:B-----5:R-:W-:Y:S01]  /*4170*/  FFMA.FTZ R65, R24, R180, R65 ;  /* 0x000000b418417223 */ /* 0x020fe20000010041 */
[----:B------:R-:W-:Y:S01]  /*4180*/  ISETP.GE.AND P4, PT, R46, R108, PT ;  /* 0x0000006c2e00720c */ /* 0x000fe20003f86270 */
[----:B------:R-:W-:Y:S01]  /*4190*/  FFMA.FTZ R52, R20, R180, R159 ;  /* 0x000000b414347223 */ /* 0x000fe2000001009f */
[----:B------:R-:W-:Y:S01]  /*41a0*/  ISETP.GE.AND P3, PT, R46, R10, PT ;  /* 0x0000000a2e00720c */ /* 0x000fe20003f66270 */
[-C--:B------:R-:W-:Y:S01]  /*41b0*/  FFMA.FTZ R67, R20, R180.reuse, R165 ;  /* 0x000000b414437223 */ /* 0x080fe200000100a5 */
[----:B------:R-:W-:Y:S01]  /*41c0*/  FSEL R112, R112, -INF , !P5 ;  /* 0xff80000070707808 */ /* 0x000fe20006800000 */
[CC--:B------:R-:W-:Y:S01]  /*41d0*/  FFMA.FTZ R41, R24.reuse, R180.reuse, R41 ;  /* 0x000000b418297223 */ /* 0x0c0fe20000010029 */
[----:B-1----:R-:W-:Y:S01]  /*41e0*/  FSEL R18, R171, -INF , !P1 ;  /* 0xff800000ab127808 */ /* 0x002fe20004800000 */
[----:B------:R-:W-:Y:S01]  /*41f0*/  FFMA.FTZ R82, R24, R180, R123 ;  /* 0x000000b418527223 */ /* 0x000fe2000001007b */
[----:B------:R-:W-:Y:S01]  /*4200*/  FSEL R55, R55, -INF , !P4 ;  /* 0xff80000037377808 */ /* 0x000fe20006000000 */
[----:B------:R-:W-:Y:S01]  /*4210*/  VIADD R20, R109, 0xffffffa0 ;  /* 0xffffffa06d147836 */ /* 0x000fe20000000000 */
[----:B------:R-:W-:Y:S01]  /*4220*/  FSEL R65, R65, -INF , !P3 ;  /* 0xff80000041417808 */ /* 0x000fe20005800000 */
[----:B----4-:R-:W-:Y:S01]  /*4230*/  VIADD R12, R109, 0xffffffa1 ;  /* 0xffffffa16d0c7836 */ /* 0x010fe20000000000 */
[C---:B------:R-:W-:Y:S01]  /*4240*/  ISETP.GE.AND P5, PT, R22.reuse, R108, PT ;  /* 0x0000006c1600720c */ /* 0x040fe20003fa6270 */
[----:B------:R-:W1:Y:S01]  /*4250*/  MUFU.TANH R71, R71 ;  /* 0x0000004700477308 */ /* 0x000e620000002400 */
[----:B------:R-:W-:-:S02]  /*4260*/  ISETP.GE.AND P1, PT, R22, R10, PT ;  /* 0x0000000a1600720c */ /* 0x000fc40003f26270 */
[C---:B------:R-:W-:Y:S02]  /*4270*/  ISETP.GE.AND P4, PT, R22.reuse, R9, PT ;  /* 0x000000091600720c */ /* 0x040fe40003f86270 */
[----:B------:R-:W-:Y:S02]  /*4280*/  ISETP.GE.AND P3, PT, R22, R3, PT ;  /* 0x000000031600720c */ /* 0x000fe40003f66270 */
[----:B------:R-:W-:Y:S01]  /*4290*/  I2FP.F32.U32 R22, R22 ;  /* 0x0000001600167245 */ /* 0x000fe20000201000 */
[----:B------:R2:W-:Y:S01]  /*42a0*/  MUFU.TANH R81, R14 ;  /* 0x0000000e00517308 */ /* 0x0005e20000002400 */
[----:B------:R-:W-:Y:S02]  /*42b0*/  FSEL R52, R52, -INF , !P2 ;  /* 0xff80000034347808 */ /* 0x000fe40005000000 */
[----:B------:R-:W-:Y:S01]  /*42c0*/  FSEL R67, R67, -INF , !P0 ;  /* 0xff80000043437808 */ /* 0x000fe20004000000 */
[-C--:B------:R-:W-:Y:S01]  /*42d0*/  FFMA.FTZ R28, R22, R180.reuse, R53 ;  /* 0x000000b4161c7223 */ /* 0x080fe20000010035 */
[----:B------:R-:W-:Y:S01]  /*42e0*/  ISETP.GE.AND P2, PT, R46, R9, PT ;  /* 0x000000092e00720c */ /* 0x000fe20003f46270 */
[-C--:B------:R-:W-:Y:S01]  /*42f0*/  FFMA.FTZ R24, R22, R180.reuse, R75 ;  /* 0x000000b416187223 */ /* 0x080fe2000001004b */
[----:B------:R-:W-:Y:S01]  /*4300*/  ISETP.GE.AND P0, PT, R46, R3, PT ;  /* 0x000000032e00720c */ /* 0x000fe20003f06270 */
[CC--:B------:R-:W-:Y:S01]  /*4310*/  FFMA.FTZ R46, R22.reuse, R180.reuse, R39 ;  /* 0x000000b4162e7223 */ /* 0x0c0fe20000010027 */
[----:B------:R-:W-:Y:S01]  /*4320*/  FFMA.FTZ R39, R22, R180, R99 ;  /* 0x000000b416277223 */ /* 0x000fe20000010063 */
[----:B------:R-:W-:Y:S01]  /*4330*/  FSEL R66, R41, -INF , !P2 ;  /* 0xff80000029427808 */ /* 0x000fe20005000000 */
[----:B------:R3:W-:Y:S01]  /*4340*/  MUFU.TANH R99, R57 ;  /* 0x0000003900637308 */ /* 0x0007e20000002400 */
[----:B------:R-:W-:Y:S01]  /*4350*/  FSEL R82, R82, -INF , !P0 ;  /* 0xff80000052527808 */ /* 0x000fe20004000000 */
[----:B------:R-:W-:Y:S01]  /*4360*/  VIADD R22, R109, 0xffffffa9 ;  /* 0xffffffa96d167836 */ /* 0x000fe20000000000 */
[----:B------:R-:W-:-:S02]  /*4370*/  FSEL R46, R46, -INF , !P5 ;  /* 0xff8000002e2e7808 */ /* 0x000fc40006800000 */
[----:B------:R-:W-:Y:S02]  /*4380*/  FSEL R39, R39, -INF , !P1 ;  /* 0xff80000027277808 */ /* 0x000fe40004800000 */
[C---:B------:R-:W-:Y:S01]  /*4390*/  ISETP.GE.AND P2, PT, R20.reuse, R108, PT ;  /* 0x0000006c1400720c */ /* 0x040fe20003f46270 */
[----:B------:R4:W5:Y:S01]  /*43a0*/  MUFU.TANH R123, R79 ;  /* 0x0000004f007b7308 */ /* 0x0009620000002400 */
[C---:B------:R-:W-:Y:S02]  /*43b0*/  ISETP.GE.AND P0, PT, R20.reuse, R10, PT ;  /* 0x0000000a1400720c */ /* 0x040fe40003f06270 */
[C---:B------:R-:W-:Y:S02]  /*43c0*/  ISETP.GE.AND P5, PT, R20.reuse, R9, PT ;  /* 0x000000091400720c */ /* 0x040fe40003fa6270 */
[----:B------:R-:W-:Y:S02]  /*43d0*/  ISETP.GE.AND P1, PT, R20, R3, PT ;  /* 0x000000031400720c */ /* 0x000fe40003f26270 */
[----:B------:R-:W-:Y:S01]  /*43e0*/  I2FP.F32.U32 R20, R20 ;  /* 0x0000001400147245 */ /* 0x000fe20000201000 */
[----:B------:R-:W5:Y:S01]  /*43f0*/  MUFU.TANH R75, R77 ;  /* 0x0000004d004b7308 */ /* 0x000f620000002400 */
[----:B------:R-:W-:-:S02]  /*4400*/  FSEL R24, R24, -INF , !P4 ;  /* 0xff80000018187808 */ /* 0x000fc40006000000 */
[----:B------:R-:W-:Y:S01]  /*4410*/  FSEL R28, R28, -INF , !P3 ;  /* 0xff8000001c1c7808 */ /* 0x000fe20005800000 */
[CC--:B------:R-:W-:Y:S01]  /*4420*/  FFMA.FTZ R53, R20.reuse, R180.reuse, R125 ;  /* 0x000000b414357223 */ /* 0x0c0fe2000001007d */
[----:B------:R-:W-:Y:S01]  /*4430*/  FFMA.FTZ R41, R20, R180, R175 ;  /* 0x000000b414297223 */ /* 0x000fe200000100af */
[----:B------:R-:W-:Y:S01]  /*4440*/  ISETP.GE.AND P4, PT, R12, R108, PT ;  /* 0x0000006c0c00720c */ /* 0x000fe20003f86270 */
[----:B------:R-:W-:Y:S01]  /*4450*/  FFMA.FTZ R94, R20, R180, R179 ;  /* 0x000000b4145e7223 */ /* 0x000fe200000100b3 */
[----:B------:R-:W-:Y:S01]  /*4460*/  ISETP.GE.AND P3, PT, R12, R10, PT ;  /* 0x0000000a0c00720c */ /* 0x000fe20003f66270 */
[----:B--2---:R-:W-:Y:S01]  /*4470*/  FFMA.FTZ R14, R20, R180, R121 ;  /* 0x000000b4140e7223 */ /* 0x004fe20000010079 */
[----:B------:R-:W-:Y:S01]  /*4480*/  FSEL R53, R53, -INF , !P2 ;  /* 0xff80000035357808 */ /* 0x000fe20005000000 */
[----:B------:R-:W2:Y:S01]  /*4490*/  MUFU.TANH R125, R58 ;  /* 0x0000003a007d7308 */ /* 0x000ea20000002400 */
[----:B------:R-:W-:Y:S01]  /*44a0*/  FSEL R41, R41, -INF , !P0 ;  /* 0xff80000029297808 */ /* 0x000fe20004000000 */
[----:B------:R-:W-:Y:S01]  /*44b0*/  VIADD R20, R109, 0xffffffb0 ;  /* 0xffffffb06d147836 */ /* 0x000fe20000000000 */
[----:B------:R-:W-:-:S02]  /*44c0*/  ISETP.GE.AND P2, PT, R12, R9, PT ;  /* 0x000000090c00720c */ /* 0x000fc40003f46270 */
[----:B------:R-:W-:Y:S02]  /*44d0*/  ISETP.GE.AND P0, PT, R12, R3, PT ;  /* 0x000000030c00720c */ /* 0x000fe40003f06270 */
[----:B------:R-:W-:Y:S01]  /*44e0*/  I2FP.F32.U32 R12, R12 ;  /* 0x0000000c000c7245 */ /* 0x000fe20000201000 */
[----:B------:R1:W-:Y:S01]  /*44f0*/  MUFU.TANH R121, R74 ;  /* 0x0000004a00797308 */ /* 0x0003e20000002400 */
[----:B------:R-:W-:Y:S02]  /*4500*/  FSEL R94, R94, -INF , !P5 ;  /* 0xff8000005e5e7808 */ /* 0x000fe40006800000 */
[----:B------:R-:W-:Y:S01]  /*4510*/  FSEL R14, R14, -INF , !P1 ;  /* 0xff8000000e0e7808 */ /* 0x000fe20004800000 */
[CC--:B---3--:R-:W-:Y:S01]  /*4520*/  FFMA.FTZ R57, R12.reuse, R180.reuse, R173 ;  /* 0x000000b40c397223 */ /* 0x0c8fe200000100ad */
[----:B----4-:R-:W-:Y:S01]  /*4530*/  FFMA.FTZ R79, R12, R180, R177 ;  /* 0x000000b40c4f7223 */ /* 0x010fe200000100b1 */
[----:B------:R-:W-:Y:S01]  /*4540*/  ISETP.GE.AND P5, PT, R54, R108, PT ;  /* 0x0000006c3600720c */ /* 0x000fe20003fa6270 */
[----:B------:R-:W-:Y:S01]  /*4550*/  FFMA.FTZ R90, R12, R180, R181 ;  /* 0x000000b40c5a7223 */ /* 0x000fe200000100b5 */
[----:B------:R-:W-:Y:S01]  /*4560*/  ISETP.GE.AND P1, PT, R54, R10, PT ;  /* 0x0000000a3600720c */ /* 0x000fe20003f26270 */
[----:B------:R-:W-:Y:S01]  /*4570*/  FFMA.FTZ R12, R12, R180, R183 ;  /* 0x000000b40c0c7223 */ /* 0x000fe200000100b7 */
[----:B------:R-:W-:Y:S01]  /*4580*/  FSEL R57, R57, -INF , !P4 ;  /* 0xff80000039397808 */ /* 0x000fe20006000000 */
[----:B------:R-:W-:Y:S01]  /*4590*/  MUFU.TANH R73, R73 ;  /* 0x0000004900497308 */ /* 0x000fe20000002400 */
[----:B------:R-:W-:-:S02]  /*45a0*/  FSEL R79, R79, -INF , !P3 ;  /* 0xff8000004f4f7808 */ /* 0x000fc40005800000 */
[C---:B------:R-:W-:Y:S02]  /*45b0*/  ISETP.GE.AND P4, PT, R54.reuse, R9, PT ;  /* 0x000000093600720c */ /* 0x040fe40003f86270 */
[----:B------:R-:W-:Y:S01]  /*45c0*/  ISETP.GE.AND P3, PT, R54, R3, PT ;  /* 0x000000033600720c */ /* 0x000fe20003f66270 */
[----:B-1----:R-:W-:Y:S01]  /*45d0*/  VIADD R74, R109, 0xffffffb1 ;  /* 0xffffffb16d4a7836 */ /* 0x002fe20000000000 */
[----:B------:R-:W-:Y:S01]  /*45e0*/  I2FP.F32.U32 R54, R54 ;  /* 0x0000003600367245 */ /* 0x000fe20000201000 */
[----:B------:R1:W-:Y:S01]  /*45f0*/  MUFU.TANH R133, R80 ;  /* 0x0000005000857308 */ /* 0x0003e20000002400 */
[----:B------:R-:W-:Y:S02]  /*4600*/  I2FP.F32.U32 R102, R22 ;  /* 0x0000001600667245 */ /* 0x000fe40000201000 */
[----:B------:R-:W-:Y:S01]  /*4610*/  FSEL R90, R90, -INF , !P2 ;  /* 0xff8000005a5a7808 */ /* 0x000fe20005000000 */
[CC--:B------:R-:W-:Y:S01]  /*4620*/  FFMA.FTZ R71, R54.reuse, R180.reuse, R71 ;  /* 0x000000b436477223 */ /* 0x0c0fe20000010047 */
[CC--:B-----5:R-:W-:Y:S01]  /*4630*/  FFMA.FTZ R123, R54.reuse, R180.reuse, R123 ;  /* 0x000000b4367b7223 */ /* 0x0e0fe2000001007b */
[CC--:B------:R-:W-:Y:S01]  /*4640*/  FFMA.FTZ R131, R54.reuse, R180.reuse, R131 ;  /* 0x000000b436837223 */ /* 0x0c0fe20000010083 */
[-C--:B------:R-:W-:Y:S01]  /*4650*/  FFMA.FTZ R114, R54, R180.reuse, R137 ;  /* 0x000000b436727223 */ /* 0x080fe20000010089 */
[----:B------:R-:W-:Y:S01]  /*4660*/  FSEL R12, R12, -INF , !P0 ;  /* 0xff8000000c0c7808 */ /* 0x000fe20004000000 */
[CC--:B------:R-:W-:Y:S01]  /*4670*/  FFMA.FTZ R54, R102.reuse, R180.reuse, R75 ;  /* 0x000000b466367223 */ /* 0x0c0fe2000001004b */
[----:B------:R-:W-:Y:S01]  /*4680*/  FSEL R77, R71, -INF , !P1 ;  /* 0xff800000474d7808 */ /* 0x000fe20004800000 */
[----:B--2---:R-:W-:Y:S01]  /*4690*/  FFMA.FTZ R71, R102, R180, R125 ;  /* 0x000000b466477223 */ /* 0x004fe2000001007d */
[----:B------:R-:W-:Y:S01]  /*46a0*/  ISETP.GE.AND P2, PT, R22, R108, PT ;  /* 0x0000006c1600720c */ /* 0x000fe20003f46270 */
[----:B------:R-:W-:Y:S01]  /*46b0*/  FFMA.FTZ R252, R102, R180, R81 ;  /* 0x000000b466fc7223 */ /* 0x000fe20000010051 */
[----:B------:R-:W-:Y:S01]  /*46c0*/  ISETP.GE.AND P0, PT, R22, R10, PT ;  /* 0x0000000a1600720c */ /* 0x000fe20003f06270 */
[----:B------:R2:W3:Y:S01]  /*46d0*/  MUFU.TANH R81, R98 ;  /* 0x0000006200517308 */ /* 0x0004e20000002400 */
[----:B------:R-:W-:Y:S01]  /*46e0*/  I2FP.F32.U32 R100, R20 ;  /* 0x0000001400647245 */ /* 0x000fe20000201000 */
[----:B-1----:R-:W-:Y:S01]  /*46f0*/  VIADD R80, R109, 0xffffffd8 ;  /* 0xffffffd86d507836 */ /* 0x002fe20000000000 */
[----:B------:R-:W-:-:S02]  /*4700*/  FSEL R58, R123, -INF , !P5 ;  /* 0xff8000007b3a7808 */ /* 0x000fc40006800000 */
[----:B------:R-:W-:Y:S01]  /*4710*/  ISETP.GE.AND P5, PT, R22, R9, PT ;  /* 0x000000091600720c */ /* 0x000fe20003fa6270 */
[-C--:B------:R-:W-:Y:S01]  /*4720*/  FFMA.FTZ R117, R100, R180.reuse, R117 ;  /* 0x000000b464757223 */ /* 0x080fe20000010075 */
[----:B------:R-:W-:Y:S01]  /*4730*/  ISETP.GE.AND P1, PT, R22, R3, PT ;  /* 0x000000031600720c */ /* 0x000fe20003f26270 */
[-C--:B------:R-:W-:Y:S01]  /*4740*/  FFMA.FTZ R75, R100, R180.reuse, R187 ;  /* 0x000000b4644b7223 */ /* 0x080fe200000100bb */
[----:B------:R-:W-:Y:S01]  /*4750*/  FSEL R22, R131, -INF , !P4 ;  /* 0xff80000083167808 */ /* 0x000fe20006000000 */
[----:B------:R1:W-:Y:S01]  /*4760*/  MUFU.TANH R123, R59 ;  /* 0x0000003b007b7308 */ /* 0x0003e20000002400 */
[----:B------:R-:W-:Y:S01]  /*4770*/  FSEL R114, R114, -INF , !P3 ;  /* 0xff80000072727808 */ /* 0x000fe20005800000 */
[-C--:B------:R-:W-:Y:S01]  /*4780*/  FFMA.FTZ R124, R100, R180.reuse, R191 ;  /* 0x000000b4647c7223 */ /* 0x080fe200000100bf */
[----:B------:R-:W-:Y:S01]  /*4790*/  FSEL R54, R54, -INF , !P2 ;  /* 0xff80000036367808 */ /* 0x000fe20005000000 */
[----:B------:R-:W-:Y:S01]  /*47a0*/  FFMA.FTZ R138, R100, R180, R203 ;  /* 0x000000b4648a7223 */ /* 0x000fe200000100cb */
[----:B------:R-:W-:Y:S01]  /*47b0*/  FSEL R71, R71, -INF , !P0 ;  /* 0xff80000047477808 */ /* 0x000fe20004000000 */
[C---:B------:R-:W-:Y:S01]  /*47c0*/  VIADD R100, R109.reuse, 0xffffffb8 ;  /* 0xffffffb86d647836 */ /* 0x040fe20000000000 */
[C---:B------:R-:W-:Y:S01]  /*47d0*/  ISETP.GE.AND P4, PT, R20.reuse, R108, PT ;  /* 0x0000006c1400720c */ /* 0x040fe20003f86270 */
[----:B------:R-:W4:Y:S01]  /*47e0*/  MUFU.TANH R125, R97 ;  /* 0x00000061007d7308 */ /* 0x000f220000002400 */
[C---:B------:R-:W-:Y:S01]  /*47f0*/  ISETP.GE.AND P3, PT, R20.reuse, R10, PT ;  /* 0x0000000a1400720c */ /* 0x040fe20003f66270 */
[----:B--2---:R-:W-:Y:S01]  /*4800*/  VIADD R98, R109, 0xffffffb9 ;  /* 0xffffffb96d627836 */ /* 0x004fe20000000000 */
[----:B------:R-:W-:-:S02]  /*4810*/  ISETP.GE.AND P2, PT, R20, R9, PT ;  /* 0x000000091400720c */ /* 0x000fc40003f46270 */
[----:B------:R-:W-:Y:S01]  /*4820*/  ISETP.GE.AND P0, PT, R20, R3, PT ;  /* 0x000000031400720c */ /* 0x000fe20003f06270 */
[----:B------:R-:W-:Y:S01]  /*4830*/  FFMA.FTZ R20, R102, R180, R91 ;  /* 0x000000b466147223 */ /* 0x000fe2000001005b */
[----:B------:R-:W-:Y:S01]  /*4840*/  FSEL R252, R252, -INF , !P1 ;  /* 0xff800000fcfc7808 */ /* 0x000fe20004800000 */
[----:B------:R2:W5:Y:S01]  /*4850*/  MUFU.TANH R91, R60 ;  /* 0x0000003c005b7308 */ /* 0x0005620000002400 */
[----:B-1----:R-:W-:Y:S02]  /*4860*/  FSEL R59, R117, -INF , !P4 ;  /* 0xff800000753b7808 */ /* 0x002fe40006000000 */
[----:B------:R-:W-:Y:S02]  /*4870*/  FSEL R20, R20, -INF , !P5 ;  /* 0xff80000014147808 */ /* 0x000fe40006800000 */
[----:B------:R-:W-:Y:S02]  /*4880*/  FSEL R75, R75, -INF , !P3 ;  /* 0xff8000004b4b7808 */ /* 0x000fe40005800000 */
[C---:B------:R-:W-:Y:S01]  /*4890*/  ISETP.GE.AND P5, PT, R74.reuse, R108, PT ;  /* 0x0000006c4a00720c */ /* 0x040fe20003fa6270 */
[----:B------:R1:W5:Y:S01]  /*48a0*/  MUFU.TANH R117, R96 ;  /* 0x0000006000757308 */ /* 0x0003620000002400 */
[----:B------:R-:W-:-:S02]  /*48b0*/  ISETP.GE.AND P1, PT, R74, R10, PT ;  /* 0x0000000a4a00720c */ /* 0x000fc40003f26270 */
[C---:B------:R-:W-:Y:S02]  /*48c0*/  ISETP.GE.AND P4, PT, R74.reuse, R9, PT ;  /* 0x000000094a00720c */ /* 0x040fe40003f86270 */
[----:B------:R-:W-:Y:S02]  /*48d0*/  ISETP.GE.AND P3, PT, R74, R3, PT ;  /* 0x000000034a00720c */ /* 0x000fe40003f66270 */
[----:B------:R-:W-:Y:S01]  /*48e0*/  I2FP.F32.U32 R74, R74 ;  /* 0x0000004a004a7245 */ /* 0x000fe20000201000 */
[----:B------:R5:W-:Y:S01]  /*48f0*/  MUFU.TANH R97, R56 ;  /* 0x0000003800617308 */ /* 0x000be20000002400 */
[----:B------:R-:W-:Y:S02]  /*4900*/  FSEL R124, R124, -INF , !P2 ;  /* 0xff8000007c7c7808 */ /* 0x000fe40005000000 */
[----:B------:R-:W-:Y:S01]  /*4910*/  FSEL R138, R138, -INF , !P0 ;  /* 0xff8000008a8a7808 */ /* 0x000fe20004000000 */
[CC--:B------:R-:W-:Y:S01]  /*4920*/  FFMA.FTZ R185, R74.reuse, R180.reuse, R185 ;  /* 0x000000b44ab97223 */ /* 0x0c0fe200000100b9 */
[----:B------:R-:W-:Y:S01]  /*4930*/  FFMA.FTZ R131, R74, R180, R189 ;  /* 0x000000b44a837223 */ /* 0x000fe200000100bd */
[----:B------:R-:W-:Y:S01]  /*4940*/  ISETP.GE.AND P2, PT, R100, R108, PT ;  /* 0x0000006c6400720c */ /* 0x000fe20003f46270 */
[----:B------:R-:W-:Y:S01]  /*4950*/  FFMA.FTZ R197, R74, R180, R197 ;  /* 0x000000b44ac57223 */ /* 0x000fe200000100c5 */
[----:B------:R-:W-:Y:S01]  /*4960*/  ISETP.GE.AND P0, PT, R100, R10, PT ;  /* 0x0000000a6400720c */ /* 0x000fe20003f06270 */
[----:B------:R-:W-:Y:S01]  /*4970*/  FFMA.FTZ R205, R74, R180, R205 ;  /* 0x000000b44acd7223 */ /* 0x000fe200000100cd */
[----:B--2---:R-:W-:Y:S01]  /*4980*/  FSEL R60, R185, -INF , !P5 ;  /* 0xff800000b93c7808 */ /* 0x004fe20006800000 */
[----:B------:R-:W-:Y:S01]  /*4990*/  VIADD R74, R109, 0xffffffc0 ;  /* 0xffffffc06d4a7836 */ /* 0x000fe20000000000 */
[----:B------:R-:W-:Y:S01]  /*49a0*/  FSEL R131, R131, -INF , !P1 ;  /* 0xff80000083837808 */ /* 0x000fe20004800000 */
[----:B------:R-:W-:Y:S01]  /*49b0*/  MUFU.TANH R137, R83 ;  /* 0x0000005300897308 */ /* 0x000fe20000002400 */
[C---:B------:R-:W-:Y:S01]  /*49c0*/  ISETP.GE.AND P5, PT, R100.reuse, R9, PT ;  /* 0x000000096400720c */ /* 0x040fe20003fa6270 */
[----:B-1----:R-:W-:Y:S01]  /*49d0*/  VIADD R96, R109, 0xffffffc8 ;  /* 0xffffffc86d607836 */ /* 0x002fe20000000000 */
[----:B------:R-:W-:-:S02]  /*49e0*/  ISETP.GE.AND P1, PT, R100, R3, PT ;  /* 0x000000036400720c */ /* 0x000fc40003f26270 */
[----:B------:R-:W-:Y:S02]  /*49f0*/  I2FP.F32.U32 R100, R100 ;  /* 0x0000006400647245 */ /* 0x000fe40000201000 */
[----:B------:R-:W-:Y:S01]  /*4a00*/  FSEL R250, R197, -INF , !P4 ;  /* 0xff800000c5fa7808 */ /* 0x000fe20006000000 */
[----:B------:R-:W-:Y:S01]  /*4a10*/  MUFU.TANH R83, R49 ;  /* 0x0000003100537308 */ /* 0x000fe20000002400 */
        /* <DEDUP_REMOVED lines=8> */
[----:B------:R1:W-:Y:S01]  /*4aa0*/  MUFU.TANH R129, R50 ;  /* 0x0000003200817308 */ /* 0x0003e20000002400 */
[----:B------:R-:W-:-:S02]  /*4ab0*/  FSEL R125, R125, -INF , !P0 ;  /* 0xff8000007d7d7808 */ /* 0x000fc40004000000 */
[C---:B------:R-:W-:Y:S02]  /*4ac0*/  ISETP.GE.AND P2, PT, R98.reuse, R9, PT ;  /* 0x000000096200720c */ /* 0x040fe40003f46270 */
[----:B------:R-:W-:Y:S02]  /*4ad0*/  ISETP.GE.AND P0, PT, R98, R3, PT ;  /* 0x000000036200720c */ /* 0x000fe40003f06270 */
[----:B------:R-:W-:Y:S01]  /*4ae0*/  I2FP.F32.U32 R98, R98 ;  /* 0x0000006200627245 */ /* 0x000fe20000201000 */
[----:B------:R-:W-:Y:S01]  /*4af0*/  MUFU.TANH R69, R69 ;  /* 0x0000004500457308 */ /* 0x000fe20000002400 */
[----:B------:R-:W-:Y:S02]  /*4b00*/  FSEL R248, R248, -INF , !P5 ;  /* 0xff800000f8f87808 */ /* 0x000fe40006800000 */
[----:B------:R-:W-:Y:S01]  /*4b10*/  FSEL R244, R121, -INF , !P1 ;  /* 0xff80000079f47808 */ /* 0x000fe20004800000 */
[CC--:B-----5:R-:W-:Y:S01]  /*4b20*/  FFMA.FTZ R56, R98.reuse, R180.reuse, R91 ;  /* 0x000000b462387223 */ /* 0x0e0fe2000001005b */
[----:B------:R-:W-:Y:S01]  /*4b30*/  FFMA.FTZ R91, R98, R180, R117 ;  /* 0x000000b4625b7223 */ /* 0x000fe20000010075 */
[----:B------:R-:W-:Y:S01]  /*4b40*/  ISETP.GE.AND P5, PT, R74, R108, PT ;  /* 0x0000006c4a00720c */ /* 0x000fe20003fa6270 */
[----:B------:R-:W-:Y:S01]  /*4b50*/  FFMA.FTZ R99, R98, R180, R99 ;  /* 0x000000b462637223 */ /* 0x000fe20000010063 */
[----:B------:R-:W-:Y:S01]  /*4b60*/  ISETP.GE.AND P1, PT, R74, R10, PT ;  /* 0x0000000a4a00720c */ /* 0x000fe20003f26270 */
[----:B------:R-:W-:Y:S01]  /*4b70*/  FFMA.FTZ R242, R98, R180, R73 ;  /* 0x000000b462f27223 */ /* 0x000fe20000010049 */
[----:B-1----:R-:W-:Y:S01]  /*4b80*/  I2FP.F32.U32 R50, R74 ;  /* 0x0000004a00327245 */ /* 0x002fe20000201000 */
[----:B------:R1:W-:Y:S01]  /*4b90*/  MUFU.TANH R117, R51 ;  /* 0x0000003300757308 */ /* 0x0003e20000002400 */
[----:B------:R-:W-:-:S02]  /*4ba0*/  FSEL R56, R56, -INF , !P4 ;  /* 0xff80000038387808 */ /* 0x000fc40006000000 */
[----:B------:R-:W-:Y:S01]  /*4bb0*/  FSEL R91, R91, -INF , !P3 ;  /* 0xff8000005b5b7808 */ /* 0x000fe20005800000 */
[-C--:B------:R-:W-:Y:S01]  /*4bc0*/  FFMA.FTZ R201, R50, R180.reuse, R201 ;  /* 0x000000b432c97223 */ /* 0x080fe200000100c9 */
[----:B------:R-:W-:Y:S01]  /*4bd0*/  ISETP.GE.AND P4, PT, R74, R9, PT ;  /* 0x000000094a00720c */ /* 0x000fe20003f86270 */
[-C--:B------:R-:W-:Y:S01]  /*4be0*/  FFMA.FTZ R121, R50, R180.reuse, R207 ;  /* 0x000000b432797223 */ /* 0x080fe200000100cf */
[----:B------:R-:W-:Y:S01]  /*4bf0*/  ISETP.GE.AND P3, PT, R74, R3, PT ;  /* 0x000000034a00720c */ /* 0x000fe20003f66270 */
[----:B------:R-:W-:Y:S01]  /*4c00*/  VIADD R74, R109, 0xffffffc1 ;  /* 0xffffffc16d4a7836 */ /* 0x000fe20000000000 */
[----:B------:R-:W-:Y:S01]  /*4c10*/  FSEL R132, R99, -INF , !P2 ;  /* 0xff80000063847808 */ /* 0x000fe20005000000 */
[----:B------:R2:W3:Y:S01]  /*4c20*/  MUFU.TANH R73, R88 ;  /* 0x0000005800497308 */ /* 0x0004e20000002400 */
[----:B------:R-:W-:Y:S01]  /*4c30*/  FSEL R242, R242, -INF , !P0 ;  /* 0xff800000f2f27808 */ /* 0x000fe20004000000 */
[CC--:B------:R-:W-:Y:S01]  /*4c40*/  FFMA.FTZ R211, R50.reuse, R180.reuse, R211 ;  /* 0x000000b432d37223 */ /* 0x0c0fe200000100d3 */
[----:B------:R-:W-:Y:S01]  /*4c50*/  FSEL R121, R121, -INF , !P1 ;  /* 0xff80000079797808 */ /* 0x000fe20004800000 */
[----:B------:R-:W-:Y:S01]  /*4c60*/  FFMA.FTZ R168, R50, R180, R217 ;  /* 0x000000b432a87223 */ /* 0x000fe200000100d9 */
[----:B------:R-:W-:-:S02]  /*4c70*/  ISETP.GE.AND P2, PT, R74, R108, PT ;  /* 0x0000006c4a00720c */ /* 0x000fc40003f46270 */
[----:B-1----:R-:W-:Y:S01]  /*4c80*/  FSEL R51, R201, -INF , !P5 ;  /* 0xff800000c9337808 */ /* 0x002fe20006800000 */
[----:B------:R1:W4:Y:S01]  /*4c90*/  MUFU.TANH R99, R87 ;  /* 0x0000005700637308 */ /* 0x0003220000002400 */
[C---:B------:R-:W-:Y:S02]  /*4ca0*/  ISETP.GE.AND P0, PT, R74.reuse, R10, PT ;  /* 0x0000000a4a00720c */ /* 0x040fe40003f06270 */
[C---:B------:R-:W-:Y:S02]  /*4cb0*/  ISETP.GE.AND P5, PT, R74.reuse, R9, PT ;  /* 0x000000094a00720c */ /* 0x040fe40003fa6270 */
[----:B------:R-:W-:Y:S02]  /*4cc0*/  ISETP.GE.AND P1, PT, R74, R3, PT ;  /* 0x000000034a00720c */ /* 0x000fe40003f26270 */
[----:B------:R-:W-:Y:S01]  /*4cd0*/  I2FP.F32.U32 R74, R74 ;  /* 0x0000004a004a7245 */ /* 0x000fe20000201000 */
[----:B------:R-:W-:Y:S01]  /*4ce0*/  MUFU.TANH R35, R35 ;  /* 0x0000002300237308 */ /* 0x000fe20000002400 */
[----:B------:R-:W-:Y:S01]  /*4cf0*/  FSEL R240, R211, -INF , !P4 ;  /* 0xff800000d3f07808 */ /* 0x000fe20006000000 */
[C---:B--2---:R-:W-:Y:S01]  /*4d00*/  VIADD R88, R109.reuse, 0xffffffc9 ;  /* 0xffffffc96d587836 */ /* 0x044fe20000000000 */
[----:B------:R-:W-:Y:S01]  /*4d10*/  FSEL R168, R168, -INF , !P3 ;  /* 0xff800000a8a87808 */ /* 0x000fe20005800000 */
[CC--:B------:R-:W-:Y:S01]  /*4d20*/  FFMA.FTZ R50, R74.reuse, R180.reuse, R199 ;  /* 0x000000b44a327223 */ /* 0x0c0fe200000100c7 */
[----:B------:R-:W-:Y:S01]  /*4d30*/  FFMA.FTZ R153, R74, R180, R209 ;  /* 0x000000b44a997223 */ /* 0x000fe200000100d1 */
[----:B------:R-:W-:Y:S01]  /*4d40*/  ISETP.GE.AND P4, PT, R96, R108, PT ;  /* 0x0000006c6000720c */ /* 0x000fe20003f86270 */
[----:B------:R-:W-:Y:S01]  /*4d50*/  FFMA.FTZ R152, R74, R180, R213 ;  /* 0x000000b44a987223 */ /* 0x000fe200000100d5 */
[----:B------:R-:W-:Y:S01]  /*4d60*/  ISETP.GE.AND P3, PT, R96, R10, PT ;  /* 0x0000000a6000720c */ /* 0x000fe20003f66270 */
[----:B------:R-:W-:Y:S01]  /*4d70*/  FFMA.FTZ R219, R74, R180, R219 ;  /* 0x000000b44adb7223 */ /* 0x000fe200000100db */
[----:B------:R-:W-:Y:S01]  /*4d80*/  FSEL R50, R50, -INF , !P2 ;  /* 0xff80000032327808 */ /* 0x000fe20005000000 */
[----:B------:R-:W-:Y:S01]  /*4d90*/  VIADD R74, R109, 0xffffffd0 ;  /* 0xffffffd06d4a7836 */ /* 0x000fe20000000000 */
[----:B------:R-:W-:Y:S01]  /*4da0*/  FSEL R153, R153, -INF , !P0 ;  /* 0xff80000099997808 */ /* 0x000fe20004000000 */
[----:B------:R-:W-:Y:S01]  /*4db0*/  MUFU.TANH R33, R33 ;  /* 0x0000002100217308 */ /* 0x000fe20000002400 */
[----:B------:R-:W-:-:S02]  /*4dc0*/  ISETP.GE.AND P2, PT, R96, R9, PT ;  /* 0x000000096000720c */ /* 0x000fc40003f46270 */
[----:B------:R-:W-:Y:S02]  /*4dd0*/  ISETP.GE.AND P0, PT, R96, R3, PT ;  /* 0x000000036000720c */ /* 0x000fe40003f06270 */
[----:B------:R-:W-:Y:S02]  /*4de0*/  I2FP.F32.U32 R96, R96 ;  /* 0x0000006000607245 */ /* 0x000fe40000201000 */
[----:B------:R-:W-:Y:S01]  /*4df0*/  FSEL R152, R152, -INF , !P5 ;  /* 0xff80000098987808 */ /* 0x000fe20006800000 */
[----:B------:R-:W-:Y:S01]  /*4e00*/  MUFU.TANH R29, R29 ;  /* 0x0000001d001d7308 */ /* 0x000fe20000002400 */
[----:B------:R-:W-:Y:S01]  /*4e10*/  FSEL R234, R219, -INF , !P1 ;  /* 0xff800000dbea7808 */ /* 0x000fe20004800000 */
[CC--:B---3--:R-:W-:Y:S01]  /*4e20*/  FFMA.FTZ R73, R96.reuse, R180.reuse, R73 ;  /* 0x000000b460497223 */ /* 0x0c8fe20000010049 */
[----:B------:R-:W-:Y:S01]  /*4e30*/  FFMA.FTZ R137, R96, R180, R137 ;  /* 0x000000b460897223 */ /* 0x000fe20000010089 */
[----:B------:R-:W-:Y:S01]  /*4e40*/  ISETP.GE.AND P5, PT, R88, R108, PT ;  /* 0x0000006c5800720c */ /* 0x000fe20003fa6270 */
[----:B------:R-:W-:Y:S01]  /*4e50*/  FFMA.FTZ R123, R96, R180, R123 ;  /* 0x000000b4607b7223 */ /* 0x000fe2000001007b */
[----:B------:R-:W-:Y:S01]  /*4e60*/  ISETP.GE.AND P1, PT, R88, R10, PT ;  /* 0x0000000a5800720c */ /* 0x000fe20003f26270 */
[----:B------:R-:W-:Y:S01]  /*4e70*/  FFMA.FTZ R129, R96, R180, R129 ;  /* 0x000000b460817223 */ /* 0x000fe20000010081 */
[----:B-1----:R-:W-:Y:S01]  /*4e80*/  FSEL R87, R73, -INF , !P4 ;  /* 0xff80000049577808 */ /* 0x002fe20006000000 */
[----:B------:R-:W-:Y:S01]  /*4e90*/  MUFU.TANH R31, R31 ;  /* 0x0000001f001f7308 */ /* 0x000fe20000002400 */
[----:B------:R-:W-:-:S02]  /*4ea0*/  FSEL R147, R137, -INF , !P3 ;  /* 0xff80000089937808 */ /* 0x000fc40005800000 */
[C---:B------:R-:W-:Y:S02]  /*4eb0*/  ISETP.GE.AND P4, PT, R88.reuse, R9, PT ;  /* 0x000000095800720c */ /* 0x040fe40003f86270 */
[----:B------:R-:W-:Y:S02]  /*4ec0*/  ISETP.GE.AND P3, PT, R88, R3, PT ;  /* 0x000000035800720c */ /* 0x000fe40003f66270 */
[----:B------:R-:W-:Y:S01]  /*4ed0*/  I2FP.F32.U32 R88, R88 ;  /* 0x0000005800587245 */ /* 0x000fe20000201000 */
[----:B------:R1:W-:Y:S01]  /*4ee0*/  MUFU.TANH R73, R48 ;  /* 0x0000003000497308 */ /* 0x0003e20000002400 */
[----:B------:R-:W-:Y:S02]  /*4ef0*/  FSEL R236, R123, -INF , !P2 ;  /* 0xff8000007bec7808 */ /* 0x000fe40005000000 */
[----:B------:R-:W-:Y:S01]  /*4f00*/  FSEL R178, R129, -INF , !P0 ;  /* 0xff80000081b27808 */ /* 0x000fe20004000000 */
[CC--:B----4-:R-:W-:Y:S01]  /*4f10*/  FFMA.FTZ R49, R88.reuse, R180.reuse, R99 ;  /* 0x000000b458317223 */ /* 0x0d0fe20000010063 */
        /* <DEDUP_REMOVED lines=13> */
[----:B------:R2:W3:Y:S01]  /*4ff0*/  MUFU.TANH R97, R78 ;  /* 0x0000004e00617308 */ /* 0x0004e20000002400 */
[----:B------:R-:W-:Y:S01]  /*5000*/  FSEL R174, R117, -INF , !P3 ;  /* 0xff80000075ae7808 */ /* 0x000fe20005800000 */
[CC--:B-1----:R-:W-:Y:S01]  /*5010*/  FFMA.FTZ R48, R74.reuse, R180.reuse, R215 ;  /* 0x000000b44a307223 */ /* 0x0c2fe200000100d7 */
[----:B------:R-:W-:Y:S01]  /*5020*/  FFMA.FTZ R133, R74, R180, R221 ;  /* 0x000000b44a857223 */ /* 0x000fe200000100dd */
[----:B------:R-:W-:Y:S01]  /*5030*/  ISETP.GE.AND P4, PT, R88, R108, PT ;  /* 0x0000006c5800720c */ /* 0x000fe20003f86270 */
[----:B------:R-:W-:Y:S01]  /*5040*/  FFMA.FTZ R192, R74, R180, R223 ;  /* 0x000000b44ac07223 */ /* 0x000fe200000100df */
[----:B------:R-:W-:Y:S01]  /*5050*/  ISETP.GE.AND P3, PT, R88, R10, PT ;  /* 0x0000000a5800720c */ /* 0x000fe20003f66270 */
[----:B------:R-:W-:Y:S01]  /*5060*/  FFMA.FTZ R89, R74, R180, R89 ;  /* 0x000000b44a597223 */ /* 0x000fe20000010059 */
[----:B------:R-:W-:Y:S01]  /*5070*/  FSEL R48, R48, -INF , !P2 ;  /* 0xff80000030307808 */ /* 0x000fe20005000000 */
[----:B------:R1:W4:Y:S01]  /*5080*/  MUFU.TANH R15, R76 ;  /* 0x0000004c000f7308 */ /* 0x0003220000002400 */
[----:B------:R-:W-:-:S02]  /*5090*/  FSEL R133, R133, -INF , !P0 ;  /* 0xff80000085857808 */ /* 0x000fc40004000000 */
[C---:B------:R-:W-:Y:S02]  /*50a0*/  ISETP.GE.AND P2, PT, R88.reuse, R9, PT ;  /* 0x000000095800720c */ /* 0x040fe40003f46270 */
[----:B------:R-:W-:Y:S02]  /*50b0*/  ISETP.GE.AND P0, PT, R88, R3, PT ;  /* 0x000000035800720c */ /* 0x000fe40003f06270 */
[----:B------:R-:W-:Y:S01]  /*50c0*/  I2FP.F32.U32 R88, R88 ;  /* 0x0000005800587245 */ /* 0x000fe20000201000 */
[----:B--2---:R-:W-:Y:S01]  /*50d0*/  VIADD R78, R109, 0xffffffd9 ;  /* 0xffffffd96d4e7836 */ /* 0x004fe20000000000 */
[----:B------:R-:W-:Y:S01]  /*50e0*/  FSEL R192, R192, -INF , !P5 ;  /* 0xff800000c0c07808 */ /* 0x000fe20006800000 */
[----:B------:R-:W-:Y:S01]  /*50f0*/  MUFU.TANH R63, R63 ;  /* 0x0000003f003f7308 */ /* 0x000fe20000002400 */
[----:B------:R-:W-:Y:S01]  /*5100*/  FSEL R184, R89, -INF , !P1 ;  /* 0xff80000059b87808 */ /* 0x000fe20004800000 */
[CC--:B------:R-:W-:Y:S01]  /*5110*/  FFMA.FTZ R74, R88.reuse, R180.reuse, R113 ;  /* 0x000000b4584a7223 */ /* 0x0c0fe20000010071 */
[CC--:B------:R-:W-:Y:S01]  /*5120*/  FFMA.FTZ R115, R88.reuse, R180.reuse, R115 ;  /* 0x000000b458737223 */ /* 0x0c0fe20000010073 */
[----:B------:R-:W-:Y:S01]  /*5130*/  FFMA.FTZ R186, R88, R180, R5 ;  /* 0x000000b458ba7223 */ /* 0x000fe20000010005 */
[----:B------:R-:W-:Y:S01]  /*5140*/  ISETP.GE.AND P5, PT, R80, R108, PT ;  /* 0x0000006c5000720c */ /* 0x000fe20003fa6270 */
[----:B------:R-:W-:Y:S01]  /*5150*/  FFMA.FTZ R7, R88, R180, R7 ;  /* 0x000000b458077223 */ /* 0x000fe20000010007 */
[----:B------:R-:W-:Y:S01]  /*5160*/  FSEL R74, R74, -INF , !P4 ;  /* 0xff8000004a4a7808 */ /* 0x000fe20006000000 */
[----:B------:R2:W5:Y:S01]  /*5170*/  MUFU.TANH R113, R68 ;  /* 0x0000004400717308 */ /* 0x0005620000002400 */
[----:B------:R-:W-:Y:S01]  /*5180*/  FSEL R5, R115, -INF , !P3 ;  /* 0xff80000073057808 */ /* 0x000fe20005800000 */
[----:B-1----:R-:W-:Y:S01]  /*5190*/  VIADD R76, R109, 0xffffffe0 ;  /* 0xffffffe06d4c7836 */ /* 0x002fe20000000000 */
[----:B------:R-:W-:-:S02]  /*51a0*/  ISETP.GE.AND P1, PT, R80, R10, PT ;  /* 0x0000000a5000720c */ /* 0x000fc40003f26270 */
[C---:B------:R-:W-:Y:S02]  /*51b0*/  ISETP.GE.AND P4, PT, R80.reuse, R9, PT ;  /* 0x000000095000720c */ /* 0x040fe40003f86270 */
[----:B------:R-:W-:Y:S01]  /*51c0*/  ISETP.GE.AND P3, PT, R80, R3, PT ;  /* 0x000000035000720c */ /* 0x000fe20003f66270 */
[----:B------:R1:W5:Y:S01]  /*51d0*/  MUFU.TANH R89, R43 ;  /* 0x0000002b00597308 */ /* 0x0003620000002400 */
[----:B------:R-:W-:Y:S02]  /*51e0*/  I2FP.F32.U32 R80, R80 ;  /* 0x0000005000507245 */ /* 0x000fe40000201000 */
        /* <DEDUP_REMOVED lines=10> */
[----:B------:R-:W-:Y:S01]  /*5290*/  FSEL R15, R15, -INF , !P1 ;  /* 0xff8000000f0f7808 */ /* 0x000fe20004800000 */
[----:B--2---:R-:W-:Y:S01]  /*52a0*/  VIADD R68, R109, 0xffffffe8 ;  /* 0xffffffe86d447836 */ /* 0x004fe20000000000 */
[----:B------:R-:W-:-:S02]  /*52b0*/  ISETP.GE.AND P5, PT, R78, R9, PT ;  /* 0x000000094e00720c */ /* 0x000fc40003fa6270 */
[----:B------:R-:W-:Y:S02]  /*52c0*/  ISETP.GE.AND P1, PT, R78, R3, PT ;  /* 0x000000034e00720c */ /* 0x000fe40003f26270 */
[----:B------:R-:W-:Y:S01]  /*52d0*/  I2FP.F32.U32 R78, R78 ;  /* 0x0000004e004e7245 */ /* 0x000fe20000201000 */
[----:B------:R-:W-:Y:S01]  /*52e0*/  MUFU.TANH R61, R61 ;  /* 0x0000003d003d7308 */ /* 0x000fe20000002400 */
[----:B------:R-:W-:Y:S02]  /*52f0*/  FSEL R190, R190, -INF , !P4 ;  /* 0xff800000bebe7808 */ /* 0x000fe40006000000 */
[----:B------:R-:W-:Y:S01]  /*5300*/  FSEL R176, R99, -INF , !P3 ;  /* 0xff80000063b07808 */ /* 0x000fe20005800000 */
[CC--:B-1----:R-:W-:Y:S01]  /*5310*/  FFMA.FTZ R43, R78.reuse, R180.reuse, R69 ;  /* 0x000000b44e2b7223 */ /* 0x0c2fe20000010045 */
[----:B-----5:R-:W-:Y:S01]  /*5320*/  FFMA.FTZ R113, R78, R180, R113 ;  /* 0x000000b44e717223 */ /* 0x020fe20000010071 */
[----:B------:R-:W-:Y:S01]  /*5330*/  ISETP.GE.AND P4, PT, R76, R108, PT ;  /* 0x0000006c4c00720c */ /* 0x000fe20003f86270 */
[----:B------:R-:W-:Y:S01]  /*5340*/  FFMA.FTZ R188, R78, R180, R73 ;  /* 0x000000b44ebc7223 */ /* 0x000fe20000010049 */
[----:B------:R-:W-:Y:S01]  /*5350*/  ISETP.GE.AND P3, PT, R76, R10, PT ;  /* 0x0000000a4c00720c */ /* 0x000fe20003f66270 */
[----:B------:R1:W-:Y:S01]  /*5360*/  MUFU.TANH R69, R40 ;  /* 0x0000002800457308 */ /* 0x0003e20000002400 */
[----:B------:R-:W-:Y:S01]  /*5370*/  FSEL R43, R43, -INF , !P2 ;  /* 0xff8000002b2b7808 */ /* 0x000fe20005000000 */
[----:B---3--:R-:W-:Y:S01]  /*5380*/  VIADD R42, R109, 0xffffffe1 ;  /* 0xffffffe16d2a7836 */ /* 0x008fe20000000000 */
[----:B------:R-:W-:Y:S01]  /*5390*/  FSEL R123, R113, -INF , !P0 ;  /* 0xff800000717b7808 */ /* 0x000fe20004000000 */
[----:B------:R-:W-:Y:S01]  /*53a0*/  FFMA.FTZ R89, R78, R180, R89 ;  /* 0x000000b44e597223 */ /* 0x000fe20000010059 */
[----:B------:R-:W-:-:S02]  /*53b0*/  ISETP.GE.AND P2, PT, R76, R9, PT ;  /* 0x000000094c00720c */ /* 0x000fc40003f46270 */
[----:B------:R-:W-:Y:S01]  /*53c0*/  ISETP.GE.AND P0, PT, R76, R3, PT ;  /* 0x000000034c00720c */ /* 0x000fe20003f06270 */
[----:B------:R2:W-:Y:S01]  /*53d0*/  MUFU.TANH R73, R34 ;  /* 0x0000002200497308 */ /* 0x0005e20000002400 */
[----:B------:R-:W-:Y:S02]  /*53e0*/  I2FP.F32.U32 R76, R76 ;  /* 0x0000004c004c7245 */ /* 0x000fe40000201000 */
[----:B------:R-:W-:Y:S02]  /*53f0*/  FSEL R188, R188, -INF , !P5 ;  /* 0xff800000bcbc7808 */ /* 0x000fe40006800000 */
[----:B------:R-:W-:Y:S01]  /*5400*/  FSEL R172, R89, -INF , !P1 ;  /* 0xff80000059ac7808 */ /* 0x000fe20004800000 */
[CC--:B------:R-:W-:Y:S01]  /*5410*/  FFMA.FTZ R85, R76.reuse, R180.reuse, R85 ;  /* 0x000000b44c557223 */ /* 0x0c0fe20000010055 */
[CC--:B------:R-:W-:Y:S01]  /*5420*/  FFMA.FTZ R139, R76.reuse, R180.reuse, R225 ;  /* 0x000000b44c8b7223 */ /* 0x0c0fe200000100e1 */
[CC--:B------:R-:W-:Y:S01]  /*5430*/  FFMA.FTZ R170, R76.reuse, R180.reuse, R227 ;  /* 0x000000b44caa7223 */ /* 0x0c0fe200000100e3 */
[----:B------:R-:W-:Y:S01]  /*5440*/  FFMA.FTZ R154, R76, R180, R237 ;  /* 0x000000b44c9a7223 */ /* 0x000fe200000100ed */
[----:B------:R-:W-:Y:S01]  /*5450*/  ISETP.GE.AND P5, PT, R42, R108, PT ;  /* 0x0000006c2a00720c */ /* 0x000fe20003fa6270 */
[----:B------:R-:W-:Y:S01]  /*5460*/  MUFU.TANH R11, R11 ;  /* 0x0000000b000b7308 */ /* 0x000fe20000002400 */
[----:B-1----:R-:W-:-:S02]  /*5470*/  FSEL R40, R85, -INF , !P4 ;  /* 0xff80000055287808 */ /* 0x002fc40006000000 */
[----:B------:R-:W-:Y:S02]  /*5480*/  FSEL R139, R139, -INF , !P3 ;  /* 0xff8000008b8b7808 */ /* 0x000fe40005800000 */
[C---:B------:R-:W-:Y:S02]  /*5490*/  ISETP.GE.AND P1, PT, R42.reuse, R10, PT ;  /* 0x0000000a2a00720c */ /* 0x040fe40003f26270 */
[----:B--2---:R-:W-:Y:S01]  /*54a0*/  I2FP.F32.U32 R34, R42 ;  /* 0x0000002a00227245 */ /* 0x004fe20000201000 */
[----:B------:R1:W2:Y:S01]  /*54b0*/  MUFU.TANH R85, R64 ;  /* 0x0000004000557308 */ /* 0x0002a20000002400 */
[C---:B------:R-:W-:Y:S02]  /*54c0*/  ISETP.GE.AND P4, PT, R42.reuse, R9, PT ;  /* 0x000000092a00720c */ /* 0x040fe40003f86270 */
[----:B------:R-:W-:Y:S01]  /*54d0*/  ISETP.GE.AND P3, PT, R42, R3, PT ;  /* 0x000000032a00720c */ /* 0x000fe20003f66270 */
[CC--:B------:R-:W-:Y:S01]  /*54e0*/  FFMA.FTZ R151, R34.reuse, R180.reuse, R35 ;  /* 0x000000b422977223 */ /* 0x0c0fe20000010023 */
[CC--:B------:R-:W-:Y:S01]  /*54f0*/  FFMA.FTZ R33, R34.reuse, R180.reuse, R33 ;  /* 0x000000b422217223 */ /* 0x0c0fe20000010021 */
[CC--:B------:R-:W-:Y:S01]  /*5500*/  FFMA.FTZ R29, R34.reuse, R180.reuse, R29 ;  /* 0x000000b4221d7223 */ /* 0x0c0fe2000001001d */
[----:B------:R-:W-:Y:S01]  /*5510*/  FFMA.FTZ R150, R34, R180, R31 ;  /* 0x000000b422967223 */ /* 0x000fe2000001001f */
[----:B------:R-:W3:Y:S01]  /*5520*/  MUFU.TANH R35, R62 ;  /* 0x0000003e00237308 */ /* 0x000ee20000002400 */
[----:B------:R-:W-:Y:S01]  /*5530*/  FSEL R170, R170, -INF , !P2 ;  /* 0xff800000aaaa7808 */ /* 0x000fe20005000000 */
[C---:B------:R-:W-:Y:S01]  /*5540*/  VIADD R42, R109.reuse, 0xffffffe9 ;  /* 0xffffffe96d2a7836 */ /* 0x040fe20000000000 */
[----:B------:R-:W-:Y:S01]  /*5550*/  FSEL R154, R154, -INF , !P0 ;  /* 0xff8000009a9a7808 */ /* 0x000fe20004000000 */
[----:B------:R-:W-:Y:S01]  /*5560*/  VIADD R31, R109, 0xfffffff0 ;  /* 0xfffffff06d1f7836 */ /* 0x000fe20000000000 */
[----:B------:R-:W-:-:S02]  /*5570*/  ISETP.GE.AND P2, PT, R68, R108, PT ;  /* 0x0000006c4400720c */ /* 0x000fc40003f46270 */
[----:B------:R-:W-:Y:S01]  /*5580*/  ISETP.GE.AND P0, PT, R68, R10, PT ;  /* 0x0000000a4400720c */ /* 0x000fe20003f06270 */
[----:B------:R-:W-:Y:S01]  /*5590*/  MUFU.TANH R13, R13 ;  /* 0x0000000d000d7308 */ /* 0x000fe20000002400 */
[----:B-1----:R-:W-:Y:S02]  /*55a0*/  I2FP.F32.U32 R64, R68 ;  /* 0x0000004400407245 */ /* 0x002fe40000201000 */
[----:B------:R-:W-:Y:S02]  /*55b0*/  FSEL R166, R29, -INF , !P4 ;  /* 0xff8000001da67808 */ /* 0x000fe40006000000 */
[----:B------:R-:W-:Y:S01]  /*55c0*/  FSEL R150, R150, -INF , !P3 ;  /* 0xff80000096967808 */ /* 0x000fe20005800000 */
[CC--:B------:R-:W-:Y:S01]  /*55d0*/  FFMA.FTZ R34, R64.reuse, R180.reuse, R63 ;  /* 0x000000b440227223 */ /* 0x0c0fe2000001003f */
[----:B--2---:R-:W-:Y:S01]  /*55e0*/  FFMA.FTZ R85, R64, R180, R85 ;  /* 0x000000b440557223 */ /* 0x004fe20000010055 */
[----:B------:R-:W-:Y:S01]  /*55f0*/  ISETP.GE.AND P4, PT, R42, R108, PT ;  /* 0x0000006c2a00720c */ /* 0x000fe20003f86270 */
[----:B------:R-:W-:Y:S01]  /*5600*/  FFMA.FTZ R83, R64, R180, R83 ;  /* 0x000000b440537223 */ /* 0x000fe20000010053 */
[----:B------:R-:W-:Y:S01]  /*5610*/  ISETP.GE.AND P3, PT, R42, R10, PT ;  /* 0x0000000a2a00720c */ /* 0x000fe20003f66270 */
[----:B------:R-:W-:Y:S01]  /*5620*/  FFMA.FTZ R73, R64, R180, R73 ;  /* 0x000000b440497223 */ /* 0x000fe20000010049 */
[----:B------:R-:W-:Y:S01]  /*5630*/  FSEL R34, R34, -INF , !P2 ;  /* 0xff80000022227808 */ /* 0x000fe20005000000 */
[----:B------:R-:W1:Y:S01]  /*5640*/  MUFU.TANH R63, R32 ;  /* 0x00000020003f7308 */ /* 0x000e620000002400 */
[----:B------:R-:W-:-:S02]  /*5650*/  FSEL R149, R85, -INF , !P0 ;  /* 0xff80000055957808 */ /* 0x000fc40004000000 */
[C---:B------:R-:W-:Y:S02]  /*5660*/  ISETP.GE.AND P2, PT, R42.reuse, R9, PT ;  /* 0x000000092a00720c */ /* 0x040fe40003f46270 */
[----:B------:R-:W-:Y:S02]  /*5670*/  ISETP.GE.AND P0, PT, R42, R3, PT ;  /* 0x000000032a00720c */ /* 0x000fe40003f06270 */
[----:B------:R-:W-:Y:S01]  /*5680*/  I2FP.F32.U32 R42, R42 ;  /* 0x0000002a002a7245 */ /* 0x000fe20000201000 */
[----:B------:R-:W2:Y:S01]  /*5690*/  MUFU.TANH R17, R17 ;  /* 0x0000001100117308 */ /* 0x000ea20000002400 */
[----:B------:R-:W-:Y:S02]  /*56a0*/  FSEL R33, R33, -INF , !P5 ;  /* 0xff80000021217808 */ /* 0x000fe40006800000 */
[----:B------:R-:W-:Y:S01]  /*56b0*/  FSEL R151, R151, -INF , !P1 ;  /* 0xff80000097977808 */ /* 0x000fe20004800000 */
[CC--:B---3--:R-:W-:Y:S01]  /*56c0*/  FFMA.FTZ R29, R42.reuse, R180.reuse, R35 ;  /* 0x000000b42a1d7223 */ /* 0x0c8fe20000010023 */
[-C--:B------:R-:W-:Y:S01]  /*56d0*/  FFMA.FTZ R61, R42, R180.reuse, R61 ;  /* 0x000000b42a3d7223 */ /* 0x080fe2000001003d */
[----:B------:R-:W-:Y:S01]  /*56e0*/  ISETP.GE.AND P5, PT, R68, R9, PT ;  /* 0x000000094400720c */ /* 0x000fe20003fa6270 */
[-C--:B------:R-:W-:Y:S01]  /*56f0*/  FFMA.FTZ R69, R42, R180.reuse, R69 ;  /* 0x000000b42a457223 */ /* 0x080fe20000010045 */
[----:B------:R-:W-:Y:S01]  /*5700*/  ISETP.GE.AND P1, PT, R68, R3, PT ;  /* 0x000000034400720c */ /* 0x000fe20003f26270 */
[----:B------:R-:W3:Y:S01]  /*5710*/  MUFU.TANH R19, R19 ;  /* 0x0000001300137308 */ /* 0x000ee20000002400 */
[----:B------:R-:W-:Y:S01]  /*5720*/  FSEL R160, R83, -INF , !P5 ;  /* 0xff80000053a07808 */ /* 0x000fe20006800000 */
[----:B-1----:R-:W-:Y:S01]  /*5730*/  FFMA.FTZ R63, R42, R180, R63 ;  /* 0x000000b42a3f7223 */ /* 0x002fe2000001003f */
[----:B------:R-:W-:-:S02]  /*5740*/  FSEL R148, R73, -INF , !P1 ;  /* 0xff80000049947808 */ /* 0x000fc40004800000 */
[----:B------:R-:W-:Y:S02]  /*5750*/  FSEL R29, R29, -INF , !P4 ;  /* 0xff8000001d1d7808 */ /* 0x000fe40006000000 */
[----:B------:R-:W-:Y:S01]  /*5760*/  FSEL R137, R61, -INF , !P3 ;  /* 0xff8000003d897808 */ /* 0x000fe20005800000 */
[----:B------:R1:W4:Y:S01]  /*5770*/  MUFU.TANH R35, R8 ;  /* 0x0000000800237308 */ /* 0x0003220000002400 */
[C---:B------:R-:W-:Y:S02]  /*5780*/  ISETP.GE.AND P5, PT, R31.reuse, R108, PT ;  /* 0x0000006c1f00720c */ /* 0x040fe40003fa6270 */
[C---:B------:R-:W-:Y:S02]  /*5790*/  ISETP.GE.AND P1, PT, R31.reuse, R10, PT ;  /* 0x0000000a1f00720c */ /* 0x040fe40003f26270 */
[C---:B------:R-:W-:Y:S02]  /*57a0*/  ISETP.GE.AND P4, PT, R31.reuse, R9, PT ;  /* 0x000000091f00720c */ /* 0x040fe40003f86270 */
[----:B------:R-:W-:Y:S01]  /*57b0*/  ISETP.GE.AND P3, PT, R31, R3, PT ;  /* 0x000000031f00720c */ /* 0x000fe20003f66270 */
[----:B------:R-:W5:Y:S01]  /*57c0*/  MUFU.TANH R93, R93 ;  /* 0x0000005d005d7308 */ /* 0x000f620000002400 */
[----:B------:R-:W-:Y:S01]  /*57d0*/  I2FP.F32.U32 R32, R31 ;  /* 0x0000001f00207245 */ /* 0x000fe20000201000 */
[----:B------:R-:W-:Y:S01]  /*57e0*/  VIADD R31, R109, 0xfffffff1 ;  /* 0xfffffff16d1f7836 */ /* 0x000fe20000000000 */
[----:B------:R-:W-:-:S02]  /*57f0*/  FSEL R156, R69, -INF , !P2 ;  /* 0xff800000459c7808 */ /* 0x000fc40005000000 */
[----:B------:R-:W-:Y:S01]  /*5800*/  FSEL R144, R63, -INF , !P0 ;  /* 0xff8000003f907808 */ /* 0x000fe20004000000 */
[CC--:B------:R-:W-:Y:S01]  /*5810*/  FFMA.FTZ R11, R32.reuse, R180.reuse, R11 ;  /* 0x000000b4200b7223 */ /* 0x0c0fe2000001000b */
[----:B------:R-:W-:Y:S01]  /*5820*/  I2FP.F32.U32 R62, R31 ;  /* 0x0000001f003e7245 */ /* 0x000fe20000201000 */
[CC--:B------:R-:W-:Y:S01]  /*5830*/  FFMA.FTZ R117, R32.reuse, R180.reuse, R135 ;  /* 0x000000b420757223 */ /* 0x0c0fe20000010087 */
[CC--:B------:R-:W-:Y:S01]  /*5840*/  FFMA.FTZ R127, R32.reuse, R180.reuse, R127 ;  /* 0x000000b4207f7223 */ /* 0x0c0fe2000001007f */
[-C--:B------:R-:W-:Y:S01]  /*5850*/  FFMA.FTZ R119, R32, R180.reuse, R119 ;  /* 0x000000b420777223 */ /* 0x080fe20000010077 */
[----:B------:R-:W5:Y:S01]  /*5860*/  MUFU.TANH R95, R95 ;  /* 0x0000005f005f7308 */ /* 0x000f620000002400 */
[----:B------:R-:W-:Y:S01]  /*5870*/  FSEL R32, R11, -INF , !P5 ;  /* 0xff8000000b207808 */ /* 0x000fe20006800000 */
[----:B------:R-:W-:Y:S01]  /*5880*/  FFMA.FTZ R13, R62, R180, R13 ;  /* 0x000000b43e0d7223 */ /* 0x000fe2000001000d */
[----:B------:R-:W-:Y:S01]  /*5890*/  ISETP.GE.AND P5, PT, R31, R9, PT ;  /* 0x000000091f00720c */ /* 0x000fe20003fa6270 */
[----:B-1----:R-:W-:-:S02]  /*58a0*/  VIADD R8, R109, 0xfffffff9 ;  /* 0xfffffff96d087836 */ /* 0x002fc40000000000 */
[CC--:B--2---:R-:W-:Y:S01]  /*58b0*/  FFMA.FTZ R17, R62.reuse, R180.reuse, R17 ;  /* 0x000000b43e117223 */ /* 0x0c4fe20000010011 */
[-C--:B---3--:R-:W-:Y:S01]  /*58c0*/  FFMA.FTZ R19, R62, R180.reuse, R19 ;  /* 0x000000b43e137223 */ /* 0x088fe20000010013 */
[----:B------:R-:W-:Y:S01]  /*58d0*/  FSEL R136, R13, -INF , !P5 ;  /* 0xff8000000d887808 */ /* 0x000fe20006800000 */
[----:B------:R-:W1:Y:S01]  /*58e0*/  MUFU.TANH R101, R101 ;  /* 0x0000006500657308 */ /* 0x000e620000002400 */
[----:B------:R-:W-:Y:S01]  /*58f0*/  ISETP.NE.AND P5, PT, R2, 0x1, PT ;  /* 0x000000010200780c */ /* 0x000fe20003fa5270 */
[----:B----4-:R-:W-:Y:S01]  /*5900*/  FFMA.FTZ R35, R62, R180, R35 ;  /* 0x000000b43e237223 */ /* 0x010fe20000010023 */
[----:B------:R-:W-:Y:S01]  /*5910*/  BAR.SYNC.DEFER_BLOCKING 0x0 ;  /* 0x0000000000007b1d */ /* 0x000fe20000010000 */
[C---:B------:R-:W-:Y:S02]  /*5920*/  ISETP.GE.AND P2, PT, R31.reuse, R108, PT ;  /* 0x0000006c1f00720c */ /* 0x040fe40003f46270 */
[----:B------:R-:W-:Y:S02]  /*5930*/  ISETP.GE.AND P0, PT, R31, R10, PT ;  /* 0x0000000a1f00720c */ /* 0x000fe40003f06270 */
[----:B------:R-:W-:Y:S01]  /*5940*/  I2FP.F32.U32 R64, R8 ;  /* 0x0000000800407245 */ /* 0x000fe20000201000 */
[----:B------:R-:W2:Y:S01]  /*5950*/  MUFU.TANH R103, R103 ;  /* 0x0000006700677308 */ /* 0x000ea20000002400 */
[----:B------:R-:W-:-:S02]  /*5960*/  FSEL R142, R127, -INF , !P4 ;  /* 0xff8000007f8e7808 */ /* 0x000fc40006000000 */
[----:B------:R-:W-:Y:S01]  /*5970*/  FSEL R126, R119, -INF , !P3 ;  /* 0xff800000777e7808 */ /* 0x000fe20005800000 */
[CC--:B-----5:R-:W-:Y:S01]  /*5980*/  FFMA.FTZ R93, R64.reuse, R180.reuse, R93 ;  /* 0x000000b4405d7223 */ /* 0x0e0fe2000001005d */
[----:B------:R-:W-:Y:S01]  /*5990*/  FSEL R42, R17, -INF , !P2 ;  /* 0xff800000112a7808 */ /* 0x000fe20005000000 */
[----:B------:R-:W-:Y:S01]  /*59a0*/  FFMA.FTZ R95, R64, R180, R95 ;  /* 0x000000b4405f7223 */ /* 0x000fe2000001005f */
[----:B------:R-:W-:Y:S02]  /*59b0*/  FSEL R115, R19, -INF , !P0 ;  /* 0xff80000013737808 */ /* 0x000fe40004000000 */
[C---:B------:R-:W-:Y:S02]  /*59c0*/  ISETP.GE.AND P4, PT, R8.reuse, R108, PT ;  /* 0x0000006c0800720c */ /* 0x040fe40003f86270 */
[C---:B------:R-:W-:Y:S02]  /*59d0*/  ISETP.GE.AND P3, PT, R8.reuse, R10, PT ;  /* 0x0000000a0800720c */ /* 0x040fe40003f66270 */
[----:B------:R-:W-:-:S02]  /*59e0*/  ISETP.GE.AND P2, PT, R8, R9, PT ;  /* 0x000000090800720c */ /* 0x000fc40003f46270 */
[-C--:B------:R-:W-:Y:S01]  /*59f0*/  ISETP.GE.AND P0, PT, R8, R3.reuse, PT ;  /* 0x000000030800720c */ /* 0x080fe20003f06270 */
[CC--:B-1----:R-:W-:Y:S01]  /*5a00*/  FFMA.FTZ R8, R64.reuse, R180.reuse, R101 ;  /* 0x000000b440087223 */ /* 0x0c2fe20000010065 */
[----:B------:R-:W-:Y:S01]  /*5a10*/  FSEL R117, R117, -INF , !P1 ;  /* 0xff80000075757808 */ /* 0x000fe20004800000 */
[----:B--2---:R-:W-:Y:S01]  /*5a20*/  FFMA.FTZ R103, R64, R180, R103 ;  /* 0x000000b440677223 */ /* 0x004fe20000010067 */
[----:B------:R-:W-:Y:S02]  /*5a30*/  ISETP.GE.AND P1, PT, R31, R3, PT ;  /* 0x000000031f00720c */ /* 0x000fe40003f26270 */
[----:B------:R-:W-:Y:S02]  /*5a40*/  FSEL R8, R8, -INF , !P4 ;  /* 0xff80000008087808 */ /* 0x000fe40006000000 */
[----:B------:R-:W-:Y:S02]  /*5a50*/  FSEL R122, R35, -INF , !P1 ;  /* 0xff800000237a7808 */ /* 0x000fe40004800000 */
[----:B------:R-:W-:-:S02]  /*5a60*/  FSEL R103, R103, -INF , !P3 ;  /* 0xff80000067677808 */ /* 0x000fc40005800000 */
        /* <DEDUP_REMOVED lines=15> */
[--C-:B------:R-:W-:Y:S02]  /*5b60*/  @!P0 LEA.HI.X R62, R104, R89, R105.reuse, 0x5, P3 ;  /* 0x00000059683e8211 */ /* 0x100fe400018f2c69 */
[----:B------:R-:W-:Y:S02]  /*5b70*/  @!P0 LEA R98, P3, R64, R229, 0x1 ;  /* 0x000000e540628211 */ /* 0x000fe400078608ff */
[----:B------:R-:W-:-:S02]  /*5b80*/  @!P0 LEA.HI.X R68, R104, R89, R105, 0x6, P2 ;  /* 0x0000005968448211 */ /* 0x000fc400010f3469 */
[----:B------:R-:W-:Y:S02]  /*5b90*/  @!P1 LEA.HI.X R101, R88, R235, R89, 0x1, P4 ;  /* 0x000000eb58659211 */ /* 0x000fe400020f0c59 */
        /* <DEDUP_REMOVED lines=29> */
.L_x_706:
[----:B------:R-:W-:Y:S05]  /*5d70*/  BSYNC.RECONVERGENT B0 ;  /* 0x0000000000007941 */ /* 0x000fea0003800200 */
.L_x_705:
[----:B------:R-:W0:Y:S02]  /*5d80*/  LDGDEPBAR ;  /* 0x00000000000079af */ /* 0x000e240000000000 */
.L_x_704:
[----:B------:R-:W-:Y:S01]  /*5d90*/  FMNMX3.FTZ R11, R36, R45, R44, !PT ;  /* 0x0000002d240b7276 */ /* 0x000fe2000781002c */
[----:B------:R-:W3:Y:S01]  /*5da0*/  LDCU UR5, c[0x0][0x45c] ;  /* 0x00008b80ff0577ac */ /* 0x000ee20008000800 */
[----:B------:R-:W-:Y:S02]  /*5db0*/  IADD3 R238, PT, PT, R146, R143, RZ ;  /* 0x0000008f92ee7210 */ /* 0x000fe40007ffe0ff */
[----:B------:R-:W-:Y:S02]  /*5dc0*/  FMNMX3.FTZ R11, R11, R38, R47, !PT ;  /* 0x000000260b0b7276 */ /* 0x000fe4000781002f */
[----:B------:R-:W-:Y:S02]  /*5dd0*/  LEA R238, R238, UR4, 0x1 ;  /* 0x00000004eeee7c11 */ /* 0x000fe4000f8e08ff */
[----:B------:R-:W-:Y:S02]  /*5de0*/  FMNMX3.FTZ R11, R11, R52, R55, !PT ;  /* 0x000000340b0b7276 */ /* 0x000fe40007810037 */
[----:B------:R-:W-:Y:S01]  /*5df0*/  IADD3 R237, PT, PT, R238, 0x4000, RZ ;  /* 0x00004000eeed7810 */ /* 0x000fe20007ffe0ff */
[----:B------:R-:W-:Y:S01]  /*5e00*/  LDSM.16.MT88.4 R200, [R238+0x4000] ;  /* 0x00400000eec8783b */ /* 0x000fe20000004200 */
        /* <DEDUP_REMOVED lines=12> */
[----:B--2---:R-:W-:-:S05]  /*5ed0*/  FMNMX.FTZ R62, R8, R11, !PT ;  /* 0x0000000b083e7209 */ /* 0x004fca0007810000 */
[----:B------:R-:W2:Y:S02]  /*5ee0*/  SHFL.BFLY PT, R13, R62, 0x2, 0x1f ;  /* 0x0c401f003e0d7f89 */ /* 0x000ea400000e0000 */
[----:B--2---:R-:W-:-:S05]  /*5ef0*/  FMNMX.FTZ R13, R62, R13, !PT ;  /* 0x0000000d3e0d7209 */ /* 0x004fca0007810000 */
[----:B------:R-:W2:Y:S02]  /*5f00*/  SHFL.BFLY PT, R130, R13, 0x1, 0x1f ;  /* 0x0c201f000d827f89 */ /* 0x000ea400000e0000 */
[----:B--2---:R-:W-:-:S04]  /*5f10*/  FMNMX.FTZ R130, R13, R130, !PT ;  /* 0x000000820d827209 */ /* 0x004fc80007810000 */
[C---:B------:R-:W-:Y:S01]  /*5f20*/  FSETP.NEU.FTZ.AND P0, PT, R130.reuse, -INF , PT ;  /* 0xff8000008200780b */ /* 0x040fe20003f1d000 */
[----:B---3--:R-:W-:-:S05]  /*5f30*/  FMUL.FTZ R11, R130, UR5 ;  /* 0x00000005820b7c20 */ /* 0x008fca0008410000 */
[----:B------:R-:W-:-:S05]  /*5f40*/  FSEL R11, R11, RZ, P0 ;  /* 0x000000ff0b0b7208 */ /* 0x000fca0000000000 */
[----:B------:R-:W-:Y:S01]  /*5f50*/  FFMA.FTZ R102, R36, UR5, -R11 ;  /* 0x0000000524667c23 */ /* 0x000fe2000801080b */
[----:B------:R-:W-:Y:S01]  /*5f60*/  FMNMX3.FTZ R36, R21, R37, R27, !PT ;  /* 0x0000002515247276 */ /* 0x000fe2000781001b */
[--C-:B------:R-:W-:Y:S01]  /*5f70*/  FFMA.FTZ R64, R57, UR5, -R11.reuse ;  /* 0x0000000539407c23 */ /* 0x100fe2000801080b */
[--C-:B------:R-:W-:Y:S01]  /*5f80*/  FFMA.FTZ R57, R51, UR5, -R11.reuse ;  /* 0x0000000533397c23 */ /* 0x100fe2000801080b */
[----:B------:R-:W-:Y:S01]  /*5f90*/  FFMA.FTZ R51, R7, UR5, -R11 ;  /* 0x0000000507337c23 */ /* 0x000fe2000801080b */
[----:B------:R-:W-:Y:S01]  /*5fa0*/  FMNMX3.FTZ R36, R36, R23, R25, !PT ;  /* 0x0000001724247276 */ /* 0x000fe20007810019 */
[--C-:B------:R-:W-:Y:S01]  /*5fb0*/  FFMA.FTZ R63, R58, UR5, -R11.reuse ;  /* 0x000000053a3f7c23 */ /* 0x100fe2000801080b */
[--C-:B------:R-:W-:Y:S01]  /*5fc0*/  FFMA.FTZ R58, R56, UR5, -R11.reuse ;  /* 0x00000005383a7c23 */ /* 0x100fe2000801080b */
[----:B-1----:R-:W-:Y:S01]  /*5fd0*/  FFMA.FTZ R100, R44, UR5, -R11 ;  /* 0x000000052c647c23 */ /* 0x002fe2000801080b */
[----:B------:R-:W-:Y:S01]  /*5fe0*/  FMNMX3.FTZ R36, R36, R67, R65, !PT ;  /* 0x0000004324247276 */ /* 0x000fe20007810041 */
[--C-:B------:R-:W-:Y:S01]  /*5ff0*/  FFMA.FTZ R69, R53, UR5, -R11.reuse ;  /* 0x0000000535457c23 */ /* 0x100fe2000801080b */
[--C-:B------:R-:W-:Y:S01]  /*6000*/  FFMA.FTZ R62, R54, UR5, -R11.reuse ;  /* 0x00000005363e7c23 */ /* 0x100fe2000801080b */
        /* <DEDUP_REMOVED lines=30> */
[----:B------:R-:W-:Y:S01]  /*61f0*/  FFMA.FTZ R42, R8, UR5, -R11 ;  /* 0x00000005082a7c23 */ /* 0x000fe2000801080b */
[----:B------:R-:W-:Y:S01]  /*6200*/  FMNMX3.FTZ R11, R6, R4, R26, !PT ;  /* 0x00000004060b7276 */ /* 0x000fe2000781001a */
[----:B------:R-:W-:Y:S01]  /*6210*/  MUFU.EX2 R102, R102 ;  /* 0x0000006600667308 */ /* 0x000fe20000000800 */
[----:B------:R-:W-:-:S02]  /*6220*/  FMNMX3.FTZ R36, R36, R123, R139, !PT ;  /* 0x0000007b24247276 */ /* 0x000fc4000781008b */
[----:B------:R-:W-:Y:S02]  /*6230*/  FMNMX3.FTZ R11, R11, R70, R16, !PT ;  /* 0x000000460b0b7276 */ /* 0x000fe40007810010 */
[----:B------:R-:W-:Y:S02]  /*6240*/  FMNMX3.FTZ R36, R36, R151, R149, !PT ;  /* 0x0000009724247276 */ /* 0x000fe40007810095 */
[----:B------:R-:W-:Y:S01]  /*6250*/  FMNMX3.FTZ R11, R11, R18, R82, !PT ;  /* 0x000000120b0b7276 */ /* 0x000fe20007810052 */
[----:B------:R-:W1:Y:S01]  /*6260*/  MUFU.EX2 R99, R99 ;  /* 0x0000006300637308 */ /* 0x000e620000000800 */
[----:B------:R-:W-:Y:S02]  /*6270*/  FMNMX3.FTZ R36, R36, R137, R117, !PT ;  /* 0x0000008924247276 */ /* 0x000fe40007810075 */
[----:B------:R-:W-:Y:S02]  /*6280*/  FMNMX3.FTZ R11, R11, R28, R14, !PT ;  /* 0x0000001c0b0b7276 */ /* 0x000fe4000781000e */
[----:B------:R-:W-:-:S02]  /*6290*/  FMNMX3.FTZ R36, R36, R115, R111, !PT ;  /* 0x0000007324247276 */ /* 0x000fc4000781006f */
[----:B------:R-:W-:Y:S01]  /*62a0*/  FMNMX3.FTZ R11, R11, R12, R114, !PT ;  /* 0x0000000c0b0b7276 */ /* 0x000fe20007810072 */
[----:B------:R-:W-:Y:S01]  /*62b0*/  MUFU.EX2 R100, R100 ;  /* 0x0000006400647308 */ /* 0x000fe20000000800 */
[----:B------:R-:W-:Y:S02]  /*62c0*/  FMNMX.FTZ R13, R103, R36, !PT ;  /* 0x00000024670d7209 */ /* 0x000fe40007810000 */
[----:B------:R-:W-:-:S03]  /*62d0*/  FMNMX3.FTZ R11, R11, R252, R138, !PT ;  /* 0x000000fc0b0b7276 */ /* 0x000fc6000781008a */
[----:B------:R-:W2:Y:S01]  /*62e0*/  SHFL.BFLY PT, R36, R13, 0x2, 0x1f ;  /* 0x0c401f000d247f89 */ /* 0x000ea200000e0000 */
[----:B------:R-:W-:Y:S01]  /*62f0*/  FMNMX3.FTZ R11, R11, R246, R244, !PT ;  /* 0x000000f60b0b7276 */ /* 0x000fe200078100f4 */
[----:B------:R-:W3:Y:S01]  /*6300*/  MUFU.EX2 R89, R89 ;  /* 0x0000005900597308 */ /* 0x000ee20000000800 */
[----:B-1----:R-:W-:Y:S01]  /*6310*/  F2FP.BF16.F32.PACK_AB R204, R99, R102 ;  /* 0x0000006663cc723e */ /* 0x002fe200000010ff */
[----:B------:R-:W-:Y:S01]  /*6320*/  FADD.FTZ R99, R102, R99 ;  /* 0x0000006366637221 */ /* 0x000fe20000010000 */
[----:B------:R-:W-:-:S04]  /*6330*/  FMNMX3.FTZ R11, R11, R242, R168, !PT ;  /* 0x000000f20b0b7276 */ /* 0x000fc800078100a8 */
[----:B------:R-:W-:Y:S01]  /*6340*/  FMNMX3.FTZ R11, R11, R234, R178, !PT ;  /* 0x000000ea0b0b7276 */ /* 0x000fe200078100b2 */
[----:B------:R-:W-:Y:S03]  /*6350*/  MUFU.EX2 R83, R83 ;  /* 0x0000005300537308 */ /* 0x000fe60000000800 */
[----:B------:R-:W-:-:S04]  /*6360*/  FMNMX3.FTZ R11, R11, R174, R184, !PT ;  /* 0x000000ae0b0b7276 */ /* 0x000fc800078100b8 */
[----:B------:R-:W-:Y:S01]  /*6370*/  FMNMX3.FTZ R11, R11, R182, R176, !PT ;  /* 0x000000b60b0b7276 */ /* 0x000fe200078100b0 */
[----:B------:R-:W-:Y:S01]  /*6380*/  MUFU.EX2 R80, R80 ;  /* 0x0000005000507308 */ /* 0x000fe20000000800 */
[----:B---3--:R-:W-:Y:S01]  /*6390*/  F2FP.BF16.F32.PACK_AB R206, R89, R100 ;  /* 0x0000006459ce723e */ /* 0x008fe200000010ff */
[----:B------:R-:W-:Y:S01]  /*63a0*/  FADD.FTZ R100, R100, R99 ;  /* 0x0000006364647221 */ /* 0x000fe20000010000 */
[----:B------:R-:W-:Y:S02]  /*63b0*/  FMNMX3.FTZ R11, R11, R172, R154, !PT ;  /* 0x000000ac0b0b7276 */ /* 0x000fe4000781009a */
[----:B--2---:R-:W-:Y:S01]  /*63c0*/  FMNMX.FTZ R7, R13, R36, !PT ;  /* 0x000000240d077209 */ /* 0x004fe20007810000 */
[----:B------:R-:W-:Y:S01]  /*63d0*/  FADD.FTZ R100, R89, R100 ;  /* 0x0000006459647221 */ /* 0x000fe20000010000 */
[----:B------:R-:W-:Y:S01]  /*63e0*/  FMNMX3.FTZ R11, R11, R150, R148, !PT ;  /* 0x000000960b0b7276 */ /* 0x000fe20007810094 */
[----:B------:R-:W-:Y:S02]  /*63f0*/  MUFU.EX2 R76, R76 ;  /* 0x0000004c004c7308 */ /* 0x000fe40000000800 */
[----:B------:R-:W1:Y:S01]  /*6400*/  SHFL.BFLY PT, R36, R7, 0x1, 0x1f ;  /* 0x0c201f0007247f89 */ /* 0x000e6200000e0000 */
[----:B------:R-:W-:-:S04]  /*6410*/  FMNMX3.FTZ R11, R11, R144, R126, !PT ;  /* 0x000000900b0b7276 */ /* 0x000fc8000781007e */
[----:B------:R-:W-:Y:S01]  /*6420*/  FMNMX3.FTZ R11, R11, R122, R120, !PT ;  /* 0x0000007a0b0b7276 */ /* 0x000fe20007810078 */
[----:B------:R-:W-:Y:S03]  /*6430*/  MUFU.EX2 R73, R73 ;  /* 0x0000004900497308 */ /* 0x000fe60000000800 */
[----:B------:R-:W-:-:S05]  /*6440*/  FMNMX.FTZ R11, R116, R11, !PT ;  /* 0x0000000b740b7209 */ /* 0x000fca0007810000 */
[----:B------:R-:W2:Y:S01]  /*6450*/  SHFL.BFLY PT, R30, R11, 0x2, 0x1f ;  /* 0x0c401f000b1e7f89 */ /* 0x000ea200000e0000 */
[----:B------:R-:W-:Y:S08]  /*6460*/  MUFU.EX2 R69, R69 ;  /* 0x0000004500457308 */ /* 0x000ff00000000800 */
[----:B------:R-:W-:Y:S01]  /*6470*/  MUFU.EX2 R64, R64 ;  /* 0x0000004000407308 */ /* 0x000fe20000000800 */
[----:B-1----:R-:W-:-:S02]  /*6480*/  FMNMX.FTZ R129, R7, R36, !PT ;  /* 0x0000002407817209 */ /* 0x002fc40007810000 */
[----:B------:R-:W-:Y:S02]  /*6490*/  FMNMX3.FTZ R7, R84, R118, R86, !PT ;  /* 0x0000007654077276 */ /* 0x000fe40007810056 */
[C---:B------:R-:W-:Y:S01]  /*64a0*/  FSETP.NEU.FTZ.AND P0, PT, R129.reuse, -INF , PT ;  /* 0xff8000008100780b */ /* 0x040fe20003f1d000 */
[----:B------:R-:W-:Y:S01]  /*64b0*/  FMUL.FTZ R110, R129, UR5 ;  /* 0x00000005816e7c20 */ /* 0x000fe20008410000 */
[----:B------:R-:W-:Y:S01]  /*64c0*/  FMNMX3.FTZ R7, R7, R92, R72, !PT ;  /* 0x0000005c07077276 */ /* 0x000fe20007810048 */
[----:B------:R-:W-:Y:S03]  /*64d0*/  MUFU.EX2 R63, R63 ;  /* 0x0000003f003f7308 */ /* 0x000fe60000000800 */
[----:B------:R-:W-:Y:S02]  /*64e0*/  FMNMX3.FTZ R7, R7, R112, R66, !PT ;  /* 0x0000007007077276 */ /* 0x000fe40007810042 */
[----:B------:R-:W-:-:S02]  /*64f0*/  FSEL R110, R110, RZ, P0 ;  /* 0x000000ff6e6e7208 */ /* 0x000fc40000000000 */
[----:B------:R-:W-:Y:S01]  /*6500*/  FMNMX3.FTZ R7, R7, R24, R94, !PT ;  /* 0x0000001807077276 */ /* 0x000fe2000781005e */
[----:B------:R-:W-:Y:S01]  /*6510*/  MUFU.EX2 R62, R62 ;  /* 0x0000003e003e7308 */ /* 0x000fe20000000800 */
[----:B--2---:R-:W-:Y:S01]  /*6520*/  FMNMX.FTZ R11, R11, R30, !PT ;  /* 0x0000001e0b0b7209 */ /* 0x004fe20007810000 */
[----:B------:R-:W-:Y:S01]  /*6530*/  FFMA.FTZ R97, R37, UR5, -R110 ;  /* 0x0000000525617c23 */ /* 0x000fe2000801086e */
[----:B------:R-:W-:Y:S01]  /*6540*/  FMNMX3.FTZ R7, R7, R90, R22, !PT ;  /* 0x0000005a07077276 */ /* 0x000fe20007810016 */
[--C-:B------:R-:W-:Y:S01]  /*6550*/  FFMA.FTZ R37, R131, UR5, -R110.reuse ;  /* 0x0000000583257c23 */ /* 0x100fe2000801086e */
[----:B------:R-:W-:Y:S01]  /*6560*/  FFMA.FTZ R34, R121, UR5, -R110 ;  /* 0x0000000579227c23 */ /* 0x000fe2000801086e */
[----:B------:R-:W1:Y:S01]  /*6570*/  SHFL.BFLY PT, R196, R11, 0x1, 0x1f ;  /* 0x0c201f000bc47f89 */ /* 0x000e6200000e0000 */
        /* <DEDUP_REMOVED lines=14> */
[----:B------:R-:W-:Y:S01]  /*6660*/  MUFU.EX2 R98, R98 ;  /* 0x0000006200627308 */ /* 0x000fe20000000800 */
[----:B------:R-:W-:Y:S01]  /*6670*/  FFMA.FTZ R68, R41, UR5, -R110 ;  /* 0x0000000529447c23 */ /* 0x000fe2000801086e */
[----:B------:R-:W-:Y:S01]  /*6680*/  FMNMX3.FTZ R7, R7, R158, R192, !PT ;  /* 0x0000009e07077276 */ /* 0x000fe200078100c0 */
[--C-:B------:R-:W-:Y:S01]  /*6690*/  FFMA.FTZ R41, R79, UR5, -R110.reuse ;  /* 0x000000054f297c23 */ /* 0x100fe2000801086e */
[--C-:B------:R-:W-:Y:S01]  /*66a0*/  FFMA.FTZ R74, R65, UR5, -R110.reuse ;  /* 0x00000005414a7c23 */ /* 0x100fe2000801086e */
[----:B------:R-:W-:Y:S01]  /*66b0*/  FFMA.FTZ R35, R91, UR5, -R110 ;  /* 0x000000055b237c23 */ /* 0x000fe2000801086e */
[----:B------:R-:W-:Y:S01]  /*66c0*/  FMNMX3.FTZ R7, R7, R186, R190, !PT ;  /* 0x000000ba07077276 */ /* 0x000fe200078100be */
[--C-:B------:R-:W-:Y:S01]  /*66d0*/  FFMA.FTZ R36, R125, UR5, -R110.reuse ;  /* 0x000000057d247c23 */ /* 0x100fe2000801086e */
[----:B------:R-:W2:Y:S01]  /*66e0*/  MUFU.EX2 R97, R97 ;  /* 0x0000006100617308 */ /* 0x000ea20000000800 */
[----:B-1----:R-:W-:Y:S01]  /*66f0*/  FMNMX.FTZ R11, R11, R196, !PT ;  /* 0x000000c40b0b7209 */ /* 0x002fe20007810000 */
[----:B------:R-:W-:Y:S01]  /*6700*/  FFMA.FTZ R30, R133, UR5, -R110 ;  /* 0x00000005851e7c23 */ /* 0x000fe2000801086e */
[----:B------:R-:W-:Y:S01]  /*6710*/  FMNMX3.FTZ R7, R7, R188, R170, !PT ;  /* 0x000000bc07077276 */ /* 0x000fe200078100aa */
[--C-:B------:R-:W-:Y:S01]  /*6720*/  FFMA.FTZ R32, R147, UR5, -R110.reuse ;  /* 0x0000000593207c23 */ /* 0x100fe2000801086e */
[----:B------:R-:W-:Y:S01]  /*6730*/  FFMA.FTZ R31, R145, UR5, -R110 ;  /* 0x00000005911f7c23 */ /* 0x000fe2000801086e */
[----:B------:R-:W-:Y:S01]  /*6740*/  FMUL.FTZ R121, R11, UR5 ;  /* 0x000000050b797c20 */ /* 0x000fe20008410000 */
[----:B------:R-:W-:Y:S01]  /*6750*/  FMNMX3.FTZ R7, R7, R166, R160, !PT ;  /* 0x000000a607077276 */ /* 0x000fe200078100a0 */
[----:B------:R-:W-:Y:S01]  /*6760*/  MUFU.EX2 R88, R88 ;  /* 0x0000005800587308 */ /* 0x000fe20000000800 */
[--C-:B------:R-:W-:Y:S01]  /*6770*/  FFMA.FTZ R33, R153, UR5, -R110.reuse ;  /* 0x0000000599217c23 */ /* 0x100fe2000801086e */
[----:B------:R-:W-:Y:S01]  /*6780*/  FFMA.FTZ R123, R123, UR5, -R110 ;  /* 0x000000057b7b7c23 */ /* 0x000fe2000801086e */
[----:B------:R-:W-:Y:S01]  /*6790*/  FMNMX3.FTZ R7, R7, R156, R142, !PT ;  /* 0x0000009c07077276 */ /* 0x000fe2000781008e */
[--C-:B------:R-:W-:Y:S01]  /*67a0*/  FFMA.FTZ R139, R139, UR5, -R110.reuse ;  /* 0x000000058b8b7c23 */ /* 0x100fe2000801086e */
[--C-:B------:R-:W-:Y:S01]  /*67b0*/  FFMA.FTZ R149, R149, UR5, -R110.reuse ;  /* 0x0000000595957c23 */ /* 0x100fe2000801086e */
[----:B------:R-:W-:Y:S01]  /*67c0*/  FFMA.FTZ R183, R103, UR5, -R110 ;  /* 0x0000000567b77c23 */ /* 0x000fe2000801086e */
[----:B------:R-:W-:Y:S01]  /*67d0*/  FMNMX3.FTZ R7, R7, R136, R134, !PT ;  /* 0x0000008807077276 */ /* 0x000fe20007810086 */
[----:B------:R-:W1:Y:S01]  /*67e0*/  MUFU.EX2 R87, R87 ;  /* 0x0000005700577308 */ /* 0x000e620000000800 */
[----:B--2---:R-:W-:Y:S01]  /*67f0*/  F2FP.BF16.F32.PACK_AB R205, R97, R98 ;  /* 0x0000006261cd723e */ /* 0x004fe200000010ff */
[----:B------:R-:W-:Y:S01]  /*6800*/  FADD.FTZ R97, R98, R97 ;  /* 0x0000006162617221 */ /* 0x000fe20000010000 */
[----:B------:R-:W-:-:S05]  /*6810*/  FMNMX.FTZ R7, R128, R7, !PT ;  /* 0x0000000780077209 */ /* 0x000fca0007810000 */
[----:B------:R-:W2:Y:S01]  /*6820*/  SHFL.BFLY PT, R8, R7, 0x2, 0x1f ;  /* 0x0c401f0007087f89 */ /* 0x000ea200000e0000 */
[----:B------:R-:W-:Y:S01]  /*6830*/  MUFU.EX2 R81, R81 ;  /* 0x0000005100517308 */ /* 0x000fe20000000800 */
[----:B-1----:R-:W-:-:S07]  /*6840*/  F2FP.BF16.F32.PACK_AB R207, R87, R88 ;  /* 0x0000005857cf723e */ /* 0x002fce00000010ff */
[----:B------:R-:W-:Y:S01]  /*6850*/  MUFU.EX2 R78, R78 ;  /* 0x0000004e004e7308 */ /* 0x000fe20000000800 */
[----:B------:R-:W-:-:S04]  /*6860*/  FADD.FTZ R88, R88, R97 ;  /* 0x0000006158587221 */ /* 0x000fc80000010000 */
[----:B------:R-:W-:Y:S01]  /*6870*/  FADD.FTZ R88, R87, R88 ;  /* 0x0000005857587221 */ /* 0x000fe20000010000 */
[----:B------:R-:W-:Y:S02]  /*6880*/  HMMA.16816.F32.BF16 R208, R204, R200, RZ ;  /* 0x000000c8ccd0723c */ /* 0x000fe400000418ff */
[----:B------:R-:W-:Y:S01]  /*6890*/  MUFU.EX2 R74, R74 ;  /* 0x0000004a004a7308 */ /* 0x000fe20000000800 */
[----:B--2---:R-:W-:-:S07]  /*68a0*/  FMNMX.FTZ R8, R7, R8, !PT ;  /* 0x0000000807087209 */ /* 0x004fce0007810000 */
[----:B------:R-:W-:Y:S01]  /*68b0*/  MUFU.EX2 R67, R67 ;  /* 0x0000004300437308 */ /* 0x000fe20000000800 */
[----:B------:R-:W1:Y:S07]  /*68c0*/  SHFL.BFLY PT, R7, R8, 0x1, 0x1f ;  /* 0x0c201f0008077f89 */ /* 0x000e6e00000e0000 */
[----:B------:R-:W-:Y:S08]  /*68d0*/  MUFU.EX2 R68, R68 ;  /* 0x0000004400447308 */ /* 0x000ff00000000800 */
[----:B------:R-:W-:Y:S08]  /*68e0*/  MUFU.EX2 R41, R41 ;  /* 0x0000002900297308 */ /* 0x000ff00000000800 */
[----:B------:R-:W-:Y:S01]  /*68f0*/  MUFU.EX2 R40, R40 ;  /* 0x0000002800287308 */ /* 0x000fe20000000800 */
[----:B-1----:R-:W-:-:S04]  /*6900*/  FMNMX.FTZ R8, R8, R7, !PT ;  /* 0x0000000708087209 */ /* 0x002fc80007810000 */
[C---:B------:R-:W-:Y:S01]  /*6910*/  FSETP.NEU.FTZ.AND P0, PT, R8.reuse, -INF , PT ;  /* 0xff8000000800780b */ /* 0x040fe20003f1d000 */
[----:B------:R-:W-:Y:S02]  /*6920*/  FMUL.FTZ R131, R8, UR5 ;  /* 0x0000000508837c20 */ /* 0x000fe40008410000 */
[----:B------:R-:W-:Y:S03]  /*6930*/  MUFU.EX2 R39, R39 ;  /* 0x0000002700277308 */ /* 0x000fe60000000800 */
[----:B------:R-:W-:Y:S02]  /*6940*/  FSEL R131, R131, RZ, P0 ;  /* 0x000000ff83837208 */ /* 0x000fe40000000000 */
[----:B------:R-:W-:-:S03]  /*6950*/  FSETP.NEU.FTZ.AND P0, PT, R11, -INF , PT ;  /* 0xff8000000b00780b */ /* 0x000fc60003f1d000 */
[----:B------:R-:W-:Y:S01]  /*6960*/  MUFU.EX2 R61, R61 ;  /* 0x0000003d003d7308 */ /* 0x000fe20000000800 */
[--C-:B------:R-:W-:Y:S01]  /*6970*/  FFMA.FTZ R95, R118, UR5, -R131.reuse ;  /* 0x00000005765f7c23 */ /* 0x100fe20008010883 */
[----:B------:R-:W-:Y:S01]  /*6980*/  FSEL R121, R121, RZ, P0 ;  /* 0x000000ff79797208 */ /* 0x000fe20000000000 */
[--C-:B------:R-:W-:Y:S01]  /*6990*/  FFMA.FTZ R85, R92, UR5, -R131.reuse ;  /* 0x000000055c557c23 */ /* 0x100fe20008010883 */
[----:B------:R-:W-:Y:S01]  /*69a0*/  IADD3 R118, PT, PT, R141, R238, RZ ;  /* 0x000000ee8d767210 */ /* 0x000fe20007ffe0ff */
[--C-:B------:R-:W-:Y:S01]  /*69b0*/  FFMA.FTZ R96, R84, UR5, -R131.reuse ;  /* 0x0000000554607c23 */ /* 0x100fe20008010883 */
[----:B------:R-:W-:Y:S01]  /*69c0*/  FFMA.FTZ R86, R86, UR5, -R131 ;  /* 0x0000000556567c23 */ /* 0x000fe20008010883 */
[--C-:B------:R-:W-:Y:S01]  /*69d0*/  FFMA.FTZ R93, R6, UR5, -R121.reuse ;  /* 0x00000005065d7c23 */ /* 0x100fe20008010879 */
[--C-:B------:R-:W-:Y:S01]  /*69e0*/  FFMA.FTZ R92, R4, UR5, -R121.reuse ;  /* 0x00000005045c7c23 */ /* 0x100fe20008010879 */
[--C-:B------:R-:W-:Y:S01]  /*69f0*/  FFMA.FTZ R84, R26, UR5, -R121.reuse ;  /* 0x000000051a547c23 */ /* 0x100fe20008010879 */
[----:B------:R-:W1:Y:S01]  /*6a00*/  LDSM.16.MT88.4 R4, [R118+0x4000] ;  /* 0x004000007604783b */ /* 0x000e620000004200 */
[----:B------:R-:W-:Y:S01]  /*6a10*/  FFMA.FTZ R77, R70, UR5, -R121 ;  /* 0x00000005464d7c23 */ /* 0x000fe20008010879 */
[----:B------:R-:W-:Y:S01]  /*6a20*/  MUFU.EX2 R96, R96 ;  /* 0x0000006000607308 */ /* 0x000fe20000000800 */
[--C-:B------:R-:W-:Y:S01]  /*6a30*/  FFMA.FTZ R71, R66, UR5, -R131.reuse ;  /* 0x0000000542477c23 */ /* 0x100fe20008010883 */
[----:B------:R-:W-:Y:S01]  /*6a40*/  FFMA.FTZ R66, R24, UR5, -R131 ;  /* 0x0000000518427c23 */ /* 0x000fe20008010883 */
[--C-:B------:R-:W-:Y:S01]  /*6a50*/  FFMA.FTZ R75, R16, UR5, -R121.reuse ;  /* 0x00000005104b7c23 */ /* 0x100fe20008010879 */
[----:B------:R-:W-:Y:S01]  /*6a60*/  FFMA.FTZ R70, R18, UR5, -R121 ;  /* 0x0000000512467c23 */ /* 0x000fe20008010879 */
[----:B------:R-:W2:Y:S01]  /*6a70*/  LDSM.16.MT88.4 R24, [R238+0x4400] ;  /* 0x00440000ee18783b */ /* 0x000ea20000004200 */
[--C-:B------:R-:W-:Y:S01]  /*6a80*/  FFMA.FTZ R79, R72, UR5, -R131.reuse ;  /* 0x00000005484f7c23 */ /* 0x100fe20008010883 */
[----:B------:R-:W-:Y:S01]  /*6a90*/  FFMA.FTZ R72, R112, UR5, -R131 ;  /* 0x0000000570487c23 */ /* 0x000fe20008010883 */
[----:B------:R-:W3:Y:S01]  /*6aa0*/  MUFU.EX2 R95, R95 ;  /* 0x0000005f005f7308 */ /* 0x000ee20000000800 */
[----:B------:R-:W4:Y:S01]  /*6ab0*/  LDSM.16.MT88.4 R16, [R118+0x4400] ;  /* 0x004400007610783b */ /* 0x000f220000004200 */
[--C-:B------:R-:W-:Y:S01]  /*6ac0*/  FFMA.FTZ R82, R82, UR5, -R121.reuse ;  /* 0x0000000552527c23 */ /* 0x100fe20008010879 */
[----:B------:R-:W-:Y:S01]  /*6ad0*/  FFMA.FTZ R65, R28, UR5, -R121 ;  /* 0x000000051c417c23 */ /* 0x000fe20008010879 */
[--C-:B------:R-:W-:Y:S01]  /*6ae0*/  FFMA.FTZ R91, R94, UR5, -R131.reuse ;  /* 0x000000055e5b7c23 */ /* 0x100fe20008010883 */
[--C-:B------:R-:W-:Y:S01]  /*6af0*/  FFMA.FTZ R28, R15, UR5, -R110.reuse ;  /* 0x000000050f1c7c23 */ /* 0x100fe2000801086e */
[--C-:B------:R-:W-:Y:S01]  /*6b00*/  FFMA.FTZ R94, R22, UR5, -R131.reuse ;  /* 0x00000005165e7c23 */ /* 0x100fe20008010883 */
[----:B------:R-:W-:Y:S01]  /*6b10*/  FFMA.FTZ R101, R20, UR5, -R131 ;  /* 0x0000000514657c23 */ /* 0x000fe20008010883 */
[----:B------:R-:W-:Y:S01]  /*6b20*/  MUFU.EX2 R86, R86 ;  /* 0x0000005600567308 */ /* 0x000fe20000000800 */
[--C-:B------:R-:W-:Y:S01]  /*6b30*/  FFMA.FTZ R113, R14, UR5, -R121.reuse ;  /* 0x000000050e717c23 */ /* 0x100fe20008010879 */
[----:B------:R-:W-:Y:S01]  /*6b40*/  FFMA.FTZ R112, R12, UR5, -R121 ;  /* 0x000000050c707c23 */ /* 0x000fe20008010879 */
[----:B------:R-:W5:Y:S01]  /*6b50*/  LDSM.16.MT88.4 R20, [R238+0x4800] ;  /* 0x00480000ee14783b */ /* 0x000f620000004200 */
[----:B------:R-:W-:Y:S01]  /*6b60*/  FFMA.FTZ R90, R90, UR5, -R131 ;  /* 0x000000055a5a7c23 */ /* 0x000fe20008010883 */
[--C-:B------:R-:W-:Y:S01]  /*6b70*/  FFMA.FTZ R114, R114, UR5, -R121.reuse ;  /* 0x0000000572727c23 */ /* 0x100fe20008010879 */
[----:B------:R-:W-:Y:S01]  /*6b80*/  FFMA.FTZ R119, R252, UR5, -R121 ;  /* 0x00000005fc777c23 */ /* 0x000fe20008010879 */
[----:B------:R-:W5:Y:S01]  /*6b90*/  LDSM.16.MT88.4 R12, [R118+0x4800] ;  /* 0x00480000760c783b */ /* 0x000f620000004200 */
[----:B------:R-:W1:Y:S01]  /*6ba0*/  MUFU.EX2 R85, R85 ;  /* 0x0000005500557308 */ /* 0x000e620000000800 */
[----:B---3--:R-:W-:Y:S01]  /*6bb0*/  F2FP.BF16.F32.PACK_AB R212, R95, R96 ;  /* 0x000000605fd4723e */ /* 0x008fe200000010ff */
[--C-:B------:R-:W-:Y:S01]  /*6bc0*/  FFMA.FTZ R124, R124, UR5, -R131.reuse ;  /* 0x000000057c7c7c23 */ /* 0x100fe20008010883 */
[--C-:B------:R-:W-:Y:S01]  /*6bd0*/  FFMA.FTZ R125, R250, UR5, -R131.reuse ;  /* 0x00000005fa7d7c23 */ /* 0x100fe20008010883 */
[--C-:B------:R-:W-:Y:S01]  /*6be0*/  FFMA.FTZ R127, R248, UR5, -R131.reuse ;  /* 0x00000005f87f7c23 */ /* 0x100fe20008010883 */
[----:B------:R-:W-:Y:S01]  /*6bf0*/  FFMA.FTZ R132, R132, UR5, -R131 ;  /* 0x0000000584847c23 */ /* 0x000fe20008010883 */
[--C-:B------:R-:W-:Y:S01]  /*6c00*/  FFMA.FTZ R138, R138, UR5, -R121.reuse ;  /* 0x000000058a8a7c23 */ /* 0x100fe20008010879 */
[--C-:B------:R-:W-:Y:S01]  /*6c10*/  FFMA.FTZ R133, R246, UR5, -R121.reuse ;  /* 0x00000005f6857c23 */ /* 0x100fe20008010879 */
[----:B------:R-:W-:Y:S01]  /*6c20*/  MUFU.EX2 R93, R93 ;  /* 0x0000005d005d7308 */ /* 0x000fe20000000800 */
[--C-:B------:R-:W-:Y:S01]  /*6c30*/  FFMA.FTZ R135, R244, UR5, -R121.reuse ;  /* 0x00000005f4877c23 */ /* 0x100fe20008010879 */
[----:B------:R-:W-:Y:S01]  /*6c40*/  FFMA.FTZ R146, R242, UR5, -R121 ;  /* 0x00000005f2927c23 */ /* 0x000fe20008010879 */
[--C-:B------:R-:W-:Y:S01]  /*6c50*/  FFMA.FTZ R141, R240, UR5, -R131.reuse ;  /* 0x00000005f08d7c23 */ /* 0x100fe20008010883 */
[--C-:B------:R-:W-:Y:S01]  /*6c60*/  FFMA.FTZ R152, R152, UR5, -R131.reuse ;  /* 0x0000000598987c23 */ /* 0x100fe20008010883 */
[--C-:B------:R-:W-:Y:S01]  /*6c70*/  FFMA.FTZ R143, R236, UR5, -R131.reuse ;  /* 0x00000005ec8f7c23 */ /* 0x100fe20008010883 */
[----:B-1----:R-:W-:Y:S01]  /*6c80*/  HMMA.16816.F32.BF16 R196, R204, R4, RZ ;  /* 0x00000004ccc4723c */ /* 0x002fe200000418ff */
[----:B------:R-:W-:Y:S01]  /*6c90*/  FFMA.FTZ R158, R158, UR5, -R131 ;  /* 0x000000059e9e7c23 */ /* 0x000fe20008010883 */
[----:B------:R-:W1:Y:S01]  /*6ca0*/  MUFU.EX2 R92, R92 ;  /* 0x0000005c005c7308 */ /* 0x000e620000000800 */
[----:B------:R-:W-:Y:S01]  /*6cb0*/  F2FP.BF16.F32.PACK_AB R214, R85, R86 ;  /* 0x0000005655d6723e */ /* 0x000fe200000010ff */
[--C-:B------:R-:W-:Y:S01]  /*6cc0*/  FFMA.FTZ R168, R168, UR5, -R121.reuse ;  /* 0x00000005a8a87c23 */ /* 0x100fe20008010879 */
[--C-:B------:R-:W-:Y:S01]  /*6cd0*/  FFMA.FTZ R145, R234, UR5, -R121.reuse ;  /* 0x00000005ea917c23 */ /* 0x100fe20008010879 */
[--C-:B------:R-:W-:Y:S01]  /*6ce0*/  FFMA.FTZ R147, R178, UR5, -R121.reuse ;  /* 0x00000005b2937c23 */ /* 0x100fe20008010879 */
[----:B------:R-:W-:Y:S01]  /*6cf0*/  FFMA.FTZ R174, R174, UR5, -R121 ;  /* 0x00000005aeae7c23 */ /* 0x000fe20008010879 */
[----:B------:R-:W-:Y:S01]  /*6d00*/  FFMA.FTZ R178, R151, UR5, -R110 ;  /* 0x0000000597b27c23 */ /* 0x000fe2000801086e */
[--C-:B------:R-:W-:Y:S01]  /*6d10*/  FFMA.FTZ R151, R192, UR5, -R131.reuse ;  /* 0x00000005c0977c23 */ /* 0x100fe20008010883 */
[----:B------:R-:W-:Y:S01]  /*6d20*/  MUFU.EX2 R84, R84 ;  /* 0x0000005400547308 */ /* 0x000fe20000000800 */
[--C-:B------:R-:W-:Y:S01]  /*6d30*/  FFMA.FTZ R186, R186, UR5, -R131.reuse ;  /* 0x00000005baba7c23 */ /* 0x100fe20008010883 */
[--C-:B------:R-:W-:Y:S01]  /*6d40*/  FFMA.FTZ R153, R190, UR5, -R131.reuse ;  /* 0x00000005be997c23 */ /* 0x100fe20008010883 */
[----:B------:R-:W-:Y:S01]  /*6d50*/  FFMA.FTZ R188, R188, UR5, -R131 ;  /* 0x00000005bcbc7c23 */ /* 0x000fe20008010883 */
[--C-:B------:R-:W-:Y:S01]  /*6d60*/  FFMA.FTZ R155, R184, UR5, -R121.reuse ;  /* 0x00000005b89b7c23 */ /* 0x100fe20008010879 */
[--C-:B------:R-:W-:Y:S01]  /*6d70*/  FFMA.FTZ R182, R182, UR5, -R121.reuse ;  /* 0x00000005b6b67c23 */ /* 0x100fe20008010879 */
[--C-:B------:R-:W-:Y:S01]  /*6d80*/  FFMA.FTZ R157, R176, UR5, -R121.reuse ;  /* 0x00000005b09d7c23 */ /* 0x100fe20008010879 */
[----:B------:R-:W-:Y:S01]  /*6d90*/  FFMA.FTZ R172, R172, UR5, -R121 ;  /* 0x00000005acac7c23 */ /* 0x000fe20008010879 */
[----:B------:R-:W3:Y:S01]  /*6da0*/  MUFU.EX2 R77, R77 ;  /* 0x0000004d004d7308 */ /* 0x000ee20000000800 */
[----:B-1----:R-:W-:Y:S01]  /*6db0*/  F2FP.BF16.F32.PACK_AB R213, R92, R93 ;  /* 0x0000005d5cd5723e */ /* 0x002fe200000010ff */
[----:B------:R-:W-:Y:S01]  /*6dc0*/  FADD.FTZ R95, R96, R95 ;  /* 0x0000005f605f7221 */ /* 0x000fe20000010000 */
[----:B------:R-:W-:Y:S01]  /*6dd0*/  FADD.FTZ R93, R93, R92 ;  /* 0x0000005c5d5d7221 */ /* 0x000fe20000010000 */
[--C-:B------:R-:W-:Y:S01]  /*6de0*/  FFMA.FTZ R159, R170, UR5, -R131.reuse ;  /* 0x00000005aa9f7c23 */ /* 0x100fe20008010883 */
[----:B------:R-:W-:Y:S01]  /*6df0*/  FFMA.FTZ R166, R166, UR5, -R131 ;  /* 0x00000005a6a67c23 */ /* 0x000fe20008010883 */
[----:B------:R-:W-:Y:S01]  /*6e00*/  FADD.FTZ R86, R86, R95 ;  /* 0x0000005f56567221 */ /* 0x000fe20000010000 */
[--C-:B------:R-:W-:Y:S01]  /*6e10*/  FFMA.FTZ R160, R160, UR5, -R131.reuse ;  /* 0x00000005a0a07c23 */ /* 0x100fe20008010883 */
[----:B------:R-:W-:Y:S01]  /*6e20*/  MUFU.EX2 R79, R79 ;  /* 0x0000004f004f7308 */ /* 0x000fe20000000800 */
[----:B------:R-:W-:Y:S01]  /*6e30*/  FFMA.FTZ R161, R156, UR5, -R131 ;  /* 0x000000059ca17c23 */ /* 0x000fe20008010883 */
[----:B------:R-:W-:Y:S01]  /*6e40*/  FADD.FTZ R86, R85, R86 ;  /* 0x0000005655567221 */ /* 0x000fe20000010000 */
[--C-:B------:R-:W-:Y:S01]  /*6e50*/  FFMA.FTZ R154, R154, UR5, -R121.reuse ;  /* 0x000000059a9a7c23 */ /* 0x100fe20008010879 */
[----:B------:R-:W-:Y:S01]  /*6e60*/  FFMA.FTZ R165, R150, UR5, -R121 ;  /* 0x0000000596a57c23 */ /* 0x000fe20008010879 */
[--C-:B------:R-:W-:Y:S01]  /*6e70*/  FFMA.FTZ R136, R136, UR5, -R131.reuse ;  /* 0x0000000588887c23 */ /* 0x100fe20008010883 */
[----:B------:R-:W-:Y:S01]  /*6e80*/  FFMA.FTZ R134, R134, UR5, -R131 ;  /* 0x0000000586867c23 */ /* 0x000fe20008010883 */
[----:B------:R-:W-:Y:S01]  /*6e90*/  FFMA.FTZ R126, R126, UR5, -R121 ;  /* 0x000000057e7e7c23 */ /* 0x000fe20008010879 */
[----:B------:R-:W1:Y:S01]  /*6ea0*/  MUFU.EX2 R72, R72 ;  /* 0x0000004800487308 */ /* 0x000e620000000800 */
[----:B---3--:R-:W-:Y:S01]  /*6eb0*/  F2FP.BF16.F32.PACK_AB R215, R77, R84 ;  /* 0x000000544dd7723e */ /* 0x008fe200000010ff */
[----:B------:R-:W-:Y:S01]  /*6ec0*/  FADD.FTZ R84, R84, R93 ;  /* 0x0000005d54547221 */ /* 0x000fe20000010000 */
[--C-:B------:R-:W-:Y:S01]  /*6ed0*/  FFMA.FTZ R120, R120, UR5, -R121.reuse ;  /* 0x0000000578787c23 */ /* 0x100fe20008010879 */
[----:B------:R-:W-:-:S02]  /*6ee0*/  FFMA.FTZ R185, R116, UR5, -R121 ;  /* 0x0000000574b97c23 */ /* 0x000fc40008010879 */
[----:B------:R-:W-:Y:S02]  /*6ef0*/  FADD.FTZ R84, R77, R84 ;  /* 0x000000544d547221 */ /* 0x000fe40000010000 */
[----:B------:R-:W-:Y:S01]  /*6f00*/  MUFU.EX2 R71, R71 ;  /* 0x0000004700477308 */ /* 0x000fe20000000800 */
[C---:B------:R-:W-:Y:S07]  /*6f10*/  HMMA.16816.F32.BF16 R224, R212.reuse, R200, RZ ;  /* 0x000000c8d4e0723c */ /* 0x040fee00000418ff */
[----:B------:R-:W-:Y:S01]  /*6f20*/  MUFU.EX2 R66, R66 ;  /* 0x0000004200427308 */ /* 0x000fe20000000800 */
[----:B------:R-:W-:Y:S01]  /*6f30*/  HMMA.16816.F32.BF16 R216, R212, R4, RZ ;  /* 0x00000004d4d8723c */ /* 0x000fe200000418ff */
[----:B-1----:R-:W-:Y:S01]  /*6f40*/  F2FP.BF16.F32.PACK_AB R4, R72, R79 ;  /* 0x0000004f4804723e */ /* 0x002fe200000010ff */
[----:B------:R-:W-:-:S04]  /*6f50*/  FADD.FTZ R79, R79, R86 ;  /* 0x000000564f4f7221 */ /* 0x000fc80000010000 */
        /* <DEDUP_REMOVED lines=20> */
[C---:B--2---:R-:W-:Y:S01]  /*70a0*/  HMMA.16816.F32.BF16 R224, R4.reuse, R24, R224 ;  /* 0x0000001804e0723c */ /* 0x044fe200000418e0 */
[----:B------:R-:W-:Y:S07]  /*70b0*/  MUFU.EX2 R94, R94 ;  /* 0x0000005e005e7308 */ /* 0x000fee0000000800 */
[C---:B----4-:R-:W-:Y:S01]  /*70c0*/  HMMA.16816.F32.BF16 R216, R4.reuse, R16, R216 ;  /* 0x0000001004d8723c */ /* 0x050fe200000418d8 */
[----:B------:R-:W-:Y:S07]  /*70d0*/  MUFU.EX2 R101, R101 ;  /* 0x0000006500657308 */ /* 0x000fee0000000800 */
[C---:B------:R-:W-:Y:S01]  /*70e0*/  HMMA.16816.F32.BF16 R220, R4.reuse, R26, R220 ;  /* 0x0000001a04dc723c */ /* 0x040fe200000418dc */
[----:B------:R-:W-:Y:S07]  /*70f0*/  MUFU.EX2 R113, R113 ;  /* 0x0000007100717308 */ /* 0x000fee0000000800 */
[----:B------:R-:W-:Y:S01]  /*7100*/  HMMA.16816.F32.BF16 R212, R4, R18, R212 ;  /* 0x0000001204d4723c */ /* 0x000fe200000418d4 */
[----:B------:R-:W-:Y:S01]  /*7110*/  F2FP.BF16.F32.PACK_AB R4, R80, R83 ;  /* 0x000000535004723e */ /* 0x000fe200000010ff */
[----:B------:R-:W2:Y:S01]  /*7120*/  MUFU.EX2 R112, R112 ;  /* 0x0000007000707308 */ /* 0x000ea20000000800 */
        /* <DEDUP_REMOVED lines=12> */
[----:B------:R-:W3:Y:S01]  /*71f0*/  MUFU.EX2 R119, R119 ;  /* 0x0000007700777308 */ /* 0x000ee20000000800 */
[----:B------:R-:W-:-:S03]  /*7200*/  FADD.FTZ R67, R67, R74 ;  /* 0x0000004a43437221 */ /* 0x000fc60000010000 */
[C---:B------:R-:W-:Y:S04]  /*7210*/  HMMA.16816.F32.BF16 R196, R4.reuse, R16, R196 ;  /* 0x0000001004c4723c */ /* 0x040fe800000418c4 */
[----:B------:R-:W-:Y:S04]  /*7220*/  MUFU.EX2 R124, R124 ;  /* 0x0000007c007c7308 */ /* 0x000fe80000000800 */
[C---:B------:R-:W-:Y:S01]  /*7230*/  HMMA.16816.F32.BF16 R200, R4.reuse, R26, R200 ;  /* 0x0000001a04c8723c */ /* 0x040fe200000418c8 */
[----:B------:R-:W4:Y:S03]  /*7240*/  LDSM.16.MT88.4 R24, [R238+0x4c00] ;  /* 0x004c0000ee18783b */ /* 0x000f260000004200 */
[----:B------:R-:W4:Y:S04]  /*7250*/  MUFU.EX2 R125, R125 ;  /* 0x0000007d007d7308 */ /* 0x000f280000000800 */
[----:B------:R-:W-:Y:S01]  /*7260*/  HMMA.16816.F32.BF16 R204, R4, R18, R204 ;  /* 0x0000001204cc723c */ /* 0x000fe200000418cc */
[----:B------:R-:W4:Y:S01]  /*7270*/  LDSM.16.MT88.4 R16, [R118+0x4c00] ;  /* 0x004c00007610783b */ /* 0x000f220000004200 */
[----:B-1----:R-:W-:Y:S01]  /*7280*/  F2FP.BF16.F32.PACK_AB R4, R90, R91 ;  /* 0x0000005b5a04723e */ /* 0x002fe200000010ff */
[----:B------:R-:W-:Y:S01]  /*7290*/  FADD.FTZ R91, R91, R66 ;  /* 0x000000425b5b7221 */ /* 0x000fe20000010000 */
[----:B--2---:R-:W-:Y:S01]  /*72a0*/  F2FP.BF16.F32.PACK_AB R5, R112, R113 ;  /* 0x000000717005723e */ /* 0x004fe200000010ff */
[----:B------:R-:W-:Y:S01]  /*72b0*/  MUFU.EX2 R127, R127 ;  /* 0x0000007f007f7308 */ /* 0x000fe20000000800 */
[----:B------:R-:W-:Y:S01]  /*72c0*/  F2FP.BF16.F32.PACK_AB R6, R101, R94 ;  /* 0x0000005e6506723e */ /* 0x000fe200000010ff */
[----:B------:R-:W-:Y:S01]  /*72d0*/  FADD.FTZ R113, R113, R82 ;  /* 0x0000005271717221 */ /* 0x000fe20000010000 */
[----:B---3--:R-:W-:Y:S01]  /*72e0*/  F2FP.BF16.F32.PACK_AB R7, R119, R114 ;  /* 0x000000727707723e */ /* 0x008fe200000010ff */
[----:B------:R-:W-:-:S02]  /*72f0*/  FADD.FTZ R91, R90, R91 ;  /* 0x0000005b5a5b7221 */ /* 0x000fc40000010000 */
[----:B------:R-:W-:Y:S02]  /*7300*/  FADD.FTZ R113, R112, R113 ;  /* 0x0000007170717221 */ /* 0x000fe40000010000 */
[----:B------:R-:W-:Y:S01]  /*7310*/  MUFU.EX2 R132, R132 ;  /* 0x0000008400847308 */ /* 0x000fe20000000800 */
[----:B------:R-:W-:Y:S01]  /*7320*/  FADD.FTZ R94, R94, R91 ;  /* 0x0000005b5e5e7221 */ /* 0x000fe20000010000 */
[C---:B-----5:R-:W-:Y:S01]  /*7330*/  HMMA.16816.F32.BF16 R224, R4.reuse, R20, R224 ;  /* 0x0000001404e0723c */ /* 0x060fe200000418e0 */
        /* <DEDUP_REMOVED lines=20> */
[----:B------:R-:W3:Y:S01]  /*7480*/  MUFU.EX2 R60, R60 ;  /* 0x0000003c003c7308 */ /* 0x000ee20000000800 */
[----:B------:R-:W-:Y:S01]  /*7490*/  HMMA.16816.F32.BF16 R208, R4, R20, R208 ;  /* 0x0000001404d0723c */ /* 0x000fe200000418d0 */
[----:B------:R-:W-:Y:S01]  /*74a0*/  FADD.FTZ R62, R62, R63 ;  /* 0x0000003f3e3e7221 */ /* 0x000fe20000010000 */
[----:B------:R-:W-:-:S05]  /*74b0*/  FADD.FTZ R39, R39, R40 ;  /* 0x0000002827277221 */ /* 0x000fca0000010000 */
[----:B------:R-:W-:Y:S01]  /*74c0*/  MUFU.EX2 R59, R59 ;  /* 0x0000003b003b7308 */ /* 0x000fe20000000800 */
[C---:B------:R-:W-:Y:S01]  /*74d0*/  HMMA.16816.F32.BF16 R200, R4.reuse, R22, R200 ;  /* 0x0000001604c8723c */ /* 0x040fe200000418c8 */
[----:B------:R-:W5:Y:S06]  /*74e0*/  LDSM.16.MT88.4 R20, [R238+0x5000] ;  /* 0x00500000ee14783b */ /* 0x000f6c0000004200 */
[----:B------:R-:W-:Y:S01]  /*74f0*/  MUFU.EX2 R58, R58 ;  /* 0x0000003a003a7308 */ /* 0x000fe20000000800 */
[C---:B------:R-:W-:Y:S07]  /*7500*/  HMMA.16816.F32.BF16 R196, R4.reuse, R12, R196 ;  /* 0x0000000c04c4723c */ /* 0x040fee00000418c4 */
[----:B------:R-:W-:Y:S01]  /*7510*/  MUFU.EX2 R38, R38 ;  /* 0x0000002600267308 */ /* 0x000fe20000000800 */
[----:B------:R-:W-:Y:S01]  /*7520*/  HMMA.16816.F32.BF16 R204, R4, R14, R204 ;  /* 0x0000000e04cc723c */ /* 0x000fe200000418cc */
[----:B------:R-:W5:Y:S01]  /*7530*/  LDSM.16.MT88.4 R12, [R118+0x5000] ;  /* 0x00500000760c783b */ /* 0x000f620000004200 */
[----:B----4-:R-:W-:Y:S01]  /*7540*/  F2FP.BF16.F32.PACK_AB R4, R125, R124 ;  /* 0x0000007c7d04723e */ /* 0x010fe200000010ff */
[----:B------:R-:W-:Y:S01]  /*7550*/  FADD.FTZ R124, R124, R101 ;  /* 0x000000657c7c7221 */ /* 0x000fe20000010000 */
[----:B-1----:R-:W-:Y:S01]  /*7560*/  F2FP.BF16.F32.PACK_AB R5, R133, R138 ;  /* 0x0000008a8505723e */ /* 0x002fe200000010ff */
        /* <DEDUP_REMOVED lines=9> */
[----:B------:R-:W-:Y:S01]  /*7600*/  HMMA.16816.F32.BF16 R224, R4, R24, R224 ;  /* 0x0000001804e0723c */ /* 0x000fe200000418e0 */
[----:B------:R-:W-:Y:S01]  /*7610*/  FADD.FTZ R132, R132, R127 ;  /* 0x0000007f84847221 */ /* 0x000fe20000010000 */
[----:B------:R-:W-:-:S05]  /*7620*/  FADD.FTZ R135, R146, R135 ;  /* 0x0000008792877221 */ /* 0x000fca0000010000 */
[----:B------:R-:W2:Y:S01]  /*7630*/  MUFU.EX2 R35, R35 ;  /* 0x0000002300237308 */ /* 0x000ea20000000800 */
[C---:B------:R-:W-:Y:S07]  /*7640*/  HMMA.16816.F32.BF16 R220, R4.reuse, R26, R220 ;  /* 0x0000001a04dc723c */ /* 0x040fee00000418dc */
[----:B------:R-:W-:Y:S01]  /*7650*/  MUFU.EX2 R141, R141 ;  /* 0x0000008d008d7308 */ /* 0x000fe20000000800 */
[C---:B------:R-:W-:Y:S07]  /*7660*/  HMMA.16816.F32.BF16 R216, R4.reuse, R16, R216 ;  /* 0x0000001004d8723c */ /* 0x040fee00000418d8 */
[----:B------:R-:W4:Y:S01]  /*7670*/  MUFU.EX2 R152, R152 ;  /* 0x0000009800987308 */ /* 0x000f220000000800 */
[----:B------:R-:W-:Y:S01]  /*7680*/  HMMA.16816.F32.BF16 R212, R4, R18, R212 ;  /* 0x0000001204d4723c */ /* 0x000fe200000418d4 */
[----:B---3--:R-:W-:Y:S01]  /*7690*/  F2FP.BF16.F32.PACK_AB R4, R60, R61 ;  /* 0x0000003d3c04723e */ /* 0x008fe200000010ff */
[----:B------:R-:W-:Y:S01]  /*76a0*/  FADD.FTZ R61, R61, R62 ;  /* 0x0000003e3d3d7221 */ /* 0x000fe20000010000 */
[----:B-1----:R-:W-:Y:S01]  /*76b0*/  F2FP.BF16.F32.PACK_AB R5, R37, R38 ;  /* 0x000000262505723e */ /* 0x002fe200000010ff */
[----:B------:R-:W-:Y:S01]  /*76c0*/  FADD.FTZ R38, R38, R39 ;  /* 0x0000002726267221 */ /* 0x000fe20000010000 */
[----:B------:R-:W-:Y:S01]  /*76d0*/  F2FP.BF16.F32.PACK_AB R6, R58, R59 ;  /* 0x0000003b3a06723e */ /* 0x000fe200000010ff */
[----:B------:R-:W-:Y:S01]  /*76e0*/  FADD.FTZ R60, R60, R61 ;  /* 0x0000003d3c3c7221 */ /* 0x000fe20000010000 */
[----:B--2---:R-:W-:Y:S01]  /*76f0*/  F2FP.BF16.F32.PACK_AB R7, R35, R36 ;  /* 0x000000242307723e */ /* 0x004fe200000010ff */
[----:B------:R-:W-:Y:S01]  /*7700*/  MUFU.EX2 R143, R143 ;  /* 0x0000008f008f7308 */ /* 0x000fe20000000800 */
[----:B------:R-:W-:Y:S01]  /*7710*/  FADD.FTZ R37, R37, R38 ;  /* 0x0000002625257221 */ /* 0x000fe20000010000 */
[----:B------:R-:W-:-:S03]  /*7720*/  FADD.FTZ R59, R59, R60 ;  /* 0x0000003c3b3b7221 */ /* 0x000fc60000010000 */
[----:B------:R-:W-:Y:S01]  /*7730*/  FADD.FTZ R36, R36, R37 ;  /* 0x0000002524247221 */ /* 0x000fe20000010000 */
[----:B------:R-:W-:Y:S01]  /*7740*/  HMMA.16816.F32.BF16 R208, R4, R24, R208 ;  /* 0x0000001804d0723c */ /* 0x000fe200000418d0 */
[----:B------:R-:W-:Y:S01]  /*7750*/  FADD.FTZ R58, R58, R59 ;  /* 0x0000003b3a3a7221 */ /* 0x000fe20000010000 */
[----:B------:R-:W1:Y:S01]  /*7760*/  MUFU.EX2 R158, R158 ;  /* 0x0000009e009e7308 */ /* 0x000e620000000800 */
[----:B------:R-:W-:-:S05]  /*7770*/  FADD.FTZ R35, R35, R36 ;  /* 0x0000002423237221 */ /* 0x000fca0000010000 */
[C---:B------:R-:W-:Y:S01]  /*7780*/  HMMA.16816.F32.BF16 R200, R4.reuse, R26, R200 ;  /* 0x0000001a04c8723c */ /* 0x040fe200000418c8 */
[----:B------:R-:W2:Y:S01]  /*7790*/  LDSM.16.MT88.4 R24, [R238+0x5400] ;  /* 0x00540000ee18783b */ /* 0x000ea20000004200 */
[----:B------:R-:W-:Y:S06]  /*77a0*/  MUFU.EX2 R168, R168 ;  /* 0x000000a800a87308 */ /* 0x000fec0000000800 */
[C---:B------:R-:W-:Y:S02]  /*77b0*/  HMMA.16816.F32.BF16 R196, R4.reuse, R16, R196 ;  /* 0x0000001004c4723c */ /* 0x040fe400000418c4 */
[----:B------:R-:W3:Y:S06]  /*77c0*/  MUFU.EX2 R145, R145 ;  /* 0x0000009100917308 */ /* 0x000eec0000000800 */
[----:B------:R-:W-:Y:S01]  /*77d0*/  HMMA.16816.F32.BF16 R204, R4, R18, R204 ;  /* 0x0000001204cc723c */ /* 0x000fe200000418cc */
[----:B------:R-:W2:Y:S01]  /*77e0*/  LDSM.16.MT88.4 R16, [R118+0x5400] ;  /* 0x005400007610783b */ /* 0x000ea20000004200 */
[----:B------:R-:W-:Y:S01]  /*77f0*/  MUFU.EX2 R147, R147 ;  /* 0x0000009300937308 */ /* 0x000fe20000000800 */
[----:B----4-:R-:W-:Y:S01]  /*7800*/  F2FP.BF16.F32.PACK_AB R4, R152, R141 ;  /* 0x0000008d9804723e */ /* 0x010fe200000010ff */
[----:B------:R-:W-:Y:S01]  /*7810*/  FADD.FTZ R141, R141, R132 ;  /* 0x000000848d8d7221 */ /* 0x000fe20000010000 */
[----:B-1----:R-:W-:-:S03]  /*7820*/  F2FP.BF16.F32.PACK_AB R6, R158, R143 ;  /* 0x0000008f9e06723e */ /* 0x002fc600000010ff */
[----:B------:R-:W-:Y:S02]  /*7830*/  FADD.FTZ R152, R152, R141 ;  /* 0x0000008d98987221 */ /* 0x000fe40000010000 */
[----:B------:R-:W1:Y:S01]  /*7840*/  MUFU.EX2 R174, R174 ;  /* 0x000000ae00ae7308 */ /* 0x000e620000000800 */
[----:B---3--:R-:W-:Y:S01]  /*7850*/  F2FP.BF16.F32.PACK_AB R5, R145, R168 ;  /* 0x000000a89105723e */ /* 0x008fe200000010ff */
[----:B------:R-:W-:Y:S01]  /*7860*/  FADD.FTZ R168, R168, R135 ;  /* 0x00000087a8a87221 */ /* 0x000fe20000010000 */
[----:B------:R-:W-:-:S03]  /*7870*/  FADD.FTZ R143, R143, R152 ;  /* 0x000000988f8f7221 */ /* 0x000fc60000010000 */
[----:B------:R-:W-:Y:S01]  /*7880*/  FADD.FTZ R168, R145, R168 ;  /* 0x000000a891a87221 */ /* 0x000fe20000010000 */
[----:B------:R-:W-:Y:S01]  /*7890*/  FADD.FTZ R158, R158, R143 ;  /* 0x0000008f9e9e7221 */ /* 0x000fe20000010000 */
[----:B------:R-:W-:Y:S08]  /*78a0*/  MUFU.EX2 R57, R57 ;  /* 0x0000003900397308 */ /* 0x000ff00000000800 */
[----:B------:R-:W3:Y:S01]  /*78b0*/  MUFU.EX2 R56, R56 ;  /* 0x0000003800387308 */ /* 0x000ee20000000800 */
[----:B-1----:R-:W-:Y:S01]  /*78c0*/  F2FP.BF16.F32.PACK_AB R7, R174, R147 ;  /* 0x00000093ae07723e */ /* 0x002fe200000010ff */
[----:B------:R-:W-:-:S04]  /*78d0*/  FADD.FTZ R147, R147, R168 ;  /* 0x000000a893937221 */ /* 0x000fc80000010000 */
[----:B------:R-:W-:Y:S02]  /*78e0*/  FADD.FTZ R174, R174, R147 ;  /* 0x00000093aeae7221 */ /* 0x000fe40000010000 */
[----:B------:R-:W-:Y:S01]  /*78f0*/  MUFU.EX2 R55, R55 ;  /* 0x0000003700377308 */ /* 0x000fe20000000800 */
[C---:B-----5:R-:W-:Y:S07]  /*7900*/  HMMA.16816.F32.BF16 R224, R4.reuse, R20, R224 ;  /* 0x0000001404e0723c */ /* 0x060fee00000418e0 */
[----:B------:R-:W1:Y:S01]  /*7910*/  MUFU.EX2 R54, R54 ;  /* 0x0000003600367308 */ /* 0x000e620000000800 */
[C---:B------:R-:W-:Y:S07]  /*7920*/  HMMA.16816.F32.BF16 R220, R4.reuse, R22, R220 ;  /* 0x0000001604dc723c */ /* 0x040fee00000418dc */
[----:B------:R-:W-:Y:S01]  /*7930*/  MUFU.EX2 R34, R34 ;  /* 0x0000002200227308 */ /* 0x000fe20000000800 */
[C---:B------:R-:W-:Y:S07]  /*7940*/  HMMA.16816.F32.BF16 R216, R4.reuse, R12, R216 ;  /* 0x0000000c04d8723c */ /* 0x040fee00000418d8 */
[----:B------:R-:W4:Y:S01]  /*7950*/  MUFU.EX2 R33, R33 ;  /* 0x0000002100217308 */ /* 0x000f220000000800 */
[----:B------:R-:W-:Y:S01]  /*7960*/  HMMA.16816.F32.BF16 R212, R4, R14, R212 ;  /* 0x0000000e04d4723c */ /* 0x000fe200000418d4 */
[----:B---3--:R-:W-:Y:S01]  /*7970*/  F2FP.BF16.F32.PACK_AB R4, R56, R57 ;  /* 0x000000393804723e */ /* 0x008fe200000010ff */
[----:B------:R-:W-:Y:S01]  /*7980*/  FADD.FTZ R57, R57, R58 ;  /* 0x0000003a39397221 */ /* 0x000fe20000010000 */
[----:B-1----:R-:W-:-:S03]  /*7990*/  F2FP.BF16.F32.PACK_AB R6, R54, R55 ;  /* 0x000000373606723e */ /* 0x002fc600000010ff */
[----:B------:R-:W-:Y:S01]  /*79a0*/  FADD.FTZ R56, R56, R57 ;  /* 0x0000003938387221 */ /* 0x000fe20000010000 */
[----:B------:R-:W-:Y:S03]  /*79b0*/  MUFU.EX2 R32, R32 ;  /* 0x0000002000207308 */ /* 0x000fe60000000800 */
[----:B------:R-:W-:-:S04]  /*79c0*/  FADD.FTZ R55, R55, R56 ;  /* 0x0000003837377221 */ /* 0x000fc80000010000 */
[----:B------:R-:W-:Y:S01]  /*79d0*/  FADD.FTZ R54, R54, R55 ;  /* 0x0000003736367221 */ /* 0x000fe20000010000 */
[----:B------:R-:W1:Y:S01]  /*79e0*/  MUFU.EX2 R31, R31 ;  /* 0x0000001f001f7308 */ /* 0x000e620000000800 */
[----:B----4-:R-:W-:Y:S01]  /*79f0*/  F2FP.BF16.F32.PACK_AB R5, R33, R34 ;  /* 0x000000222105723e */ /* 0x010fe200000010ff */
[----:B------:R-:W-:-:S04]  /*7a00*/  FADD.FTZ R34, R34, R35 ;  /* 0x0000002322227221 */ /* 0x000fc80000010000 */
[----:B------:R-:W-:Y:S02]  /*7a10*/  FADD.FTZ R33, R33, R34 ;  /* 0x0000002221217221 */ /* 0x000fe40000010000 */
[----:B------:R-:W-:Y:S08]  /*7a20*/  MUFU.EX2 R151, R151 ;  /* 0x0000009700977308 */ /* 0x000ff00000000800 */
[----:B------:R-:W3:Y:S01]  /*7a30*/  MUFU.EX2 R186, R186 ;  /* 0x000000ba00ba7308 */ /* 0x000ee20000000800 */
[----:B-1----:R-:W-:Y:S01]  /*7a40*/  F2FP.BF16.F32.PACK_AB R7, R31, R32 ;  /* 0x000000201f07723e */ /* 0x002fe200000010ff */
[----:B------:R-:W-:-:S04]  /*7a50*/  FADD.FTZ R32, R32, R33 ;  /* 0x0000002120207221 */ /* 0x000fc80000010000 */
[----:B------:R-:W-:Y:S02]  /*7a60*/  FADD.FTZ R31, R31, R32 ;  /* 0x000000201f1f7221 */ /* 0x000fe40000010000 */
[----:B------:R-:W-:Y:S01]  /*7a70*/  MUFU.EX2 R153, R153 ;  /* 0x0000009900997308 */ /* 0x000fe20000000800 */
[C---:B------:R-:W-:Y:S07]  /*7a80*/  HMMA.16816.F32.BF16 R208, R4.reuse, R20, R208 ;  /* 0x0000001404d0723c */ /* 0x040fee00000418d0 */
[----:B------:R-:W1:Y:S01]  /*7a90*/  MUFU.EX2 R188, R188 ;  /* 0x000000bc00bc7308 */ /* 0x000e620000000800 */
[C---:B------:R-:W-:Y:S01]  /*7aa0*/  HMMA.16816.F32.BF16 R200, R4.reuse, R22, R200 ;  /* 0x0000001604c8723c */ /* 0x040fe200000418c8 */
[----:B------:R-:W-:Y:S06]  /*7ab0*/  LDSM.16.MT88.4 R20, [R118+0x5800] ;  /* 0x005800007614783b */ /* 0x000fec0000004200 */
[----:B------:R-:W-:Y:S01]  /*7ac0*/  MUFU.EX2 R155, R155 ;  /* 0x0000009b009b7308 */ /* 0x000fe20000000800 */
[C---:B------:R-:W-:Y:S07]  /*7ad0*/  HMMA.16816.F32.BF16 R196, R4.reuse, R12, R196 ;  /* 0x0000000c04c4723c */ /* 0x040fee00000418c4 */
[----:B------:R-:W4:Y:S01]  /*7ae0*/  MUFU.EX2 R182, R182 ;  /* 0x000000b600b67308 */ /* 0x000f220000000800 */
[----:B------:R-:W-:Y:S01]  /*7af0*/  HMMA.16816.F32.BF16 R204, R4, R14, R204 ;  /* 0x0000000e04cc723c */ /* 0x000fe200000418cc */
[----:B---3--:R-:W-:Y:S01]  /*7b00*/  F2FP.BF16.F32.PACK_AB R4, R186, R151 ;  /* 0x00000097ba04723e */ /* 0x008fe200000010ff */
[----:B------:R-:W3:Y:S01]  /*7b10*/  LDSM.16.MT88.4 R12, [R238+0x5800] ;  /* 0x00580000ee0c783b */ /* 0x000ee20000004200 */
[----:B-1----:R-:W-:Y:S01]  /*7b20*/  F2FP.BF16.F32.PACK_AB R6, R188, R153 ;  /* 0x00000099bc06723e */ /* 0x002fe200000010ff */
[----:B------:R-:W-:-:S03]  /*7b30*/  FADD.FTZ R151, R151, R158 ;  /* 0x0000009e97977221 */ /* 0x000fc60000010000 */
[----:B------:R-:W-:Y:S01]  /*7b40*/  MUFU.EX2 R157, R157 ;  /* 0x0000009d009d7308 */ /* 0x000fe20000000800 */
[----:B------:R-:W-:-:S04]  /*7b50*/  FADD.FTZ R186, R186, R151 ;  /* 0x00000097baba7221 */ /* 0x000fc80000010000 */
[----:B------:R-:W-:Y:S01]  /*7b60*/  FADD.FTZ R153, R153, R186 ;  /* 0x000000ba99997221 */ /* 0x000fe20000010000 */
[----:B------:R-:W-:Y:S02]  /*7b70*/  MOV R186, 0xffffffff ;  /* 0xffffffff00ba7802 */ /* 0x000fe40000000f00 */
[----:B------:R-:W1:Y:S01]  /*7b80*/  MUFU.EX2 R172, R172 ;  /* 0x000000ac00ac7308 */ /* 0x000e620000000800 */
[----:B----4-:R-:W-:Y:S01]  /*7b90*/  F2FP.BF16.F32.PACK_AB R5, R182, R155 ;  /* 0x0000009bb605723e */ /* 0x010fe200000010ff */
[----:B------:R-:W-:Y:S01]  /*7ba0*/  FADD.FTZ R155, R155, R174 ;  /* 0x000000ae9b9b7221 */ /* 0x000fe20000010000 */
[----:B------:R-:W-:-:S03]  /*7bb0*/  FADD.FTZ R188, R188, R153 ;  /* 0x00000099bcbc7221 */ /* 0x000fc60000010000 */
[----:B------:R-:W-:Y:S02]  /*7bc0*/  FADD.FTZ R182, R182, R155 ;  /* 0x0000009bb6b67221 */ /* 0x000fe40000010000 */
[----:B------:R-:W-:Y:S08]  /*7bd0*/  MUFU.EX2 R53, R53 ;  /* 0x0000003500357308 */ /* 0x000ff00000000800 */
[----:B------:R-:W4:Y:S01]  /*7be0*/  MUFU.EX2 R52, R52 ;  /* 0x0000003400347308 */ /* 0x000f220000000800 */
[----:B-1----:R-:W-:Y:S01]  /*7bf0*/  F2FP.BF16.F32.PACK_AB R7, R172, R157 ;  /* 0x0000009dac07723e */ /* 0x002fe200000010ff */
[----:B------:R-:W-:-:S04]  /*7c00*/  FADD.FTZ R157, R157, R182 ;  /* 0x000000b69d9d7221 */ /* 0x000fc80000010000 */
[----:B------:R-:W-:Y:S02]  /*7c10*/  FADD.FTZ R157, R172, R157 ;  /* 0x0000009dac9d7221 */ /* 0x000fe40000010000 */
[----:B------:R-:W-:Y:S01]  /*7c20*/  MUFU.EX2 R51, R51 ;  /* 0x0000003300337308 */ /* 0x000fe20000000800 */
[C---:B--2---:R-:W-:Y:S07]  /*7c30*/  HMMA.16816.F32.BF16 R224, R4.reuse, R24, R224 ;  /* 0x0000001804e0723c */ /* 0x044fee00000418e0 */
[----:B------:R-:W1:Y:S01]  /*7c40*/  MUFU.EX2 R50, R50 ;  /* 0x0000003200327308 */ /* 0x000e620000000800 */
[C---:B------:R-:W-:Y:S07]  /*7c50*/  HMMA.16816.F32.BF16 R220, R4.reuse, R26, R220 ;  /* 0x0000001a04dc723c */ /* 0x040fee00000418dc */
[----:B------:R-:W-:Y:S01]  /*7c60*/  MUFU.EX2 R30, R30 ;  /* 0x0000001e001e7308 */ /* 0x000fe20000000800 */
[C---:B------:R-:W-:Y:S07]  /*7c70*/  HMMA.16816.F32.BF16 R216, R4.reuse, R16, R216 ;  /* 0x0000001004d8723c */ /* 0x040fee00000418d8 */
[----:B------:R-:W2:Y:S01]  /*7c80*/  MUFU.EX2 R29, R29 ;  /* 0x0000001d001d7308 */ /* 0x000ea20000000800 */
[----:B------:R-:W-:Y:S01]  /*7c90*/  HMMA.16816.F32.BF16 R212, R4, R18, R212 ;  /* 0x0000001204d4723c */ /* 0x000fe200000418d4 */
[----:B----4-:R-:W-:Y:S01]  /*7ca0*/  F2FP.BF16.F32.PACK_AB R4, R52, R53 ;  /* 0x000000353404723e */ /* 0x010fe200000010ff */
[----:B------:R-:W-:Y:S01]  /*7cb0*/  FADD.FTZ R53, R53, R54 ;  /* 0x0000003635357221 */ /* 0x000fe20000010000 */
[----:B-1----:R-:W-:-:S03]  /*7cc0*/  F2FP.BF16.F32.PACK_AB R6, R50, R51 ;  /* 0x000000333206723e */ /* 0x002fc600000010ff */
[----:B------:R-:W-:Y:S01]  /*7cd0*/  FADD.FTZ R52, R52, R53 ;  /* 0x0000003534347221 */ /* 0x000fe20000010000 */
[----:B------:R-:W-:Y:S03]  /*7ce0*/  MUFU.EX2 R28, R28 ;  /* 0x0000001c001c7308 */ /* 0x000fe60000000800 */
[----:B------:R-:W-:-:S04]  /*7cf0*/  FADD.FTZ R51, R51, R52 ;  /* 0x0000003433337221 */ /* 0x000fc80000010000 */
[----:B------:R-:W-:Y:S01]  /*7d00*/  FADD.FTZ R50, R50, R51 ;  /* 0x0000003332327221 */ /* 0x000fe20000010000 */
[----:B------:R-:W1:Y:S01]  /*7d10*/  MUFU.EX2 R123, R123 ;  /* 0x0000007b007b7308 */ /* 0x000e620000000800 */
[----:B--2---:R-:W-:Y:S01]  /*7d20*/  F2FP.BF16.F32.PACK_AB R5, R29, R30 ;  /* 0x0000001e1d05723e */ /* 0x004fe200000010ff */
[----:B------:R-:W-:-:S04]  /*7d30*/  FADD.FTZ R30, R30, R31 ;  /* 0x0000001f1e1e7221 */ /* 0x000fc80000010000 */
[----:B------:R-:W-:Y:S02]  /*7d40*/  FADD.FTZ R29, R29, R30 ;  /* 0x0000001e1d1d7221 */ /* 0x000fe40000010000 */
[----:B------:R-:W-:Y:S08]  /*7d50*/  MUFU.EX2 R159, R159 ;  /* 0x0000009f009f7308 */ /* 0x000ff00000000800 */
[----:B------:R-:W2:Y:S01]  /*7d60*/  MUFU.EX2 R166, R166 ;  /* 0x000000a600a67308 */ /* 0x000ea20000000800 */
[----:B-1----:R-:W-:Y:S01]  /*7d70*/  F2FP.BF16.F32.PACK_AB R7, R123, R28 ;  /* 0x0000001c7b07723e */ /* 0x002fe200000010ff */
[----:B------:R-:W-:-:S04]  /*7d80*/  FADD.FTZ R28, R28, R29 ;  /* 0x0000001d1c1c7221 */ /* 0x000fc80000010000 */
[----:B------:R-:W-:Y:S02]  /*7d90*/  FADD.FTZ R28, R123, R28 ;  /* 0x0000001c7b1c7221 */ /* 0x000fe40000010000 */
[C---:B------:R-:W-:Y:S01]  /*7da0*/  HMMA.16816.F32.BF16 R208, R4.reuse, R24, R208 ;  /* 0x0000001804d0723c */ /* 0x040fe200000418d0 */
[--C-:B------:R-:W-:Y:S01]  /*7db0*/  FFMA.FTZ R24, R148, UR5, -R121.reuse ;  /* 0x0000000594187c23 */ /* 0x100fe20008010879 */
[----:B------:R-:W-:Y:S01]  /*7dc0*/  FFMA.FTZ R25, R144, UR5, -R121 ;  /* 0x0000000590197c23 */ /* 0x000fe20008010879 */
[----:B------:R-:W-:Y:S05]  /*7dd0*/  MUFU.EX2 R160, R160 ;  /* 0x000000a000a07308 */ /* 0x000fea0000000800 */
[----:B------:R-:W-:Y:S01]  /*7de0*/  HMMA.16816.F32.BF16 R200, R4, R26, R200 ;  /* 0x0000001a04c8723c */ /* 0x000fe200000418c8 */
[----:B------:R-:W-:Y:S01]  /*7df0*/  FFMA.FTZ R26, R137, UR5, -R110 ;  /* 0x00000005891a7c23 */ /* 0x000fe2000801086e */
[--C-:B------:R-:W-:Y:S01]  /*7e00*/  FFMA.FTZ R27, R142, UR5, -R131.reuse ;  /* 0x000000058e1b7c23 */ /* 0x100fe20008010883 */
[----:B------:R-:W1:Y:S01]  /*7e10*/  MUFU.EX2 R161, R161 ;  /* 0x000000a100a17308 */ /* 0x000e620000000800 */
[----:B------:R-:W-:Y:S01]  /*7e20*/  FFMA.FTZ R131, R128, UR5, -R131 ;  /* 0x0000000580837c23 */ /* 0x000fe20008010883 */
[----:B------:R-:W-:-:S03]  /*7e30*/  FFMA.FTZ R137, R122, UR5, -R121 ;  /* 0x000000057a897c23 */ /* 0x000fc60008010879 */
[C---:B------:R-:W-:Y:S03]  /*7e40*/  HMMA.16816.F32.BF16 R196, R4.reuse, R16, R196 ;  /* 0x0000001004c4723c */ /* 0x040fe600000418c4 */
[----:B------:R-:W-:Y:S05]  /*7e50*/  MUFU.EX2 R154, R154 ;  /* 0x0000009a009a7308 */ /* 0x000fea0000000800 */
[----:B------:R-:W-:Y:S01]  /*7e60*/  HMMA.16816.F32.BF16 R204, R4, R18, R204 ;  /* 0x0000001204cc723c */ /* 0x000fe200000418cc */
[----:B--2---:R-:W-:Y:S01]  /*7e70*/  F2FP.BF16.F32.PACK_AB R4, R166, R159 ;  /* 0x0000009fa604723e */ /* 0x004fe200000010ff */
[----:B------:R-:W2:Y:S01]  /*7e80*/  LDSM.16.MT88.4 R16, [R238+0x5c00] ;  /* 0x005c0000ee10783b */ /* 0x000ea20000004200 */
[----:B------:R-:W4:Y:S01]  /*7e90*/  MUFU.EX2 R165, R165 ;  /* 0x000000a500a57308 */ /* 0x000f220000000800 */
[----:B-1----:R-:W-:Y:S01]  /*7ea0*/  F2FP.BF16.F32.PACK_AB R6, R161, R160 ;  /* 0x000000a0a106723e */ /* 0x002fe200000010ff */
[----:B------:R-:W-:-:S04]  /*7eb0*/  FADD.FTZ R159, R159, R188 ;  /* 0x000000bc9f9f7221 */ /* 0x000fc80000010000 */
[----:B------:R-:W-:Y:S02]  /*7ec0*/  FADD.FTZ R159, R166, R159 ;  /* 0x0000009fa69f7221 */ /* 0x000fe40000010000 */
[----:B------:R-:W-:Y:S02]  /*7ed0*/  MUFU.EX2 R24, R24 ;  /* 0x0000001800187308 */ /* 0x000fe40000000800 */
[----:B------:R-:W-:-:S04]  /*7ee0*/  FADD.FTZ R160, R160, R159 ;  /* 0x0000009fa0a07221 */ /* 0x000fc80000010000 */
[----:B------:R-:W-:Y:S02]  /*7ef0*/  FADD.FTZ R160, R161, R160 ;  /* 0x000000a0a1a07221 */ /* 0x000fe40000010000 */
[----:B------:R-:W1:Y:S01]  /*7f00*/  MUFU.EX2 R25, R25 ;  /* 0x0000001900197308 */ /* 0x000e620000000800 */
[----:B----4-:R-:W-:Y:S01]  /*7f10*/  F2FP.BF16.F32.PACK_AB R5, R165, R154 ;  /* 0x0000009aa505723e */ /* 0x010fe200000010ff */
[----:B------:R-:W-:-:S04]  /*7f20*/  FADD.FTZ R154, R154, R157 ;  /* 0x0000009d9a9a7221 */ /* 0x000fc80000010000 */
[----:B------:R-:W-:Y:S02]  /*7f30*/  FADD.FTZ R165, R165, R154 ;  /* 0x0000009aa5a57221 */ /* 0x000fe40000010000 */
[----:B------:R-:W-:Y:S08]  /*7f40*/  MUFU.EX2 R49, R49 ;  /* 0x0000003100317308 */ /* 0x000ff00000000800 */
[----:B------:R-:W4:Y:S01]  /*7f50*/  MUFU.EX2 R48, R48 ;  /* 0x0000003000307308 */ /* 0x000f220000000800 */
[----:B-1----:R-:W-:Y:S01]  /*7f60*/  F2FP.BF16.F32.PACK_AB R7, R25, R24 ;  /* 0x000000181907723e */ /* 0x002fe200000010ff */
[----:B------:R-:W-:-:S04]  /*7f70*/  FADD.FTZ R24, R24, R165 ;  /* 0x000000a518187221 */ /* 0x000fc80000010000 */
[----:B------:R-:W-:Y:S02]  /*7f80*/  FADD.FTZ R25, R25, R24 ;  /* 0x0000001819197221 */ /* 0x000fe40000010000 */
[----:B------:R-:W-:Y:S01]  /*7f90*/  MUFU.EX2 R47, R47 ;  /* 0x0000002f002f7308 */ /* 0x000fe20000000800 */
[C---:B---3--:R-:W-:Y:S07]  /*7fa0*/  HMMA.16816.F32.BF16 R224, R4.reuse, R12, R224 ;  /* 0x0000000c04e0723c */ /* 0x048fee00000418e0 */
[----:B------:R-:W1:Y:S01]  /*7fb0*/  MUFU.EX2 R46, R46 ;  /* 0x0000002e002e7308 */ /* 0x000e620000000800 */
[C---:B------:R-:W-:Y:S07]  /*7fc0*/  HMMA.16816.F32.BF16 R220, R4.reuse, R14, R220 ;  /* 0x0000000e04dc723c */ /* 0x040fee00000418dc */
[----:B------:R-:W-:Y:S01]  /*7fd0*/  MUFU.EX2 R139, R139 ;  /* 0x0000008b008b7308 */ /* 0x000fe20000000800 */
[C---:B------:R-:W-:Y:S07]  /*7fe0*/  HMMA.16816.F32.BF16 R216, R4.reuse, R20, R216 ;  /* 0x0000001404d8723c */ /* 0x040fee00000418d8 */
[----:B------:R-:W3:Y:S01]  /*7ff0*/  MUFU.EX2 R178, R178 ;  /* 0x000000b200b27308 */ /* 0x000ee20000000800 */
        /* <DEDUP_REMOVED lines=9> */
[----:B---3--:R-:W-:Y:S01]  /*8090*/  F2FP.BF16.F32.PACK_AB R5, R178, R139 ;  /* 0x0000008bb205723e */ /* 0x008fe200000010ff */
[----:B------:R-:W-:-:S04]  /*80a0*/  FADD.FTZ R139, R139, R28 ;  /* 0x0000001c8b8b7221 */ /* 0x000fc80000010000 */
[----:B------:R-:W-:Y:S02]  /*80b0*/  FADD.FTZ R178, R178, R139 ;  /* 0x0000008bb2b27221 */ /* 0x000fe40000010000 */
[----:B------:R-:W-:Y:S08]  /*80c0*/  MUFU.EX2 R27, R27 ;  /* 0x0000001b001b7308 */ /* 0x000ff00000000800 */
[----:B------:R-:W3:Y:S01]  /*80d0*/  MUFU.EX2 R136, R136 ;  /* 0x0000008800887308 */ /* 0x000ee20000000800 */
[----:B-1----:R-:W-:Y:S01]  /*80e0*/  F2FP.BF16.F32.PACK_AB R7, R26, R149 ;  /* 0x000000951a07723e */ /* 0x002fe200000010ff */
[----:B------:R-:W-:-:S04]  /*80f0*/  FADD.FTZ R149, R149, R178 ;  /* 0x000000b295957221 */ /* 0x000fc80000010000 */
[----:B------:R-:W-:Y:S02]  /*8100*/  FADD.FTZ R149, R26, R149 ;  /* 0x000000951a957221 */ /* 0x000fe40000010000 */
[C---:B------:R-:W-:Y:S01]  /*8110*/  HMMA.16816.F32.BF16 R208, R4.reuse, R12, R208 ;  /* 0x0000000c04d0723c */ /* 0x040fe200000418d0 */
[----:B------:R-:W-:Y:S07]  /*8120*/  MUFU.EX2 R134, R134 ;  /* 0x0000008600867308 */ /* 0x000fee0000000800 */
[C---:B------:R-:W-:Y:S01]  /*8130*/  HMMA.16816.F32.BF16 R200, R4.reuse, R14, R200 ;  /* 0x0000000e04c8723c */ /* 0x040fe200000418c8 */
[----:B------:R-:W1:Y:S01]  /*8140*/  LDSM.16.MT88.4 R12, [R118+0x5c00] ;  /* 0x005c0000760c783b */ /* 0x000e620000004200 */
[----:B------:R-:W4:Y:S06]  /*8150*/  MUFU.EX2 R131, R131 ;  /* 0x0000008300837308 */ /* 0x000f2c0000000800 */
[----:B------:R-:W-:Y:S01]  /*8160*/  HMMA.16816.F32.BF16 R196, R4, R20, R196 ;  /* 0x0000001404c4723c */ /* 0x000fe200000418c4 */
[--C-:B------:R-:W-:Y:S01]  /*8170*/  FFMA.FTZ R20, R117, UR5, -R110.reuse ;  /* 0x0000000575147c23 */ /* 0x100fe2000801086e */
[----:B------:R-:W-:Y:S01]  /*8180*/  MUFU.EX2 R126, R126 ;  /* 0x0000007e007e7308 */ /* 0x000fe20000000800 */
[----:B------:R-:W-:-:S05]  /*8190*/  FFMA.FTZ R21, R115, UR5, -R110 ;  /* 0x0000000573157c23 */ /* 0x000fca000801086e */
[----:B------:R-:W-:Y:S01]  /*81a0*/  HMMA.16816.F32.BF16 R204, R4, R22, R204 ;  /* 0x0000001604cc723c */ /* 0x000fe200000418cc */
[----:B------:R-:W-:Y:S01]  /*81b0*/  FFMA.FTZ R22, R111, UR5, -R110 ;  /* 0x000000056f167c23 */ /* 0x000fe2000801086e */
[----:B------:R-:W5:Y:S01]  /*81c0*/  MUFU.EX2 R137, R137 ;  /* 0x0000008900897308 */ /* 0x000f620000000800 */
[----:B---3--:R-:W-:Y:S01]  /*81d0*/  F2FP.BF16.F32.PACK_AB R4, R136, R27 ;  /* 0x0000001b8804723e */ /* 0x008fe200000010ff */
[----:B------:R-:W-:Y:S01]  /*81e0*/  FADD.FTZ R27, R27, R160 ;  /* 0x000000a01b1b7221 */ /* 0x000fe20000010000 */
[----:B----4-:R-:W-:-:S03]  /*81f0*/  F2FP.BF16.F32.PACK_AB R6, R131, R134 ;  /* 0x000000868306723e */ /* 0x010fc600000010ff */
[----:B------:R-:W-:Y:S02]  /*8200*/  FADD.FTZ R27, R136, R27 ;  /* 0x0000001b881b7221 */ /* 0x000fe40000010000 */
[----:B------:R-:W-:Y:S02]  /*8210*/  MUFU.EX2 R120, R120 ;  /* 0x0000007800787308 */ /* 0x000fe40000000800 */
[----:B------:R-:W-:-:S04]  /*8220*/  FADD.FTZ R134, R134, R27 ;  /* 0x0000001b86867221 */ /* 0x000fc80000010000 */
[----:B------:R-:W-:Y:S02]  /*8230*/  FADD.FTZ R184, R131, R134 ;  /* 0x0000008683b87221 */ /* 0x000fe40000010000 */
[----:B------:R-:W3:Y:S01]  /*8240*/  MUFU.EX2 R185, R185 ;  /* 0x000000b900b97308 */ /* 0x000ee20000000800 */
[----:B-----5:R-:W-:Y:S01]  /*8250*/  F2FP.BF16.F32.PACK_AB R5, R137, R126 ;  /* 0x0000007e8905723e */ /* 0x020fe200000010ff */
[----:B------:R-:W-:-:S04]  /*8260*/  FADD.FTZ R126, R126, R25 ;  /* 0x000000197e7e7221 */ /* 0x000fc80000010000 */
[----:B------:R-:W-:Y:S02]  /*8270*/  FADD.FTZ R137, R137, R126 ;  /* 0x0000007e89897221 */ /* 0x000fe40000010000 */
[----:B------:R-:W-:Y:S08]  /*8280*/  MUFU.EX2 R45, R45 ;  /* 0x0000002d002d7308 */ /* 0x000ff00000000800 */
[----:B------:R-:W4:Y:S01]  /*8290*/  MUFU.EX2 R44, R44 ;  /* 0x0000002c002c7308 */ /* 0x000f220000000800 */
[----:B---3--:R-:W-:Y:S01]  /*82a0*/  F2FP.BF16.F32.PACK_AB R7, R185, R120 ;  /* 0x00000078b907723e */ /* 0x008fe200000010ff */
[----:B------:R-:W-:-:S04]  /*82b0*/  FADD.FTZ R120, R120, R137 ;  /* 0x0000008978787221 */ /* 0x000fc80000010000 */
[----:B------:R-:W-:Y:S02]  /*82c0*/  FADD.FTZ R185, R185, R120 ;  /* 0x00000078b9b97221 */ /* 0x000fe40000010000 */
[----:B------:R-:W-:Y:S01]  /*82d0*/  MUFU.EX2 R20, R20 ;  /* 0x0000001400147308 */ /* 0x000fe20000000800 */
[C---:B--2---:R-:W-:Y:S07]  /*82e0*/  HMMA.16816.F32.BF16 R224, R4.reuse, R16, R224 ;  /* 0x0000001004e0723c */ /* 0x044fee00000418e0 */
[----:B------:R-:W2:Y:S01]  /*82f0*/  MUFU.EX2 R21, R21 ;  /* 0x0000001500157308 */ /* 0x000ea20000000800 */
[C---:B------:R-:W-:Y:S07]  /*8300*/  HMMA.16816.F32.BF16 R220, R4.reuse, R18, R220 ;  /* 0x0000001204dc723c */ /* 0x040fee00000418dc */
[----:B------:R-:W-:Y:S01]  /*8310*/  MUFU.EX2 R43, R43 ;  /* 0x0000002b002b7308 */ /* 0x000fe20000000800 */
[C---:B-1----:R-:W-:Y:S07]  /*8320*/  HMMA.16816.F32.BF16 R216, R4.reuse, R12, R216 ;  /* 0x0000000c04d8723c */ /* 0x042fee00000418d8 */
[----:B------:R-:W1:Y:S01]  /*8330*/  MUFU.EX2 R42, R42 ;  /* 0x0000002a002a7308 */ /* 0x000e620000000800 */
[----:B------:R-:W-:Y:S01]  /*8340*/  HMMA.16816.F32.BF16 R212, R4, R14, R212 ;  /* 0x0000000e04d4723c */ /* 0x000fe200000418d4 */
[----:B----4-:R-:W-:Y:S01]  /*8350*/  F2FP.BF16.F32.PACK_AB R4, R44, R45 ;  /* 0x0000002d2c04723e */ /* 0x010fe200000010ff */
[----:B------:R-:W-:Y:S01]  /*8360*/  FADD.FTZ R45, R45, R46 ;  /* 0x0000002e2d2d7221 */ /* 0x000fe20000010000 */
[----:B--2---:R-:W-:Y:S01]  /*8370*/  F2FP.BF16.F32.PACK_AB R5, R21, R20 ;  /* 0x000000141505723e */ /* 0x004fe200000010ff */
[----:B------:R-:W-:-:S02]  /*8380*/  FADD.FTZ R20, R20, R149 ;  /* 0x0000009514147221 */ /* 0x000fc40000010000 */
[----:B------:R-:W-:Y:S01]  /*8390*/  FADD.FTZ R44, R44, R45 ;  /* 0x0000002d2c2c7221 */ /* 0x000fe20000010000 */
[----:B------:R-:W-:Y:S01]  /*83a0*/  MUFU.EX2 R22, R22 ;  /* 0x0000001600167308 */ /* 0x000fe20000000800 */
[----:B------:R-:W-:-:S07]  /*83b0*/  FADD.FTZ R21, R21, R20 ;  /* 0x0000001415157221 */ /* 0x000fce0000010000 */
[----:B------:R-:W2:Y:S01]  /*83c0*/  MUFU.EX2 R183, R183 ;  /* 0x000000b700b77308 */ /* 0x000ea20000000800 */
[----:B-1----:R-:W-:Y:S01]  /*83d0*/  F2FP.BF16.F32.PACK_AB R6, R42, R43 ;  /* 0x0000002b2a06723e */ /* 0x002fe200000010ff */
[----:B------:R-:W-:-:S04]  /*83e0*/  FADD.FTZ R43, R43, R44 ;  /* 0x0000002c2b2b7221 */ /* 0x000fc80000010000 */
[----:B------:R-:W-:Y:S01]  /*83f0*/  FADD.FTZ R182, R42, R43 ;  /* 0x0000002b2ab67221 */ /* 0x000fe20000010000 */
[----:B--2---:R-:W-:Y:S01]  /*8400*/  F2FP.BF16.F32.PACK_AB R7, R183, R22 ;  /* 0x00000016b707723e */ /* 0x004fe200000010ff */
[----:B------:R-:W-:-:S04]  /*8410*/  FADD.FTZ R22, R22, R21 ;  /* 0x0000001516167221 */ /* 0x000fc80000010000 */
[----:B------:R-:W-:Y:S02]  /*8420*/  FADD.FTZ R183, R183, R22 ;  /* 0x00000016b7b77221 */ /* 0x000fe40000010000 */
        /* <DEDUP_REMOVED lines=11> */
[C---:B------:R-:W-:Y:S02]  /*84e0*/  IMAD.SHL.U32 R16, R6.reuse, 0x80, RZ ;  /* 0x0000008006107824 */ /* 0x040fe400078e00ff */
[C---:B------:R-:W-:Y:S01]  /*84f0*/  VIADD R120, R109.reuse, 0xffffff00 ;  /* 0xffffff006d787836 */ /* 0x040fe20000000000 */
[----:B------:R-:W-:Y:S01]  /*8500*/  SHF.L.U64.HI R17, R6, 0x7, R4 ;  /* 0x0000000706117819 */ /* 0x000fe20000010204 */
[C---:B------:R-:W-:Y:S01]  /*8510*/  VIADD R138, R109.reuse, 0xffffff68 ;  /* 0xffffff686d8a7836 */ /* 0x040fe20000000000 */
[----:B------:R-:W-:Y:S01]  /*8520*/  BAR.SYNC.DEFER_BLOCKING 0x0 ;  /* 0x0000000000007b1d */ /* 0x000fe20000010000 */
[----:B-1----:R-:W-:Y:S01]  /*8530*/  ISETP.GE.AND P0, PT, R162, UR4, PT ;  /* 0x00000004a2007c0c */ /* 0x002fe2000bf06270 */
[C---:B------:R-:W-:Y:S02]  /*8540*/  VIADD R192, R109.reuse, 0xffffff38 ;  /* 0xffffff386dc07836 */ /* 0x040fe40000000000 */
[----:B------:R-:W-:-:S10]  /*8550*/  VIADD R190, R109, 0xffffff39 ;  /* 0xffffff396dbe7836 */ /* 0x000fd40000000000 */
[CC--:B------:R-:W-:Y:S02]  /*8560*/  @!P0 LEA R6, P2, R106.reuse, R16.reuse, 0x5 ;  /* 0x000000106a068211 */ /* 0x0c0fe400078428ff */
[C---:B------:R-:W-:Y:S02]  /*8570*/  @!P0 LEA R14, P1, R106.reuse, R16, 0x6 ;  /* 0x000000106a0e8211 */ /* 0x040fe400078230ff */
[--C-:B------:R-:W-:Y:S02]  /*8580*/  @!P0 LEA.HI.X R4, R106, R17, R107.reuse, 0x5, P2 ;  /* 0x000000116a048211 */ /* 0x100fe400010f2c6b */
[-C--:B------:R-:W-:Y:S02]  /*8590*/  @!P0 LEA R28, P2, R6, R195.reuse, 0x1 ;  /* 0x000000c3061c8211 */ /* 0x080fe400078408ff */
[----:B------:R-:W-:Y:S02]  /*85a0*/  @!P0 LEA R20, P3, R16, R195, 0x1 ;  /* 0x000000c310148211 */ /* 0x000fe400078608ff */
[----:B------:R-:W-:Y:S01]  /*85b0*/  @!P0 LEA.HI.X R12, R106, R17, R107, 0x6, P1 ;  /* 0x000000116a0c8211 */ /* 0x000fe200008f346b */
[----:B------:R-:W-:Y:S01]  /*85c0*/  @!P0 IMAD R107, R107, 0x60, RZ ;  /* 0x000000606b6b8824 */ /* 0x000fe200078e02ff */
[-C--:B------:R-:W-:Y:S01]  /*85d0*/  @!P0 LEA.HI.X R29, R6, R233.reuse, R4, 0x1, P2 ;  /* 0x000000e9061d8211 */ /* 0x080fe200010f0c04 */
[----:B------:R-:W-:Y:S01]  /*85e0*/  @P0 STS.128 [R232+0x4000], RZ ;  /* 0x004000ffe8000388 */ /* 0x000fe20000000c00 */
[--C-:B------:R-:W-:Y:S01]  /*85f0*/  @!P0 LEA.HI.X R21, R16, R233, R17.reuse, 0x1, P3 ;  /* 0x000000e910158211 */ /* 0x100fe200018f0c11 */
[----:B------:R-:W-:Y:S01]  /*8600*/  @!P0 IMAD.WIDE.U32 R16, R106, 0x60, R16 ;  /* 0x000000606a108825 */ /* 0x000fe200078e0010 */
[----:B------:R-:W-:-:S02]  /*8610*/  @!P0 LEA R4, P1, R14, R195, 0x1 ;  /* 0x000000c30e048211 */ /* 0x000fc400078208ff */
[----:B------:R-:W-:Y:S01]  /*8620*/  ISETP.GE.AND P2, PT, R120, R108, PT ;  /* 0x0000006c7800720c */ /* 0x000fe20003f46270 */
        /* <DEDUP_REMOVED lines=25> */
[----:B-1----:R-:W3:Y:S04]  /*87c0*/  LDSM.16.M88.4 R20, [R164+0x1000] ;  /* 0x00100000a414783b */ /* 0x002ee80000000200 */
[----:B------:R-:W-:Y:S04]  /*87d0*/  LDSM.16.M88.4 R16, [R140] ;  /* 0x000000008c10783b */ /* 0x000fe80000000200 */
[----:B------:R-:W1:Y:S04]  /*87e0*/  LDSM.16.M88.4 R64, [R0+0x2000] ;  /* 0x002000000040783b */ /* 0x000e680000000200 */
[----:B------:R-:W4:Y:S04]  /*87f0*/  LDSM.16.M88.4 R12, [R140+0x1000] ;  /* 0x001000008c0c783b */ /* 0x000f280000000200 */
[----:B------:R-:W5:Y:S04]  /*8800*/  LDSM.16.M88.4 R36, [R163+0x2400] ;  /* 0x00240000a324783b */ /* 0x000f680000000200 */
[----:B------:R-:W-:Y:S04]  /*8810*/  LDSM.16.M88.4 R96, [R163+0x2800] ;  /* 0x00280000a360783b */ /* 0x000fe80000000200 */
[----:B------:R-:W-:Y:S04]  /*8820*/  LDSM.16.M88.4 R60, [R0+0x2400] ;  /* 0x00240000003c783b */ /* 0x000fe80000000200 */
[----:B------:R-:W-:Y:S04]  /*8830*/  LDSM.16.M88.4 R92, [R0+0x2800] ;  /* 0x00280000005c783b */ /* 0x000fe80000000200 */
[----:B------:R-:W-:Y:S01]  /*8840*/  LDSM.16.M88.4 R80, [R163+0x2c00] ;  /* 0x002c0000a350783b */ /* 0x000fe20000000200 */
[-C--:B--2---:R-:W-:Y:S03]  /*8850*/  HMMA.16816.F32.BF16 R28, R24, R44.reuse, RZ ;  /* 0x0000002c181c723c */ /* 0x084fe600000418ff */
[----:B------:R-:W-:Y:S04]  /*8860*/  LDSM.16.M88.4 R72, [R0+0x2c00] ;  /* 0x002c00000048783b */ /* 0x000fe80000000200 */
[----:B------:R-:W2:Y:S01]  /*8870*/  LDSM.16.M88.4 R76, [R163+0x3000] ;  /* 0x00300000a34c783b */ /* 0x000ea20000000200 */
[C---:B---3--:R-:W-:Y:S03]  /*8880*/  HMMA.16816.F32.BF16 R4, R20.reuse, R44, RZ ;  /* 0x0000002c1404723c */ /* 0x048fe600000418ff */
[----:B------:R-:W3:Y:S04]  /*8890*/  LDSM.16.M88.4 R68, [R0+0x3000] ;  /* 0x003000000044783b */ /* 0x000ee80000000200 */
[----:B------:R-:W-:Y:S01]  /*88a0*/  LDSM.16.M88.4 R84, [R163+0x3400] ;  /* 0x00340000a354783b */ /* 0x000fe20000000200 */
[----:B------:R-:W-:Y:S03]  /*88b0*/  HMMA.16816.F32.BF16 R48, R20, R46, RZ ;  /* 0x0000002e1430723c */ /* 0x000fe600000418ff */
[----:B------:R-:W-:Y:S04]  /*88c0*/  LDSM.16.M88.4 R88, [R0+0x3400] ;  /* 0x003400000058783b */ /* 0x000fe80000000200 */
[----:B------:R-:W3:Y:S01]  /*88d0*/  LDSM.16.M88.4 R56, [R163+0x3800] ;  /* 0x00380000a338783b */ /* 0x000ee20000000200 */
[-C--:B-1----:R-:W-:Y:S03]  /*88e0*/  HMMA.16816.F32.BF16 R28, R16, R64.reuse, R28 ;  /* 0x00000040101c723c */ /* 0x082fe6000004181c */
[----:B------:R-:W1:Y:S04]  /*88f0*/  LDSM.16.M88.4 R100, [R0+0x3800] ;  /* 0x003800000064783b */ /* 0x000e680000000200 */
[----:B------:R-:W0:Y:S01]  /*8900*/  LDGDEPBAR ;  /* 0x00000000000079af */ /* 0x000e220000000000 */
[----:B----4-:R-:W-:Y:S08]  /*8910*/  HMMA.16816.F32.BF16 R4, R12, R64, R4 ;  /* 0x000000400c04723c */ /* 0x010ff00000041804 */
[C---:B-----5:R-:W-:Y:S03]  /*8920*/  HMMA.16816.F32.BF16 R32, R24.reuse, R36, RZ ;  /* 0x000000241820723c */ /* 0x060fe600000418ff */
[----:B------:R-:W-:Y:S01]  /*8930*/  FMUL.FTZ R28, R28, UR6 ;  /* 0x000000061c1c7c20 */ /* 0x000fe20008410000 */
[----:B------:R-:W-:Y:S01]  /*8940*/  FMUL.FTZ R119, R29, UR6 ;  /* 0x000000061d777c20 */ /* 0x000fe20008410000 */
[----:B------:R-:W-:Y:S01]  /*8950*/  FMUL.FTZ R145, R30, UR6 ;  /* 0x000000061e917c20 */ /* 0x000fe20008410000 */
[----:B------:R-:W-:Y:S01]  /*8960*/  FMUL.FTZ R131, R31, UR6 ;  /* 0x000000061f837c20 */ /* 0x000fe20008410000 */
[----:B------:R4:W-:Y:S01]  /*8970*/  MUFU.TANH R117, R28 ;  /* 0x0000001c00757308 */ /* 0x0009e20000002400 */
[C---:B--2---:R-:W-:Y:S03]  /*8980*/  HMMA.16816.F32.BF16 R40, R24.reuse, R76, RZ ;  /* 0x0000004c1828723c */ /* 0x044fe600000418ff */
[----:B------:R-:W-:Y:S01]  /*8990*/  FMUL.FTZ R4, R4, UR6 ;  /* 0x0000000604047c20 */ /* 0x000fe20008410000 */
[----:B------:R-:W-:Y:S01]  /*89a0*/  FMUL.FTZ R5, R5, UR6 ;  /* 0x0000000605057c20 */ /* 0x000fe20008410000 */
[----:B------:R-:W-:Y:S01]  /*89b0*/  FMUL.FTZ R241, R6, UR6 ;  /* 0x0000000606f17c20 */ /* 0x000fe20008410000 */
[----:B------:R-:W-:Y:S01]  /*89c0*/  FMUL.FTZ R157, R7, UR6 ;  /* 0x00000006079d7c20 */ /* 0x000fe20008410000 */
[----:B------:R-:W-:Y:S01]  /*89d0*/  MUFU.TANH R239, R4 ;  /* 0x0000000400ef7308 */ /* 0x000fe20000002400 */
[----:B------:R-:W-:Y:S07]  /*89e0*/  HMMA.16816.F32.BF16 R44, R24, R46, RZ ;  /* 0x0000002e182c723c */ /* 0x000fee00000418ff */
[----:B------:R2:W-:Y:S01]  /*89f0*/  MUFU.TANH R187, R5 ;  /* 0x0000000500bb7308 */ /* 0x0005e20000002400 */
[----:B----4-:R-:W-:Y:S07]  /*8a00*/  HMMA.16816.F32.BF16 R28, R20, R36, RZ ;  /* 0x00000024141c723c */ /* 0x010fee00000418ff */
[----:B------:R-:W-:Y:S01]  /*8a10*/  MUFU.TANH R145, R145 ;  /* 0x0000009100917308 */ /* 0x000fe20000002400 */
[----:B------:R-:W-:Y:S07]  /*8a20*/  HMMA.16816.F32.BF16 R32, R16, R60, R32 ;  /* 0x0000003c1020723c */ /* 0x000fee0000041820 */
[----:B------:R-:W-:Y:S01]  /*8a30*/  MUFU.TANH R119, R119 ;  /* 0x0000007700777308 */ /* 0x000fe20000002400 */
[----:B--2---:R-:W-:Y:S07]  /*8a40*/  HMMA.16816.F32.BF16 R4, R24, R96, RZ ;  /* 0x000000601804723c */ /* 0x004fee00000418ff */
[----:B------:R-:W-:Y:S01]  /*8a50*/  MUFU.TANH R131, R131 ;  /* 0x0000008300837308 */ /* 0x000fe20000002400 */
[----:B------:R-:W-:Y:S03]  /*8a60*/  HMMA.16816.F32.BF16 R28, R12, R60, R28 ;  /* 0x0000003c0c1c723c */ /* 0x000fe6000004181c */
[----:B------:R-:W-:Y:S01]  /*8a70*/  FMUL.FTZ R137, R32, UR6 ;  /* 0x0000000620897c20 */ /* 0x000fe20008410000 */
[----:B------:R-:W-:Y:S01]  /*8a80*/  FMUL.FTZ R147, R33, UR6 ;  /* 0x0000000621937c20 */ /* 0x000fe20008410000 */
[----:B------:R-:W-:Y:S01]  /*8a90*/  FMUL.FTZ R167, R34, UR6 ;  /* 0x0000000622a77c20 */ /* 0x000fe20008410000 */
[----:B------:R-:W-:Y:S01]  /*8aa0*/  FMUL.FTZ R127, R35, UR6 ;  /* 0x00000006237f7c20 */ /* 0x000fe20008410000 */
[----:B------:R-:W-:Y:S01]  /*8ab0*/  MUFU.TANH R241, R241 ;  /* 0x000000f100f17308 */ /* 0x000fe20000002400 */
[----:B------:R-:W-:Y:S07]  /*8ac0*/  HMMA.16816.F32.BF16 R32, R20, R96, RZ ;  /* 0x000000601420723c */ /* 0x000fee00000418ff */
[----:B------:R-:W-:Y:S01]  /*8ad0*/  MUFU.TANH R157, R157 ;  /* 0x0000009d009d7308 */ /* 0x000fe20000002400 */
[C---:B------:R-:W-:Y:S03]  /*8ae0*/  HMMA.16816.F32.BF16 R4, R16.reuse, R92, R4 ;  /* 0x0000005c1004723c */ /* 0x040fe60000041804 */
[----:B------:R-:W-:Y:S01]  /*8af0*/  FMUL.FTZ R28, R28, UR6 ;  /* 0x000000061c1c7c20 */ /* 0x000fe20008410000 */
[----:B------:R-:W-:Y:S01]  /*8b00*/  FMUL.FTZ R155, R29, UR6 ;  /* 0x000000061d9b7c20 */ /* 0x000fe20008410000 */
[----:B------:R-:W-:Y:S01]  /*8b10*/  FMUL.FTZ R179, R30, UR6 ;  /* 0x000000061eb37c20 */ /* 0x000fe20008410000 */
[----:B------:R-:W-:Y:S01]  /*8b20*/  FMUL.FTZ R175, R31, UR6 ;  /* 0x000000061faf7c20 */ /* 0x000fe20008410000 */
[----:B------:R2:W-:Y:S01]  /*8b30*/  MUFU.TANH R177, R28 ;  /* 0x0000001c00b17308 */ /* 0x0005e20000002400 */
[----:B---3--:R-:W-:Y:S07]  /*8b40*/  HMMA.16816.F32.BF16 R40, R16, R68, R40 ;  /* 0x000000441028723c */ /* 0x008fee0000041828 */
[----:B------:R-:W-:Y:S01]  /*8b50*/  MUFU.TANH R137, R137 ;  /* 0x0000008900897308 */ /* 0x000fe20000002400 */
[----:B------:R-:W-:Y:S03]  /*8b60*/  HMMA.16816.F32.BF16 R32, R12, R92, R32 ;  /* 0x0000005c0c20723c */ /* 0x000fe60000041820 */
        /* <DEDUP_REMOVED lines=16> */
[----:B------:R-:W-:Y:S01]  /*8c70*/  MUFU.TANH R149, R32 ;  /* 0x0000002000957308 */ /* 0x000fe20000002400 */
[----:B---3--:R-:W-:Y:S07]  /*8c80*/  HMMA.16816.F32.BF16 R4, R20, R80, RZ ;  /* 0x000000501404723c */ /* 0x008fee00000418ff */
[----:B------:R-:W-:Y:S01]  /*8c90*/  MUFU.TANH R143, R33 ;  /* 0x00000021008f7308 */ /* 0x000fe20000002400 */
[C---:B------:R-:W-:Y:S07]  /*8ca0*/  HMMA.16816.F32.BF16 R28, R16.reuse, R72, R28 ;  /* 0x00000048101c723c */ /* 0x040fee000004181c */
[----:B------:R-:W-:Y:S01]  /*8cb0*/  MUFU.TANH R171, R34 ;  /* 0x0000002200ab7308 */ /* 0x000fe20000002400 */
[----:B-1----:R-:W-:Y:S07]  /*8cc0*/  HMMA.16816.F32.BF16 R52, R16, R100, R52 ;  /* 0x000000641034723c */ /* 0x002fee0000041834 */
[----:B------:R1:W-:Y:S01]  /*8cd0*/  MUFU.TANH R125, R35 ;  /* 0x00000023007d7308 */ /* 0x0003e20000002400 */
[C---:B------:R-:W-:Y:S03]  /*8ce0*/  HMMA.16816.F32.BF16 R4, R12.reuse, R72, R4 ;  /* 0x000000480c04723c */ /* 0x040fe60000041804 */
[----:B------:R-:W-:Y:S01]  /*8cf0*/  FMUL.FTZ R28, R28, UR6 ;  /* 0x000000061c1c7c20 */ /* 0x000fe20008410000 */
[----:B------:R-:W-:Y:S01]  /*8d00*/  FMUL.FTZ R73, R29, UR6 ;  /* 0x000000061d497c20 */ /* 0x000fe20008410000 */
[----:B------:R-:W-:Y:S01]  /*8d10*/  FMUL.FTZ R115, R30, UR6 ;  /* 0x000000061e737c20 */ /* 0x000fe20008410000 */
[----:B------:R-:W-:Y:S01]  /*8d20*/  FMUL.FTZ R107, R31, UR6 ;  /* 0x000000061f6b7c20 */ /* 0x000fe20008410000 */
[----:B------:R2:W-:Y:S01]  /*8d30*/  MUFU.TANH R93, R28 ;  /* 0x0000001c005d7308 */ /* 0x0005e20000002400 */
[----:B------:R-:W-:Y:S03]  /*8d40*/  HMMA.16816.F32.BF16 R48, R12, R66, R48 ;  /* 0x000000420c30723c */ /* 0x000fe60000041830 */
[----:B------:R-:W-:Y:S01]  /*8d50*/  FMUL.FTZ R52, R52, UR6 ;  /* 0x0000000634347c20 */ /* 0x000fe20008410000 */
[----:B------:R-:W-:-:S03]  /*8d60*/  FMUL.FTZ R92, R54, UR6 ;  /* 0x00000006365c7c20 */ /* 0x000fc60008410000 */
[----:B------:R-:W-:Y:S01]  /*8d70*/  MUFU.TANH R167, R167 ;  /* 0x000000a700a77308 */ /* 0x000fe20000002400 */
[C---:B-1----:R-:W-:Y:S03]  /*8d80*/  HMMA.16816.F32.BF16 R32, R20.reuse, R84, RZ ;  /* 0x000000541420723c */ /* 0x042fe600000418ff */
[----:B------:R-:W-:Y:S01]  /*8d90*/  FMUL.FTZ R4, R4, UR6 ;  /* 0x0000000604047c20 */ /* 0x000fe20008410000 */
[----:B------:R-:W-:Y:S01]  /*8da0*/  FMUL.FTZ R5, R5, UR6 ;  /* 0x0000000605057c20 */ /* 0x000fe20008410000 */
[----:B------:R-:W-:Y:S01]  /*8db0*/  FMUL.FTZ R161, R6, UR6 ;  /* 0x0000000606a17c20 */ /* 0x000fe20008410000 */
[----:B------:R-:W-:Y:S01]  /*8dc0*/  FMUL.FTZ R151, R7, UR6 ;  /* 0x0000000607977c20 */ /* 0x000fe20008410000 */
[----:B------:R-:W-:Y:S01]  /*8dd0*/  MUFU.TANH R141, R4 ;  /* 0x00000004008d7308 */ /* 0x000fe20000002400 */
[----:B--2---:R-:W-:Y:S03]  /*8de0*/  HMMA.16816.F32.BF16 R28, R20, R76, RZ ;  /* 0x0000004c141c723c */ /* 0x004fe600000418ff */
[----:B------:R-:W-:Y:S01]  /*8df0*/  FMUL.FTZ R51, R51, UR6 ;  /* 0x0000000633337c20 */ /* 0x000fe20008410000 */
[----:B------:R-:W-:-:S03]  /*8e00*/  FMUL.FTZ R50, R50, UR6 ;  /* 0x0000000632327c20 */ /* 0x000fc60008410000 */
[----:B------:R1:W-:Y:S01]  /*8e10*/  MUFU.TANH R139, R5 ;  /* 0x00000005008b7308 */ /* 0x0003e20000002400 */
[----:B------:R-:W-:Y:S07]  /*8e20*/  HMMA.16816.F32.BF16 R44, R16, R66, R44 ;  /* 0x00000042102c723c */ /* 0x000fee000004182c */
[----:B------:R-:W2:Y:S01]  /*8e30*/  MUFU.TANH R51, R51 ;  /* 0x0000003300337308 */ /* 0x000ea20000002400 */
[----:B------:R-:W-:Y:S07]  /*8e40*/  HMMA.16816.F32.BF16 R32, R12, R88, R32 ;  /* 0x000000580c20723c */ /* 0x000fee0000041820 */
[----:B------:R-:W-:Y:S01]  /*8e50*/  MUFU.TANH R147, R147 ;  /* 0x0000009300937308 */ /* 0x000fe20000002400 */
[----:B-1----:R-:W-:Y:S03]  /*8e60*/  HMMA.16816.F32.BF16 R4, R24, R84, RZ ;  /* 0x000000541804723c */ /* 0x002fe600000418ff */
[----:B------:R-:W-:Y:S01]  /*8e70*/  FMUL.FTZ R45, R45, UR6 ;  /* 0x000000062d2d7c20 */ /* 0x000fe20008410000 */
[----:B------:R-:W-:Y:S01]  /*8e80*/  FMUL.FTZ R47, R47, UR6 ;  /* 0x000000062f2f7c20 */ /* 0x000fe20008410000 */
[----:B------:R-:W-:Y:S01]  /*8e90*/  FMUL.FTZ R44, R44, UR6 ;  /* 0x000000062c2c7c20 */ /* 0x000fe20008410000 */
[----:B------:R-:W-:Y:S01]  /*8ea0*/  FMUL.FTZ R46, R46, UR6 ;  /* 0x000000062e2e7c20 */ /* 0x000fe20008410000 */
[----:B------:R-:W-:Y:S01]  /*8eb0*/  MUFU.TANH R127, R127 ;  /* 0x0000007f007f7308 */ /* 0x000fe20000002400 */
[----:B------:R-:W-:Y:S03]  /*8ec0*/  HMMA.16816.F32.BF16 R28, R12, R68, R28 ;  /* 0x000000440c1c723c */ /* 0x000fe6000004181c */
[----:B------:R-:W-:Y:S01]  /*8ed0*/  FMUL.FTZ R32, R32, UR6 ;  /* 0x0000000620207c20 */ /* 0x000fe20008410000 */
[----:B------:R-:W-:Y:S01]  /*8ee0*/  FMUL.FTZ R33, R33, UR6 ;  /* 0x0000000621217c20 */ /* 0x000fe20008410000 */
[----:B------:R-:W-:Y:S01]  /*8ef0*/  FMUL.FTZ R34, R34, UR6 ;  /* 0x0000000622227c20 */ /* 0x000fe20008410000 */
[----:B------:R-:W-:Y:S01]  /*8f00*/  FMUL.FTZ R72, R35, UR6 ;  /* 0x0000000623487c20 */ /* 0x000fe20008410000 */
[----:B------:R1:W-:Y:S05]  /*8f10*/  MUFU.TANH R69, R41 ;  /* 0x0000002900457308 */ /* 0x0003ea0000002400 */
[----:B------:R-:W-:Y:S01]  /*8f20*/  HMMA.16816.F32.BF16 R4, R16, R88, R4 ;  /* 0x000000581004723c */ /* 0x000fe20000041804 */
[----:B------:R-:W-:-:S02]  /*8f30*/  FMUL.FTZ R88, R53, UR6 ;  /* 0x0000000635587c20 */ /* 0x000fc40008410000 */
[----:B------:R-:W-:Y:S04]  /*8f40*/  MUFU.TANH R173, R32 ;  /* 0x0000002000ad7308 */ /* 0x000fe80000002400 */
[----:B------:R-:W-:Y:S01]  /*8f50*/  FMUL.FTZ R28, R28, UR6 ;  /* 0x000000061c1c7c20 */ /* 0x000fe20008410000 */
[----:B------:R-:W-:Y:S01]  /*8f60*/  FMUL.FTZ R29, R29, UR6 ;  /* 0x000000061d1d7c20 */ /* 0x000fe20008410000 */
[----:B------:R-:W-:Y:S01]  /*8f70*/  FMUL.FTZ R30, R30, UR6 ;  /* 0x000000061e1e7c20 */ /* 0x000fe20008410000 */
[----:B------:R-:W-:Y:S01]  /*8f80*/  FMUL.FTZ R31, R31, UR6 ;  /* 0x000000061f1f7c20 */ /* 0x000fe20008410000 */
[----:B------:R-:W-:Y:S01]  /*8f90*/  MUFU.TANH R85, R28 ;  /* 0x0000001c00557308 */ /* 0x000fe20000002400 */
[----:B-1----:R-:W-:Y:S07]  /*8fa0*/  HMMA.16816.F32.BF16 R40, R20, R56, RZ ;  /* 0x000000381428723c */ /* 0x002fee00000418ff */
[----:B------:R-:W-:Y:S01]  /*8fb0*/  FMUL.FTZ R4, R4, UR6 ;  /* 0x0000000604047c20 */ /* 0x000fe20008410000 */
[----:B------:R-:W-:Y:S01]  /*8fc0*/  MUFU.TANH R159, R29 ;  /* 0x0000001d009f7308 */ /* 0x000fe20000002400 */
[----:B------:R-:W-:Y:S01]  /*8fd0*/  FMUL.FTZ R165, R6, UR6 ;  /* 0x0000000606a57c20 */ /* 0x000fe20008410000 */
[----:B------:R-:W-:-:S06]  /*8fe0*/  FMUL.FTZ R169, R7, UR6 ;  /* 0x0000000607a97c20 */ /* 0x000fcc0008410000 */
[----:B------:R-:W-:Y:S04]  /*8ff0*/  MUFU.TANH R191, R30 ;  /* 0x0000001e00bf7308 */ /* 0x000fe80000002400 */
[----:B------:R-:W-:Y:S01]  /*9000*/  HMMA.16816.F32.BF16 R40, R12, R100, R40 ;  /* 0x000000640c28723c */ /* 0x000fe20000041828 */
[----:B------:R-:W-:Y:S01]  /*9010*/  FMUL.FTZ R101, R5, UR6 ;  /* 0x0000000605657c20 */ /* 0x000fe20008410000 */
[----:B------:R-:W-:Y:S02]  /*9020*/  FMUL.FTZ R100, R55, UR6 ;  /* 0x0000000637647c20 */ /* 0x000fe40008410000 */
[----:B------:R1:W-:Y:S08]  /*9030*/  MUFU.TANH R181, R31 ;  /* 0x0000001f00b57308 */ /* 0x0003f00000002400 */
[----:B------:R3:W-:Y:S07]  /*9040*/  MUFU.TANH R89, R4 ;  /* 0x0000000400597308 */ /* 0x0007ee0000002400 */
[----:B------:R-:W-:Y:S01]  /*9050*/  FMUL.FTZ R106, R41, UR6 ;  /* 0x00000006296a7c20 */ /* 0x000fe20008410000 */
[----:B------:R-:W-:Y:S01]  /*9060*/  MUFU.TANH R189, R33 ;  /* 0x0000002100bd7308 */ /* 0x000fe20000002400 */
[----:B-1----:R-:W-:Y:S01]  /*9070*/  HMMA.16816.F32.BF16 R28, R20, R38, RZ ;  /* 0x00000026141c723c */ /* 0x002fe200000418ff */
[----:B------:R-:W-:Y:S01]  /*9080*/  FMUL.FTZ R40, R40, UR6 ;  /* 0x0000000628287c20 */ /* 0x000fe20008410000 */
[----:B------:R-:W-:Y:S01]  /*9090*/  FMUL.FTZ R41, R48, UR6 ;  /* 0x0000000630297c20 */ /* 0x000fe20008410000 */
[----:B------:R-:W-:-:S04]  /*90a0*/  FMUL.FTZ R42, R42, UR6 ;  /* 0x000000062a2a7c20 */ /* 0x000fc80008410000 */
[----:B------:R1:W-:Y:S01]  /*90b0*/  MUFU.TANH R249, R34 ;  /* 0x0000002200f97308 */ /* 0x0003e20000002400 */
[----:B---3--:R-:W-:Y:S01]  /*90c0*/  HMMA.16816.F32.BF16 R4, R24, R38, RZ ;  /* 0x000000261804723c */ /* 0x008fe200000418ff */
[----:B------:R-:W3:Y:S06]  /*90d0*/  LDSM.16.M88.4 R36, [R163+0x3c00] ;  /* 0x003c0000a324783b */ /* 0x000eec0000000200 */
[----:B------:R3:W-:Y:S05]  /*90e0*/  MUFU.TANH R68, R52 ;  /* 0x0000003400447308 */ /* 0x0007ea0000002400 */
[----:B------:R-:W-:Y:S03]  /*90f0*/  HMMA.16816.F32.BF16 R28, R12, R62, R28 ;  /* 0x0000003e0c1c723c */ /* 0x000fe6000004181c */
[----:B------:R-:W4:Y:S01]  /*9100*/  MUFU.TANH R45, R45 ;  /* 0x0000002d002d7308 */ /* 0x000f220000002400 */
[----:B-1----:R1:W5:Y:S01]  /*9110*/  LDSM.16.M88.4 R32, [R0+0x3c00] ;  /* 0x003c00000020783b */ /* 0x0023620000000200 */
[----:B------:R-:W-:-:S04]  /*9120*/  DEPBAR.LE SB0, 0x0 ;  /* 0x000080000000791a */ /* 0x000fc80000000000 */
[----:B------:R-:W-:Y:S02]  /*9130*/  HMMA.16816.F32.BF16 R4, R16, R62, R4 ;  /* 0x0000003e1004723c */ /* 0x000fe40000041804 */
[----:B------:R-:W5:Y:S06]  /*9140*/  MUFU.TANH R47, R47 ;  /* 0x0000002f002f7308 */ /* 0x000f6c0000002400 */
[----:B------:R-:W-:Y:S02]  /*9150*/  HMMA.16816.F32.BF16 R60, R20, R58, RZ ;  /* 0x0000003a143c723c */ /* 0x000fe400000418ff */
[----:B------:R4:W-:Y:S01]  /*9160*/  MUFU.TANH R110, R40 ;  /* 0x00000028006e7308 */ /* 0x0009e20000002400 */
[----:B------:R-:W-:Y:S01]  /*9170*/  FMUL.FTZ R28, R28, UR6 ;  /* 0x000000061c1c7c20 */ /* 0x000fe20008410000 */
[----:B------:R-:W-:Y:S01]  /*9180*/  FMUL.FTZ R29, R29, UR6 ;  /* 0x000000061d1d7c20 */ /* 0x000fe20008410000 */
[----:B------:R-:W-:-:S03]  /*9190*/  FMUL.FTZ R30, R30, UR6 ;  /* 0x000000061e1e7c20 */ /* 0x000fc60008410000 */
[----:B------:R-:W-:Y:S01]  /*91a0*/  HMMA.16816.F32.BF16 R56, R24, R58, RZ ;  /* 0x0000003a1838723c */ /* 0x000fe200000418ff */
[----:B-1----:R-:W-:Y:S01]  /*91b0*/  VIADD R0, R109, 0xffffff09 ;  /* 0xffffff096d007836 */ /* 0x002fe20000000000 */
[----:B------:R-:W-:Y:S01]  /*91c0*/  MUFU.TANH R41, R41 ;  /* 0x0000002900297308 */ /* 0x000fe20000002400 */
[----:B------:R-:W-:Y:S01]  /*91d0*/  FMUL.FTZ R6, R6, UR6 ;  /* 0x0000000606067c20 */ /* 0x000fe20008410000 */
[----:B------:R-:W-:Y:S01]  /*91e0*/  FMUL.FTZ R5, R5, UR6 ;  /* 0x0000000605057c20 */ /* 0x000fe20008410000 */
[----:B------:R-:W-:Y:S01]  /*91f0*/  FMUL.FTZ R7, R7, UR6 ;  /* 0x0000000607077c20 */ /* 0x000fe20008410000 */
[C---:B------:R-:W-:Y:S02]  /*9200*/  ISETP.GE.AND P1, PT, R0.reuse, R108, PT ;  /* 0x0000006c0000720c */ /* 0x040fe40003f26270 */
[----:B---3--:R-:W-:Y:S01]  /*9210*/  HMMA.16816.F32.BF16 R52, R20, R38, RZ ;  /* 0x000000261434723c */ /* 0x008fe200000418ff */
[C---:B------:R-:W-:Y:S02]  /*9220*/  ISETP.GE.AND P5, PT, R0.reuse, R10, PT ;  /* 0x0000000a0000720c */ /* 0x040fe40003fa6270 */
[C---:B------:R-:W-:Y:S01]  /*9230*/  ISETP.GE.AND P3, PT, R0.reuse, R9, PT ;  /* 0x000000090000720c */ /* 0x040fe20003f66270 */
[----:B------:R-:W-:Y:S01]  /*9240*/  MUFU.TANH R81, R44 ;  /* 0x0000002c00517308 */ /* 0x000fe20000002400 */
[----:B------:R-:W-:-:S02]  /*9250*/  ISETP.GE.AND P4, PT, R0, R3, PT ;  /* 0x000000030000720c */ /* 0x000fc40003f86270 */
[----:B------:R-:W-:Y:S01]  /*9260*/  I2FP.F32.U32 R118, R0 ;  /* 0x0000000000767245 */ /* 0x000fe20000201000 */
[----:B------:R-:W-:Y:S01]  /*9270*/  HMMA.16816.F32.BF16 R64, R24, R38, RZ ;  /* 0x000000261840723c */ /* 0x000fe200000418ff */
[----:B------:R-:W-:Y:S01]  /*9280*/  FMUL.FTZ R39, R49, UR6 ;  /* 0x0000000631277c20 */ /* 0x000fe20008410000 */
[----:B------:R-:W-:Y:S02]  /*9290*/  VIADD R38, R109, 0xffffff01 ;  /* 0xffffff016d267836 */ /* 0x000fe40000000000 */
[----:B--2---:R-:W-:Y:S01]  /*92a0*/  FFMA.FTZ R118, R118, R180, R51 ;  /* 0x000000b476767223 */ /* 0x004fe20000010033 */
[----:B------:R-:W-:Y:S02]  /*92b0*/  MUFU.TANH R155, R155 ;  /* 0x0000009b009b7308 */ /* 0x000fe40000002400 */
[----:B----4-:R-:W-:Y:S01]  /*92c0*/  I2FP.F32.U32 R40, R38 ;  /* 0x0000002600287245 */ /* 0x010fe20000201000 */
[----:B------:R-:W-:Y:S01]  /*92d0*/  HMMA.16816.F32.BF16 R60, R12, R102, R60 ;  /* 0x000000660c3c723c */ /* 0x000fe2000004183c */
[----:B------:R-:W-:-:S02]  /*92e0*/  FSEL R118, R118, -INF , !P4 ;  /* 0xff80000076767808 */ /* 0x000fc40006000000 */
[----:B------:R-:W-:Y:S01]  /*92f0*/  ISETP.GE.AND P4, PT, R38, R108, PT ;  /* 0x0000006c2600720c */ /* 0x000fe20003f86270 */
[----:B------:R-:W-:Y:S01]  /*9300*/  FFMA.FTZ R40, R40, R180, R119 ;  /* 0x000000b428287223 */ /* 0x000fe20000010077 */
[----:B------:R-:W1:Y:S03]  /*9310*/  MUFU.TANH R39, R39 ;  /* 0x0000002700277308 */ /* 0x000e660000002400 */
[----:B------:R-:W-:Y:S01]  /*9320*/  HMMA.16816.F32.BF16 R56, R16, R102, R56 ;  /* 0x000000661038723c */ /* 0x000fe20000041838 */
[----:B------:R-:W-:Y:S02]  /*9330*/  I2FP.F32.U32 R102, R0 ;  /* 0x0000000000667245 */ /* 0x000fe40000201000 */
[----:B------:R-:W-:Y:S02]  /*9340*/  FSEL R112, R40, -INF , !P4 ;  /* 0xff80000028707808 */ /* 0x000fe40006000000 */
[----:B------:R-:W-:Y:S01]  /*9350*/  MUFU.TANH R179, R179 ;  /* 0x000000b300b37308 */ /* 0x000fe20000002400 */
[----:B------:R-:W-:-:S02]  /*9360*/  FFMA.FTZ R102, R102, R180, R45 ;  /* 0x000000b466667223 */ /* 0x000fc4000001002d */
[-C--:B-----5:R-:W-:Y:S03]  /*9370*/  HMMA.16816.F32.BF16 R52, R12, R34.reuse, R52 ;  /* 0x000000220c34723c */ /* 0x0a0fe60000041834 */
[----:B------:R-:W-:Y:S01]  /*9380*/  FSEL R102, R102, -INF , !P1 ;  /* 0xff80000066667808 */ /* 0x000fe20004800000 */
[----:B------:R-:W-:Y:S01]  /*9390*/  FMUL.FTZ R49, R60, UR6 ;  /* 0x000000063c317c20 */ /* 0x000fe20008410000 */
[----:B------:R-:W-:Y:S01]  /*93a0*/  ISETP.GE.AND P1, PT, R120, R10, PT ;  /* 0x0000000a7800720c */ /* 0x000fe20003f26270 */
[----:B------:R2:W-:Y:S01]  /*93b0*/  MUFU.TANH R45, R50 ;  /* 0x00000032002d7308 */ /* 0x0005e20000002400 */
[----:B------:R-:W-:Y:S01]  /*93c0*/  FMUL.FTZ R62, R62, UR6 ;  /* 0x000000063e3e7c20 */ /* 0x000fe20008410000 */
[----:B------:R-:W-:Y:S01]  /*93d0*/  HMMA.16816.F32.BF16 R64, R16, R34, R64 ;  /* 0x000000221040723c */ /* 0x000fe20000041840 */
[----:B------:R-:W-:Y:S01]  /*93e0*/  I2FP.F32.U32 R34, R0 ;  /* 0x0000000000227245 */ /* 0x000fe20000201000 */
[----:B------:R-:W-:Y:S01]  /*93f0*/  FMUL.FTZ R61, R61, UR6 ;  /* 0x000000063d3d7c20 */ /* 0x000fe20008410000 */
[----:B------:R-:W-:Y:S01]  /*9400*/  I2FP.F32.U32 R0, R120 ;  /* 0x0000007800007245 */ /* 0x000fe20000201000 */
[----:B------:R-:W-:Y:S01]  /*9410*/  FMUL.FTZ R48, R58, UR6 ;  /* 0x000000063a307c20 */ /* 0x000fe20008410000 */
[----:B------:R-:W-:Y:S01]  /*9420*/  FMUL.FTZ R56, R56, UR6 ;  /* 0x0000000638387c20 */ /* 0x000fe20008410000 */
[CC--:B------:R-:W-:Y:S01]  /*9430*/  FFMA.FTZ R47, R34.reuse, R180.reuse, R47 ;  /* 0x000000b4222f7223 */ /* 0x0c0fe2000001002f */
[-C--:B-1----:R-:W-:Y:S01]  /*9440*/  FFMA.FTZ R35, R34, R180.reuse, R39 ;  /* 0x000000b422237223 */ /* 0x082fe20000010027 */
[----:B------:R-:W-:Y:S01]  /*9450*/  FFMA.FTZ R103, R0, R180, R117 ;  /* 0x000000b400677223 */ /* 0x000fe20000010075 */
[----:B------:R-:W-:Y:S01]  /*9460*/  VIADD R34, R109, 0xffffff08 ;  /* 0xffffff086d227836 */ /* 0x000fe20000000000 */
[----:B------:R-:W-:Y:S01]  /*9470*/  MUFU.TANH R49, R49 ;  /* 0x0000003100317308 */ /* 0x000fe20000002400 */
[----:B------:R-:W-:Y:S01]  /*9480*/  FSEL R251, R47, -INF , !P5 ;  /* 0xff8000002ffb7808 */ /* 0x000fe20006800000 */
[----:B------:R-:W-:Y:S01]  /*9490*/  FMUL.FTZ R53, R53, UR6 ;  /* 0x0000000635357c20 */ /* 0x000fe20008410000 */
[----:B------:R-:W-:Y:S01]  /*94a0*/  FSEL R35, R35, -INF , !P3 ;  /* 0xff80000023237808 */ /* 0x000fe20005800000 */
[----:B------:R-:W-:Y:S01]  /*94b0*/  FMUL.FTZ R55, R55, UR6 ;  /* 0x0000000637377c20 */ /* 0x000fe20008410000 */
[C---:B------:R-:W-:Y:S01]  /*94c0*/  ISETP.GE.AND P5, PT, R120.reuse, R9, PT ;  /* 0x000000097800720c */ /* 0x040fe20003fa6270 */
[----:B--2---:R-:W-:Y:S01]  /*94d0*/  VIADD R50, R109, 0xffffff78 ;  /* 0xffffff786d327836 */ /* 0x004fe20000000000 */
[----:B------:R-:W-:Y:S01]  /*94e0*/  ISETP.GE.AND P3, PT, R120, R3, PT ;  /* 0x000000037800720c */ /* 0x000fe20003f66270 */
[----:B------:R-:W1:Y:S01]  /*94f0*/  MUFU.TANH R47, R46 ;  /* 0x0000002e002f7308 */ /* 0x000e620000002400 */
[----:B------:R-:W-:Y:S01]  /*9500*/  I2FP.F32.U32 R120, R120 ;  /* 0x0000007800787245 */ /* 0x000fe20000201000 */
[----:B------:R-:W-:Y:S01]  /*9510*/  FMUL.FTZ R65, R65, UR6 ;  /* 0x0000000641417c20 */ /* 0x000fe20008410000 */
[----:B------:R-:W-:-:S02]  /*9520*/  FSEL R103, R103, -INF , !P2 ;  /* 0xff80000067677808 */ /* 0x000fc40005000000 */
[----:B------:R-:W-:Y:S01]  /*9530*/  ISETP.GE.AND P2, PT, R38, R10, PT ;  /* 0x0000000a2600720c */ /* 0x000fe20003f46270 */
[CC--:B------:R-:W-:Y:S01]  /*9540*/  FFMA.FTZ R0, R120.reuse, R180.reuse, R145 ;  /* 0x000000b478007223 */ /* 0x0c0fe20000010091 */
[CC--:B------:R-:W-:Y:S01]  /*9550*/  FFMA.FTZ R117, R120.reuse, R180.reuse, R239 ;  /* 0x000000b478757223 */ /* 0x0c0fe200000100ef */
[----:B------:R-:W-:Y:S01]  /*9560*/  FFMA.FTZ R120, R120, R180, R241 ;  /* 0x000000b478787223 */ /* 0x000fe200000100f1 */
[----:B------:R-:W-:Y:S01]  /*9570*/  ISETP.GE.AND P4, PT, R34, R10, PT ;  /* 0x0000000a2200720c */ /* 0x000fe20003f86270 */
[----:B------:R-:W2:Y:S01]  /*9580*/  MUFU.TANH R77, R56 ;  /* 0x00000038004d7308 */ /* 0x000ea20000002400 */
[----:B------:R-:W-:Y:S02]  /*9590*/  FSEL R0, R0, -INF , !P1 ;  /* 0xff80000000007808 */ /* 0x000fe40004800000 */
[----:B------:R-:W-:Y:S02]  /*95a0*/  FSEL R117, R117, -INF , !P5 ;  /* 0xff80000075757808 */ /* 0x000fe40006800000 */
[----:B------:R-:W-:-:S02]  /*95b0*/  ISETP.GE.AND P1, PT, R38, R9, PT ;  /* 0x000000092600720c */ /* 0x000fc40003f26270 */
[----:B------:R-:W-:Y:S01]  /*95c0*/  ISETP.GE.AND P5, PT, R38, R3, PT ;  /* 0x000000032600720c */ /* 0x000fe20003fa6270 */
[----:B------:R1:W-:Y:S01]  /*95d0*/  MUFU.TANH R51, R62 ;  /* 0x0000003e00337308 */ /* 0x0003e20000002400 */
[----:B------:R-:W-:Y:S02]  /*95e0*/  I2FP.F32.U32 R38, R38 ;  /* 0x0000002600267245 */ /* 0x000fe40000201000 */
[----:B------:R-:W-:Y:S02]  /*95f0*/  FSEL R120, R120, -INF , !P3 ;  /* 0xff80000078787808 */ /* 0x000fe40005800000 */
[----:B------:R-:W-:Y:S01]  /*9600*/  ISETP.GE.AND P3, PT, R34, R108, PT ;  /* 0x0000006c2200720c */ /* 0x000fe20003f66270 */
[CC--:B------:R-:W-:Y:S01]  /*9610*/  FFMA.FTZ R60, R38.reuse, R180.reuse, R131 ;  /* 0x000000b4263c7223 */ /* 0x0c0fe20000010083 */
[C---:B------:R-:W-:Y:S01]  /*9620*/  FFMA.FTZ R39, R38.reuse, R180, R187 ;  /* 0x000000b426277223 */ /* 0x040fe200000100bb */
[----:B------:R-:W-:Y:S01]  /*9630*/  I2FP.F32.U32 R40, R34 ;  /* 0x0000002200287245 */ /* 0x000fe20000201000 */
[-C--:B------:R-:W-:Y:S01]  /*9640*/  FFMA.FTZ R58, R38, R180.reuse, R157 ;  /* 0x000000b4263a7223 */ /* 0x080fe2000001009d */
[----:B------:R-:W-:Y:S01]  /*9650*/  FMUL.FTZ R38, R54, UR6 ;  /* 0x0000000636267c20 */ /* 0x000fe20008410000 */
[----:B------:R-:W-:Y:S01]  /*9660*/  FSEL R60, R60, -INF , !P2 ;  /* 0xff8000003c3c7808 */ /* 0x000fe20005000000 */
[----:B------:R3:W4:Y:S01]  /*9670*/  MUFU.TANH R157, R48 ;  /* 0x00000030009d7308 */ /* 0x0007220000002400 */
[----:B------:R-:W-:Y:S01]  /*9680*/  FSEL R39, R39, -INF , !P1 ;  /* 0xff80000027277808 */ /* 0x000fe20004800000 */
[----:B------:R-:W-:Y:S01]  /*9690*/  FFMA.FTZ R81, R40, R180, R81 ;  /* 0x000000b428517223 */ /* 0x000fe20000010051 */
[----:B------:R-:W-:Y:S01]  /*96a0*/  ISETP.GE.AND P2, PT, R34, R9, PT ;  /* 0x000000092200720c */ /* 0x000fe20003f46270 */
[----:B------:R-:W-:Y:S01]  /*96b0*/  FMUL.FTZ R40, R66, UR6 ;  /* 0x0000000642287c20 */ /* 0x000fe20008410000 */
[----:B------:R-:W-:-:S02]  /*96c0*/  ISETP.GE.AND P1, PT, R34, R3, PT ;  /* 0x000000032200720c */ /* 0x000fc40003f26270 */
[----:B------:R-:W-:Y:S01]  /*96d0*/  I2FP.F32.U32 R34, R34 ;  /* 0x0000002200227245 */ /* 0x000fe20000201000 */
[----:B------:R-:W-:Y:S01]  /*96e0*/  MUFU.TANH R38, R38 ;  /* 0x0000002600267308 */ /* 0x000fe20000002400 */
[----:B------:R-:W-:Y:S02]  /*96f0*/  FSEL R58, R58, -INF , !P5 ;  /* 0xff8000003a3a7808 */ /* 0x000fe40006800000 */
[----:B------:R-:W-:Y:S01]  /*9700*/  FSEL R114, R81, -INF , !P3 ;  /* 0xff80000051727808 */ /* 0x000fe20005800000 */
[-C--:B------:R-:W-:Y:S01]  /*9710*/  FFMA.FTZ R119, R34, R180.reuse, R41 ;  /* 0x000000b422777223 */ /* 0x080fe20000010029 */
[----:B------:R-:W-:Y:S01]  /*9720*/  FMUL.FTZ R41, R52, UR6 ;  /* 0x0000000634297c20 */ /* 0x000fe20008410000 */
[CC--:B-1----:R-:W-:Y:S01]  /*9730*/  FFMA.FTZ R62, R34.reuse, R180.reuse, R47 ;  /* 0x000000b4223e7223 */ /* 0x0c2fe2000001002f */
[----:B------:R-:W-:Y:S01]  /*9740*/  FFMA.FTZ R128, R34, R180, R45 ;  /* 0x000000b422807223 */ /* 0x000fe2000001002d */
[----:B------:R-:W1:Y:S01]  /*9750*/  MUFU.TANH R40, R40 ;  /* 0x0000002800287308 */ /* 0x000e620000002400 */
[----:B---3--:R-:W-:Y:S01]  /*9760*/  FMUL.FTZ R48, R64, UR6 ;  /* 0x0000000640307c20 */ /* 0x008fe20008410000 */
[----:B------:R-:W-:Y:S01]  /*9770*/  HMMA.16816.F32.BF16 R44, R20, R98, RZ ;  /* 0x00000062142c723c */ /* 0x000fe200000418ff */
[----:B------:R-:W-:-:S02]  /*9780*/  I2FP.F32.U32 R34, R138 ;  /* 0x0000008a00227245 */ /* 0x000fc40000201000 */
[----:B------:R-:W-:Y:S02]  /*9790*/  FSEL R62, R62, -INF , !P4 ;  /* 0xff8000003e3e7808 */ /* 0x000fe40006000000 */
[----:B------:R-:W-:Y:S01]  /*97a0*/  ISETP.GE.AND P4, PT, R138, R9, PT ;  /* 0x000000098a00720c */ /* 0x000fe20003f86270 */
[----:B------:R-:W3:Y:S01]  /*97b0*/  MUFU.TANH R41, R41 ;  /* 0x0000002900297308 */ /* 0x000ee20000002400 */
[CC--:B------:R-:W-:Y:S01]  /*97c0*/  FFMA.FTZ R49, R34.reuse, R180.reuse, R49 ;  /* 0x000000b422317223 */ /* 0x0c0fe20000010031 */
[----:B------:R-:W-:Y:S01]  /*97d0*/  HMMA.16816.F32.BF16 R96, R24, R98, RZ ;  /* 0x000000621860723c */ /* 0x000fe200000418ff */
[----:B------:R-:W-:Y:S01]  /*97e0*/  FSEL R119, R119, -INF , !P2 ;  /* 0xff80000077777808 */ /* 0x000fe20005000000 */
[----:B--2---:R-:W-:Y:S01]  /*97f0*/  FFMA.FTZ R56, R34, R180, R77 ;  /* 0x000000b422387223 */ /* 0x004fe2000001004d */
[----:B------:R-:W-:Y:S01]  /*9800*/  ISETP.GE.AND P5, PT, R138, R108, PT ;  /* 0x0000006c8a00720c */ /* 0x000fe20003fa6270 */
[----:B----4-:R-:W-:Y:S01]  /*9810*/  FFMA.FTZ R157, R34, R180, R157 ;  /* 0x000000b4229d7223 */ /* 0x010fe2000001009d */
[C---:B------:R-:W-:Y:S01]  /*9820*/  ISETP.GE.AND P3, PT, R138.reuse, R10, PT ;  /* 0x0000000a8a00720c */ /* 0x040fe20003f66270 */
[----:B------:R-:W2:Y:S01]  /*9830*/  MUFU.TANH R48, R48 ;  /* 0x0000003000307308 */ /* 0x000ea20000002400 */
[----:B------:R-:W-:Y:S01]  /*9840*/  ISETP.GE.AND P2, PT, R138, R3, PT ;  /* 0x000000038a00720c */ /* 0x000fe20003f46270 */
[----:B------:R-:W-:Y:S01]  /*9850*/  VIADD R34, R109, 0xffffff10 ;  /* 0xffffff106d227836 */ /* 0x000fe20000000000 */
[----:B------:R-:W-:-:S02]  /*9860*/  FSEL R145, R49, -INF , !P4 ;  /* 0xff80000031917808 */ /* 0x000fc40006000000 */
[----:B------:R-:W-:Y:S01]  /*9870*/  I2FP.F32.U32 R138, R138 ;  /* 0x0000008a008a7245 */ /* 0x000fe20000201000 */
[-C--:B------:R-:W-:Y:S01]  /*9880*/  HMMA.16816.F32.BF16 R44, R12, R94.reuse, R44 ;  /* 0x0000005e0c2c723c */ /* 0x080fe2000004182c */
[----:B------:R-:W-:Y:S01]  /*9890*/  I2FP.F32.U32 R49, R50 ;  /* 0x0000003200317245 */ /* 0x000fe20000201000 */
[----:B------:R4:W-:Y:S01]  /*98a0*/  MUFU.TANH R116, R42 ;  /* 0x0000002a00747308 */ /* 0x0009e20000002400 */
[----:B------:R-:W-:Y:S01]  /*98b0*/  FSEL R128, R128, -INF , !P1 ;  /* 0xff80000080807808 */ /* 0x000fe20004800000 */
[-C--:B------:R-:W-:Y:S01]  /*98c0*/  FFMA.FTZ R138, R138, R180.reuse, R51 ;  /* 0x000000b48a8a7223 */ /* 0x080fe20000010033 */
[----:B------:R-:W-:Y:S01]  /*98d0*/  FSEL R56, R56, -INF , !P5 ;  /* 0xff80000038387808 */ /* 0x000fe20006800000 */
[-C--:B-1----:R-:W-:Y:S01]  /*98e0*/  FFMA.FTZ R40, R49, R180.reuse, R40 ;  /* 0x000000b431287223 */ /* 0x082fe20000010028 */
[----:B------:R-:W-:Y:S01]  /*98f0*/  FSEL R157, R157, -INF , !P3 ;  /* 0xff8000009d9d7808 */ /* 0x000fe20005800000 */
[C---:B---3--:R-:W-:Y:S01]  /*9900*/  FFMA.FTZ R41, R49.reuse, R180, R41 ;  /* 0x000000b431297223 */ /* 0x048fe20000010029 */
[----:B------:R-:W-:Y:S01]  /*9910*/  I2FP.F32.U32 R144, R34 ;  /* 0x0000002200907245 */ /* 0x000fe20000201000 */
[----:B------:R-:W-:Y:S01]  /*9920*/  HMMA.16816.F32.BF16 R96, R16, R94, R96 ;  /* 0x0000005e1060723c */ /* 0x000fe20000041860 */
[C---:B--2---:R-:W-:Y:S01]  /*9930*/  FFMA.FTZ R48, R49.reuse, R180, R48 ;  /* 0x000000b431307223 */ /* 0x044fe20000010030 */
[C---:B------:R-:W-:Y:S01]  /*9940*/  ISETP.GE.AND P1, PT, R50.reuse, R108, PT ;  /* 0x0000006c3200720c */ /* 0x040fe20003f26270 */
[----:B------:R-:W-:Y:S01]  /*9950*/  FFMA.FTZ R38, R49, R180, R38 ;  /* 0x000000b431267223 */ /* 0x000fe20000010026 */
[----:B------:R-:W-:Y:S01]  /*9960*/  ISETP.GE.AND P5, PT, R50, R10, PT ;  /* 0x0000000a3200720c */ /* 0x000fe20003fa6270 */
[-C--:B------:R-:W-:Y:S01]  /*9970*/  FFMA.FTZ R94, R144, R180.reuse, R137 ;  /* 0x000000b4905e7223 */ /* 0x080fe20000010089 */
[-C--:B------:R-:W-:Y:S01]  /*9980*/  ISETP.GE.AND P3, PT, R50, R9.reuse, PT ;  /* 0x000000093200720c */ /* 0x080fe20003f66270 */
[-C--:B------:R-:W-:Y:S01]  /*9990*/  FFMA.FTZ R64, R144, R180.reuse, R167 ;  /* 0x000000b490407223 */ /* 0x080fe200000100a7 */
[----:B------:R-:W-:Y:S01]  /*99a0*/  FSEL R138, R138, -INF , !P2 ;  /* 0xff8000008a8a7808 */ /* 0x000fe20005000000 */
[----:B------:R-:W-:Y:S01]  /*99b0*/  FFMA.FTZ R137, R144, R180, R177 ;  /* 0x000000b490897223 */ /* 0x000fe200000100b1 */
[----:B------:R-:W-:Y:S01]  /*99c0*/  FSEL R66, R48, -INF , !P1 ;  /* 0xff80000030427808 */ /* 0x000fe20004800000 */
[----:B------:R-:W-:Y:S01]  /*99d0*/  VIADD R48, R109, 0xffffff11 ;  /* 0xffffff116d307836 */ /* 0x000fe20000000000 */
[----:B------:R-:W-:Y:S01]  /*99e0*/  FSEL R131, R40, -INF , !P5 ;  /* 0xff80000028837808 */ /* 0x000fe20006800000 */
[----:B------:R-:W-:Y:S01]  /*99f0*/  FMUL.FTZ R167, R4, UR6 ;  /* 0x0000000604a77c20 */ /* 0x000fe20008410000 */
[----:B------:R-:W-:Y:S01]  /*9a00*/  FSEL R136, R41, -INF , !P3 ;  /* 0xff80000029887808 */ /* 0x000fe20005800000 */
[----:B------:R-:W1:Y:S01]  /*9a10*/  MUFU.TANH R175, R175 ;  /* 0x000000af00af7308 */ /* 0x000e620000002400 */
[----:B------:R-:W-:Y:S01]  /*9a20*/  ISETP.GE.AND P2, PT, R34, R108, PT ;  /* 0x0000006c2200720c */ /* 0x000fe20003f46270 */
[----:B------:R-:W-:Y:S01]  /*9a30*/  FFMA.FTZ R144, R144, R180, R179 ;  /* 0x000000b490907223 */ /* 0x000fe200000100b3 */
[C---:B------:R-:W-:Y:S01]  /*9a40*/  ISETP.GE.AND P1, PT, R34.reuse, R10, PT ;  /* 0x0000000a2200720c */ /* 0x040fe20003f26270 */
[----:B------:R-:W-:Y:S01]  /*9a50*/  FMUL.FTZ R4, R31, UR6 ;  /* 0x000000061f047c20 */ /* 0x000fe20008410000 */
[----:B------:R-:W-:Y:S01]  /*9a60*/  ISETP.GE.AND P5, PT, R34, R9, PT ;  /* 0x000000092200720c */ /* 0x000fe20003fa6270 */
[----:B------:R-:W-:Y:S01]  /*9a70*/  FMUL.FTZ R98, R98, UR6 ;  /* 0x0000000662627c20 */ /* 0x000fe20008410000 */
[-C--:B------:R-:W-:Y:S01]  /*9a80*/  ISETP.GE.AND P3, PT, R34, R3.reuse, PT ;  /* 0x000000032200720c */ /* 0x080fe20003f66270 */
[----:B------:R-:W-:Y:S01]  /*9a90*/  FMUL.FTZ R34, R43, UR6 ;  /* 0x000000062b227c20 */ /* 0x000fe20008410000 */
[----:B------:R-:W-:Y:S01]  /*9aa0*/  ISETP.GE.AND P4, PT, R50, R3, PT ;  /* 0x000000033200720c */ /* 0x000fe20003f86270 */
[----:B----4-:R-:W-:Y:S01]  /*9ab0*/  HMMA.16816.F32.BF16 R40, R24, R36, RZ ;  /* 0x000000241828723c */ /* 0x010fe200000418ff */
[----:B------:R-:W-:Y:S01]  /*9ac0*/  FSEL R94, R94, -INF , !P2 ;  /* 0xff8000005e5e7808 */ /* 0x000fe20005000000 */
[----:B------:R-:W-:Y:S01]  /*9ad0*/  MUFU.TANH R77, R28 ;  /* 0x0000001c004d7308 */ /* 0x000fe20000002400 */
[----:B------:R-:W-:Y:S01]  /*9ae0*/  FSEL R134, R38, -INF , !P4 ;  /* 0xff80000026867808 */ /* 0x000fe20006000000 */
[----:B------:R-:W-:Y:S01]  /*9af0*/  VIADD R38, R109, 0xffffff18 ;  /* 0xffffff186d267836 */ /* 0x000fe20000000000 */
[----:B------:R-:W-:Y:S01]  /*9b00*/  FSEL R64, R64, -INF , !P1 ;  /* 0xff80000040407808 */ /* 0x000fe20004800000 */
[----:B------:R-:W-:Y:S01]  /*9b10*/  FMUL.FTZ R50, R45, UR6 ;  /* 0x000000062d327c20 */ /* 0x000fe20008410000 */
[----:B------:R-:W-:Y:S01]  /*9b20*/  FSEL R137, R137, -INF , !P5 ;  /* 0xff80000089897808 */ /* 0x000fe20006800000 */
[----:B------:R-:W-:Y:S01]  /*9b30*/  FMUL.FTZ R84, R47, UR6 ;  /* 0x000000062f547c20 */ /* 0x000fe20008410000 */
[C---:B------:R-:W-:Y:S01]  /*9b40*/  ISETP.GE.AND P4, PT, R48.reuse, R108, PT ;  /* 0x0000006c3000720c */ /* 0x040fe20003f86270 */
[----:B------:R-:W2:Y:S01]  /*9b50*/  MUFU.TANH R167, R167 ;  /* 0x000000a700a77308 */ /* 0x000ea20000002400 */
[C---:B------:R-:W-:Y:S01]  /*9b60*/  ISETP.GE.AND P2, PT, R48.reuse, R10, PT ;  /* 0x0000000a3000720c */ /* 0x040fe20003f46270 */
[----:B------:R-:W-:Y:S01]  /*9b70*/  FMUL.FTZ R142, R97, UR6 ;  /* 0x00000006618e7c20 */ /* 0x000fe20008410000 */
[C---:B------:R-:W-:Y:S01]  /*9b80*/  ISETP.GE.AND P1, PT, R48.reuse, R9, PT ;  /* 0x000000093000720c */ /* 0x040fe20003f26270 */
[----:B------:R-:W-:Y:S01]  /*9b90*/  FMUL.FTZ R132, R99, UR6 ;  /* 0x0000000663847c20 */ /* 0x000fe20008410000 */
[----:B------:R-:W-:-:S02]  /*9ba0*/  ISETP.GE.AND P5, PT, R48, R3, PT ;  /* 0x000000033000720c */ /* 0x000fc40003fa6270 */
[----:B------:R-:W-:Y:S01]  /*9bb0*/  I2FP.F32.U32 R48, R48 ;  /* 0x0000003000307245 */ /* 0x000fe20000201000 */
[----:B------:R-:W-:Y:S01]  /*9bc0*/  MUFU.TANH R49, R29 ;  /* 0x0000001d00317308 */ /* 0x000fe20000002400 */
[----:B------:R-:W-:Y:S01]  /*9bd0*/  FSEL R144, R144, -INF , !P3 ;  /* 0xff80000090907808 */ /* 0x000fe20005800000 */
[----:B------:R-:W-:Y:S01]  /*9be0*/  HMMA.16816.F32.BF16 R40, R16, R32, R40 ;  /* 0x000000201028723c */ /* 0x000fe20000041828 */
[----:B------:R-:W-:Y:S01]  /*9bf0*/  ISETP.GE.AND P3, PT, R38, R108, PT ;  /* 0x0000006c2600720c */ /* 0x000fe20003f66270 */
[CC--:B------:R-:W-:Y:S01]  /*9c00*/  FFMA.FTZ R95, R48.reuse, R180.reuse, R147 ;  /* 0x000000b4305f7223 */ /* 0x0c0fe20000010093 */
[CC--:B------:R-:W-:Y:S01]  /*9c10*/  FFMA.FTZ R122, R48.reuse, R180.reuse, R127 ;  /* 0x000000b4307a7223 */ /* 0x0c0fe2000001007f */
[CC--:B------:R-:W-:Y:S01]  /*9c20*/  FFMA.FTZ R127, R48.reuse, R180.reuse, R155 ;  /* 0x000000b4307f7223 */ /* 0x0c0fe2000001009b */
[----:B-1----:R-:W-:Y:S01]  /*9c30*/  FFMA.FTZ R54, R48, R180, R175 ;  /* 0x000000b430367223 */ /* 0x002fe200000100af */
[----:B------:R1:W3:Y:S01]  /*9c40*/  MUFU.TANH R147, R6 ;  /* 0x0000000600937308 */ /* 0x0002e20000002400 */
[----:B------:R-:W-:-:S02]  /*9c50*/  FSEL R95, R95, -INF , !P4 ;  /* 0xff8000005f5f7808 */ /* 0x000fc40006000000 */
[----:B------:R-:W-:Y:S02]  /*9c60*/  FSEL R122, R122, -INF , !P2 ;  /* 0xff8000007a7a7808 */ /* 0x000fe40005000000 */
[----:B------:R-:W-:Y:S02]  /*9c70*/  FSEL R127, R127, -INF , !P1 ;  /* 0xff8000007f7f7808 */ /* 0x000fe40004800000 */
[C---:B------:R-:W-:Y:S01]  /*9c80*/  ISETP.GE.AND P4, PT, R38.reuse, R10, PT ;  /* 0x0000000a2600720c */ /* 0x040fe20003f86270 */
[----:B------:R4:W5:Y:S01]  /*9c90*/  MUFU.TANH R51, R30 ;  /* 0x0000001e00337308 */ /* 0x0009620000002400 */
[C---:B------:R-:W-:Y:S02]  /*9ca0*/  ISETP.GE.AND P2, PT, R38.reuse, R9, PT ;  /* 0x000000092600720c */ /* 0x040fe40003f46270 */
[----:B------:R-:W-:Y:S02]  /*9cb0*/  ISETP.GE.AND P1, PT, R38, R3, PT ;  /* 0x000000032600720c */ /* 0x000fe40003f26270 */
[----:B------:R-:W-:Y:S01]  /*9cc0*/  I2FP.F32.U32 R38, R38 ;  /* 0x0000002600267245 */ /* 0x000fe20000201000 */
[----:B------:R-:W-:Y:S01]  /*9cd0*/  FMUL.FTZ R126, R40, UR6 ;  /* 0x00000006287e7c20 */ /* 0x000fe20008410000 */
[----:B------:R-:W-:Y:S01]  /*9ce0*/  FSEL R54, R54, -INF , !P5 ;  /* 0xff80000036367808 */ /* 0x000fe20006800000 */
[----:B------:R-:W5:Y:S01]  /*9cf0*/  MUFU.TANH R5, R5 ;  /* 0x0000000500057308 */ /* 0x000f620000002400 */
[----:B-1----:R-:W-:-:S02]  /*9d00*/  VIADD R6, R109, 0xffffff19 ;  /* 0xffffff196d067836 */ /* 0x002fc40000000000 */
[CC--:B--2---:R-:W-:Y:S01]  /*9d10*/  FFMA.FTZ R124, R38.reuse, R180.reuse, R167 ;  /* 0x000000b4267c7223 */ /* 0x0c4fe200000100a7 */
[CC--:B---3--:R-:W-:Y:S01]  /*9d20*/  FFMA.FTZ R140, R38.reuse, R180.reuse, R147 ;  /* 0x000000b4268c7223 */ /* 0x0c8fe20000010093 */
[----:B------:R-:W-:Y:S01]  /*9d30*/  FFMA.FTZ R77, R38, R180, R77 ;  /* 0x000000b4264d7223 */ /* 0x000fe2000001004d */
[----:B------:R-:W-:Y:S01]  /*9d40*/  FMUL.FTZ R41, R41, UR6 ;  /* 0x0000000629297c20 */ /* 0x000fe20008410000 */
[----:B------:R-:W-:Y:S01]  /*9d50*/  ISETP.GE.AND P5, PT, R6, R108, PT ;  /* 0x0000006c0600720c */ /* 0x000fe20003fa6270 */
[----:B------:R-:W-:Y:S01]  /*9d60*/  FMUL.FTZ R42, R42, UR6 ;  /* 0x000000062a2a7c20 */ /* 0x000fe20008410000 */
[----:B------:R-:W1:Y:S01]  /*9d70*/  MUFU.TANH R7, R7 ;  /* 0x0000000700077308 */ /* 0x000e620000002400 */
[-C--:B----4-:R-:W-:Y:S01]  /*9d80*/  HMMA.16816.F32.BF16 R28, R20, R82.reuse, RZ ;  /* 0x00000052141c723c */ /* 0x090fe200000418ff */
[----:B------:R-:W-:Y:S01]  /*9d90*/  FSEL R124, R124, -INF , !P3 ;  /* 0xff8000007c7c7808 */ /* 0x000fe20005800000 */
[----:B-----5:R-:W-:Y:S01]  /*9da0*/  FFMA.FTZ R51, R38, R180, R51 ;  /* 0x000000b426337223 */ /* 0x020fe20000010033 */
[----:B------:R-:W-:Y:S01]  /*9db0*/  FSEL R140, R140, -INF , !P4 ;  /* 0xff8000008c8c7808 */ /* 0x000fe20006000000 */
[----:B------:R-:W-:Y:S01]  /*9dc0*/  VIADD R38, R109, 0xffffff20 ;  /* 0xffffff206d267836 */ /* 0x000fe20000000000 */
[----:B------:R-:W-:Y:S01]  /*9dd0*/  FSEL R148, R77, -INF , !P2 ;  /* 0xff8000004d947808 */ /* 0x000fe20005000000 */
[----:B------:R-:W-:Y:S01]  /*9de0*/  FMUL.FTZ R43, R43, UR6 ;  /* 0x000000062b2b7c20 */ /* 0x000fe20008410000 */
[C---:B------:R-:W-:Y:S01]  /*9df0*/  ISETP.GE.AND P3, PT, R6.reuse, R10, PT ;  /* 0x0000000a0600720c */ /* 0x040fe20003f66270 */
[----:B------:R-:W-:Y:S01]  /*9e00*/  HMMA.16816.F32.BF16 R80, R24, R82, RZ ;  /* 0x000000521850723c */ /* 0x000fe200000418ff */
[C---:B------:R-:W-:Y:S01]  /*9e10*/  ISETP.GE.AND P4, PT, R6.reuse, R9, PT ;  /* 0x000000090600720c */ /* 0x040fe20003f86270 */
[----:B------:R-:W-:Y:S01]  /*9e20*/  MUFU.TANH R135, R135 ;  /* 0x0000008700877308 */ /* 0x000fe20000002400 */
[----:B------:R-:W-:-:S02]  /*9e30*/  ISETP.GE.AND P2, PT, R6, R3, PT ;  /* 0x000000030600720c */ /* 0x000fc40003f46270 */
[----:B------:R-:W-:-:S05]  /*9e40*/  I2FP.F32.U32 R6, R6 ;  /* 0x0000000600067245 */ /* 0x000fca0000201000 */
[----:B------:R2:W3:Y:S01]  /*9e50*/  MUFU.TANH R77, R4 ;  /* 0x00000004004d7308 */ /* 0x0004e20000002400 */
[CC--:B------:R-:W-:Y:S01]  /*9e60*/  FFMA.FTZ R5, R6.reuse, R180.reuse, R5 ;  /* 0x000000b406057223 */ /* 0x0c0fe20000010005 */
[CC--:B-1----:R-:W-:Y:S01]  /*9e70*/  FFMA.FTZ R7, R6.reuse, R180.reuse, R7 ;  /* 0x000000b406077223 */ /* 0x0c2fe20000010007 */
[----:B------:R-:W-:Y:S01]  /*9e80*/  FFMA.FTZ R40, R6, R180, R49 ;  /* 0x000000b406287223 */ /* 0x000fe20000010031 */
[-C--:B------:R-:W-:Y:S04]  /*9e90*/  HMMA.16816.F32.BF16 R28, R12, R74.reuse, R28 ;  /* 0x0000004a0c1c723c */ /* 0x080fe8000004181c */
[----:B------:R1:W-:Y:S01]  /*9ea0*/  MUFU.TANH R147, R34 ;  /* 0x0000002200937308 */ /* 0x0003e20000002400 */
[----:B------:R-:W-:Y:S02]  /*9eb0*/  FSEL R40, R40, -INF , !P4 ;  /* 0xff80000028287808 */ /* 0x000fe40006000000 */
[----:B------:R-:W-:Y:S01]  /*9ec0*/  ISETP.GE.AND P4, PT, R38, R3, PT ;  /* 0x000000032600720c */ /* 0x000fe20003f86270 */
[----:B------:R-:W-:Y:S01]  /*9ed0*/  HMMA.16816.F32.BF16 R80, R16, R74, R80 ;  /* 0x0000004a1050723c */ /* 0x000fe20000041850 */
[----:B------:R-:W-:-:S02]  /*9ee0*/  FSEL R74, R5, -INF , !P5 ;  /* 0xff800000054a7808 */ /* 0x000fc40006800000 */
[----:B------:R-:W-:Y:S01]  /*9ef0*/  FSEL R75, R7, -INF , !P3 ;  /* 0xff800000074b7808 */ /* 0x000fe20005800000 */
[----:B------:R-:W4:Y:S01]  /*9f00*/  MUFU.TANH R121, R121 ;  /* 0x0000007900797308 */ /* 0x000f220000002400 */
[----:B------:R-:W-:Y:S01]  /*9f10*/  ISETP.GE.AND P5, PT, R38, R10, PT ;  /* 0x0000000a2600720c */ /* 0x000fe20003fa6270 */
[----:B--2---:R-:W-:Y:S01]  /*9f20*/  FMUL.FTZ R4, R46, UR6 ;  /* 0x000000062e047c20 */ /* 0x004fe20008410000 */
[----:B------:R-:W-:Y:S01]  /*9f30*/  ISETP.GE.AND P3, PT, R38, R9, PT ;  /* 0x000000092600720c */ /* 0x000fe20003f66270 */
[----:B---3--:R-:W-:Y:S01]  /*9f40*/  FFMA.FTZ R77, R6, R180, R77 ;  /* 0x000000b4064d7223 */ /* 0x008fe2000001004d */
[----:B------:R-:W-:-:S03]  /*9f50*/  VIADD R46, R109, 0xffffff21 ;  /* 0xffffff216d2e7836 */ /* 0x000fc60000000000 */
[----:B------:R-:W2:Y:S01]  /*9f60*/  MUFU.TANH R111, R111 ;  /* 0x0000006f006f7308 */ /* 0x000ea20000002400 */
[----:B-1----:R-:W-:Y:S01]  /*9f70*/  FSEL R34, R51, -INF , !P1 ;  /* 0xff80000033227808 */ /* 0x002fe20004800000 */
[----:B------:R-:W-:Y:S01]  /*9f80*/  FMUL.FTZ R51, R44, UR6 ;  /* 0x000000062c337c20 */ /* 0x000fe20008410000 */
[----:B------:R-:W-:Y:S02]  /*9f90*/  ISETP.GE.AND P1, PT, R38, R108, PT ;  /* 0x0000006c2600720c */ /* 0x000fe40003f26270 */
[----:B------:R-:W-:-:S03]  /*9fa0*/  I2FP.F32.U32 R38, R38 ;  /* 0x0000002600267245 */ /* 0x000fc60000201000 */
[----:B------:R1:W3:Y:S02]  /*9fb0*/  MUFU.TANH R155, R98 ;  /* 0x00000062009b7308 */ /* 0x0002e40000002400 */
[CC--:B------:R-:W-:Y:S01]  /*9fc0*/  FFMA.FTZ R44, R38.reuse, R180.reuse, R123 ;  /* 0x000000b4262c7223 */ /* 0x0c0fe2000001007b */
[CC--:B------:R-:W-:Y:S01]  /*9fd0*/  FFMA.FTZ R45, R38.reuse, R180.reuse, R135 ;  /* 0x000000b4262d7223 */ /* 0x0c0fe20000010087 */
[CC--:B------:R-:W-:Y:S01]  /*9fe0*/  FFMA.FTZ R149, R38.reuse, R180.reuse, R149 ;  /* 0x000000b426957223 */ /* 0x0c0fe20000010095 */
[----:B------:R-:W-:Y:S01]  /*9ff0*/  FFMA.FTZ R52, R38, R180, R171 ;  /* 0x000000b426347223 */ /* 0x000fe200000100ab */
[----:B------:R-:W-:Y:S01]  /*a000*/  FMUL.FTZ R135, R96, UR6 ;  /* 0x0000000660877c20 */ /* 0x000fe20008410000 */
[----:B------:R-:W-:Y:S01]  /*a010*/  FSEL R38, R77, -INF , !P2 ;  /* 0xff8000004d267808 */ /* 0x000fe20005000000 */
[----:B------:R-:W-:Y:S01]  /*a020*/  MUFU.TANH R51, R51 ;  /* 0x0000003300337308 */ /* 0x000fe20000002400 */
[----:B------:R-:W-:Y:S01]  /*a030*/  FSEL R44, R44, -INF , !P1 ;  /* 0xff8000002c2c7808 */ /* 0x000fe20004800000 */
[----:B------:R-:W-:Y:S01]  /*a040*/  VIADD R96, R109, 0xffffff28 ;  /* 0xffffff286d607836 */ /* 0x000fe20000000000 */
[----:B------:R-:W-:-:S02]  /*a050*/  FSEL R45, R45, -INF , !P5 ;  /* 0xff8000002d2d7808 */ /* 0x000fc40006800000 */
[----:B------:R-:W-:Y:S02]  /*a060*/  FSEL R149, R149, -INF , !P3 ;  /* 0xff80000095957808 */ /* 0x000fe40005800000 */
[C---:B------:R-:W-:Y:S01]  /*a070*/  ISETP.GE.AND P2, PT, R46.reuse, R108, PT ;  /* 0x0000006c2e00720c */ /* 0x040fe20003f46270 */
[----:B------:R-:W5:Y:S01]  /*a080*/  MUFU.TANH R135, R135 ;  /* 0x0000008700877308 */ /* 0x000f620000002400 */
[C---:B------:R-:W-:Y:S01]  /*a090*/  ISETP.GE.AND P1, PT, R46.reuse, R10, PT ;  /* 0x0000000a2e00720c */ /* 0x040fe20003f26270 */
[----:B-1----:R-:W-:Y:S01]  /*a0a0*/  VIADD R98, R109, 0xffffff29 ;  /* 0xffffff296d627836 */ /* 0x002fe20000000000 */
[C---:B------:R-:W-:Y:S02]  /*a0b0*/  ISETP.GE.AND P5, PT, R46.reuse, R9, PT ;  /* 0x000000092e00720c */ /* 0x040fe40003fa6270 */
[----:B------:R-:W-:Y:S02]  /*a0c0*/  ISETP.GE.AND P3, PT, R46, R3, PT ;  /* 0x000000032e00720c */ /* 0x000fe40003f66270 */
[----:B------:R-:W-:Y:S01]  /*a0d0*/  I2FP.F32.U32 R46, R46 ;  /* 0x0000002e002e7245 */ /* 0x000fe20000201000 */
[----:B------:R1:W5:Y:S01]  /*a0e0*/  MUFU.TANH R123, R4 ;  /* 0x00000004007b7308 */ /* 0x0003620000002400 */
[----:B------:R-:W-:-:S02]  /*a0f0*/  FSEL R52, R52, -INF , !P4 ;  /* 0xff80000034347808 */ /* 0x000fc40006000000 */
[----:B------:R-:W-:Y:S01]  /*a100*/  ISETP.GE.AND P4, PT, R96, R108, PT ;  /* 0x0000006c6000720c */ /* 0x000fe20003f86270 */
[CC--:B----4-:R-:W-:Y:S01]  /*a110*/  FFMA.FTZ R97, R46.reuse, R180.reuse, R121 ;  /* 0x000000b42e617223 */ /* 0x0d0fe20000010079 */
[CC--:B--2---:R-:W-:Y:S01]  /*a120*/  FFMA.FTZ R47, R46.reuse, R180.reuse, R111 ;  /* 0x000000b42e2f7223 */ /* 0x0c4fe2000001006f */
[CC--:B------:R-:W-:Y:S01]  /*a130*/  FFMA.FTZ R49, R46.reuse, R180.reuse, R143 ;  /* 0x000000b42e317223 */ /* 0x0c0fe2000001008f */
[----:B------:R-:W-:Y:S01]  /*a140*/  FFMA.FTZ R48, R46, R180, R125 ;  /* 0x000000b42e307223 */ /* 0x000fe2000001007d */
[----:B------:R-:W2:Y:S01]  /*a150*/  MUFU.TANH R99, R142 ;  /* 0x0000008e00637308 */ /* 0x000ea20000002400 */
[----:B------:R-:W-:Y:S02]  /*a160*/  FSEL R97, R97, -INF , !P2 ;  /* 0xff80000061617808 */ /* 0x000fe40005000000 */
[----:B------:R-:W-:Y:S02]  /*a170*/  FSEL R47, R47, -INF , !P1 ;  /* 0xff8000002f2f7808 */ /* 0x000fe40004800000 */
[----:B------:R-:W-:-:S02]  /*a180*/  FSEL R49, R49, -INF , !P5 ;  /* 0xff80000031317808 */ /* 0x000fc40006800000 */
[C---:B------:R-:W-:Y:S01]  /*a190*/  ISETP.GE.AND P2, PT, R96.reuse, R10, PT ;  /* 0x0000000a6000720c */ /* 0x040fe20003f46270 */
[----:B------:R4:W-:Y:S01]  /*a1a0*/  MUFU.TANH R111, R132 ;  /* 0x00000084006f7308 */ /* 0x0009e20000002400 */
[C---:B------:R-:W-:Y:S01]  /*a1b0*/  ISETP.GE.AND P1, PT, R96.reuse, R9, PT ;  /* 0x000000096000720c */ /* 0x040fe20003f26270 */
[-C--:B-1----:R-:W-:Y:S01]  /*a1c0*/  HMMA.16816.F32.BF16 R4, R20, R78.reuse, RZ ;  /* 0x0000004e1404723c */ /* 0x082fe200000418ff */
[----:B------:R-:W-:Y:S02]  /*a1d0*/  ISETP.GE.AND P5, PT, R96, R3, PT ;  /* 0x000000036000720c */ /* 0x000fe40003fa6270 */
[----:B------:R-:W-:Y:S02]  /*a1e0*/  I2FP.F32.U32 R96, R96 ;  /* 0x0000006000607245 */ /* 0x000fe40000201000 */
[----:B------:R-:W-:Y:S01]  /*a1f0*/  FSEL R48, R48, -INF , !P3 ;  /* 0xff80000030307808 */ /* 0x000fe20005800000 */
[----:B------:R1:W2:Y:S01]  /*a200*/  MUFU.TANH R121, R50 ;  /* 0x0000003200797308 */ /* 0x0002a20000002400 */
[----:B------:R-:W-:Y:S01]  /*a210*/  ISETP.GE.AND P3, PT, R98, R108, PT ;  /* 0x0000006c6200720c */ /* 0x000fe20003f66270 */
[----:B------:R-:W-:Y:S01]  /*a220*/  HMMA.16816.F32.BF16 R76, R24, R78, RZ ;  /* 0x0000004e184c723c */ /* 0x000fe200000418ff */
[CC--:B---3--:R-:W-:Y:S01]  /*a230*/  FFMA.FTZ R125, R96.reuse, R180.reuse, R155 ;  /* 0x000000b4607d7223 */ /* 0x0c8fe2000001009b */
[CC--:B-----5:R-:W-:Y:S01]  /*a240*/  FFMA.FTZ R46, R96.reuse, R180.reuse, R135 ;  /* 0x000000b4602e7223 */ /* 0x0e0fe20000010087 */
[CC--:B------:R-:W-:Y:S01]  /*a250*/  FFMA.FTZ R51, R96.reuse, R180.reuse, R51 ;  /* 0x000000b460337223 */ /* 0x0c0fe20000010033 */
[----:B------:R-:W-:-:S02]  /*a260*/  FFMA.FTZ R96, R96, R180, R123 ;  /* 0x000000b460607223 */ /* 0x000fc4000001007b */
[----:B------:R-:W-:Y:S01]  /*a270*/  FSEL R123, R125, -INF , !P2 ;  /* 0xff8000007d7b7808 */ /* 0x000fe20005000000 */
[----:B------:R-:W-:Y:S01]  /*a280*/  MUFU.TANH R115, R115 ;  /* 0x0000007300737308 */ /* 0x000fe20000002400 */
[----:B------:R-:W-:Y:S01]  /*a290*/  FSEL R46, R46, -INF , !P4 ;  /* 0xff8000002e2e7808 */ /* 0x000fe20006000000 */
[----:B----4-:R-:W-:Y:S01]  /*a2a0*/  FMUL.FTZ R132, R28, UR6 ;  /* 0x000000061c847c20 */ /* 0x010fe20008410000 */
[----:B------:R-:W-:Y:S01]  /*a2b0*/  FSEL R51, R51, -INF , !P1 ;  /* 0xff80000033337808 */ /* 0x000fe20004800000 */
[----:B------:R-:W-:Y:S01]  /*a2c0*/  HMMA.16816.F32.BF16 R24, R24, R86, RZ ;  /* 0x000000561818723c */ /* 0x000fe200000418ff */
[C---:B------:R-:W-:Y:S02]  /*a2d0*/  ISETP.GE.AND P4, PT, R98.reuse, R10, PT ;  /* 0x0000000a6200720c */ /* 0x040fe40003f86270 */
[C---:B------:R-:W-:Y:S01]  /*a2e0*/  ISETP.GE.AND P2, PT, R98.reuse, R9, PT ;  /* 0x000000096200720c */ /* 0x040fe20003f46270 */
[----:B------:R-:W3:Y:S01]  /*a2f0*/  MUFU.TANH R125, R84 ;  /* 0x00000054007d7308 */ /* 0x000ee20000002400 */
[----:B------:R-:W-:-:S02]  /*a300*/  ISETP.GE.AND P1, PT, R98, R3, PT ;  /* 0x000000036200720c */ /* 0x000fc40003f26270 */
[----:B------:R-:W-:Y:S01]  /*a310*/  I2FP.F32.U32 R98, R98 ;  /* 0x0000006200627245 */ /* 0x000fe20000201000 */
[-C--:B------:R-:W-:Y:S01]  /*a320*/  HMMA.16816.F32.BF16 R4, R12, R70.reuse, R4 ;  /* 0x000000460c04723c */ /* 0x080fe20000041804 */
[----:B-1----:R-:W-:Y:S01]  /*a330*/  FSEL R50, R96, -INF , !P5 ;  /* 0xff80000060327808 */ /* 0x002fe20006800000 */
[----:B------:R-:W-:Y:S02]  /*a340*/  FMUL.FTZ R96, R29, UR6 ;  /* 0x000000061d607c20 */ /* 0x000fe40008410000 */
[----:B------:R-:W1:Y:S01]  /*a350*/  MUFU.TANH R161, R161 ;  /* 0x000000a100a17308 */ /* 0x000e620000002400 */
[CC--:B--2---:R-:W-:Y:S01]  /*a360*/  FFMA.FTZ R99, R98.reuse, R180.reuse, R99 ;  /* 0x000000b462637223 */ /* 0x0c4fe20000010063 */
[----:B------:R-:W-:Y:S02]  /*a370*/  FFMA.FTZ R121, R98, R180, R121 ;  /* 0x000000b462797223 */ /* 0x000fe40000010079 */
[----:B------:R-:W-:Y:S01]  /*a380*/  HMMA.16816.F32.BF16 R76, R16, R70, R76 ;  /* 0x00000046104c723c */ /* 0x000fe2000004184c */
[----:B------:R-:W-:-:S02]  /*a390*/  VIADD R70, R109, 0xffffff30 ;  /* 0xffffff306d467836 */ /* 0x000fc40000000000 */
[CC--:B------:R-:W-:Y:S01]  /*a3a0*/  FFMA.FTZ R71, R98.reuse, R180.reuse, R111 ;  /* 0x000000b462477223 */ /* 0x0c0fe2000001006f */
[----:B------:R-:W-:Y:S01]  /*a3b0*/  FSEL R99, R99, -INF , !P3 ;  /* 0xff80000063637808 */ /* 0x000fe20005800000 */
[----:B------:R-:W2:Y:S01]  /*a3c0*/  MUFU.TANH R73, R73 ;  /* 0x0000004900497308 */ /* 0x000ea20000002400 */
[----:B---3--:R-:W-:Y:S01]  /*a3d0*/  FFMA.FTZ R125, R98, R180, R125 ;  /* 0x000000b4627d7223 */ /* 0x008fe2000001007d */
[----:B------:R-:W-:Y:S01]  /*a3e0*/  I2FP.F32.U32 R28, R70 ;  /* 0x00000046001c7245 */ /* 0x000fe20000201000 */
[----:B------:R-:W-:Y:S01]  /*a3f0*/  FMUL.FTZ R84, R30, UR6 ;  /* 0x000000061e547c20 */ /* 0x000fe20008410000 */
[----:B------:R-:W-:Y:S01]  /*a400*/  FSEL R71, R71, -INF , !P4 ;  /* 0xff80000047477808 */ /* 0x000fe20006000000 */
[----:B------:R-:W-:Y:S01]  /*a410*/  HMMA.16816.F32.BF16 R24, R16, R90, R24 ;  /* 0x0000005a1018723c */ /* 0x000fe20000041818 */
[----:B------:R-:W-:Y:S01]  /*a420*/  FSEL R155, R121, -INF , !P2 ;  /* 0xff800000799b7808 */ /* 0x000fe20005000000 */
[----:B------:R-:W-:Y:S01]  /*a430*/  FFMA.FTZ R30, R28, R180, R93 ;  /* 0x000000b41c1e7223 */ /* 0x000fe2000001005d */
[----:B------:R-:W3:Y:S01]  /*a440*/  MUFU.TANH R107, R107 ;  /* 0x0000006b006b7308 */ /* 0x000ee20000002400 */
[----:B------:R-:W-:Y:S01]  /*a450*/  ISETP.GE.AND P5, PT, R70, R108, PT ;  /* 0x0000006c4600720c */ /* 0x000fe20003fa6270 */
[----:B------:R-:W-:Y:S01]  /*a460*/  FFMA.FTZ R29, R28, R180, R115 ;  /* 0x000000b41c1d7223 */ /* 0x000fe20000010073 */
[----:B------:R-:W-:Y:S01]  /*a470*/  ISETP.GE.AND P3, PT, R70, R10, PT ;  /* 0x0000000a4600720c */ /* 0x000fe20003f66270 */
[----:B------:R-:W-:Y:S01]  /*a480*/  FMUL.FTZ R115, R80, UR6 ;  /* 0x0000000650737c20 */ /* 0x000fe20008410000 */
[----:B------:R-:W-:Y:S01]  /*a490*/  ISETP.GE.AND P4, PT, R70, R9, PT ;  /* 0x000000094600720c */ /* 0x000fe20003f86270 */
[-C--:B------:R-:W-:Y:S01]  /*a4a0*/  FFMA.FTZ R141, R28, R180.reuse, R141 ;  /* 0x000000b41c8d7223 */ /* 0x080fe2000001008d */
[----:B------:R-:W-:Y:S01]  /*a4b0*/  ISETP.GE.AND P2, PT, R70, R3, PT ;  /* 0x000000034600720c */ /* 0x000fe20003f46270 */
[----:B------:R-:W-:Y:S01]  /*a4c0*/  VIADD R70, R109, 0xffffff31 ;  /* 0xffffff316d467836 */ /* 0x000fe20000000000 */
[----:B------:R-:W-:Y:S01]  /*a4d0*/  FSEL R168, R125, -INF , !P1 ;  /* 0xff8000007da87808 */ /* 0x000fe20004800000 */
[----:B------:R-:W-:Y:S01]  /*a4e0*/  FMUL.FTZ R125, R82, UR6 ;  /* 0x00000006527d7c20 */ /* 0x000fe20008410000 */
[----:B-1----:R-:W-:Y:S01]  /*a4f0*/  FFMA.FTZ R161, R28, R180, R161 ;  /* 0x000000b41ca17223 */ /* 0x002fe200000100a1 */
[----:B------:R-:W-:Y:S01]  /*a500*/  FSEL R28, R30, -INF , !P5 ;  /* 0xff8000001e1c7808 */ /* 0x000fe20006800000 */
[----:B------:R-:W1:Y:S01]  /*a510*/  MUFU.TANH R151, R151 ;  /* 0x0000009700977308 */ /* 0x000e620000002400 */
[----:B------:R-:W-:Y:S01]  /*a520*/  I2FP.F32.U32 R30, R70 ;  /* 0x00000046001e7245 */ /* 0x000fe20000201000 */
[----:B------:R-:W-:Y:S01]  /*a530*/  FMUL.FTZ R80, R81, UR6 ;  /* 0x0000000651507c20 */ /* 0x000fe20008410000 */
[----:B------:R-:W-:Y:S01]  /*a540*/  FSEL R29, R29, -INF , !P3 ;  /* 0xff8000001d1d7808 */ /* 0x000fe20005800000 */
[----:B------:R-:W-:Y:S01]  /*a550*/  FMUL.FTZ R82, R83, UR6 ;  /* 0x0000000653527c20 */ /* 0x000fe20008410000 */
[----:B------:R-:W-:Y:S01]  /*a560*/  ISETP.GE.AND P1, PT, R70, R108, PT ;  /* 0x0000006c4600720c */ /* 0x000fe20003f26270 */
[CC--:B--2---:R-:W-:Y:S01]  /*a570*/  FFMA.FTZ R81, R30.reuse, R180.reuse, R73 ;  /* 0x000000b41e517223 */ /* 0x0c4fe20000010049 */
[CC--:B---3--:R-:W-:Y:S01]  /*a580*/  FFMA.FTZ R73, R30.reuse, R180.reuse, R107 ;  /* 0x000000b41e497223 */ /* 0x0c8fe2000001006b */
[----:B------:R-:W-:Y:S01]  /*a590*/  MUFU.TANH R111, R132 ;  /* 0x00000084006f7308 */ /* 0x000fe20000002400 */
[----:B------:R-:W-:Y:S01]  /*a5a0*/  FFMA.FTZ R139, R30, R180, R139 ;  /* 0x000000b41e8b7223 */ /* 0x000fe2000001008b */
[----:B------:R-:W-:Y:S01]  /*a5b0*/  ISETP.GE.AND P5, PT, R70, R10, PT ;  /* 0x0000000a4600720c */ /* 0x000fe20003fa6270 */
[----:B------:R-:W-:Y:S01]  /*a5c0*/  FMUL.FTZ R78, R78, UR6 ;  /* 0x000000064e4e7c20 */ /* 0x000fe20008410000 */
[----:B------:R-:W-:Y:S01]  /*a5d0*/  ISETP.GE.AND P3, PT, R70, R9, PT ;  /* 0x000000094600720c */ /* 0x000fe20003f66270 */
[----:B------:R-:W-:Y:S01]  /*a5e0*/  VIADD R18, R109, 0xffffff50 ;  /* 0xffffff506d127836 */ /* 0x000fe20000000000 */
[----:B------:R-:W-:Y:S01]  /*a5f0*/  FSEL R188, R161, -INF , !P2 ;  /* 0xff800000a1bc7808 */ /* 0x000fe20005000000 */
[----:B------:R-:W-:Y:S01]  /*a600*/  VIADD R16, R109, 0xffffff51 ;  /* 0xffffff516d107836 */ /* 0x000fe20000000000 */
[----:B------:R-:W2:Y:S01]  /*a610*/  MUFU.TANH R115, R115 ;  /* 0x0000007300737308 */ /* 0x000ea20000002400 */
[----:B------:R-:W-:Y:S01]  /*a620*/  FSEL R81, R81, -INF , !P1 ;  /* 0xff80000051517808 */ /* 0x000fe20004800000 */
[----:B-1----:R-:W-:Y:S01]  /*a630*/  FFMA.FTZ R151, R30, R180, R151 ;  /* 0x000000b41e977223 */ /* 0x002fe20000010097 */
[----:B------:R-:W-:Y:S01]  /*a640*/  FSEL R73, R73, -INF , !P5 ;  /* 0xff80000049497808 */ /* 0x000fe20006800000 */
[----:B------:R-:W-:Y:S01]  /*a650*/  FMUL.FTZ R26, R26, UR6 ;  /* 0x000000061a1a7c20 */ /* 0x000fe20008410000 */
[----:B------:R-:W-:Y:S01]  /*a660*/  FSEL R175, R139, -INF , !P3 ;  /* 0xff8000008baf7808 */ /* 0x000fe20005800000 */
[----:B------:R-:W-:Y:S01]  /*a670*/  FMUL.FTZ R27, R27, UR6 ;  /* 0x000000061b1b7c20 */ /* 0x000fe20008410000 */
[C---:B------:R-:W-:Y:S01]  /*a680*/  ISETP.GE.AND P2, PT, R192.reuse, R108, PT ;  /* 0x0000006cc000720c */ /* 0x040fe20003f46270 */
[----:B------:R-:W1:Y:S01]  /*a690*/  MUFU.TANH R125, R125 ;  /* 0x0000007d007d7308 */ /* 0x000e620000002400 */
[----:B------:R-:W-:-:S02]  /*a6a0*/  ISETP.GE.AND P1, PT, R192, R10, PT ;  /* 0x0000000ac000720c */ /* 0x000fc40003f26270 */
[C---:B------:R-:W-:Y:S02]  /*a6b0*/  ISETP.GE.AND P5, PT, R192.reuse, R9, PT ;  /* 0x00000009c000720c */ /* 0x040fe40003fa6270 */
[-C--:B------:R-:W-:Y:S02]  /*a6c0*/  ISETP.GE.AND P3, PT, R192, R3.reuse, PT ;  /* 0x00000003c000720c */ /* 0x080fe40003f66270 */
[----:B------:R-:W-:Y:S01]  /*a6d0*/  I2FP.F32.U32 R192, R192 ;  /* 0x000000c000c07245 */ /* 0x000fe20000201000 */
[----:B------:R-:W-:Y:S01]  /*a6e0*/  MUFU.TANH R121, R96 ;  /* 0x0000006000797308 */ /* 0x000fe20000002400 */
[----:B------:R-:W-:Y:S02]  /*a6f0*/  FSEL R187, R141, -INF , !P4 ;  /* 0xff8000008dbb7808 */ /* 0x000fe40006000000 */
[----:B------:R-:W-:Y:S01]  /*a700*/  ISETP.GE.AND P4, PT, R70, R3, PT ;  /* 0x000000034600720c */ /* 0x000fe20003f86270 */
[----:B------:R-:W-:Y:S01]  /*a710*/  FMUL.FTZ R70, R31, UR6 ;  /* 0x000000061f467c20 */ /* 0x000fe20008410000 */
[CC--:B--2---:R-:W-:Y:S01]  /*a720*/  FFMA.FTZ R30, R192.reuse, R180.reuse, R115 ;  /* 0x000000b4c01e7223 */ /* 0x0c4fe20000010073 */
[CC--:B------:R-:W-:Y:S01]  /*a730*/  FFMA.FTZ R111, R192.reuse, R180.reuse, R111 ;  /* 0x000000b4c06f7223 */ /* 0x0c0fe2000001006f */
[----:B------:R-:W-:Y:S01]  /*a740*/  FSEL R244, R151, -INF , !P4 ;  /* 0xff80000097f47808 */ /* 0x000fe20006000000 */
[----:B------:R-:W2:Y:S01]  /*a750*/  MUFU.TANH R93, R84 ;  /* 0x00000054005d7308 */ /* 0x000ea20000002400 */
[----:B-1----:R-:W-:Y:S01]  /*a760*/  FFMA.FTZ R31, R192, R180, R125 ;  /* 0x000000b4c01f7223 */ /* 0x002fe2000001007d */
[----:B------:R-:W-:-:S02]  /*a770*/  FSEL R30, R30, -INF , !P2 ;  /* 0xff8000001e1e7808 */ /* 0x000fc40005000000 */
[----:B------:R-:W-:Y:S02]  /*a780*/  FSEL R179, R111, -INF , !P5 ;  /* 0xff8000006fb37808 */ /* 0x000fe40006800000 */
[----:B------:R-:W-:Y:S02]  /*a790*/  FSEL R31, R31, -INF , !P1 ;  /* 0xff8000001f1f7808 */ /* 0x000fe40004800000 */
[----:B------:R-:W1:Y:S01]  /*a7a0*/  MUFU.TANH R83, R80 ;  /* 0x0000005000537308 */ /* 0x000e620000002400 */
[C---:B------:R-:W-:Y:S02]  /*a7b0*/  ISETP.GE.AND P4, PT, R190.reuse, R108, PT ;  /* 0x0000006cbe00720c */ /* 0x040fe40003f86270 */
[C---:B------:R-:W-:Y:S02]  /*a7c0*/  ISETP.GE.AND P2, PT, R190.reuse, R10, PT ;  /* 0x0000000abe00720c */ /* 0x040fe40003f46270 */
[C---:B------:R-:W-:Y:S02]  /*a7d0*/  ISETP.GE.AND P1, PT, R190.reuse, R9, PT ;  /* 0x00000009be00720c */ /* 0x040fe40003f26270 */
[----:B------:R-:W-:Y:S01]  /*a7e0*/  ISETP.GE.AND P5, PT, R190, R3, PT ;  /* 0x00000003be00720c */ /* 0x000fe20003fa6270 */
[----:B------:R3:W4:Y:S01]  /*a7f0*/  MUFU.TANH R107, R82 ;  /* 0x00000052006b7308 */ /* 0x0007220000002400 */
[----:B------:R-:W-:Y:S01]  /*a800*/  I2FP.F32.U32 R190, R190 ;  /* 0x000000be00be7245 */ /* 0x000fe20000201000 */
[----:B--2---:R-:W-:Y:S01]  /*a810*/  FFMA.FTZ R192, R192, R180, R93 ;  /* 0x000000b4c0c07223 */ /* 0x004fe2000001005d */
[----:B------:R-:W-:Y:S01]  /*a820*/  FMUL.FTZ R93, R6, UR6 ;  /* 0x00000006065d7c20 */ /* 0x000fe20008410000 */
[----:B------:R-:W-:-:S02]  /*a830*/  VIADD R6, R109, 0xffffff41 ;  /* 0xffffff416d067836 */ /* 0x000fc40000000000 */
[-C--:B------:R-:W-:Y:S01]  /*a840*/  FFMA.FTZ R121, R190, R180.reuse, R121 ;  /* 0x000000b4be797223 */ /* 0x080fe20000010079 */
[----:B------:R-:W-:Y:S01]  /*a850*/  FSEL R192, R192, -INF , !P3 ;  /* 0xff800000c0c07808 */ /* 0x000fe20005800000 */
[----:B------:R-:W-:Y:S01]  /*a860*/  MUFU.TANH R153, R153 ;  /* 0x0000009900997308 */ /* 0x000fe20000002400 */
[-C--:B-1----:R-:W-:Y:S01]  /*a870*/  FFMA.FTZ R83, R190, R180.reuse, R83 ;  /* 0x000000b4be537223 */ /* 0x082fe20000010053 */
[----:B------:R-:W-:Y:S01]  /*a880*/  VIADD R80, R109, 0xffffff40 ;  /* 0xffffff406d507836 */ /* 0x000fe20000000000 */
[----:B------:R-:W-:Y:S01]  /*a890*/  FSEL R177, R121, -INF , !P1 ;  /* 0xff80000079b17808 */ /* 0x000fe20004800000 */
[----:B------:R-:W-:Y:S02]  /*a8a0*/  FMUL.FTZ R121, R77, UR6 ;  /* 0x000000064d797c20 */ /* 0x000fe40008410000 */
[----:B------:R-:W-:Y:S02]  /*a8b0*/  FSEL R83, R83, -INF , !P4 ;  /* 0xff80000053537808 */ /* 0x000fe40006000000 */
[----:B------:R1:W2:Y:S01]  /*a8c0*/  MUFU.TANH R115, R70 ;  /* 0x0000004600737308 */ /* 0x0002a20000002400 */
[----:B---3--:R-:W-:Y:S01]  /*a8d0*/  FMUL.FTZ R82, R4, UR6 ;  /* 0x0000000604527c20 */ /* 0x008fe20008410000 */
[----:B------:R-:W-:Y:S01]  /*a8e0*/  FMUL.FTZ R4, R5, UR6 ;  /* 0x0000000605047c20 */ /* 0x000fe20008410000 */
[----:B----4-:R-:W-:Y:S01]  /*a8f0*/  FFMA.FTZ R5, R190, R180, R107 ;  /* 0x000000b4be057223 */ /* 0x010fe2000001006b */
[----:B------:R-:W-:-:S02]  /*a900*/  ISETP.GE.AND P3, PT, R80, R108, PT ;  /* 0x0000006c5000720c */ /* 0x000fc40003f66270 */
[C---:B------:R-:W-:Y:S02]  /*a910*/  ISETP.GE.AND P4, PT, R80.reuse, R10, PT ;  /* 0x0000000a5000720c */ /* 0x040fe40003f86270 */
[----:B------:R-:W-:Y:S01]  /*a920*/  FSEL R5, R5, -INF , !P2 ;  /* 0xff80000005057808 */ /* 0x000fe20005000000 */
[----:B------:R-:W3:Y:S01]  /*a930*/  MUFU.TANH R133, R133 ;  /* 0x0000008500857308 */ /* 0x000ee20000002400 */
[C---:B------:R-:W-:Y:S02]  /*a940*/  ISETP.GE.AND P2, PT, R80.reuse, R9, PT ;  /* 0x000000095000720c */ /* 0x040fe40003f46270 */
[----:B------:R-:W-:Y:S02]  /*a950*/  ISETP.GE.AND P1, PT, R80, R3, PT ;  /* 0x000000035000720c */ /* 0x000fe40003f26270 */
[----:B------:R-:W-:Y:S01]  /*a960*/  I2FP.F32.U32 R80, R80 ;  /* 0x0000005000507245 */ /* 0x000fe20000201000 */
[----:B-1----:R-:W-:Y:S02]  /*a970*/  FMUL.FTZ R70, R7, UR6 ;  /* 0x0000000607467c20 */ /* 0x002fe40008410000 */
[----:B------:R1:W-:Y:S01]  /*a980*/  MUFU.TANH R107, R4 ;  /* 0x00000004006b7308 */ /* 0x0003e20000002400 */
[-C--:B--2---:R-:W-:Y:S01]  /*a990*/  FFMA.FTZ R190, R190, R180.reuse, R115 ;  /* 0x000000b4bebe7223 */ /* 0x084fe20000010073 */
[CC--:B------:R-:W-:Y:S01]  /*a9a0*/  FFMA.FTZ R7, R80.reuse, R180.reuse, R153 ;  /* 0x000000b450077223 */ /* 0x0c0fe20000010099 */
[-C--:B------:R-:W-:Y:S01]  /*a9b0*/  FFMA.FTZ R243, R80, R180.reuse, R85 ;  /* 0x000000b450f37223 */ /* 0x080fe20000010055 */
[----:B------:R-:W-:Y:S01]  /*a9c0*/  FMUL.FTZ R115, R76, UR6 ;  /* 0x000000064c737c20 */ /* 0x000fe20008410000 */
[----:B------:R-:W-:Y:S01]  /*a9d0*/  FMUL.FTZ R76, R79, UR6 ;  /* 0x000000064f4c7c20 */ /* 0x000fe20008410000 */
[----:B------:R-:W-:Y:S01]  /*a9e0*/  FSEL R190, R190, -INF , !P5 ;  /* 0xff800000bebe7808 */ /* 0x000fe20006800000 */
[----:B------:R-:W-:Y:S01]  /*a9f0*/  HMMA.16816.F32.BF16 R84, R20, R86, RZ ;  /* 0x000000561454723c */ /* 0x000fe200000418ff */
[----:B------:R-:W-:Y:S01]  /*aa00*/  FSEL R7, R7, -INF , !P4 ;  /* 0xff80000007077808 */ /* 0x000fe20006000000 */
[----:B------:R-:W-:Y:S01]  /*aa10*/  MUFU.TANH R111, R82 ;  /* 0x00000052006f7308 */ /* 0x000fe20000002400 */
[----:B------:R-:W-:Y:S01]  /*aa20*/  FSEL R243, R243, -INF , !P2 ;  /* 0xff800000f3f37808 */ /* 0x000fe20005000000 */
[----:B------:R-:W-:Y:S01]  /*aa30*/  FFMA.FTZ R191, R80, R180, R191 ;  /* 0x000000b450bf7223 */ /* 0x000fe200000100bf */
[----:B------:R-:W-:-:S02]  /*aa40*/  ISETP.GE.AND P5, PT, R6, R108, PT ;  /* 0x0000006c0600720c */ /* 0x000fc40003fa6270 */
[C---:B------:R-:W-:Y:S01]  /*aa50*/  ISETP.GE.AND P4, PT, R6.reuse, R9, PT ;  /* 0x000000090600720c */ /* 0x040fe20003f86270 */
[----:B------:R-:W-:Y:S01]  /*aa60*/  HMMA.16816.F32.BF16 R20, R20, R36, RZ ;  /* 0x000000241414723c */ /* 0x000fe200000418ff */
[----:B------:R-:W-:Y:S01]  /*aa70*/  ISETP.GE.AND P2, PT, R6, R3, PT ;  /* 0x000000030600720c */ /* 0x000fe20003f46270 */
[----:B-1----:R-:W-:Y:S01]  /*aa80*/  FFMA.FTZ R4, R80, R180, R113 ;  /* 0x000000b450047223 */ /* 0x002fe20000010071 */
[----:B------:R-:W1:Y:S01]  /*aa90*/  MUFU.TANH R115, R115 ;  /* 0x0000007300737308 */ /* 0x000e620000002400 */
[----:B------:R-:W-:Y:S01]  /*aaa0*/  FSEL R234, R191, -INF , !P1 ;  /* 0xff800000bfea7808 */ /* 0x000fe20004800000 */
[----:B------:R-:W-:Y:S02]  /*aab0*/  VIADD R36, R109, 0xffffff49 ;  /* 0xffffff496d247836 */ /* 0x000fe40000000000 */
[----:B------:R-:W-:Y:S02]  /*aac0*/  FSEL R4, R4, -INF , !P3 ;  /* 0xff80000004047808 */ /* 0x000fe40005800000 */
[----:B------:R-:W-:-:S02]  /*aad0*/  ISETP.GE.AND P3, PT, R6, R10, PT ;  /* 0x0000000a0600720c */ /* 0x000fc40003f66270 */
[----:B------:R-:W-:Y:S01]  /*aae0*/  I2FP.F32.U32 R6, R6 ;  /* 0x0000000600067245 */ /* 0x000fe20000201000 */
[----:B------:R-:W2:Y:S01]  /*aaf0*/  MUFU.TANH R79, R78 ;  /* 0x0000004e004f7308 */ /* 0x000ea20000002400 */
[C---:B------:R-:W-:Y:S03]  /*ab00*/  HMMA.16816.F32.BF16 R84, R12.reuse, R90, R84 ;  /* 0x0000005a0c54723c */ /* 0x040fe60000041854 */
[CC--:B------:R-:W-:Y:S01]  /*ab10*/  FFMA.FTZ R77, R6.reuse, R180.reuse, R69 ;  /* 0x000000b4064d7223 */ /* 0x0c0fe20000010045 */
[CC--:B---3--:R-:W-:Y:S01]  /*ab20*/  FFMA.FTZ R69, R6.reuse, R180.reuse, R133 ;  /* 0x000000b406457223 */ /* 0x0c8fe20000010085 */
[CC--:B------:R-:W-:Y:S01]  /*ab30*/  FFMA.FTZ R159, R6.reuse, R180.reuse, R159 ;  /* 0x000000b4069f7223 */ /* 0x0c0fe2000001009f */
[----:B------:R-:W-:Y:S01]  /*ab40*/  FFMA.FTZ R181, R6, R180, R181 ;  /* 0x000000b406b57223 */ /* 0x000fe200000100b5 */
[----:B------:R3:W-:Y:S01]  /*ab50*/  MUFU.TANH R113, R70 ;  /* 0x0000004600717308 */ /* 0x0007e20000002400 */
[----:B------:R-:W-:Y:S01]  /*ab60*/  FSEL R77, R77, -INF , !P5 ;  /* 0xff8000004d4d7808 */ /* 0x000fe20006800000 */
[----:B------:R-:W-:Y:S01]  /*ab70*/  HMMA.16816.F32.BF16 R20, R12, R32, R20 ;  /* 0x000000200c14723c */ /* 0x000fe20000041814 */
[----:B------:R-:W-:Y:S01]  /*ab80*/  FSEL R69, R69, -INF , !P3 ;  /* 0xff80000045457808 */ /* 0x000fe20005800000 */
[----:B------:R-:W-:Y:S01]  /*ab90*/  FMUL.FTZ R15, R24, UR6 ;  /* 0x00000006180f7c20 */ /* 0x000fe20008410000 */
[----:B------:R-:W-:Y:S01]  /*aba0*/  FSEL R241, R159, -INF , !P4 ;  /* 0xff8000009ff17808 */ /* 0x000fe20006000000 */
[----:B------:R-:W-:Y:S01]  /*abb0*/  FMUL.FTZ R24, R59, UR6 ;  /* 0x000000063b187c20 */ /* 0x000fe20008410000 */
[----:B------:R-:W-:Y:S01]  /*abc0*/  FSEL R236, R181, -INF , !P2 ;  /* 0xff800000b5ec7808 */ /* 0x000fe20005000000 */
[----:B------:R-:W4:Y:S01]  /*abd0*/  MUFU.TANH R93, R93 ;  /* 0x0000005d005d7308 */ /* 0x000f220000002400 */
[----:B------:R-:W-:Y:S01]  /*abe0*/  ISETP.GE.AND P2, PT, R36, R108, PT ;  /* 0x0000006c2400720c */ /* 0x000fe20003f46270 */
[----:B------:R-:W-:Y:S01]  /*abf0*/  VIADD R59, R109, 0xffffff61 ;  /* 0xffffff616d3b7836 */ /* 0x000fe20000000000 */
[----:B------:R-:W-:Y:S01]  /*ac00*/  I2FP.F32.U32 R14, R16 ;  /* 0x00000010000e7245 */ /* 0x000fe20000201000 */
[----:B------:R-:W-:Y:S01]  /*ac10*/  FMUL.FTZ R84, R84, UR6 ;  /* 0x0000000654547c20 */ /* 0x000fe20008410000 */
[----:B------:R-:W-:Y:S01]  /*ac20*/  FMUL.FTZ R86, R86, UR6 ;  /* 0x0000000656567c20 */ /* 0x000fe20008410000 */
[----:B------:R-:W-:Y:S01]  /*ac30*/  FMUL.FTZ R85, R85, UR6 ;  /* 0x0000000655557c20 */ /* 0x000fe20008410000 */
[----:B------:R-:W-:Y:S01]  /*ac40*/  FMUL.FTZ R87, R87, UR6 ;  /* 0x0000000657577c20 */ /* 0x000fe20008410000 */
[----:B------:R-:W-:Y:S01]  /*ac50*/  MUFU.TANH R121, R121 ;  /* 0x0000007900797308 */ /* 0x000fe20000002400 */
[----:B---3--:R-:W-:-:S02]  /*ac60*/  VIADD R70, R109, 0xffffff48 ;  /* 0xffffff486d467836 */ /* 0x008fc40000000000 */
[----:B------:R-:W-:Y:S02]  /*ac70*/  FFMA.FTZ R189, R14, R180, R189 ;  /* 0x000000b40ebd7223 */ /* 0x000fe400000100bd */
[----:B------:R-:W-:Y:S01]  /*ac80*/  FMUL.FTZ R20, R20, UR6 ;  /* 0x0000000614147c20 */ /* 0x000fe20008410000 */
[C---:B------:R-:W-:Y:S02]  /*ac90*/  ISETP.GE.AND P1, PT, R70.reuse, R108, PT ;  /* 0x0000006c4600720c */ /* 0x040fe40003f26270 */
[C---:B------:R-:W-:Y:S01]  /*aca0*/  ISETP.GE.AND P5, PT, R70.reuse, R10, PT ;  /* 0x0000000a4600720c */ /* 0x040fe20003fa6270 */
[----:B------:R-:W3:Y:S01]  /*acb0*/  MUFU.TANH R125, R76 ;  /* 0x0000004c007d7308 */ /* 0x000ee20000002400 */
[C---:B------:R-:W-:Y:S02]  /*acc0*/  ISETP.GE.AND P3, PT, R70.reuse, R9, PT ;  /* 0x000000094600720c */ /* 0x040fe40003f66270 */
[----:B------:R-:W-:Y:S02]  /*acd0*/  ISETP.GE.AND P4, PT, R70, R3, PT ;  /* 0x000000034600720c */ /* 0x000fe40003f86270 */
[----:B------:R-:W-:-:S03]  /*ace0*/  I2FP.F32.U32 R70, R70 ;  /* 0x0000004600467245 */ /* 0x000fc60000201000 */
[----:B------:R-:W5:Y:S02]  /*acf0*/  MUFU.TANH R165, R165 ;  /* 0x000000a500a57308 */ /* 0x000f640000002400 */
[CC--:B-1----:R-:W-:Y:S01]  /*ad00*/  FFMA.FTZ R6, R70.reuse, R180.reuse, R115 ;  /* 0x000000b446067223 */ /* 0x0c2fe20000010073 */
[CC--:B--2---:R-:W-:Y:S01]  /*ad10*/  FFMA.FTZ R37, R70.reuse, R180.reuse, R79 ;  /* 0x000000b446257223 */ /* 0x0c4fe2000001004f */
[CC--:B------:R-:W-:Y:S01]  /*ad20*/  FFMA.FTZ R111, R70.reuse, R180.reuse, R111 ;  /* 0x000000b4466f7223 */ /* 0x0c0fe2000001006f */
[----:B----4-:R-:W-:Y:S02]  /*ad30*/  FFMA.FTZ R93, R70, R180, R93 ;  /* 0x000000b4465d7223 */ /* 0x010fe4000001005d */
[----:B------:R-:W-:Y:S01]  /*ad40*/  FSEL R6, R6, -INF , !P1 ;  /* 0xff80000006067808 */ /* 0x000fe20004800000 */
[----:B------:R1:W-:Y:S01]  /*ad50*/  MUFU.TANH R79, R41 ;  /* 0x00000029004f7308 */ /* 0x0003e20000002400 */
[----:B------:R-:W-:Y:S02]  /*ad60*/  FSEL R37, R37, -INF , !P5 ;  /* 0xff80000025257808 */ /* 0x000fe40006800000 */
[----:B------:R-:W-:-:S02]  /*ad70*/  FSEL R245, R111, -INF , !P3 ;  /* 0xff8000006ff57808 */ /* 0x000fc40005800000 */
[C---:B------:R-:W-:Y:S02]  /*ad80*/  ISETP.GE.AND P1, PT, R36.reuse, R10, PT ;  /* 0x0000000a2400720c */ /* 0x040fe40003f26270 */
[C---:B------:R-:W-:Y:S01]  /*ad90*/  ISETP.GE.AND P5, PT, R36.reuse, R9, PT ;  /* 0x000000092400720c */ /* 0x040fe20003fa6270 */
[----:B------:R-:W2:Y:S01]  /*ada0*/  MUFU.TANH R101, R101 ;  /* 0x0000006500657308 */ /* 0x000ea20000002400 */
[----:B------:R-:W-:Y:S02]  /*adb0*/  ISETP.GE.AND P3, PT, R36, R3, PT ;  /* 0x000000032400720c */ /* 0x000fe40003f66270 */
[----:B------:R-:W-:Y:S02]  /*adc0*/  I2FP.F32.U32 R36, R36 ;  /* 0x0000002400247245 */ /* 0x000fe40000201000 */
[----:B------:R-:W-:Y:S02]  /*add0*/  FSEL R242, R93, -INF , !P4 ;  /* 0xff8000005df27808 */ /* 0x000fe40006000000 */
[----:B------:R-:W-:Y:S01]  /*ade0*/  ISETP.GE.AND P4, PT, R18, R108, PT ;  /* 0x0000006c1200720c */ /* 0x000fe20003f86270 */
[CC--:B---3--:R-:W-:Y:S01]  /*adf0*/  FFMA.FTZ R17, R36.reuse, R180.reuse, R125 ;  /* 0x000000b424117223 */ /* 0x0c8fe2000001007d */
[CC--:B-1----:R-:W-:Y:S01]  /*ae00*/  FFMA.FTZ R41, R36.reuse, R180.reuse, R121 ;  /* 0x000000b424297223 */ /* 0x0c2fe20000010079 */
[CC--:B------:R-:W-:Y:S01]  /*ae10*/  FFMA.FTZ R107, R36.reuse, R180.reuse, R107 ;  /* 0x000000b4246b7223 */ /* 0x0c0fe2000001006b */
[----:B------:R-:W1:Y:S01]  /*ae20*/  MUFU.TANH R169, R169 ;  /* 0x000000a900a97308 */ /* 0x000e620000002400 */
[----:B------:R-:W-:Y:S01]  /*ae30*/  FFMA.FTZ R113, R36, R180, R113 ;  /* 0x000000b424717223 */ /* 0x000fe20000010071 */
[----:B------:R-:W-:-:S02]  /*ae40*/  FSEL R17, R17, -INF , !P1 ;  /* 0xff80000011117808 */ /* 0x000fc40004800000 */
[----:B------:R-:W-:Y:S02]  /*ae50*/  FSEL R41, R41, -INF , !P2 ;  /* 0xff80000029297808 */ /* 0x000fe40005000000 */
[----:B------:R-:W-:Y:S02]  /*ae60*/  FSEL R247, R107, -INF , !P5 ;  /* 0xff8000006bf77808 */ /* 0x000fe40006800000 */
[C---:B------:R-:W-:Y:S01]  /*ae70*/  ISETP.GE.AND P2, PT, R18.reuse, R10, PT ;  /* 0x0000000a1200720c */ /* 0x040fe20003f46270 */
[----:B------:R-:W3:Y:S01]  /*ae80*/  MUFU.TANH R72, R72 ;  /* 0x0000004800487308 */ /* 0x000ee20000002400 */
[C---:B------:R-:W-:Y:S02]  /*ae90*/  ISETP.GE.AND P1, PT, R18.reuse, R9, PT ;  /* 0x000000091200720c */ /* 0x040fe40003f26270 */
[----:B------:R-:W-:Y:S02]  /*aea0*/  ISETP.GE.AND P5, PT, R18, R3, PT ;  /* 0x000000031200720c */ /* 0x000fe40003fa6270 */
[----:B------:R-:W-:-:S02]  /*aeb0*/  I2FP.F32.U32 R18, R18 ;  /* 0x0000001200127245 */ /* 0x000fc40000201000 */
[----:B------:R-:W-:Y:S01]  /*aec0*/  FSEL R240, R113, -INF , !P3 ;  /* 0xff80000071f07808 */ /* 0x000fe20005800000 */
[----:B------:R-:W4:Y:S01]  /*aed0*/  MUFU.TANH R15, R15 ;  /* 0x0000000f000f7308 */ /* 0x000f220000002400 */
[----:B------:R-:W-:Y:S01]  /*aee0*/  ISETP.GE.AND P3, PT, R16, R108, PT ;  /* 0x0000006c1000720c */ /* 0x000fe20003f66270 */
[CC--:B------:R-:W-:Y:S01]  /*aef0*/  FFMA.FTZ R12, R18.reuse, R180.reuse, R89 ;  /* 0x000000b4120c7223 */ /* 0x0c0fe20000010059 */
[CC--:B-----5:R-:W-:Y:S01]  /*af00*/  FFMA.FTZ R13, R18.reuse, R180.reuse, R165 ;  /* 0x000000b4120d7223 */ /* 0x0e0fe200000100a5 */
[CC--:B------:R-:W-:Y:S01]  /*af10*/  FFMA.FTZ R173, R18.reuse, R180.reuse, R173 ;  /* 0x000000b412ad7223 */ /* 0x0c0fe200000100ad */
[----:B------:R-:W-:Y:S01]  /*af20*/  FMUL.FTZ R89, R25, UR6 ;  /* 0x0000000619597c20 */ /* 0x000fe20008410000 */
[-C--:B------:R-:W-:Y:S01]  /*af30*/  FFMA.FTZ R186, R18, R180.reuse, R249 ;  /* 0x000000b412ba7223 */ /* 0x080fe200000100f9 */
[----:B------:R-:W-:Y:S01]  /*af40*/  FSEL R12, R12, -INF , !P4 ;  /* 0xff8000000c0c7808 */ /* 0x000fe20006000000 */
[----:B------:R-:W-:Y:S01]  /*af50*/  MUFU.TANH R91, R84 ;  /* 0x00000054005b7308 */ /* 0x000fe20000002400 */
[----:B------:R-:W-:Y:S01]  /*af60*/  FSEL R13, R13, -INF , !P2 ;  /* 0xff8000000d0d7808 */ /* 0x000fe20005000000 */
[CC--:B--2---:R-:W-:Y:S01]  /*af70*/  FFMA.FTZ R25, R14.reuse, R180.reuse, R101 ;  /* 0x000000b40e197223 */ /* 0x0c4fe20000010065 */
[----:B------:R-:W-:Y:S01]  /*af80*/  FSEL R239, R173, -INF , !P1 ;  /* 0xff800000adef7808 */ /* 0x000fe20004800000 */
[----:B-1----:R-:W-:Y:S01]  /*af90*/  FFMA.FTZ R19, R14, R180, R169 ;  /* 0x000000b40e137223 */ /* 0x002fe200000100a9 */
[----:B------:R-:W-:Y:S01]  /*afa0*/  ISETP.GE.AND P4, PT, R16, R10, PT ;  /* 0x0000000a1000720c */ /* 0x000fe20003f86270 */
[----:B---3--:R-:W-:Y:S01]  /*afb0*/  FFMA.FTZ R72, R14, R180, R72 ;  /* 0x000000b40e487223 */ /* 0x008fe20000010048 */
[C---:B------:R-:W-:Y:S01]  /*afc0*/  ISETP.GE.AND P2, PT, R16.reuse, R9, PT ;  /* 0x000000091000720c */ /* 0x040fe20003f46270 */
[----:B------:R1:W2:Y:S01]  /*afd0*/  MUFU.TANH R33, R26 ;  /* 0x0000001a00217308 */ /* 0x0002a20000002400 */
[----:B------:R-:W-:Y:S01]  /*afe0*/  ISETP.GE.AND P1, PT, R16, R3, PT ;  /* 0x000000031000720c */ /* 0x000fe20003f26270 */
[C---:B------:R-:W-:Y:S01]  /*aff0*/  VIADD R16, R109.reuse, 0xffffff58 ;  /* 0xffffff586d107836 */ /* 0x040fe20000000000 */
[----:B------:R-:W-:Y:S01]  /*b000*/  FSEL R186, R186, -INF , !P5 ;  /* 0xff800000baba7808 */ /* 0x000fe20006800000 */
[----:B------:R-:W-:Y:S01]  /*b010*/  VIADD R18, R109, 0xffffff59 ;  /* 0xffffff596d127836 */ /* 0x000fe20000000000 */
[----:B------:R-:W-:-:S02]  /*b020*/  FSEL R25, R25, -INF , !P3 ;  /* 0xff80000019197808 */ /* 0x000fc40005800000 */
[----:B------:R-:W-:Y:S01]  /*b030*/  FSEL R19, R19, -INF , !P4 ;  /* 0xff80000013137808 */ /* 0x000fe20006000000 */
[----:B------:R-:W3:Y:S01]  /*b040*/  MUFU.TANH R93, R86 ;  /* 0x00000056005d7308 */ /* 0x000ee20000002400 */
[----:B------:R-:W-:Y:S02]  /*b050*/  FSEL R191, R189, -INF , !P2 ;  /* 0xff800000bdbf7808 */ /* 0x000fe40005000000 */
[C---:B------:R-:W-:Y:S02]  /*b060*/  ISETP.GE.AND P5, PT, R16.reuse, R108, PT ;  /* 0x0000006c1000720c */ /* 0x040fe40003fa6270 */
[C---:B------:R-:W-:Y:S02]  /*b070*/  ISETP.GE.AND P3, PT, R16.reuse, R10, PT ;  /* 0x0000000a1000720c */ /* 0x040fe40003f66270 */
[C---:B------:R-:W-:Y:S01]  /*b080*/  ISETP.GE.AND P4, PT, R16.reuse, R9, PT ;  /* 0x000000091000720c */ /* 0x040fe20003f86270 */
[----:B------:R-:W5:Y:S01]  /*b090*/  MUFU.TANH R27, R27 ;  /* 0x0000001b001b7308 */ /* 0x000f620000002400 */
[----:B------:R-:W-:Y:S01]  /*b0a0*/  ISETP.GE.AND P2, PT, R16, R3, PT ;  /* 0x000000031000720c */ /* 0x000fe20003f46270 */
[----:B-1----:R-:W-:Y:S01]  /*b0b0*/  FMUL.FTZ R26, R22, UR6 ;  /* 0x00000006161a7c20 */ /* 0x002fe20008410000 */
[----:B------:R-:W-:Y:S01]  /*b0c0*/  I2FP.F32.U32 R16, R16 ;  /* 0x0000001000107245 */ /* 0x000fe20000201000 */
[----:B------:R-:W-:Y:S01]  /*b0d0*/  FMUL.FTZ R22, R23, UR6 ;  /* 0x0000000617167c20 */ /* 0x000fe20008410000 */
[----:B------:R-:W-:-:S02]  /*b0e0*/  FSEL R178, R72, -INF , !P1 ;  /* 0xff80000048b27808 */ /* 0x000fc40004800000 */
[----:B------:R-:W-:Y:S01]  /*b0f0*/  ISETP.GE.AND P1, PT, R18, R108, PT ;  /* 0x0000006c1200720c */ /* 0x000fe20003f26270 */
[----:B------:R-:W-:Y:S01]  /*b100*/  MUFU.TANH R85, R85 ;  /* 0x0000005500557308 */ /* 0x000fe20000002400 */
[CC--:B----4-:R-:W-:Y:S01]  /*b110*/  FFMA.FTZ R14, R16.reuse, R180.reuse, R15 ;  /* 0x000000b4100e7223 */ /* 0x0d0fe2000001000f */
[CC--:B--2---:R-:W-:Y:S01]  /*b120*/  FFMA.FTZ R15, R16.reuse, R180.reuse, R33 ;  /* 0x000000b4100f7223 */ /* 0x0c4fe20000010021 */
[CC--:B------:R-:W-:Y:S01]  /*b130*/  FFMA.FTZ R91, R16.reuse, R180.reuse, R91 ;  /* 0x000000b4105b7223 */ /* 0x0c0fe2000001005b */
[----:B---3--:R-:W-:Y:S01]  /*b140*/  FFMA.FTZ R93, R16, R180, R93 ;  /* 0x000000b4105d7223 */ /* 0x008fe2000001005d */
[----:B------:R-:W-:Y:S01]  /*b150*/  VIADD R16, R109, 0xffffff60 ;  /* 0xffffff606d107836 */ /* 0x000fe20000000000 */
[----:B------:R-:W-:Y:S02]  /*b160*/  FSEL R14, R14, -INF , !P5 ;  /* 0xff8000000e0e7808 */ /* 0x000fe40006800000 */
[----:B------:R-:W1:Y:S01]  /*b170*/  MUFU.TANH R89, R89 ;  /* 0x0000005900597308 */ /* 0x000e620000002400 */
[----:B------:R-:W-:-:S02]  /*b180*/  FSEL R15, R15, -INF , !P3 ;  /* 0xff8000000f0f7808 */ /* 0x000fc40005800000 */
[----:B------:R-:W-:Y:S02]  /*b190*/  FSEL R189, R91, -INF , !P4 ;  /* 0xff8000005bbd7808 */ /* 0x000fe40006000000 */
[C---:B------:R-:W-:Y:S02]  /*b1a0*/  ISETP.GE.AND P5, PT, R18.reuse, R10, PT ;  /* 0x0000000a1200720c */ /* 0x040fe40003fa6270 */
[C---:B------:R-:W-:Y:S01]  /*b1b0*/  ISETP.GE.AND P3, PT, R18.reuse, R9, PT ;  /* 0x000000091200720c */ /* 0x040fe20003f66270 */
[----:B------:R-:W2:Y:S01]  /*b1c0*/  MUFU.TANH R87, R87 ;  /* 0x0000005700577308 */ /* 0x000ea20000002400 */
[----:B------:R-:W-:Y:S02]  /*b1d0*/  ISETP.GE.AND P4, PT, R18, R3, PT ;  /* 0x000000031200720c */ /* 0x000fe40003f86270 */
[----:B------:R-:W-:Y:S02]  /*b1e0*/  I2FP.F32.U32 R18, R18 ;  /* 0x0000001200127245 */ /* 0x000fe40000201000 */
[----:B------:R-:W-:-:S02]  /*b1f0*/  FSEL R174, R93, -INF , !P2 ;  /* 0xff8000005dae7808 */ /* 0x000fc40005000000 */
[----:B------:R-:W-:Y:S01]  /*b200*/  ISETP.GE.AND P2, PT, R16, R108, PT ;  /* 0x0000006c1000720c */ /* 0x000fe20003f46270 */
[----:B------:R-:W3:Y:S01]  /*b210*/  MUFU.TANH R92, R92 ;  /* 0x0000005c005c7308 */ /* 0x000ee20000002400 */
[CC--:B-----5:R-:W-:Y:S01]  /*b220*/  FFMA.FTZ R27, R18.reuse, R180.reuse, R27 ;  /* 0x000000b4121b7223 */ /* 0x0e0fe2000001001b */
[CC--:B-1----:R-:W-:Y:S01]  /*b230*/  FFMA.FTZ R89, R18.reuse, R180.reuse, R89 ;  /* 0x000000b412597223 */ /* 0x0c2fe20000010059 */
[C---:B------:R-:W-:Y:S01]  /*b240*/  FFMA.FTZ R181, R18.reuse, R180, R85 ;  /* 0x000000b412b57223 */ /* 0x040fe20000010055 */
[----:B------:R-:W-:Y:S02]  /*b250*/  FMUL.FTZ R85, R21, UR6 ;  /* 0x0000000615557c20 */ /* 0x000fe40008410000 */
[----:B------:R-:W-:Y:S02]  /*b260*/  FSEL R159, R27, -INF , !P5 ;  /* 0xff8000001b9f7808 */ /* 0x000fe40006800000 */
[----:B------:R-:W1:Y:S01]  /*b270*/  MUFU.TANH R88, R88 ;  /* 0x0000005800587308 */ /* 0x000e620000002400 */
[----:B------:R-:W-:Y:S01]  /*b280*/  I2FP.F32.U32 R27, R16 ;  /* 0x00000010001b7245 */ /* 0x000fe20000201000 */
[-C--:B--2---:R-:W-:Y:S01]  /*b290*/  FFMA.FTZ R170, R18, R180.reuse, R87 ;  /* 0x000000b412aa7223 */ /* 0x084fe20000010057 */
[----:B------:R-:W-:Y:S01]  /*b2a0*/  FSEL R21, R89, -INF , !P1 ;  /* 0xff80000059157808 */ /* 0x000fe20004800000 */
[----:B------:R-:W-:Y:S01]  /*b2b0*/  FMUL.FTZ R18, R63, UR6 ;  /* 0x000000063f127c20 */ /* 0x000fe20008410000 */
[----:B------:R-:W-:Y:S01]  /*b2c0*/  FSEL R181, R181, -INF , !P3 ;  /* 0xff800000b5b57808 */ /* 0x000fe20005800000 */
[C---:B------:R-:W-:Y:S01]  /*b2d0*/  FFMA.FTZ R110, R27.reuse, R180, R110 ;  /* 0x000000b41b6e7223 */ /* 0x040fe2000001006e */
[C---:B------:R-:W-:Y:S01]  /*b2e0*/  ISETP.GE.AND P1, PT, R16.reuse, R10, PT ;  /* 0x0000000a1000720c */ /* 0x040fe20003f26270 */
[----:B------:R-:W2:Y:S01]  /*b2f0*/  MUFU.TANH R100, R100 ;  /* 0x0000006400647308 */ /* 0x000ea20000002400 */
[C---:B------:R-:W-:Y:S01]  /*b300*/  ISETP.GE.AND P5, PT, R16.reuse, R9, PT ;  /* 0x000000091000720c */ /* 0x040fe20003fa6270 */
[CC--:B---3--:R-:W-:Y:S01]  /*b310*/  FFMA.FTZ R92, R27.reuse, R180.reuse, R92 ;  /* 0x000000b41b5c7223 */ /* 0x0c8fe2000001005c */
[----:B------:R-:W-:Y:S01]  /*b320*/  ISETP.GE.AND P3, PT, R16, R3, PT ;  /* 0x000000031000720c */ /* 0x000fe20003f66270 */
[CC--:B------:R-:W-:Y:S01]  /*b330*/  FFMA.FTZ R16, R27.reuse, R180.reuse, R68 ;  /* 0x000000b41b107223 */ /* 0x0c0fe20000010044 */
[----:B------:R-:W-:Y:S01]  /*b340*/  FSEL R170, R170, -INF , !P4 ;  /* 0xff800000aaaa7808 */ /* 0x000fe20006000000 */
[----:B------:R-:W-:Y:S01]  /*b350*/  FFMA.FTZ R116, R27, R180, R116 ;  /* 0x000000b41b747223 */ /* 0x000fe20000010074 */
[----:B------:R-:W-:Y:S01]  /*b360*/  FSEL R169, R92, -INF , !P1 ;  /* 0xff8000005ca97808 */ /* 0x000fe20004800000 */
[----:B------:R-:W3:Y:S01]  /*b370*/  MUFU.TANH R106, R106 ;  /* 0x0000006a006a7308 */ /* 0x000ee20000002400 */
[----:B------:R-:W-:Y:S01]  /*b380*/  FSEL R16, R16, -INF , !P2 ;  /* 0xff80000010107808 */ /* 0x000fe20005000000 */
[----:B------:R-:W-:Y:S01]  /*b390*/  VIADD R63, R109, 0xffffff69 ;  /* 0xffffff696d3f7836 */ /* 0x000fe20000000000 */
[----:B------:R-:W-:-:S02]  /*b3a0*/  FSEL R171, R110, -INF , !P5 ;  /* 0xff8000006eab7808 */ /* 0x000fc40006800000 */
[C---:B------:R-:W-:Y:S02]  /*b3b0*/  ISETP.GE.AND P4, PT, R59.reuse, R108, PT ;  /* 0x0000006c3b00720c */ /* 0x040fe40003f86270 */
[C---:B------:R-:W-:Y:S01]  /*b3c0*/  ISETP.GE.AND P2, PT, R59.reuse, R10, PT ;  /* 0x0000000a3b00720c */ /* 0x040fe20003f46270 */
[----:B------:R4:W-:Y:S01]  /*b3d0*/  MUFU.TANH R87, R20 ;  /* 0x0000001400577308 */ /* 0x0009e20000002400 */
[C---:B------:R-:W-:Y:S02]  /*b3e0*/  ISETP.GE.AND P1, PT, R59.reuse, R9, PT ;  /* 0x000000093b00720c */ /* 0x040fe40003f26270 */
[----:B------:R-:W-:Y:S02]  /*b3f0*/  ISETP.GE.AND P5, PT, R59, R3, PT ;  /* 0x000000033b00720c */ /* 0x000fe40003fa6270 */
[----:B------:R-:W-:Y:S02]  /*b400*/  I2FP.F32.U32 R59, R59 ;  /* 0x0000003b003b7245 */ /* 0x000fe40000201000 */
[----:B------:R-:W-:Y:S01]  /*b410*/  FSEL R166, R116, -INF , !P3 ;  /* 0xff80000074a67808 */ /* 0x000fe20005800000 */
[----:B------:R-:W5:Y:S01]  /*b420*/  MUFU.TANH R24, R24 ;  /* 0x0000001800187308 */ /* 0x000f620000002400 */
[----:B------:R-:W-:Y:S01]  /*b430*/  ISETP.GE.AND P3, PT, R63, R108, PT ;  /* 0x0000006c3f00720c */ /* 0x000fe20003f66270 */
[CC--:B-1----:R-:W-:Y:S01]  /*b440*/  FFMA.FTZ R27, R59.reuse, R180.reuse, R88 ;  /* 0x000000b43b1b7223 */ /* 0x0c2fe20000010058 */
[CC--:B--2---:R-:W-:Y:S01]  /*b450*/  FFMA.FTZ R100, R59.reuse, R180.reuse, R100 ;  /* 0x000000b43b647223 */ /* 0x0c4fe20000010064 */
[CC--:B---3--:R-:W-:Y:S01]  /*b460*/  FFMA.FTZ R106, R59.reuse, R180.reuse, R106 ;  /* 0x000000b43b6a7223 */ /* 0x0c8fe2000001006a */
[----:B------:R-:W-:-:S02]  /*b470*/  FFMA.FTZ R147, R59, R180, R147 ;  /* 0x000000b43b937223 */ /* 0x000fc40000010093 */
[----:B------:R-:W-:Y:S01]  /*b480*/  FSEL R27, R27, -INF , !P4 ;  /* 0xff8000001b1b7808 */ /* 0x000fe20006000000 */
[----:B------:R-:W-:Y:S01]  /*b490*/  MUFU.TANH R33, R42 ;  /* 0x0000002a00217308 */ /* 0x000fe20000002400 */
[----:B----4-:R-:W-:Y:S01]  /*b4a0*/  FMUL.FTZ R20, R57, UR6 ;  /* 0x0000000639147c20 */ /* 0x010fe20008410000 */
[----:B------:R-:W-:Y:S02]  /*b4b0*/  FSEL R249, R100, -INF , !P2 ;  /* 0xff80000064f97808 */ /* 0x000fe40005000000 */
[----:B------:R-:W-:Y:S02]  /*b4c0*/  FSEL R167, R106, -INF , !P1 ;  /* 0xff8000006aa77808 */ /* 0x000fe40004800000 */
[C---:B------:R-:W-:Y:S02]  /*b4d0*/  ISETP.GE.AND P4, PT, R63.reuse, R10, PT ;  /* 0x0000000a3f00720c */ /* 0x040fe40003f86270 */
[----:B------:R-:W1:Y:S01]  /*b4e0*/  MUFU.TANH R57, R61 ;  /* 0x0000003d00397308 */ /* 0x000e620000002400 */
[----:B------:R-:W-:-:S02]  /*b4f0*/  ISETP.GE.AND P2, PT, R63, R9, PT ;  /* 0x000000093f00720c */ /* 0x000fc40003f46270 */
[----:B------:R-:W-:Y:S02]  /*b500*/  ISETP.GE.AND P1, PT, R63, R3, PT ;  /* 0x000000033f00720c */ /* 0x000fe40003f26270 */
[----:B------:R-:W-:Y:S02]  /*b510*/  I2FP.F32.U32 R63, R63 ;  /* 0x0000003f003f7245 */ /* 0x000fe40000201000 */
[----:B------:R-:W-:Y:S01]  /*b520*/  FSEL R160, R147, -INF , !P5 ;  /* 0xff80000093a07808 */ /* 0x000fe20006800000 */
[----:B------:R-:W2:Y:S02]  /*b530*/  MUFU.TANH R20, R20 ;  /* 0x0000001400147308 */ /* 0x000ea40000002400 */
[----:B-----5:R-:W-:-:S05]  /*b540*/  FFMA.FTZ R24, R63, R180, R24 ;  /* 0x000000b43f187223 */ /* 0x020fca0000010018 */
[----:B------:R-:W-:Y:S01]  /*b550*/  FSEL R173, R24, -INF , !P4 ;  /* 0xff80000018ad7808 */ /* 0x000fe20006000000 */
[----:B------:R-:W3:Y:S01]  /*b560*/  MUFU.TANH R18, R18 ;  /* 0x0000001200127308 */ /* 0x000ee20000002400 */
[----:B-1----:R-:W-:Y:S01]  /*b570*/  FFMA.FTZ R165, R63, R180, R57 ;  /* 0x000000b43fa57223 */ /* 0x002fe20000010039 */
[----:B------:R-:W-:-:S04]  /*b580*/  VIADD R61, R109, 0xffffff70 ;  /* 0xffffff706d3d7836 */ /* 0x000fc80000000000 */
[----:B------:R-:W-:Y:S02]  /*b590*/  FSEL R165, R165, -INF , !P2 ;  /* 0xff800000a5a57808 */ /* 0x000fe40005000000 */
[----:B------:R-:W1:Y:S01]  /*b5a0*/  MUFU.TANH R126, R126 ;  /* 0x0000007e007e7308 */ /* 0x000e620000002400 */
[----:B--2---:R-:W-:Y:S01]  /*b5b0*/  FFMA.FTZ R20, R63, R180, R20 ;  /* 0x000000b43f147223 */ /* 0x004fe20000010014 */
[C---:B------:R-:W-:Y:S02]  /*b5c0*/  ISETP.GE.AND P5, PT, R61.reuse, R108, PT ;  /* 0x0000006c3d00720c */ /* 0x040fe40003fa6270 */
[----:B------:R-:W-:Y:S02]  /*b5d0*/  ISETP.GE.AND P4, PT, R61, R9, PT ;  /* 0x000000093d00720c */ /* 0x000fe40003f86270 */
[----:B------:R-:W-:Y:S01]  /*b5e0*/  FSEL R23, R20, -INF , !P3 ;  /* 0xff80000014177808 */ /* 0x000fe20005800000 */
[----:B------:R-:W-:Y:S01]  /*b5f0*/  VIADD R20, R109, 0xffffff71 ;  /* 0xffffff716d147836 */ /* 0x000fe20000000000 */
[----:B------:R-:W2:Y:S01]  /*b600*/  MUFU.TANH R59, R26 ;  /* 0x0000001a003b7308 */ /* 0x000ea20000002400 */
[----:B------:R-:W-:Y:S01]  /*b610*/  ISETP.GE.AND P3, PT, R61, R10, PT ;  /* 0x0000000a3d00720c */ /* 0x000fe20003f66270 */
[----:B---3--:R-:W-:Y:S01]  /*b620*/  FFMA.FTZ R18, R63, R180, R18 ;  /* 0x000000b43f127223 */ /* 0x008fe20000010012 */
[----:B------:R-:W-:Y:S01]  /*b630*/  ISETP.GE.AND P2, PT, R61, R3, PT ;  /* 0x000000033d00720c */ /* 0x000fe20003f46270 */
[----:B------:R-:W-:Y:S01]  /*b640*/  VIADD R109, R109, 0xffffff79 ;  /* 0xffffff796d6d7836 */ /* 0x000fe20000000000 */
[----:B------:R-:W-:-:S02]  /*b650*/  I2FP.F32.U32 R61, R61 ;  /* 0x0000003d003d7245 */ /* 0x000fc40000201000 */
[----:B------:R-:W-:Y:S01]  /*b660*/  FSEL R156, R18, -INF , !P1 ;  /* 0xff800000129c7808 */ /* 0x000fe20004800000 */
[----:B------:R3:W4:Y:S01]  /*b670*/  MUFU.TANH R57, R22 ;  /* 0x0000001600397308 */ /* 0x0007220000002400 */
[----:B------:R-:W-:Y:S01]  /*b680*/  ISETP.GE.AND P1, PT, R20, R108, PT ;  /* 0x0000006c1400720c */ /* 0x000fe20003f26270 */
[CC--:B------:R-:W-:Y:S01]  /*b690*/  FFMA.FTZ R33, R61.reuse, R180.reuse, R33 ;  /* 0x000000b43d217223 */ /* 0x0c0fe20000010021 */
[CC--:B-1----:R-:W-:Y:S01]  /*b6a0*/  FFMA.FTZ R126, R61.reuse, R180.reuse, R126 ;  /* 0x000000b43d7e7223 */ /* 0x0c2fe2000001007e */
[----:B------:R-:W-:-:S03]  /*b6b0*/  FFMA.FTZ R87, R61, R180, R87 ;  /* 0x000000b43d577223 */ /* 0x000fc60000010057 */
[----:B------:R-:W-:Y:S01]  /*b6c0*/  FSEL R153, R33, -INF , !P3 ;  /* 0xff80000021997808 */ /* 0x000fe20005800000 */
[----:B------:R-:W1:Y:S01]  /*b6d0*/  MUFU.TANH R85, R85 ;  /* 0x0000005500557308 */ /* 0x000e620000002400 */
[----:B--2---:R-:W-:Y:S01]  /*b6e0*/  FFMA.FTZ R146, R61, R180, R59 ;  /* 0x000000b43d927223 */ /* 0x004fe2000001003b */
[----:B------:R-:W-:Y:S01]  /*b6f0*/  FMUL.FTZ R61, R67, UR6 ;  /* 0x00000006433d7c20 */ /* 0x000fe20008410000 */
[----:B------:R-:W-:Y:S02]  /*b700*/  FSEL R151, R87, -INF , !P4 ;  /* 0xff80000057977808 */ /* 0x000fe40006000000 */
[----:B------:R-:W-:Y:S02]  /*b710*/  ISETP.GE.AND P3, PT, R20, R10, PT ;  /* 0x0000000a1400720c */ /* 0x000fe40003f66270 */
[----:B------:R-:W-:Y:S01]  /*b720*/  FSEL R146, R146, -INF , !P2 ;  /* 0xff80000092927808 */ /* 0x000fe20005000000 */
[----:B------:R-:W2:Y:S01]  /*b730*/  MUFU.TANH R43, R43 ;  /* 0x0000002b002b7308 */ /* 0x000ea20000002400 */
[----:B---3--:R-:W-:-:S02]  /*b740*/  I2FP.F32.U32 R22, R20 ;  /* 0x0000001400167245 */ /* 0x008fc40000201000 */
[----:B------:R-:W-:Y:S02]  /*b750*/  ISETP.GE.AND P4, PT, R109, R10, PT ;  /* 0x0000000a6d00720c */ /* 0x000fe40003f86270 */
[----:B------:R-:W-:Y:S01]  /*b760*/  ISETP.GE.AND P2, PT, R20, R9, PT ;  /* 0x000000091400720c */ /* 0x000fe20003f46270 */
[CC--:B------:R-:W-:Y:S01]  /*b770*/  FFMA.FTZ R33, R22.reuse, R180.reuse, R79 ;  /* 0x000000b416217223 */ /* 0x0c0fe2000001004f */
[CC--:B----4-:R-:W-:Y:S01]  /*b780*/  FFMA.FTZ R57, R22.reuse, R180.reuse, R57 ;  /* 0x000000b416397223 */ /* 0x0d0fe20000010039 */
[----:B------:R-:W3:Y:S01]  /*b790*/  MUFU.TANH R53, R53 ;  /* 0x0000003500357308 */ /* 0x000ee20000002400 */
[----:B-1----:R-:W-:Y:S01]  /*b7a0*/  FFMA.FTZ R85, R22, R180, R85 ;  /* 0x000000b416557223 */ /* 0x002fe20000010055 */
[----:B------:R-:W-:Y:S02]  /*b7b0*/  I2FP.F32.U32 R10, R109 ;  /* 0x0000006d000a7245 */ /* 0x000fe40000201000 */
[----:B------:R-:W-:Y:S02]  /*b7c0*/  FSEL R33, R33, -INF , !P1 ;  /* 0xff80000021217808 */ /* 0x000fe40004800000 */
[----:B------:R-:W-:-:S02]  /*b7d0*/  ISETP.GE.AND P1, PT, R20, R3, PT ;  /* 0x000000031400720c */ /* 0x000fc40003f26270 */
[----:B------:R-:W1:Y:S01]  /*b7e0*/  MUFU.TANH R55, R55 ;  /* 0x0000003700377308 */ /* 0x000e620000002400 */
[-C--:B--2---:R-:W-:Y:S01]  /*b7f0*/  FFMA.FTZ R43, R22, R180.reuse, R43 ;  /* 0x000000b4162b7223 */ /* 0x084fe2000001002b */
[----:B------:R-:W-:Y:S02]  /*b800*/  FSEL R142, R57, -INF , !P1 ;  /* 0xff800000398e7808 */ /* 0x000fe40004800000 */
[----:B------:R-:W-:Y:S02]  /*b810*/  ISETP.GE.U32.AND P1, PT, R2, 0x3, PT ;  /* 0x000000030200780c */ /* 0x000fe40003f26070 */
[----:B------:R-:W-:Y:S02]  /*b820*/  FSEL R147, R85, -INF , !P2 ;  /* 0xff80000055937808 */ /* 0x000fe40005000000 */
[----:B------:R-:W2:Y:S01]  /*b830*/  MUFU.TANH R59, R65 ;  /* 0x00000041003b7308 */ /* 0x000ea20000002400 */
[----:B------:R-:W-:Y:S01]  /*b840*/  BAR.SYNC.DEFER_BLOCKING 0x0 ;  /* 0x0000000000007b1d */ /* 0x000fe20000010000 */
[----:B------:R-:W-:Y:S01]  /*b850*/  ISETP.GE.AND P2, PT, R109, R3, PT ;  /* 0x000000036d00720c */ /* 0x000fe20003f46270 */
[----:B---3--:R-:W-:Y:S01]  /*b860*/  FFMA.FTZ R53, R10, R180, R53 ;  /* 0x000000b40a357223 */ /* 0x008fe20000010035 */
[----:B------:R-:W-:-:S02]  /*b870*/  FSEL R18, R126, -INF , !P5 ;  /* 0xff8000007e127808 */ /* 0x000fc40006800000 */
[----:B------:R-:W-:Y:S02]  /*b880*/  FSEL R133, R43, -INF , !P3 ;  /* 0xff8000002b857808 */ /* 0x000fe40005800000 */
[----:B------:R-:W3:Y:S01]  /*b890*/  MUFU.TANH R61, R61 ;  /* 0x0000003d003d7308 */ /* 0x000ee20000002400 */
[C---:B-1----:R-:W-:Y:S01]  /*b8a0*/  FFMA.FTZ R55, R10.reuse, R180, R55 ;  /* 0x000000b40a377223 */ /* 0x042fe20000010037 */
[C---:B------:R-:W-:Y:S02]  /*b8b0*/  ISETP.GE.AND P5, PT, R109.reuse, R108, PT ;  /* 0x0000006c6d00720c */ /* 0x040fe40003fa6270 */
[----:B------:R-:W-:Y:S02]  /*b8c0*/  ISETP.GE.AND P3, PT, R109, R9, PT ;  /* 0x000000096d00720c */ /* 0x000fe40003f66270 */
[----:B------:R-:W-:Y:S02]  /*b8d0*/  FSEL R132, R55, -INF , !P2 ;  /* 0xff80000037847808 */ /* 0x000fe40005000000 */
[----:B------:R-:W-:Y:S01]  /*b8e0*/  FSEL R143, R53, -INF , !P3 ;  /* 0xff800000358f7808 */ /* 0x000fe20005800000 */
[----:B--2---:R-:W-:-:S05]  /*b8f0*/  FFMA.FTZ R3, R10, R180, R59 ;  /* 0x000000b40a037223 */ /* 0x004fca000001003b */
[----:B------:R-:W-:Y:S01]  /*b900*/  FSEL R3, R3, -INF , !P5 ;  /* 0xff80000003037808 */ /* 0x000fe20006800000 */
[----:B---3--:R-:W-:-:S05]  /*b910*/  FFMA.FTZ R61, R10, R180, R61 ;  /* 0x000000b40a3d7223 */ /* 0x008fca000001003d */
[----:B------:R-:W-:Y:S01]  /*b920*/  FSEL R121, R61, -INF , !P4 ;  /* 0xff8000003d797808 */ /* 0x000fe20006000000 */
[----:B------:R-:W-:Y:S06]  /*b930*/  @!P1 BRA `(.L_x_708) ;  /* 0x0000000000e89947 */ /* 0x000fec0003800000 */
[C---:B------:R-:W-:Y:S01]  /*b940*/  @!P0 VIADD R53, R2.reuse, 0xfffffffd ;  /* 0xfffffffd02358836 */ /* 0x040fe20000000000 */
[----:B------:R-:W1:Y:S01]  /*b950*/  LDCU.64 UR6, c[0x0][0x358] ;  /* 0x00006b00ff0677ac */ /* 0x000e620008000a00 */
[----:B------:R-:W-:Y:S01]  /*b960*/  @!P0 VIADD R9, R2, 0xfffffffd ;  /* 0xfffffffd02098836 */ /* 0x000fe20000000000 */
[----:B------:R2:W-:Y:S01]  /*b970*/  @P0 STS.128 [R232+0x2000], RZ ;  /* 0x002000ffe8000388 */ /* 0x0005e20000000c00 */
[-C--:B------:R-:W-:Y:S01]  /*b980*/  @!P0 IMAD.WIDE.U32 R42, R53, R104.reuse, RZ ;  /* 0x00000068352a8225 */ /* 0x080fe200078e00ff */
[----:B------:R-:W-:Y:S03]  /*b990*/  BSSY.RECONVERGENT B0, `(.L_x_709) ;  /* 0x0000033000007945 */ /* 0x000fe60003800200 */
[----:B------:R-:W-:-:S04]  /*b9a0*/  @!P0 IMAD.WIDE.U32 R84, R9, R104, RZ ;  /* 0x0000006809548225 */ /* 0x000fc800078e00ff */
[-C--:B------:R-:W-:Y:S02]  /*b9b0*/  @!P0 IMAD R20, R53, R105.reuse, R43 ;  /* 0x0000006935148224 */ /* 0x080fe400078e022b */
[----:B------:R-:W-:Y:S02]  /*b9c0*/  @!P0 VIADD R43, R2, 0xfffffffd ;  /* 0xfffffffd022b8836 */ /* 0x000fe40000000000 */
[C---:B------:R-:W-:Y:S01]  /*b9d0*/  @!P0 IMAD.SHL.U32 R55, R42.reuse, 0x80, RZ ;  /* 0x000000802a378824 */ /* 0x040fe200078e00ff */
[----:B------:R-:W-:Y:S01]  /*b9e0*/  @!P0 SHF.L.U64.HI R20, R42, 0x7, R20 ;  /* 0x000000072a148819 */ /* 0x000fe20000010214 */
        /* <DEDUP_REMOVED lines=8> */
[--C-:B------:R-:W-:Y:S02]  /*ba70*/  @!P0 LEA.HI.X R20, R104, R20, R105.reuse, 0x5, P2 ;  /* 0x0000001468148211 */ /* 0x100fe400010f2c69 */
        /* <DEDUP_REMOVED lines=23> */
[----:B--2---:R-:W-:-:S04]  /*bbf0*/  IMAD.WIDE.U32 R42, R9, R104, RZ ;  /* 0x00000068092a7225 */ /* 0x004fc800078e00ff */
        /* <DEDUP_REMOVED lines=12> */
.L_x_710:
[----:B------:R-:W-:Y:S05]  /*bcc0*/  BSYNC.RECONVERGENT B0 ;  /* 0x0000000000007941 */ /* 0x000fea0003800200 */
.L_x_709:
[----:B------:R-:W0:Y:S02]  /*bcd0*/  LDGDEPBAR ;  /* 0x00000000000079af */ /* 0x000e240000000000 */
.L_x_708:
[----:B-12---:R-:W-:-:S04]  /*bce0*/  FMNMX3.FTZ R43, R130, R103, R112, !PT ;  /* 0x00000067822b7276 */ /* 0x006fc80007810070 */
        /* <DEDUP_REMOVED lines=19> */
[----:B------:R-:W-:Y:S02]  /*be20*/  FMNMX3.FTZ R43, R43, R62, R251, !PT ;  /* 0x0000003e2b2b7276 */ /* 0x000fe400078100fb */
[----:B-1----:R-:W-:Y:S02]  /*be30*/  FMNMX.FTZ R57, R10, R57, !PT ;  /* 0x000000390a397209 */ /* 0x002fe40007810000 */
[----:B------:R-:W-:Y:S02]  /*be40*/  FMNMX3.FTZ R10, R43, R64, R122, !PT ;  /* 0x000000402b0a7276 */ /* 0x000fe4000781007a */
[C---:B------:R-:W-:Y:S01]  /*be50*/  FSETP.NEU.FTZ.AND P3, PT, R57.reuse, -INF , PT ;  /* 0xff8000003900780b */ /* 0x040fe20003f7d000 */
[----:B------:R-:W-:Y:S01]  /*be60*/  FMUL.FTZ R9, R57, UR5 ;  /* 0x0000000539097c20 */ /* 0x000fe20008410000 */
[----:B------:R-:W-:-:S04]  /*be70*/  FMNMX3.FTZ R10, R10, R140, R75, !PT ;  /* 0x0000008c0a0a7276 */ /* 0x000fc8000781004b */
[----:B------:R-:W-:Y:S02]  /*be80*/  FMNMX3.FTZ R10, R10, R45, R47, !PT ;  /* 0x0000002d0a0a7276 */ /* 0x000fe4000781002f */
[----:B------:R-:W-:Y:S02]  /*be90*/  FSEL R9, R9, RZ, P3 ;  /* 0x000000ff09097208 */ /* 0x000fe40001800000 */
[----:B------:R-:W-:-:S03]  /*bea0*/  FMNMX3.FTZ R10, R10, R123, R71, !PT ;  /* 0x0000007b0a0a7276 */ /* 0x000fc60007810047 */
        /* <DEDUP_REMOVED lines=42> */
[----:B------:R-:W1:Y:S01]  /*c150*/  SHFL.BFLY PT, R41, R6, 0x2, 0x1f ;  /* 0x0c401f0006297f89 */ /* 0x000e6200000e0000 */
[----:B------:R-:W-:Y:S01]  /*c160*/  FMNMX3.FTZ R9, R11, R120, R58, !PT ;  /* 0x000000780b097276 */ /* 0x000fe2000781003a */
[----:B------:R-:W-:Y:S03]  /*c170*/  MUFU.EX2 R135, R135 ;  /* 0x0000008700877308 */ /* 0x000fe60000000800 */
[----:B------:R-:W-:-:S04]  /*c180*/  FMNMX3.FTZ R9, R9, R128, R118, !PT ;  /* 0x0000008009097276 */ /* 0x000fc80007810076 */
[----:B------:R-:W-:Y:S01]  /*c190*/  FMNMX3.FTZ R9, R9, R144, R54, !PT ;  /* 0x0000009009097276 */ /* 0x000fe20007810036 */
[----:B------:R-:W2:Y:S03]  /*c1a0*/  MUFU.EX2 R125, R125 ;  /* 0x0000007d007d7308 */ /* 0x000ea60000000800 */
[----:B------:R-:W-:-:S04]  /*c1b0*/  FMNMX3.FTZ R9, R9, R34, R38, !PT ;  /* 0x0000002209097276 */ /* 0x000fc80007810026 */
[----:B------:R-:W-:Y:S01]  /*c1c0*/  FMNMX3.FTZ R9, R9, R52, R48, !PT ;  /* 0x0000003409097276 */ /* 0x000fe20007810030 */
[----:B------:R-:W-:Y:S03]  /*c1d0*/  MUFU.EX2 R116, R116 ;  /* 0x0000007400747308 */ /* 0x000fe60000000800 */
[----:B------:R-:W-:Y:S02]  /*c1e0*/  FMNMX3.FTZ R9, R9, R50, R168, !PT ;  /* 0x0000003209097276 */ /* 0x000fe400078100a8 */
[----:B-1----:R-:W-:Y:S02]  /*c1f0*/  FMNMX.FTZ R4, R6, R41, !PT ;  /* 0x0000002906047209 */ /* 0x002fe40007810000 */
[----:B------:R-:W-:Y:S01]  /*c200*/  FMNMX3.FTZ R9, R9, R188, R244, !PT ;  /* 0x000000bc09097276 */ /* 0x000fe200078100f4 */
[----:B------:R-:W1:Y:S01]  /*c210*/  MUFU.EX2 R115, R115 ;  /* 0x0000007300737308 */ /* 0x000e620000000800 */
[----:B--2---:R-:W-:Y:S01]  /*c220*/  F2FP.BF16.F32.PACK_AB R44, R125, R135 ;  /* 0x000000877d2c723e */ /* 0x004fe200000010ff */
[----:B------:R-:W2:Y:S01]  /*c230*/  SHFL.BFLY PT, R21, R4, 0x1, 0x1f ;  /* 0x0c201f0004157f89 */ /* 0x000ea200000e0000 */
[----:B------:R-:W-:-:S04]  /*c240*/  FMNMX3.FTZ R9, R9, R192, R190, !PT ;  /* 0x000000c009097276 */ /* 0x000fc800078100be */
[----:B------:R-:W-:Y:S01]  /*c250*/  FMNMX3.FTZ R9, R9, R234, R236, !PT ;  /* 0x000000ea09097276 */ /* 0x000fe200078100ec */
[----:B------:R-:W-:Y:S03]  /*c260*/  MUFU.EX2 R114, R114 ;  /* 0x0000007200727308 */ /* 0x000fe60000000800 */
[----:B------:R-:W-:-:S04]  /*c270*/  FMNMX3.FTZ R9, R9, R242, R240, !PT ;  /* 0x000000f209097276 */ /* 0x000fc800078100f0 */
[----:B------:R-:W-:Y:S01]  /*c280*/  FMNMX3.FTZ R9, R9, R186, R178, !PT ;  /* 0x000000ba09097276 */ /* 0x000fe200078100b2 */
[----:B------:R-:W-:Y:S01]  /*c290*/  MUFU.EX2 R113, R113 ;  /* 0x0000007100717308 */ /* 0x000fe20000000800 */
[----:B-1----:R-:W-:Y:S02]  /*c2a0*/  F2FP.BF16.F32.PACK_AB R46, R115, R116 ;  /* 0x00000074732e723e */ /* 0x002fe400000010ff */
[----:B------:R-:W-:-:S04]  /*c2b0*/  FMNMX3.FTZ R9, R9, R174, R170, !PT ;  /* 0x000000ae09097276 */ /* 0x000fc800078100aa */
[----:B------:R-:W-:Y:S01]  /*c2c0*/  FMNMX3.FTZ R9, R9, R166, R160, !PT ;  /* 0x000000a609097276 */ /* 0x000fe200078100a0 */
[----:B------:R-:W-:Y:S01]  /*c2d0*/  MUFU.EX2 R112, R112 ;  /* 0x0000007000707308 */ /* 0x000fe20000000800 */
[----:B--2---:R-:W-:Y:S02]  /*c2e0*/  FMNMX.FTZ R56, R4, R21, !PT ;  /* 0x0000001504387209 */ /* 0x004fe40007810000 */
[----:B------:R-:W-:Y:S02]  /*c2f0*/  FMNMX3.FTZ R9, R9, R138, R156, !PT ;  /* 0x0000008a09097276 */ /* 0x000fe4000781009c */
[C---:B------:R-:W-:Y:S01]  /*c300*/  FSETP.NEU.FTZ.AND P2, PT, R56.reuse, -INF , PT ;  /* 0xff8000003800780b */ /* 0x040fe20003f5d000 */
[C---:B------:R-:W-:Y:S01]  /*c310*/  FMUL.FTZ R126, R56.reuse, UR5 ;  /* 0x00000005387e7c20 */ /* 0x040fe20008410000 */
[----:B------:R-:W-:Y:S01]  /*c320*/  FMNMX3.FTZ R9, R9, R146, R142, !PT ;  /* 0x0000009209097276 */ /* 0x000fe2000781008e */
[----:B------:R-:W-:Y:S01]  /*c330*/  MUFU.EX2 R111, R111 ;  /* 0x0000006f006f7308 */ /* 0x000fe20000000800 */
[----:B------:R-:W-:-:S02]  /*c340*/  FSEL R12, R56, RZ, P2 ;  /* 0x000000ff380c7208 */ /* 0x000fc40001000000 */
[----:B------:R-:W-:-:S03]  /*c350*/  FSEL R126, R126, RZ, P2 ;  /* 0x000000ff7e7e7208 */ /* 0x000fc60001000000 */
[----:B------:R-:W-:Y:S02]  /*c360*/  FADD.FTZ R129, R129, -R12 ;  /* 0x8000000c81817221 */ /* 0x000fe40000010000 */
[--C-:B------:R-:W-:Y:S01]  /*c370*/  FFMA.FTZ R124, R0, UR5, -R126.reuse ;  /* 0x00000005007c7c23 */ /* 0x100fe2000801087e */
[----:B------:R-:W-:Y:S01]  /*c380*/  FMNMX3.FTZ R0, R8, R117, R39, !PT ;  /* 0x0000007508007276 */ /* 0x000fe20007810027 */
[--C-:B------:R-:W-:Y:S01]  /*c390*/  FFMA.FTZ R72, R5, UR5, -R126.reuse ;  /* 0x0000000505487c23 */ /* 0x100fe2000801087e */
[--C-:B------:R-:W-:Y:S01]  /*c3a0*/  FFMA.FTZ R81, R140, UR5, -R126.reuse ;  /* 0x000000058c517c23 */ /* 0x100fe2000801087e */
[----:B------:R-:W-:Y:S01]  /*c3b0*/  IADD3 R140, PT, PT, R238, 0x4020, RZ ;  /* 0x00004020ee8c7810 */ /* 0x000fe20007ffe0ff */
[--C-:B------:R-:W-:Y:S01]  /*c3c0*/  FFMA.FTZ R86, R60, UR5, -R126.reuse ;  /* 0x000000053c567c23 */ /* 0x100fe2000801087e */
[----:B------:R-:W-:Y:S01]  /*c3d0*/  FMNMX3.FTZ R0, R0, R119, R35, !PT ;  /* 0x0000007700007276 */ /* 0x000fe20007810023 */
[--C-:B------:R-:W-:Y:S01]  /*c3e0*/  FFMA.FTZ R80, R75, UR5, -R126.reuse ;  /* 0x000000054b507c23 */ /* 0x100fe2000801087e */
[----:B------:R-:W-:Y:S01]  /*c3f0*/  @P6 IADD3 R140, PT, PT, R237, -0x20, RZ ;  /* 0xffffffe0ed8c6810 */ /* 0x000fe20007ffe0ff */
[--C-:B------:R-:W-:Y:S01]  /*c400*/  FFMA.FTZ R76, R71, UR5, -R126.reuse ;  /* 0x00000005474c7c23 */ /* 0x100fe2000801087e */
[----:B------:R-:W-:Y:S01]  /*c410*/  FMNMX3.FTZ R3, R0, R137, R127, !PT ;  /* 0x0000008900037276 */ /* 0x000fe2000781007f */
[--C-:B------:R-:W-:Y:S01]  /*c420*/  FFMA.FTZ R74, R73, UR5, -R126.reuse ;  /* 0x00000005494a7c23 */ /* 0x100fe2000801087e */
[--C-:B------:R-:W-:Y:S01]  /*c430*/  FFMA.FTZ R75, R29, UR5, -R126.reuse ;  /* 0x000000051d4b7c23 */ /* 0x100fe2000801087e */
[----:B------:R-:W-:Y:S01]  /*c440*/  FFMA.FTZ R73, R31, UR5, -R126 ;  /* 0x000000051f497c23 */ /* 0x000fe2000801087e */
[----:B------:R-:W-:Y:S01]  /*c450*/  FMNMX3.FTZ R0, R3, R148, R40, !PT ;  /* 0x0000009403007276 */ /* 0x000fe20007810028 */
[--C-:B------:R-:W-:Y:S01]  /*c460*/  FFMA.FTZ R71, R7, UR5, -R126.reuse ;  /* 0x0000000507477c23 */ /* 0x100fe2000801087e */
[----:B------:R-:W-:Y:S01]  /*c470*/  LDSM.16.MT88.4 R28, [R238+0x4000] ;  /* 0x00400000ee1c783b */ /* 0x000fe20000004200 */
[--C-:B------:R-:W-:Y:S01]  /*c480*/  FFMA.FTZ R77, R123, UR5, -R126.reuse ;  /* 0x000000057b4d7c23 */ /* 0x100fe2000801087e */
[----:B------:R-:W-:Y:S01]  /*c490*/  FMNMX3.FTZ R0, R0, R149, R49, !PT ;  /* 0x0000009500007276 */ /* 0x000fe20007810031 */
[--C-:B------:R-:W-:Y:S01]  /*c4a0*/  FFMA.FTZ R85, R62, UR5, -R126.reuse ;  /* 0x000000053e557c23 */ /* 0x100fe2000801087e */
[--C-:B------:R-:W-:Y:S01]  /*c4b0*/  FFMA.FTZ R83, R64, UR5, -R126.reuse ;  /* 0x0000000540537c23 */ /* 0x100fe2000801087e */
[--C-:B------:R-:W-:Y:S01]  /*c4c0*/  FFMA.FTZ R82, R122, UR5, -R126.reuse ;  /* 0x000000057a527c23 */ /* 0x100fe2000801087e */
[----:B------:R-:W-:Y:S01]  /*c4d0*/  FMNMX3.FTZ R0, R0, R51, R155, !PT ;  /* 0x0000003300007276 */ /* 0x000fe2000781009b */
[--C-:B------:R-:W-:Y:S01]  /*c4e0*/  FFMA.FTZ R70, R69, UR5, -R126.reuse ;  /* 0x0000000545467c23 */ /* 0x100fe2000801087e */
[--C-:B------:R-:W-:Y:S01]  /*c4f0*/  FFMA.FTZ R69, R37, UR5, -R126.reuse ;  /* 0x0000000525457c23 */ /* 0x100fe2000801087e */
[--C-:B------:R-:W-:Y:S01]  /*c500*/  FFMA.FTZ R84, R251, UR5, -R126.reuse ;  /* 0x00000005fb547c23 */ /* 0x100fe2000801087e */
[----:B------:R-:W-:Y:S01]  /*c510*/  FMNMX3.FTZ R0, R0, R187, R175, !PT ;  /* 0x000000bb00007276 */ /* 0x000fe200078100af */
[----:B------:R-:W-:Y:S01]  /*c520*/  FMUL.FTZ R129, R129, UR5 ;  /* 0x0000000581817c20 */ /* 0x000fe20008410000 */
[----:B------:R-:W-:Y:S01]  /*c530*/  MUFU.EX2 R124, R124 ;  /* 0x0000007c007c7308 */ /* 0x000fe20000000800 */
[--C-:B------:R-:W-:Y:S01]  /*c540*/  FFMA.FTZ R68, R17, UR5, -R126.reuse ;  /* 0x0000000511447c23 */ /* 0x100fe2000801087e */
[----:B------:R-:W-:Y:S01]  /*c550*/  FMNMX3.FTZ R0, R0, R179, R177, !PT ;  /* 0x000000b300007276 */ /* 0x000fe200078100b1 */
[--C-:B------:R-:W-:Y:S01]  /*c560*/  FFMA.FTZ R67, R13, UR5, -R126.reuse ;  /* 0x000000050d437c23 */ /* 0x100fe2000801087e */
[--C-:B------:R-:W-:Y:S01]  /*c570*/  FFMA.FTZ R66, R19, UR5, -R126.reuse ;  /* 0x0000000513427c23 */ /* 0x100fe2000801087e */
[--C-:B------:R-:W-:Y:S01]  /*c580*/  FFMA.FTZ R65, R15, UR5, -R126.reuse ;  /* 0x000000050f417c23 */ /* 0x100fe2000801087e */
[----:B------:R-:W-:Y:S01]  /*c590*/  FMNMX3.FTZ R0, R0, R243, R241, !PT ;  /* 0x000000f300007276 */ /* 0x000fe200078100f1 */
[--C-:B------:R-:W-:Y:S01]  /*c5a0*/  FFMA.FTZ R79, R45, UR5, -R126.reuse ;  /* 0x000000052d4f7c23 */ /* 0x100fe2000801087e */
[----:B------:R-:W1:Y:S01]  /*c5b0*/  MUFU.EX2 R86, R86 ;  /* 0x0000005600567308 */ /* 0x000e620000000800 */
[--C-:B------:R-:W-:Y:S01]  /*c5c0*/  FFMA.FTZ R78, R47, UR5, -R126.reuse ;  /* 0x000000052f4e7c23 */ /* 0x100fe2000801087e */
[----:B------:R-:W-:Y:S01]  /*c5d0*/  FMNMX3.FTZ R0, R0, R245, R247, !PT ;  /* 0x000000f500007276 */ /* 0x000fe200078100f7 */
[--C-:B------:R-:W-:Y:S01]  /*c5e0*/  FFMA.FTZ R169, R169, UR5, -R126.reuse ;  /* 0x00000005a9a97c23 */ /* 0x100fe2000801087e */
[--C-:B------:R-:W-:Y:S01]  /*c5f0*/  FFMA.FTZ R157, R157, UR5, -R126.reuse ;  /* 0x000000059d9d7c23 */ /* 0x100fe2000801087e */
[----:B------:R-:W-:Y:S01]  /*c600*/  FFMA.FTZ R131, R131, UR5, -R126 ;  /* 0x0000000583837c23 */ /* 0x000fe2000801087e */
[----:B------:R-:W-:-:S02]  /*c610*/  FMNMX3.FTZ R0, R0, R239, R191, !PT ;  /* 0x000000ef00007276 */ /* 0x000fc400078100bf */
[----:B------:R-:W-:Y:S02]  /*c620*/  MUFU.EX2 R85, R85 ;  /* 0x0000005500557308 */ /* 0x000fe40000000800 */
[----:B------:R-:W-:-:S04]  /*c630*/  FMNMX3.FTZ R0, R0, R189, R181, !PT ;  /* 0x000000bd00007276 */ /* 0x000fc800078100b5 */
[----:B------:R-:W-:Y:S02]  /*c640*/  FMNMX3.FTZ R0, R0, R171, R167, !PT ;  /* 0x000000ab00007276 */ /* 0x000fe400078100a7 */
[----:B------:R-:W2:Y:S01]  /*c650*/  MUFU.EX2 R84, R84 ;  /* 0x0000005400547308 */ /* 0x000ea20000000800 */
[----:B-1----:R-:W-:Y:S02]  /*c660*/  F2FP.BF16.F32.PACK_AB R45, R86, R124 ;  /* 0x0000007c562d723e */ /* 0x002fe400000010ff */
[----:B------:R-:W-:-:S04]  /*c670*/  FMNMX3.FTZ R0, R0, R145, R165, !PT ;  /* 0x0000009100007276 */ /* 0x000fc800078100a5 */
[----:B------:R-:W-:Y:S01]  /*c680*/  FMNMX3.FTZ R3, R0, R151, R147, !PT ;  /* 0x0000009700037276 */ /* 0x000fe20007810093 */
[----:B------:R-:W1:Y:S03]  /*c690*/  MUFU.EX2 R129, R129 ;  /* 0x0000008100817308 */ /* 0x000e660000000800 */
[----:B------:R-:W-:-:S05]  /*c6a0*/  FMNMX3.FTZ R3, R3, R136, R143, !PT ;  /* 0x0000008803037276 */ /* 0x000fca000781008f */
[----:B------:R-:W3:Y:S01]  /*c6b0*/  SHFL.BFLY PT, R0, R3, 0x2, 0x1f ;  /* 0x0c401f0003007f89 */ /* 0x000ee200000e0000 */
[----:B--2---:R-:W-:Y:S01]  /*c6c0*/  F2FP.BF16.F32.PACK_AB R47, R84, R85 ;  /* 0x00000055542f723e */ /* 0x004fe200000010ff */
        /* <DEDUP_REMOVED lines=10> */
[----:B------:R-:W-:-:S04]  /*c770*/  FFMA.FTZ R129, R183, R129, R124 ;  /* 0x00000081b7817223 */ /* 0x000fc8000001007c */
[----:B------:R-:W-:Y:S01]  /*c780*/  FADD.FTZ R86, R86, R129 ;  /* 0x0000008156567221 */ /* 0x000fe20000010000 */
[----:B------:R-:W-:Y:S02]  /*c790*/  MOV R129, R56 ;  /* 0x0000003800817202 */ /* 0x000fe40000000f00 */
[----:B---3--:R-:W-:Y:S01]  /*c7a0*/  FMNMX.FTZ R3, R3, R0, !PT ;  /* 0x0000000003037209 */ /* 0x008fe20007810000 */
[----:B------:R-:W-:Y:S01]  /*c7b0*/  MUFU.EX2 R81, R81 ;  /* 0x0000005100517308 */ /* 0x000fe20000000800 */
[----:B------:R-:W-:Y:S01]  /*c7c0*/  FMNMX3.FTZ R0, R9, R134, R132, !PT ;  /* 0x0000008609007276 */ /* 0x000fe20007810084 */
[----:B------:R-:W-:Y:S01]  /*c7d0*/  FADD.FTZ R85, R85, R86 ;  /* 0x0000005655557221 */ /* 0x000fe20000010000 */
[----:B------:R-:W-:Y:S01]  /*c7e0*/  FSEL R9, R57, RZ, P3 ;  /* 0x000000ff39097208 */ /* 0x000fe20001800000 */
[----:B------:R-:W2:Y:S02]  /*c7f0*/  SHFL.BFLY PT, R4, R3, 0x1, 0x1f ;  /* 0x0c201f0003047f89 */ /* 0x000ea400000e0000 */
[----:B------:R-:W-:-:S02]  /*c800*/  FADD.FTZ R84, R84, R85 ;  /* 0x0000005554547221 */ /* 0x000fc40000010000 */
[----:B------:R-:W3:Y:S01]  /*c810*/  SHFL.BFLY PT, R5, R0, 0x2, 0x1f ;  /* 0x0c401f0000057f89 */ /* 0x000ee200000e0000 */
[----:B------:R-:W-:Y:S01]  /*c820*/  FADD.FTZ R130, R130, -R9 ;  /* 0x8000000982827221 */ /* 0x000fe20000010000 */
[----:B------:R-:W4:Y:S01]  /*c830*/  MUFU.EX2 R80, R80 ;  /* 0x0000005000507308 */ /* 0x000f220000000800 */
[----:B-1----:R-:W-:Y:S01]  /*c840*/  F2FP.BF16.F32.PACK_AB R53, R82, R83 ;  /* 0x000000535235723e */ /* 0x002fe200000010ff */
[----:B------:R-:W-:Y:S01]  /*c850*/  FADD.FTZ R83, R83, R84 ;  /* 0x0000005453537221 */ /* 0x000fe20000010000 */
[----:B------:R-:W-:-:S03]  /*c860*/  FMUL.FTZ R130, R130, UR5 ;  /* 0x0000000582827c20 */ /* 0x000fc60008410000 */
[----:B------:R-:W-:Y:S02]  /*c870*/  FADD.FTZ R82, R82, R83 ;  /* 0x0000005352527221 */ /* 0x000fe40000010000 */
[----:B------:R-:W-:Y:S08]  /*c880*/  MUFU.EX2 R110, R110 ;  /* 0x0000006e006e7308 */ /* 0x000ff00000000800 */
[----:B------:R-:W1:Y:S01]  /*c890*/  MUFU.EX2 R130, R130 ;  /* 0x0000008200827308 */ /* 0x000e620000000800 */
[----:B----4-:R-:W-:Y:S01]  /*c8a0*/  F2FP.BF16.F32.PACK_AB R55, R80, R81 ;  /* 0x000000515037723e */ /* 0x010fe200000010ff */
[----:B------:R-:W-:Y:S01]  /*c8b0*/  FADD.FTZ R81, R81, R82 ;  /* 0x0000005251517221 */ /* 0x000fe20000010000 */
[----:B--2---:R-:W-:-:S02]  /*c8c0*/  FMNMX.FTZ R3, R3, R4, !PT ;  /* 0x0000000403037209 */ /* 0x004fc40007810000 */
[----:B---3--:R-:W-:Y:S01]  /*c8d0*/  FMNMX.FTZ R0, R0, R5, !PT ;  /* 0x0000000500007209 */ /* 0x008fe20007810000 */
[----:B------:R-:W-:Y:S02]  /*c8e0*/  FADD.FTZ R80, R80, R81 ;  /* 0x0000005150507221 */ /* 0x000fe40000010000 */
[C---:B------:R-:W-:Y:S01]  /*c8f0*/  FMUL.FTZ R150, R3.reuse, UR5 ;  /* 0x0000000503967c20 */ /* 0x040fe20008410000 */
[----:B------:R-:W-:Y:S01]  /*c900*/  FSETP.NEU.FTZ.AND P1, PT, R3, -INF , PT ;  /* 0xff8000000300780b */ /* 0x000fe20003f3d000 */
[----:B------:R-:W-:Y:S01]  /*c910*/  MUFU.EX2 R109, R109 ;  /* 0x0000006d006d7308 */ /* 0x000fe20000000800 */
[----:B------:R-:W2:Y:S02]  /*c920*/  SHFL.BFLY PT, R5, R0, 0x1, 0x1f ;  /* 0x0c201f0000057f89 */ /* 0x000ea400000e0000 */
[----:B------:R-:W-:Y:S01]  /*c930*/  FSEL R150, R150, RZ, P1 ;  /* 0x000000ff96967208 */ /* 0x000fe20000800000 */
[----:B-1----:R-:W-:-:S04]  /*c940*/  FMUL.FTZ R24, R208, R130 ;  /* 0x00000082d0187220 */ /* 0x002fc80000410000 */
        /* <DEDUP_REMOVED lines=8> */
[-C--:B------:R-:W-:Y:S01]  /*c9d0*/  FMUL.FTZ R25, R209, R130.reuse ;  /* 0x00000082d1197220 */ /* 0x080fe20000410000 */
[-C--:B------:R-:W-:Y:S01]  /*c9e0*/  FMUL.FTZ R40, R196, R130.reuse ;  /* 0x00000082c4287220 */ /* 0x080fe20000410000 */
[-C--:B------:R-:W-:Y:S01]  /*c9f0*/  FMUL.FTZ R41, R197, R130.reuse ;  /* 0x00000082c5297220 */ /* 0x080fe20000410000 */
[-C--:B------:R-:W-:Y:S01]  /*ca00*/  FMUL.FTZ R200, R200, R130.reuse ;  /* 0x00000082c8c87220 */ /* 0x080fe20000410000 */
[-C--:B------:R-:W-:Y:S01]  /*ca10*/  FMUL.FTZ R201, R201, R130.reuse ;  /* 0x00000082c9c97220 */ /* 0x080fe20000410000 */
[-C--:B------:R-:W-:Y:S01]  /*ca20*/  FMUL.FTZ R204, R204, R130.reuse ;  /* 0x00000082cccc7220 */ /* 0x080fe20000410000 */
[----:B------:R-:W-:Y:S01]  /*ca30*/  FMUL.FTZ R205, R205, R130 ;  /* 0x00000082cdcd7220 */ /* 0x000fe20000410000 */
[----:B------:R-:W-:Y:S01]  /*ca40*/  MUFU.EX2 R123, R123 ;  /* 0x0000007b007b7308 */ /* 0x000fe20000000800 */
[C---:B------:R-:W-:Y:S01]  /*ca50*/  HMMA.16816.F32.BF16 R24, R44.reuse, R28, R24 ;  /* 0x0000001c2c18723c */ /* 0x040fe20000041818 */
[----:B--2---:R-:W-:Y:S01]  /*ca60*/  FMNMX.FTZ R0, R0, R5, !PT ;  /* 0x0000000500007209 */ /* 0x004fe20007810000 */
[--C-:B------:R-:W-:Y:S01]  /*ca70*/  FFMA.FTZ R152, R49, UR5, -R150.reuse ;  /* 0x0000000531987c23 */ /* 0x100fe20008010896 */
[----:B------:R-:W-:Y:S01]  /*ca80*/  FSEL R5, R3, RZ, P1 ;  /* 0x000000ff03057208 */ /* 0x000fe20000800000 */
[--C-:B------:R-:W-:Y:S01]  /*ca90*/  FFMA.FTZ R154, R51, UR5, -R150.reuse ;  /* 0x00000005339a7c23 */ /* 0x100fe20008010896 */
[C---:B------:R-:W-:Y:S01]  /*caa0*/  FSETP.NEU.FTZ.AND P0, PT, R0.reuse, -INF , PT ;  /* 0xff8000000000780b */ /* 0x040fe20003f1d000 */
[----:B------:R-:W-:Y:S01]  /*cab0*/  FMUL.FTZ R4, R0, UR5 ;  /* 0x0000000500047c20 */ /* 0x000fe20008410000 */
[----:B------:R-:W1:Y:S01]  /*cac0*/  MUFU.EX2 R64, R64 ;  /* 0x0000004000407308 */ /* 0x000e620000000800 */
[--C-:B------:R-:W-:Y:S01]  /*cad0*/  FFMA.FTZ R149, R149, UR5, -R150.reuse ;  /* 0x0000000595957c23 */ /* 0x100fe20008010896 */
[--C-:B------:R-:W-:Y:S01]  /*cae0*/  FFMA.FTZ R155, R155, UR5, -R150.reuse ;  /* 0x000000059b9b7c23 */ /* 0x100fe20008010896 */
[--C-:B------:R-:W-:Y:S01]  /*caf0*/  FFMA.FTZ R172, R187, UR5, -R150.reuse ;  /* 0x00000005bbac7c23 */ /* 0x100fe20008010896 */
[----:B------:R-:W-:Y:S01]  /*cb00*/  FSEL R137, R4, RZ, P0 ;  /* 0x000000ff04897208 */ /* 0x000fe20000000000 */
[--C-:B------:R-:W-:Y:S01]  /*cb10*/  FFMA.FTZ R176, R179, UR5, -R150.reuse ;  /* 0x00000005b3b07c23 */ /* 0x100fe20008010896 */
[----:B------:R-:W-:Y:S01]  /*cb20*/  FSEL R4, R0, RZ, P0 ;  /* 0x000000ff00047208 */ /* 0x000fe20000000000 */
[----:B------:R-:W-:Y:S01]  /*cb30*/  FFMA.FTZ R175, R175, UR5, -R150 ;  /* 0x00000005afaf7c23 */ /* 0x000fe20008010896 */
[----:B------:R-:W-:Y:S01]  /*cb40*/  MUFU.EX2 R63, R63 ;  /* 0x0000003f003f7308 */ /* 0x000fe20000000800 */
[--C-:B------:R-:W-:Y:S01]  /*cb50*/  FFMA.FTZ R59, R58, UR5, -R137.reuse ;  /* 0x000000053a3b7c23 */ /* 0x100fe20008010889 */
[----:B------:R-:W-:Y:S01]  /*cb60*/  FFMA.FTZ R58, R128, UR5, -R137 ;  /* 0x00000005803a7c23 */ /* 0x000fe20008010889 */
[----:B------:R-:W-:Y:S01]  /*cb70*/  FADD.FTZ R4, R11, -R4 ;  /* 0x800000040b047221 */ /* 0x000fe20000010000 */
[----:B------:R-:W-:Y:S01]  /*cb80*/  FADD.FTZ R128, R8, -R5 ;  /* 0x8000000508807221 */ /* 0x000fe20000010000 */
[--C-:B------:R-:W-:Y:S01]  /*cb90*/  FFMA.FTZ R122, R120, UR5, -R137.reuse ;  /* 0x00000005787a7c23 */ /* 0x100fe20008010889 */
[--C-:B------:R-:W-:Y:S01]  /*cba0*/  FFMA.FTZ R117, R118, UR5, -R137.reuse ;  /* 0x0000000576757c23 */ /* 0x100fe20008010889 */
[----:B------:R-:W-:Y:S01]  /*cbb0*/  FMUL.FTZ R127, R4, UR5 ;  /* 0x00000005047f7c20 */ /* 0x000fe20008410000 */
[----:B------:R-:W-:Y:S01]  /*cbc0*/  FMUL.FTZ R128, R128, UR5 ;  /* 0x0000000580807c20 */ /* 0x000fe20008410000 */
[----:B------:R-:W2:Y:S01]  /*cbd0*/  LDSM.16.MT88.4 R4, [R140] ;  /* 0x000000008c04783b */ /* 0x000ea20000004200 */
[----:B------:R-:W3:Y:S01]  /*cbe0*/  MUFU.EX2 R62, R62 ;  /* 0x0000003e003e7308 */ /* 0x000ee20000000800 */
[--C-:B------:R-:W-:Y:S01]  /*cbf0*/  FFMA.FTZ R120, R144, UR5, -R137.reuse ;  /* 0x0000000590787c23 */ /* 0x100fe20008010889 */
[--C-:B------:R-:W-:Y:S01]  /*cc00*/  FFMA.FTZ R141, R34, UR5, -R137.reuse ;  /* 0x00000005228d7c23 */ /* 0x100fe20008010889 */
[--C-:B------:R-:W-:Y:S01]  /*cc10*/  FFMA.FTZ R144, R38, UR5, -R137.reuse ;  /* 0x0000000526907c23 */ /* 0x100fe20008010889 */
[----:B------:R-:W4:Y:S01]  /*cc20*/  LDSM.16.MT88.4 R32, [R238+0x4400] ;  /* 0x00440000ee20783b */ /* 0x000f220000004200 */
[----:B------:R-:W-:Y:S01]  /*cc30*/  FFMA.FTZ R118, R148, UR5, -R150 ;  /* 0x0000000594767c23 */ /* 0x000fe20008010896 */
[--C-:B------:R-:W-:Y:S01]  /*cc40*/  FFMA.FTZ R139, R54, UR5, -R137.reuse ;  /* 0x00000005368b7c23 */ /* 0x100fe20008010889 */
[----:B-1----:R-:W-:Y:S01]  /*cc50*/  F2FP.BF16.F32.PACK_AB R20, R64, R123 ;  /* 0x0000007b4014723e */ /* 0x002fe200000010ff */
[----:B------:R-:W-:Y:S01]  /*cc60*/  MUFU.EX2 R122, R122 ;  /* 0x0000007a007a7308 */ /* 0x000fe20000000800 */
[----:B------:R-:W1:Y:S01]  /*cc70*/  LDSM.16.MT88.4 R36, [R140+0x400] ;  /* 0x000400008c24783b */ /* 0x000e620000004200 */
[--C-:B------:R-:W-:Y:S01]  /*cc80*/  FFMA.FTZ R158, R48, UR5, -R137.reuse ;  /* 0x00000005309e7c23 */ /* 0x100fe20008010889 */
[--C-:B------:R-:W-:Y:S01]  /*cc90*/  FFMA.FTZ R161, R50, UR5, -R137.reuse ;  /* 0x0000000532a17c23 */ /* 0x100fe20008010889 */
[----:B------:R-:W-:Y:S01]  /*cca0*/  FFMA.FTZ R148, R159, UR5, -R126 ;  /* 0x000000059f947c23 */ /* 0x000fe2000801087e */
[----:B------:R-:W5:Y:S01]  /*ccb0*/  LDSM.16.MT88.4 R48, [R140+0x800] ;  /* 0x000800008c30783b */ /* 0x000f620000004200 */
[--C-:B------:R-:W-:Y:S01]  /*ccc0*/  FFMA.FTZ R159, R52, UR5, -R137.reuse ;  /* 0x00000005349f7c23 */ /* 0x100fe20008010889 */
[--C-:B------:R-:W-:Y:S01]  /*ccd0*/  FFMA.FTZ R168, R168, UR5, -R137.reuse ;  /* 0x00000005a8a87c23 */ /* 0x100fe20008010889 */
[----:B------:R-:W2:Y:S01]  /*cce0*/  MUFU.EX2 R59, R59 ;  /* 0x0000003b003b7308 */ /* 0x000ea20000000800 */
[----:B---3--:R-:W-:Y:S01]  /*ccf0*/  F2FP.BF16.F32.PACK_AB R22, R62, R63 ;  /* 0x0000003f3e16723e */ /* 0x008fe200000010ff */
[--C-:B------:R-:W-:Y:S01]  /*cd00*/  FFMA.FTZ R177, R177, UR5, -R150.reuse ;  /* 0x00000005b1b17c23 */ /* 0x100fe20008010896 */
[----:B------:R-:W-:Y:S01]  /*cd10*/  F2FP.BF16.F32.PACK_AB R52, R113, R114 ;  /* 0x000000727134723e */ /* 0x000fe200000010ff */
[--C-:B------:R-:W-:Y:S01]  /*cd20*/  FFMA.FTZ R188, R188, UR5, -R137.reuse ;  /* 0x00000005bcbc7c23 */ /* 0x100fe20008010889 */
[----:B------:R-:W-:Y:S01]  /*cd30*/  F2FP.BF16.F32.PACK_AB R54, R111, R112 ;  /* 0x000000706f36723e */ /* 0x000fe200000010ff */
        /* <DEDUP_REMOVED lines=11> */
[----:B--2---:R-:W-:Y:S01]  /*cdf0*/  F2FP.BF16.F32.PACK_AB R21, R59, R122 ;  /* 0x0000007a3b15723e */ /* 0x004fe200000010ff */
[--C-:B------:R-:W-:Y:S01]  /*ce00*/  FFMA.FTZ R236, R242, UR5, -R137.reuse ;  /* 0x00000005f2ec7c23 */ /* 0x100fe20008010889 */
[--C-:B------:R-:W-:Y:S01]  /*ce10*/  FFMA.FTZ R247, R240, UR5, -R137.reuse ;  /* 0x00000005f0f77c23 */ /* 0x100fe20008010889 */
[--C-:B------:R-:W-:Y:S01]  /*ce20*/  FFMA.FTZ R240, R191, UR5, -R150.reuse ;  /* 0x00000005bff07c23 */ /* 0x100fe20008010896 */
[--C-:B------:R-:W-:Y:S01]  /*ce30*/  FFMA.FTZ R242, R181, UR5, -R150.reuse ;  /* 0x00000005b5f27c23 */ /* 0x100fe20008010896 */
[--C-:B------:R-:W-:Y:S01]  /*ce40*/  FFMA.FTZ R239, R239, UR5, -R150.reuse ;  /* 0x00000005efef7c23 */ /* 0x100fe20008010896 */
[----:B------:R-:W-:Y:S01]  /*ce50*/  HMMA.16816.F32.BF16 R40, R44, R4, R40 ;  /* 0x000000042c28723c */ /* 0x000fe20000041828 */
[----:B------:R-:W2:Y:S01]  /*ce60*/  MUFU.EX2 R128, R128 ;  /* 0x0000008000807308 */ /* 0x000ea20000000800 */
[----:B------:R-:W-:Y:S01]  /*ce70*/  FFMA.FTZ R189, R189, UR5, -R150 ;  /* 0x00000005bdbd7c23 */ /* 0x000fe20008010896 */
[--C-:B------:R-:W-:Y:S01]  /*ce80*/  FFMA.FTZ R181, R186, UR5, -R137.reuse ;  /* 0x00000005bab57c23 */ /* 0x100fe20008010889 */
[--C-:B------:R-:W-:Y:S01]  /*ce90*/  FFMA.FTZ R178, R178, UR5, -R137.reuse ;  /* 0x00000005b2b27c23 */ /* 0x100fe20008010889 */
[--C-:B------:R-:W-:Y:S01]  /*cea0*/  FFMA.FTZ R174, R174, UR5, -R137.reuse ;  /* 0x00000005aeae7c23 */ /* 0x100fe20008010889 */
[----:B------:R-:W-:Y:S01]  /*ceb0*/  FFMA.FTZ R191, R170, UR5, -R137 ;  /* 0x00000005aabf7c23 */ /* 0x000fe20008010889 */
[----:B------:R-:W-:Y:S01]  /*cec0*/  FFMA.FTZ R130, R182, R130, R135 ;  /* 0x00000082b6827223 */ /* 0x000fe20000010087 */
[----:B----4-:R-:W-:Y:S01]  /*ced0*/  HMMA.16816.F32.BF16 R24, R52, R32, R24 ;  /* 0x000000203418723c */ /* 0x010fe20000041818 */
[----:B------:R-:W4:Y:S01]  /*cee0*/  MUFU.EX2 R127, R127 ;  /* 0x0000007f007f7308 */ /* 0x000f220000000800 */
[----:B---3--:R-:W-:Y:S01]  /*cef0*/  F2FP.BF16.F32.PACK_AB R23, R117, R58 ;  /* 0x0000003a7517723e */ /* 0x008fe200000010ff */
[----:B------:R-:W-:Y:S01]  /*cf00*/  FADD.FTZ R125, R125, R130 ;  /* 0x000000827d7d7221 */ /* 0x000fe20000010000 */
[--C-:B------:R-:W-:Y:S01]  /*cf10*/  FFMA.FTZ R186, R167, UR5, -R150.reuse ;  /* 0x00000005a7ba7c23 */ /* 0x100fe20008010896 */
[--C-:B------:R-:W-:Y:S01]  /*cf20*/  FFMA.FTZ R248, R165, UR5, -R150.reuse ;  /* 0x00000005a5f87c23 */ /* 0x100fe20008010896 */
[--C-:B------:R-:W-:Y:S01]  /*cf30*/  FFMA.FTZ R171, R171, UR5, -R150.reuse ;  /* 0x00000005abab7c23 */ /* 0x100fe20008010896 */
[----:B------:R-:W-:Y:S01]  /*cf40*/  FADD.FTZ R116, R116, R125 ;  /* 0x0000007d74747221 */ /* 0x000fe20000010000 */
[----:B------:R-:W-:Y:S01]  /*cf50*/  FFMA.FTZ R145, R145, UR5, -R150 ;  /* 0x0000000591917c23 */ /* 0x000fe20008010896 */
[----:B------:R-:W3:Y:S01]  /*cf60*/  MUFU.EX2 R60, R60 ;  /* 0x0000003c003c7308 */ /* 0x000ee20000000800 */
[-C--:B--2---:R-:W-:Y:S01]  /*cf70*/  FMUL.FTZ R8, R224, R128.reuse ;  /* 0x00000080e0087220 */ /* 0x084fe20000410000 */
[-C--:B------:R-:W-:Y:S01]  /*cf80*/  FMUL.FTZ R9, R225, R128.reuse ;  /* 0x00000080e1097220 */ /* 0x080fe20000410000 */
[-C--:B------:R-:W-:Y:S01]  /*cf90*/  FMUL.FTZ R12, R220, R128.reuse ;  /* 0x00000080dc0c7220 */ /* 0x080fe20000410000 */
[-C--:B------:R-:W-:Y:S01]  /*cfa0*/  FMUL.FTZ R13, R221, R128.reuse ;  /* 0x00000080dd0d7220 */ /* 0x080fe20000410000 */
[-C--:B------:R-:W-:Y:S01]  /*cfb0*/  FMUL.FTZ R16, R216, R128.reuse ;  /* 0x00000080d8107220 */ /* 0x080fe20000410000 */
[-C--:B------:R-:W-:Y:S01]  /*cfc0*/  FMUL.FTZ R17, R217, R128.reuse ;  /* 0x00000080d9117220 */ /* 0x080fe20000410000 */
[-C--:B------:R-:W-:Y:S01]  /*cfd0*/  FMUL.FTZ R212, R212, R128.reuse ;  /* 0x00000080d4d47220 */ /* 0x080fe20000410000 */
[-C--:B------:R-:W-:Y:S01]  /*cfe0*/  FMUL.FTZ R213, R213, R128.reuse ;  /* 0x00000080d5d57220 */ /* 0x080fe20000410000 */
        /* <DEDUP_REMOVED lines=8> */
[----:B------:R-:W-:Y:S01]  /*d070*/  MUFU.EX2 R118, R118 ;  /* 0x0000007600767308 */ /* 0x000fe20000000800 */
[C---:B------:R-:W-:Y:S01]  /*d080*/  HMMA.16816.F32.BF16 R8, R20.reuse, R28, R8 ;  /* 0x0000001c1408723c */ /* 0x040fe20000041808 */
[----:B------:R-:W-:Y:S01]  /*d090*/  FFMA.FTZ R123, R184, R128, R123 ;  /* 0x00000080b87b7223 */ /* 0x000fe2000001007b */
[----:B------:R-:W-:Y:S01]  /*d0a0*/  FFMA.FTZ R122, R185, R127, R122 ;  /* 0x0000007fb97a7223 */ /* 0x000fe2000001007a */
[----:B------:R-:W-:Y:S01]  /*d0b0*/  FADD.FTZ R115, R115, R116 ;  /* 0x0000007473737221 */ /* 0x000fe20000010000 */
[----:B------:R-:W-:Y:S01]  /*d0c0*/  FFMA.FTZ R165, R166, UR5, -R137 ;  /* 0x00000005a6a57c23 */ /* 0x000fe20008010889 */
[----:B------:R-:W-:Y:S01]  /*d0d0*/  FADD.FTZ R64, R64, R123 ;  /* 0x0000007b40407221 */ /* 0x000fe20000010000 */
[----:B------:R-:W-:Y:S01]  /*d0e0*/  FADD.FTZ R59, R59, R122 ;  /* 0x0000007a3b3b7221 */ /* 0x000fe20000010000 */
[----:B------:R-:W-:Y:S01]  /*d0f0*/  MUFU.EX2 R119, R119 ;  /* 0x0000007700777308 */ /* 0x000fe20000000800 */
[C---:B------:R-:W-:Y:S01]  /*d100*/  HMMA.16816.F32.BF16 R12, R20.reuse, R30, R12 ;  /* 0x0000001e140c723c */ /* 0x040fe2000004180c */
[----:B------:R-:W-:Y:S01]  /*d110*/  FADD.FTZ R63, R63, R64 ;  /* 0x000000403f3f7221 */ /* 0x000fe20000010000 */
[----:B------:R-:W-:Y:S01]  /*d120*/  FADD.FTZ R58, R58, R59 ;  /* 0x0000003b3a3a7221 */ /* 0x000fe20000010000 */
[----:B------:R-:W-:Y:S01]  /*d130*/  FADD.FTZ R114, R114, R115 ;  /* 0x0000007372727221 */ /* 0x000fe20000010000 */
[----:B------:R-:W-:Y:S01]  /*d140*/  FFMA.FTZ R160, R160, UR5, -R137 ;  /* 0x00000005a0a07c23 */ /* 0x000fe20008010889 */
[----:B------:R-:W-:Y:S01]  /*d150*/  FADD.FTZ R62, R62, R63 ;  /* 0x0000003f3e3e7221 */ /* 0x000fe20000010000 */
[----:B------:R-:W-:Y:S01]  /*d160*/  FADD.FTZ R117, R117, R58 ;  /* 0x0000003a75757221 */ /* 0x000fe20000010000 */
[----:B------:R-:W-:Y:S01]  /*d170*/  MUFU.EX2 R120, R120 ;  /* 0x0000007800787308 */ /* 0x000fe20000000800 */
[C---:B------:R-:W-:Y:S01]  /*d180*/  HMMA.16816.F32.BF16 R16, R20.reuse, R4, R16 ;  /* 0x000000041410723c */ /* 0x040fe20000041810 */
[----:B------:R-:W-:Y:S01]  /*d190*/  FADD.FTZ R113, R113, R114 ;  /* 0x0000007271717221 */ /* 0x000fe20000010000 */
[--C-:B------:R-:W-:Y:S01]  /*d1a0*/  FFMA.FTZ R138, R138, UR5, -R137.reuse ;  /* 0x000000058a8a7c23 */ /* 0x100fe20008010889 */
[----:B------:R-:W-:Y:S01]  /*d1b0*/  FFMA.FTZ R167, R156, UR5, -R137 ;  /* 0x000000059ca77c23 */ /* 0x000fe20008010889 */
[--C-:B------:R-:W-:Y:S01]  /*d1c0*/  FFMA.FTZ R192, R249, UR5, -R126.reuse ;  /* 0x00000005f9c07c23 */ /* 0x100fe2000801087e */
[----:B------:R-:W-:Y:S01]  /*d1d0*/  FADD.FTZ R112, R112, R113 ;  /* 0x0000007170707221 */ /* 0x000fe20000010000 */
[----:B------:R-:W-:Y:S01]  /*d1e0*/  FFMA.FTZ R170, R173, UR5, -R126 ;  /* 0x00000005adaa7c23 */ /* 0x000fe2000801087e */
[----:B------:R-:W2:Y:S01]  /*d1f0*/  MUFU.EX2 R139, R139 ;  /* 0x0000008b008b7308 */ /* 0x000ea20000000800 */
[----:B------:R-:W-:Y:S01]  /*d200*/  HMMA.16816.F32.BF16 R20, R20, R6, R212 ;  /* 0x000000061414723c */ /* 0x000fe200000418d4 */
[----:B------:R-:W-:Y:S01]  /*d210*/  FADD.FTZ R111, R111, R112 ;  /* 0x000000706f6f7221 */ /* 0x000fe20000010000 */
[----:B------:R-:W-:-:S05]  /*d220*/  MOV R130, R57 ;  /* 0x0000003900827202 */ /* 0x000fca0000000f00 */
[----:B------:R-:W-:Y:S01]  /*d230*/  MUFU.EX2 R141, R141 ;  /* 0x0000008d008d7308 */ /* 0x000fe20000000800 */
[C---:B------:R-:W-:Y:S01]  /*d240*/  HMMA.16816.F32.BF16 R28, R44.reuse, R30, R200 ;  /* 0x0000001e2c1c723c */ /* 0x040fe200000418c8 */
[----:B------:R-:W-:Y:S06]  /*d250*/  LDSM.16.MT88.4 R200, [R238+0x5c00] ;  /* 0x005c0000eec8783b */ /* 0x000fec0000004200 */
[----:B------:R-:W4:Y:S01]  /*d260*/  MUFU.EX2 R144, R144 ;  /* 0x0000009000907308 */ /* 0x000f220000000800 */
[----:B------:R-:W-:Y:S01]  /*d270*/  HMMA.16816.F32.BF16 R4, R44, R6, R204 ;  /* 0x000000062c04723c */ /* 0x000fe200000418cc */
[----:B---3--:R-:W-:Y:S01]  /*d280*/  F2FP.BF16.F32.PACK_AB R44, R60, R61 ;  /* 0x0000003d3c2c723e */ /* 0x008fe200000010ff */
[----:B------:R-:W-:Y:S01]  /*d290*/  FADD.FTZ R61, R61, R62 ;  /* 0x0000003e3d3d7221 */ /* 0x000fe20000010000 */
[----:B--2---:R-:W-:Y:S01]  /*d2a0*/  F2FP.BF16.F32.PACK_AB R45, R139, R120 ;  /* 0x000000788b2d723e */ /* 0x004fe200000010ff */
[----:B------:R-:W-:Y:S01]  /*d2b0*/  FADD.FTZ R120, R120, R117 ;  /* 0x0000007578787221 */ /* 0x000fe20000010000 */
[----:B------:R-:W-:Y:S01]  /*d2c0*/  F2FP.BF16.F32.PACK_AB R46, R119, R118 ;  /* 0x00000076772e723e */ /* 0x000fe200000010ff */
[----:B------:R-:W-:Y:S01]  /*d2d0*/  FADD.FTZ R61, R60, R61 ;  /* 0x0000003d3c3d7221 */ /* 0x000fe20000010000 */
[----:B------:R-:W-:Y:S01]  /*d2e0*/  MUFU.EX2 R149, R149 ;  /* 0x0000009500957308 */ /* 0x000fe20000000800 */
[C---:B-1----:R-:W-:Y:S01]  /*d2f0*/  HMMA.16816.F32.BF16 R40, R52.reuse, R36, R40 ;  /* 0x000000243428723c */ /* 0x042fe20000041828 */
[----:B------:R-:W-:Y:S01]  /*d300*/  FADD.FTZ R120, R139, R120 ;  /* 0x000000788b787221 */ /* 0x000fe20000010000 */
[----:B------:R-:W-:Y:S01]  /*d310*/  FADD.FTZ R118, R118, R61 ;  /* 0x0000003d76767221 */ /* 0x000fe20000010000 */
[----:B------:R-:W-:Y:S03]  /*d320*/  LDSM.16.MT88.4 R204, [R140+0x1c00] ;  /* 0x001c00008ccc783b */ /* 0x000fe60000004200 */
[----:B------:R-:W-:Y:S01]  /*d330*/  FADD.FTZ R118, R119, R118 ;  /* 0x0000007677767221 */ /* 0x000fe20000010000 */
[----:B------:R-:W1:Y:S01]  /*d340*/  MUFU.EX2 R152, R152 ;  /* 0x0000009800987308 */ /* 0x000e620000000800 */
[----:B----4-:R-:W-:Y:S01]  /*d350*/  F2FP.BF16.F32.PACK_AB R47, R144, R141 ;  /* 0x0000008d902f723e */ /* 0x010fe200000010ff */
[----:B------:R-:W-:Y:S01]  /*d360*/  HMMA.16816.F32.BF16 R28, R52, R34, R28 ;  /* 0x00000022341c723c */ /* 0x000fe2000004181c */
[----:B------:R-:W-:-:S04]  /*d370*/  FADD.FTZ R141, R141, R120 ;  /* 0x000000788d8d7221 */ /* 0x000fc80000010000 */
[----:B------:R-:W-:Y:S01]  /*d380*/  FADD.FTZ R144, R144, R141 ;  /* 0x0000008d90907221 */ /* 0x000fe20000010000 */
[----:B------:R-:W-:Y:S02]  /*d390*/  MUFU.EX2 R154, R154 ;  /* 0x0000009a009a7308 */ /* 0x000fe40000000800 */
[C---:B------:R-:W-:Y:S06]  /*d3a0*/  HMMA.16816.F32.BF16 R8, R44.reuse, R32, R8 ;  /* 0x000000202c08723c */ /* 0x040fec0000041808 */
[----:B------:R-:W2:Y:S01]  /*d3b0*/  MUFU.EX2 R155, R155 ;  /* 0x0000009b009b7308 */ /* 0x000ea20000000800 */
[----:B-1----:R-:W-:Y:S01]  /*d3c0*/  F2FP.BF16.F32.PACK_AB R32, R152, R149 ;  /* 0x000000959820723e */ /* 0x002fe200000010ff */
[----:B------:R-:W-:Y:S01]  /*d3d0*/  HMMA.16816.F32.BF16 R12, R44, R34, R12 ;  /* 0x000000222c0c723c */ /* 0x000fe2000004180c */
[----:B------:R-:W-:-:S04]  /*d3e0*/  FADD.FTZ R149, R149, R118 ;  /* 0x0000007695957221 */ /* 0x000fc80000010000 */
[----:B------:R-:W-:Y:S01]  /*d3f0*/  FADD.FTZ R149, R152, R149 ;  /* 0x0000009598957221 */ /* 0x000fe20000010000 */
[----:B------:R-:W-:Y:S02]  /*d400*/  MUFU.EX2 R159, R159 ;  /* 0x0000009f009f7308 */ /* 0x000fe40000000800 */
[C---:B------:R-:W-:Y:S06]  /*d410*/  HMMA.16816.F32.BF16 R16, R44.reuse, R36, R16 ;  /* 0x000000242c10723c */ /* 0x040fec0000041810 */
[----:B------:R-:W1:Y:S01]  /*d420*/  MUFU.EX2 R158, R158 ;  /* 0x0000009e009e7308 */ /* 0x000e620000000800 */
[----:B--2---:R-:W-:Y:S01]  /*d430*/  F2FP.BF16.F32.PACK_AB R34, R155, R154 ;  /* 0x0000009a9b22723e */ /* 0x004fe200000010ff */
[----:B------:R-:W-:Y:S01]  /*d440*/  HMMA.16816.F32.BF16 R20, R44, R38, R20 ;  /* 0x000000262c14723c */ /* 0x000fe20000041814 */
[----:B------:R-:W2:Y:S01]  /*d450*/  LDSM.16.MT88.4 R44, [R238+0x4800] ;  /* 0x00480000ee2c783b */ /* 0x000ea20000004200 */
[----:B------:R-:W-:-:S04]  /*d460*/  FADD.FTZ R154, R154, R149 ;  /* 0x000000959a9a7221 */ /* 0x000fc80000010000 */
[----:B------:R-:W-:Y:S01]  /*d470*/  MUFU.EX2 R161, R161 ;  /* 0x000000a100a17308 */ /* 0x000fe20000000800 */
[----:B------:R-:W-:Y:S01]  /*d480*/  FADD.FTZ R155, R155, R154 ;  /* 0x0000009a9b9b7221 */ /* 0x000fe20000010000 */
[----:B------:R-:W-:Y:S01]  /*d490*/  HMMA.16816.F32.BF16 R4, R52, R38, R4 ;  /* 0x000000263404723c */ /* 0x000fe20000041804 */
[----:B------:R-:W-:Y:S01]  /*d4a0*/  LDSM.16.MT88.4 R36, [R140+0xc00] ;  /* 0x000c00008c24783b */ /* 0x000fe20000004200 */
[----:B------:R-:W-:Y:S01]  /*d4b0*/  F2FP.BF16.F32.PACK_AB R52, R109, R110 ;  /* 0x0000006e6d34723e */ /* 0x000fe200000010ff */
[----:B------:R-:W-:-:S03]  /*d4c0*/  FADD.FTZ R110, R110, R111 ;  /* 0x0000006f6e6e7221 */ /* 0x000fc60000010000 */
[----:B------:R-:W3:Y:S01]  /*d4d0*/  MUFU.EX2 R168, R168 ;  /* 0x000000a800a87308 */ /* 0x000ee20000000800 */
[----:B-1----:R-:W-:Y:S01]  /*d4e0*/  F2FP.BF16.F32.PACK_AB R33, R158, R159 ;  /* 0x0000009f9e21723e */ /* 0x002fe200000010ff */
[----:B------:R-:W-:Y:S01]  /*d4f0*/  FADD.FTZ R159, R159, R144 ;  /* 0x000000909f9f7221 */ /* 0x000fe20000010000 */
[----:B------:R-:W-:-:S03]  /*d500*/  FADD.FTZ R109, R109, R110 ;  /* 0x0000006e6d6d7221 */ /* 0x000fc60000010000 */
[----:B------:R-:W-:Y:S02]  /*d510*/  FADD.FTZ R158, R158, R159 ;  /* 0x0000009f9e9e7221 */ /* 0x000fe40000010000 */
[----:B------:R-:W-:Y:S08]  /*d520*/  MUFU.EX2 R108, R108 ;  /* 0x0000006c006c7308 */ /* 0x000ff00000000800 */
[----:B------:R-:W1:Y:S01]  /*d530*/  MUFU.EX2 R107, R107 ;  /* 0x0000006b006b7308 */ /* 0x000e620000000800 */
[----:B---3--:R-:W-:Y:S01]  /*d540*/  F2FP.BF16.F32.PACK_AB R35, R168, R161 ;  /* 0x000000a1a823723e */ /* 0x008fe200000010ff */
[----:B------:R-:W-:-:S04]  /*d550*/  FADD.FTZ R161, R161, R158 ;  /* 0x0000009ea1a17221 */ /* 0x000fc80000010000 */
[----:B------:R-:W-:Y:S02]  /*d560*/  FADD.FTZ R161, R168, R161 ;  /* 0x000000a1a8a17221 */ /* 0x000fe40000010000 */
[C---:B-----5:R-:W-:Y:S01]  /*d570*/  HMMA.16816.F32.BF16 R16, R32.reuse, R48, R16 ;  /* 0x000000302010723c */ /* 0x060fe20000041810 */
[----:B------:R-:W-:Y:S07]  /*d580*/  MUFU.EX2 R79, R79 ;  /* 0x0000004f004f7308 */ /* 0x000fee0000000800 */
[----:B--2---:R-:W-:Y:S01]  /*d590*/  HMMA.16816.F32.BF16 R8, R32, R44, R8 ;  /* 0x0000002c2008723c */ /* 0x004fe20000041808 */
[----:B------:R-:W2:Y:S01]  /*d5a0*/  MUFU.EX2 R78, R78 ;  /* 0x0000004e004e7308 */ /* 0x000ea20000000800 */
[----:B-1----:R-:W-:Y:S01]  /*d5b0*/  F2FP.BF16.F32.PACK_AB R54, R107, R108 ;  /* 0x0000006c6b36723e */ /* 0x002fe200000010ff */
[----:B------:R-:W-:-:S04]  /*d5c0*/  FADD.FTZ R108, R108, R109 ;  /* 0x0000006d6c6c7221 */ /* 0x000fc80000010000 */
[----:B------:R-:W-:Y:S01]  /*d5d0*/  FADD.FTZ R107, R107, R108 ;  /* 0x0000006c6b6b7221 */ /* 0x000fe20000010000 */
[C---:B------:R-:W-:Y:S01]  /*d5e0*/  HMMA.16816.F32.BF16 R12, R32.reuse, R46, R12 ;  /* 0x0000002e200c723c */ /* 0x040fe2000004180c */
[----:B------:R-:W-:Y:S07]  /*d5f0*/  MUFU.EX2 R77, R77 ;  /* 0x0000004d004d7308 */ /* 0x000fee0000000800 */
[----:B------:R-:W-:Y:S01]  /*d600*/  HMMA.16816.F32.BF16 R20, R32, R50, R20 ;  /* 0x000000322014723c */ /* 0x000fe20000041814 */
[----:B------:R-:W1:Y:S01]  /*d610*/  LDSM.16.MT88.4 R32, [R238+0x4c00] ;  /* 0x004c0000ee20783b */ /* 0x000e620000004200 */
[----:B------:R-:W3:Y:S01]  /*d620*/  MUFU.EX2 R76, R76 ;  /* 0x0000004c004c7308 */ /* 0x000ee20000000800 */
[----:B--2---:R-:W-:Y:S01]  /*d630*/  F2FP.BF16.F32.PACK_AB R53, R78, R79 ;  /* 0x0000004f4e35723e */ /* 0x004fe200000010ff */
[----:B------:R-:W-:-:S04]  /*d640*/  FADD.FTZ R79, R79, R80 ;  /* 0x000000504f4f7221 */ /* 0x000fc80000010000 */
[----:B------:R-:W-:Y:S02]  /*d650*/  FADD.FTZ R78, R78, R79 ;  /* 0x0000004f4e4e7221 */ /* 0x000fe40000010000 */
[----:B------:R-:W-:Y:S08]  /*d660*/  MUFU.EX2 R172, R172 ;  /* 0x000000ac00ac7308 */ /* 0x000ff00000000800 */
[----:B------:R-:W2:Y:S01]  /*d670*/  MUFU.EX2 R175, R175 ;  /* 0x000000af00af7308 */ /* 0x000ea20000000800 */
[----:B---3--:R-:W-:Y:S01]  /*d680*/  F2FP.BF16.F32.PACK_AB R55, R76, R77 ;  /* 0x0000004d4c37723e */ /* 0x008fe200000010ff */
[----:B------:R-:W-:-:S04]  /*d690*/  FADD.FTZ R77, R77, R78 ;  /* 0x0000004e4d4d7221 */ /* 0x000fc80000010000 */
[----:B------:R-:W-:Y:S02]  /*d6a0*/  FADD.FTZ R76, R76, R77 ;  /* 0x0000004d4c4c7221 */ /* 0x000fe40000010000 */
[----:B------:R-:W-:Y:S01]  /*d6b0*/  MUFU.EX2 R176, R176 ;  /* 0x000000b000b07308 */ /* 0x000fe20000000800 */
[C---:B------:R-:W-:Y:S07]  /*d6c0*/  HMMA.16816.F32.BF16 R24, R52.reuse, R44, R24 ;  /* 0x0000002c3418723c */ /* 0x040fee0000041818 */
[----:B------:R-:W3:Y:S01]  /*d6d0*/  MUFU.EX2 R177, R177 ;  /* 0x000000b100b17308 */ /* 0x000ee20000000800 */
[----:B------:R-:W-:Y:S01]  /*d6e0*/  HMMA.16816.F32.BF16 R28, R52, R46, R28 ;  /* 0x0000002e341c723c */ /* 0x000fe2000004181c */
[----:B--2---:R-:W-:Y:S01]  /*d6f0*/  F2FP.BF16.F32.PACK_AB R44, R175, R172 ;  /* 0x000000acaf2c723e */ /* 0x004fe200000010ff */
[----:B------:R-:W-:-:S04]  /*d700*/  FADD.FTZ R172, R172, R155 ;  /* 0x0000009bacac7221 */ /* 0x000fc80000010000 */
[----:B------:R-:W-:Y:S01]  /*d710*/  FADD.FTZ R175, R175, R172 ;  /* 0x000000acafaf7221 */ /* 0x000fe20000010000 */
[----:B------:R-:W-:Y:S01]  /*d720*/  MUFU.EX2 R188, R188 ;  /* 0x000000bc00bc7308 */ /* 0x000fe20000000800 */
[C---:B------:R-:W-:Y:S07]  /*d730*/  HMMA.16816.F32.BF16 R40, R52.reuse, R48, R40 ;  /* 0x000000303428723c */ /* 0x040fee0000041828 */
[----:B------:R-:W2:Y:S01]  /*d740*/  MUFU.EX2 R179, R179 ;  /* 0x000000b300b37308 */ /* 0x000ea20000000800 */
[----:B---3--:R-:W-:Y:S01]  /*d750*/  F2FP.BF16.F32.PACK_AB R46, R177, R176 ;  /* 0x000000b0b12e723e */ /* 0x008fe200000010ff */
[----:B------:R-:W-:Y:S01]  /*d760*/  HMMA.16816.F32.BF16 R4, R52, R50, R4 ;  /* 0x000000323404723c */ /* 0x000fe20000041804 */
[----:B------:R-:W-:Y:S01]  /*d770*/  LDSM.16.MT88.4 R48, [R140+0x1000] ;  /* 0x001000008c30783b */ /* 0x000fe20000004200 */
[----:B------:R-:W-:-:S04]  /*d780*/  FADD.FTZ R176, R176, R175 ;  /* 0x000000afb0b07221 */ /* 0x000fc80000010000 */
[----:B------:R-:W-:Y:S01]  /*d790*/  MUFU.EX2 R187, R187 ;  /* 0x000000bb00bb7308 */ /* 0x000fe20000000800 */
[----:B------:R-:W-:-:S07]  /*d7a0*/  FADD.FTZ R176, R177, R176 ;  /* 0x000000b0b1b07221 */ /* 0x000fce0000010000 */
        /* <DEDUP_REMOVED lines=9> */
[C---:B-1----:R-:W-:Y:S01]  /*d840*/  HMMA.16816.F32.BF16 R8, R44.reuse, R32, R8 ;  /* 0x000000202c08723c */ /* 0x042fe20000041808 */
[----:B------:R-:W-:Y:S07]  /*d850*/  MUFU.EX2 R104, R104 ;  /* 0x0000006800687308 */ /* 0x000fee0000000800 */
[----:B------:R-:W-:Y:S01]  /*d860*/  HMMA.16816.F32.BF16 R12, R44, R34, R12 ;  /* 0x000000222c0c723c */ /* 0x000fe2000004180c */
[----:B------:R-:W1:Y:S01]  /*d870*/  MUFU.EX2 R103, R103 ;  /* 0x0000006700677308 */ /* 0x000e620000000800 */
[----:B--2---:R-:W-:Y:S01]  /*d880*/  F2FP.BF16.F32.PACK_AB R52, R105, R106 ;  /* 0x0000006a6934723e */ /* 0x004fe200000010ff */
[----:B------:R-:W-:-:S04]  /*d890*/  FADD.FTZ R106, R106, R107 ;  /* 0x0000006b6a6a7221 */ /* 0x000fc80000010000 */
[----:B------:R-:W-:Y:S01]  /*d8a0*/  FADD.FTZ R105, R105, R106 ;  /* 0x0000006a69697221 */ /* 0x000fe20000010000 */
[C---:B------:R-:W-:Y:S01]  /*d8b0*/  HMMA.16816.F32.BF16 R16, R44.reuse, R36, R16 ;  /* 0x000000242c10723c */ /* 0x040fe20000041810 */
[----:B------:R-:W-:Y:S07]  /*d8c0*/  MUFU.EX2 R75, R75 ;  /* 0x0000004b004b7308 */ /* 0x000fee0000000800 */
[----:B------:R-:W-:Y:S01]  /*d8d0*/  HMMA.16816.F32.BF16 R20, R44, R38, R20 ;  /* 0x000000262c14723c */ /* 0x000fe20000041814 */
[----:B------:R-:W2:Y:S01]  /*d8e0*/  LDSM.16.MT88.4 R44, [R238+0x5000] ;  /* 0x00500000ee2c783b */ /* 0x000ea20000004200 */
[----:B------:R-:W3:Y:S01]  /*d8f0*/  MUFU.EX2 R74, R74 ;  /* 0x0000004a004a7308 */ /* 0x000ee20000000800 */
[----:B-1----:R-:W-:Y:S01]  /*d900*/  F2FP.BF16.F32.PACK_AB R54, R103, R104 ;  /* 0x000000686736723e */ /* 0x002fe200000010ff */
[----:B------:R-:W-:-:S04]  /*d910*/  FADD.FTZ R104, R104, R105 ;  /* 0x0000006968687221 */ /* 0x000fc80000010000 */
[----:B------:R-:W-:Y:S02]  /*d920*/  FADD.FTZ R103, R103, R104 ;  /* 0x0000006867677221 */ /* 0x000fe40000010000 */
[----:B------:R-:W-:Y:S08]  /*d930*/  MUFU.EX2 R73, R73 ;  /* 0x0000004900497308 */ /* 0x000ff00000000800 */
        /* <DEDUP_REMOVED lines=12> */
[----:B------:R-:W-:Y:S01]  /*da00*/  HMMA.16816.F32.BF16 R28, R52, R34, R28 ;  /* 0x00000022341c723c */ /* 0x000fe2000004181c */
[----:B---3--:R-:W-:Y:S01]  /*da10*/  F2FP.BF16.F32.PACK_AB R32, R244, R243 ;  /* 0x000000f3f420723e */ /* 0x008fe200000010ff */
[----:B------:R-:W-:-:S04]  /*da20*/  FADD.FTZ R243, R243, R176 ;  /* 0x000000b0f3f37221 */ /* 0x000fc80000010000 */
[----:B------:R-:W-:Y:S01]  /*da30*/  FADD.FTZ R244, R244, R243 ;  /* 0x000000f3f4f47221 */ /* 0x000fe20000010000 */
[----:B------:R-:W-:Y:S01]  /*da40*/  MUFU.EX2 R234, R234 ;  /* 0x000000ea00ea7308 */ /* 0x000fe20000000800 */
[C---:B------:R-:W-:Y:S07]  /*da50*/  HMMA.16816.F32.BF16 R40, R52.reuse, R36, R40 ;  /* 0x000000243428723c */ /* 0x040fee0000041828 */
[----:B------:R-:W3:Y:S01]  /*da60*/  MUFU.EX2 R245, R245 ;  /* 0x000000f500f57308 */ /* 0x000ee20000000800 */
[----:B-1----:R-:W-:Y:S01]  /*da70*/  F2FP.BF16.F32.PACK_AB R34, R246, R241 ;  /* 0x000000f1f622723e */ /* 0x002fe200000010ff */
[----:B------:R-:W-:Y:S01]  /*da80*/  HMMA.16816.F32.BF16 R4, R52, R38, R4 ;  /* 0x000000263404723c */ /* 0x000fe20000041804 */
[----:B------:R-:W-:Y:S01]  /*da90*/  LDSM.16.MT88.4 R36, [R140+0x1400] ;  /* 0x001400008c24783b */ /* 0x000fe20000004200 */
[----:B------:R-:W-:-:S04]  /*daa0*/  FADD.FTZ R241, R241, R244 ;  /* 0x000000f4f1f17221 */ /* 0x000fc80000010000 */
[----:B------:R-:W-:Y:S01]  /*dab0*/  MUFU.EX2 R236, R236 ;  /* 0x000000ec00ec7308 */ /* 0x000fe20000000800 */
[----:B------:R-:W-:-:S07]  /*dac0*/  FADD.FTZ R246, R246, R241 ;  /* 0x000000f1f6f67221 */ /* 0x000fce0000010000 */
        /* <DEDUP_REMOVED lines=9> */
[C---:B--2---:R-:W-:Y:S01]  /*db60*/  HMMA.16816.F32.BF16 R8, R32.reuse, R44, R8 ;  /* 0x0000002c2008723c */ /* 0x044fe20000041808 */
[----:B------:R-:W-:Y:S07]  /*db70*/  MUFU.EX2 R100, R100 ;  /* 0x0000006400647308 */ /* 0x000fee0000000800 */
[----:B------:R-:W-:Y:S01]  /*db80*/  HMMA.16816.F32.BF16 R12, R32, R46, R12 ;  /* 0x0000002e200c723c */ /* 0x000fe2000004180c */
[----:B------:R-:W1:Y:S01]  /*db90*/  MUFU.EX2 R99, R99 ;  /* 0x0000006300637308 */ /* 0x000e620000000800 */
[----:B---3--:R-:W-:Y:S01]  /*dba0*/  F2FP.BF16.F32.PACK_AB R52, R101, R102 ;  /* 0x000000666534723e */ /* 0x008fe200000010ff */
        /* <DEDUP_REMOVED lines=78> */
[----:B------:R-:W-:Y:S01]  /*e090*/  HMMA.16816.F32.BF16 R40, R52, R36, R40 ;  /* 0x000000243428723c */ /* 0x000fe20000041828 */
[----:B------:R-:W-:Y:S01]  /*e0a0*/  FFMA.FTZ R37, R151, UR5, -R150 ;  /* 0x0000000597257c23 */ /* 0x000fe20008010896 */
[----:B------:R-:W-:-:S05]  /*e0b0*/  FFMA.FTZ R36, R153, UR5, -R126 ;  /* 0x0000000599247c23 */ /* 0x000fca000801087e */
[----:B------:R-:W3:Y:S01]  /*e0c0*/  MUFU.EX2 R160, R160 ;  /* 0x000000a000a07308 */ /* 0x000ee20000000800 */
[----:B-1----:R-:W-:Y:S01]  /*e0d0*/  F2FP.BF16.F32.PACK_AB R34, R248, R145 ;  /* 0x00000091f822723e */ /* 0x002fe200000010ff */
[----:B------:R-:W-:Y:S01]  /*e0e0*/  HMMA.16816.F32.BF16 R4, R52, R38, R4 ;  /* 0x000000263404723c */ /* 0x000fe20000041804 */
[--C-:B------:R-:W-:Y:S01]  /*e0f0*/  FFMA.FTZ R38, R147, UR5, -R150.reuse ;  /* 0x0000000593267c23 */ /* 0x100fe20008010896 */
[--C-:B------:R-:W-:Y:S01]  /*e100*/  FFMA.FTZ R39, R136, UR5, -R150.reuse ;  /* 0x0000000588277c23 */ /* 0x100fe20008010896 */
[----:B------:R-:W-:Y:S01]  /*e110*/  FFMA.FTZ R52, R143, UR5, -R150 ;  /* 0x000000058f347c23 */ /* 0x000fe20008010896 */
[--C-:B------:R-:W-:Y:S01]  /*e120*/  FFMA.FTZ R53, R146, UR5, -R137.reuse ;  /* 0x0000000592357c23 */ /* 0x100fe20008010889 */
[----:B------:R-:W-:Y:S01]  /*e130*/  FFMA.FTZ R54, R142, UR5, -R137 ;  /* 0x000000058e367c23 */ /* 0x000fe20008010889 */
[----:B------:R-:W-:Y:S01]  /*e140*/  MUFU.EX2 R138, R138 ;  /* 0x0000008a008a7308 */ /* 0x000fe20000000800 */
[----:B------:R-:W-:Y:S01]  /*e150*/  FADD.FTZ R145, R145, R186 ;  /* 0x000000ba91917221 */ /* 0x000fe20000010000 */
[----:B------:R-:W-:-:S03]  /*e160*/  IADD3 R186, PT, PT, R2, -0x3, RZ ;  /* 0xfffffffd02ba7810 */ /* 0x000fc60007ffe0ff */
[----:B------:R-:W-:-:S03]  /*e170*/  FADD.FTZ R248, R248, R145 ;  /* 0x00000091f8f87221 */ /* 0x000fc60000010000 */
        /* <DEDUP_REMOVED lines=39> */
[----:B--2---:R-:W-:Y:S01]  /*e3f0*/  F2FP.BF16.F32.PACK_AB R212, R38, R37 ;  /* 0x0000002526d4723e */ /* 0x004fe200000010ff */
[----:B------:R-:W1:Y:S01]  /*e400*/  MUFU.EX2 R52, R52 ;  /* 0x0000003400347308 */ /* 0x000e620000000800 */
[----:B------:R-:W-:-:S04]  /*e410*/  FADD.FTZ R37, R37, R248 ;  /* 0x000000f825257221 */ /* 0x000fc80000010000 */
[C---:B------:R-:W-:Y:S01]  /*e420*/  HMMA.16816.F32.BF16 R40, R32.reuse, R48, R40 ;  /* 0x000000302028723c */ /* 0x040fe20000041828 */
[----:B------:R-:W-:Y:S02]  /*e430*/  FADD.FTZ R38, R38, R37 ;  /* 0x0000002526267221 */ /* 0x000fe40000010000 */
[----:B------:R-:W-:Y:S05]  /*e440*/  MUFU.EX2 R53, R53 ;  /* 0x0000003500357308 */ /* 0x000fea0000000800 */
[----:B------:R-:W-:Y:S01]  /*e450*/  HMMA.16816.F32.BF16 R4, R32, R50, R4 ;  /* 0x000000322004723c */ /* 0x000fe20000041804 */
[----:B------:R-:W-:Y:S02]  /*e460*/  FFMA.FTZ R33, R121, UR5, -R126 ;  /* 0x0000000579217c23 */ /* 0x000fe4000801087e */
[----:B------:R-:W2:Y:S01]  /*e470*/  MUFU.EX2 R54, R54 ;  /* 0x0000003600367308 */ /* 0x000ea20000000800 */
[----:B-1----:R-:W-:Y:S01]  /*e480*/  F2FP.BF16.F32.PACK_AB R214, R52, R39 ;  /* 0x0000002734d6723e */ /* 0x002fe200000010ff */
[----:B------:R-:W-:-:S04]  /*e490*/  FADD.FTZ R39, R39, R38 ;  /* 0x0000002627277221 */ /* 0x000fc80000010000 */
[----:B------:R-:W-:Y:S02]  /*e4a0*/  FADD.FTZ R184, R52, R39 ;  /* 0x0000002734b87221 */ /* 0x000fe40000010000 */
[----:B------:R-:W-:Y:S08]  /*e4b0*/  MUFU.EX2 R44, R44 ;  /* 0x0000002c002c7308 */ /* 0x000ff00000000800 */
        /* <DEDUP_REMOVED lines=9> */
[----:B------:R-:W-:Y:S01]  /*e550*/  MUFU.EX2 R36, R36 ;  /* 0x0000002400247308 */ /* 0x000fe20000000800 */
[C---:B------:R-:W-:Y:S07]  /*e560*/  HMMA.16816.F32.BF16 R224, R212.reuse, R200, R8 ;  /* 0x000000c8d4e0723c */ /* 0x040fee0000041808 */
[----:B------:R-:W1:Y:S01]  /*e570*/  MUFU.EX2 R47, R47 ;  /* 0x0000002f002f7308 */ /* 0x000e620000000800 */
[C---:B--2---:R-:W-:Y:S01]  /*e580*/  F2FP.BF16.F32.PACK_AB R8, R89.reuse, R90 ;  /* 0x0000005a5908723e */ /* 0x044fe200000010ff */
[----:B------:R-:W-:Y:S01]  /*e590*/  FADD.FTZ R90, R90, R91 ;  /* 0x0000005b5a5a7221 */ /* 0x000fe20000010000 */
[----:B------:R-:W-:Y:S03]  /*e5a0*/  HMMA.16816.F32.BF16 R220, R212, R202, R12 ;  /* 0x000000cad4dc723c */ /* 0x000fe6000004180c */
[----:B------:R-:W-:-:S02]  /*e5b0*/  FADD.FTZ R89, R89, R90 ;  /* 0x0000005a59597221 */ /* 0x000fc40000010000 */
[----:B------:R-:W-:Y:S03]  /*e5c0*/  MUFU.EX2 R88, R88 ;  /* 0x0000005800587308 */ /* 0x000fe60000000800 */
[C---:B------:R-:W-:Y:S05]  /*e5d0*/  HMMA.16816.F32.BF16 R216, R212.reuse, R204, R16 ;  /* 0x000000ccd4d8723c */ /* 0x040fea0000041810 */
[----:B------:R-:W2:Y:S01]  /*e5e0*/  MUFU.EX2 R87, R87 ;  /* 0x0000005700577308 */ /* 0x000ea20000000800 */
[C---:B-1----:R-:W-:Y:S01]  /*e5f0*/  F2FP.BF16.F32.PACK_AB R9, R47.reuse, R36 ;  /* 0x000000242f09723e */ /* 0x042fe200000010ff */
[----:B------:R-:W-:Y:S01]  /*e600*/  FADD.FTZ R36, R36, R157 ;  /* 0x0000009d24247221 */ /* 0x000fe20000010000 */
[----:B------:R-:W-:Y:S03]  /*e610*/  HMMA.16816.F32.BF16 R212, R212, R206, R20 ;  /* 0x000000ced4d4723c */ /* 0x000fe60000041814 */
[----:B------:R-:W-:-:S02]  /*e620*/  FADD.FTZ R47, R47, R36 ;  /* 0x000000242f2f7221 */ /* 0x000fc40000010000 */
[----:B------:R-:W-:Y:S08]  /*e630*/  MUFU.EX2 R32, R131 ;  /* 0x0000008300207308 */ /* 0x000ff00000000800 */
[----:B------:R-:W1:Y:S01]  /*e640*/  MUFU.EX2 R33, R33 ;  /* 0x0000002100217308 */ /* 0x000e620000000800 */
[----:B--2---:R-:W-:Y:S01]  /*e650*/  F2FP.BF16.F32.PACK_AB R10, R87, R88 ;  /* 0x00000058570a723e */ /* 0x004fe200000010ff */
[----:B------:R-:W-:-:S04]  /*e660*/  FADD.FTZ R88, R88, R89 ;  /* 0x0000005958587221 */ /* 0x000fc80000010000 */
[----:B------:R-:W-:Y:S01]  /*e670*/  FADD.FTZ R182, R87, R88 ;  /* 0x0000005857b67221 */ /* 0x000fe20000010000 */
[----:B-1----:R-:W-:Y:S01]  /*e680*/  F2FP.BF16.F32.PACK_AB R11, R33, R32 ;  /* 0x00000020210b723e */ /* 0x002fe200000010ff */
[----:B------:R-:W-:-:S04]  /*e690*/  FADD.FTZ R32, R32, R47 ;  /* 0x0000002f20207221 */ /* 0x000fc80000010000 */
[----:B------:R-:W-:Y:S02]  /*e6a0*/  FADD.FTZ R183, R33, R32 ;  /* 0x0000002021b77221 */ /* 0x000fe40000010000 */
[C---:B------:R-:W-:Y:S08]  /*e6b0*/  HMMA.16816.F32.BF16 R208, R8.reuse, R200, R24 ;  /* 0x000000c808d0723c */ /* 0x040ff00000041818 */
[C---:B------:R-:W-:Y:S08]  /*e6c0*/  HMMA.16816.F32.BF16 R196, R8.reuse, R204, R40 ;  /* 0x000000cc08c4723c */ /* 0x040ff00000041828 */
[C---:B------:R-:W-:Y:S08]  /*e6d0*/  HMMA.16816.F32.BF16 R200, R8.reuse, R202, R28 ;  /* 0x000000ca08c8723c */ /* 0x040ff0000004181c */
[----:B------:R-:W-:Y:S01]  /*e6e0*/  HMMA.16816.F32.BF16 R204, R8, R206, R4 ;  /* 0x000000ce08cc723c */ /* 0x000fe20000041804 */
[----:B------:R-:W-:-:S02]  /*e6f0*/  MOV R11, R0 ;  /* 0x00000000000b7202 */ /* 0x000fc40000000f00 */
[----:B------:R-:W-:-:S15]  /*e700*/  MOV R8, R3 ;  /* 0x0000000300087202 */ /* 0x000fde0000000f00 */
[----:B------:R-:W-:-:S02]  /*e710*/  NOP ;  /* 0x0000000000007918 */ /* 0x000fc40000000000 */
.L_x_707:
        /* <DEDUP_REMOVED lines=22> */
.L_x_714:
[----:B------:R-:W-:Y:S01]  /*e880*/  @!P0 VIADD R143, R186, 0xffffffff ;  /* 0xffffffffba8f8836 */ /* 0x000fe20000000000 */
[----:B------:R-:W-:Y:S01]  /*e890*/  ISETP.GE.AND P2, PT, R162, UR6, PT ;  /* 0x00000006a2007c0c */ /* 0x000fe2000bf46270 */
[C---:B------:R-:W-:Y:S01]  /*e8a0*/  @!P0 VIADD R129, R186.reuse, 0xffffffff ;  /* 0xffffffffba818836 */ /* 0x040fe20000000000 */
[----:B------:R-:W1:Y:S01]  /*e8b0*/  @!P0 LDC.64 R2, c[0x0][0x3b8] ;  /* 0x0000ee00ff028b82 */ /* 0x000e620000000a00 */
[C---:B------:R-:W-:Y:S07]  /*e8c0*/  @!P0 VIADD R142, R186.reuse, 0xffffffff ;  /* 0xffffffffba8e8836 */ /* 0x040fee0000000000 */
[----:B------:R-:W2:Y:S03]  /*e8d0*/  @!P0 LDC.64 R130, c[0x0][0x3b8] ;  /* 0x0000ee00ff828b82 */ /* 0x000ea60000000a00 */
[----:B------:R-:W-:Y:S05]  /*e8e0*/  @!P2 VIADD R147, R186, 0xffffffff ;  /* 0xffffffffba93a836 */ /* 0x000fea0000000000 */
[----:B------:R-:W3:Y:S08]  /*e8f0*/  @!P2 LDC.64 R138, c[0x0][0x3b8] ;  /* 0x0000ee00ff8aab82 */ /* 0x000ef00000000a00 */
[----:B------:R-:W4:Y:S02]  /*e900*/  @!P0 LDC.64 R136, c[0x0][0x3b8] ;  /* 0x0000ee00ff888b82 */ /* 0x000f240000000a00 */
[----:B----4-:R-:W-:Y:S04]  /*e910*/  @!P0 IMAD.WIDE.U32 R148, R142, R136, RZ ;  /* 0x000000888e948225 */ /* 0x010fe800078e00ff */
[C---:B-1----:R-:W-:Y:S04]  /*e920*/  @!P0 IMAD.WIDE.U32 R140, R143.reuse, R2, RZ ;  /* 0x000000028f8c8225 */ /* 0x042fe800078e00ff */
[----:B------:R-:W-:Y:S01]  /*e930*/  @!P0 IMAD R143, R143, R3, R141 ;  /* 0x000000038f8f8224 */ /* 0x000fe200078e028d */
[C---:B------:R-:W-:Y:S01]  /*e940*/  @!P0 SHF.L.U32 R151, R140.reuse, 0x7, RZ ;  /* 0x000000078c978819 */ /* 0x040fe200000006ff */
[----:B---3--:R-:W-:Y:S03]  /*e950*/  @!P2 IMAD.WIDE.U32 R144, R147, R138, RZ ;  /* 0x0000008a9390a225 */ /* 0x008fe600078e00ff */
[----:B------:R-:W-:Y:S01]  /*e960*/  @!P0 SHF.L.U64.HI R143, R140, 0x7, R143 ;  /* 0x000000078c8f8819 */ /* 0x000fe2000001028f */
[----:B--2---:R-:W-:Y:S01]  /*e970*/  @!P0 IMAD.WIDE.U32 R140, R129, R130, RZ ;  /* 0x00000082818c8225 */ /* 0x004fe200078e00ff */
[----:B------:R-:W-:Y:S02]  /*e980*/  @!P2 LEA R138, P5, R144, R229, 0x8 ;  /* 0x000000e5908aa211 */ /* 0x000fe400078a40ff */
[C---:B------:R-:W-:Y:S01]  /*e990*/  @!P0 LEA R132, P3, R2.reuse, R151, 0x5 ;  /* 0x0000009702848211 */ /* 0x040fe200078628ff */
[----:B------:R-:W-:Y:S02]  /*e9a0*/  @!P2 IMAD R134, R147, R139, R145 ;  /* 0x0000008b9386a224 */ /* 0x000fe400078e0291 */
[----:B------:R-:W-:Y:S01]  /*e9b0*/  @!P0 IMAD R129, R129, R131, R141 ;  /* 0x0000008381818224 */ /* 0x000fe200078e028d */
[----:B------:R-:W-:Y:S01]  /*e9c0*/  @!P0 LEA.HI.X R143, R2, R143, R3, 0x5, P3 ;  /* 0x0000008f028f8211 */ /* 0x000fe200018f2c03 */
[----:B------:R-:W-:Y:S01]  /*e9d0*/  @!P0 IMAD R142, R142, R137, R149 ;  /* 0x000000898e8e8224 */ /* 0x000fe200078e0295 */
[----:B------:R-:W-:Y:S01]  /*e9e0*/  @!P2 LEA.HI.X R139, R144, R235, R134, 0x8, P5 ;  /* 0x000000eb908ba211 */ /* 0x000fe200028f4486 */
[----:B------:R-:W-:Y:S01]  /*e9f0*/  @!P0 IMAD R131, R131, 0x60, RZ ;  /* 0x0000006083838824 */ /* 0x000fe200078e02ff */
[----:B------:R-:W-:Y:S01]  /*ea00*/  @!P0 SHF.L.U64.HI R3, R140, 0x7, R129 ;  /* 0x000000078c038819 */ /* 0x000fe20000010281 */
[----:B------:R-:W-:Y:S01]  /*ea10*/  @!P0 IMAD.SHL.U32 R129, R148, 0x80, RZ ;  /* 0x0000008094818824 */ /* 0x000fe200078e00ff */
[----:B------:R-:W-:Y:S01]  /*ea20*/  @!P0 LEA R146, P4, R132, R229, 0x1 ;  /* 0x000000e584928211 */ /* 0x000fe200078808ff */
[----:B------:R-:W-:Y:S01]  /*ea30*/  @!PT LDS RZ, [RZ] ;  /* 0x00000000fffff984 */ /* 0x000fe20000000800 */
[----:B------:R-:W-:Y:S01]  /*ea40*/  @!PT LDS RZ, [RZ] ;  /* 0x00000000fffff984 */ /* 0x000fe20000000800 */
[----:B------:R-:W-:Y:S01]  /*ea50*/  @!PT LDS RZ, [RZ] ;  /* 0x00000000fffff984 */ /* 0x000fe20000000800 */
[----:B------:R1:W-:Y:S01]  /*ea60*/  @!P2 LDGSTS.E.BYPASS.LTC128B.128 [R232+0x2000], desc[UR8][R138.64] ;  /* 0x020000008ae8afae */ /* 0x0003e2000b981a08 */
[----:B------:R-:W-:Y:S01]  /*ea70*/  @!P0 IMAD.SHL.U32 R2, R140, 0x80, RZ ;  /* 0x000000808c028824 */ /* 0x000fe200078e00ff */
[----:B------:R-:W-:Y:S03]  /*ea80*/  @!P0 SHF.L.U64.HI R142, R148, 0x7, R142 ;  /* 0x00000007948e8819 */ /* 0x000fe6000001028e */
[----:B------:R1:W-:Y:S01]  /*ea90*/  @P2 STS.128 [R232+0x2000], RZ ;  /* 0x002000ffe8002388 */ /* 0x0003e20000000c00 */
[----:B------:R-:W-:Y:S01]  /*eaa0*/  @!P0 LEA R140, P3, R136, R129, 0x6 ;  /* 0x00000081888c8211 */ /* 0x000fe200078630ff */
[----:B------:R-:W-:Y:S01]  /*eab0*/  @!P0 IMAD.WIDE.U32 R2, R130, 0x60, R2 ;  /* 0x0000006082028825 */ /* 0x000fe200078e0002 */
[----:B------:R-:W-:Y:S02]  /*eac0*/  @!P0 LEA.HI.X R147, R132, R235, R143, 0x1, P4 ;  /* 0x000000eb84938211 */ /* 0x000fe400020f0c8f */
[----:B------:R1:W-:Y:S01]  /*ead0*/  @P0 STS.128 [R232+0x2800], RZ ;  /* 0x002800ffe8000388 */ /* 0x0003e20000000c00 */
[----:B------:R-:W-:Y:S02]  /*eae0*/  @!P0 LEA.HI.X R142, R136, R142, R137, 0x6, P3 ;  /* 0x0000008e888e8211 */ /* 0x000fe400018f3489 */
[C---:B------:R-:W-:Y:S02]  /*eaf0*/  @!P0 LEA R130, P3, R140.reuse, R229, 0x1 ;  /* 0x000000e58c828211 */ /* 0x040fe400078608ff */
[----:B------:R-:W-:Y:S01]  /*eb00*/  @!PT LDS RZ, [RZ] ;  /* 0x00000000fffff984 */ /* 0x000fe20000000800 */
[----:B------:R-:W-:Y:S01]  /*eb10*/  @!PT LDS RZ, [RZ] ;  /* 0x00000000fffff984 */ /* 0x000fe20000000800 */
[----:B------:R-:W-:Y:S01]  /*eb20*/  @!PT LDS RZ, [RZ] ;  /* 0x00000000fffff984 */ /* 0x000fe20000000800 */
[----:B------:R1:W-:Y:S01]  /*eb30*/  @!P0 LDGSTS.E.BYPASS.LTC128B.128 [R232+0x2800], desc[UR8][R146.64] ;  /* 0x0280000092e88fae */ /* 0x0003e2000b981a08 */
[----:B------:R-:W-:Y:S02]  /*eb40*/  @!P0 IADD3 R3, PT, PT, R131, R3, RZ ;  /* 0x0000000383038210 */ /* 0x000fe40007ffe0ff */
[----:B------:R-:W-:Y:S02]  /*eb50*/  @!P0 LEA.HI.X R131, R140, R235, R142, 0x1, P3 ;  /* 0x000000eb8c838211 */ /* 0x000fe400018f0c8e */
[----:B------:R1:W-:Y:S01]  /*eb60*/  @P0 STS.128 [R232+0x3000], RZ ;  /* 0x003000ffe8000388 */ /* 0x0003e20000000c00 */
[C---:B------:R-:W-:Y:S04]  /*eb70*/  @!P0 LEA R136, P4, R2.reuse, R229, 0x1 ;  /* 0x000000e502888211 */ /* 0x040fe800078808ff */
[----:B------:R-:W-:Y:S01]  /*eb80*/  @!PT LDS RZ, [RZ] ;  /* 0x00000000fffff984 */ /* 0x000fe20000000800 */
[----:B------:R-:W-:Y:S01]  /*eb90*/  @!PT LDS RZ, [RZ] ;  /* 0x00000000fffff984 */ /* 0x000fe20000000800 */
[----:B------:R-:W-:Y:S01]  /*eba0*/  @!PT LDS RZ, [RZ] ;  /* 0x00000000fffff984 */ /* 0x000fe20000000800 */
[----:B------:R1:W-:Y:S01]  /*ebb0*/  @!P0 LDGSTS.E.BYPASS.LTC128B.128 [R232+0x3000], desc[UR8][R130.64] ;  /* 0x0300000082e88fae */ /* 0x0003e2000b981a08 */
[----:B------:R-:W-:Y:S04]  /*ebc0*/  @!P0 LEA.HI.X R137, R2, R235, R3, 0x1, P4 ;  /* 0x000000eb02898211 */ /* 0x000fe800020f0c03 */
[----:B------:R1:W-:Y:S05]  /*ebd0*/  @P0 STS.128 [R232+0x3800], RZ ;  /* 0x003800ffe8000388 */ /* 0x0003ea0000000c00 */
[----:B------:R-:W-:Y:S01]  /*ebe0*/  @!PT LDS RZ, [RZ] ;  /* 0x00000000fffff984 */ /* 0x000fe20000000800 */
[----:B------:R-:W-:Y:S01]  /*ebf0*/  @!PT LDS RZ, [RZ] ;  /* 0x00000000fffff984 */ /* 0x000fe20000000800 */
[----:B------:R-:W-:Y:S01]  /*ec00*/  @!PT LDS RZ, [RZ] ;  /* 0x00000000fffff984 */ /* 0x000fe20000000800 */
[----:B------:R1:W-:Y:S05]  /*ec10*/  @!P0 LDGSTS.E.BYPASS.LTC128B.128 [R232+0x3800], desc[UR8][R136.64] ;  /* 0x0380000088e88fae */ /* 0x0003ea000b981a08 */
[----:B------:R-:W0:Y:S01]  /*ec20*/  LDGDEPBAR ;  /* 0x00000000000079af */ /* 0x000e220000000000 */
[----:B------:R-:W-:Y:S05]  /*ec30*/  BRA `(.L_x_713) ;  /* 0x0000002400747947 */ /* 0x000fea0003800000 */
.L_x_712:
[----:B------:R-:W-:Y:S04]  /*ec40*/  DEPBAR.LE SB0, 0x0 ;  /* 0x000080000000791a */ /* 0x000fe80000000000 */
[----:B------:R-:W-:Y:S01]  /*ec50*/  BAR.SYNC.DEFER_BLOCKING 0x0 ;  /* 0x0000000000007b1d */ /* 0x000fe20000010000 */
[----:B------:R-:W-:Y:S01]  /*ec60*/  ISETP.GE.AND P0, PT, R162, UR6, PT ;  /* 0x00000006a2007c0c */ /* 0x000fe2000bf06270 */
[----:B---3--:R-:W-:Y:S01]  /*ec70*/  IMAD.WIDE.U32 R36, R186, R166, RZ ;  /* 0x000000a6ba247225 */ /* 0x008fe200078e00ff */
[----:B------:R-:W-:Y:S03]  /*ec80*/  LOP3.LUT R193, R234, 0x6, RZ, 0xc0, !PT ;  /* 0x00000006eac17812 */ /* 0x000fe600078ec0ff */
[----:B------:R-:W-:Y:S01]  /*ec90*/  IMAD R37, R186, R167, R37 ;  /* 0x000000a7ba257224 */ /* 0x000fe200078e0225 */
[----:B------:R-:W-:Y:S02]  /*eca0*/  SHF.L.U32 R2, R36, 0x7, RZ ;  /* 0x0000000724027819 */ /* 0x000fe400000006ff */
[----:B------:R-:W-:Y:S02]  /*ecb0*/  LEA R190, R186, R193, 0x7 ;  /* 0x000000c1babe7211 */ /* 0x000fe400078e38ff */
[----:B------:R-:W-:Y:S02]  /*ecc0*/  @!P2 LEA R38, P5, R2, R195, 0x1 ;  /* 0x000000c30226a211 */ /* 0x000fe400078a08ff */
[----:B------:R-:W-:Y:S01]  /*ecd0*/  SHF.L.U64.HI R3, R36, 0x7, R37 ;  /* 0x0000000724037819 */ /* 0x000fe20000010225 */
[----:B------:R-:W-:Y:S01]  /*ece0*/  @!P0 IMAD R37, R167, 0x60, RZ ;  /* 0x00000060a7258824 */ /* 0x000fe200078e02ff */
[-C--:B------:R-:W-:Y:S02]  /*ecf0*/  @!P0 LEA R50, P3, R166, R2.reuse, 0x6 ;  /* 0x00000002a6328211 */ /* 0x080fe400078630ff */
[----:B------:R-:W-:Y:S02]  /*ed00*/  @!P2 LEA.HI.X R39, R2, R233, R3, 0x1, P5 ;  /* 0x000000e90227a211 */ /* 0x000fe400028f0c03 */
[--C-:B------:R-:W-:Y:S02]  /*ed10*/  @!P0 LEA.HI.X R48, R166, R3, R167.reuse, 0x6, P3 ;  /* 0x00000003a6308211 */ /* 0x100fe400018f34a7 */
[----:B------:R-:W-:Y:S02]  /*ed20*/  @!P0 LEA R40, P3, R50, R195, 0x1 ;  /* 0x000000c332288211 */ /* 0x000fe400078608ff */
[----:B------:R-:W-:Y:S01]  /*ed30*/  @!P0 LEA R46, P4, R166, R2, 0x5 ;  /* 0x00000002a62e8211 */ /* 0x000fe200078828ff */
[----:B------:R-:W-:Y:S01]  /*ed40*/  @!PT LDS RZ, [RZ] ;  /* 0x00000000fffff984 */ /* 0x000fe20000000800 */
[----:B------:R-:W-:Y:S01]  /*ed50*/  @!PT LDS RZ, [RZ] ;  /* 0x00000000fffff984 */ /* 0x000fe20000000800 */
[----:B------:R-:W-:Y:S01]  /*ed60*/  @!PT LDS RZ, [RZ] ;  /* 0x00000000fffff984 */ /* 0x000fe20000000800 */
[----:B------:R1:W-:Y:S01]  /*ed70*/  @!P2 LDGSTS.E.BYPASS.LTC128B.128 [R232+0x4000], desc[UR8][R38.64] ;  /* 0x0400000026e8afae */ /* 0x0003e2000b981a08 */
[----:B------:R-:W-:Y:S02]  /*ed80*/  @!P0 LEA.HI.X R41, R50, R233, R48, 0x1, P3 ;  /* 0x000000e932298211 */ /* 0x000fe400018f0c30 */
[C---:B------:R-:W-:Y:S01]  /*ed90*/  @!P0 LEA.HI.X R44, R166.reuse, R3, R167, 0x5, P4 ;  /* 0x00000003a62c8211 */ /* 0x040fe200020f2ca7 */
[----:B------:R-:W-:Y:S01]  /*eda0*/  @!P0 IMAD.WIDE.U32 R2, R166, 0x60, R2 ;  /* 0x00000060a6028825 */ /* 0x000fe200078e0002 */
[----:B------:R-:W-:Y:S02]  /*edb0*/  @!P0 LEA R42, P4, R46, R195, 0x1 ;  /* 0x000000c32e2a8211 */ /* 0x000fe400078808ff */
[----:B------:R-:W-:Y:S01]  /*edc0*/  IADD3 R181, PT, PT, R190, 0x28, RZ ;  /* 0x00000028beb57810 */ /* 0x000fe20007ffe0ff */
[----:B------:R-:W-:Y:S01]  /*edd0*/  @P2 STS.128 [R232+0x4000], RZ ;  /* 0x004000ffe8002388 */ /* 0x000fe20000000c00 */
[----:B------:R-:W-:Y:S02]  /*ede0*/  @!P0 LEA.HI.X R43, R46, R233, R44, 0x1, P4 ;  /* 0x000000e92e2b8211 */ /* 0x000fe400020f0c2c */
[----:B------:R-:W-:Y:S02]  /*edf0*/  @!P0 LEA R44, P3, R2, R195, 0x1 ;  /* 0x000000c3022c8211 */ /* 0x000fe400078608ff */
[----:B------:R-:W-:Y:S02]  /*ee00*/  @!P0 IADD3 R37, PT, PT, R37, R3, RZ ;  /* 0x0000000325258210 */ /* 0x000fe40007ffe0ff */
[----:B------:R-:W-:Y:S01]  /*ee10*/  IADD3 R192, PT, PT, R190, 0x58, RZ ;  /* 0x00000058bec07810 */ /* 0x000fe20007ffe0ff */
        /* <DEDUP_REMOVED lines=19> */
[----:B------:R-:W4:Y:S08]  /*ef50*/  LDSM.16.M88.4 R172, [R163+0x2000] ;  /* 0x00200000a3ac783b */ /* 0x000f300000000200 */
[----:B------:R-:W5:Y:S08]  /*ef60*/  LDSM.16.M88.4 R152, [R164+0x1000] ;  /* 0x00100000a498783b */ /* 0x000f700000000200 */
[----:B------:R-:W-:Y:S08]  /*ef70*/  LDSM.16.M88.4 R144, [R160] ;  /* 0x00000000a090783b */ /* 0x000ff00000000200 */
[----:B------:R-:W1:Y:S08]  /*ef80*/  LDSM.16.M88.4 R168, [R161+0x2000] ;  /* 0x00200000a1a8783b */ /* 0x000e700000000200 */
[----:B------:R-:W2:Y:S08]  /*ef90*/  LDSM.16.M88.4 R132, [R160+0x1000] ;  /* 0x00100000a084783b */ /* 0x000eb00000000200 */
[----:B------:R-:W3:Y:S08]  /*efa0*/  LDSM.16.M88.4 R136, [R163+0x2400] ;  /* 0x00240000a388783b */ /* 0x000ef00000000200 */
[----:B------:R-:W-:Y:S08]  /*efb0*/  LDSM.16.M88.4 R72, [R161+0x2c00] ;  /* 0x002c0000a148783b */ /* 0x000ff00000000200 */
[----:B------:R-:W3:Y:S08]  /*efc0*/  LDSM.16.M88.4 R80, [R163+0x3000] ;  /* 0x00300000a350783b */ /* 0x000ef00000000200 */
[----:B------:R-:W-:Y:S08]  /*efd0*/  LDSM.16.M88.4 R96, [R163+0x3800] ;  /* 0x00380000a360783b */ /* 0x000ff00000000200 */
[----:B------:R-:W-:Y:S08]  /*efe0*/  LDSM.16.M88.4 R112, [R163+0x3c00] ;  /* 0x003c0000a370783b */ /* 0x000ff00000000200 */
[----:B------:R-:W-:Y:S01]  /*eff0*/  LDSM.16.M88.4 R88, [R161+0x3000] ;  /* 0x00300000a158783b */ /* 0x000fe20000000200 */
[-C--:B----4-:R-:W-:Y:S08]  /*f000*/  HMMA.16816.F32.BF16 R156, R140, R172.reuse, RZ ;  /* 0x000000ac8c9c723c */ /* 0x090ff000000418ff */
[----:B-----5:R-:W-:Y:S08]  /*f010*/  HMMA.16816.F32.BF16 R148, R152, R172, RZ ;  /* 0x000000ac9894723c */ /* 0x020ff000000418ff */
[----:B------:R-:W-:Y:S08]  /*f020*/  HMMA.16816.F32.BF16 R176, R140, R174, RZ ;  /* 0x000000ae8cb0723c */ /* 0x000ff000000418ff */
[----:B-1----:R-:W-:Y:S08]  /*f030*/  HMMA.16816.F32.BF16 R156, R144, R168, R156 ;  /* 0x000000a8909c723c */ /* 0x002ff0000004189c */
[----:B------:R-:W-:Y:S08]  /*f040*/  HMMA.16816.F32.BF16 R172, R152, R174, RZ ;  /* 0x000000ae98ac723c */ /* 0x000ff000000418ff */
[----:B--2---:R-:W-:Y:S05]  /*f050*/  HMMA.16816.F32.BF16 R148, R132, R168, R148 ;  /* 0x000000a88494723c */ /* 0x004fea0000041894 */
[----:B------:R-:W-:Y:S01]  /*f060*/  FMUL.FTZ R0, R156, UR5 ;  /* 0x000000059c007c20 */ /* 0x000fe20008410000 */
[----:B------:R-:W-:Y:S01]  /*f070*/  FMUL.FTZ R4, R158, UR5 ;  /* 0x000000059e047c20 */ /* 0x000fe20008410000 */
[----:B------:R-:W-:Y:S01]  /*f080*/  FMUL.FTZ R130, R157, UR5 ;  /* 0x000000059d827c20 */ /* 0x000fe20008410000 */
[----:B------:R-:W-:Y:S01]  /*f090*/  FMUL.FTZ R129, R159, UR5 ;  /* 0x000000059f817c20 */ /* 0x000fe20008410000 */
[-C--:B------:R-:W-:Y:S01]  /*f0a0*/  HMMA.16816.F32.BF16 R176, R144, R170.reuse, R176 ;  /* 0x000000aa90b0723c */ /* 0x080fe200000418b0 */
[----:B------:R-:W1:Y:S01]  /*f0b0*/  LDSM.16.M88.4 R156, [R161+0x2400] ;  /* 0x00240000a19c783b */ /* 0x000e620000000200 */
[----:B------:R2:W-:Y:S06]  /*f0c0*/  MUFU.TANH R7, R130 ;  /* 0x0000008200077308 */ /* 0x0005ec0000002400 */
[----:B------:R-:W-:Y:S04]  /*f0d0*/  HMMA.16816.F32.BF16 R172, R132, R170, R172 ;  /* 0x000000aa84ac723c */ /* 0x000fe800000418ac */
[----:B------:R4:W-:Y:S01]  /*f0e0*/  MUFU.TANH R8, R129 ;  /* 0x0000008100087308 */ /* 0x0009e20000002400 */
[----:B------:R-:W-:Y:S01]  /*f0f0*/  FMUL.FTZ R118, R149, UR5 ;  /* 0x0000000595767c20 */ /* 0x000fe20008410000 */
[----:B------:R-:W-:Y:S01]  /*f100*/  FMUL.FTZ R5, R148, UR5 ;  /* 0x0000000594057c20 */ /* 0x000fe20008410000 */
[----:B------:R-:W-:Y:S01]  /*f110*/  FMUL.FTZ R6, R150, UR5 ;  /* 0x0000000596067c20 */ /* 0x000fe20008410000 */
[----:B------:R-:W-:Y:S01]  /*f120*/  FMUL.FTZ R126, R151, UR5 ;  /* 0x00000005977e7c20 */ /* 0x000fe20008410000 */
[-C--:B---3--:R-:W-:Y:S05]  /*f130*/  HMMA.16816.F32.BF16 R168, R140, R136.reuse, RZ ;  /* 0x000000888ca8723c */ /* 0x088fea00000418ff */
[----:B------:R3:W-:Y:S01]  /*f140*/  MUFU.TANH R9, R118 ;  /* 0x0000007600097308 */ /* 0x0007e20000002400 */
[----:B------:R-:W-:Y:S01]  /*f150*/  FMUL.FTZ R131, R178, UR5 ;  /* 0x00000005b2837c20 */ /* 0x000fe20008410000 */
[----:B------:R-:W-:Y:S01]  /*f160*/  FMUL.FTZ R122, R176, UR5 ;  /* 0x00000005b07a7c20 */ /* 0x000fe20008410000 */
[----:B------:R-:W-:Y:S07]  /*f170*/  HMMA.16816.F32.BF16 R148, R152, R136, RZ ;  /* 0x000000889894723c */ /* 0x000fee00000418ff */
[----:B------:R5:W-:Y:S01]  /*f180*/  MUFU.TANH R10, R126 ;  /* 0x0000007e000a7308 */ /* 0x000be20000002400 */
[----:B------:R-:W-:Y:S01]  /*f190*/  FMUL.FTZ R136, R175, UR5 ;  /* 0x00000005af887c20 */ /* 0x000fe20008410000 */
[----:B--2---:R-:W-:Y:S01]  /*f1a0*/  FMUL.FTZ R130, R172, UR5 ;  /* 0x00000005ac827c20 */ /* 0x004fe20008410000 */
[----:B----4-:R-:W-:Y:S01]  /*f1b0*/  FMUL.FTZ R129, R174, UR5 ;  /* 0x00000005ae817c20 */ /* 0x010fe20008410000 */
[C---:B------:R-:W-:Y:S06]  /*f1c0*/  HMMA.16816.F32.BF16 R76, R140.reuse, R80, RZ ;  /* 0x000000508c4c723c */ /* 0x040fec00000418ff */
[----:B------:R2:W-:Y:S01]  /*f1d0*/  MUFU.TANH R11, R122 ;  /* 0x0000007a000b7308 */ /* 0x0005e20000002400 */
[----:B---3--:R-:W-:Y:S02]  /*f1e0*/  FMUL.FTZ R118, R173, UR5 ;  /* 0x00000005ad767c20 */ /* 0x008fe40008410000 */
[----:B------:R-:W3:Y:S01]  /*f1f0*/  LDSM.16.M88.4 R172, [R163+0x2800] ;  /* 0x00280000a3ac783b */ /* 0x000ee20000000200 */
[----:B------:R-:W-:Y:S06]  /*f200*/  HMMA.16816.F32.BF16 R84, R140, R82, RZ ;  /* 0x000000528c54723c */ /* 0x000fec00000418ff */
[----:B------:R4:W-:Y:S01]  /*f210*/  MUFU.TANH R18, R136 ;  /* 0x0000008800127308 */ /* 0x0009e20000002400 */
[----:B-----5:R-:W-:Y:S01]  /*f220*/  FMUL.FTZ R126, R177, UR5 ;  /* 0x00000005b17e7c20 */ /* 0x020fe20008410000 */
[-C--:B-1----:R-:W-:Y:S08]  /*f230*/  HMMA.16816.F32.BF16 R168, R144, R156.reuse, R168 ;  /* 0x0000009c90a8723c */ /* 0x082ff000000418a8 */
[----:B------:R-:W-:Y:S01]  /*f240*/  MUFU.TANH R13, R130 ;  /* 0x00000082000d7308 */ /* 0x000fe20000002400 */
[----:B--2---:R-:W-:Y:S01]  /*f250*/  FMUL.FTZ R122, R179, UR5 ;  /* 0x00000005b37a7c20 */ /* 0x004fe20008410000 */
[----:B------:R-:W-:Y:S08]  /*f260*/  HMMA.16816.F32.BF16 R148, R132, R156, R148 ;  /* 0x0000009c8494723c */ /* 0x000ff00000041894 */
[----:B------:R1:W-:Y:S01]  /*f270*/  MUFU.TANH R14, R129 ;  /* 0x00000081000e7308 */ /* 0x0003e20000002400 */
[-C--:B------:R-:W-:Y:S09]  /*f280*/  HMMA.16816.F32.BF16 R176, R140, R138.reuse, RZ ;  /* 0x0000008a8cb0723c */ /* 0x080ff200000418ff */
[----:B------:R2:W-:Y:S01]  /*f290*/  MUFU.TANH R16, R122 ;  /* 0x0000007a00107308 */ /* 0x0005e20000002400 */
[C---:B----4-:R-:W-:Y:S09]  /*f2a0*/  HMMA.16816.F32.BF16 R136, R152.reuse, R138, RZ ;  /* 0x0000008a9888723c */ /* 0x050ff200000418ff */
[----:B------:R4:W-:Y:S01]  /*f2b0*/  MUFU.TANH R12, R131 ;  /* 0x00000083000c7308 */ /* 0x0009e20000002400 */
[----:B-1----:R-:W-:Y:S01]  /*f2c0*/  FMUL.FTZ R129, R170, UR5 ;  /* 0x00000005aa817c20 */ /* 0x002fe20008410000 */
[----:B------:R-:W-:Y:S01]  /*f2d0*/  FMUL.FTZ R130, R148, UR5 ;  /* 0x0000000594827c20 */ /* 0x000fe20008410000 */
[----:B---3--:R-:W-:Y:S07]  /*f2e0*/  HMMA.16816.F32.BF16 R48, R152, R174, RZ ;  /* 0x000000ae9830723c */ /* 0x008fee00000418ff */
[----:B------:R1:W-:Y:S01]  /*f2f0*/  MUFU.TANH R20, R129 ;  /* 0x0000008100147308 */ /* 0x0003e20000002400 */
[----:B--2---:R-:W-:Y:S01]  /*f300*/  FMUL.FTZ R122, R169, UR5 ;  /* 0x00000005a97a7c20 */ /* 0x004fe20008410000 */
[-C--:B------:R-:W-:Y:S08]  /*f310*/  HMMA.16816.F32.BF16 R176, R144, R158.reuse, R176 ;  /* 0x0000009e90b0723c */ /* 0x080ff000000418b0 */
[----:B------:R2:W-:Y:S01]  /*f320*/  MUFU.TANH R21, R130 ;  /* 0x0000008200157308 */ /* 0x0005e20000002400 */
[----:B----4-:R-:W-:Y:S01]  /*f330*/  FMUL.FTZ R131, R168, UR5 ;  /* 0x00000005a8837c20 */ /* 0x010fe20008410000 */
[----:B------:R-:W-:Y:S08]  /*f340*/  HMMA.16816.F32.BF16 R136, R132, R158, R136 ;  /* 0x0000009e8488723c */ /* 0x000ff00000041888 */
[----:B------:R3:W-:Y:S01]  /*f350*/  MUFU.TANH R23, R122 ;  /* 0x0000007a00177308 */ /* 0x0007e20000002400 */
[----:B-1----:R-:W-:Y:S02]  /*f360*/  FMUL.FTZ R129, R171, UR5 ;  /* 0x00000005ab817c20 */ /* 0x002fe40008410000 */
[----:B------:R-:W1:Y:S01]  /*f370*/  LDSM.16.M88.4 R168, [R161+0x2800] ;  /* 0x00280000a1a8783b */ /* 0x000e620000000200 */
[C---:B------:R-:W-:Y:S06]  /*f380*/  HMMA.16816.F32.BF16 R156, R140.reuse, R172, RZ ;  /* 0x000000ac8c9c723c */ /* 0x040fec00000418ff */
[----:B------:R4:W-:Y:S02]  /*f390*/  MUFU.TANH R15, R126 ;  /* 0x0000007e000f7308 */ /* 0x0009e40000002400 */
[C---:B------:R-:W-:Y:S08]  /*f3a0*/  HMMA.16816.F32.BF16 R52, R140.reuse, R174, RZ ;  /* 0x000000ae8c34723c */ /* 0x040ff000000418ff */
[----:B------:R5:W-:Y:S01]  /*f3b0*/  MUFU.TANH R17, R118 ;  /* 0x0000007600117308 */ /* 0x000be20000002400 */
[----:B--2---:R-:W-:Y:S01]  /*f3c0*/  FMUL.FTZ R130, R136, UR5 ;  /* 0x0000000588827c20 */ /* 0x004fe20008410000 */
[----:B---3--:R-:W-:Y:S01]  /*f3d0*/  FMUL.FTZ R122, R178, UR5 ;  /* 0x00000005b27a7c20 */ /* 0x008fe20008410000 */
[C---:B------:R-:W-:Y:S07]  /*f3e0*/  HMMA.16816.F32.BF16 R100, R140.reuse, R98, RZ ;  /* 0x000000628c64723c */ /* 0x040fee00000418ff */
[----:B------:R2:W-:Y:S01]  /*f3f0*/  MUFU.TANH R24, R129 ;  /* 0x0000008100187308 */ /* 0x0005e20000002400 */
[----:B----4-:R-:W-:Y:S01]  /*f400*/  FMUL.FTZ R126, R150, UR5 ;  /* 0x00000005967e7c20 */ /* 0x010fe20008410000 */
[----:B------:R-:W-:Y:S08]  /*f410*/  HMMA.16816.F32.BF16 R104, R140, R112, RZ ;  /* 0x000000708c68723c */ /* 0x000ff000000418ff */
[----:B------:R3:W-:Y:S01]  /*f420*/  MUFU.TANH R28, R122 ;  /* 0x0000007a001c7308 */ /* 0x0007e20000002400 */
[----:B-----5:R-:W-:Y:S01]  /*f430*/  FMUL.FTZ R118, R149, UR5 ;  /* 0x0000000595767c20 */ /* 0x020fe20008410000 */
[C---:B------:R-:W-:Y:S08]  /*f440*/  HMMA.16816.F32.BF16 R76, R144.reuse, R88, R76 ;  /* 0x00000058904c723c */ /* 0x040ff0000004184c */
[----:B------:R4:W-:Y:S01]  /*f450*/  MUFU.TANH R29, R130 ;  /* 0x00000082001d7308 */ /* 0x0009e20000002400 */
[----:B--2---:R-:W-:Y:S01]  /*f460*/  FMUL.FTZ R129, R138, UR5 ;  /* 0x000000058a817c20 */ /* 0x004fe20008410000 */
[C---:B-1----:R-:W-:Y:S08]  /*f470*/  HMMA.16816.F32.BF16 R156, R144.reuse, R168, R156 ;  /* 0x000000a8909c723c */ /* 0x042ff0000004189c */
[----:B------:R1:W-:Y:S01]  /*f480*/  MUFU.TANH R22, R126 ;  /* 0x0000007e00167308 */ /* 0x0003e20000002400 */
[----:B---3--:R-:W-:Y:S01]  /*f490*/  FMUL.FTZ R122, R137, UR5 ;  /* 0x00000005897a7c20 */ /* 0x008fe20008410000 */
[----:B------:R-:W-:Y:S08]  /*f4a0*/  HMMA.16816.F32.BF16 R84, R144, R90, R84 ;  /* 0x0000005a9054723c */ /* 0x000ff00000041854 */
[----:B------:R2:W-:Y:S01]  /*f4b0*/  MUFU.TANH R25, R118 ;  /* 0x0000007600197308 */ /* 0x0005e20000002400 */
[----:B----4-:R-:W-:Y:S02]  /*f4c0*/  FMUL.FTZ R130, R139, UR5 ;  /* 0x000000058b827c20 */ /* 0x010fe40008410000 */
[----:B------:R-:W3:Y:S01]  /*f4d0*/  LDSM.16.M88.4 R136, [R163+0x2c00] ;  /* 0x002c0000a388783b */ /* 0x000ee20000000200 */
[----:B------:R-:W-:Y:S06]  /*f4e0*/  HMMA.16816.F32.BF16 R108, R140, R96, RZ ;  /* 0x000000608c6c723c */ /* 0x000fec00000418ff */
[----:B------:R4:W-:Y:S01]  /*f4f0*/  MUFU.TANH R19, R131 ;  /* 0x0000008300137308 */ /* 0x0009e20000002400 */
[----:B------:R-:W-:Y:S01]  /*f500*/  FMUL.FTZ R39, R157, UR5 ;  /* 0x000000059d277c20 */ /* 0x000fe20008410000 */
[----:B------:R-:W-:Y:S01]  /*f510*/  FMUL.FTZ R40, R159, UR5 ;  /* 0x000000059f287c20 */ /* 0x000fe20008410000 */
[----:B-1----:R-:W-:Y:S01]  /*f520*/  FMUL.FTZ R126, R176, UR5 ;  /* 0x00000005b07e7c20 */ /* 0x002fe20008410000 */
[-C--:B------:R-:W-:Y:S06]  /*f530*/  HMMA.16816.F32.BF16 R48, R132, R170.reuse, R48 ;  /* 0x000000aa8430723c */ /* 0x080fec0000041830 */
[----:B------:R1:W-:Y:S01]  /*f540*/  MUFU.TANH R27, R126 ;  /* 0x0000007e001b7308 */ /* 0x0003e20000002400 */
[----:B--2---:R-:W-:Y:S01]  /*f550*/  FMUL.FTZ R118, R177, UR5 ;  /* 0x00000005b1767c20 */ /* 0x004fe20008410000 */
[----:B------:R-:W-:Y:S08]  /*f560*/  HMMA.16816.F32.BF16 R52, R144, R170, R52 ;  /* 0x000000aa9034723c */ /* 0x000ff00000041834 */
[----:B------:R2:W-:Y:S01]  /*f570*/  MUFU.TANH R30, R129 ;  /* 0x00000081001e7308 */ /* 0x0005e20000002400 */
[----:B----4-:R-:W-:Y:S02]  /*f580*/  FMUL.FTZ R131, R151, UR5 ;  /* 0x0000000597837c20 */ /* 0x010fe40008410000 */
[----:B------:R-:W-:Y:S07]  /*f590*/  HMMA.16816.F32.BF16 R148, R152, R172, RZ ;  /* 0x000000ac9894723c */ /* 0x000fee00000418ff */
[----:B------:R4:W-:Y:S01]  /*f5a0*/  MUFU.TANH R31, R118 ;  /* 0x00000076001f7308 */ /* 0x0009e20000002400 */
[----:B-1----:R-:W-:Y:S01]  /*f5b0*/  FMUL.FTZ R126, R179, UR5 ;  /* 0x00000005b37e7c20 */ /* 0x002fe20008410000 */
[----:B------:R-:W-:Y:S01]  /*f5c0*/  FMUL.FTZ R45, R48, UR5 ;  /* 0x00000005302d7c20 */ /* 0x000fe20008410000 */
[----:B------:R-:W-:Y:S01]  /*f5d0*/  FMUL.FTZ R46, R50, UR5 ;  /* 0x00000005322e7c20 */ /* 0x000fe20008410000 */
[----:B------:R-:W-:Y:S01]  /*f5e0*/  FMUL.FTZ R49, R49, UR5 ;  /* 0x0000000531317c20 */ /* 0x000fe20008410000 */
[----:B------:R-:W-:Y:S05]  /*f5f0*/  FMUL.FTZ R50, R51, UR5 ;  /* 0x0000000533327c20 */ /* 0x000fea0008410000 */
[----:B------:R1:W-:Y:S01]  /*f600*/  MUFU.TANH R32, R126 ;  /* 0x0000007e00207308 */ /* 0x0003e20000002400 */
[----:B--2---:R-:W-:Y:S01]  /*f610*/  FMUL.FTZ R129, R156, UR5 ;  /* 0x000000059c817c20 */ /* 0x004fe20008410000 */
[----:B------:R-:W-:Y:S01]  /*f620*/  FMUL.FTZ R48, R55, UR5 ;  /* 0x0000000537307c20 */ /* 0x000fe20008410000 */
[-C--:B---3--:R-:W-:Y:S03]  /*f630*/  HMMA.16816.F32.BF16 R60, R140, R136.reuse, RZ ;  /* 0x000000888c3c723c */ /* 0x088fe600000418ff */
[----:B------:R-:W-:Y:S01]  /*f640*/  FMUL.FTZ R43, R52, UR5 ;  /* 0x00000005342b7c20 */ /* 0x000fe20008410000 */
[----:B------:R-:W-:Y:S03]  /*f650*/  FMUL.FTZ R44, R54, UR5 ;  /* 0x00000005362c7c20 */ /* 0x000fe60008410000 */
[----:B------:R-:W-:Y:S01]  /*f660*/  MUFU.TANH R26, R131 ;  /* 0x00000083001a7308 */ /* 0x000fe20000002400 */
[----:B----4-:R-:W-:Y:S01]  /*f670*/  FMUL.FTZ R118, R158, UR5 ;  /* 0x000000059e767c20 */ /* 0x010fe20008410000 */
[----:B------:R-:W-:Y:S01]  /*f680*/  FMUL.FTZ R47, R53, UR5 ;  /* 0x00000005352f7c20 */ /* 0x000fe20008410000 */
[----:B------:R-:W-:Y:S01]  /*f690*/  LDSM.16.M88.4 R156, [R161+0x3400] ;  /* 0x00340000a19c783b */ /* 0x000fe20000000200 */
[----:B------:R-:W-:Y:S06]  /*f6a0*/  HMMA.16816.F32.BF16 R56, R152, R136, RZ ;  /* 0x000000889838723c */ /* 0x000fec00000418ff */
[----:B------:R-:W-:Y:S01]  /*f6b0*/  MUFU.TANH R34, R130 ;  /* 0x0000008200227308 */ /* 0x000fe20000002400 */
[----:B-1----:R-:W1:Y:S01]  /*f6c0*/  LDSM.16.M88.4 R124, [R163+0x3400] ;  /* 0x00340000a37c783b */ /* 0x002e620000000200 */
[-C--:B------:R-:W-:Y:S08]  /*f6d0*/  HMMA.16816.F32.BF16 R68, R140, R138.reuse, RZ ;  /* 0x0000008a8c44723c */ /* 0x080ff000000418ff */
[----:B------:R2:W-:Y:S01]  /*f6e0*/  MUFU.TANH R35, R129 ;  /* 0x0000008100237308 */ /* 0x0005e20000002400 */
[----:B------:R-:W-:Y:S09]  /*f6f0*/  HMMA.16816.F32.BF16 R64, R152, R138, RZ ;  /* 0x0000008a9840723c */ /* 0x000ff200000418ff */
[----:B------:R3:W-:Y:S01]  /*f700*/  MUFU.TANH R36, R118 ;  /* 0x0000007600247308 */ /* 0x0007e20000002400 */
[-C--:B------:R-:W-:Y:S09]  /*f710*/  HMMA.16816.F32.BF16 R60, R144, R72.reuse, R60 ;  /* 0x00000048903c723c */ /* 0x080ff2000004183c */
[----:B------:R4:W-:Y:S01]  /*f720*/  MUFU.TANH R33, R122 ;  /* 0x0000007a00217308 */ /* 0x0009e20000002400 */
[----:B--2---:R-:W2:Y:S01]  /*f730*/  LDSM.16.M88.4 R128, [R161+0x3800] ;  /* 0x00380000a180783b */ /* 0x004ea20000000200 */
[----:B------:R-:W-:Y:S08]  /*f740*/  HMMA.16816.F32.BF16 R56, R132, R72, R56 ;  /* 0x000000488438723c */ /* 0x000ff00000041838 */
[----:B------:R-:W5:Y:S01]  /*f750*/  MUFU.TANH R0, R0 ;  /* 0x0000000000007308 */ /* 0x000f620000002400 */
[----:B---3--:R-:W3:Y:S01]  /*f760*/  LDSM.16.M88.4 R116, [R161+0x3c00] ;  /* 0x003c0000a174783b */ /* 0x008ee20000000200 */
[----:B------:R-:W-:Y:S08]  /*f770*/  DEPBAR.LE SB0, 0x0 ;  /* 0x000080000000791a */ /* 0x000ff00000000000 */
[----:B------:R-:W5:Y:S01]  /*f780*/  MUFU.TANH R4, R4 ;  /* 0x0000000400047308 */ /* 0x000f620000002400 */
[----:B------:R-:W-:Y:S01]  /*f790*/  BAR.SYNC.DEFER_BLOCKING 0x0 ;  /* 0x0000000000007b1d */ /* 0x000fe20000010000 */
[-C--:B------:R-:W-:Y:S05]  /*f7a0*/  HMMA.16816.F32.BF16 R68, R144, R74.reuse, R68 ;  /* 0x0000004a9044723c */ /* 0x080fea0000041844 */
[----:B------:R-:W-:Y:S03]  /*f7b0*/  FMUL.FTZ R55, R61, UR5 ;  /* 0x000000053d377c20 */ /* 0x000fe60008410000 */
[----:B------:R-:W5:Y:S01]  /*f7c0*/  MUFU.TANH R5, R5 ;  /* 0x0000000500057308 */ /* 0x000f620000002400 */
[----:B------:R-:W-:Y:S01]  /*f7d0*/  FMUL.FTZ R51, R60, UR5 ;  /* 0x000000053c337c20 */ /* 0x000fe20008410000 */
[----:B------:R-:W-:Y:S04]  /*f7e0*/  HMMA.16816.F32.BF16 R64, R132, R74, R64 ;  /* 0x0000004a8440723c */ /* 0x000fe80000041840 */
[----:B------:R-:W-:Y:S01]  /*f7f0*/  FMUL.FTZ R52, R62, UR5 ;  /* 0x000000053e347c20 */ /* 0x000fe20008410000 */
[----:B------:R-:W-:Y:S03]  /*f800*/  FMUL.FTZ R53, R56, UR5 ;  /* 0x0000000538357c20 */ /* 0x000fe60008410000 */
[----:B------:R-:W5:Y:S01]  /*f810*/  MUFU.TANH R6, R6 ;  /* 0x0000000600067308 */ /* 0x000f620000002400 */
[----:B------:R-:W-:Y:S01]  /*f820*/  FMUL.FTZ R54, R58, UR5 ;  /* 0x000000053a367c20 */ /* 0x000fe20008410000 */
[----:B------:R-:W-:Y:S03]  /*f830*/  HMMA.16816.F32.BF16 R72, R152, R80, RZ ;  /* 0x000000509848723c */ /* 0x000fe600000418ff */
[----:B------:R-:W-:Y:S01]  /*f840*/  FMUL.FTZ R56, R63, UR5 ;  /* 0x000000053f387c20 */ /* 0x000fe20008410000 */
[----:B------:R-:W-:Y:S01]  /*f850*/  FMUL.FTZ R57, R57, UR5 ;  /* 0x0000000539397c20 */ /* 0x000fe20008410000 */
[----:B------:R-:W-:Y:S03]  /*f860*/  FMUL.FTZ R58, R59, UR5 ;  /* 0x000000053b3a7c20 */ /* 0x000fe60008410000 */
[----:B------:R-:W-:Y:S01]  /*f870*/  MUFU.TANH R39, R39 ;  /* 0x0000002700277308 */ /* 0x000fe20000002400 */
[----:B------:R-:W-:Y:S01]  /*f880*/  FMUL.FTZ R59, R68, UR5 ;  /* 0x00000005443b7c20 */ /* 0x000fe20008410000 */
[----:B------:R-:W-:Y:S05]  /*f890*/  HMMA.16816.F32.BF16 R148, R132, R168, R148 ;  /* 0x000000a88494723c */ /* 0x000fea0000041894 */
[----:B------:R-:W-:Y:S03]  /*f8a0*/  FMUL.FTZ R61, R64, UR5 ;  /* 0x00000005403d7c20 */ /* 0x000fe60008410000 */
[----:B------:R-:W-:Y:S01]  /*f8b0*/  MUFU.TANH R40, R40 ;  /* 0x0000002800287308 */ /* 0x000fe20000002400 */
        /* <DEDUP_REMOVED lines=11> */
[----:B------:R-:W-:Y:S01]  /*f970*/  FMUL.FTZ R41, R149, UR5 ;  /* 0x0000000595297c20 */ /* 0x000fe20008410000 */
[----:B------:R-:W-:Y:S01]  /*f980*/  FMUL.FTZ R42, R151, UR5 ;  /* 0x00000005972a7c20 */ /* 0x000fe20008410000 */
[----:B-1----:R-:W-:Y:S03]  /*f990*/  HMMA.16816.F32.BF16 R92, R140, R124, RZ ;  /* 0x0000007c8c5c723c */ /* 0x002fe600000418ff */
[----:B------:R-:W-:Y:S03]  /*f9a0*/  FMUL.FTZ R65, R65, UR5 ;  /* 0x0000000541417c20 */ /* 0x000fe60008410000 */
[----:B------:R-:W1:Y:S01]  /*f9b0*/  MUFU.TANH R37, R37 ;  /* 0x0000002500257308 */ /* 0x000e620000002400 */
[----:B------:R-:W-:Y:S01]  /*f9c0*/  FMUL.FTZ R66, R67, UR5 ;  /* 0x0000000543427c20 */ /* 0x000fe20008410000 */
[----:B------:R-:W-:Y:S01]  /*f9d0*/  FMUL.FTZ R67, R76, UR5 ;  /* 0x000000054c437c20 */ /* 0x000fe20008410000 */
[----:B------:R-:W-:Y:S01]  /*f9e0*/  FMUL.FTZ R68, R78, UR5 ;  /* 0x000000054e447c20 */ /* 0x000fe20008410000 */
[----:B------:R-:W-:Y:S06]  /*f9f0*/  HMMA.16816.F32.BF16 R80, R132, R90, R80 ;  /* 0x0000005a8450723c */ /* 0x000fec0000041850 */
[----:B------:R-:W1:Y:S01]  /*fa00*/  MUFU.TANH R38, R38 ;  /* 0x0000002600267308 */ /* 0x000e620000002400 */
[----:B------:R-:W-:Y:S01]  /*fa10*/  FMUL.FTZ R69, R72, UR5 ;  /* 0x0000000548457c20 */ /* 0x000fe20008410000 */
[----:B------:R-:W-:Y:S01]  /*fa20*/  FMUL.FTZ R70, R74, UR5 ;  /* 0x000000054a467c20 */ /* 0x000fe20008410000 */
[----:B------:R-:W-:Y:S01]  /*fa30*/  FMUL.FTZ R72, R79, UR5 ;  /* 0x000000054f487c20 */ /* 0x000fe20008410000 */
[----:B------:R-:W-:Y:S03]  /*fa40*/  HMMA.16816.F32.BF16 R88, R152, R124, RZ ;  /* 0x0000007c9858723c */ /* 0x000fe600000418ff */
[----:B------:R-:W-:Y:S03]  /*fa50*/  FMUL.FTZ R73, R73, UR5 ;  /* 0x0000000549497c20 */ /* 0x000fe60008410000 */
[----:B------:R-:W1:Y:S01]  /*fa60*/  MUFU.TANH R41, R41 ;  /* 0x0000002900297308 */ /* 0x000e620000002400 */
[----:B------:R-:W-:Y:S01]  /*fa70*/  FMUL.FTZ R74, R75, UR5 ;  /* 0x000000054b4a7c20 */ /* 0x000fe20008410000 */
[----:B------:R-:W-:Y:S01]  /*fa80*/  FMUL.FTZ R75, R84, UR5 ;  /* 0x00000005544b7c20 */ /* 0x000fe20008410000 */
[----:B------:R-:W-:Y:S01]  /*fa90*/  FMUL.FTZ R76, R86, UR5 ;  /* 0x00000005564c7c20 */ /* 0x000fe20008410000 */
[-C--:B------:R-:W-:Y:S03]  /*faa0*/  HMMA.16816.F32.BF16 R148, R140, R126.reuse, RZ ;  /* 0x0000007e8c94723c */ /* 0x080fe600000418ff */
[----:B------:R-:W-:Y:S03]  /*fab0*/  FMUL.FTZ R77, R80, UR5 ;  /* 0x00000005504d7c20 */ /* 0x000fe60008410000 */
[----:B------:R-:W1:Y:S01]  /*fac0*/  MUFU.TANH R42, R42 ;  /* 0x0000002a002a7308 */ /* 0x000e620000002400 */
[----:B------:R-:W-:Y:S01]  /*fad0*/  FMUL.FTZ R80, R87, UR5 ;  /* 0x0000000557507c20 */ /* 0x000fe20008410000 */
[----:B------:R-:W-:Y:S01]  /*fae0*/  FMUL.FTZ R78, R82, UR5 ;  /* 0x00000005524e7c20 */ /* 0x000fe20008410000 */
[----:B------:R-:W-:Y:S01]  /*faf0*/  FMUL.FTZ R79, R85, UR5 ;  /* 0x00000005554f7c20 */ /* 0x000fe20008410000 */
[C---:B------:R-:W-:Y:S02]  /*fb00*/  HMMA.16816.F32.BF16 R124, R152.reuse, R126, RZ ;  /* 0x0000007e987c723c */ /* 0x040fe400000418ff */
[----:B------:R-:W-:Y:S01]  /*fb10*/  FMUL.FTZ R81, R81, UR5 ;  /* 0x0000000551517c20 */ /* 0x000fe20008410000 */
[----:B------:R-:W-:Y:S03]  /*fb20*/  FMUL.FTZ R82, R83, UR5 ;  /* 0x0000000553527c20 */ /* 0x000fe60008410000 */
[----:B------:R-:W1:Y:S02]  /*fb30*/  MUFU.TANH R45, R45 ;  /* 0x0000002d002d7308 */ /* 0x000e640000002400 */
[----:B------:R-:W-:Y:S08]  /*fb40*/  HMMA.16816.F32.BF16 R136, R152, R96, RZ ;  /* 0x000000609888723c */ /* 0x000ff000000418ff */
[----:B------:R-:W1:Y:S01]  /*fb50*/  MUFU.TANH R46, R46 ;  /* 0x0000002e002e7308 */ /* 0x000e620000002400 */
[----:B------:R-:W-:Y:S09]  /*fb60*/  HMMA.16816.F32.BF16 R140, R140, R114, RZ ;  /* 0x000000728c8c723c */ /* 0x000ff200000418ff */
[----:B------:R-:W1:Y:S01]  /*fb70*/  MUFU.TANH R47, R47 ;  /* 0x0000002f002f7308 */ /* 0x000e620000002400 */
[C---:B------:R-:W-:Y:S09]  /*fb80*/  HMMA.16816.F32.BF16 R96, R152.reuse, R98, RZ ;  /* 0x000000629860723c */ /* 0x040ff200000418ff */
[----:B------:R-:W1:Y:S01]  /*fb90*/  MUFU.TANH R48, R48 ;  /* 0x0000003000307308 */ /* 0x000e620000002400 */
[C---:B----4-:R-:W-:Y:S09]  /*fba0*/  HMMA.16816.F32.BF16 R120, R152.reuse, R112, RZ ;  /* 0x000000709878723c */ /* 0x050ff200000418ff */
[----:B------:R-:W4:Y:S01]  /*fbb0*/  MUFU.TANH R49, R49 ;  /* 0x0000003100317308 */ /* 0x000f220000002400 */
[----:B------:R-:W-:Y:S09]  /*fbc0*/  HMMA.16816.F32.BF16 R112, R152, R114, RZ ;  /* 0x000000729870723c */ /* 0x000ff200000418ff */
[----:B------:R-:W4:Y:S01]  /*fbd0*/  MUFU.TANH R50, R50 ;  /* 0x0000003200327308 */ /* 0x000f220000002400 */
[C---:B--2---:R-:W-:Y:S09]  /*fbe0*/  HMMA.16816.F32.BF16 R100, R144.reuse, R130, R100 ;  /* 0x000000829064723c */ /* 0x044ff20000041864 */
[----:B------:R-:W2:Y:S01]  /*fbf0*/  MUFU.TANH R51, R51 ;  /* 0x0000003300337308 */ /* 0x000ea20000002400 */
[C---:B---3--:R-:W-:Y:S09]  /*fc00*/  HMMA.16816.F32.BF16 R104, R144.reuse, R116, R104 ;  /* 0x000000749068723c */ /* 0x048ff20000041868 */
[----:B------:R-:W3:Y:S01]  /*fc10*/  MUFU.TANH R52, R52 ;  /* 0x0000003400347308 */ /* 0x000ee20000002400 */
[----:B------:R-:W-:Y:S09]  /*fc20*/  HMMA.16816.F32.BF16 R92, R144, R156, R92 ;  /* 0x0000009c905c723c */ /* 0x000ff2000004185c */
[----:B------:R-:W3:Y:S01]  /*fc30*/  MUFU.TANH R53, R53 ;  /* 0x0000003500357308 */ /* 0x000ee20000002400 */
[----:B------:R-:W-:Y:S09]  /*fc40*/  HMMA.16816.F32.BF16 R124, R132, R158, R124 ;  /* 0x0000009e847c723c */ /* 0x000ff2000004187c */
[----:B------:R-:W3:Y:S01]  /*fc50*/  MUFU.TANH R54, R54 ;  /* 0x0000003600367308 */ /* 0x000ee20000002400 */
[-C--:B------:R-:W-:Y:S09]  /*fc60*/  HMMA.16816.F32.BF16 R108, R144, R128.reuse, R108 ;  /* 0x00000080906c723c */ /* 0x080ff2000004186c */
[----:B------:R-:W3:Y:S01]  /*fc70*/  MUFU.TANH R55, R55 ;  /* 0x0000003700377308 */ /* 0x000ee20000002400 */
[----:B------:R-:W-:Y:S01]  /*fc80*/  FMUL.FTZ R87, R93, UR5 ;  /* 0x000000055d577c20 */ /* 0x000fe20008410000 */
[----:B------:R-:W-:Y:S01]  /*fc90*/  FMUL.FTZ R83, R92, UR5 ;  /* 0x000000055c537c20 */ /* 0x000fe20008410000 */
[----:B------:R-:W-:Y:S01]  /*fca0*/  FMUL.FTZ R84, R94, UR5 ;  /* 0x000000055e547c20 */ /* 0x000fe20008410000 */
[C---:B------:R-:W-:Y:S06]  /*fcb0*/  HMMA.16816.F32.BF16 R136, R132.reuse, R128, R136 ;  /* 0x000000808488723c */ /* 0x040fec0000041888 */
[----:B------:R-:W3:Y:S01]  /*fcc0*/  MUFU.TANH R56, R56 ;  /* 0x0000003800387308 */ /* 0x000ee20000002400 */
[----:B------:R-:W-:Y:S01]  /*fcd0*/  FMUL.FTZ R93, R124, UR5 ;  /* 0x000000057c5d7c20 */ /* 0x000fe20008410000 */
[----:B------:R-:W-:Y:S01]  /*fce0*/  FMUL.FTZ R124, R107, UR5 ;  /* 0x000000056b7c7c20 */ /* 0x000fe20008410000 */
[----:B------:R-:W-:Y:S01]  /*fcf0*/  IADD3 R107, PT, PT, R190, 0x8, RZ ;  /* 0x00000008be6b7810 */ /* 0x000fe20007ffe0ff */
[C---:B------:R-:W-:Y:S03]  /*fd00*/  HMMA.16816.F32.BF16 R88, R132.reuse, R156, R88 ;  /* 0x0000009c8458723c */ /* 0x040fe60000041858 */
[----:B------:R-:W-:Y:S03]  /*fd10*/  I2FP.F32.U32 R107, R107 ;  /* 0x0000006b006b7245 */ /* 0x000fe60000201000 */
[----:B------:R-:W3:Y:S01]  /*fd20*/  MUFU.TANH R57, R57 ;  /* 0x0000003900397308 */ /* 0x000ee20000002400 */
[----:B------:R-:W-:Y:S01]  /*fd30*/  FMUL.FTZ R109, R109, UR5 ;  /* 0x000000056d6d7c20 */ /* 0x000fe20008410000 */
[----:B------:R-:W-:Y:S01]  /*fd40*/  FMUL.FTZ R94, R126, UR5 ;  /* 0x000000057e5e7c20 */ /* 0x000fe20008410000 */
[----:B------:R-:W-:Y:S01]  /*fd50*/  FMUL.FTZ R126, R110, UR5 ;  /* 0x000000056e7e7c20 */ /* 0x000fe20008410000 */
[C---:B------:R-:W-:Y:S03]  /*fd60*/  HMMA.16816.F32.BF16 R128, R132.reuse, R130, R96 ;  /* 0x000000828480723c */ /* 0x040fe60000041860 */
[----:B------:R-:W-:Y:S03]  /*fd70*/  FMUL.FTZ R99, R108, UR5 ;  /* 0x000000056c637c20 */ /* 0x000fe60008410000 */
[----:B------:R-:W3:Y:S01]  /*fd80*/  MUFU.TANH R58, R58 ;  /* 0x0000003a003a7308 */ /* 0x000ee20000002400 */
[----:B------:R-:W-:Y:S01]  /*fd90*/  FMUL.FTZ R108, R111, UR5 ;  /* 0x000000056f6c7c20 */ /* 0x000fe20008410000 */
[----:B------:R-:W-:Y:S01]  /*fda0*/  FMUL.FTZ R97, R125, UR5 ;  /* 0x000000057d617c20 */ /* 0x000fe20008410000 */
[----:B------:R-:W-:Y:S01]  /*fdb0*/  FMUL.FTZ R125, R137, UR5 ;  /* 0x00000005897d7c20 */ /* 0x000fe20008410000 */
[----:B------:R-:W-:Y:S03]  /*fdc0*/  HMMA.16816.F32.BF16 R120, R132, R116, R120 ;  /* 0x000000748478723c */ /* 0x000fe60000041878 */
[----:B------:R-:W-:Y:S03]  /*fdd0*/  FMUL.FTZ R116, R106, UR5 ;  /* 0x000000056a747c20 */ /* 0x000fe60008410000 */
[----:B------:R-:W3:Y:S01]  /*fde0*/  MUFU.TANH R59, R59 ;  /* 0x0000003b003b7308 */ /* 0x000ee20000002400 */
[----:B------:R-:W-:Y:S01]  /*fdf0*/  IADD3 R106, PT, PT, R190, 0x9, RZ ;  /* 0x00000009be6a7810 */ /* 0x000fe20007ffe0ff */
[----:B------:R-:W-:Y:S01]  /*fe00*/  FMUL.FTZ R117, R100, UR5 ;  /* 0x0000000564757c20 */ /* 0x000fe20008410000 */
[----:B------:R-:W-:Y:S01]  /*fe10*/  FMUL.FTZ R85, R88, UR5 ;  /* 0x0000000558557c20 */ /* 0x000fe20008410000 */
[-C--:B------:R-:W-:Y:S06]  /*fe20*/  HMMA.16816.F32.BF16 R140, R144, R118.reuse, R140 ;  /* 0x00000076908c723c */ /* 0x080fec000004188c */
[----:B------:R-:W3:Y:S01]  /*fe30*/  MUFU.TANH R60, R60 ;  /* 0x0000003c003c7308 */ /* 0x000ee20000002400 */
[----:B------:R-:W-:Y:S01]  /*fe40*/  I2FP.F32.U32 R165, R106 ;  /* 0x0000006a00a57245 */ /* 0x000fe20000201000 */
[----:B------:R-:W-:Y:S01]  /*fe50*/  FMUL.FTZ R86, R90, UR5 ;  /* 0x000000055a567c20 */ /* 0x000fe20008410000 */
[C---:B------:R-:W-:Y:S01]  /*fe60*/  IADD3 R106, PT, PT, R190.reuse, 0x11, RZ ;  /* 0x00000011be6a7810 */ /* 0x040fe20007ffe0ff */
[----:B------:R-:W-:Y:S06]  /*fe70*/  HMMA.16816.F32.BF16 R132, R132, R118, R112 ;  /* 0x000000768484723c */ /* 0x000fec0000041870 */
[----:B------:R-:W3:Y:S01]  /*fe80*/  MUFU.TANH R61, R61 ;  /* 0x0000003d003d7308 */ /* 0x000ee20000002400 */
[----:B------:R-:W-:Y:S01]  /*fe90*/  FMUL.FTZ R112, R103, UR5 ;  /* 0x0000000567707c20 */ /* 0x000fe20008410000 */
[----:B------:R-:W-:Y:S01]  /*fea0*/  FMUL.FTZ R119, R105, UR5 ;  /* 0x0000000569777c20 */ /* 0x000fe20008410000 */
[----:B------:R-:W-:Y:S01]  /*feb0*/  IADD3 R105, PT, PT, R190, 0x1, RZ ;  /* 0x00000001be697810 */ /* 0x000fe20007ffe0ff */
[----:B------:R-:W-:Y:S01]  /*fec0*/  FMUL.FTZ R115, R104, UR5 ;  /* 0x0000000568737c20 */ /* 0x000fe20008410000 */
[----:B------:R-:W-:Y:S01]  /*fed0*/  I2FP.F32.U32 R103, R190 ;  /* 0x000000be00677245 */ /* 0x000fe20000201000 */
[----:B------:R-:W-:Y:S04]  /*fee0*/  HMMA.16816.F32.BF16 R148, R144, R158, R148 ;  /* 0x0000009e9094723c */ /* 0x000fe80000041894 */
[----:B------:R1:W-:Y:S01]  /*fef0*/  MUFU.TANH R104, R108 ;  /* 0x0000006c00687308 */ /* 0x0003e20000002400 */
[----:B------:R-:W-:Y:S01]  /*ff00*/  I2FP.F32.U32 R105, R105 ;  /* 0x0000006900697245 */ /* 0x000fe20000201000 */
[CC--:B-----5:R-:W-:Y:S01]  /*ff10*/  FFMA.FTZ R0, R180.reuse, R103.reuse, R0 ;  /* 0x00000067b4007223 */ /* 0x0e0fe20000010000 */
[CC--:B------:R-:W-:Y:S01]  /*ff20*/  FFMA.FTZ R4, R180.reuse, R103.reuse, R4 ;  /* 0x00000067b4047223 */ /* 0x0c0fe20000010004 */
[CC--:B------:R-:W-:Y:S01]  /*ff30*/  FFMA.FTZ R5, R180.reuse, R103.reuse, R5 ;  /* 0x00000067b4057223 */ /* 0x0c0fe20000010005 */
[C---:B------:R-:W-:Y:S05]  /*ff40*/  FFMA.FTZ R6, R180.reuse, R103, R6 ;  /* 0x00000067b4067223 */ /* 0x040fea0000010006 */
[----:B------:R-:W5:Y:S01]  /*ff50*/  MUFU.TANH R62, R62 ;  /* 0x0000003e003e7308 */ /* 0x000f620000002400 */
[CC--:B------:R-:W-:Y:S01]  /*ff60*/  FFMA.FTZ R7, R180.reuse, R105.reuse, R7 ;  /* 0x00000069b4077223 */ /* 0x0c0fe20000010007 */
[CC--:B------:R-:W-:Y:S01]  /*ff70*/  FFMA.FTZ R8, R180.reuse, R105.reuse, R8 ;  /* 0x00000069b4087223 */ /* 0x0c0fe20000010008 */
[CC--:B------:R-:W-:Y:S01]  /*ff80*/  FFMA.FTZ R9, R180.reuse, R105.reuse, R9 ;  /* 0x00000069b4097223 */ /* 0x0c0fe20000010009 */
[----:B------:R-:W-:Y:S01]  /*ff90*/  FFMA.FTZ R10, R180, R105, R10 ;  /* 0x00000069b40a7223 */ /* 0x000fe2000001000a */
[----:B------:R-:W-:Y:S01]  /*ffa0*/  IADD3 R105, PT, PT, R190, 0x10, RZ ;  /* 0x00000010be697810 */ /* 0x000fe20007ffe0ff */
[CC--:B------:R-:W-:Y:S01]  /*ffb0*/  FFMA.FTZ R11, R180.reuse, R107.reuse, R11 ;  /* 0x0000006bb40b7223 */ /* 0x0c0fe2000001000b */
[CC--:B------:R-:W-:Y:S03]  /*ffc0*/  FFMA.FTZ R12, R180.reuse, R107.reuse, R12 ;  /* 0x0000006bb40c7223 */ /* 0x0c0fe6000001000c */
[----:B------:R4:W-:Y:S01]  /*ffd0*/  MUFU.TANH R103, R109 ;  /* 0x0000006d00677308 */ /* 0x0009e20000002400 */
[CC--:B------:R-:W-:Y:S01]  /*ffe0*/  FFMA.FTZ R13, R180.reuse, R107.reuse, R13 ;  /* 0x0000006bb40d7223 */ /* 0x0c0fe2000001000d */
[C---:B------:R-:W-:Y:S01]  /*fff0*/  FFMA.FTZ R14, R180.reuse, R107, R14 ;  /* 0x0000006bb40e7223 */ /* 0x040fe2000001000e */
[----:B------:R-:W-:Y:S01]  /*10000*/  I2FP.F32.U32 R107, R105 ;  /* 0x00000069006b7245 */ /* 0x000fe20000201000 */
[CC--:B------:R-:W-:Y:S01]  /*10010*/  FFMA.FTZ R15, R180.reuse, R165.reuse, R15 ;  /* 0x000000a5b40f7223 */ /* 0x0c0fe2000001000f */
[CC--:B------:R-:W-:Y:S01]  /*10020*/  FFMA.FTZ R16, R180.reuse, R165.reuse, R16 ;  /* 0x000000a5b4107223 */ /* 0x0c0fe20000010010 */
[CC--:B------:R-:W-:Y:S01]  /*10030*/  FFMA.FTZ R17, R180.reuse, R165.reuse, R17 ;  /* 0x000000a5b4117223 */ /* 0x0c0fe20000010011 */
[C---:B------:R-:W-:Y:S03]  /*10040*/  FFMA.FTZ R18, R180.reuse, R165, R18 ;  /* 0x000000a5b4127223 */ /* 0x040fe60000010012 */
[----:B------:R2:W-:Y:S01]  /*10050*/  MUFU.TANH R105, R125 ;  /* 0x0000007d00697308 */ /* 0x0005e20000002400 */
[CC--:B------:R-:W-:Y:S01]  /*10060*/  FFMA.FTZ R19, R180.reuse, R107.reuse, R19 ;  /* 0x0000006bb4137223 */ /* 0x0c0fe20000010013 */
[CC--:B------:R-:W-:Y:S01]  /*10070*/  FFMA.FTZ R20, R180.reuse, R107.reuse, R20 ;  /* 0x0000006bb4147223 */ /* 0x0c0fe20000010014 */
[CC--:B------:R-:W-:Y:S01]  /*10080*/  FFMA.FTZ R21, R180.reuse, R107.reuse, R21 ;  /* 0x0000006bb4157223 */ /* 0x0c0fe20000010015 */
[----:B------:R-:W-:Y:S01]  /*10090*/  FFMA.FTZ R22, R180, R107, R22 ;  /* 0x0000006bb4167223 */ /* 0x000fe20000010016 */
[C---:B-1----:R-:W-:Y:S01]  /*100a0*/  IADD3 R108, PT, PT, R190.reuse, 0x18, RZ ;  /* 0x00000018be6c7810 */ /* 0x042fe20007ffe0ff */
[----:B------:R-:W-:Y:S01]  /*100b0*/  FMUL.FTZ R88, R95, UR5 ;  /* 0x000000055f587c20 */ /* 0x000fe20008410000 */
[----:B------:R-:W-:Y:S03]  /*100c0*/  IADD3 R165, PT, PT, R190, 0x19, RZ ;  /* 0x00000019bea57810 */ /* 0x000fe60007ffe0ff */
[----:B------:R1:W-:Y:S01]  /*100d0*/  MUFU.TANH R107, R117 ;  /* 0x00000075006b7308 */ /* 0x0003e20000002400 */
[----:B----4-:R-:W-:Y:S01]  /*100e0*/  I2FP.F32.U32 R109, R106 ;  /* 0x0000006a006d7245 */ /* 0x010fe20000201000 */
[----:B------:R-:W-:Y:S01]  /*100f0*/  FMUL.FTZ R89, R89, UR5 ;  /* 0x0000000559597c20 */ /* 0x000fe20008410000 */
[----:B------:R-:W-:Y:S01]  /*10100*/  FMUL.FTZ R90, R91, UR5 ;  /* 0x000000055b5a7c20 */ /* 0x000fe20008410000 */
[----:B------:R-:W-:Y:S01]  /*10110*/  FMUL.FTZ R91, R148, UR5 ;  /* 0x00000005945b7c20 */ /* 0x000fe20008410000 */
[----:B------:R-:W-:Y:S01]  /*10120*/  FMUL.FTZ R92, R150, UR5 ;  /* 0x00000005965c7c20 */ /* 0x000fe20008410000 */
[CC--:B------:R-:W-:Y:S01]  /*10130*/  FFMA.FTZ R23, R180.reuse, R109.reuse, R23 ;  /* 0x0000006db4177223 */ /* 0x0c0fe20000010017 */
[CC--:B------:R-:W-:Y:S03]  /*10140*/  FFMA.FTZ R24, R180.reuse, R109.reuse, R24 ;  /* 0x0000006db4187223 */ /* 0x0c0fe60000010018 */
[----:B------:R-:W4:Y:S01]  /*10150*/  MUFU.TANH R63, R63 ;  /* 0x0000003f003f7308 */ /* 0x000f220000002400 */
[----:B--2---:R-:W-:Y:S01]  /*10160*/  I2FP.F32.U32 R125, R108 ;  /* 0x0000006c007d7245 */ /* 0x004fe20000201000 */
[CC--:B------:R-:W-:Y:S01]  /*10170*/  FFMA.FTZ R25, R180.reuse, R109.reuse, R25 ;  /* 0x0000006db4197223 */ /* 0x0c0fe20000010019 */
[----:B------:R-:W-:Y:S01]  /*10180*/  FFMA.FTZ R26, R180, R109, R26 ;  /* 0x0000006db41a7223 */ /* 0x000fe2000001001a */
[----:B------:R-:W-:Y:S01]  /*10190*/  IADD3 R108, PT, PT, R190, 0x20, RZ ;  /* 0x00000020be6c7810 */ /* 0x000fe20007ffe0ff */
[----:B------:R-:W-:Y:S01]  /*101a0*/  FMUL.FTZ R95, R149, UR5 ;  /* 0x00000005955f7c20 */ /* 0x000fe20008410000 */
[----:B------:R-:W-:Y:S01]  /*101b0*/  I2FP.F32.U32 R109, R165 ;  /* 0x000000a5006d7245 */ /* 0x000fe20000201000 */
[CC--:B------:R-:W-:Y:S03]  /*101c0*/  FFMA.FTZ R27, R180.reuse, R125.reuse, R27 ;  /* 0x0000007db41b7223 */ /* 0x0c0fe6000001001b */
[----:B------:R-:W2:Y:S01]  /*101d0*/  MUFU.TANH R64, R64 ;  /* 0x0000004000407308 */ /* 0x000ea20000002400 */
[CC--:B------:R-:W-:Y:S01]  /*101e0*/  FFMA.FTZ R28, R180.reuse, R125.reuse, R28 ;  /* 0x0000007db41c7223 */ /* 0x0c0fe2000001001c */
[CC--:B------:R-:W-:Y:S01]  /*101f0*/  FFMA.FTZ R29, R180.reuse, R125.reuse, R29 ;  /* 0x0000007db41d7223 */ /* 0x0c0fe2000001001d */
[C---:B------:R-:W-:Y:S01]  /*10200*/  FFMA.FTZ R30, R180.reuse, R125, R30 ;  /* 0x0000007db41e7223 */ /* 0x040fe2000001001e */
[----:B------:R-:W-:Y:S01]  /*10210*/  I2FP.F32.U32 R125, R108 ;  /* 0x0000006c007d7245 */ /* 0x000fe20000201000 */
[-C--:B------:R-:W-:Y:S01]  /*10220*/  FFMA.FTZ R31, R180, R109.reuse, R31 ;  /* 0x0000006db41f7223 */ /* 0x080fe2000001001f */
[----:B------:R-:W-:Y:S01]  /*10230*/  IADD3 R165, PT, PT, R190, 0x21, RZ ;  /* 0x00000021bea57810 */ /* 0x000fe20007ffe0ff */
[CC--:B------:R-:W-:Y:S03]  /*10240*/  FFMA.FTZ R32, R180.reuse, R109.reuse, R32 ;  /* 0x0000006db4207223 */ /* 0x0c0fe60000010020 */
[----:B------:R-:W2:Y:S01]  /*10250*/  MUFU.TANH R65, R65 ;  /* 0x0000004100417308 */ /* 0x000ea20000002400 */
[CC--:B------:R-:W-:Y:S01]  /*10260*/  FFMA.FTZ R33, R180.reuse, R109.reuse, R33 ;  /* 0x0000006db4217223 */ /* 0x0c0fe20000010021 */
[C---:B------:R-:W-:Y:S01]  /*10270*/  FFMA.FTZ R34, R180.reuse, R109, R34 ;  /* 0x0000006db4227223 */ /* 0x040fe20000010022 */
[----:B-1----:R-:W-:Y:S01]  /*10280*/  I2FP.F32.U32 R117, R165 ;  /* 0x000000a500757245 */ /* 0x002fe20000201000 */
[CC--:B------:R-:W-:Y:S01]  /*10290*/  FFMA.FTZ R35, R180.reuse, R125.reuse, R35 ;  /* 0x0000007db4237223 */ /* 0x0c0fe20000010023 */
[CC--:B------:R-:W-:Y:S01]  /*102a0*/  FFMA.FTZ R36, R180.reuse, R125.reuse, R36 ;  /* 0x0000007db4247223 */ /* 0x0c0fe20000010024 */
[CC--:B------:R-:W-:Y:S01]  /*102b0*/  FFMA.FTZ R37, R180.reuse, R125.reuse, R37 ;  /* 0x0000007db4257223 */ /* 0x0c0fe20000010025 */
[C---:B------:R-:W-:Y:S03]  /*102c0*/  FFMA.FTZ R38, R180.reuse, R125, R38 ;  /* 0x0000007db4267223 */ /* 0x040fe60000010026 */
[----:B------:R-:W1:Y:S01]  /*102d0*/  MUFU.TANH R66, R66 ;  /* 0x0000004200427308 */ /* 0x000e620000002400 */
[----:B------:R-:W-:Y:S01]  /*102e0*/  I2FP.F32.U32 R125, R181 ;  /* 0x000000b5007d7245 */ /* 0x000fe20000201000 */
[-C--:B------:R-:W-:Y:S01]  /*102f0*/  FFMA.FTZ R39, R180, R117.reuse, R39 ;  /* 0x00000075b4277223 */ /* 0x080fe20000010027 */
[----:B------:R-:W-:Y:S01]  /*10300*/  IADD3 R165, PT, PT, R190, 0x29, RZ ;  /* 0x00000029bea57810 */ /* 0x000fe20007ffe0ff */
[CC--:B------:R-:W-:Y:S01]  /*10310*/  FFMA.FTZ R40, R180.reuse, R117.reuse, R40 ;  /* 0x00000075b4287223 */ /* 0x0c0fe20000010028 */
[CC--:B------:R-:W-:Y:S01]  /*10320*/  FFMA.FTZ R41, R180.reuse, R117.reuse, R41 ;  /* 0x00000075b4297223 */ /* 0x0c0fe20000010029 */
[----:B------:R-:W-:Y:S01]  /*10330*/  FFMA.FTZ R42, R180, R117, R42 ;  /* 0x00000075b42a7223 */ /* 0x000fe2000001002a */
[----:B------:R-:W-:Y:S03]  /*10340*/  IADD3 R181, PT, PT, R190, 0x30, RZ ;  /* 0x00000030beb57810 */ /* 0x000fe60007ffe0ff */
[----:B------:R-:W1:Y:S01]  /*10350*/  MUFU.TANH R67, R67 ;  /* 0x0000004300437308 */ /* 0x000e620000002400 */
[----:B------:R-:W-:Y:S01]  /*10360*/  I2FP.F32.U32 R117, R165 ;  /* 0x000000a500757245 */ /* 0x000fe20000201000 */
[CC--:B------:R-:W-:Y:S01]  /*10370*/  FFMA.FTZ R43, R180.reuse, R125.reuse, R43 ;  /* 0x0000007db42b7223 */ /* 0x0c0fe2000001002b */
[CC--:B------:R-:W-:Y:S01]  /*10380*/  FFMA.FTZ R44, R180.reuse, R125.reuse, R44 ;  /* 0x0000007db42c7223 */ /* 0x0c0fe2000001002c */
[CC--:B------:R-:W-:Y:S01]  /*10390*/  FFMA.FTZ R45, R180.reuse, R125.reuse, R45 ;  /* 0x0000007db42d7223 */ /* 0x0c0fe2000001002d */
[C---:B------:R-:W-:Y:S01]  /*103a0*/  FFMA.FTZ R46, R180.reuse, R125, R46 ;  /* 0x0000007db42e7223 */ /* 0x040fe2000001002e */
[----:B------:R-:W-:Y:S01]  /*103b0*/  I2FP.F32.U32 R125, R181 ;  /* 0x000000b5007d7245 */ /* 0x000fe20000201000 */
[-C--:B------:R-:W-:Y:S03]  /*103c0*/  FFMA.FTZ R47, R180, R117.reuse, R47 ;  /* 0x00000075b42f7223 */ /* 0x080fe6000001002f */
[----:B------:R-:W1:Y:S01]  /*103d0*/  MUFU.TANH R68, R68 ;  /* 0x0000004400447308 */ /* 0x000e620000002400 */
[----:B------:R-:W-:Y:S01]  /*103e0*/  IADD3 R165, PT, PT, R190, 0x31, RZ ;  /* 0x00000031bea57810 */ /* 0x000fe20007ffe0ff */
[CC--:B------:R-:W-:Y:S01]  /*103f0*/  FFMA.FTZ R48, R180.reuse, R117.reuse, R48 ;  /* 0x00000075b4307223 */ /* 0x0c0fe20000010030 */
[CC--:B------:R-:W-:Y:S01]  /*10400*/  FFMA.FTZ R49, R180.reuse, R117.reuse, R49 ;  /* 0x00000075b4317223 */ /* 0x0c0fe20000010031 */
[----:B------:R-:W-:Y:S01]  /*10410*/  FFMA.FTZ R50, R180, R117, R50 ;  /* 0x00000075b4327223 */ /* 0x000fe20000010032 */
[----:B------:R-:W-:Y:S01]  /*10420*/  IADD3 R181, PT, PT, R190, 0x38, RZ ;  /* 0x00000038beb57810 */ /* 0x000fe20007ffe0ff */
[C---:B------:R-:W-:Y:S01]  /*10430*/  FFMA.FTZ R51, R180.reuse, R125, R51 ;  /* 0x0000007db4337223 */ /* 0x040fe20000010033 */
[----:B------:R-:W-:Y:S03]  /*10440*/  I2FP.F32.U32 R117, R165 ;  /* 0x000000a500757245 */ /* 0x000fe60000201000 */
[----:B------:R-:W1:Y:S01]  /*10450*/  MUFU.TANH R69, R69 ;  /* 0x0000004500457308 */ /* 0x000e620000002400 */
[CC--:B---3--:R-:W-:Y:S01]  /*10460*/  FFMA.FTZ R52, R180.reuse, R125.reuse, R52 ;  /* 0x0000007db4347223 */ /* 0x0c8fe20000010034 */
[CC--:B------:R-:W-:Y:S01]  /*10470*/  FFMA.FTZ R53, R180.reuse, R125.reuse, R53 ;  /* 0x0000007db4357223 */ /* 0x0c0fe20000010035 */
[C---:B------:R-:W-:Y:S01]  /*10480*/  FFMA.FTZ R54, R180.reuse, R125, R54 ;  /* 0x0000007db4367223 */ /* 0x040fe20000010036 */
[----:B------:R-:W-:Y:S01]  /*10490*/  I2FP.F32.U32 R125, R181 ;  /* 0x000000b5007d7245 */ /* 0x000fe20000201000 */
[-C--:B------:R-:W-:Y:S01]  /*104a0*/  FFMA.FTZ R55, R180, R117.reuse, R55 ;  /* 0x00000075b4377223 */ /* 0x080fe20000010037 */
[----:B------:R-:W-:Y:S01]  /*104b0*/  IADD3 R165, PT, PT, R190, 0x39, RZ ;  /* 0x00000039bea57810 */ /* 0x000fe20007ffe0ff */
[CC--:B------:R-:W-:Y:S03]  /*104c0*/  FFMA.FTZ R56, R180.reuse, R117.reuse, R56 ;  /* 0x00000075b4387223 */ /* 0x0c0fe60000010038 */
[----:B------:R-:W3:Y:S01]  /*104d0*/  MUFU.TANH R70, R70 ;  /* 0x0000004600467308 */ /* 0x000ee20000002400 */
[CC--:B------:R-:W-:Y:S01]  /*104e0*/  FFMA.FTZ R57, R180.reuse, R117.reuse, R57 ;  /* 0x00000075b4397223 */ /* 0x0c0fe20000010039 */
[----:B------:R-:W-:Y:S01]  /*104f0*/  FFMA.FTZ R58, R180, R117, R58 ;  /* 0x00000075b43a7223 */ /* 0x000fe2000001003a */
[----:B------:R-:W-:Y:S01]  /*10500*/  IADD3 R181, PT, PT, R190, 0x40, RZ ;  /* 0x00000040beb57810 */ /* 0x000fe20007ffe0ff */
[C---:B------:R-:W-:Y:S01]  /*10510*/  FFMA.FTZ R59, R180.reuse, R125, R59 ;  /* 0x0000007db43b7223 */ /* 0x040fe2000001003b */
[----:B------:R-:W-:Y:S01]  /*10520*/  I2FP.F32.U32 R117, R165 ;  /* 0x000000a500757245 */ /* 0x000fe20000201000 */
[CC--:B------:R-:W-:Y:S01]  /*10530*/  FFMA.FTZ R60, R180.reuse, R125.reuse, R60 ;  /* 0x0000007db43c7223 */ /* 0x0c0fe2000001003c */
[CC--:B------:R-:W-:Y:S03]  /*10540*/  FFMA.FTZ R61, R180.reuse, R125.reuse, R61 ;  /* 0x0000007db43d7223 */ /* 0x0c0fe6000001003d */
[----:B------:R-:W3:Y:S01]  /*10550*/  MUFU.TANH R71, R71 ;  /* 0x0000004700477308 */ /* 0x000ee20000002400 */
[C---:B-----5:R-:W-:Y:S01]  /*10560*/  FFMA.FTZ R62, R180.reuse, R125, R62 ;  /* 0x0000007db43e7223 */ /* 0x060fe2000001003e */
[----:B------:R-:W-:Y:S01]  /*10570*/  I2FP.F32.U32 R125, R181 ;  /* 0x000000b5007d7245 */ /* 0x000fe20000201000 */
[-C--:B----4-:R-:W-:Y:S01]  /*10580*/  FFMA.FTZ R63, R180, R117.reuse, R63 ;  /* 0x00000075b43f7223 */ /* 0x090fe2000001003f */
[----:B------:R-:W-:Y:S01]  /*10590*/  IADD3 R165, PT, PT, R190, 0x41, RZ ;  /* 0x00000041bea57810 */ /* 0x000fe20007ffe0ff */
[CC--:B--2---:R-:W-:Y:S01]  /*105a0*/  FFMA.FTZ R64, R180.reuse, R117.reuse, R64 ;  /* 0x00000075b4407223 */ /* 0x0c4fe20000010040 */
[CC--:B------:R-:W-:Y:S01]  /*105b0*/  FFMA.FTZ R65, R180.reuse, R117.reuse, R65 ;  /* 0x00000075b4417223 */ /* 0x0c0fe20000010041 */
[----:B-1----:R-:W-:Y:S03]  /*105c0*/  FFMA.FTZ R66, R180, R117, R66 ;  /* 0x00000075b4427223 */ /* 0x002fe60000010042 */
[----:B------:R-:W1:Y:S01]  /*105d0*/  MUFU.TANH R72, R72 ;  /* 0x0000004800487308 */ /* 0x000e620000002400 */
[----:B------:R-:W-:Y:S01]  /*105e0*/  IADD3 R181, PT, PT, R190, 0x48, RZ ;  /* 0x00000048beb57810 */ /* 0x000fe20007ffe0ff */
[C---:B------:R-:W-:Y:S01]  /*105f0*/  FFMA.FTZ R67, R180.reuse, R125, R67 ;  /* 0x0000007db4437223 */ /* 0x040fe20000010043 */
[----:B------:R-:W-:Y:S01]  /*10600*/  I2FP.F32.U32 R117, R165 ;  /* 0x000000a500757245 */ /* 0x000fe20000201000 */
[CC--:B------:R-:W-:Y:S01]  /*10610*/  FFMA.FTZ R68, R180.reuse, R125.reuse, R68 ;  /* 0x0000007db4447223 */ /* 0x0c0fe20000010044 */
[CC--:B------:R-:W-:Y:S01]  /*10620*/  FFMA.FTZ R69, R180.reuse, R125.reuse, R69 ;  /* 0x0000007db4457223 */ /* 0x0c0fe20000010045 */
[----:B---3--:R-:W-:Y:S01]  /*10630*/  FFMA.FTZ R70, R180, R125, R70 ;  /* 0x0000007db4467223 */ /* 0x008fe20000010046 */
[----:B------:R-:W-:Y:S03]  /*10640*/  IADD3 R165, PT, PT, R190, 0x49, RZ ;  /* 0x00000049bea57810 */ /* 0x000fe60007ffe0ff */
[----:B------:R-:W2:Y:S01]  /*10650*/  MUFU.TANH R73, R73 ;  /* 0x0000004900497308 */ /* 0x000ea20000002400 */
[----:B------:R-:W-:Y:S01]  /*10660*/  I2FP.F32.U32 R125, R181 ;  /* 0x000000b5007d7245 */ /* 0x000fe20000201000 */
[----:B------:R-:W-:Y:S01]  /*10670*/  FFMA.FTZ R71, R180, R117, R71 ;  /* 0x00000075b4477223 */ /* 0x000fe20000010047 */
[----:B------:R-:W-:Y:S01]  /*10680*/  I2FP.F32.U32 R165, R165 ;  /* 0x000000a500a57245 */ /* 0x000fe20000201000 */
[----:B------:R-:W-:Y:S01]  /*10690*/  FMUL.FTZ R96, R151, UR5 ;  /* 0x0000000597607c20 */ /* 0x000fe20008410000 */
[----:B------:R-:W-:Y:S01]  /*106a0*/  FMUL.FTZ R98, R127, UR5 ;  /* 0x000000057f627c20 */ /* 0x000fe20008410000 */
[----:B------:R-:W-:Y:S01]  /*106b0*/  IADD3 R181, PT, PT, R190, 0x51, RZ ;  /* 0x00000051beb57810 */ /* 0x000fe20007ffe0ff */
[----:B------:R-:W-:Y:S03]  /*106c0*/  FMUL.FTZ R113, R129, UR5 ;  /* 0x0000000581717c20 */ /* 0x000fe60008410000 */
[----:B------:R-:W3:Y:S01]  /*106d0*/  MUFU.TANH R74, R74 ;  /* 0x0000004a004a7308 */ /* 0x000ee20000002400 */
[-C--:B-1----:R-:W-:Y:S01]  /*106e0*/  FFMA.FTZ R72, R180, R117.reuse, R72 ;  /* 0x00000075b4487223 */ /* 0x082fe20000010048 */
[----:B------:R-:W-:Y:S01]  /*106f0*/  FMUL.FTZ R118, R139, UR5 ;  /* 0x000000058b767c20 */ /* 0x000fe20008410000 */
[----:B------:R-:W-:Y:S01]  /*10700*/  FMUL.FTZ R129, R120, UR5 ;  /* 0x0000000578817c20 */ /* 0x000fe20008410000 */
[----:B------:R-:W-:Y:S01]  /*10710*/  FMUL.FTZ R144, R136, UR5 ;  /* 0x0000000588907c20 */ /* 0x000fe20008410000 */
[----:B------:R-:W-:Y:S01]  /*10720*/  FMUL.FTZ R120, R122, UR5 ;  /* 0x000000057a787c20 */ /* 0x000fe20008410000 */
[----:B------:R-:W-:Y:S01]  /*10730*/  FMUL.FTZ R138, R138, UR5 ;  /* 0x000000058a8a7c20 */ /* 0x000fe20008410000 */
[----:B------:R-:W-:Y:S03]  /*10740*/  FMUL.FTZ R111, R101, UR5 ;  /* 0x00000005656f7c20 */ /* 0x000fe60008410000 */
[----:B------:R-:W1:Y:S01]  /*10750*/  MUFU.TANH R75, R75 ;  /* 0x0000004b004b7308 */ /* 0x000e620000002400 */
[-C--:B--2---:R-:W-:Y:S01]  /*10760*/  FFMA.FTZ R73, R180, R117.reuse, R73 ;  /* 0x00000075b4497223 */ /* 0x084fe20000010049 */
[----:B------:R-:W-:Y:S01]  /*10770*/  FMUL.FTZ R110, R102, UR5 ;  /* 0x00000005666e7c20 */ /* 0x000fe20008410000 */
[----:B------:R-:W-:Y:S01]  /*10780*/  FMUL.FTZ R136, R128, UR5 ;  /* 0x0000000580887c20 */ /* 0x000fe20008410000 */
[----:B------:R-:W-:Y:S01]  /*10790*/  FMUL.FTZ R130, R130, UR5 ;  /* 0x0000000582827c20 */ /* 0x000fe20008410000 */
[----:B------:R-:W-:Y:S01]  /*107a0*/  FMUL.FTZ R114, R131, UR5 ;  /* 0x0000000583727c20 */ /* 0x000fe20008410000 */
[----:B------:R-:W-:Y:S01]  /*107b0*/  FMUL.FTZ R121, R121, UR5 ;  /* 0x0000000579797c20 */ /* 0x000fe20008410000 */
[----:B------:R-:W-:Y:S03]  /*107c0*/  FMUL.FTZ R122, R123, UR5 ;  /* 0x000000057b7a7c20 */ /* 0x000fe60008410000 */
[----:B------:R-:W2:Y:S01]  /*107d0*/  MUFU.TANH R76, R76 ;  /* 0x0000004c004c7308 */ /* 0x000ea20000002400 */
[----:B---3--:R-:W-:Y:S01]  /*107e0*/  FFMA.FTZ R74, R180, R117, R74 ;  /* 0x00000075b44a7223 */ /* 0x008fe2000001004a */
[----:B------:R-:W-:Y:S01]  /*107f0*/  IADD3 R117, PT, PT, R190, 0x50, RZ ;  /* 0x00000050be757810 */ /* 0x000fe20007ffe0ff */
[----:B------:R-:W-:Y:S01]  /*10800*/  FMUL.FTZ R123, R140, UR5 ;  /* 0x000000058c7b7c20 */ /* 0x000fe20008410000 */
[----:B------:R-:W-:Y:S01]  /*10810*/  FMUL.FTZ R127, R141, UR5 ;  /* 0x000000058d7f7c20 */ /* 0x000fe20008410000 */
[----:B------:R-:W-:Y:S05]  /*10820*/  FMUL.FTZ R128, R143, UR5 ;  /* 0x000000058f807c20 */ /* 0x000fea0008410000 */
[----:B------:R-:W3:Y:S01]  /*10830*/  MUFU.TANH R77, R77 ;  /* 0x0000004d004d7308 */ /* 0x000ee20000002400 */
[CC--:B-1----:R-:W-:Y:S09]  /*10840*/  FFMA.FTZ R75, R180.reuse, R125.reuse, R75 ;  /* 0x0000007db44b7223 */ /* 0x0c2ff2000001004b */
[----:B------:R-:W1:Y:S01]  /*10850*/  MUFU.TANH R78, R78 ;  /* 0x0000004e004e7308 */ /* 0x000e620000002400 */
[CC--:B--2---:R-:W-:Y:S09]  /*10860*/  FFMA.FTZ R76, R180.reuse, R125.reuse, R76 ;  /* 0x0000007db44c7223 */ /* 0x0c4ff2000001004c */
[----:B------:R-:W2:Y:S01]  /*10870*/  MUFU.TANH R79, R79 ;  /* 0x0000004f004f7308 */ /* 0x000ea20000002400 */
[CC--:B---3--:R-:W-:Y:S09]  /*10880*/  FFMA.FTZ R77, R180.reuse, R125.reuse, R77 ;  /* 0x0000007db44d7223 */ /* 0x0c8ff2000001004d */
[----:B------:R-:W3:Y:S01]  /*10890*/  MUFU.TANH R80, R80 ;  /* 0x0000005000507308 */ /* 0x000ee20000002400 */
[C---:B-1----:R-:W-:Y:S01]  /*108a0*/  FFMA.FTZ R78, R180.reuse, R125, R78 ;  /* 0x0000007db44e7223 */ /* 0x042fe2000001004e */
[----:B------:R-:W-:Y:S08]  /*108b0*/  I2FP.F32.U32 R125, R117 ;  /* 0x00000075007d7245 */ /* 0x000ff00000201000 */
[----:B------:R-:W1:Y:S01]  /*108c0*/  MUFU.TANH R81, R81 ;  /* 0x0000005100517308 */ /* 0x000e620000002400 */
[CC--:B--2---:R-:W-:Y:S09]  /*108d0*/  FFMA.FTZ R79, R180.reuse, R165.reuse, R79 ;  /* 0x000000a5b44f7223 */ /* 0x0c4ff2000001004f */
[----:B------:R-:W2:Y:S01]  /*108e0*/  MUFU.TANH R82, R82 ;  /* 0x0000005200527308 */ /* 0x000ea20000002400 */
[CC--:B---3--:R-:W-:Y:S09]  /*108f0*/  FFMA.FTZ R80, R180.reuse, R165.reuse, R80 ;  /* 0x000000a5b4507223 */ /* 0x0c8ff20000010050 */
[----:B------:R-:W3:Y:S01]  /*10900*/  MUFU.TANH R83, R83 ;  /* 0x0000005300537308 */ /* 0x000ee20000002400 */
[CC--:B-1----:R-:W-:Y:S09]  /*10910*/  FFMA.FTZ R81, R180.reuse, R165.reuse, R81 ;  /* 0x000000a5b4517223 */ /* 0x0c2ff20000010051 */
[----:B------:R-:W1:Y:S01]  /*10920*/  MUFU.TANH R84, R84 ;  /* 0x0000005400547308 */ /* 0x000e620000002400 */
[----:B--2---:R-:W-:Y:S01]  /*10930*/  FFMA.FTZ R82, R180, R165, R82 ;  /* 0x000000a5b4527223 */ /* 0x004fe20000010052 */
[----:B------:R-:W-:Y:S02]  /*10940*/  I2FP.F32.U32 R165, R181 ;  /* 0x000000b500a57245 */ /* 0x000fe40000201000 */
[----:B------:R-:W-:Y:S06]  /*10950*/  IADD3 R181, PT, PT, R190, 0x59, RZ ;  /* 0x00000059beb57810 */ /* 0x000fec0007ffe0ff */
[----:B------:R-:W2:Y:S01]  /*10960*/  MUFU.TANH R85, R85 ;  /* 0x0000005500557308 */ /* 0x000ea20000002400 */
[CC--:B---3--:R-:W-:Y:S09]  /*10970*/  FFMA.FTZ R83, R180.reuse, R125.reuse, R83 ;  /* 0x0000007db4537223 */ /* 0x0c8ff20000010053 */
[----:B------:R-:W3:Y:S01]  /*10980*/  MUFU.TANH R86, R86 ;  /* 0x0000005600567308 */ /* 0x000ee20000002400 */
[CC--:B-1----:R-:W-:Y:S09]  /*10990*/  FFMA.FTZ R84, R180.reuse, R125.reuse, R84 ;  /* 0x0000007db4547223 */ /* 0x0c2ff20000010054 */
[----:B------:R-:W1:Y:S01]  /*109a0*/  MUFU.TANH R87, R87 ;  /* 0x0000005700577308 */ /* 0x000e620000002400 */
[CC--:B--2---:R-:W-:Y:S09]  /*109b0*/  FFMA.FTZ R85, R180.reuse, R125.reuse, R85 ;  /* 0x0000007db4557223 */ /* 0x0c4ff20000010055 */
[----:B------:R-:W2:Y:S01]  /*109c0*/  MUFU.TANH R88, R88 ;  /* 0x0000005800587308 */ /* 0x000ea20000002400 */
[----:B---3--:R-:W-:Y:S01]  /*109d0*/  FFMA.FTZ R86, R180, R125, R86 ;  /* 0x0000007db4567223 */ /* 0x008fe20000010056 */
[----:B------:R-:W-:Y:S02]  /*109e0*/  I2FP.F32.U32 R125, R192 ;  /* 0x000000c0007d7245 */ /* 0x000fe40000201000 */
[----:B------:R-:W-:Y:S06]  /*109f0*/  IADD3 R192, PT, PT, R190, 0x60, RZ ;  /* 0x00000060bec07810 */ /* 0x000fec0007ffe0ff */
[----:B------:R-:W3:Y:S01]  /*10a00*/  MUFU.TANH R89, R89 ;  /* 0x0000005900597308 */ /* 0x000ee20000002400 */
[CC--:B-1----:R-:W-:Y:S09]  /*10a10*/  FFMA.FTZ R87, R180.reuse, R165.reuse, R87 ;  /* 0x000000a5b4577223 */ /* 0x0c2ff20000010057 */
[----:B------:R-:W1:Y:S01]  /*10a20*/  MUFU.TANH R90, R90 ;  /* 0x0000005a005a7308 */ /* 0x000e620000002400 */
[CC--:B--2---:R-:W-:Y:S09]  /*10a30*/  FFMA.FTZ R88, R180.reuse, R165.reuse, R88 ;  /* 0x000000a5b4587223 */ /* 0x0c4ff20000010058 */
[----:B------:R-:W2:Y:S01]  /*10a40*/  MUFU.TANH R91, R91 ;  /* 0x0000005b005b7308 */ /* 0x000ea20000002400 */
[CC--:B---3--:R-:W-:Y:S09]  /*10a50*/  FFMA.FTZ R89, R180.reuse, R165.reuse, R89 ;  /* 0x000000a5b4597223 */ /* 0x0c8ff20000010059 */
[----:B------:R-:W3:Y:S01]  /*10a60*/  MUFU.TANH R92, R92 ;  /* 0x0000005c005c7308 */ /* 0x000ee20000002400 */
[----:B-1----:R-:W-:Y:S01]  /*10a70*/  FFMA.FTZ R90, R180, R165, R90 ;  /* 0x000000a5b45a7223 */ /* 0x002fe2000001005a */
[----:B------:R-:W-:Y:S02]  /*10a80*/  I2FP.F32.U32 R165, R181 ;  /* 0x000000b500a57245 */ /* 0x000fe40000201000 */
[----:B------:R-:W-:Y:S06]  /*10a90*/  IADD3 R181, PT, PT, R190, 0x61, RZ ;  /* 0x00000061beb57810 */ /* 0x000fec0007ffe0ff */
[----:B------:R-:W1:Y:S01]  /*10aa0*/  MUFU.TANH R93, R93 ;  /* 0x0000005d005d7308 */ /* 0x000e620000002400 */
[CC--:B--2---:R-:W-:Y:S09]  /*10ab0*/  FFMA.FTZ R91, R180.reuse, R125.reuse, R91 ;  /* 0x0000007db45b7223 */ /* 0x0c4ff2000001005b */
[----:B------:R-:W2:Y:S01]  /*10ac0*/  MUFU.TANH R94, R94 ;  /* 0x0000005e005e7308 */ /* 0x000ea20000002400 */
[CC--:B---3--:R-:W-:Y:S09]  /*10ad0*/  FFMA.FTZ R92, R180.reuse, R125.reuse, R92 ;  /* 0x0000007db45c7223 */ /* 0x0c8ff2000001005c */
[----:B------:R-:W3:Y:S01]  /*10ae0*/  MUFU.TANH R95, R95 ;  /* 0x0000005f005f7308 */ /* 0x000ee20000002400 */
[CC--:B-1----:R-:W-:Y:S09]  /*10af0*/  FFMA.FTZ R93, R180.reuse, R125.reuse, R93 ;  /* 0x0000007db45d7223 */ /* 0x0c2ff2000001005d */
[----:B------:R-:W1:Y:S01]  /*10b00*/  MUFU.TANH R96, R96 ;  /* 0x0000006000607308 */ /* 0x000e620000002400 */
[C---:B--2---:R-:W-:Y:S01]  /*10b10*/  FFMA.FTZ R94, R180.reuse, R125, R94 ;  /* 0x0000007db45e7223 */ /* 0x044fe2000001005e */
[----:B------:R-:W-:Y:S02]  /*10b20*/  I2FP.F32.U32 R125, R192 ;  /* 0x000000c0007d7245 */ /* 0x000fe40000201000 */
[----:B------:R-:W-:Y:S06]  /*10b30*/  FMNMX3.FTZ R192, R191, R0, R7, !PT ;  /* 0x00000000bfc07276 */ /* 0x000fec0007810007 */
[----:B------:R-:W2:Y:S01]  /*10b40*/  MUFU.TANH R97, R97 ;  /* 0x0000006100617308 */ /* 0x000ea20000002400 */
[----:B---3--:R-:W-:Y:S01]  /*10b50*/  FFMA.FTZ R95, R180, R165, R95 ;  /* 0x000000a5b45f7223 */ /* 0x008fe2000001005f */
[----:B------:R-:W-:Y:S08]  /*10b60*/  FMNMX3.FTZ R192, R192, R11, R15, !PT ;  /* 0x0000000bc0c07276 */ /* 0x000ff0000781000f */
[----:B------:R-:W3:Y:S01]  /*10b70*/  MUFU.TANH R98, R98 ;  /* 0x0000006200627308 */ /* 0x000ee20000002400 */
[CC--:B-1----:R-:W-:Y:S09]  /*10b80*/  FFMA.FTZ R96, R180.reuse, R165.reuse, R96 ;  /* 0x000000a5b4607223 */ /* 0x0c2ff20000010060 */
[----:B------:R-:W1:Y:S01]  /*10b90*/  MUFU.TANH R99, R99 ;  /* 0x0000006300637308 */ /* 0x000e620000002400 */
[CC--:B--2---:R-:W-:Y:S09]  /*10ba0*/  FFMA.FTZ R97, R180.reuse, R165.reuse, R97 ;  /* 0x000000a5b4617223 */ /* 0x0c4ff20000010061 */
[----:B------:R-:W2:Y:S01]  /*10bb0*/  MUFU.TANH R100, R126 ;  /* 0x0000007e00647308 */ /* 0x000ea20000002400 */
[C---:B---3--:R-:W-:Y:S01]  /*10bc0*/  FFMA.FTZ R98, R180.reuse, R165, R98 ;  /* 0x000000a5b4627223 */ /* 0x048fe20000010062 */
[----:B------:R-:W-:Y:S02]  /*10bd0*/  I2FP.F32.U32 R165, R181 ;  /* 0x000000b500a57245 */ /* 0x000fe40000201000 */
[----:B------:R-:W-:Y:S06]  /*10be0*/  FMNMX3.FTZ R181, R189, R4, R8, !PT ;  /* 0x00000004bdb57276 */ /* 0x000fec0007810008 */
[----:B------:R-:W3:Y:S01]  /*10bf0*/  MUFU.TANH R101, R144 ;  /* 0x0000009000657308 */ /* 0x000ee20000002400 */
[CC--:B-1----:R-:W-:Y:S01]  /*10c00*/  FFMA.FTZ R99, R180.reuse, R125.reuse, R99 ;  /* 0x0000007db4637223 */ /* 0x0c2fe20000010063 */
[----:B------:R-:W-:Y:S04]  /*10c10*/  FMNMX3.FTZ R181, R181, R12, R16, !PT ;  /* 0x0000000cb5b57276 */ /* 0x000fe80007810010 */
[----:B------:R-:W-:Y:S04]  /*10c20*/  FMNMX3.FTZ R181, R181, R20, R24, !PT ;  /* 0x00000014b5b57276 */ /* 0x000fe80007810018 */
[----:B------:R-:W-:Y:S01]  /*10c30*/  MUFU.TANH R106, R118 ;  /* 0x00000076006a7308 */ /* 0x000fe20000002400 */
[-C--:B--2---:R-:W-:Y:S01]  /*10c40*/  FFMA.FTZ R100, R180, R125.reuse, R100 ;  /* 0x0000007db4647223 */ /* 0x084fe20000010064 */
[----:B------:R-:W-:Y:S01]  /*10c50*/  FMNMX3.FTZ R239, R181, R28, R32, !PT ;  /* 0x0000001cb5ef7276 */ /* 0x000fe20007810020 */
[----:B------:R-:W-:Y:S01]  /*10c60*/  FMUL.FTZ R126, R142, UR5 ;  /* 0x000000058e7e7c20 */ /* 0x000fe20008410000 */
[----:B------:R-:W-:Y:S02]  /*10c70*/  IADD3 R181, PT, PT, R190, 0x71, RZ ;  /* 0x00000071beb57810 */ /* 0x000fe40007ffe0ff */
[----:B------:R-:W-:Y:S04]  /*10c80*/  FMNMX3.FTZ R239, R239, R36, R40, !PT ;  /* 0x00000024efef7276 */ /* 0x000fe80007810028 */
[----:B------:R-:W1:Y:S01]  /*10c90*/  MUFU.TANH R102, R138 ;  /* 0x0000008a00667308 */ /* 0x000e620000002400 */
[C---:B---3--:R-:W-:Y:S01]  /*10ca0*/  FFMA.FTZ R101, R180.reuse, R125, R101 ;  /* 0x0000007db4657223 */ /* 0x048fe20000010065 */
[----:B------:R-:W-:Y:S02]  /*10cb0*/  FMNMX3.FTZ R239, R239, R44, R48, !PT ;  /* 0x0000002cefef7276 */ /* 0x000fe40007810030 */
[----:B------:R-:W-:Y:S02]  /*10cc0*/  I2FP.F32.U32 R181, R181 ;  /* 0x000000b500b57245 */ /* 0x000fe40000201000 */
[----:B------:R-:W-:Y:S04]  /*10cd0*/  FMNMX3.FTZ R239, R239, R52, R56, !PT ;  /* 0x00000034efef7276 */ /* 0x000fe80007810038 */
[----:B------:R-:W-:Y:S01]  /*10ce0*/  MUFU.TANH R118, R120 ;  /* 0x0000007800767308 */ /* 0x000fe20000002400 */
[----:B------:R-:W-:Y:S04]  /*10cf0*/  FMNMX3.FTZ R239, R239, R60, R64, !PT ;  /* 0x0000003cefef7276 */ /* 0x000fe80007810040 */
[----:B------:R-:W-:Y:S05]  /*10d00*/  FMNMX3.FTZ R239, R239, R68, R72, !PT ;  /* 0x00000044efef7276 */ /* 0x000fea0007810048 */
[----:B------:R2:W-:Y:S01]  /*10d10*/  MUFU.TANH R120, R124 ;  /* 0x0000007c00787308 */ /* 0x0005e20000002400 */
[C---:B-1----:R-:W-:Y:S01]  /*10d20*/  FFMA.FTZ R102, R180.reuse, R125, R102 ;  /* 0x0000007db4667223 */ /* 0x042fe20000010066 */
[CC--:B------:R-:W-:Y:S01]  /*10d30*/  FFMA.FTZ R103, R180.reuse, R165.reuse, R103 ;  /* 0x000000a5b4677223 */ /* 0x0c0fe20000010067 */
[CC--:B------:R-:W-:Y:S01]  /*10d40*/  FFMA.FTZ R104, R180.reuse, R165.reuse, R104 ;  /* 0x000000a5b4687223 */ /* 0x0c0fe20000010068 */
[CC--:B------:R-:W-:Y:S01]  /*10d50*/  FFMA.FTZ R105, R180.reuse, R165.reuse, R105 ;  /* 0x000000a5b4697223 */ /* 0x0c0fe20000010069 */
[----:B------:R-:W-:Y:S01]  /*10d60*/  FFMA.FTZ R106, R180, R165, R106 ;  /* 0x000000a5b46a7223 */ /* 0x000fe2000001006a */
[C---:B------:R-:W-:Y:S04]  /*10d70*/  IADD3 R125, PT, PT, R190.reuse, 0x68, RZ ;  /* 0x00000068be7d7810 */ /* 0x040fe80007ffe0ff */
[----:B------:R-:W1:Y:S01]  /*10d80*/  MUFU.TANH R108, R110 ;  /* 0x0000006e006c7308 */ /* 0x000e620000002400 */
[----:B------:R-:W-:Y:S02]  /*10d90*/  FMNMX3.FTZ R239, R239, R76, R80, !PT ;  /* 0x0000004cefef7276 */ /* 0x000fe40007810050 */
[----:B------:R-:W-:Y:S02]  /*10da0*/  I2FP.F32.U32 R125, R125 ;  /* 0x0000007d007d7245 */ /* 0x000fe40000201000 */
[----:B------:R-:W-:Y:S05]  /*10db0*/  FMNMX3.FTZ R239, R239, R84, R88, !PT ;  /* 0x00000054efef7276 */ /* 0x000fea0007810058 */
[----:B------:R-:W3:Y:S01]  /*10dc0*/  MUFU.TANH R109, R136 ;  /* 0x00000088006d7308 */ /* 0x000ee20000002400 */
[----:B--2---:R-:W-:Y:S01]  /*10dd0*/  IADD3 R124, PT, PT, R190, 0x69, RZ ;  /* 0x00000069be7c7810 */ /* 0x004fe20007ffe0ff */
[----:B------:R-:W-:Y:S01]  /*10de0*/  FFMA.FTZ R107, R180, R125, R107 ;  /* 0x0000007db46b7223 */ /* 0x000fe2000001006b */
[----:B------:R-:W-:Y:S02]  /*10df0*/  FMNMX3.FTZ R239, R239, R92, R96, !PT ;  /* 0x0000005cefef7276 */ /* 0x000fe40007810060 */
[----:B------:R-:W-:Y:S02]  /*10e00*/  I2FP.F32.U32 R165, R124 ;  /* 0x0000007c00a57245 */ /* 0x000fe40000201000 */
[----:B------:R-:W-:Y:S03]  /*10e10*/  FMNMX3.FTZ R124, R192, R19, R23, !PT ;  /* 0x00000013c07c7276 */ /* 0x000fe60007810017 */
[----:B------:R-:W2:Y:S01]  /*10e20*/  MUFU.TANH R110, R130 ;  /* 0x00000082006e7308 */ /* 0x000ea20000002400 */
[----:B-1----:R-:W-:Y:S01]  /*10e30*/  FFMA.FTZ R108, R180, R125, R108 ;  /* 0x0000007db46c7223 */ /* 0x002fe2000001006c */
[----:B------:R-:W-:Y:S02]  /*10e40*/  FMNMX3.FTZ R239, R239, R100, R104, !PT ;  /* 0x00000064efef7276 */ /* 0x000fe40007810068 */
[----:B------:R-:W-:Y:S06]  /*10e50*/  FMNMX3.FTZ R124, R124, R27, R31, !PT ;  /* 0x0000001b7c7c7276 */ /* 0x000fec000781001f */
[----:B------:R-:W1:Y:S01]  /*10e60*/  MUFU.TANH R111, R111 ;  /* 0x0000006f006f7308 */ /* 0x000e620000002400 */
[----:B------:R-:W-:Y:S01]  /*10e70*/  FMNMX3.FTZ R124, R124, R35, R39, !PT ;  /* 0x000000237c7c7276 */ /* 0x000fe20007810027 */
[----:B---3--:R-:W-:Y:S03]  /*10e80*/  FFMA.FTZ R109, R180, R125, R109 ;  /* 0x0000007db46d7223 */ /* 0x008fe6000001006d */
[----:B------:R-:W-:Y:S05]  /*10e90*/  FMNMX3.FTZ R192, R124, R43, R47, !PT ;  /* 0x0000002b7cc07276 */ /* 0x000fea000781002f */
[----:B------:R-:W3:Y:S01]  /*10ea0*/  MUFU.TANH R112, R112 ;  /* 0x0000007000707308 */ /* 0x000ee20000002400 */
[----:B--2---:R-:W-:Y:S01]  /*10eb0*/  FFMA.FTZ R110, R180, R125, R110 ;  /* 0x0000007db46e7223 */ /* 0x004fe2000001006e */
[----:B------:R-:W-:Y:S02]  /*10ec0*/  FMNMX3.FTZ R192, R192, R51, R55, !PT ;  /* 0x00000033c0c07276 */ /* 0x000fe40007810037 */
[----:B------:R-:W-:Y:S02]  /*10ed0*/  IADD3 R125, PT, PT, R190, 0x70, RZ ;  /* 0x00000070be7d7810 */ /* 0x000fe40007ffe0ff */
[----:B------:R-:W-:Y:S04]  /*10ee0*/  FMNMX3.FTZ R192, R192, R59, R63, !PT ;  /* 0x0000003bc0c07276 */ /* 0x000fe8000781003f */
[----:B------:R-:W2:Y:S01]  /*10ef0*/  MUFU.TANH R113, R113 ;  /* 0x0000007100717308 */ /* 0x000ea20000002400 */
[----:B-1----:R-:W-:Y:S01]  /*10f00*/  FFMA.FTZ R111, R180, R165, R111 ;  /* 0x000000a5b46f7223 */ /* 0x002fe2000001006f */
[----:B------:R-:W-:Y:S04]  /*10f10*/  FMNMX3.FTZ R192, R192, R67, R71, !PT ;  /* 0x00000043c0c07276 */ /* 0x000fe80007810047 */
[----:B------:R-:W-:Y:S04]  /*10f20*/  FMNMX3.FTZ R192, R192, R75, R79, !PT ;  /* 0x0000004bc0c07276 */ /* 0x000fe8000781004f */
[----:B------:R-:W1:Y:S01]  /*10f30*/  MUFU.TANH R114, R114 ;  /* 0x0000007200727308 */ /* 0x000e620000002400 */
[----:B---3--:R-:W-:Y:S01]  /*10f40*/  FFMA.FTZ R112, R180, R165, R112 ;  /* 0x000000a5b4707223 */ /* 0x008fe20000010070 */
[----:B------:R-:W-:Y:S04]  /*10f50*/  FMNMX3.FTZ R192, R192, R83, R87, !PT ;  /* 0x00000053c0c07276 */ /* 0x000fe80007810057 */
[----:B------:R-:W-:Y:S04]  /*10f60*/  FMNMX3.FTZ R192, R192, R91, R95, !PT ;  /* 0x0000005bc0c07276 */ /* 0x000fe8000781005f */
[----:B------:R3:W-:Y:S01]  /*10f70*/  MUFU.TANH R117, R129 ;  /* 0x0000008100757308 */ /* 0x0007e20000002400 */
[CC--:B--2---:R-:W-:Y:S09]  /*10f80*/  FFMA.FTZ R113, R180.reuse, R165.reuse, R113 ;  /* 0x000000a5b4717223 */ /* 0x0c4ff20000010071 */
[----:B------:R-:W2:Y:S01]  /*10f90*/  MUFU.TANH R115, R115 ;  /* 0x0000007300737308 */ /* 0x000ea20000002400 */
[----:B-1----:R-:W-:Y:S01]  /*10fa0*/  FFMA.FTZ R114, R180, R165, R114 ;  /* 0x000000a5b4727223 */ /* 0x002fe20000010072 */
[----:B------:R-:W-:Y:S01]  /*10fb0*/  I2FP.F32.U32 R165, R125 ;  /* 0x0000007d00a57245 */ /* 0x000fe20000201000 */
[----:B------:R-:W-:Y:S07]  /*10fc0*/  FMUL.FTZ R125, R132, UR5 ;  /* 0x00000005847d7c20 */ /* 0x000fee0008410000 */
[----:B------:R-:W1:Y:S01]  /*10fd0*/  MUFU.TANH R116, R116 ;  /* 0x0000007400747308 */ /* 0x000e620000002400 */
[----:B---3--:R-:W-:Y:S09]  /*10fe0*/  FMUL.FTZ R129, R134, UR5 ;  /* 0x0000000586817c20 */ /* 0x008ff20008410000 */
[----:B------:R-:W3:Y:S01]  /*10ff0*/  MUFU.TANH R119, R119 ;  /* 0x0000007700777308 */ /* 0x000ee20000002400 */
[CC--:B--2---:R-:W-:Y:S09]  /*11000*/  FFMA.FTZ R115, R180.reuse, R165.reuse, R115 ;  /* 0x000000a5b4737223 */ /* 0x0c4ff20000010073 */
[----:B------:R-:W2:Y:S01]  /*11010*/  MUFU.TANH R121, R121 ;  /* 0x0000007900797308 */ /* 0x000ea20000002400 */
[CC--:B-1----:R-:W-:Y:S01]  /*11020*/  FFMA.FTZ R116, R180.reuse, R165.reuse, R116 ;  /* 0x000000a5b4747223 */ /* 0x0c2fe20000010074 */
[CC--:B------:R-:W-:Y:S01]  /*11030*/  FFMA.FTZ R117, R180.reuse, R165.reuse, R117 ;  /* 0x000000a5b4757223 */ /* 0x0c0fe20000010075 */
[----:B------:R-:W-:Y:S01]  /*11040*/  FFMA.FTZ R118, R180, R165, R118 ;  /* 0x000000a5b4767223 */ /* 0x000fe20000010076 */
[----:B------:R-:W-:Y:S06]  /*11050*/  IADD3 R165, PT, PT, R190, 0x78, RZ ;  /* 0x00000078bea57810 */ /* 0x000fec0007ffe0ff */
[----:B------:R-:W1:Y:S01]  /*11060*/  MUFU.TANH R122, R122 ;  /* 0x0000007a007a7308 */ /* 0x000e620000002400 */
[CC--:B---3--:R-:W-:Y:S01]  /*11070*/  FFMA.FTZ R119, R180.reuse, R181.reuse, R119 ;  /* 0x000000b5b4777223 */ /* 0x0c8fe20000010077 */
[C---:B------:R-:W-:Y:S01]  /*11080*/  FFMA.FTZ R120, R180.reuse, R181, R120 ;  /* 0x000000b5b4787223 */ /* 0x040fe20000010078 */
[----:B------:R-:W-:Y:S07]  /*11090*/  I2FP.F32.U32 R165, R165 ;  /* 0x000000a500a57245 */ /* 0x000fee0000201000 */
[----:B------:R-:W3:Y:S01]  /*110a0*/  MUFU.TANH R123, R123 ;  /* 0x0000007b007b7308 */ /* 0x000ee20000002400 */
[CC--:B--2---:R-:W-:Y:S09]  /*110b0*/  FFMA.FTZ R121, R180.reuse, R181.reuse, R121 ;  /* 0x000000b5b4797223 */ /* 0x0c4ff20000010079 */
[----:B------:R-:W2:Y:S01]  /*110c0*/  MUFU.TANH R124, R126 ;  /* 0x0000007e007c7308 */ /* 0x000ea20000002400 */
[----:B-1----:R-:W-:Y:S01]  /*110d0*/  FFMA.FTZ R122, R180, R181, R122 ;  /* 0x000000b5b47a7223 */ /* 0x002fe2000001007a */
[----:B------:R-:W-:Y:S02]  /*110e0*/  IADD3 R181, PT, PT, R190, 0x79, RZ ;  /* 0x00000079beb57810 */ /* 0x000fe40007ffe0ff */
[----:B------:R-:W-:Y:S02]  /*110f0*/  FMNMX3.FTZ R190, R192, R99, R103, !PT ;  /* 0x00000063c0be7276 */ /* 0x000fe40007810067 */
[----:B------:R-:W-:Y:S04]  /*11100*/  I2FP.F32.U32 R181, R181 ;  /* 0x000000b500b57245 */ /* 0x000fe80000201000 */
[----:B------:R-:W1:Y:S01]  /*11110*/  MUFU.TANH R125, R125 ;  /* 0x0000007d007d7308 */ /* 0x000e620000002400 */
[----:B---3--:R-:W-:Y:S01]  /*11120*/  FFMA.FTZ R123, R180, R165, R123 ;  /* 0x000000a5b47b7223 */ /* 0x008fe2000001007b */
[----:B------:R-:W-:Y:S04]  /*11130*/  FMNMX3.FTZ R190, R190, R107, R111, !PT ;  /* 0x0000006bbebe7276 */ /* 0x000fe8000781006f */
[----:B------:R-:W-:Y:S04]  /*11140*/  FMNMX3.FTZ R190, R190, R115, R119, !PT ;  /* 0x00000073bebe7276 */ /* 0x000fe80007810077 */
[----:B------:R-:W3:Y:S01]  /*11150*/  MUFU.TANH R126, R129 ;  /* 0x00000081007e7308 */ /* 0x000ee20000002400 */
[CC--:B--2---:R-:W-:Y:S09]  /*11160*/  FFMA.FTZ R124, R180.reuse, R165.reuse, R124 ;  /* 0x000000a5b47c7223 */ /* 0x0c4ff2000001007c */
[----:B------:R-:W2:Y:S01]  /*11170*/  MUFU.TANH R127, R127 ;  /* 0x0000007f007f7308 */ /* 0x000ea20000002400 */
[CC--:B-1----:R-:W-:Y:S09]  /*11180*/  FFMA.FTZ R125, R180.reuse, R165.reuse, R125 ;  /* 0x000000a5b47d7223 */ /* 0x0c2ff2000001007d */
[----:B------:R-:W1:Y:S01]  /*11190*/  MUFU.TANH R128, R128 ;  /* 0x0000008000807308 */ /* 0x000e620000002400 */
[C---:B---3--:R-:W-:Y:S01]  /*111a0*/  FFMA.FTZ R126, R180.reuse, R165, R126 ;  /* 0x000000a5b47e7223 */ /* 0x048fe2000001007e */
[----:B------:R-:W-:Y:S04]  /*111b0*/  FMNMX3.FTZ R165, R239, R108, R112, !PT ;  /* 0x0000006cefa57276 */ /* 0x000fe80007810070 */
[----:B------:R-:W-:Y:S01]  /*111c0*/  FMNMX3.FTZ R165, R165, R116, R120, !PT ;  /* 0x00000074a5a57276 */ /* 0x000fe20007810078 */
[----:B--2---:R-:W-:Y:S05]  /*111d0*/  FFMA.FTZ R127, R180, R181, R127 ;  /* 0x000000b5b47f7223 */ /* 0x004fea000001007f */
[----:B------:R-:W-:Y:S01]  /*111e0*/  FMNMX3.FTZ R190, R190, R123, R127, !PT ;  /* 0x0000007bbebe7276 */ /* 0x000fe2000781007f */
[----:B-1----:R-:W-:Y:S01]  /*111f0*/  FFMA.FTZ R128, R180, R181, R128 ;  /* 0x000000b5b4807223 */ /* 0x002fe20000010080 */
[----:B------:R-:W-:Y:S06]  /*11200*/  @P3 BRA `(.L_x_714) ;  /* 0xffffffd4009c3947 */ /* 0x000fec000383ffff */
.L_x_713:
[----:B-1----:R-:W-:Y:S01]  /*11210*/  LDSM.16.MT88.4 R144, [R238+0x4400] ;  /* 0x00440000ee90783b */ /* 0x002fe20000004200 */
[----:B------:R-:W-:Y:S01]  /*11220*/  FMNMX3.FTZ R136, R165, R124, R128, !PT ;  /* 0x0000007ca5887276 */ /* 0x000fe20007810080 */
[----:B------:R-:W-:Y:S06]  /*11230*/  FMUL.FTZ R2, R133, UR5 ;  /* 0x0000000585027c20 */ /* 0x000fec0008410000 */
[----:B------:R-:W1:Y:S01]  /*11240*/  MUFU.TANH R2, R2 ;  /* 0x0000000200027308 */ /* 0x000e620000002400 */
[----:B------:R-:W2:Y:S08]  /*11250*/  SHFL.BFLY PT, R3, R190, 0x2, 0x1f ;  /* 0x0c401f00be037f89 */ /* 0x000eb000000e0000 */
[----:B------:R-:W3:Y:S01]  /*11260*/  SHFL.BFLY PT, R129, R136, 0x2, 0x1f ;  /* 0x0c401f0088817f89 */ /* 0x000ee200000e0000 */
[----:B-1----:R-:W-:Y:S01]  /*11270*/  FFMA.FTZ R2, R180, R181, R2 ;  /* 0x000000b5b4027223 */ /* 0x002fe20000010002 */
[----:B--2---:R-:W-:Y:S01]  /*11280*/  FMNMX.FTZ R137, R190, R3, !PT ;  /* 0x00000003be897209 */ /* 0x004fe20007810000 */
[----:B------:R-:W-:Y:S01]  /*11290*/  FMUL.FTZ R3, R135, UR5 ;  /* 0x0000000587037c20 */ /* 0x000fe20008410000 */
[----:B---3--:R-:W-:Y:S04]  /*112a0*/  FMNMX.FTZ R134, R136, R129, !PT ;  /* 0x0000008188867209 */ /* 0x008fe80007810000 */
[----:B------:R-:W1:Y:S01]  /*112b0*/  SHFL.BFLY PT, R130, R137, 0x1, 0x1f ;  /* 0x0c201f0089827f89 */ /* 0x000e6200000e0000 */
[----:B------:R-:W-:Y:S01]  /*112c0*/  FMNMX3.FTZ R136, R188, R5, R9, !PT ;  /* 0x00000005bc887276 */ /* 0x000fe20007810009 */
[----:B------:R-:W2:Y:S06]  /*112d0*/  MUFU.TANH R3, R3 ;  /* 0x0000000300037308 */ /* 0x000eac0000002400 */
[----:B------:R-:W3:Y:S01]  /*112e0*/  SHFL.BFLY PT, R129, R134, 0x1, 0x1f ;  /* 0x0c201f0086817f89 */ /* 0x000ee200000e0000 */
[----:B------:R-:W-:Y:S04]  /*112f0*/  FMNMX3.FTZ R136, R136, R13, R17, !PT ;  /* 0x0000000d88887276 */ /* 0x000fe80007810011 */
[----:B------:R-:W-:Y:S04]  /*11300*/  FMNMX3.FTZ R136, R136, R21, R25, !PT ;  /* 0x0000001588887276 */ /* 0x000fe80007810019 */
[----:B------:R-:W-:Y:S04]  /*11310*/  FMNMX3.FTZ R136, R136, R29, R33, !PT ;  /* 0x0000001d88887276 */ /* 0x000fe80007810021 */
[----:B------:R-:W-:Y:S01]  /*11320*/  FMNMX3.FTZ R136, R136, R37, R41, !PT ;  /* 0x0000002588887276 */ /* 0x000fe20007810029 */
[----:B--2---:R-:W-:Y:S03]  /*11330*/  FFMA.FTZ R3, R180, R181, R3 ;  /* 0x000000b5b4037223 */ /* 0x004fe60000010003 */
[----:B------:R-:W-:Y:S02]  /*11340*/  FMNMX3.FTZ R136, R136, R45, R49, !PT ;  /* 0x0000002d88887276 */ /* 0x000fe40007810031 */
[----:B-1----:R-:W-:Y:S02]  /*11350*/  FMNMX.FTZ R130, R137, R130, !PT ;  /* 0x0000008289827209 */ /* 0x002fe40007810000 */
[----:B------:R-:W-:Y:S02]  /*11360*/  FMNMX3.FTZ R136, R136, R53, R57, !PT ;  /* 0x0000003588887276 */ /* 0x000fe40007810039 */
[C---:B------:R-:W-:Y:S01]  /*11370*/  FSETP.NEU.FTZ.AND P0, PT, R130.reuse, -INF , PT ;  /* 0xff8000008200780b */ /* 0x040fe20003f1d000 */
[C---:B------:R-:W-:Y:S01]  /*11380*/  FADD.FTZ R132, -R130.reuse, R191 ;  /* 0x000000bf82847221 */ /* 0x040fe20000010100 */
[----:B------:R-:W-:Y:S01]  /*11390*/  FMUL.FTZ R131, R130, UR4 ;  /* 0x0000000482837c20 */ /* 0x000fe20008410000 */
[----:B---3--:R-:W-:Y:S02]  /*113a0*/  FMNMX.FTZ R129, R134, R129, !PT ;  /* 0x0000008186817209 */ /* 0x008fe40007810000 */
[----:B------:R-:W-:Y:S01]  /*113b0*/  FMUL.FTZ R133, R132, UR4 ;  /* 0x0000000484857c20 */ /* 0x000fe20008410000 */
[----:B------:R-:W-:Y:S02]  /*113c0*/  FMNMX3.FTZ R136, R136, R61, R65, !PT ;  /* 0x0000003d88887276 */ /* 0x000fe40007810041 */
[----:B------:R-:W-:Y:S01]  /*113d0*/  FSEL R132, R131, RZ, P0 ;  /* 0x000000ff83847208 */ /* 0x000fe20000000000 */
[C---:B------:R-:W-:Y:S01]  /*113e0*/  FADD.FTZ R134, -R129.reuse, R189 ;  /* 0x000000bd81867221 */ /* 0x040fe20000010100 */
[----:B------:R-:W-:Y:S01]  /*113f0*/  FSETP.NEU.FTZ.AND P0, PT, R129, -INF , PT ;  /* 0xff8000008100780b */ /* 0x000fe20003f1d000 */
[----:B------:R-:W1:Y:S01]  /*11400*/  MUFU.EX2 R133, R133 ;  /* 0x0000008500857308 */ /* 0x000e620000000800 */
[----:B------:R-:W-:Y:S01]  /*11410*/  FMNMX3.FTZ R136, R136, R69, R73, !PT ;  /* 0x0000004588887276 */ /* 0x000fe20007810049 */
        /* <DEDUP_REMOVED lines=18> */
[----:B------:R-:W-:Y:S01]  /*11540*/  FMUL.FTZ R201, R133, R201 ;  /* 0x000000c985c97220 */ /* 0x000fe20000410000 */
        /* <DEDUP_REMOVED lines=13> */
[C---:B------:R-:W-:Y:S01]  /*11620*/  FMUL.FTZ R196, R133.reuse, R196 ;  /* 0x000000c485c47220 */ /* 0x040fe20000410000 */
[C---:B------:R-:W-:Y:S01]  /*11630*/  FMUL.FTZ R197, R133.reuse, R197 ;  /* 0x000000c585c57220 */ /* 0x040fe20000410000 */
[C---:B------:R-:W-:Y:S01]  /*11640*/  FMUL.FTZ R204, R133.reuse, R204 ;  /* 0x000000cc85cc7220 */ /* 0x040fe20000410000 */
[----:B------:R-:W-:Y:S01]  /*11650*/  FMUL.FTZ R205, R133, R205 ;  /* 0x000000cd85cd7220 */ /* 0x000fe20000410000 */
[----:B------:R-:W-:Y:S01]  /*11660*/  FMNMX3.FTZ R136, R136, R77, R81, !PT ;  /* 0x0000004d88887276 */ /* 0x000fe20007810051 */
[----:B------:R-:W-:Y:S03]  /*11670*/  FMUL.FTZ R135, R134, UR4 ;  /* 0x0000000486877c20 */ /* 0x000fe60008410000 */
[----:B------:R-:W-:Y:S01]  /*11680*/  MUFU.EX2 R156, R156 ;  /* 0x0000009c009c7308 */ /* 0x000fe20000000800 */
[----:B------:R-:W-:Y:S01]  /*11690*/  FFMA.FTZ R134, R15, UR4, -R132 ;  /* 0x000000040f867c23 */ /* 0x000fe20008010884 */
[----:B------:R-:W-:Y:S01]  /*116a0*/  FMNMX3.FTZ R15, R187, R6, R10, !PT ;  /* 0x00000006bb0f7276 */ /* 0x000fe2000781000a */
[--C-:B------:R-:W-:Y:S01]  /*116b0*/  FFMA.FTZ R159, R7, UR4, -R132.reuse ;  /* 0x00000004079f7c23 */ /* 0x100fe20008010884 */
[----:B------:R-:W-:Y:S01]  /*116c0*/  FMUL.FTZ R7, R129, UR4 ;  /* 0x0000000481077c20 */ /* 0x000fe20008410000 */
[----:B------:R-:W-:Y:S01]  /*116d0*/  FFMA.FTZ R83, R115, UR4, -R132 ;  /* 0x0000000473537c23 */ /* 0x000fe20008010884 */
[----:B------:R-:W-:Y:S01]  /*116e0*/  FMNMX3.FTZ R15, R15, R14, R18, !PT ;  /* 0x0000000e0f0f7276 */ /* 0x000fe20007810012 */
[--C-:B------:R-:W-:Y:S03]  /*116f0*/  FFMA.FTZ R0, R0, UR4, -R132.reuse ;  /* 0x0000000400007c23 */ /* 0x100fe60008010884 */
[----:B------:R-:W1:Y:S01]  /*11700*/  MUFU.EX2 R131, R135 ;  /* 0x0000008700837308 */ /* 0x000e620000000800 */
[----:B------:R-:W-:Y:S01]  /*11710*/  FSEL R7, R7, RZ, P0 ;  /* 0x000000ff07077208 */ /* 0x000fe20000000000 */
[----:B------:R-:W-:Y:S01]  /*11720*/  FFMA.FTZ R244, R119, UR4, -R132 ;  /* 0x0000000477f47c23 */ /* 0x000fe20008010884 */
[----:B------:R-:W-:Y:S01]  /*11730*/  FMNMX3.FTZ R15, R15, R22, R26, !PT ;  /* 0x000000160f0f7276 */ /* 0x000fe2000781001a */
[----:B------:R-:W-:Y:S01]  /*11740*/  FFMA.FTZ R87, R123, UR4, -R132 ;  /* 0x000000047b577c23 */ /* 0x000fe20008010884 */
[----:B------:R-:W-:Y:S01]  /*11750*/  FMNMX3.FTZ R136, R136, R85, R89, !PT ;  /* 0x0000005588887276 */ /* 0x000fe20007810059 */
[--C-:B------:R-:W-:Y:S01]  /*11760*/  FFMA.FTZ R103, R28, UR4, -R7.reuse ;  /* 0x000000041c677c23 */ /* 0x100fe20008010807 */
[----:B------:R-:W-:Y:S03]  /*11770*/  FMNMX3.FTZ R15, R15, R30, R34, !PT ;  /* 0x0000001e0f0f7276 */ /* 0x000fe60007810022 */
[----:B------:R-:W-:Y:S01]  /*11780*/  MUFU.EX2 R0, R0 ;  /* 0x0000000000007308 */ /* 0x000fe20000000800 */
[--C-:B------:R-:W-:Y:S01]  /*11790*/  FFMA.FTZ R107, R36, UR4, -R7.reuse ;  /* 0x00000004246b7c23 */ /* 0x100fe20008010807 */
[--C-:B------:R-:W-:Y:S01]  /*117a0*/  FFMA.FTZ R95, R8, UR4, -R7.reuse ;  /* 0x00000004085f7c23 */ /* 0x100fe20008010807 */
[----:B------:R-:W-:Y:S01]  /*117b0*/  FMNMX3.FTZ R15, R15, R38, R42, !PT ;  /* 0x000000260f0f7276 */ /* 0x000fe2000781002a */
[--C-:B------:R-:W-:Y:S01]  /*117c0*/  FFMA.FTZ R177, R96, UR4, -R7.reuse ;  /* 0x0000000460b17c23 */ /* 0x100fe20008010807 */
[--C-:B------:R-:W-:Y:S01]  /*117d0*/  FFMA.FTZ R179, R104, UR4, -R7.reuse ;  /* 0x0000000468b37c23 */ /* 0x100fe20008010807 */
[--C-:B------:R-:W-:Y:S01]  /*117e0*/  FFMA.FTZ R99, R20, UR4, -R7.reuse ;  /* 0x0000000414637c23 */ /* 0x100fe20008010807 */
[--C-:B------:R-:W-:Y:S03]  /*117f0*/  FFMA.FTZ R115, R56, UR4, -R7.reuse ;  /* 0x0000000438737c23 */ /* 0x100fe60008010807 */
[----:B------:R-:W2:Y:S01]  /*11800*/  MUFU.EX2 R159, R159 ;  /* 0x0000009f009f7308 */ /* 0x000ea20000000800 */
[C---:B-1----:R-:W-:Y:S01]  /*11810*/  FMUL.FTZ R210, R131.reuse, R210 ;  /* 0x000000d283d27220 */ /* 0x042fe20000410000 */
[C---:B------:R-:W-:Y:S01]  /*11820*/  FMUL.FTZ R211, R131.reuse, R211 ;  /* 0x000000d383d37220 */ /* 0x040fe20000410000 */
[C---:B------:R-:W-:Y:S01]  /*11830*/  FMUL.FTZ R202, R131.reuse, R202 ;  /* 0x000000ca83ca7220 */ /* 0x040fe20000410000 */
[----:B------:R-:W-:Y:S01]  /*11840*/  FMUL.FTZ R203, R131, R203 ;  /* 0x000000cb83cb7220 */ /* 0x000fe20000410000 */
[--C-:B------:R-:W-:Y:S01]  /*11850*/  FFMA.FTZ R56, R68, UR4, -R7.reuse ;  /* 0x0000000444387c23 */ /* 0x100fe20008010807 */
[--C-:B------:R-:W-:Y:S01]  /*11860*/  FFMA.FTZ R68, R84, UR4, -R7.reuse ;  /* 0x0000000454447c23 */ /* 0x100fe20008010807 */
[----:B------:R-:W-:Y:S03]  /*11870*/  MOV R84, R236 ;  /* 0x000000ec00547202 */ /* 0x000fe60000000f00 */
[----:B------:R-:W1:Y:S01]  /*11880*/  MUFU.EX2 R134, R134 ;  /* 0x0000008600867308 */ /* 0x000e620000000800 */
[----:B------:R-:W-:Y:S01]  /*11890*/  @P1 IADD3 R84, PT, PT, R237, -0x20, RZ ;  /* 0xffffffe0ed541810 */ /* 0x000fe20007ffe0ff */
[--C-:B------:R-:W-:Y:S01]  /*118a0*/  FFMA.FTZ R111, R48, UR4, -R7.reuse ;  /* 0x00000004306f7c23 */ /* 0x100fe20008010807 */
[--C-:B------:R-:W-:Y:S01]  /*118b0*/  FFMA.FTZ R48, R52, UR4, -R7.reuse ;  /* 0x0000000434307c23 */ /* 0x100fe20008010807 */
[--C-:B------:R-:W-:Y:S01]  /*118c0*/  FFMA.FTZ R52, R60, UR4, -R7.reuse ;  /* 0x000000043c347c23 */ /* 0x100fe20008010807 */
[--C-:B------:R-:W-:Y:S01]  /*118d0*/  FFMA.FTZ R60, R76, UR4, -R7.reuse ;  /* 0x000000044c3c7c23 */ /* 0x100fe20008010807 */
[----:B------:R-:W3:Y:S01]  /*118e0*/  LDSM.16.MT88.4 R140, [R84] ;  /* 0x00000000548c783b */ /* 0x000ee20000004200 */
[--C-:B------:R-:W-:Y:S03]  /*118f0*/  FFMA.FTZ R135, R27, UR4, -R132.reuse ;  /* 0x000000041b877c23 */ /* 0x100fe60008010884 */
[----:B------:R-:W-:Y:S01]  /*11900*/  MUFU.EX2 R95, R95 ;  /* 0x0000005f005f7308 */ /* 0x000fe20000000800 */
[----:B--2---:R-:W-:Y:S01]  /*11910*/  F2FP.BF16.F32.PACK_AB R152, R159, R0 ;  /* 0x000000009f98723e */ /* 0x004fe200000010ff */
[--C-:B------:R-:W-:Y:S01]  /*11920*/  FFMA.FTZ R248, R24, UR4, -R7.reuse ;  /* 0x0000000418f87c23 */ /* 0x100fe20008010807 */
[--C-:B------:R-:W-:Y:S01]  /*11930*/  FFMA.FTZ R32, R32, UR4, -R7.reuse ;  /* 0x0000000420207c23 */ /* 0x100fe20008010807 */
[C---:B------:R-:W-:Y:S01]  /*11940*/  FMUL.FTZ R198, R131.reuse, R198 ;  /* 0x000000c683c67220 */ /* 0x040fe20000410000 */
[C---:B------:R-:W-:Y:S01]  /*11950*/  FMUL.FTZ R199, R131.reuse, R199 ;  /* 0x000000c783c77220 */ /* 0x040fe20000410000 */
[----:B------:R-:W-:Y:S01]  /*11960*/  LDSM.16.MT88.4 R148, [R84+0x400] ;  /* 0x000400005494783b */ /* 0x000fe20000004200 */
[C---:B------:R-:W-:Y:S03]  /*11970*/  FMUL.FTZ R206, R131.reuse, R206 ;  /* 0x000000ce83ce7220 */ /* 0x040fe60000410000 */
[----:B------:R-:W-:Y:S01]  /*11980*/  MUFU.EX2 R23, R23 ;  /* 0x0000001700177308 */ /* 0x000fe20000000800 */
[----:B-1----:R-:W-:Y:S01]  /*11990*/  F2FP.BF16.F32.PACK_AB R154, R134, R157 ;  /* 0x0000009d869a723e */ /* 0x002fe200000010ff */
        /* <DEDUP_REMOVED lines=11> */
[----:B------:R-:W-:Y:S01]  /*11a50*/  FFMA.FTZ R132, R127, UR4, -R132 ;  /* 0x000000047f847c23 */ /* 0x000fe20008010884 */
[----:B------:R-:W-:Y:S01]  /*11a60*/  FFMA.FTZ R127, R80, UR4, -R7 ;  /* 0x00000004507f7c23 */ /* 0x000fe20008010807 */
[----:B------:R-:W-:Y:S03]  /*11a70*/  FMNMX3.FTZ R15, R15, R46, R50, !PT ;  /* 0x0000002e0f0f7276 */ /* 0x000fe60007810032 */
[----:B------:R-:W-:Y:S01]  /*11a80*/  MUFU.EX2 R91, R91 ;  /* 0x0000005b005b7308 */ /* 0x000fe20000000800 */
[----:B------:R-:W-:Y:S01]  /*11a90*/  FMNMX3.FTZ R136, R136, R93, R97, !PT ;  /* 0x0000005d88887276 */ /* 0x000fe20007810061 */
[----:B------:R-:W-:Y:S01]  /*11aa0*/  FFMA.FTZ R0, R133, R182, R0 ;  /* 0x000000b685007223 */ /* 0x000fe20000010000 */
[----:B------:R-:W-:Y:S02]  /*11ab0*/  FMNMX3.FTZ R15, R15, R54, R58, !PT ;  /* 0x000000360f0f7276 */ /* 0x000fe4000781003a */
[----:B------:R-:W-:Y:S02]  /*11ac0*/  FMNMX3.FTZ R136, R136, R101, R105, !PT ;  /* 0x0000006588887276 */ /* 0x000fe40007810069 */
[----:B------:R-:W-:Y:S03]  /*11ad0*/  FMNMX3.FTZ R15, R15, R62, R66, !PT ;  /* 0x0000003e0f0f7276 */ /* 0x000fe60007810042 */
[----:B------:R-:W1:Y:S01]  /*11ae0*/  MUFU.EX2 R4, R4 ;  /* 0x0000000400047308 */ /* 0x000e620000000800 */
[----:B------:R-:W-:Y:S02]  /*11af0*/  FMNMX3.FTZ R136, R136, R109, R113, !PT ;  /* 0x0000006d88887276 */ /* 0x000fe40007810071 */
[----:B------:R-:W-:Y:S02]  /*11b00*/  FMNMX3.FTZ R15, R15, R70, R74, !PT ;  /* 0x000000460f0f7276 */ /* 0x000fe4000781004a */
[----:B------:R-:W-:Y:S02]  /*11b10*/  FMNMX3.FTZ R136, R136, R117, R121, !PT ;  /* 0x0000007588887276 */ /* 0x000fe40007810079 */
[----:B------:R-:W-:Y:S03]  /*11b20*/  FMNMX3.FTZ R15, R15, R78, R82, !PT ;  /* 0x0000004e0f0f7276 */ /* 0x000fe60007810052 */
[----:B------:R-:W2:Y:S01]  /*11b30*/  MUFU.EX2 R246, R246 ;  /* 0x000000f600f67308 */ /* 0x000ea20000000800 */
[----:B------:R-:W-:Y:S02]  /*11b40*/  FMNMX3.FTZ R11, R136, R125, R2, !PT ;  /* 0x0000007d880b7276 */ /* 0x000fe40007810002 */
[----:B------:R-:W-:Y:S02]  /*11b50*/  FMNMX3.FTZ R15, R15, R86, R90, !PT ;  /* 0x000000560f0f7276 */ /* 0x000fe4000781005a */
[----:B------:R-:W-:Y:S01]  /*11b60*/  MOV R191, R130 ;  /* 0x0000008200bf7202 */ /* 0x000fe20000000f00 */
[----:B------:R-:W4:Y:S01]  /*11b70*/  SHFL.BFLY PT, R136, R11, 0x2, 0x1f ;  /* 0x0c401f000b887f89 */ /* 0x000f2200000e0000 */
[----:B------:R-:W-:Y:S03]  /*11b80*/  FMNMX3.FTZ R15, R15, R94, R98, !PT ;  /* 0x0000005e0f0f7276 */ /* 0x000fe60007810062 */
[----:B------:R-:W-:Y:S01]  /*11b90*/  MUFU.EX2 R99, R99 ;  /* 0x0000006300637308 */ /* 0x000fe20000000800 */
[----:B-1----:R-:W-:Y:S01]  /*11ba0*/  F2FP.BF16.F32.PACK_AB R153, R95, R4 ;  /* 0x000000045f99723e */ /* 0x002fe200000010ff */
[----:B------:R-:W-:Y:S01]  /*11bb0*/  FFMA.FTZ R4, R131, R183, R4 ;  /* 0x000000b783047223 */ /* 0x000fe20000010004 */
[----:B------:R-:W-:Y:S02]  /*11bc0*/  FMNMX3.FTZ R15, R15, R102, R106, !PT ;  /* 0x000000660f0f7276 */ /* 0x000fe4000781006a */
[----:B------:R-:W-:Y:S01]  /*11bd0*/  MOV R189, R129 ;  /* 0x0000008100bd7202 */ /* 0x000fe20000000f00 */
[----:B------:R-:W-:Y:S04]  /*11be0*/  FADD.FTZ R4, R95, R4 ;  /* 0x000000045f047221 */ /* 0x000fe80000010000 */
[----:B------:R-:W-:Y:S01]  /*11bf0*/  MUFU.EX2 R248, R248 ;  /* 0x000000f800f87308 */ /* 0x000fe20000000800 */
[C---:B--2---:R-:W-:Y:S01]  /*11c00*/  F2FP.BF16.F32.PACK_AB R155, R246.reuse, R91 ;  /* 0x0000005bf69b723e */ /* 0x044fe200000010ff */
[----:B------:R-:W-:Y:S04]  /*11c10*/  FADD.FTZ R91, R91, R4 ;  /* 0x000000045b5b7221 */ /* 0x000fe80000010000 */
[----:B------:R-:W-:Y:S04]  /*11c20*/  FADD.FTZ R246, R246, R91 ;  /* 0x0000005bf6f67221 */ /* 0x000fe80000010000 */
[----:B------:R-:W-:Y:S01]  /*11c30*/  MUFU.EX2 R103, R103 ;  /* 0x0000006700677308 */ /* 0x000fe20000000800 */
[C---:B---3--:R-:W-:Y:S05]  /*11c40*/  HMMA.16816.F32.BF16 R196, R152.reuse, R140, R196 ;  /* 0x0000008c98c4723c */ /* 0x048fea00000418c4 */
[----:B----4-:R-:W-:Y:S04]  /*11c50*/  FMNMX.FTZ R136, R11, R136, !PT ;  /* 0x000000880b887209 */ /* 0x010fe80007810000 */
[----:B------:R-:W-:Y:S01]  /*11c60*/  MUFU.EX2 R165, R165 ;  /* 0x000000a500a57308 */ /* 0x000fe20000000800 */
[C---:B------:R-:W-:Y:S01]  /*11c70*/  HMMA.16816.F32.BF16 R204, R152.reuse, R142, R204 ;  /* 0x0000008e98cc723c */ /* 0x040fe200000418cc */
[----:B------:R-:W1:Y:S08]  /*11c80*/  SHFL.BFLY PT, R11, R136, 0x1, 0x1f ;  /* 0x0c201f00880b7f89 */ /* 0x000e7000000e0000 */
[----:B------:R-:W-:Y:S10]  /*11c90*/  MUFU.EX2 R169, R169 ;  /* 0x000000a900a97308 */ /* 0x000ff40000000800 */
[----:B------:R-:W-:Y:S10]  /*11ca0*/  MUFU.EX2 R107, R107 ;  /* 0x0000006b006b7308 */ /* 0x000ff40000000800 */
[----:B------:R-:W-:Y:S01]  /*11cb0*/  MUFU.EX2 R250, R250 ;  /* 0x000000fa00fa7308 */ /* 0x000fe20000000800 */
[----:B-1----:R-:W-:Y:S02]  /*11cc0*/  FMNMX.FTZ R8, R136, R11, !PT ;  /* 0x0000000b88087209 */ /* 0x002fe40007810000 */
[----:B------:R-:W1:Y:S02]  /*11cd0*/  LDSM.16.MT88.4 R136, [R238+0x4000] ;  /* 0x00400000ee88783b */ /* 0x000e640000004200 */
[C---:B------:R-:W-:Y:S05]  /*11ce0*/  FSETP.NEU.FTZ.AND P0, PT, R8.reuse, -INF , PT ;  /* 0xff8000000800780b */ /* 0x040fea0003f1d000 */
[----:B------:R-:W-:Y:S01]  /*11cf0*/  MUFU.EX2 R44, R44 ;  /* 0x0000002c002c7308 */ /* 0x000fe20000000800 */
[----:B------:R-:W-:Y:S04]  /*11d00*/  FADD.FTZ R12, -R8, R188 ;  /* 0x000000bc080c7221 */ /* 0x000fe80000010100 */
[----:B------:R-:W-:Y:S05]  /*11d10*/  FMUL.FTZ R11, R12, UR4 ;  /* 0x000000040c0b7c20 */ /* 0x000fea0008410000 */
[----:B------:R-:W-:Y:S10]  /*11d20*/  MUFU.EX2 R188, R32 ;  /* 0x0000002000bc7308 */ /* 0x000ff40000000800 */
[----:B------:R-:W2:Y:S10]  /*11d30*/  MUFU.EX2 R20, R11 ;  /* 0x0000000b00147308 */ /* 0x000eb40000000800 */
[----:B------:R-:W-:Y:S10]  /*11d40*/  MUFU.EX2 R111, R111 ;  /* 0x0000006f006f7308 */ /* 0x000ff40000000800 */
[----:B------:R-:W-:Y:S01]  /*11d50*/  MUFU.EX2 R47, R47 ;  /* 0x0000002f002f7308 */ /* 0x000fe20000000800 */
[C---:B--2---:R-:W-:Y:S01]  /*11d60*/  FMUL.FTZ R224, R20.reuse, R224 ;  /* 0x000000e014e07220 */ /* 0x044fe20000410000 */
[C---:B------:R-:W-:Y:S01]  /*11d70*/  FMUL.FTZ R225, R20.reuse, R225 ;  /* 0x000000e114e17220 */ /* 0x040fe20000410000 */
[C---:B------:R-:W-:Y:S01]  /*11d80*/  FMUL.FTZ R220, R20.reuse, R220 ;  /* 0x000000dc14dc7220 */ /* 0x040fe20000410000 */
[C---:B------:R-:W-:Y:S01]  /*11d90*/  FMUL.FTZ R221, R20.reuse, R221 ;  /* 0x000000dd14dd7220 */ /* 0x040fe20000410000 */
[C---:B-1----:R-:W-:Y:S05]  /*11da0*/  HMMA.16816.F32.BF16 R208, R152.reuse, R136, R208 ;  /* 0x0000008898d0723c */ /* 0x042fea00000418d0 */
[----:B------:R-:W-:Y:S01]  /*11db0*/  MUFU.EX2 R172, R172 ;  /* 0x000000ac00ac7308 */ /* 0x000fe20000000800 */
[C---:B------:R-:W-:Y:S01]  /*11dc0*/  FMUL.FTZ R216, R20.reuse, R216 ;  /* 0x000000d814d87220 */ /* 0x040fe20000410000 */
[C---:B------:R-:W-:Y:S01]  /*11dd0*/  FMUL.FTZ R217, R20.reuse, R217 ;  /* 0x000000d914d97220 */ /* 0x040fe20000410000 */
[C---:B------:R-:W-:Y:S01]  /*11de0*/  FMUL.FTZ R212, R20.reuse, R212 ;  /* 0x000000d414d47220 */ /* 0x040fe20000410000 */
[----:B------:R-:W-:Y:S01]  /*11df0*/  FMUL.FTZ R213, R20, R213 ;  /* 0x000000d514d57220 */ /* 0x000fe20000410000 */
[----:B------:R-:W-:Y:S05]  /*11e00*/  HMMA.16816.F32.BF16 R200, R152, R138, R200 ;  /* 0x0000008a98c8723c */ /* 0x000fea00000418c8 */
[----:B------:R-:W-:Y:S01]  /*11e10*/  MUFU.EX2 R51, R51 ;  /* 0x0000003300337308 */ /* 0x000fe20000000800 */
[----:B------:R-:W-:Y:S02]  /*11e20*/  F2FP.BF16.F32.PACK_AB R152, R23, R156 ;  /* 0x0000009c1798723e */ /* 0x000fe400000010ff */
[----:B------:R-:W-:Y:S02]  /*11e30*/  F2FP.BF16.F32.PACK_AB R154, R158, R135 ;  /* 0x000000879e9a723e */ /* 0x000fe400000010ff */
[----:B------:R-:W-:Y:S01]  /*11e40*/  F2FP.BF16.F32.PACK_AB R153, R248, R99 ;  /* 0x00000063f899723e */ /* 0x000fe200000010ff */
[----:B------:R-:W-:Y:S01]  /*11e50*/  FADD.FTZ R99, R99, R246 ;  /* 0x000000f663637221 */ /* 0x000fe20000010000 */
[----:B------:R-:W-:Y:S03]  /*11e60*/  F2FP.BF16.F32.PACK_AB R155, R188, R103 ;  /* 0x00000067bc9b723e */ /* 0x000fe600000010ff */
[----:B------:R-:W-:Y:S01]  /*11e70*/  MUFU.EX2 R174, R174 ;  /* 0x000000ae00ae7308 */ /* 0x000fe20000000800 */
[----:B------:R-:W-:Y:S01]  /*11e80*/  FMNMX3.FTZ R11, R15, R110, R114, !PT ;  /* 0x0000006e0f0b7276 */ /* 0x000fe20007810072 */
[----:B------:R-:W-:Y:S03]  /*11e90*/  FADD.FTZ R248, R248, R99 ;  /* 0x00000063f8f87221 */ /* 0x000fe60000010000 */
[----:B------:R-:W-:Y:S01]  /*11ea0*/  FMNMX3.FTZ R11, R11, R118, R122, !PT ;  /* 0x000000760b0b7276 */ /* 0x000fe2000781007a */
[C---:B------:R-:W-:Y:S04]  /*11eb0*/  HMMA.16816.F32.BF16 R208, R152.reuse, R144, R208 ;  /* 0x0000009098d0723c */ /* 0x040fe800000418d0 */
[----:B------:R-:W-:Y:S01]  /*11ec0*/  MUFU.EX2 R48, R48 ;  /* 0x0000003000307308 */ /* 0x000fe20000000800 */
[----:B------:R-:W-:Y:S01]  /*11ed0*/  FMNMX3.FTZ R16, R11, R126, R3, !PT ;  /* 0x0000007e0b107276 */ /* 0x000fe20007810003 */
[----:B------:R-:W-:Y:S02]  /*11ee0*/  FADD.FTZ R103, R103, R248 ;  /* 0x000000f867677221 */ /* 0x000fe40000010000 */
[C---:B------:R-:W-:Y:S02]  /*11ef0*/  HMMA.16816.F32.BF16 R200, R152.reuse, R146, R200 ;  /* 0x0000009298c8723c */ /* 0x040fe400000418c8 */
[----:B------:R-:W1:Y:S04]  /*11f00*/  SHFL.BFLY PT, R11, R16, 0x2, 0x1f ;  /* 0x0c401f00100b7f89 */ /* 0x000e6800000e0000 */
[----:B------:R-:W-:Y:S01]  /*11f10*/  MUFU.EX2 R115, R115 ;  /* 0x0000007300737308 */ /* 0x000fe20000000800 */
[----:B------:R-:W-:Y:S01]  /*11f20*/  FADD.FTZ R188, R188, R103 ;  /* 0x00000067bcbc7221 */ /* 0x000fe20000010000 */
[C---:B------:R-:W-:Y:S08]  /*11f30*/  HMMA.16816.F32.BF16 R196, R152.reuse, R148, R196 ;  /* 0x0000009498c4723c */ /* 0x040ff000000418c4 */
[----:B------:R-:W-:Y:S01]  /*11f40*/  MUFU.EX2 R52, R52 ;  /* 0x0000003400347308 */ /* 0x000fe20000000800 */
[----:B------:R-:W-:Y:S01]  /*11f50*/  HMMA.16816.F32.BF16 R204, R152, R150, R204 ;  /* 0x0000009698cc723c */ /* 0x000fe200000418cc */
[----:B------:R-:W-:Y:S08]  /*11f60*/  LDSM.16.MT88.4 R152, [R238+0x4800] ;  /* 0x00480000ee98783b */ /* 0x000ff00000004200 */
[----:B------:R-:W-:Y:S01]  /*11f70*/  MUFU.EX2 R119, R119 ;  /* 0x0000007700777308 */ /* 0x000fe20000000800 */
[----:B-1----:R-:W-:Y:S09]  /*11f80*/  FMNMX.FTZ R12, R16, R11, !PT ;  /* 0x0000000b100c7209 */ /* 0x002ff20007810000 */
[----:B------:R-:W-:Y:S01]  /*11f90*/  MUFU.EX2 R55, R55 ;  /* 0x0000003700377308 */ /* 0x000fe20000000800 */
[----:B------:R-:W1:Y:S09]  /*11fa0*/  SHFL.BFLY PT, R11, R12, 0x1, 0x1f ;  /* 0x0c201f000c0b7f89 */ /* 0x000e7200000e0000 */
[----:B------:R-:W-:Y:S10]  /*11fb0*/  MUFU.EX2 R176, R176 ;  /* 0x000000b000b07308 */ /* 0x000ff40000000800 */
[----:B------:R-:W-:Y:S10]  /*11fc0*/  MUFU.EX2 R59, R59 ;  /* 0x0000003b003b7308 */ /* 0x000ff40000000800 */
[----:B------:R-:W-:Y:S01]  /*11fd0*/  MUFU.EX2 R178, R178 ;  /* 0x000000b200b27308 */ /* 0x000fe20000000800 */
[----:B-1----:R-:W-:Y:S01]  /*11fe0*/  FMNMX.FTZ R11, R12, R11, !PT ;  /* 0x0000000b0c0b7209 */ /* 0x002fe20007810000 */
[----:B------:R-:W-:Y:S08]  /*11ff0*/  FMUL.FTZ R12, R8, UR4 ;  /* 0x00000004080c7c20 */ /* 0x000ff00008410000 */
[----:B------:R-:W-:Y:S01]  /*12000*/  MUFU.EX2 R56, R56 ;  /* 0x0000003800387308 */ /* 0x000fe20000000800 */
[C---:B------:R-:W-:Y:S01]  /*12010*/  FADD.FTZ R16, -R11.reuse, R187 ;  /* 0x000000bb0b107221 */ /* 0x040fe20000010100 */
[----:B------:R-:W-:Y:S01]  /*12020*/  FSEL R12, R12, RZ, P0 ;  /* 0x000000ff0c0c7208 */ /* 0x000fe20000000000 */
[----:B------:R-:W-:Y:S01]  /*12030*/  FFMA.FTZ R187, R112, UR4, -R7 ;  /* 0x0000000470bb7c23 */ /* 0x000fe20008010807 */
[----:B------:R-:W-:Y:S01]  /*12040*/  FSETP.NEU.FTZ.AND P0, PT, R11, -INF , PT ;  /* 0xff8000000b00780b */ /* 0x000fe20003f1d000 */
[----:B------:R-:W-:Y:S02]  /*12050*/  FMUL.FTZ R15, R16, UR4 ;  /* 0x00000004100f7c20 */ /* 0x000fe40008410000 */
[--C-:B------:R-:W-:Y:S03]  /*12060*/  FFMA.FTZ R92, R29, UR4, -R12.reuse ;  /* 0x000000041d5c7c23 */ /* 0x100fe6000801080c */
[----:B------:R-:W-:Y:S01]  /*12070*/  MUFU.EX2 R123, R123 ;  /* 0x0000007b007b7308 */ /* 0x000fe20000000800 */
[--C-:B------:R-:W-:Y:S01]  /*12080*/  FFMA.FTZ R104, R37, UR4, -R12.reuse ;  /* 0x0000000425687c23 */ /* 0x100fe2000801080c */
[--C-:B------:R-:W-:Y:S01]  /*12090*/  FFMA.FTZ R80, R17, UR4, -R12.reuse ;  /* 0x0000000411507c23 */ /* 0x100fe2000801080c */
[--C-:B------:R-:W-:Y:S01]  /*120a0*/  FFMA.FTZ R88, R25, UR4, -R12.reuse ;  /* 0x0000000419587c23 */ /* 0x100fe2000801080c */
[--C-:B------:R-:W-:Y:S01]  /*120b0*/  FFMA.FTZ R69, R69, UR4, -R12.reuse ;  /* 0x0000000445457c23 */ /* 0x100fe2000801080c */
[--C-:B------:R-:W-:Y:S01]  /*120c0*/  FFMA.FTZ R76, R9, UR4, -R12.reuse ;  /* 0x00000004094c7c23 */ /* 0x100fe2000801080c */
[----:B------:R-:W-:Y:S01]  /*120d0*/  FMUL.FTZ R9, R11, UR4 ;  /* 0x000000040b097c20 */ /* 0x000fe20008410000 */
[--C-:B------:R-:W-:Y:S03]  /*120e0*/  FFMA.FTZ R5, R5, UR4, -R12.reuse ;  /* 0x0000000405057c23 */ /* 0x100fe6000801080c */
[----:B------:R-:W1:Y:S01]  /*120f0*/  MUFU.EX2 R15, R15 ;  /* 0x0000000f000f7308 */ /* 0x000e620000000800 */
[--C-:B------:R-:W-:Y:S01]  /*12100*/  FFMA.FTZ R13, R13, UR4, -R12.reuse ;  /* 0x000000040d0d7c23 */ /* 0x100fe2000801080c */
[--C-:B------:R-:W-:Y:S01]  /*12110*/  FFMA.FTZ R21, R21, UR4, -R12.reuse ;  /* 0x0000000415157c23 */ /* 0x100fe2000801080c */
[----:B------:R-:W-:Y:S01]  /*12120*/  FSEL R9, R9, RZ, P0 ;  /* 0x000000ff09097208 */ /* 0x000fe20000000000 */
[--C-:B------:R-:W-:Y:S01]  /*12130*/  FFMA.FTZ R45, R45, UR4, -R12.reuse ;  /* 0x000000042d2d7c23 */ /* 0x100fe2000801080c */
[--C-:B------:R-:W-:Y:S01]  /*12140*/  FFMA.FTZ R53, R53, UR4, -R12.reuse ;  /* 0x0000000435357c23 */ /* 0x100fe2000801080c */
[----:B------:R-:W-:Y:S04]  /*12150*/  ISETP.NE.AND P0, PT, R186, RZ, PT ;  /* 0x000000ffba00720c */ /* 0x000fe80003f05270 */
[----:B------:R-:W-:Y:S01]  /*12160*/  MUFU.EX2 R5, R5 ;  /* 0x0000000500057308 */ /* 0x000fe20000000800 */
[--C-:B------:R-:W-:Y:S01]  /*12170*/  FFMA.FTZ R96, R30, UR4, -R9.reuse ;  /* 0x000000041e607c23 */ /* 0x100fe20008010809 */
[--C-:B------:R-:W-:Y:S01]  /*12180*/  FFMA.FTZ R175, R18, UR4, -R9.reuse ;  /* 0x0000000412af7c23 */ /* 0x100fe20008010809 */
[----:B------:R-:W-:Y:S01]  /*12190*/  LDSM.16.MT88.4 R28, [R84+0xc00] ;  /* 0x000c0000541c783b */ /* 0x000fe20000004200 */
        /* <DEDUP_REMOVED lines=14> */
[--C-:B------:R-:W-:Y:S01]  /*12280*/  FFMA.FTZ R6, R6, UR4, -R9.reuse ;  /* 0x0000000406067c23 */ /* 0x100fe20008010809 */
[----:B------:R-:W-:Y:S01]  /*12290*/  FFMA.FTZ R10, R14, UR4, -R9 ;  /* 0x000000040e0a7c23 */ /* 0x000fe20008010809 */
[--C-:B------:R-:W-:Y:S01]  /*122a0*/  FFMA.FTZ R14, R100, UR4, -R7.reuse ;  /* 0x00000004640e7c23 */ /* 0x100fe20008010807 */
[----:B------:R-:W-:Y:S01]  /*122b0*/  FFMA.FTZ R100, R108, UR4, -R7 ;  /* 0x000000046c647c23 */ /* 0x000fe20008010807 */
[----:B------:R-:W-:Y:S01]  /*122c0*/  FFMA.FTZ R108, R49, UR4, -R12 ;  /* 0x00000004316c7c23 */ /* 0x000fe2000801080c */
[--C-:B------:R-:W-:Y:S03]  /*122d0*/  FFMA.FTZ R49, R38, UR4, -R9.reuse ;  /* 0x0000000426317c23 */ /* 0x100fe60008010809 */
[----:B------:R-:W1:Y:S01]  /*122e0*/  MUFU.EX2 R80, R80 ;  /* 0x0000005000507308 */ /* 0x000e620000000800 */
[----:B------:R-:W-:Y:S01]  /*122f0*/  LDSM.16.MT88.4 R36, [R84+0x1000] ;  /* 0x001000005424783b */ /* 0x000fe20000004200 */
[----:B--2---:R-:W-:Y:S01]  /*12300*/  F2FP.BF16.F32.PACK_AB R16, R76, R5 ;  /* 0x000000054c10723e */ /* 0x004fe200000010ff */
[--C-:B------:R-:W-:Y:S01]  /*12310*/  FFMA.FTZ R22, R22, UR4, -R9.reuse ;  /* 0x0000000416167c23 */ /* 0x100fe20008010809 */
[--C-:B------:R-:W-:Y:S01]  /*12320*/  FFMA.FTZ R46, R46, UR4, -R9.reuse ;  /* 0x000000042e2e7c23 */ /* 0x100fe20008010809 */
[--C-:B------:R-:W-:Y:S01]  /*12330*/  FFMA.FTZ R54, R54, UR4, -R9.reuse ;  /* 0x0000000436367c23 */ /* 0x100fe20008010809 */
[----:B------:R-:W-:Y:S01]  /*12340*/  FFMA.FTZ R86, R86, UR4, -R9 ;  /* 0x0000000456567c23 */ /* 0x000fe20008010809 */
[----:B------:R-:W-:Y:S03]  /*12350*/  IADD3 R186, PT, PT, R186, -0x1, RZ ;  /* 0xffffffffbaba7810 */ /* 0x000fe60007ffe0ff */
[----:B------:R-:W-:Y:S01]  /*12360*/  MUFU.EX2 R6, R6 ;  /* 0x0000000600067308 */ /* 0x000fe20000000800 */
[----:B------:R-:W-:Y:S01]  /*12370*/  FFMA.FTZ R5, R20, R184, R5 ;  /* 0x000000b814057223 */ /* 0x000fe20000010005 */
[--C-:B------:R-:W-:Y:S01]  /*12380*/  FFMA.FTZ R110, R110, UR4, -R9.reuse ;  /* 0x000000046e6e7c23 */ /* 0x100fe20008010809 */
[--C-:B------:R-:W-:Y:S01]  /*12390*/  FFMA.FTZ R122, R122, UR4, -R9.reuse ;  /* 0x000000047a7a7c23 */ /* 0x100fe20008010809 */
[----:B------:R-:W-:Y:S01]  /*123a0*/  FFMA.FTZ R126, R126, UR4, -R9 ;  /* 0x000000047e7e7c23 */ /* 0x000fe20008010809 */
[----:B------:R-:W-:Y:S05]  /*123b0*/  FADD.FTZ R76, R76, R5 ;  /* 0x000000054c4c7221 */ /* 0x000fea0000010000 */
[----:B------:R-:W2:Y:S01]  /*123c0*/  MUFU.EX2 R173, R173 ;  /* 0x000000ad00ad7308 */ /* 0x000ea20000000800 */
[C---:B-1----:R-:W-:Y:S01]  /*123d0*/  F2FP.BF16.F32.PACK_AB R18, R80.reuse, R13 ;  /* 0x0000000d5012723e */ /* 0x042fe200000010ff */
[----:B------:R-:W-:Y:S04]  /*123e0*/  FADD.FTZ R13, R13, R76 ;  /* 0x0000004c0d0d7221 */ /* 0x000fe80000010000 */
[----:B------:R-:W-:Y:S04]  /*123f0*/  FADD.FTZ R80, R80, R13 ;  /* 0x0000000d50507221 */ /* 0x000fe80000010000 */
[----:B------:R-:W-:Y:S10]  /*12400*/  MUFU.EX2 R10, R10 ;  /* 0x0000000a000a7308 */ /* 0x000ff40000000800 */
[----:B------:R-:W1:Y:S01]  /*12410*/  MUFU.EX2 R175, R175 ;  /* 0x000000af00af7308 */ /* 0x000e620000000800 */
[----:B--2---:R-:W-:Y:S01]  /*12420*/  F2FP.BF16.F32.PACK_AB R17, R173, R6 ;  /* 0x00000006ad11723e */ /* 0x004fe200000010ff */
[----:B------:R-:W-:Y:S04]  /*12430*/  FFMA.FTZ R6, R15, R185, R6 ;  /* 0x000000b90f067223 */ /* 0x000fe80000010006 */
[----:B------:R-:W-:Y:S04]  /*12440*/  FADD.FTZ R173, R173, R6 ;  /* 0x00000006adad7221 */ /* 0x000fe80000010000 */
[----:B------:R-:W-:Y:S10]  /*12450*/  MUFU.EX2 R21, R21 ;  /* 0x0000001500157308 */ /* 0x000ff40000000800 */
[----:B------:R-:W2:Y:S01]  /*12460*/  MUFU.EX2 R88, R88 ;  /* 0x0000005800587308 */ /* 0x000ea20000000800 */
[C---:B-1----:R-:W-:Y:S01]  /*12470*/  F2FP.BF16.F32.PACK_AB R19, R175.reuse, R10 ;  /* 0x0000000aaf13723e */ /* 0x042fe200000010ff */
[----:B------:R-:W-:Y:S04]  /*12480*/  FADD.FTZ R10, R10, R173 ;  /* 0x000000ad0a0a7221 */ /* 0x000fe80000010000 */
[----:B------:R-:W-:Y:S04]  /*12490*/  FADD.FTZ R175, R175, R10 ;  /* 0x0000000aafaf7221 */ /* 0x000fe80000010000 */
[----:B------:R-:W-:Y:S01]  /*124a0*/  MUFU.EX2 R92, R92 ;  /* 0x0000005c005c7308 */ /* 0x000fe20000000800 */
[C---:B------:R-:W-:Y:S09]  /*124b0*/  HMMA.16816.F32.BF16 R224, R16.reuse, R136, R224 ;  /* 0x0000008810e0723c */ /* 0x040ff200000418e0 */
[----:B------:R-:W-:Y:S01]  /*124c0*/  MUFU.EX2 R22, R22 ;  /* 0x0000001600167308 */ /* 0x000fe20000000800 */
[C---:B------:R-:W-:Y:S01]  /*124d0*/  HMMA.16816.F32.BF16 R220, R16.reuse, R138, R220 ;  /* 0x0000008a10dc723c */ /* 0x040fe200000418dc */
[----:B------:R-:W1:Y:S02]  /*124e0*/  LDSM.16.MT88.4 R136, [R84+0x800] ;  /* 0x000800005488783b */ /* 0x000e640000004200 */
[C---:B--2---:R-:W-:Y:S01]  /*124f0*/  F2FP.BF16.F32.PACK_AB R24, R88.reuse, R21 ;  /* 0x000000155818723e */ /* 0x044fe200000010ff */
[----:B------:R-:W-:Y:S05]  /*12500*/  FADD.FTZ R21, R21, R80 ;  /* 0x0000005015157221 */ /* 0x000fea0000010000 */
[----:B------:R-:W-:Y:S01]  /*12510*/  MUFU.EX2 R96, R96 ;  /* 0x0000006000607308 */ /* 0x000fe20000000800 */
[C---:B------:R-:W-:Y:S03]  /*12520*/  HMMA.16816.F32.BF16 R216, R16.reuse, R140, R216 ;  /* 0x0000008c10d8723c */ /* 0x040fe600000418d8 */
[----:B------:R-:W-:Y:S01]  /*12530*/  FFMA.FTZ R141, R33, UR4, -R12 ;  /* 0x00000004218d7c23 */ /* 0x000fe2000801080c */
[----:B------:R-:W-:Y:S05]  /*12540*/  FADD.FTZ R21, R88, R21 ;  /* 0x0000001558157221 */ /* 0x000fea0000010000 */
[----:B------:R-:W2:Y:S01]  /*12550*/  MUFU.EX2 R181, R181 ;  /* 0x000000b500b57308 */ /* 0x000ea20000000800 */
[----:B------:R-:W-:Y:S03]  /*12560*/  HMMA.16816.F32.BF16 R212, R16, R142, R212 ;  /* 0x0000008e10d4723c */ /* 0x000fe600000418d4 */
[----:B------:R-:W-:Y:S01]  /*12570*/  F2FP.BF16.F32.PACK_AB R16, R168, R165 ;  /* 0x000000a5a810723e */ /* 0x000fe200000010ff */
[----:B------:R-:W-:Y:S01]  /*12580*/  FFMA.FTZ R143, R26, UR4, -R9 ;  /* 0x000000041a8f7c23 */ /* 0x000fe20008010809 */
[----:B------:R-:W-:Y:S04]  /*12590*/  F2FP.BF16.F32.PACK_AB R18, R170, R169 ;  /* 0x000000a9aa12723e */ /* 0x000fe800000010ff */
[----:B------:R-:W3:Y:S01]  /*125a0*/  MUFU.EX2 R141, R141 ;  /* 0x0000008d008d7308 */ /* 0x000ee20000000800 */
[C---:B------:R-:W-:Y:S01]  /*125b0*/  F2FP.BF16.F32.PACK_AB R17, R250.reuse, R107 ;  /* 0x0000006bfa11723e */ /* 0x040fe200000010ff */
[----:B------:R-:W-:Y:S01]  /*125c0*/  FADD.FTZ R107, R107, R188 ;  /* 0x000000bc6b6b7221 */ /* 0x000fe20000010000 */
[----:B------:R-:W-:Y:S02]  /*125d0*/  F2FP.BF16.F32.PACK_AB R19, R111, R44 ;  /* 0x0000002c6f13723e */ /* 0x000fe400000010ff */
[----:B------:R-:W-:Y:S01]  /*125e0*/  MOV R188, R8 ;  /* 0x0000000800bc7202 */ /* 0x000fe20000000f00 */
[----:B------:R-:W-:Y:S04]  /*125f0*/  FADD.FTZ R107, R250, R107 ;  /* 0x0000006bfa6b7221 */ /* 0x000fe80000010000 */
[----:B------:R-:W4:Y:S01]  /*12600*/  MUFU.EX2 R143, R143 ;  /* 0x0000008f008f7308 */ /* 0x000f220000000800 */
[----:B--2---:R-:W-:Y:S01]  /*12610*/  F2FP.BF16.F32.PACK_AB R27, R181, R96 ;  /* 0x00000060b51b723e */ /* 0x004fe200000010ff */
[C---:B------:R-:W-:Y:S03]  /*12620*/  HMMA.16816.F32.BF16 R208, R16.reuse, R152, R208 ;  /* 0x0000009810d0723c */ /* 0x040fe600000418d0 */
[----:B------:R-:W-:Y:S05]  /*12630*/  FADD.FTZ R44, R44, R107 ;  /* 0x0000006b2c2c7221 */ /* 0x000fea0000010000 */
[----:B------:R-:W-:Y:S01]  /*12640*/  MUFU.EX2 R104, R104 ;  /* 0x0000006800687308 */ /* 0x000fe20000000800 */
[----:B---3--:R-:W-:Y:S01]  /*12650*/  F2FP.BF16.F32.PACK_AB R26, R141, R92 ;  /* 0x0000005c8d1a723e */ /* 0x008fe200000010ff */
[C---:B------:R-:W-:Y:S03]  /*12660*/  HMMA.16816.F32.BF16 R200, R16.reuse, R154, R200 ;  /* 0x0000009a10c8723c */ /* 0x040fe600000418c8 */
[----:B------:R-:W-:Y:S01]  /*12670*/  FADD.FTZ R92, R92, R21 ;  /* 0x000000155c5c7221 */ /* 0x000fe20000010000 */
[----:B------:R-:W-:Y:S04]  /*12680*/  FADD.FTZ R111, R111, R44 ;  /* 0x0000002c6f6f7221 */ /* 0x000fe80000010000 */
[----:B------:R-:W-:Y:S01]  /*12690*/  MUFU.EX2 R45, R45 ;  /* 0x0000002d002d7308 */ /* 0x000fe20000000800 */
[----:B----4-:R-:W-:Y:S01]  /*126a0*/  F2FP.BF16.F32.PACK_AB R25, R143, R22 ;  /* 0x000000168f19723e */ /* 0x010fe200000010ff */
[C---:B-1----:R-:W-:Y:S03]  /*126b0*/  HMMA.16816.F32.BF16 R196, R16.reuse, R136, R196 ;  /* 0x0000008810c4723c */ /* 0x042fe600000418c4 */
[----:B------:R-:W-:Y:S01]  /*126c0*/  FADD.FTZ R22, R22, R175 ;  /* 0x000000af16167221 */ /* 0x000fe20000010000 */
[----:B------:R-:W-:Y:S04]  /*126d0*/  FADD.FTZ R141, R141, R92 ;  /* 0x0000005c8d8d7221 */ /* 0x000fe80000010000 */
[----:B------:R-:W1:Y:S01]  /*126e0*/  MUFU.EX2 R108, R108 ;  /* 0x0000006c006c7308 */ /* 0x000e620000000800 */
[----:B------:R-:W-:Y:S01]  /*126f0*/  FADD.FTZ R143, R143, R22 ;  /* 0x000000168f8f7221 */ /* 0x000fe20000010000 */
[----:B------:R-:W-:Y:S01]  /*12700*/  HMMA.16816.F32.BF16 R204, R16, R138, R204 ;  /* 0x0000008a10cc723c */ /* 0x000fe200000418cc */
[----:B------:R-:W2:Y:S02]  /*12710*/  LDSM.16.MT88.4 R16, [R238+0x4c00] ;  /* 0x004c0000ee10783b */ /* 0x000ea40000004200 */
[----:B------:R-:W-:Y:S05]  /*12720*/  FADD.FTZ R96, R96, R143 ;  /* 0x0000008f60607221 */ /* 0x000fea0000010000 */
[----:B------:R-:W-:Y:S01]  /*12730*/  MUFU.EX2 R49, R49 ;  /* 0x0000003100317308 */ /* 0x000fe20000000800 */
[----:B------:R-:W-:Y:S01]  /*12740*/  FADD.FTZ R96, R181, R96 ;  /* 0x00000060b5607221 */ /* 0x000fe20000010000 */
[C---:B------:R-:W-:Y:S05]  /*12750*/  HMMA.16816.F32.BF16 R224, R24.reuse, R144, R224 ;  /* 0x0000009018e0723c */ /* 0x040fea00000418e0 */
[--C-:B------:R-:W-:Y:S03]  /*12760*/  FFMA.FTZ R145, R41, UR4, -R12.reuse ;  /* 0x0000000429917c23 */ /* 0x100fe6000801080c */
[----:B------:R-:W3:Y:S01]  /*12770*/  MUFU.EX2 R112, R112 ;  /* 0x0000007000707308 */ /* 0x000ee20000000800 */
[----:B-1----:R-:W-:Y:S01]  /*12780*/  F2FP.BF16.F32.PACK_AB R34, R108, R45 ;  /* 0x0000002d6c22723e */ /* 0x002fe200000010ff */
[C---:B------:R-:W-:Y:S03]  /*12790*/  HMMA.16816.F32.BF16 R220, R24.reuse, R146, R220 ;  /* 0x0000009218dc723c */ /* 0x040fe600000418dc */
[----:B------:R-:W-:Y:S01]  /*127a0*/  FFMA.FTZ R147, R50, UR4, -R9 ;  /* 0x0000000432937c23 */ /* 0x000fe20008010809 */
[----:B------:R-:W-:Y:S01]  /*127b0*/  FFMA.FTZ R50, R116, UR4, -R7 ;  /* 0x0000000474327c23 */ /* 0x000fe20008010807 */
[--C-:B------:R-:W-:Y:S03]  /*127c0*/  FFMA.FTZ R116, R57, UR4, -R12.reuse ;  /* 0x0000000439747c23 */ /* 0x100fe6000801080c */
[----:B------:R-:W1:Y:S01]  /*127d0*/  MUFU.EX2 R145, R145 ;  /* 0x0000009100917308 */ /* 0x000e620000000800 */
[--C-:B------:R-:W-:Y:S01]  /*127e0*/  FFMA.FTZ R57, R61, UR4, -R12.reuse ;  /* 0x000000043d397c23 */ /* 0x100fe2000801080c */
[C---:B------:R-:W-:Y:S03]  /*127f0*/  HMMA.16816.F32.BF16 R216, R24.reuse, R148, R216 ;  /* 0x0000009418d8723c */ /* 0x040fe600000418d8 */
[--C-:B------:R-:W-:Y:S01]  /*12800*/  FFMA.FTZ R61, R58, UR4, -R9.reuse ;  /* 0x000000043a3d7c23 */ /* 0x100fe20008010809 */
[----:B------:R-:W-:Y:S01]  /*12810*/  FFMA.FTZ R58, R62, UR4, -R9 ;  /* 0x000000043e3a7c23 */ /* 0x000fe20008010809 */
[----:B------:R-:W-:Y:S03]  /*12820*/  FFMA.FTZ R62, R124, UR4, -R7 ;  /* 0x000000047c3e7c23 */ /* 0x000fe60008010807 */
[----:B------:R-:W-:Y:S01]  /*12830*/  MUFU.EX2 R46, R46 ;  /* 0x0000002e002e7308 */ /* 0x000fe20000000800 */
[----:B---3--:R-:W-:Y:S01]  /*12840*/  F2FP.BF16.F32.PACK_AB R33, R112, R49 ;  /* 0x000000317021723e */ /* 0x008fe200000010ff */
[----:B------:R-:W-:Y:S03]  /*12850*/  HMMA.16816.F32.BF16 R212, R24, R150, R212 ;  /* 0x0000009618d4723c */ /* 0x000fe600000418d4 */
[----:B------:R-:W-:Y:S01]  /*12860*/  F2FP.BF16.F32.PACK_AB R24, R172, R47 ;  /* 0x0000002fac18723e */ /* 0x000fe200000010ff */
[--C-:B------:R-:W-:Y:S01]  /*12870*/  FFMA.FTZ R124, R73, UR4, -R12.reuse ;  /* 0x00000004497c7c23 */ /* 0x100fe2000801080c */
[----:B------:R-:W-:Y:S03]  /*12880*/  F2FP.BF16.F32.PACK_AB R26, R174, R51 ;  /* 0x00000033ae1a723e */ /* 0x000fe600000010ff */
[----:B------:R-:W3:Y:S01]  /*12890*/  MUFU.EX2 R147, R147 ;  /* 0x0000009300937308 */ /* 0x000ee20000000800 */
[----:B------:R-:W-:Y:S01]  /*128a0*/  F2FP.BF16.F32.PACK_AB R25, R115, R48 ;  /* 0x000000307319723e */ /* 0x000fe200000010ff */
[--C-:B------:R-:W-:Y:S01]  /*128b0*/  FFMA.FTZ R73, R77, UR4, -R12.reuse ;  /* 0x000000044d497c23 */ /* 0x100fe2000801080c */
[----:B------:R-:W-:Y:S01]  /*128c0*/  F2FP.BF16.F32.PACK_AB R27, R119, R52 ;  /* 0x00000034771b723e */ /* 0x000fe200000010ff */
[--C-:B------:R-:W-:Y:S01]  /*128d0*/  FFMA.FTZ R77, R74, UR4, -R9.reuse ;  /* 0x000000044a4d7c23 */ /* 0x100fe20008010809 */
[----:B-1----:R-:W-:Y:S01]  /*128e0*/  F2FP.BF16.F32.PACK_AB R32, R145, R104 ;  /* 0x000000689120723e */ /* 0x002fe200000010ff */
[----:B------:R-:W-:Y:S01]  /*128f0*/  FFMA.FTZ R74, R78, UR4, -R9 ;  /* 0x000000044e4a7c23 */ /* 0x000fe20008010809 */
[--C-:B------:R-:W-:Y:S03]  /*12900*/  FFMA.FTZ R149, R120, UR4, -R7.reuse ;  /* 0x0000000478957c23 */ /* 0x100fe60008010807 */
[----:B------:R-:W-:Y:S01]  /*12910*/  MUFU.EX2 R60, R60 ;  /* 0x0000003c003c7308 */ /* 0x000fe20000000800 */
[--C-:B------:R-:W-:Y:S01]  /*12920*/  FFMA.FTZ R120, R65, UR4, -R12.reuse ;  /* 0x0000000441787c23 */ /* 0x100fe2000801080c */
[C---:B--2---:R-:W-:Y:S03]  /*12930*/  HMMA.16816.F32.BF16 R208, R24.reuse, R16, R208 ;  /* 0x0000001018d0723c */ /* 0x044fe600000418d0 */
[----:B------:R-:W-:Y:S01]  /*12940*/  FFMA.FTZ R7, R128, UR4, -R7 ;  /* 0x0000000480077c23 */ /* 0x000fe20008010807 */
[--C-:B------:R-:W-:Y:S01]  /*12950*/  FFMA.FTZ R128, R81, UR4, -R12.reuse ;  /* 0x0000000451807c23 */ /* 0x100fe2000801080c */
[--C-:B------:R-:W-:Y:S03]  /*12960*/  FFMA.FTZ R81, R82, UR4, -R9.reuse ;  /* 0x0000000452517c23 */ /* 0x100fe60008010809 */
[----:B------:R-:W-:Y:S01]  /*12970*/  MUFU.EX2 R127, R127 ;  /* 0x0000007f007f7308 */ /* 0x000fe20000000800 */
[----:B---3--:R-:W-:Y:S01]  /*12980*/  F2FP.BF16.F32.PACK_AB R35, R147, R46 ;  /* 0x0000002e9323723e */ /* 0x008fe200000010ff */
[C---:B------:R-:W-:Y:S03]  /*12990*/  HMMA.16816.F32.BF16 R200, R24.reuse, R18, R200 ;  /* 0x0000001218c8723c */ /* 0x040fe600000418c8 */
[--C-:B------:R-:W-:Y:S01]  /*129a0*/  FFMA.FTZ R78, R85, UR4, -R12.reuse ;  /* 0x00000004554e7c23 */ /* 0x100fe2000801080c */
[--C-:B------:R-:W-:Y:S01]  /*129b0*/  FFMA.FTZ R85, R89, UR4, -R12.reuse ;  /* 0x0000000459557c23 */ /* 0x100fe2000801080c */
[--C-:B------:R-:W-:Y:S03]  /*129c0*/  FFMA.FTZ R82, R93, UR4, -R12.reuse ;  /* 0x000000045d527c23 */ /* 0x100fe6000801080c */
[----:B------:R-:W-:Y:S01]  /*129d0*/  MUFU.EX2 R53, R53 ;  /* 0x0000003500357308 */ /* 0x000fe20000000800 */
[--C-:B------:R-:W-:Y:S01]  /*129e0*/  FFMA.FTZ R89, R97, UR4, -R12.reuse ;  /* 0x0000000461597c23 */ /* 0x100fe2000801080c */
[C---:B------:R-:W-:Y:S03]  /*129f0*/  HMMA.16816.F32.BF16 R196, R24.reuse, R28, R196 ;  /* 0x0000001c18c4723c */ /* 0x040fe600000418c4 */
[----:B------:R-:W-:Y:S01]  /*12a00*/  FFMA.FTZ R93, R101, UR4, -R12 ;  /* 0x00000004655d7c23 */ /* 0x000fe2000801080c */
[--C-:B------:R-:W-:Y:S01]  /*12a10*/  FFMA.FTZ R97, R90, UR4, -R9.reuse ;  /* 0x000000045a617c23 */ /* 0x100fe20008010809 */
[--C-:B------:R-:W-:Y:S03]  /*12a20*/  FFMA.FTZ R90, R94, UR4, -R9.reuse ;  /* 0x000000045e5a7c23 */ /* 0x100fe60008010809 */
[----:B------:R-:W1:Y:S01]  /*12a30*/  MUFU.EX2 R116, R116 ;  /* 0x0000007400747308 */ /* 0x000e620000000800 */
[----:B------:R-:W-:Y:S01]  /*12a40*/  FFMA.FTZ R101, R98, UR4, -R9 ;  /* 0x0000000462657c23 */ /* 0x000fe20008010809 */
[----:B------:R-:W-:Y:S01]  /*12a50*/  HMMA.16816.F32.BF16 R204, R24, R30, R204 ;  /* 0x0000001e18cc723c */ /* 0x000fe200000418cc */
[----:B------:R-:W2:Y:S02]  /*12a60*/  LDSM.16.MT88.4 R24, [R238+0x5000] ;  /* 0x00500000ee18783b */ /* 0x000ea40000004200 */
[----:B------:R-:W-:Y:S01]  /*12a70*/  FADD.FTZ R104, R104, R141 ;  /* 0x0000008d68687221 */ /* 0x000fe20000010000 */
[----:B------:R-:W-:Y:S01]  /*12a80*/  FADD.FTZ R49, R49, R96 ;  /* 0x0000006031317221 */ /* 0x000fe20000010000 */
[----:B------:R-:W-:Y:S03]  /*12a90*/  FADD.FTZ R48, R48, R111 ;  /* 0x0000006f30307221 */ /* 0x000fe60000010000 */
[----:B------:R-:W-:Y:S01]  /*12aa0*/  MUFU.EX2 R57, R57 ;  /* 0x0000003900397308 */ /* 0x000fe20000000800 */
[----:B------:R-:W-:Y:S01]  /*12ab0*/  FADD.FTZ R104, R145, R104 ;  /* 0x0000006891687221 */ /* 0x000fe20000010000 */
[C---:B------:R-:W-:Y:S05]  /*12ac0*/  HMMA.16816.F32.BF16 R216, R32.reuse, R136, R216 ;  /* 0x0000008820d8723c */ /* 0x040fea00000418d8 */
[----:B------:R-:W-:Y:S03]  /*12ad0*/  FFMA.FTZ R137, R66, UR4, -R9 ;  /* 0x0000000442897c23 */ /* 0x000fe60008010809 */
[----:B------:R-:W3:Y:S01]  /*12ae0*/  MUFU.EX2 R120, R120 ;  /* 0x0000007800787308 */ /* 0x000ee20000000800 */
[----:B-1----:R-:W-:Y:S01]  /*12af0*/  F2FP.BF16.F32.PACK_AB R40, R116, R53 ;  /* 0x000000357428723e */ /* 0x002fe200000010ff */
[C---:B------:R-:W-:Y:S03]  /*12b00*/  HMMA.16816.F32.BF16 R224, R32.reuse, R152, R224 ;  /* 0x0000009820e0723c */ /* 0x040fe600000418e0 */
[----:B------:R-:W-:Y:S01]  /*12b10*/  FADD.FTZ R49, R112, R49 ;  /* 0x0000003170317221 */ /* 0x000fe20000010000 */
[----:B------:R-:W-:Y:S01]  /*12b20*/  FADD.FTZ R45, R45, R104 ;  /* 0x000000682d2d7221 */ /* 0x000fe20000010000 */
[----:B------:R-:W-:Y:S03]  /*12b30*/  FADD.FTZ R115, R115, R48 ;  /* 0x0000003073737221 */ /* 0x000fe60000010000 */
[----:B------:R-:W-:Y:S01]  /*12b40*/  MUFU.EX2 R54, R54 ;  /* 0x0000003600367308 */ /* 0x000fe20000000800 */
[----:B------:R-:W-:Y:S01]  /*12b50*/  FADD.FTZ R46, R46, R49 ;  /* 0x000000312e2e7221 */ /* 0x000fe20000010000 */
[C---:B------:R-:W-:Y:S03]  /*12b60*/  HMMA.16816.F32.BF16 R220, R32.reuse, R154, R220 ;  /* 0x0000009a20dc723c */ /* 0x040fe600000418dc */
[----:B------:R-:W-:Y:S01]  /*12b70*/  FADD.FTZ R108, R108, R45 ;  /* 0x0000002d6c6c7221 */ /* 0x000fe20000010000 */
[----:B------:R-:W-:Y:S01]  /*12b80*/  FADD.FTZ R147, R147, R46 ;  /* 0x0000002e93937221 */ /* 0x000fe20000010000 */
[----:B------:R-:W-:Y:S03]  /*12b90*/  FFMA.FTZ R136, R105, UR4, -R12 ;  /* 0x0000000469887c23 */ /* 0x000fe6000801080c */
[----:B------:R-:W1:Y:S01]  /*12ba0*/  MUFU.EX2 R61, R61 ;  /* 0x0000003d003d7308 */ /* 0x000e620000000800 */
[----:B---3--:R-:W-:Y:S01]  /*12bb0*/  F2FP.BF16.F32.PACK_AB R42, R120, R57 ;  /* 0x00000039782a723e */ /* 0x008fe200000010ff */
[----:B------:R-:W-:Y:S03]  /*12bc0*/  HMMA.16816.F32.BF16 R212, R32, R138, R212 ;  /* 0x0000008a20d4723c */ /* 0x000fe600000418d4 */
[----:B------:R-:W-:Y:S01]  /*12bd0*/  F2FP.BF16.F32.PACK_AB R32, R176, R55 ;  /* 0x00000037b020723e */ /* 0x000fe200000010ff */
[----:B------:R-:W-:Y:S01]  /*12be0*/  FADD.FTZ R53, R53, R108 ;  /* 0x0000006c35357221 */ /* 0x000fe20000010000 */
[----:B------:R-:W-:Y:S03]  /*12bf0*/  F2FP.BF16.F32.PACK_AB R34, R178, R59 ;  /* 0x0000003bb222723e */ /* 0x000fe600000010ff */
[----:B------:R-:W-:Y:S01]  /*12c00*/  MUFU.EX2 R58, R58 ;  /* 0x0000003a003a7308 */ /* 0x000fe20000000800 */
[----:B------:R-:W-:Y:S01]  /*12c10*/  F2FP.BF16.F32.PACK_AB R33, R123, R56 ;  /* 0x000000387b21723e */ /* 0x000fe200000010ff */
[----:B------:R-:W-:Y:S01]  /*12c20*/  FADD.FTZ R116, R116, R53 ;  /* 0x0000003574747221 */ /* 0x000fe20000010000 */
[----:B------:R-:W-:Y:S01]  /*12c30*/  F2FP.BF16.F32.PACK_AB R35, R127, R60 ;  /* 0x0000003c7f23723e */ /* 0x000fe200000010ff */
[--C-:B------:R-:W-:Y:S01]  /*12c40*/  FFMA.FTZ R94, R109, UR4, -R12.reuse ;  /* 0x000000046d5e7c23 */ /* 0x100fe2000801080c */
[--C-:B------:R-:W-:Y:S01]  /*12c50*/  FFMA.FTZ R105, R113, UR4, -R12.reuse ;  /* 0x0000000471697c23 */ /* 0x100fe2000801080c */
[----:B------:R-:W-:Y:S01]  /*12c60*/  FFMA.FTZ R98, R117, UR4, -R12 ;  /* 0x0000000475627c23 */ /* 0x000fe2000801080c */
[----:B------:R-:W-:Y:S03]  /*12c70*/  FADD.FTZ R52, R52, R115 ;  /* 0x0000007334347221 */ /* 0x000fe60000010000 */
[----:B------:R-:W3:Y:S01]  /*12c80*/  MUFU.EX2 R137, R137 ;  /* 0x0000008900897308 */ /* 0x000ee20000000800 */
[----:B-1----:R-:W-:Y:S01]  /*12c90*/  F2FP.BF16.F32.PACK_AB R41, R61, R54 ;  /* 0x000000363d29723e */ /* 0x002fe200000010ff */
[C---:B--2---:R-:W-:Y:S03]  /*12ca0*/  HMMA.16816.F32.BF16 R208, R32.reuse, R24, R208 ;  /* 0x0000001820d0723c */ /* 0x044fe600000418d0 */
[----:B------:R-:W-:Y:S01]  /*12cb0*/  FADD.FTZ R54, R54, R147 ;  /* 0x0000009336367221 */ /* 0x000fe20000010000 */
[----:B------:R-:W-:Y:S01]  /*12cc0*/  FADD.FTZ R57, R57, R116 ;  /* 0x0000007439397221 */ /* 0x000fe20000010000 */
[----:B------:R-:W-:Y:S03]  /*12cd0*/  FADD.FTZ R119, R119, R52 ;  /* 0x0000003477777221 */ /* 0x000fe60000010000 */
[----:B------:R-:W-:Y:S01]  /*12ce0*/  MUFU.EX2 R69, R69 ;  /* 0x0000004500457308 */ /* 0x000fe20000000800 */
[----:B------:R-:W-:Y:S01]  /*12cf0*/  FADD.FTZ R61, R61, R54 ;  /* 0x000000363d3d7221 */ /* 0x000fe20000010000 */
[C---:B------:R-:W-:Y:S03]  /*12d00*/  HMMA.16816.F32.BF16 R200, R32.reuse, R26, R200 ;  /* 0x0000001a20c8723c */ /* 0x040fe600000418c8 */
[----:B------:R-:W-:Y:S01]  /*12d10*/  FADD.FTZ R120, R120, R57 ;  /* 0x0000003978787221 */ /* 0x000fe20000010000 */
[----:B------:R-:W-:Y:S04]  /*12d20*/  FADD.FTZ R56, R56, R119 ;  /* 0x0000007738387221 */ /* 0x000fe80000010000 */
[----:B------:R-:W1:Y:S01]  /*12d30*/  MUFU.EX2 R124, R124 ;  /* 0x0000007c007c7308 */ /* 0x000e620000000800 */
[----:B---3--:R-:W-:Y:S01]  /*12d40*/  F2FP.BF16.F32.PACK_AB R43, R137, R58 ;  /* 0x0000003a892b723e */ /* 0x008fe200000010ff */
[C---:B------:R-:W-:Y:S03]  /*12d50*/  HMMA.16816.F32.BF16 R196, R32.reuse, R36, R196 ;  /* 0x0000002420c4723c */ /* 0x040fe600000418c4 */
[----:B------:R-:W-:Y:S01]  /*12d60*/  FADD.FTZ R58, R58, R61 ;  /* 0x0000003d3a3a7221 */ /* 0x000fe20000010000 */
[----:B------:R-:W-:Y:S04]  /*12d70*/  FADD.FTZ R123, R123, R56 ;  /* 0x000000387b7b7221 */ /* 0x000fe80000010000 */
[----:B------:R-:W-:Y:S01]  /*12d80*/  MUFU.EX2 R73, R73 ;  /* 0x0000004900497308 */ /* 0x000fe20000000800 */
[----:B------:R-:W-:Y:S01]  /*12d90*/  FADD.FTZ R137, R137, R58 ;  /* 0x0000003a89897221 */ /* 0x000fe20000010000 */
[----:B------:R-:W-:Y:S01]  /*12da0*/  HMMA.16816.F32.BF16 R204, R32, R38, R204 ;  /* 0x0000002620cc723c */ /* 0x000fe200000418cc */
[----:B------:R-:W2:Y:S02]  /*12db0*/  LDSM.16.MT88.4 R32, [R238+0x5400] ;  /* 0x00540000ee20783b */ /* 0x000ea40000004200 */
[----:B------:R-:W-:Y:S05]  /*12dc0*/  FADD.FTZ R60, R60, R123 ;  /* 0x0000007b3c3c7221 */ /* 0x000fea0000010000 */
[----:B------:R-:W3:Y:S01]  /*12dd0*/  MUFU.EX2 R128, R128 ;  /* 0x0000008000807308 */ /* 0x000ee20000000800 */
[----:B------:R-:W-:Y:S01]  /*12de0*/  FADD.FTZ R127, R127, R60 ;  /* 0x0000003c7f7f7221 */ /* 0x000fe20000010000 */
[C---:B------:R-:W-:Y:S08]  /*12df0*/  HMMA.16816.F32.BF16 R224, R40.reuse, R16, R224 ;  /* 0x0000001028e0723c */ /* 0x040ff000000418e0 */
[----:B------:R-:W-:Y:S01]  /*12e00*/  MUFU.EX2 R70, R70 ;  /* 0x0000004600467308 */ /* 0x000fe20000000800 */
[C---:B------:R-:W-:Y:S01]  /*12e10*/  HMMA.16816.F32.BF16 R220, R40.reuse, R18, R220 ;  /* 0x0000001228dc723c */ /* 0x040fe200000418dc */
[----:B------:R-:W4:Y:S08]  /*12e20*/  LDSM.16.MT88.4 R16, [R84+0x1400] ;  /* 0x001400005410783b */ /* 0x000f300000004200 */
[----:B------:R-:W5:Y:S01]  /*12e30*/  MUFU.EX2 R77, R77 ;  /* 0x0000004d004d7308 */ /* 0x000f620000000800 */
[C---:B------:R-:W-:Y:S09]  /*12e40*/  HMMA.16816.F32.BF16 R216, R40.reuse, R28, R216 ;  /* 0x0000001c28d8723c */ /* 0x040ff200000418d8 */
[----:B------:R-:W-:Y:S01]  /*12e50*/  MUFU.EX2 R74, R74 ;  /* 0x0000004a004a7308 */ /* 0x000fe20000000800 */
[----:B------:R-:W-:Y:S03]  /*12e60*/  HMMA.16816.F32.BF16 R212, R40, R30, R212 ;  /* 0x0000001e28d4723c */ /* 0x000fe600000418d4 */
[----:B-1----:R-:W-:Y:S01]  /*12e70*/  F2FP.BF16.F32.PACK_AB R40, R124, R69 ;  /* 0x000000457c28723e */ /* 0x002fe200000010ff */
[----:B------:R-:W-:Y:S01]  /*12e80*/  FADD.FTZ R69, R69, R120 ;  /* 0x0000007845457221 */ /* 0x000fe20000010000 */
[----:B---3--:R-:W-:Y:S04]  /*12e90*/  F2FP.BF16.F32.PACK_AB R42, R128, R73 ;  /* 0x00000049802a723e */ /* 0x008fe800000010ff */
[----:B------:R-:W1:Y:S01]  /*12ea0*/  MUFU.EX2 R81, R81 ;  /* 0x0000005100517308 */ /* 0x000e620000000800 */
[C---:B-----5:R-:W-:Y:S01]  /*12eb0*/  F2FP.BF16.F32.PACK_AB R41, R77.reuse, R70 ;  /* 0x000000464d29723e */ /* 0x060fe200000010ff */
[----:B------:R-:W-:Y:S01]  /*12ec0*/  FADD.FTZ R70, R70, R137 ;  /* 0x0000008946467221 */ /* 0x000fe20000010000 */
[----:B------:R-:W-:Y:S03]  /*12ed0*/  FADD.FTZ R124, R124, R69 ;  /* 0x000000457c7c7221 */ /* 0x000fe60000010000 */
[----:B------:R-:W-:Y:S01]  /*12ee0*/  FADD.FTZ R77, R77, R70 ;  /* 0x000000464d4d7221 */ /* 0x000fe20000010000 */
[----:B------:R-:W-:Y:S03]  /*12ef0*/  FADD.FTZ R73, R73, R124 ;  /* 0x0000007c49497221 */ /* 0x000fe60000010000 */
[----:B------:R-:W-:Y:S01]  /*12f00*/  MUFU.EX2 R63, R63 ;  /* 0x0000003f003f7308 */ /* 0x000fe20000000800 */
[----:B------:R-:W-:Y:S09]  /*12f10*/  FADD.FTZ R73, R128, R73 ;  /* 0x0000004980497221 */ /* 0x000ff20000010000 */
[----:B------:R-:W3:Y:S01]  /*12f20*/  MUFU.EX2 R190, R190 ;  /* 0x000000be00be7308 */ /* 0x000ee20000000800 */
[C---:B-1----:R-:W-:Y:S01]  /*12f30*/  F2FP.BF16.F32.PACK_AB R43, R81.reuse, R74 ;  /* 0x0000004a512b723e */ /* 0x042fe200000010ff */
[----:B------:R-:W-:Y:S04]  /*12f40*/  FADD.FTZ R74, R74, R77 ;  /* 0x0000004d4a4a7221 */ /* 0x000fe80000010000 */
[----:B------:R-:W-:Y:S04]  /*12f50*/  FADD.FTZ R81, R81, R74 ;  /* 0x0000004a51517221 */ /* 0x000fe80000010000 */
[----:B------:R-:W-:Y:S01]  /*12f60*/  MUFU.EX2 R71, R71 ;  /* 0x0000004700477308 */ /* 0x000fe20000000800 */
[C---:B------:R-:W-:Y:S09]  /*12f70*/  HMMA.16816.F32.BF16 R224, R40.reuse, R24, R224 ;  /* 0x0000001828e0723c */ /* 0x040ff200000418e0 */
[----:B------:R-:W1:Y:S01]  /*12f80*/  MUFU.EX2 R192, R192 ;  /* 0x000000c000c07308 */ /* 0x000e620000000800 */
[C---:B------:R-:W-:Y:S01]  /*12f90*/  HMMA.16816.F32.BF16 R220, R40.reuse, R26, R220 ;  /* 0x0000001a28dc723c */ /* 0x040fe200000418dc */
[----:B------:R-:W5:Y:S02]  /*12fa0*/  LDSM.16.MT88.4 R24, [R84+0x1800] ;  /* 0x001800005418783b */ /* 0x000f640000004200 */
[----:B---3--:R-:W-:Y:S06]  /*12fb0*/  F2FP.BF16.F32.PACK_AB R28, R190, R63 ;  /* 0x0000003fbe1c723e */ /* 0x008fec00000010ff */
[----:B------:R-:W-:Y:S01]  /*12fc0*/  MUFU.EX2 R68, R68 ;  /* 0x0000004400447308 */ /* 0x000fe20000000800 */
[C---:B------:R-:W-:Y:S09]  /*12fd0*/  HMMA.16816.F32.BF16 R216, R40.reuse, R36, R216 ;  /* 0x0000002428d8723c */ /* 0x040ff200000418d8 */
[----:B------:R-:W3:Y:S01]  /*12fe0*/  MUFU.EX2 R171, R171 ;  /* 0x000000ab00ab7308 */ /* 0x000ee20000000800 */
[----:B------:R-:W-:Y:S01]  /*12ff0*/  HMMA.16816.F32.BF16 R212, R40, R38, R212 ;  /* 0x0000002628d4723c */ /* 0x000fe200000418d4 */
[----:B------:R-:W-:Y:S02]  /*13000*/  LDSM.16.MT88.4 R40, [R238+0x5c00] ;  /* 0x005c0000ee28783b */ /* 0x000fe40000004200 */
[----:B-1----:R-:W-:Y:S06]  /*13010*/  F2FP.BF16.F32.PACK_AB R30, R192, R71 ;  /* 0x00000047c01e723e */ /* 0x002fec00000010ff */
[----:B------:R-:W-:Y:S10]  /*13020*/  MUFU.EX2 R72, R72 ;  /* 0x0000004800487308 */ /* 0x000ff40000000800 */
[----:B------:R-:W1:Y:S01]  /*13030*/  MUFU.EX2 R177, R177 ;  /* 0x000000b100b17308 */ /* 0x000e620000000800 */
[C---:B---3--:R-:W-:Y:S01]  /*13040*/  F2FP.BF16.F32.PACK_AB R29, R171.reuse, R68 ;  /* 0x00000044ab1d723e */ /* 0x048fe200000010ff */
[----:B------:R-:W-:Y:S04]  /*13050*/  FADD.FTZ R68, R68, R127 ;  /* 0x0000007f44447221 */ /* 0x000fe80000010000 */
[----:B------:R-:W-:Y:S04]  /*13060*/  FADD.FTZ R171, R171, R68 ;  /* 0x00000044abab7221 */ /* 0x000fe80000010000 */
[----:B------:R-:W-:Y:S10]  /*13070*/  MUFU.EX2 R75, R75 ;  /* 0x0000004b004b7308 */ /* 0x000ff40000000800 */
[----:B------:R-:W3:Y:S01]  /*13080*/  MUFU.EX2 R240, R240 ;  /* 0x000000f000f07308 */ /* 0x000ee20000000800 */
[C---:B-1----:R-:W-:Y:S01]  /*13090*/  F2FP.BF16.F32.PACK_AB R31, R177.reuse, R72 ;  /* 0x00000048b11f723e */ /* 0x042fe200000010ff */
[----:B------:R-:W-:Y:S04]  /*130a0*/  FADD.FTZ R72, R72, R171 ;  /* 0x000000ab48487221 */ /* 0x000fe80000010000 */
[----:B------:R-:W-:Y:S04]  /*130b0*/  FADD.FTZ R177, R177, R72 ;  /* 0x00000048b1b17221 */ /* 0x000fe80000010000 */
[----:B------:R-:W-:Y:S01]  /*130c0*/  MUFU.EX2 R79, R79 ;  /* 0x0000004f004f7308 */ /* 0x000fe20000000800 */
[C---:B--2---:R-:W-:Y:S09]  /*130d0*/  HMMA.16816.F32.BF16 R208, R28.reuse, R32, R208 ;  /* 0x000000201cd0723c */ /* 0x044ff200000418d0 */
[----:B------:R-:W1:Y:S01]  /*130e0*/  MUFU.EX2 R242, R242 ;  /* 0x000000f200f27308 */ /* 0x000e620000000800 */
[C---:B------:R-:W-:Y:S03]  /*130f0*/  HMMA.16816.F32.BF16 R200, R28.reuse, R34, R200 ;  /* 0x000000221cc8723c */ /* 0x040fe600000418c8 */
[----:B---3--:R-:W-:Y:S06]  /*13100*/  F2FP.BF16.F32.PACK_AB R36, R240, R75 ;  /* 0x0000004bf024723e */ /* 0x008fec00000010ff */
[----:B------:R-:W-:Y:S01]  /*13110*/  MUFU.EX2 R14, R14 ;  /* 0x0000000e000e7308 */ /* 0x000fe20000000800 */
[C---:B----4-:R-:W-:Y:S09]  /*13120*/  HMMA.16816.F32.BF16 R196, R28.reuse, R16, R196 ;  /* 0x000000101cc4723c */ /* 0x050ff200000418c4 */
[----:B------:R-:W2:Y:S01]  /*13130*/  MUFU.EX2 R179, R179 ;  /* 0x000000b300b37308 */ /* 0x000ea20000000800 */
[----:B------:R-:W-:Y:S01]  /*13140*/  HMMA.16816.F32.BF16 R204, R28, R18, R204 ;  /* 0x000000121ccc723c */ /* 0x000fe200000418cc */
[----:B------:R-:W3:Y:S02]  /*13150*/  LDSM.16.MT88.4 R28, [R238+0x5800] ;  /* 0x00580000ee1c783b */ /* 0x000ee40000004200 */
[----:B-1----:R-:W-:Y:S06]  /*13160*/  F2FP.BF16.F32.PACK_AB R38, R242, R79 ;  /* 0x0000004ff226723e */ /* 0x002fec00000010ff */
        /* <DEDUP_REMOVED lines=10> */
[----:B------:R-:W-:Y:S01]  /*13210*/  MUFU.EX2 R82, R82 ;  /* 0x0000005200527308 */ /* 0x000fe20000000800 */
[C---:B-----5:R-:W-:Y:S09]  /*13220*/  HMMA.16816.F32.BF16 R196, R36.reuse, R24, R196 ;  /* 0x0000001824c4723c */ /* 0x060ff200000418c4 */
[----:B------:R-:W1:Y:S01]  /*13230*/  MUFU.EX2 R89, R89 ;  /* 0x0000005900597308 */ /* 0x000e620000000800 */
[C---:B---3--:R-:W-:Y:S03]  /*13240*/  HMMA.16816.F32.BF16 R208, R36.reuse, R28, R208 ;  /* 0x0000001c24d0723c */ /* 0x048fe600000418d0 */
[C---:B--2---:R-:W-:Y:S01]  /*13250*/  F2FP.BF16.F32.PACK_AB R64, R85.reuse, R78 ;  /* 0x0000004e5540723e */ /* 0x044fe200000010ff */
[----:B------:R-:W-:Y:S05]  /*13260*/  FADD.FTZ R78, R78, R73 ;  /* 0x000000494e4e7221 */ /* 0x000fea0000010000 */
[----:B------:R-:W-:Y:S01]  /*13270*/  MUFU.EX2 R86, R86 ;  /* 0x0000005600567308 */ /* 0x000fe20000000800 */
[C---:B------:R-:W-:Y:S03]  /*13280*/  HMMA.16816.F32.BF16 R200, R36.reuse, R30, R200 ;  /* 0x0000001e24c8723c */ /* 0x040fe600000418c8 */
[----:B------:R-:W-:Y:S06]  /*13290*/  FADD.FTZ R85, R85, R78 ;  /* 0x0000004e55557221 */ /* 0x000fec0000010000 */
[----:B------:R-:W2:Y:S01]  /*132a0*/  MUFU.EX2 R97, R97 ;  /* 0x0000006100617308 */ /* 0x000ea20000000800 */
[----:B------:R-:W-:Y:S01]  /*132b0*/  HMMA.16816.F32.BF16 R204, R36, R26, R204 ;  /* 0x0000001a24cc723c */ /* 0x000fe200000418cc */
[----:B------:R-:W3:Y:S02]  /*132c0*/  LDSM.16.MT88.4 R36, [R84+0x1c00] ;  /* 0x001c00005424783b */ /* 0x000ee40000004200 */
[C---:B-1----:R-:W-:Y:S01]  /*132d0*/  F2FP.BF16.F32.PACK_AB R66, R89.reuse, R82 ;  /* 0x000000525942723e */ /* 0x042fe200000010ff */
[----:B------:R-:W-:Y:S05]  /*132e0*/  FADD.FTZ R82, R82, R85 ;  /* 0x0000005552527221 */ /* 0x000fea0000010000 */
[----:B------:R-:W-:Y:S01]  /*132f0*/  MUFU.EX2 R90, R90 ;  /* 0x0000005a005a7308 */ /* 0x000fe20000000800 */
[----:B------:R-:W-:Y:S09]  /*13300*/  FADD.FTZ R82, R89, R82 ;  /* 0x0000005259527221 */ /* 0x000ff20000010000 */
        /* <DEDUP_REMOVED lines=10> */
[C---:B------:R-:W-:Y:S05]  /*133b0*/  HMMA.16816.F32.BF16 R224, R64.reuse, R32, R224 ;  /* 0x0000002040e0723c */ /* 0x040fea00000418e0 */
[--C-:B------:R-:W-:Y:S01]  /*133c0*/  FFMA.FTZ R33, R121, UR4, -R12.reuse ;  /* 0x0000000479217c23 */ /* 0x100fe2000801080c */
[--C-:B------:R-:W-:Y:S03]  /*133d0*/  FFMA.FTZ R32, R125, UR4, -R12.reuse ;  /* 0x000000047d207c23 */ /* 0x100fe6000801080c */
[----:B------:R-:W1:Y:S01]  /*133e0*/  MUFU.EX2 R132, R132 ;  /* 0x0000008400847308 */ /* 0x000e620000000800 */
[C---:B------:R-:W-:Y:S03]  /*133f0*/  HMMA.16816.F32.BF16 R220, R64.reuse, R34, R220 ;  /* 0x0000002240dc723c */ /* 0x040fe600000418dc */
[----:B------:R-:W-:Y:S01]  /*13400*/  FFMA.FTZ R12, R2, UR4, -R12 ;  /* 0x00000004020c7c23 */ /* 0x000fe2000801080c */
[--C-:B------:R-:W-:Y:S01]  /*13410*/  FFMA.FTZ R2, R102, UR4, -R9.reuse ;  /* 0x0000000466027c23 */ /* 0x100fe20008010809 */
[--C-:B------:R-:W-:Y:S04]  /*13420*/  FFMA.FTZ R34, R118, UR4, -R9.reuse ;  /* 0x0000000476227c23 */ /* 0x100fe80008010809 */
[----:B------:R-:W-:Y:S01]  /*13430*/  MUFU.EX2 R50, R50 ;  /* 0x0000003200327308 */ /* 0x000fe20000000800 */
[C---:B------:R-:W-:Y:S03]  /*13440*/  HMMA.16816.F32.BF16 R216, R64.reuse, R16, R216 ;  /* 0x0000001040d8723c */ /* 0x040fe600000418d8 */
[----:B--2---:R-:W-:Y:S06]  /*13450*/  F2FP.BF16.F32.PACK_AB R16, R244, R83 ;  /* 0x00000053f410723e */ /* 0x004fec00000010ff */
[----:B------:R-:W2:Y:S01]  /*13460*/  MUFU.EX2 R149, R149 ;  /* 0x0000009500957308 */ /* 0x000ea20000000800 */
[----:B------:R-:W-:Y:S03]  /*13470*/  HMMA.16816.F32.BF16 R212, R64, R18, R212 ;  /* 0x0000001240d4723c */ /* 0x000fe600000418d4 */
[----:B------:R-:W-:Y:S01]  /*13480*/  FADD.FTZ R64, R159, R0 ;  /* 0x000000009f407221 */ /* 0x000fe20000010000 */
[--C-:B------:R-:W-:Y:S01]  /*13490*/  FFMA.FTZ R65, R106, UR4, -R9.reuse ;  /* 0x000000046a417c23 */ /* 0x100fe20008010809 */
[--C-:B------:R-:W-:Y:S01]  /*134a0*/  FFMA.FTZ R67, R114, UR4, -R9.reuse ;  /* 0x0000000472437c23 */ /* 0x100fe20008010809 */
[----:B-1----:R-:W-:Y:S03]  /*134b0*/  F2FP.BF16.F32.PACK_AB R18, R132, R87 ;  /* 0x000000578412723e */ /* 0x002fe600000010ff */
[----:B------:R-:W-:Y:S01]  /*134c0*/  MUFU.EX2 R62, R62 ;  /* 0x0000003e003e7308 */ /* 0x000fe20000000800 */
[----:B------:R-:W-:Y:S01]  /*134d0*/  FADD.FTZ R157, R157, R64 ;  /* 0x000000409d9d7221 */ /* 0x000fe20000010000 */
[----:B------:R-:W-:Y:S03]  /*134e0*/  FFMA.FTZ R9, R3, UR4, -R9 ;  /* 0x0000000403097c23 */ /* 0x000fe60008010809 */
[----:B------:R-:W-:Y:S05]  /*134f0*/  FADD.FTZ R157, R134, R157 ;  /* 0x0000009d869d7221 */ /* 0x000fea0000010000 */
[----:B------:R-:W1:Y:S01]  /*13500*/  MUFU.EX2 R139, R7 ;  /* 0x00000007008b7308 */ /* 0x000e620000000800 */
[----:B------:R-:W-:Y:S01]  /*13510*/  FADD.FTZ R156, R156, R157 ;  /* 0x0000009d9c9c7221 */ /* 0x000fe20000010000 */
[----:B--2---:R-:W-:Y:S01]  /*13520*/  F2FP.BF16.F32.PACK_AB R17, R149, R50 ;  /* 0x000000329511723e */ /* 0x004fe200000010ff */
[----:B------:R-:W-:Y:S01]  /*13530*/  FADD.FTZ R50, R50, R187 ;  /* 0x000000bb32327221 */ /* 0x000fe20000010000 */
[----:B------:R-:W-:Y:S01]  /*13540*/  MOV R187, R11 ;  /* 0x0000000b00bb7202 */ /* 0x000fe20000000f00 */
[----:B------:R-:W-:Y:S02]  /*13550*/  FADD.FTZ R156, R23, R156 ;  /* 0x0000009c179c7221 */ /* 0x000fe40000010000 */
[----:B------:R-:W-:Y:S03]  /*13560*/  FADD.FTZ R149, R149, R50 ;  /* 0x0000003295957221 */ /* 0x000fe60000010000 */
[----:B------:R-:W-:Y:S01]  /*13570*/  MUFU.EX2 R35, R12 ;  /* 0x0000000c00237308 */ /* 0x000fe20000000800 */
[----:B------:R-:W-:Y:S04]  /*13580*/  FADD.FTZ R135, R135, R156 ;  /* 0x0000009c87877221 */ /* 0x000fe80000010000 */
[----:B------:R-:W-:Y:S05]  /*13590*/  FADD.FTZ R158, R158, R135 ;  /* 0x000000879e9e7221 */ /* 0x000fea0000010000 */
[----:B------:R-:W-:Y:S01]  /*135a0*/  MUFU.EX2 R93, R93 ;  /* 0x0000005d005d7308 */ /* 0x000fe20000000800 */
[----:B------:R-:W-:Y:S01]  /*135b0*/  FADD.FTZ R165, R165, R158 ;  /* 0x0000009ea5a57221 */ /* 0x000fe20000010000 */
[C---:B-1----:R-:W-:Y:S01]  /*135c0*/  F2FP.BF16.F32.PACK_AB R19, R139.reuse, R62 ;  /* 0x0000003e8b13723e */ /* 0x042fe200000010ff */
[----:B------:R-:W-:Y:S02]  /*135d0*/  FADD.FTZ R62, R62, R149 ;  /* 0x000000953e3e7221 */ /* 0x000fe40000010000 */
[----:B------:R-:W-:Y:S02]  /*135e0*/  FADD.FTZ R168, R168, R165 ;  /* 0x000000a5a8a87221 */ /* 0x000fe40000010000 */
[----:B------:R-:W-:Y:S03]  /*135f0*/  FADD.FTZ R183, R139, R62 ;  /* 0x0000003e8bb77221 */ /* 0x000fe60000010000 */
[----:B------:R-:W1:Y:S01]  /*13600*/  MUFU.EX2 R136, R136 ;  /* 0x0000008800887308 */ /* 0x000e620000000800 */
[----:B------:R-:W-:Y:S01]  /*13610*/  FADD.FTZ R169, R169, R168 ;  /* 0x000000a8a9a97221 */ /* 0x000fe20000010000 */
[C---:B------:R-:W-:Y:S05]  /*13620*/  HMMA.16816.F32.BF16 R208, R16.reuse, R40, R208 ;  /* 0x0000002810d0723c */ /* 0x040fea00000418d0 */
[----:B------:R-:W-:Y:S03]  /*13630*/  FADD.FTZ R170, R170, R169 ;  /* 0x000000a9aaaa7221 */ /* 0x000fe60000010000 */
[----:B------:R-:W-:Y:S01]  /*13640*/  MUFU.EX2 R94, R94 ;  /* 0x0000005e005e7308 */ /* 0x000fe20000000800 */
[C---:B------:R-:W-:Y:S03]  /*13650*/  HMMA.16816.F32.BF16 R200, R16.reuse, R42, R200 ;  /* 0x0000002a10c8723c */ /* 0x040fe600000418c8 */
[----:B------:R-:W-:Y:S06]  /*13660*/  FADD.FTZ R47, R47, R170 ;  /* 0x000000aa2f2f7221 */ /* 0x000fec0000010000 */
[----:B------:R-:W2:Y:S01]  /*13670*/  MUFU.EX2 R105, R105 ;  /* 0x0000006900697308 */ /* 0x000ea20000000800 */
[----:B------:R-:W-:Y:S01]  /*13680*/  FADD.FTZ R172, R172, R47 ;  /* 0x0000002facac7221 */ /* 0x000fe20000010000 */
[C---:B---3--:R-:W-:Y:S03]  /*13690*/  HMMA.16816.F32.BF16 R196, R16.reuse, R36, R196 ;  /* 0x0000002410c4723c */ /* 0x048fe600000418c4 */
[----:B------:R-:W-:Y:S05]  /*136a0*/  FADD.FTZ R51, R51, R172 ;  /* 0x000000ac33337221 */ /* 0x000fea0000010000 */
[----:B------:R-:W-:Y:S01]  /*136b0*/  MUFU.EX2 R2, R2 ;  /* 0x0000000200027308 */ /* 0x000fe20000000800 */
[----:B------:R-:W-:Y:S01]  /*136c0*/  FADD.FTZ R174, R174, R51 ;  /* 0x00000033aeae7221 */ /* 0x000fe20000010000 */
[----:B------:R-:W-:Y:S03]  /*136d0*/  HMMA.16816.F32.BF16 R204, R16, R38, R204 ;  /* 0x0000002610cc723c */ /* 0x000fe600000418cc */
[----:B------:R-:W-:Y:S01]  /*136e0*/  FADD.FTZ R55, R55, R174 ;  /* 0x000000ae37377221 */ /* 0x000fe20000010000 */
[----:B-1----:R-:W-:Y:S01]  /*136f0*/  F2FP.BF16.F32.PACK_AB R16, R136, R93 ;  /* 0x0000005d8810723e */ /* 0x002fe200000010ff */
[----:B------:R-:W-:Y:S03]  /*13700*/  FADD.FTZ R93, R93, R82 ;  /* 0x000000525d5d7221 */ /* 0x000fe60000010000 */
[----:B------:R-:W1:Y:S01]  /*13710*/  MUFU.EX2 R65, R65 ;  /* 0x0000004100417308 */ /* 0x000e620000000800 */
[----:B------:R-:W-:Y:S01]  /*13720*/  FADD.FTZ R176, R176, R55 ;  /* 0x00000037b0b07221 */ /* 0x000fe20000010000 */
[----:B--2---:R-:W-:Y:S01]  /*13730*/  F2FP.BF16.F32.PACK_AB R18, R105, R94 ;  /* 0x0000005e6912723e */ /* 0x004fe200000010ff */
[----:B------:R-:W-:Y:S02]  /*13740*/  FADD.FTZ R93, R136, R93 ;  /* 0x0000005d885d7221 */ /* 0x000fe40000010000 */
[----:B------:R-:W-:Y:S02]  /*13750*/  FADD.FTZ R59, R59, R176 ;  /* 0x000000b03b3b7221 */ /* 0x000fe40000010000 */
[----:B------:R-:W-:Y:S03]  /*13760*/  FADD.FTZ R94, R94, R93 ;  /* 0x0000005d5e5e7221 */ /* 0x000fe60000010000 */
[----:B------:R-:W-:Y:S01]  /*13770*/  MUFU.EX2 R12, R110 ;  /* 0x0000006e000c7308 */ /* 0x000fe20000000800 */
[----:B------:R-:W-:Y:S01]  /*13780*/  FADD.FTZ R178, R178, R59 ;  /* 0x0000003bb2b27221 */ /* 0x000fe20000010000 */
[----:B------:R-:W-:Y:S03]  /*13790*/  FADD.FTZ R105, R105, R94 ;  /* 0x0000005e69697221 */ /* 0x000fe60000010000 */
[----:B------:R-:W-:Y:S05]  /*137a0*/  FADD.FTZ R63, R63, R178 ;  /* 0x000000b23f3f7221 */ /* 0x000fea0000010000 */
[----:B------:R-:W2:Y:S01]  /*137b0*/  MUFU.EX2 R67, R67 ;  /* 0x0000004300437308 */ /* 0x000ea20000000800 */
[----:B-1----:R-:W-:Y:S01]  /*137c0*/  F2FP.BF16.F32.PACK_AB R17, R65, R2 ;  /* 0x000000024111723e */ /* 0x002fe200000010ff */
[----:B------:R-:W-:Y:S01]  /*137d0*/  FADD.FTZ R190, R190, R63 ;  /* 0x0000003fbebe7221 */ /* 0x000fe20000010000 */
[----:B------:R-:W-:Y:S03]  /*137e0*/  FADD.FTZ R2, R2, R101 ;  /* 0x0000006502027221 */ /* 0x000fe60000010000 */
[----:B------:R-:W-:Y:S01]  /*137f0*/  FADD.FTZ R71, R71, R190 ;  /* 0x000000be47477221 */ /* 0x000fe20000010000 */
[----:B------:R-:W-:Y:S03]  /*13800*/  FADD.FTZ R65, R65, R2 ;  /* 0x0000000241417221 */ /* 0x000fe60000010000 */
[----:B------:R-:W-:Y:S01]  /*13810*/  MUFU.EX2 R98, R98 ;  /* 0x0000006200627308 */ /* 0x000fe20000000800 */
[----:B------:R-:W-:Y:S04]  /*13820*/  FADD.FTZ R192, R192, R71 ;  /* 0x00000047c0c07221 */ /* 0x000fe80000010000 */
[----:B------:R-:W-:Y:S05]  /*13830*/  FADD.FTZ R75, R75, R192 ;  /* 0x000000c04b4b7221 */ /* 0x000fea0000010000 */
[----:B------:R-:W1:Y:S01]  /*13840*/  MUFU.EX2 R33, R33 ;  /* 0x0000002100217308 */ /* 0x000e620000000800 */
[----:B--2---:R-:W-:Y:S01]  /*13850*/  F2FP.BF16.F32.PACK_AB R19, R67, R12 ;  /* 0x0000000c4313723e */ /* 0x004fe200000010ff */
[----:B------:R-:W-:Y:S01]  /*13860*/  FADD.FTZ R240, R240, R75 ;  /* 0x0000004bf0f07221 */ /* 0x000fe20000010000 */
[----:B------:R-:W-:Y:S03]  /*13870*/  FADD.FTZ R12, R12, R65 ;  /* 0x000000410c0c7221 */ /* 0x000fe60000010000 */
[----:B------:R-:W-:Y:S01]  /*13880*/  FADD.FTZ R79, R79, R240 ;  /* 0x000000f04f4f7221 */ /* 0x000fe20000010000 */
[----:B------:R-:W-:Y:S01]  /*13890*/  FADD.FTZ R67, R67, R12 ;  /* 0x0000000c43437221 */ /* 0x000fe20000010000 */
[C---:B------:R-:W-:Y:S02]  /*138a0*/  HMMA.16816.F32.BF16 R224, R16.reuse, R28, R224 ;  /* 0x0000001c10e0723c */ /* 0x040fe400000418e0 */
[----:B------:R-:W2:Y:S01]  /*138b0*/  MUFU.EX2 R32, R32 ;  /* 0x0000002000207308 */ /* 0x000ea20000000800 */
[----:B------:R-:W-:Y:S04]  /*138c0*/  FADD.FTZ R242, R242, R79 ;  /* 0x0000004ff2f27221 */ /* 0x000fe80000010000 */
[----:B------:R-:W-:Y:S01]  /*138d0*/  FADD.FTZ R83, R83, R242 ;  /* 0x000000f253537221 */ /* 0x000fe20000010000 */
[C---:B------:R-:W-:Y:S04]  /*138e0*/  HMMA.16816.F32.BF16 R220, R16.reuse, R30, R220 ;  /* 0x0000001e10dc723c */ /* 0x040fe800000418dc */
[----:B------:R-:W-:Y:S01]  /*138f0*/  MUFU.EX2 R34, R34 ;  /* 0x0000002200227308 */ /* 0x000fe20000000800 */
[----:B-1----:R-:W-:Y:S01]  /*13900*/  F2FP.BF16.F32.PACK_AB R4, R33, R98 ;  /* 0x000000622104723e */ /* 0x002fe200000010ff */
[----:B------:R-:W-:Y:S01]  /*13910*/  FADD.FTZ R98, R98, R105 ;  /* 0x0000006962627221 */ /* 0x000fe20000010000 */
[----:B------:R-:W-:Y:S01]  /*13920*/  FADD.FTZ R244, R244, R83 ;  /* 0x00000053f4f47221 */ /* 0x000fe20000010000 */
[C---:B------:R-:W-:Y:S06]  /*13930*/  HMMA.16816.F32.BF16 R216, R16.reuse, R24, R216 ;  /* 0x0000001810d8723c */ /* 0x040fec00000418d8 */
[----:B------:R-:W1:Y:S01]  /*13940*/  MUFU.EX2 R3, R122 ;  /* 0x0000007a00037308 */ /* 0x000e620000000800 */
[----:B--2---:R-:W-:Y:S01]  /*13950*/  F2FP.BF16.F32.PACK_AB R6, R35, R32 ;  /* 0x000000202306723e */ /* 0x004fe200000010ff */
[----:B------:R-:W-:Y:S01]  /*13960*/  FADD.FTZ R33, R33, R98 ;  /* 0x0000006221217221 */ /* 0x000fe20000010000 */
[----:B------:R-:W-:Y:S01]  /*13970*/  FADD.FTZ R87, R87, R244 ;  /* 0x000000f457577221 */ /* 0x000fe20000010000 */
[----:B------:R-:W-:Y:S06]  /*13980*/  HMMA.16816.F32.BF16 R212, R16, R26, R212 ;  /* 0x0000001a10d4723c */ /* 0x000fec00000418d4 */
[----:B------:R-:W-:Y:S01]  /*13990*/  MUFU.EX2 R0, R126 ;  /* 0x0000007e00007308 */ /* 0x000fe20000000800 */
[----:B------:R-:W-:Y:S01]  /*139a0*/  FADD.FTZ R32, R32, R33 ;  /* 0x0000002120207221 */ /* 0x000fe20000010000 */
[----:B------:R-:W-:Y:S03]  /*139b0*/  FADD.FTZ R182, R132, R87 ;  /* 0x0000005784b67221 */ /* 0x000fe60000010000 */
[----:B------:R-:W-:Y:S05]  /*139c0*/  FADD.FTZ R184, R35, R32 ;  /* 0x0000002023b87221 */ /* 0x000fea0000010000 */
[----:B------:R-:W2:Y:S01]  /*139d0*/  MUFU.EX2 R9, R9 ;  /* 0x0000000900097308 */ /* 0x000ea20000000800 */
[C---:B-1----:R-:W-:Y:S01]  /*139e0*/  F2FP.BF16.F32.PACK_AB R5, R3.reuse, R34 ;  /* 0x000000220305723e */ /* 0x042fe200000010ff */
[----:B------:R-:W-:Y:S04]  /*139f0*/  FADD.FTZ R34, R34, R67 ;  /* 0x0000004322227221 */ /* 0x000fe80000010000 */
[----:B------:R-:W-:Y:S01]  /*13a00*/  FADD.FTZ R3, R3, R34 ;  /* 0x0000002203037221 */ /* 0x000fe20000010000 */
[C---:B--2---:R-:W-:Y:S03]  /*13a10*/  F2FP.BF16.F32.PACK_AB R7, R9.reuse, R0 ;  /* 0x000000000907723e */ /* 0x044fe600000010ff */
[----:B------:R-:W-:Y:S04]  /*13a20*/  FADD.FTZ R0, R0, R3 ;  /* 0x0000000300007221 */ /* 0x000fe80000010000 */
[----:B------:R-:W-:Y:S01]  /*13a30*/  FADD.FTZ R185, R9, R0 ;  /* 0x0000000009b97221 */ /* 0x000fe20000010000 */
[C---:B------:R-:W-:Y:S08]  /*13a40*/  HMMA.16816.F32.BF16 R224, R4.reuse, R40, R224 ;  /* 0x0000002804e0723c */ /* 0x040ff000000418e0 */
[C---:B------:R-:W-:Y:S08]  /*13a50*/  HMMA.16816.F32.BF16 R220, R4.reuse, R42, R220 ;  /* 0x0000002a04dc723c */ /* 0x040ff000000418dc */
[C---:B------:R-:W-:Y:S08]  /*13a60*/  HMMA.16816.F32.BF16 R216, R4.reuse, R36, R216 ;  /* 0x0000002404d8723c */ /* 0x040ff000000418d8 */
[----:B------:R-:W-:Y:S01]  /*13a70*/  HMMA.16816.F32.BF16 R212, R4, R38, R212 ;  /* 0x0000002604d4723c */ /* 0x000fe200000418d4 */
[----:B------:R-:W-:Y:S08]  /*13a80*/  @!UPT UIADD3 URZ, UPT, UPT, URZ, URZ, URZ ;  /* 0x000000fffffff290 */ /* 0x000ff0000fffe0ff */
[----:B------:R-:W-:Y:S11]  /*13a90*/  @P0 BRA `(.L_x_712) ;  /* 0xffffffb000680947 */ /* 0x000ff6000383ffff */
.L_x_711:
[----:B------:R-:W2:Y:S01]  /*13aa0*/  SHFL.BFLY PT, R5, R182, 0x2, 0x1f ;  /* 0x0c401f00b6057f89 */ /* 0x000ea200000e0000 */
[----:B------:R-:W3:Y:S01]  /*13ab0*/  S2UR UR4, SR_CgaCtaId ;  /* 0x00000000000479c3 */ /* 0x000ee20000008800 */
[----:B------:R-:W-:Y:S01]  /*13ac0*/  UMOV UR5, 0x400 ;  /* 0x0000040000057882 */ /* 0x000fe20000000000 */
[----:B------:R-:W-:Y:S01]  /*13ad0*/  ISETP.NE.AND P2, PT, R228, -0x1, PT ;  /* 0xffffffffe400780c */ /* 0x000fe20003f45270 */
[----:B------:R-:W4:Y:S04]  /*13ae0*/  SHFL.BFLY PT, R4, R183, 0x2, 0x1f ;  /* 0x0c401f00b7047f89 */ /* 0x000f2800000e0000 */
[----:B------:R-:W5:Y:S04]  /*13af0*/  SHFL.BFLY PT, R3, R184, 0x2, 0x1f ;  /* 0x0c401f00b8037f89 */ /* 0x000f6800000e0000 */
[----:B------:R-:W1:Y:S01]  /*13b00*/  SHFL.BFLY PT, R0, R185, 0x2, 0x1f ;  /* 0x0c401f00b9007f89 */ /* 0x000e6200000e0000 */
[----:B--2---:R-:W-:Y:S01]  /*13b10*/  FADD.FTZ R2, R5, R182 ;  /* 0x000000b605027221 */ /* 0x004fe20000010000 */
[----:B---3--:R-:W-:Y:S01]  /*13b20*/  ULEA UR4, UR4, UR5, 0x18 ;  /* 0x0000000504047291 */ /* 0x008fe2000f8ec0ff */
[----:B----4-:R-:W-:-:S03]  /*13b30*/  FADD.FTZ R5, R4, R183 ;  /* 0x000000b704057221 */ /* 0x010fc60000010000 */
[----:B------:R-:W2:Y:S01]  /*13b40*/  SHFL.BFLY PT, R7, R2, 0x1, 0x1f ;  /* 0x0c201f0002077f89 */ /* 0x000ea200000e0000 */
[----:B-----5:R-:W-:-:S03]  /*13b50*/  FADD.FTZ R6, R3, R184 ;  /* 0x000000b803067221 */ /* 0x020fc60000010000 */
[----:B------:R-:W3:Y:S01]  /*13b60*/  SHFL.BFLY PT, R4, R5, 0x1, 0x1f ;  /* 0x0c201f0005047f89 */ /* 0x000ee200000e0000 */
[----:B-1----:R-:W-:-:S03]  /*13b70*/  FADD.FTZ R9, R0, R185 ;  /* 0x000000b900097221 */ /* 0x002fc60000010000 */
[----:B------:R-:W1:Y:S04]  /*13b80*/  SHFL.BFLY PT, R3, R6, 0x1, 0x1f ;  /* 0x0c201f0006037f89 */ /* 0x000e6800000e0000 */
[----:B------:R-:W4:Y:S01]  /*13b90*/  SHFL.BFLY PT, R0, R9, 0x1, 0x1f ;  /* 0x0c201f0009007f89 */ /* 0x000f2200000e0000 */
[----:B--2---:R-:W-:Y:S01]  /*13ba0*/  FADD.FTZ R7, R2, R7 ;  /* 0x0000000702077221 */ /* 0x004fe20000010000 */
[C---:B------:R-:W-:Y:S01]  /*13bb0*/  SHF.L.U32 R2, R230.reuse, 0x3, RZ ;  /* 0x00000003e6027819 */ /* 0x040fe200000006ff */
[----:B---3--:R-:W-:Y:S01]  /*13bc0*/  FADD.FTZ R12, R5, R4 ;  /* 0x00000004050c7221 */ /* 0x008fe20000010000 */
[----:B------:R-:W-:Y:S01]  /*13bd0*/  SHF.L.U32 R4, R230, 0x4, RZ ;  /* 0x00000004e6047819 */ /* 0x000fe200000006ff */
[----:B------:R-:W2:Y:S01]  /*13be0*/  MUFU.RCP R10, R7 ;  /* 0x00000007000a7308 */ /* 0x000ea20000001000 */
[----:B------:R-:W-:Y:S01]  /*13bf0*/  LOP3.LUT R5, R2, 0xc0, RZ, 0xc0, !PT ;  /* 0x000000c002057812 */ /* 0x000fe200078ec0ff */
[----:B-1----:R-:W-:Y:S01]  /*13c00*/  FADD.FTZ R3, R6, R3 ;  /* 0x0000000306037221 */ /* 0x002fe20000010000 */
[----:B------:R-:W-:-:S02]  /*13c10*/  LOP3.LUT R193, R193, 0x3e00, R4, 0xf8, !PT ;  /* 0x00003e00c1c17812 */ /* 0x000fc400078ef804 */
[----:B------:R-:W-:Y:S01]  /*13c20*/  LOP3.LUT R4, R5, 0x18, R230, 0xf8, !PT ;  /* 0x0000001805047812 */ /* 0x000fe200078ef8e6 */
[----:B----4-:R-:W-:Y:S01]  /*13c30*/  FADD.FTZ R0, R9, R0 ;  /* 0x0000000009007221 */ /* 0x010fe20000010000 */
[----:B------:R-:W-:Y:S01]  /*13c40*/  LOP3.LUT R193, R193, 0x20, R2, 0xf8, !PT ;  /* 0x00000020c1c17812 */ /* 0x000fe200078ef802 */
[----:B------:R-:W-:Y:S01]  /*13c50*/  MUFU.RCP R13, R12 ;  /* 0x0000000c000d7308 */ /* 0x000fe20000001000 */
[----:B------:R-:W-:Y:S02]  /*13c60*/  FSETP.NE.FTZ.AND P4, PT, R3, RZ, PT ;  /* 0x000000ff0300720b */ /* 0x000fe40003f95000 */
[----:B------:R-:W-:Y:S02]  /*13c70*/  SHF.L.U32 R6, R230, 0x2, RZ ;  /* 0x00000002e6067819 */ /* 0x000fe400000006ff */
[----:B------:R-:W-:Y:S02]  /*13c80*/  FSETP.NE.FTZ.AND P6, PT, R7, RZ, PT ;  /* 0x000000ff0700720b */ /* 0x000fe40003fd5000 */
[----:B------:R-:W-:Y:S01]  /*13c90*/  LOP3.LUT R4, R193, R4, RZ, 0xfc, !PT ;  /* 0x00000004c1047212 */ /* 0x000fe200078efcff */
[----:B------:R-:W1:Y:S01]  /*13ca0*/  MUFU.RCP R2, R3 ;  /* 0x0000000300027308 */ /* 0x000e620000001000 */
[----:B------:R-:W-:-:S02]  /*13cb0*/  LOP3.LUT R9, R6, 0x20, RZ, 0xc0, !PT ;  /* 0x0000002006097812 */ /* 0x000fc400078ec0ff */
[----:B--2---:R-:W-:Y:S02]  /*13cc0*/  FSEL R10, R10, 1, P6 ;  /* 0x3f8000000a0a7808 */ /* 0x004fe40003000000 */
[----:B------:R-:W-:Y:S02]  /*13cd0*/  LOP3.LUT R6, R6, 0x40, RZ, 0xc0, !PT ;  /* 0x0000004006067812 */ /* 0x000fe400078ec0ff */
[----:B------:R-:W-:Y:S01]  /*13ce0*/  LEA R15, R4, UR4, 0x1 ;  /* 0x00000004040f7c11 */ /* 0x000fe2000f8e08ff */
[----:B------:R-:W2:Y:S01]  /*13cf0*/  MUFU.RCP R5, R0 ;  /* 0x0000000000057308 */ /* 0x000ea20000001000 */
[----:B------:R-:W-:Y:S01]  /*13d00*/  FSETP.NE.FTZ.AND P5, PT, R12, RZ, PT ;  /* 0x000000ff0c00720b */ /* 0x000fe20003fb5000 */
        /* <DEDUP_REMOVED lines=9> */
[----:B------:R-:W-:Y:S01]  /*13da0*/  IADD3 R19, PT, PT, R15, -R6, RZ ;  /* 0x800000060f137210 */ /* 0x000fe20007ffe0ff */
[----:B------:R-:W1:Y:S01]  /*13db0*/  LDC R10, c[0x0][0x434] ;  /* 0x00010d00ff0a7b82 */ /* 0x000e620000000800 */
[----:B------:R-:W-:Y:S01]  /*13dc0*/  FSETP.NE.FTZ.AND P3, PT, R0, RZ, PT ;  /* 0x000000ff0000720b */ /* 0x000fe20003f75000 */
        /* <DEDUP_REMOVED lines=8> */
[----:B------:R-:W1:Y:S01]  /*13e50*/  LDC R6, c[0x0][0x434] ;  /* 0x00010d00ff067b82 */ /* 0x000e620000000800 */
[----:B------:R-:W-:Y:S01]  /*13e60*/  FSEL R13, R13, 1, P5 ;  /* 0x3f8000000d0d7808 */ /* 0x000fe20002800000 */
[----:B------:R-:W3:Y:S01]  /*13e70*/  @P6 MUFU.LG2 R7, R7 ;  /* 0x0000000700076308 */ /* 0x000ee20000000c00 */
[----:B--2---:R-:W-:-:S02]  /*13e80*/  FSEL R5, R5, 1, P3 ;  /* 0x3f80000005057808 */ /* 0x004fc40001800000 */
[----:B------:R-:W-:Y:S01]  /*13e90*/  F2FP.BF16.F32.PACK_AB R208, R209, R208 ;  /* 0x000000d0d1d0723e */ /* 0x000fe200000010ff */
[C---:B------:R-:W-:Y:S01]  /*13ea0*/  FMUL.FTZ R210, R13.reuse, R210 ;  /* 0x000000d20dd27220 */ /* 0x040fe20000410000 */
[C---:B------:R-:W-:Y:S01]  /*13eb0*/  FMUL.FTZ R211, R13.reuse, R211 ;  /* 0x000000d30dd37220 */ /* 0x040fe20000410000 */
[----:B------:R-:W2:Y:S01]  /*13ec0*/  LDC.U8 R2, c[0x0][0x549] ;  /* 0x00015240ff027b82 */ /* 0x000ea20000000000 */
        /* <DEDUP_REMOVED lines=12> */
[----:B------:R-:W-:Y:S01]  /*13f90*/  FMUL.FTZ R214, R5, R214 ;  /* 0x000000d605d67220 */ /* 0x000fe20000410000 */
[----:B------:R-:W-:Y:S01]  /*13fa0*/  F2FP.BF16.F32.PACK_AB R210, R211, R210 ;  /* 0x000000d2d3d2723e */ /* 0x000fe200000010ff */
[----:B------:R-:W-:Y:S01]  /*13fb0*/  FMUL.FTZ R5, R5, R215 ;  /* 0x000000d705057220 */ /* 0x000fe20000410000 */
[----:B------:R-:W-:Y:S01]  /*13fc0*/  F2FP.BF16.F32.PACK_AB R200, R201, R200 ;  /* 0x000000c8c9c8723e */ /* 0x000fe200000010ff */
[----:B------:R-:W-:Y:S01]  /*13fd0*/  STS [R15], R208 ;  /* 0x000000d00f007388 */ /* 0x000fe20000000800 */
[----:B------:R-:W-:Y:S01]  /*13fe0*/  F2FP.BF16.F32.PACK_AB R202, R203, R202 ;  /* 0x000000cacbca723e */ /* 0x000fe200000010ff */
[----:B------:R-:W4:Y:S01]  /*13ff0*/  @P6 LDC R25, c[0x0][0x458] ;  /* 0x00011600ff196b82 */ /* 0x000f220000000800 */
[----:B------:R-:W-:Y:S01]  /*14000*/  IADD3 R17, PT, PT, R15, -R9, RZ ;  /* 0x800000090f117210 */ /* 0x000fe20007ffe0ff */
[----:B------:R-:W-:Y:S01]  /*14010*/  STS [R15+0x200], R210 ;  /* 0x000200d20f007388 */ /* 0x000fe20000000800 */
[----:B------:R-:W-:Y:S01]  /*14020*/  F2FP.BF16.F32.PACK_AB R224, R225, R224 ;  /* 0x000000e0e1e0723e */ /* 0x000fe200000010ff */
[----:B------:R1:W1:Y:S01]  /*14030*/  @P5 MUFU.LG2 R26, R12 ;  /* 0x0000000c001a5308 */ /* 0x0002620000000c00 */
[----:B--2---:R-:W-:Y:S01]  /*14040*/  ISETP.NE.AND P0, PT, R2, RZ, PT ;  /* 0x000000ff0200720c */ /* 0x004fe20003f05270 */
        /* <DEDUP_REMOVED lines=9> */
[----:B------:R-:W-:-:S02]  /*140e0*/  F2FP.BF16.F32.PACK_AB R198, R199, R198 ;  /* 0x000000c6c7c6723e */ /* 0x000fc400000010ff */
[----:B------:R-:W-:Y:S01]  /*140f0*/  F2FP.BF16.F32.PACK_AB R204, R205, R204 ;  /* 0x000000cccdcc723e */ /* 0x000fe200000010ff */
[----:B------:R-:W1:Y:S01]  /*14100*/  @P0 LDC R21, c[0x0][0x430] ;  /* 0x00010c00ff150b82 */ /* 0x000e620000000800 */
[----:B------:R-:W-:Y:S01]  /*14110*/  F2FP.BF16.F32.PACK_AB R13, R13, R206 ;  /* 0x000000ce0d0d723e */ /* 0x000fe200000010ff */
[----:B------:R5:W-:Y:S01]  /*14120*/  STS [R15+0x1200], R226 ;  /* 0x001200e20f007388 */ /* 0x000be20000000800 */
[----:B------:R-:W-:Y:S02]  /*14130*/  IADD3 R29, PT, PT, -R9, R19, RZ ;  /* 0x00000013091d7210 */ /* 0x000fe40007ffe1ff */
[----:B------:R-:W-:Y:S01]  /*14140*/  F2FP.BF16.F32.PACK_AB R216, R217, R216 ;  /* 0x000000d8d9d8723e */ /* 0x000fe200000010ff */
[----:B------:R-:W-:Y:S01]  /*14150*/  STS [R17+0x1010], R220 ;  /* 0x001010dc11007388 */ /* 0x000fe20000000800 */
[----:B------:R-:W-:Y:S01]  /*14160*/  F2FP.BF16.F32.PACK_AB R218, R219, R218 ;  /* 0x000000dadbda723e */ /* 0x000fe200000010ff */
[----:B------:R-:W3:Y:S01]  /*14170*/  LDC.U8 R9, c[0x0][0x548] ;  /* 0x00015200ff097b82 */ /* 0x000ee20000000000 */
[----:B------:R-:W-:Y:S01]  /*14180*/  F2FP.BF16.F32.PACK_AB R214, R5, R214 ;  /* 0x000000d605d6723e */ /* 0x000fe200000010ff */
[----:B------:R-:W-:Y:S01]  /*14190*/  STS [R17+0x1210], R222 ;  /* 0x001210de11007388 */ /* 0x000fe20000000800 */
[----:B------:R-:W-:-:S03]  /*141a0*/  F2FP.BF16.F32.PACK_AB R212, R213, R212 ;  /* 0x000000d4d5d4723e */ /* 0x000fc600000010ff */
[----:B------:R-:W-:Y:S02]  /*141b0*/  STS [R19+0x20], R196 ;  /* 0x000020c413007388 */ /* 0x000fe40000000800 */
[----:B------:R-:W4:Y:S02]  /*141c0*/  @!P2 LDC.64 R4, c[0x0][0x400] ;  /* 0x00010000ff04ab82 */ /* 0x000f240000000a00 */
[----:B------:R-:W-:Y:S04]  /*141d0*/  STS [R19+0x220], R198 ;  /* 0x000220c613007388 */ /* 0x000fe80000000800 */
[----:B------:R-:W-:Y:S01]  /*141e0*/  STS [R29+0x30], R204 ;  /* 0x000030cc1d007388 */ /* 0x000fe20000000800 */
[----:B-1----:R-:W-:-:S03]  /*141f0*/  @P0 IMAD R10, R21, R6, RZ ;  /* 0x00000006150a0224 */ /* 0x002fc600078e02ff */
[----:B------:R1:W-:Y:S01]  /*14200*/  STS [R29+0x230], R13 ;  /* 0x0002300d1d007388 */ /* 0x0003e20000000800 */
[----:B-----5:R-:W2:Y:S03]  /*14210*/  @P2 LDC.64 R14, c[0x0][0x408] ;  /* 0x00010200ff0e2b82 */ /* 0x020ea60000000a00 */
[----:B------:R2:W-:Y:S01]  /*14220*/  STS [R19+0x1020], R216 ;  /* 0x001020d813007388 */ /* 0x0005e20000000800 */
[----:B---3--:R-:W-:-:S03]  /*14230*/  ISETP.NE.AND P1, PT, R9, RZ, !P0 ;  /* 0x000000ff0900720c */ /* 0x008fc60004725270 */
[----:B------:R3:W-:Y:S01]  /*14240*/  STS [R19+0x1220], R218 ;  /* 0x001220da13007388 */ /* 0x0007e20000000800 */
[----:B------:R-:W2:Y:S01]  /*14250*/  @P0 LDC R21, c[0x0][0x430] ;  /* 0x00010c00ff150b82 */ /* 0x000ea20000000800 */
[----:B------:R-:W2:Y:S01]  /*14260*/  S2R R2, SR_CTAID.X ;  /* 0x0000000000027919 */ /* 0x000ea20000002500 */
[----:B----4-:R-:W-:Y:S01]  /*14270*/  @!P2 IMAD.WIDE.U32 R22, R231, R4, RZ ;  /* 0x00000004e716a225 */ /* 0x010fe200078e00ff */
[----:B------:R-:W-:Y:S01]  /*14280*/  @P0 MOV R4, 0x1 ;  /* 0x0000000100040802 */ /* 0x000fe20000000f00 */
[----:B------:R3:W-:Y:S04]  /*14290*/  STS [R29+0x1030], R212 ;  /* 0x001030d41d007388 */ /* 0x0007e80000000800 */
[----:B------:R3:W-:Y:S01]  /*142a0*/  STS [R29+0x1230], R214 ;  /* 0x001230d61d007388 */ /* 0x0007e20000000800 */
[----:B-1----:R-:W1:Y:S01]  /*142b0*/  S2R R13, SR_CTAID.Z ;  /* 0x00000000000d7919 */ /* 0x002e620000002700 */
[----:B------:R-:W-:Y:S05]  /*142c0*/  @P0 BRA `(.L_x_715) ;  /* 0x0000000000200947 */ /* 0x000fea0003800000 */
[----:B------:R-:W-:Y:S01]  /*142d0*/  ISETP.NE.AND P0, PT, R9, RZ, PT ;  /* 0x000000ff0900720c */ /* 0x000fe20003f05270 */
[----:B------:R-:W4:-:S12]  /*142e0*/  LDC R3, c[0x0][0x3e0] ;  /* 0x0000f800ff037b82 */ /* 0x000f180000000800 */
[----:B------:R-:W4:Y:S01]  /*142f0*/  @P0 LDC R4, c[0x0][0x454] ;  /* 0x00011500ff040b82 */ /* 0x000f220000000800 */
[----:B--2---:R-:W-:Y:S02]  /*14300*/  @P0 MOV R21, 0x1 ;  /* 0x0000000100150802 */ /* 0x004fe40000000f00 */
[----:B------:R-:W-:-:S05]  /*14310*/  @!P0 MOV R21, 0x1 ;  /* 0x0000000100158802 */ /* 0x000fca0000000f00 */
[----:B------:R-:W2:Y:S01]  /*14320*/  @P0 LDC R10, c[0x0][0x454] ;  /* 0x00011500ff0a0b82 */ /* 0x000ea20000000800 */
[-C--:B----4-:R-:W-:Y:S02]  /*14330*/  @P0 IMAD R4, R4, R3.reuse, RZ ;  /* 0x0000000304040224 */ /* 0x090fe400078e02ff */
[----:B------:R-:W-:-:S07]  /*14340*/  @!P0 IMAD R4, R6, R3, RZ ;  /* 0x0000000306048224 */ /* 0x000fce00078e02ff */
.L_x_715:
[----:B------:R-:W-:Y:S01]  /*14350*/  BAR.SYNC.DEFER_BLOCKING 0x0 ;  /* 0x0000000000007b1d */ /* 0x000fe20000010000 */
[C---:B------:R-:W-:Y:S01]  /*14360*/  ISETP.NE.AND P0, PT, R228.reuse, -0x1, PT ;  /* 0xffffffffe400780c */ /* 0x040fe20003f05270 */
[----:B------:R-:W-:Y:S02]  /*14370*/  @!P2 IMAD R3, R231, R5, R23 ;  /* 0x00000005e703a224 */ /* 0x000fe400078e0217 */
[----:B------:R-:W-:Y:S01]  /*14380*/  @P6 FMUL.FTZ R7, R7, 0.69314718246459960938 ;  /* 0x3f31721807076820 */ /* 0x000fe20000410000 */
[C---:B--23--:R-:W-:Y:S01]  /*14390*/  @P2 IMAD.WIDE.U32 R28, R228.reuse, R14, RZ ;  /* 0x0000000ee41c2225 */ /* 0x04cfe200078e00ff */
[----:B------:R-:W-:Y:S02]  /*143a0*/  MOV R20, 0x7f800000 ;  /* 0x7f80000000147802 */ /* 0x000fe40000000f00 */
[----:B------:R-:W2:Y:S01]  /*143b0*/  @P4 LDC R5, c[0x0][0x458] ;  /* 0x00011600ff054b82 */ /* 0x000ea20000000800 */
[----:B------:R-:W3:Y:S01]  /*143c0*/  @P3 MUFU.LG2 R0, R0 ;  /* 0x0000000000003308 */ /* 0x000ee20000000c00 */
[----:B------:R-:W-:-:S02]  /*143d0*/  @P2 IMAD R3, R228, R15, R29 ;  /* 0x0000000fe4032224 */ /* 0x000fc400078e021d */
[----:B------:R-:W-:Y:S01]  /*143e0*/  @P6 FFMA.FTZ R20, R130, R25, R7 ;  /* 0x0000001982146223 */ /* 0x000fe20000010007 */
[----:B-1----:R-:W-:Y:S02]  /*143f0*/  IMAD R10, R13, R10, RZ ;  /* 0x0000000a0d0a7224 */ /* 0x002fe400078e02ff */
[----:B------:R-:W-:Y:S01]  /*14400*/  @P5 FMUL.FTZ R26, R26, 0.69314718246459960938 ;  /* 0x3f3172181a1a5820 */ /* 0x000fe20000410000 */
[----:B------:R-:W-:Y:S01]  /*14410*/  IMAD R7, R2, R21, RZ ;  /* 0x0000001502077224 */ /* 0x000fe200078e02ff */
[----:B------:R-:W-:Y:S01]  /*14420*/  MOV R12, 0x7f800000 ;  /* 0x7f800000000c7802 */ /* 0x000fe20000000f00 */
[----:B------:R-:W1:Y:S01]  /*14430*/  @P3 LDC R30, c[0x0][0x458] ;  /* 0x00011600ff1e3b82 */ /* 0x000e620000000800 */
[C---:B------:R-:W-:Y:S01]  /*14440*/  @!P0 IMAD R228, R231.reuse, R6, RZ ;  /* 0x00000006e7e48224 */ /* 0x040fe200078e02ff */
[----:B------:R-:W-:Y:S01]  /*14450*/  LOP3.LUT P0, RZ, R230, 0x3, RZ, 0xc0, !PT ;  /* 0x00000003e6ff7812 */ /* 0x000fe2000780c0ff */
[----:B------:R-:W-:Y:S01]  /*14460*/  @!P1 IMAD R10, R231, R4, R10 ;  /* 0x00000004e70a9224 */ /* 0x000fe200078e020a */
[----:B------:R-:W-:Y:S01]  /*14470*/  SHF.L.U32 R7, R7, 0x7, RZ ;  /* 0x0000000707077819 */ /* 0x000fe200000006ff */
[----:B------:R-:W-:Y:S01]  /*14480*/  @P5 FFMA.FTZ R12, R129, R24, R26 ;  /* 0x00000018810c5223 */ /* 0x000fe2000001001a */
[----:B------:R-:W-:Y:S01]  /*14490*/  SHF.R.S32.HI R4, RZ, 0x1f, R228 ;  /* 0x0000001fff047819 */ /* 0x000fe200000114e4 */
[----:B------:R-:W-:Y:S01]  /*144a0*/  @P4 FMUL.FTZ R27, R27, 0.69314718246459960938 ;  /* 0x3f3172181b1b4820 */ /* 0x000fe20000410000 */
[----:B------:R-:W-:Y:S01]  /*144b0*/  SEL R228, R228, RZ, P1 ;  /* 0x000000ffe4e47207 */ /* 0x000fe20000800000 */
[----:B------:R-:W-:Y:S01]  /*144c0*/  BSSY.RECONVERGENT B0, `(.L_x_716) ;  /* 0x0000034000007945 */ /* 0x000fe20003800200 */
[----:B------:R4:W4:Y:S01]  /*144d0*/  LDS.128 R16, [R232+0x1800] ;  /* 0x00180000e8107984 */ /* 0x0009220000000c00 */
[----:B---3--:R-:W-:Y:S01]  /*144e0*/  @P3 FMUL.FTZ R6, R0, 0.69314718246459960938 ;  /* 0x3f31721800063820 */ /* 0x008fe20000410000 */
[----:B------:R-:W-:-:S02]  /*144f0*/  SEL R4, R4, RZ, P1 ;  /* 0x000000ff04047207 */ /* 0x000fc40000800000 */
[--C-:B------:R-:W-:Y:S02]  /*14500*/  IADD3 R0, P5, P1, R7, R228, R10.reuse ;  /* 0x000000e407007210 */ /* 0x100fe400079be00a */
[----:B------:R-:W-:Y:S02]  /*14510*/  SHF.R.S32.HI R9, RZ, 0x1f, R10 ;  /* 0x0000001fff097819 */ /* 0x000fe4000001140a */
[----:B------:R-:W-:Y:S02]  /*14520*/  SHF.R.S32.HI R24, RZ, 0x1f, R7 ;  /* 0x0000001fff187819 */ /* 0x000fe40000011407 */
[----:B------:R-:W-:Y:S01]  /*14530*/  MOV R15, 0x7f800000 ;  /* 0x7f800000000f7802 */ /* 0x000fe20000000f00 */
[----:B--2---:R-:W-:Y:S01]  /*14540*/  @P4 FFMA.FTZ R15, R8, R5, R27 ;  /* 0x00000005080f4223 */ /* 0x004fe2000001001b */
[----:B------:R-:W-:Y:S01]  /*14550*/  MOV R14, 0x7f800000 ;  /* 0x7f800000000e7802 */ /* 0x000fe20000000f00 */
[----:B-1----:R-:W-:Y:S01]  /*14560*/  @P3 FFMA.FTZ R14, R11, R30, R6 ;  /* 0x0000001e0b0e3223 */ /* 0x002fe20000010006 */
[----:B------:R-:W-:-:S02]  /*14570*/  IADD3.X R24, PT, PT, R24, R4, R9, P5, P1 ;  /* 0x0000000418187210 */ /* 0x000fc40002fe2409 */
[----:B------:R-:W-:Y:S01]  /*14580*/  SHF.R.U32.HI R34, RZ, 0x2, R230 ;  /* 0x00000002ff227819 */ /* 0x000fe200000116e6 */
        /* <DEDUP_REMOVED lines=15> */
[----:B------:R-:W2:Y:S02]  /*14680*/  @!P5 LDC.64 R8, c[0x0][0x420] ;  /* 0x00010800ff08db82 */ /* 0x000ea40000000a00 */
[----:B------:R-:W-:Y:S01]  /*14690*/  @!P6 LEA.HI.X.SX32 R26, R33, R24, 0x1, P0 ;  /* 0x00000018211ae211 */ /* 0x000fe200000f0eff */
[-C--:B------:R-:W-:Y:S02]  /*146a0*/  @!P4 IMAD R33, R30, R21.reuse, RZ ;  /* 0x000000151e21c224 */ /* 0x080fe400078e02ff */
[----:B------:R-:W-:-:S03]  /*146b0*/  @!P3 IMAD R21, R27, R21, RZ ;  /* 0x000000151b15b224 */ /* 0x000fc600078e02ff */
[----:B------:R-:W3:Y:S08]  /*146c0*/  @!P4 LDC.64 R6, c[0x0][0x420] ;  /* 0x00010800ff06cb82 */ /* 0x000ef00000000a00 */
[----:B------:R-:W4:Y:S01]  /*146d0*/  @!P3 LDC.64 R4, c[0x0][0x420] ;  /* 0x00010800ff04bb82 */ /* 0x000f220000000a00 */
[----:B-1----:R-:W-:Y:S02]  /*146e0*/  @!P6 LEA R36, P1, R25, R10, 0x2 ;  /* 0x0000000a1924e211 */ /* 0x002fe400078210ff */
[----:B------:R-:W-:-:S02]  /*146f0*/  @!P5 IADD3 R10, P0, PT, R31, R0, RZ ;  /* 0x000000001f0ad210 */ /* 0x000fc40007f1e0ff */
[----:B------:R-:W-:Y:S02]  /*14700*/  @!P6 LEA.HI.X R37, R25, R11, R26, 0x2, P1 ;  /* 0x0000000b1925e211 */ /* 0x000fe400008f141a */
[----:B------:R-:W-:Y:S02]  /*14710*/  @!P5 LEA.HI.X.SX32 R31, R31, R24, 0x1, P0 ;  /* 0x000000181f1fd211 */ /* 0x000fe400000f0eff */
[C---:B--2---:R-:W-:Y:S01]  /*14720*/  @!P5 LEA R26, P0, R10.reuse, R8, 0x2 ;  /* 0x000000080a1ad211 */ /* 0x044fe200078010ff */
[----:B------:R1:W-:Y:S01]  /*14730*/  @!P6 STG.E desc[UR8][R36.64], R20 ;  /* 0x000000142400e986 */ /* 0x0003e2000c101908 */
[-C--:B------:R-:W-:Y:S02]  /*14740*/  @!P4 IADD3 R8, P1, PT, R33, R0.reuse, RZ ;  /* 0x000000002108c210 */ /* 0x080fe40007f3e0ff */
[----:B------:R-:W-:Y:S02]  /*14750*/  @!P5 LEA.HI.X R27, R10, R9, R31, 0x2, P0 ;  /* 0x000000090a1bd211 */ /* 0x000fe400000f141f */
[----:B------:R-:W-:-:S02]  /*14760*/  @!P3 IADD3 R0, P0, PT, R21, R0, RZ ;  /* 0x000000001500b210 */ /* 0x000fc40007f1e0ff */
[----:B------:R-:W-:Y:S01]  /*14770*/  @!P4 LEA.HI.X.SX32 R33, R33, R24, 0x1, P1 ;  /* 0x000000182121c211 */ /* 0x000fe200008f0eff */
[----:B------:R1:W-:Y:S01]  /*14780*/  @!P5 STG.E desc[UR8][R26.64], R12 ;  /* 0x0000000c1a00d986 */ /* 0x0003e2000c101908 */
[C---:B---3--:R-:W-:Y:S02]  /*14790*/  @!P4 LEA R6, P1, R8.reuse, R6, 0x2 ;  /* 0x000000060806c211 */ /* 0x048fe400078210ff */
[----:B------:R-:W-:Y:S02]  /*147a0*/  @!P3 LEA.HI.X.SX32 R21, R21, R24, 0x1, P0 ;  /* 0x000000181515b211 */ /* 0x000fe400000f0eff */
[----:B------:R-:W-:Y:S02]  /*147b0*/  @!P4 LEA.HI.X R7, R8, R7, R33, 0x2, P1 ;  /* 0x000000070807c211 */ /* 0x000fe400008f1421 */
[----:B----4-:R-:W-:-:S03]  /*147c0*/  @!P3 LEA R4, P0, R0, R4, 0x2 ;  /* 0x000000040004b211 */ /* 0x010fc600078010ff */
[----:B------:R1:W-:Y:S01]  /*147d0*/  @!P4 STG.E desc[UR8][R6.64], R15 ;  /* 0x0000000f0600c986 */ /* 0x0003e2000c101908 */
[----:B------:R-:W-:-:S05]  /*147e0*/  @!P3 LEA.HI.X R5, R0, R5, R21, 0x2, P0 ;  /* 0x000000050005b211 */ /* 0x000fca00000f1415 */
[----:B------:R1:W-:Y:S04]  /*147f0*/  @!P3 STG.E desc[UR8][R4.64], R14 ;  /* 0x0000000e0400b986 */ /* 0x0003e8000c101908 */
.L_x_717:
[----:B------:R-:W-:Y:S05]  /*14800*/  BSYNC.RECONVERGENT B0 ;  /* 0x0000000000007941 */ /* 0x000fea0003800200 */
.L_x_716:
[----:B------:R-:W2:Y:S01]  /*14810*/  LDCU UR6, c[0x0][0x440] ;  /* 0x00008800ff0677ac */ /* 0x000ea20008000800 */
[----:B------:R-:W-:Y:S01]  /*14820*/  @P2 IMAD.MOV.U32 R22, RZ, RZ, R28 ;  /* 0x000000ffff162224 */ /* 0x000fe200078e001c */
[C---:B-1----:R-:W-:Y:S01]  /*14830*/  IADD3 R7, PT, PT, R34.reuse, 0x40, RZ ;  /* 0x0000004022077810 */ /* 0x042fe20007ffe0ff */
[C---:B------:R-:W-:Y:S01]  /*14840*/  VIADD R9, R34.reuse, 0x20 ;  /* 0x0000002022097836 */ /* 0x040fe20000000000 */
[----:B------:R-:W1:Y:S01]  /*14850*/  LDCU.64 UR4, c[0x0][0x410] ;  /* 0x00008200ff0477ac */ /* 0x000e620008000a00 */
[----:B------:R-:W-:Y:S01]  /*14860*/  VIADD R5, R34, 0x60 ;  /* 0x0000006022057836 */ /* 0x000fe20000000000 */
[----:B------:R-:W-:Y:S01]  /*14870*/  IADD3 R22, P1, PT, R162, R22, RZ ;  /* 0x00000016a2167210 */ /* 0x000fe20007f3e0ff */
[----:B------:R-:W-:Y:S01]  /*14880*/  IMAD.MOV.U32 R35, RZ, RZ, RZ ;  /* 0x000000ffff237224 */ /* 0x000fe200078e00ff */
[----:B------:R-:W-:Y:S02]  /*14890*/  BSSY.RECONVERGENT B0, `(.L_x_718) ;  /* 0x0000016000007945 */ /* 0x000fe40003800200 */
[----:B------:R-:W-:Y:S01]  /*148a0*/  IADD3.X R23, PT, PT, RZ, R3, RZ, P1, !PT ;  /* 0x00000003ff177210 */ /* 0x000fe20000ffe4ff */
[----:B------:R-:W-:Y:S01]  /*148b0*/  IMAD.WIDE.U32 R10, R2, 0x80, R34 ;  /* 0x00000080020a7825 */ /* 0x000fe200078e0022 */
[----:B--2---:R-:W-:-:S04]  /*148c0*/  ISETP.GE.AND P0, PT, R162, UR6, PT ;  /* 0x00000006a2007c0c */ /* 0x004fc8000bf06270 */
[-C--:B------:R-:W-:Y:S01]  /*148d0*/  ISETP.GE.OR P2, PT, R9, R194.reuse, P0 ;  /* 0x000000c20900720c */ /* 0x080fe20000746670 */
[----:B-1----:R-:W-:Y:S01]  /*148e0*/  IMAD.WIDE.U32 R8, R13, UR4, R22 ;  /* 0x000000040d087c25 */ /* 0x002fe2000f8e0016 */
[-C--:B------:R-:W-:Y:S02]  /*148f0*/  ISETP.GE.OR P1, PT, R7, R194.reuse, P0 ;  /* 0x000000c20700720c */ /* 0x080fe40000726670 */
[-C--:B------:R-:W-:Y:S01]  /*14900*/  ISETP.GE.OR P3, PT, R34, R194.reuse, P0 ;  /* 0x000000c22200720c */ /* 0x080fe20000766670 */
[----:B------:R-:W-:Y:S01]  /*14910*/  IMAD R13, R13, UR5, R9 ;  /* 0x000000050d0d7c24 */ /* 0x000fe2000f8e0209 */
[----:B------:R-:W-:Y:S02]  /*14920*/  ISETP.GE.OR P0, PT, R5, R194, P0 ;  /* 0x000000c20500720c */ /* 0x000fe40000706670 */
[----:B------:R1:W2:Y:S09]  /*14930*/  LDS.128 R4, [R232] ;  /* 0x00000000e8047984 */ /* 0x0002b20000000c00 */
        /* <DEDUP_REMOVED lines=11> */
.L_x_719:
[----:B------:R-:W-:Y:S05]  /*149f0*/  BSYNC.RECONVERGENT B0 ;  /* 0x0000000000007941 */ /* 0x000fea0003800200 */
.L_x_718:
        /* <DEDUP_REMOVED lines=16> */
.L_x_721:
[----:B------:R-:W-:Y:S05]  /*14b00*/  BSYNC.RECONVERGENT B0 ;  /* 0x0000000000007941 */ /* 0x000fea0003800200 */
.L_x_720:
[----:B-12---:R-:W1:Y:S01]  /*14b10*/  LDS.128 R232, [R232+0x1000] ;  /* 0x00100000e8e87984 */ /* 0x006e620000000c00 */
[----:B------:R-:W-:Y:S04]  /*14b20*/  BSSY.RECONVERGENT B0, `(.L_x_722) ;  /* 0x000000f000007945 */ /* 0x000fe80003800200 */
[----:B------:R-:W-:Y:S05]  /*14b30*/  @P1 BRA `(.L_x_723) ;  /* 0x0000000000341947 */ /* 0x000fea0003800000 */
[----:B------:R-:W2:Y:S01]  /*14b40*/  LDCU.64 UR6, c[0x0][0x408] ;  /* 0x00008100ff0677ac */ /* 0x000ea20008000a00 */
[----:B----4-:R-:W-:Y:S01]  /*14b50*/  IADD3 R3, P1, PT, R10, 0x40, RZ ;  /* 0x000000400a037810 */ /* 0x010fe20007f3e0ff */
[----:B---3--:R-:W-:Y:S01]  /*14b60*/  IMAD.MOV.U32 R4, RZ, RZ, R8 ;  /* 0x000000ffff047224 */ /* 0x008fe200078e0008 */
        /* <DEDUP_REMOVED lines=9> */
[----:B-1----:R2:W-:Y:S02]  /*14c00*/  STG.E.128 desc[UR8][R2.64], R232 ;  /* 0x000000e802007986 */ /* 0x0025e4000c101d08 */
.L_x_723:
[----:B------:R-:W-:Y:S05]  /*14c10*/  BSYNC.RECONVERGENT B0 ;  /* 0x0000000000007941 */ /* 0x000fea0003800200 */
.L_x_722:
[----:B------:R-:W-:Y:S05]  /*14c20*/  @P0 EXIT ;  /* 0x000000000000094d */ /* 0x000fea0003800000 */
[----:B------:R-:W5:Y:S01]  /*14c30*/  LDCU.64 UR6, c[0x0][0x408] ;  /* 0x00008100ff0677ac */ /* 0x000f620008000a00 */
[----:B------:R-:W-:Y:S01]  /*14c40*/  IADD3 R0, P0, PT, R10, 0x60, RZ ;  /* 0x000000600a007810 */ /* 0x000fe20007f1e0ff */
[----:B---34-:R-:W-:Y:S01]  /*14c50*/  IMAD.MOV.U32 R4, RZ, RZ, R8 ;  /* 0x000000ffff047224 */ /* 0x018fe200078e0008 */
[----:B------:R-:W-:Y:S01]  /*14c60*/  MOV R5, R13 ;  /* 0x0000000d00057202 */ /* 0x000fe20000000f00 */
[----:B------:R-:W3:Y:S02]  /*14c70*/  LDCU.64 UR4, c[0x0][0x3f0] ;  /* 0x00007e00ff0477ac */ /* 0x000ee40008000a00 */
[----:B--2---:R-:W-:-:S04]  /*14c80*/  IMAD.X R3, RZ, RZ, R11, P0 ;  /* 0x000000ffff037224 */ /* 0x004fc800000e060b */
[----:B-----5:R-:W-:Y:S02]  /*14c90*/  IMAD R3, R3, UR6, RZ ;  /* 0x0000000603037c24 */ /* 0x020fe4000f8e02ff */
[----:B------:R-:W-:-:S04]  /*14ca0*/  IMAD.WIDE.U32 R4, R0, UR6, R4 ;  /* 0x0000000600047c25 */ /* 0x000fc8000f8e0004 */
[----:B------:R-:W-:Y:S01]  /*14cb0*/  IMAD R3, R0, UR7, R3 ;  /* 0x0000000700037c24 */ /* 0x000fe2000f8e0203 */
[----:B---3--:R-:W-:-:S04]  /*14cc0*/  LEA R2, P0, R4, UR4, 0x1 ;  /* 0x0000000404027c11 */ /* 0x008fc8000f8008ff */
[----:B------:R-:W-:-:S04]  /*14cd0*/  IADD3 R3, PT, PT, R3, R5, RZ ;  /* 0x0000000503037210 */ /* 0x000fc80007ffe0ff */
[----:B------:R-:W-:-:S05]  /*14ce0*/  LEA.HI.X R3, R4, UR5, R3, 0x1, P0 ;  /* 0x0000000504037c11 */ /* 0x000fca00080f0c03 */
[----:B------:R-:W-:Y:S01]  /*14cf0*/  STG.E.128 desc[UR8][R2.64], R16 ;  /* 0x0000001002007986 */ /* 0x000fe2000c101d08 */
[----:B------:R-:W-:Y:S05]  /*14d00*/  EXIT ;  /* 0x000000000000794d */ /* 0x000fea0003800000 */
.L_x_724:
        /* <DEDUP_REMOVED lines=15> */
.L_x_738:


//--------------------- .nv.shared._ZN5flash16flash_fwd_kernelI23Flash_fwd_kernel_traitsILi32ELi128ELi128ELi4ELb0ELb0EN7cutlass10bfloat16_tE19Flash_kernel_traitsILi32ELi128ELi128ELi4ES3_EELb0ELb1ELb0ELb0ELb1ELb1ELb0ELb0EEEvNS_16Flash_fwd_paramsE --------------------------
	.section	.nv.shared._ZN5flash16flash_fwd_kernelI23Flash_fwd_kernel_traitsILi32ELi128ELi128ELi4ELb0ELb0EN7cutlass10bfloat16_tE19Flash_kernel_traitsILi32ELi128ELi128ELi4ES3_EELb0ELb1ELb0ELb0ELb1ELb1ELb0ELb0EEEvNS_16Flash_fwd_paramsE,"aw",@nobits
	.sectionflags	@""
	.align	16
	.zero		1024


//--------------------- .nv.shared.reserved.0     --------------------------
	.section	.nv.shared.reserved.0,"aw",@nobits
	.weak		__nv_reservedSMEM_offset_0_alias
	.size		__nv_reservedSMEM_offset_0_alias, 0, 64
	.other		__nv_reservedSMEM_offset_0_alias,@"STO_CUDA_RESERVED_SHARED STV_DEFAULT"
__nv_reservedSMEM_offset_0_alias:
	.zero		0
	.zero		64


//--------------------- .nv.global                --------------------------
	.section	.nv.global,"aw",@nobits
.nv.global:
	.type		_ZN72_INTERNAL_de59a32d_36_flash_fwd_hdim32_bf16_causal_sm80_cu_6987f922_28964cute1_E,@object
	.size		_ZN72_INTERNAL_de59a32d_36_flash_fwd_hdim32_bf16_causal_sm80_cu_6987f922_28964cute1_E,(_ZN72_INTERNAL_de59a32d_36_flash_fwd_hdim32_bf16_causal_sm80_cu_6987f922_28964cuda3std3__45__cpo6cbeginE - _ZN72_INTERNAL_de59a32d_36_flash_fwd_hdim32_bf16_causal_sm80_cu_6987f922_28964cute1_E)
_ZN72_INTERNAL_de59a32d_36_flash_fwd_hdim32_bf16_causal_sm80_cu_6987f922_28964cute1_E:
	.zero		1
	.type		_ZN72_INTERNAL_de59a32d_36_flash_fwd_hdim32_bf16_causal_sm80_cu_6987f922_28964cuda3std3__45__cpo6cbeginE,@object
	.size		_ZN72_INTERNAL_de59a32d_36_flash_fwd_hdim32_bf16_causal_sm80_cu_6987f922_28964cuda3std3__45__cpo6cbeginE,(_ZN72_INTERNAL_de59a32d_36_flash_fwd_hdim32_bf16_causal_sm80_cu_6987f922_28964cuda3std3__48in_placeE - _ZN72_INTERNAL_de59a32d_36_flash_fwd_hdim32_bf16_causal_sm80_cu_6987f922_28964cuda3std3__45__cpo6cbeginE)
_ZN72_INTERNAL_de59a32d_36_flash_fwd_hdim32_bf16_causal_sm80_cu_6987f922_28964cuda3std3__45__cpo6cbeginE:
	.zero		1
	.type		_ZN72_INTERNAL_de59a32d_36_flash_fwd_hdim32_bf16_causal_sm80_cu_6987f922_28964cuda3std3__48in_placeE,@object
	.size		_ZN72_INTERNAL_de59a32d_36_flash_fwd_hdim32_bf16_causal_sm80_cu_6987f922_28964cuda3std3__48in_placeE,(_ZN72_INTERNAL_de59a32d_36_flash_fwd_hdim32_bf16_causal_sm80_cu_6987f922_28964cuda3std6ranges3__45__cpo9iter_moveE - _ZN72_INTERNAL_de59a32d_36_flash_fwd_hdim32_bf16_causal_sm80_cu_6987f922_28964cuda3std3__48in_placeE)
_ZN72_INTERNAL_de59a32d_36_flash_fwd_hdim32_bf16_causal_sm80_cu_6987f922_28964cuda3std3__48in_placeE:
	.zero		1
	.type		_ZN72_INTERNAL_de59a32d_36_flash_fwd_hdim32_bf16_causal_sm80_cu_6987f922_28964cuda3std6ranges3__45__cpo9iter_moveE,@object
	.size		_ZN72_INTERNAL_de59a32d_36_flash_fwd_hdim32_bf16_causal_sm80_cu_6987f922_28964cuda3std6ranges3__45__cpo9iter_moveE,(_ZN72_INTERNAL_de59a32d_36_flash_fwd_hdim32_bf16_causal_sm80_cu_6987f922_28964cuda3std3__45__cpo5beginE - _ZN72_INTERNAL_de59a32d_36_flash_fwd_hdim32_bf16_causal_sm80_cu_6987f922_28964cuda3std6ranges3__45__cpo9iter_moveE)
_ZN72_INTERNAL_de59a32d_36_flash_fwd_hdim32_bf16_causal_sm80_cu_6987f922_28964cuda3std6ranges3__45__cpo9iter_moveE:
	.zero		1
	.type		_ZN72_INTERNAL_de59a32d_36_flash_fwd_hdim32_bf16_causal_sm80_cu_6987f922_28964cuda3std3__45__cpo5beginE,@object
	.size		_ZN72_INTERNAL_de59a32d_36_flash_fwd_hdim32_bf16_causal_sm80_cu_6987f922_28964cuda3std3__45__cpo5beginE,(_ZN72_INTERNAL_de59a32d_36_flash_fwd_hdim32_bf16_causal_sm80_cu_6987f922_28964cuda3std3__474_GLOBAL__N__de59a32d_36_flash_fwd_hdim32_bf16_causal_sm80_cu_6987f922_28966ignoreE - _ZN72_INTERNAL_de59a32d_36_flash_fwd_hdim32_bf16_causal_sm80_cu_6987f922_28964cuda3std3__45__cpo5beginE)
_ZN72_INTERNAL_de59a32d_36_flash_fwd_hdim32_bf16_causal_sm80_cu_6987f922_28964cuda3std3__45__cpo5beginE:
	.zero		1
	.type		_ZN72_INTERNAL_de59a32d_36_flash_fwd_hdim32_bf16_causal_sm80_cu_6987f922_28964cuda3std3__474_GLOBAL__N__de59a32d_36_flash_fwd_hdim32_bf16_causal_sm80_cu_6987f922_28966ignoreE,@object
	.size		_ZN72_INTERNAL_de59a32d_36_flash_fwd_hdim32_bf16_causal_sm80_cu_6987f922_28964cuda3std3__474_GLOBAL__N__de59a32d_36_flash_fwd_hdim32_bf16_causal_sm80_cu_6987f922_28966ignoreE,(_ZN72_INTERNAL_de59a32d_36_flash_fwd_hdim32_bf16_causal_sm80_cu_6987f922_28964cute7productE - _ZN72_INTERNAL_de59a32d_36_flash_fwd_hdim32_bf16_causal_sm80_cu_6987f922_28964cuda3std3__474_GLOBAL__N__de59a32d_36_flash_fwd_hdim32_bf16_causal_sm80_cu_6987f922_28966ignoreE)
_ZN72_INTERNAL_de59a32d_36_flash_fwd_hdim32_bf16_causal_sm80_cu_6987f922_28964cuda3std3__474_GLOBAL__N__de59a32d_36_flash_fwd_hdim32_bf16_causal_sm80_cu_6987f922_28966ignoreE:
	.zero		1
	.type		_ZN72_INTERNAL_de59a32d_36_flash_fwd_hdim32_bf16_causal_sm80_cu_6987f922_28964cute7productE,@object
	.size		_ZN72_INTERNAL_de59a32d_36_flash_fwd_hdim32_bf16_causal_sm80_cu_6987f922_28964cute7productE,(_ZN72_INTERNAL_de59a32d_36_flash_fwd_hdim32_bf16_causal_sm80_cu_6987f922_28964cuda3std3__45__cpo3endE - _ZN72_INTERNAL_de59a32d_36_flash_fwd_hdim32_bf16_causal_sm80_cu_6987f922_28964cute7productE)
_ZN72_INTERNAL_de59a32d_36_flash_fwd_hdim32_bf16_causal_sm80_cu_6987f922_28964cute7productE:
	.zero		1
	.type		_ZN72_INTERNAL_de59a32d_36_flash_fwd_hdim32_bf16_causal_sm80_cu_6987f922_28964cuda3std3__45__cpo3endE,@object
	.size		_ZN72_INTERNAL_de59a32d_36_flash_fwd_hdim32_bf16_causal_sm80_cu_6987f922_28964cuda3std3__45__cpo3endE,(_ZN72_INTERNAL_de59a32d_36_flash_fwd_hdim32_bf16_causal_sm80_cu_6987f922_28964cuda3std3__419piecewise_constructE - _ZN72_INTERNAL_de59a32d_36_flash_fwd_hdim32_bf16_causal_sm80_cu_6987f922_28964cuda3std3__45__cpo3endE)
_ZN72_INTERNAL_de59a32d_36_flash_fwd_hdim32_bf16_causal_sm80_cu_6987f922_28964cuda3std3__45__cpo3endE:
	.zero		1
	.type		_ZN72_INTERNAL_de59a32d_36_flash_fwd_hdim32_bf16_causal_sm80_cu_6987f922_28964cuda3std3__419piecewise_constructE,@object
	.size		_ZN72_INTERNAL_de59a32d_36_flash_fwd_hdim32_bf16_causal_sm80_cu_6987f922_28964cuda3std3__419piecewise_constructE,(_ZN72_INTERNAL_de59a32d_36_flash_fwd_hdim32_bf16_causal_sm80_cu_6987f922_28964cuda3std3__45__cpo4cendE - _ZN72_INTERNAL_de59a32d_36_flash_fwd_hdim32_bf16_causal_sm80_cu_6987f922_28964cuda3std3__419piecewise_constructE)
_ZN72_INTERNAL_de59a32d_36_flash_fwd_hdim32_bf16_causal_sm80_cu_6987f922_28964cuda3std3__419piecewise_constructE:
	.zero		1
	.type		_ZN72_INTERNAL_de59a32d_36_flash_fwd_hdim32_bf16_causal_sm80_cu_6987f922_28964cuda3std3__45__cpo4cendE,@object
	.size		_ZN72_INTERNAL_de59a32d_36_flash_fwd_hdim32_bf16_causal_sm80_cu_6987f922_28964cuda3std3__45__cpo4cendE,(_ZN72_INTERNAL_de59a32d_36_flash_fwd_hdim32_bf16_causal_sm80_cu_6987f922_28964cuda3std6ranges3__45__cpo4swapE - _ZN72_INTERNAL_de59a32d_36_flash_fwd_hdim32_bf16_causal_sm80_cu_6987f922_28964cuda3std3__45__cpo4cendE)
_ZN72_INTERNAL_de59a32d_36_flash_fwd_hdim32_bf16_causal_sm80_cu_6987f922_28964cuda3std3__45__cpo4cendE:
	.zero		1
	.type		_ZN72_INTERNAL_de59a32d_36_flash_fwd_hdim32_bf16_causal_sm80_cu_6987f922_28964cuda3std6ranges3__45__cpo4swapE,@object
	.size		_ZN72_INTERNAL_de59a32d_36_flash_fwd_hdim32_bf16_causal_sm80_cu_6987f922_28964cuda3std6ranges3__45__cpo4swapE,(.L_7 - _ZN72_INTERNAL_de59a32d_36_flash_fwd_hdim32_bf16_causal_sm80_cu_6987f922_28964cuda3std6ranges3__45__cpo4swapE)
_ZN72_INTERNAL_de59a32d_36_flash_fwd_hdim32_bf16_causal_sm80_cu_6987f922_28964cuda3std6ranges3__45__cpo4swapE:
	.zero		1
.L_7:


//--------------------- .nv.shared._ZN5flash16flash_fwd_kernelI23Flash_fwd_kernel_traitsILi32ELi128ELi128ELi4ELb0ELb0EN7cutlass10bfloat16_tE19Flash_kernel_traitsILi32ELi128ELi128ELi4ES3_EELb0ELb1ELb0ELb0ELb0ELb1ELb0ELb0EEEvNS_16Flash_fwd_paramsE --------------------------
	.section	.nv.shared._ZN5flash16flash_fwd_kernelI23Flash_fwd_kernel_traitsILi32ELi128ELi128ELi4ELb0ELb0EN7cutlass10bfloat16_tE19Flash_kernel_traitsILi32ELi128ELi128ELi4ES3_EELb0ELb1ELb0ELb0ELb0ELb1ELb0ELb0EEEvNS_16Flash_fwd_paramsE,"aw",@nobits
	.sectionflags	@""
	.align	16
	.zero		1024


//--------------------- .nv.shared._ZN5flash16flash_fwd_kernelI23Flash_fwd_kernel_traitsILi32ELi128ELi128ELi4ELb0ELb0EN7cutlass10bfloat16_tE19Flash_kernel_traitsILi32ELi128ELi128ELi4ES3_EELb0ELb1ELb0ELb0ELb0ELb0ELb0ELb0EEEvNS_16Flash_fwd_paramsE --------------------------
	.section	.nv.shared._ZN5flash16flash_fwd_kernelI23Flash_fwd_kernel_traitsILi32ELi128ELi128ELi4ELb0ELb0EN7cutlass10bfloat16_tE19Flash_kernel_traitsILi32ELi128ELi128ELi4ES3_EELb0ELb1ELb0ELb0ELb0ELb0ELb0ELb0EEEvNS_16Flash_fwd_paramsE,"aw",@nobits
	.sectionflags	@""
	.align	16
	.zero		1024


//--------------------- .nv.shared._ZN5flash16flash_fwd_kernelI23Flash_fwd_kernel_traitsILi32ELi128ELi128ELi4ELb0ELb0EN7cutlass10bfloat16_tE19Flash_kernel_traitsILi32ELi128ELi128ELi4ES3_EELb0ELb1ELb0ELb1ELb0ELb0ELb0ELb0EEEvNS_16Flash_fwd_paramsE --------------------------
	.section	.nv.shared._ZN5flash16flash_fwd_kernelI23Flash_fwd_kernel_traitsILi32ELi128ELi128ELi4ELb0ELb0EN7cutlass10bfloat16_tE19Flash_kernel_traitsILi32ELi128ELi128ELi4ES3_EELb0ELb1ELb0ELb1ELb0ELb0ELb0ELb0EEEvNS_16Flash_fwd_paramsE,"aw",@nobits
	.sectionflags	@""
	.align	16
	.zero		1024


//--------------------- .nv.shared._ZN5flash16flash_fwd_kernelI23Flash_fwd_kernel_traitsILi32ELi128ELi128ELi4ELb0ELb0EN7cutlass10bfloat16_tE19Flash_kernel_traitsILi32ELi128ELi128ELi4ES3_EELb1ELb1ELb0ELb0ELb0ELb0ELb0ELb0EEEvNS_16Flash_fwd_paramsE --------------------------
	.section	.nv.shared._ZN5flash16flash_fwd_kernelI23Flash_fwd_kernel_traitsILi32ELi128ELi128ELi4ELb0ELb0EN7cutlass10bfloat16_tE19Flash_kernel_traitsILi32ELi128ELi128ELi4ES3_EELb1ELb1ELb0ELb0ELb0ELb0ELb0ELb0EEEvNS_16Flash_fwd_paramsE,"aw",@nobits
	.sectionflags	@""
	.align	16
	.zero		1024


//--------------------- .nv.shared._ZN5flash16flash_fwd_kernelI23Flash_fwd_kernel_traitsILi32ELi128ELi128ELi4ELb0ELb0EN7cutlass10bfloat16_tE19Flash_kernel_traitsILi32ELi128ELi128ELi4ES3_EELb1ELb1ELb0ELb0ELb1ELb1ELb0ELb0EEEvNS_16Flash_fwd_paramsE --------------------------
	.section	.nv.shared._ZN5flash16flash_fwd_kernelI23Flash_fwd_kernel_traitsILi32ELi128ELi128ELi4ELb0ELb0EN7cutlass10bfloat16_tE19Flash_kernel_traitsILi32ELi128ELi128ELi4ES3_EELb1ELb1ELb0ELb0ELb1ELb1ELb0ELb0EEEvNS_16Flash_fwd_paramsE,"aw",@nobits
	.sectionflags	@""
	.align	16
	.zero		1024


//--------------------- .nv.shared._ZN5flash16flash_fwd_kernelI23Flash_fwd_kernel_traitsILi32ELi128ELi128ELi4ELb0ELb0EN7cutlass10bfloat16_tE19Flash_kernel_traitsILi32ELi128ELi128ELi4ES3_EELb0ELb1ELb0ELb0ELb1ELb1ELb1ELb0EEEvNS_16Flash_fwd_paramsE --------------------------
	.section	.nv.shared._ZN5flash16flash_fwd_kernelI23Flash_fwd_kernel_traitsILi32ELi128ELi128ELi4ELb0ELb0EN7cutlass10bfloat16_tE19Flash_kernel_traitsILi32ELi128ELi128ELi4ES3_EELb0ELb1ELb0ELb0ELb1ELb1ELb1ELb0EEEvNS_16Flash_fwd_paramsE,"aw",@nobits
	.sectionflags	@""
	.align	16
	.zero		1024


//--------------------- .nv.shared._ZN5flash16flash_fwd_kernelI23Flash_fwd_kernel_traitsILi32ELi128ELi128ELi4ELb0ELb0EN7cutlass10bfloat16_tE19Flash_kernel_traitsILi32ELi128ELi128ELi4ES3_EELb1ELb1ELb0ELb0ELb0ELb1ELb0ELb0EEEvNS_16Flash_fwd_paramsE --------------------------
	.section	.nv.shared._ZN5flash16flash_fwd_kernelI23Flash_fwd_kernel_traitsILi32ELi128ELi128ELi4ELb0ELb0EN7cutlass10bfloat16_tE19Flash_kernel_traitsILi32ELi128ELi128ELi4ES3_EELb1ELb1ELb0ELb0ELb0ELb1ELb0ELb0EEEvNS_16Flash_fwd_paramsE,"aw",@nobits
	.sectionflags	@""
	.align	16
	.zero		1024


//--------------------- .nv.shared._ZN5flash16flash_fwd_kernelI23Flash_fwd_kernel_traitsILi32ELi128ELi128ELi4ELb0ELb0EN7cutlass10bfloat16_tE19Flash_kernel_traitsILi32ELi128ELi128ELi4ES3_EELb0ELb1ELb0ELb0ELb0ELb1ELb1ELb0EEEvNS_16Flash_fwd_paramsE --------------------------
	.section	.nv.shared._ZN5flash16flash_fwd_kernelI23Flash_fwd_kernel_traitsILi32ELi128ELi128ELi4ELb0ELb0EN7cutlass10bfloat16_tE19Flash_kernel_traitsILi32ELi128ELi128ELi4ES3_EELb0ELb1ELb0ELb0ELb0ELb1ELb1ELb0EEEvNS_16Flash_fwd_paramsE,"aw",@nobits
	.sectionflags	@""
	.align	16
	.zero		1024


//--------------------- .nv.shared._ZN5flash16flash_fwd_kernelI23Flash_fwd_kernel_traitsILi32ELi128ELi128ELi4ELb0ELb0EN7cutlass10bfloat16_tE19Flash_kernel_traitsILi32ELi128ELi128ELi4ES3_EELb1ELb1ELb0ELb1ELb0ELb0ELb0ELb0EEEvNS_16Flash_fwd_paramsE --------------------------
	.section	.nv.shared._ZN5flash16flash_fwd_kernelI23Flash_fwd_kernel_traitsILi32ELi128ELi128ELi4ELb0ELb0EN7cutlass10bfloat16_tE19Flash_kernel_traitsILi32ELi128ELi128ELi4ES3_EELb1ELb1ELb0ELb1ELb0ELb0ELb0ELb0EEEvNS_16Flash_fwd_paramsE,"aw",@nobits
	.sectionflags	@""
	.align	16
	.zero		1024


//--------------------- .nv.shared._ZN5flash16flash_fwd_kernelI23Flash_fwd_kernel_traitsILi32ELi128ELi128ELi4ELb0ELb0EN7cutlass10bfloat16_tE19Flash_kernel_traitsILi32ELi128ELi128ELi4ES3_EELb1ELb1ELb0ELb0ELb0ELb0ELb0ELb1EEEvNS_16Flash_fwd_paramsE --------------------------
	.section	.nv.shared._ZN5flash16flash_fwd_kernelI23Flash_fwd_kernel_traitsILi32ELi128ELi128ELi4ELb0ELb0EN7cutlass10bfloat16_tE19Flash_kernel_traitsILi32ELi128ELi128ELi4ES3_EELb1ELb1ELb0ELb0ELb0ELb0ELb0ELb1EEEvNS_16Flash_fwd_paramsE,"aw",@nobits
	.sectionflags	@""
	.align	16
	.zero		1024


//--------------------- .nv.shared._ZN5flash16flash_fwd_kernelI23Flash_fwd_kernel_traitsILi32ELi128ELi128ELi4ELb0ELb0EN7cutlass10bfloat16_tE19Flash_kernel_traitsILi32ELi128ELi128ELi4ES3_EELb0ELb1ELb0ELb0ELb0ELb0ELb1ELb0EEEvNS_16Flash_fwd_paramsE --------------------------
	.section	.nv.shared._ZN5flash16flash_fwd_kernelI23Flash_fwd_kernel_traitsILi32ELi128ELi128ELi4ELb0ELb0EN7cutlass10bfloat16_tE19Flash_kernel_traitsILi32ELi128ELi128ELi4ES3_EELb0ELb1ELb0ELb0ELb0ELb0ELb1ELb0EEEvNS_16Flash_fwd_paramsE,"aw",@nobits
	.sectionflags	@""
	.align	16
	.zero		1024


//--------------------- .nv.shared._ZN5flash16flash_fwd_kernelI23Flash_fwd_kernel_traitsILi32ELi128ELi128ELi4ELb0ELb0EN7cutlass10bfloat16_tE19Flash_kernel_traitsILi32ELi128ELi128ELi4ES3_EELb1ELb1ELb0ELb1ELb0ELb0ELb0ELb1EEEvNS_16Flash_fwd_paramsE --------------------------
	.section	.nv.shared._ZN5flash16flash_fwd_kernelI23Flash_fwd_kernel_traitsILi32ELi128ELi128ELi4ELb0ELb0EN7cutlass10bfloat16_tE19Flash_kernel_traitsILi32ELi128ELi128ELi4ES3_EELb1ELb1ELb0ELb1ELb0ELb0ELb0ELb1EEEvNS_16Flash_fwd_paramsE,"aw",@nobits
	.sectionflags	@""
	.align	16
	.zero		1024


//--------------------- .nv.shared._ZN5flash16flash_fwd_kernelI23Flash_fwd_kernel_traitsILi32ELi128ELi128ELi4ELb0ELb0EN7cutlass10bfloat16_tE19Flash_kernel_traitsILi32ELi128ELi128ELi4ES3_EELb0ELb1ELb0ELb1ELb0ELb0ELb1ELb0EEEvNS_16Flash_fwd_paramsE --------------------------
	.section	.nv.shared._ZN5flash16flash_fwd_kernelI23Flash_fwd_kernel_traitsILi32ELi128ELi128ELi4ELb0ELb0EN7cutlass10bfloat16_tE19Flash_kernel_traitsILi32ELi128ELi128ELi4ES3_EELb0ELb1ELb0ELb1ELb0ELb0ELb1ELb0EEEvNS_16Flash_fwd_paramsE,"aw",@nobits
	.sectionflags	@""
	.align	16
	.zero		1024


//--------------------- .nv.constant0._ZN5flash16flash_fwd_kernelI23Flash_fwd_kernel_traitsILi32ELi128ELi128ELi4ELb0ELb0EN7cutlass10bfloat16_tE19Flash_kernel_traitsILi32ELi128ELi128ELi4ES3_EELb0ELb1ELb0ELb0ELb1ELb1ELb0ELb0EEEvNS_16Flash_fwd_paramsE --------------------------
	.section	.nv.constant0._ZN5flash16flash_fwd_kernelI23Flash_fwd_kernel_traitsILi32ELi128ELi128ELi4ELb0ELb0EN7cutlass10bfloat16_tE19Flash_kernel_traitsILi32ELi128ELi128ELi4ES3_EELb0ELb1ELb0ELb0ELb1ELb1ELb0ELb0EEEvNS_16Flash_fwd_paramsE,"a",@progbits
	.sectionflags	@""
	.align	4
.nv.constant0._ZN5flash16flash_fwd_kernelI23Flash_fwd_kernel_traitsILi32ELi128ELi128ELi4ELb0ELb0EN7cutlass10bfloat16_tE19Flash_kernel_traitsILi32ELi128ELi128ELi4ES3_EELb0ELb1ELb0ELb0ELb1ELb1ELb0ELb0EEEvNS_16Flash_fwd_paramsE:
	.zero		1360


//--------------------- .nv.constant0._ZN5flash16flash_fwd_kernelI23Flash_fwd_kernel_traitsILi32ELi128ELi128ELi4ELb0ELb0EN7cutlass10bfloat16_tE19Flash_kernel_traitsILi32ELi128ELi128ELi4ES3_EELb0ELb1ELb0ELb0ELb0ELb1ELb0ELb0EEEvNS_16Flash_fwd_paramsE --------------------------
	.section	.nv.constant0._ZN5flash16flash_fwd_kernelI23Flash_fwd_kernel_traitsILi32ELi128ELi128ELi4ELb0ELb0EN7cutlass10bfloat16_tE19Flash_kernel_traitsILi32ELi128ELi128ELi4ES3_EELb0ELb1ELb0ELb0ELb0ELb1ELb0ELb0EEEvNS_16Flash_fwd_paramsE,"a",@progbits
	.sectionflags	@""
	.align	4
.nv.constant0._ZN5flash16flash_fwd_kernelI23Flash_fwd_kernel_traitsILi32ELi128ELi128ELi4ELb0ELb0EN7cutlass10bfloat16_tE19Flash_kernel_traitsILi32ELi128ELi128ELi4ES3_EELb0ELb1ELb0ELb0ELb0ELb1ELb0ELb0EEEvNS_16Flash_fwd_paramsE:
	.zero		1360


//--------------------- .nv.constant0._ZN5flash16flash_fwd_kernelI23Flash_fwd_kernel_traitsILi32ELi128ELi128ELi4ELb0ELb0EN7cutlass10bfloat16_tE19Flash_kernel_traitsILi32ELi128ELi128ELi4ES3_EELb0ELb1ELb0ELb0ELb0ELb0ELb0ELb0EEEvNS_16Flash_fwd_paramsE --------------------------
	.section	.nv.constant0._ZN5flash16flash_fwd_kernelI23Flash_fwd_kernel_traitsILi32ELi128ELi128ELi4ELb0ELb0EN7cutlass10bfloat16_tE19Flash_kernel_traitsILi32ELi128ELi128ELi4ES3_EELb0ELb1ELb0ELb0ELb0ELb0ELb0ELb0EEEvNS_16Flash_fwd_paramsE,"a",@progbits
	.sectionflags	@""
	.align	4
.nv.constant0._ZN5flash16flash_fwd_kernelI23Flash_fwd_kernel_traitsILi32ELi128ELi128ELi4ELb0ELb0EN7cutlass10bfloat16_tE19Flash_kernel_traitsILi32ELi128ELi128ELi4ES3_EELb0ELb1ELb0ELb0ELb0ELb0ELb0ELb0EEEvNS_16Flash_fwd_paramsE:
	.zero		1360


//--------------------- .nv.constant0._ZN5flash16flash_fwd_kernelI23Flash_fwd_kernel_traitsILi32ELi128ELi128ELi4ELb0ELb0EN7cutlass10bfloat16_tE19Flash_kernel_traitsILi32ELi128ELi128ELi4ES3_EELb0ELb1ELb0ELb1ELb0ELb0ELb0ELb0EEEvNS_16Flash_fwd_paramsE --------------------------
	.section	.nv.constant0._ZN5flash16flash_fwd_kernelI23Flash_fwd_kernel_traitsILi32ELi128ELi128ELi4ELb0ELb0EN7cutlass10bfloat16_tE19Flash_kernel_traitsILi32ELi128ELi128ELi4ES3_EELb0ELb1ELb0ELb1ELb0ELb0ELb0ELb0EEEvNS_16Flash_fwd_paramsE,"a",@progbits
	.sectionflags	@""
	.align	4
.nv.constant0._ZN5flash16flash_fwd_kernelI23Flash_fwd_kernel_traitsILi32ELi128ELi128ELi4ELb0ELb0EN7cutlass10bfloat16_tE19Flash_kernel_traitsILi32ELi128ELi128ELi4ES3_EELb0ELb1ELb0ELb1ELb0ELb0ELb0ELb0EEEvNS_16Flash_fwd_paramsE:
	.zero		1360


//--------------------- .nv.constant0._ZN5flash16flash_fwd_kernelI23Flash_fwd_kernel_traitsILi32ELi128ELi128ELi4ELb0ELb0EN7cutlass10bfloat16_tE19Flash_kernel_traitsILi32ELi128ELi128ELi4ES3_EELb1ELb1ELb0ELb0ELb0ELb0ELb0ELb0EEEvNS_16Flash_fwd_paramsE --------------------------
	.section	.nv.constant0._ZN5flash16flash_fwd_kernelI23Flash_fwd_kernel_traitsILi32ELi128ELi128ELi4ELb0ELb0EN7cutlass10bfloat16_tE19Flash_kernel_traitsILi32ELi128ELi128ELi4ES3_EELb1ELb1ELb0ELb0ELb0ELb0ELb0ELb0EEEvNS_16Flash_fwd_paramsE,"a",@progbits
	.sectionflags	@""
	.align	4
.nv.constant0._ZN5flash16flash_fwd_kernelI23Flash_fwd_kernel_traitsILi32ELi128ELi128ELi4ELb0ELb0EN7cutlass10bfloat16_tE19Flash_kernel_traitsILi32ELi128ELi128ELi4ES3_EELb1ELb1ELb0ELb0ELb0ELb0ELb0ELb0EEEvNS_16Flash_fwd_paramsE:
	.zero		1360


//--------------------- .nv.constant0._ZN5flash16flash_fwd_kernelI23Flash_fwd_kernel_traitsILi32ELi128ELi128ELi4ELb0ELb0EN7cutlass10bfloat16_tE19Flash_kernel_traitsILi32ELi128ELi128ELi4ES3_EELb1ELb1ELb0ELb0ELb1ELb1ELb0ELb0EEEvNS_16Flash_fwd_paramsE --------------------------
	.section	.nv.constant0._ZN5flash16flash_fwd_kernelI23Flash_fwd_kernel_traitsILi32ELi128ELi128ELi4ELb0ELb0EN7cutlass10bfloat16_tE19Flash_kernel_traitsILi32ELi128ELi128ELi4ES3_EELb1ELb1ELb0ELb0ELb1ELb1ELb0ELb0EEEvNS_16Flash_fwd_paramsE,"a",@progbits
	.sectionflags	@""
	.align	4
.nv.constant0._ZN5flash16flash_fwd_kernelI23Flash_fwd_kernel_traitsILi32ELi128ELi128ELi4ELb0ELb0EN7cutlass10bfloat16_tE19Flash_kernel_traitsILi32ELi128ELi128ELi4ES3_EELb1ELb1ELb0ELb0ELb1ELb1ELb0ELb0EEEvNS_16Flash_fwd_paramsE:
	.zero		1360


//--------------------- .nv.constant0._ZN5flash16flash_fwd_kernelI23Flash_fwd_kernel_traitsILi32ELi128ELi128ELi4ELb0ELb0EN7cutlass10bfloat16_tE19Flash_kernel_traitsILi32ELi128ELi128ELi4ES3_EELb0ELb1ELb0ELb0ELb1ELb1ELb1ELb0EEEvNS_16Flash_fwd_paramsE --------------------------
	.section	.nv.constant0._ZN5flash16flash_fwd_kernelI23Flash_fwd_kernel_traitsILi32ELi128ELi128ELi4ELb0ELb0EN7cutlass10bfloat16_tE19Flash_kernel_traitsILi32ELi128ELi128ELi4ES3_EELb0ELb1ELb0ELb0ELb1ELb1ELb1ELb0EEEvNS_16Flash_fwd_paramsE,"a",@progbits
	.sectionflags	@""
	.align	4
.nv.constant0._ZN5flash16flash_fwd_kernelI23Flash_fwd_kernel_traitsILi32ELi128ELi128ELi4ELb0ELb0EN7cutlass10bfloat16_tE19Flash_kernel_traitsILi32ELi128ELi128ELi4ES3_EELb0ELb1ELb0ELb0ELb1ELb1ELb1ELb0EEEvNS_16Flash_fwd_paramsE:
	.zero		1360


//--------------------- .nv.constant0._ZN5flash16flash_fwd_kernelI23Flash_fwd_kernel_traitsILi32ELi128ELi128ELi4ELb0ELb0EN7cutlass10bfloat16_tE19Flash_kernel_traitsILi32ELi128ELi128ELi4ES3_EELb1ELb1ELb0ELb0ELb0ELb1ELb0ELb0EEEvNS_16Flash_fwd_paramsE --------------------------
	.section	.nv.constant0._ZN5flash16flash_fwd_kernelI23Flash_fwd_kernel_traitsILi32ELi128ELi128ELi4ELb0ELb0EN7cutlass10bfloat16_tE19Flash_kernel_traitsILi32ELi128ELi128ELi4ES3_EELb1ELb1ELb0ELb0ELb0ELb1ELb0ELb0EEEvNS_16Flash_fwd_paramsE,"a",@progbits
	.sectionflags	@""
	.align	4
.nv.constant0._ZN5flash16flash_fwd_kernelI23Flash_fwd_kernel_traitsILi32ELi128ELi128ELi4ELb0ELb0EN7cutlass10bfloat16_tE19Flash_kernel_traitsILi32ELi128ELi128ELi4ES3_EELb1ELb1ELb0ELb0ELb0ELb1ELb0ELb0EEEvNS_16Flash_fwd_paramsE:
	.zero		1360


//--------------------- .nv.constant0._ZN5flash16flash_fwd_kernelI23Flash_fwd_kernel_traitsILi32ELi128ELi128ELi4ELb0ELb0EN7cutlass10bfloat16_tE19Flash_kernel_traitsILi32ELi128ELi128ELi4ES3_EELb0ELb1ELb0ELb0ELb0ELb1ELb1ELb0EEEvNS_16Flash_fwd_paramsE --------------------------
	.section	.nv.constant0._ZN5flash16flash_fwd_kernelI23Flash_fwd_kernel_traitsILi32ELi128ELi128ELi4ELb0ELb0EN7cutlass10bfloat16_tE19Flash_kernel_traitsILi32ELi128ELi128ELi4ES3_EELb0ELb1ELb0ELb0ELb0ELb1ELb1ELb0EEEvNS_16Flash_fwd_paramsE,"a",@progbits
	.sectionflags	@""
	.align	4
.nv.constant0._ZN5flash16flash_fwd_kernelI23Flash_fwd_kernel_traitsILi32ELi128ELi128ELi4ELb0ELb0EN7cutlass10bfloat16_tE19Flash_kernel_traitsILi32ELi128ELi128ELi4ES3_EELb0ELb1ELb0ELb0ELb0ELb1ELb1ELb0EEEvNS_16Flash_fwd_paramsE:
	.zero		1360


//--------------------- .nv.constant0._ZN5flash16flash_fwd_kernelI23Flash_fwd_kernel_traitsILi32ELi128ELi128ELi4ELb0ELb0EN7cutlass10bfloat16_tE19Flash_kernel_traitsILi32ELi128ELi128ELi4ES3_EELb1ELb1ELb0ELb1ELb0ELb0ELb0ELb0EEEvNS_16Flash_fwd_paramsE --------------------------
	.section	.nv.constant0._ZN5flash16flash_fwd_kernelI23Flash_fwd_kernel_traitsILi32ELi128ELi128ELi4ELb0ELb0EN7cutlass10bfloat16_tE19Flash_kernel_traitsILi32ELi128ELi128ELi4ES3_EELb1ELb1ELb0ELb1ELb0ELb0ELb0ELb0EEEvNS_16Flash_fwd_paramsE,"a",@progbits
	.sectionflags	@""
	.align	4
.nv.constant0._ZN5flash16flash_fwd_kernelI23Flash_fwd_kernel_traitsILi32ELi128ELi128ELi4ELb0ELb0EN7cutlass10bfloat16_tE19Flash_kernel_traitsILi32ELi128ELi128ELi4ES3_EELb1ELb1ELb0ELb1ELb0ELb0ELb0ELb0EEEvNS_16Flash_fwd_paramsE:
	.zero		1360


//--------------------- .nv.constant0._ZN5flash16flash_fwd_kernelI23Flash_fwd_kernel_traitsILi32ELi128ELi128ELi4ELb0ELb0EN7cutlass10bfloat16_tE19Flash_kernel_traitsILi32ELi128ELi128ELi4ES3_EELb1ELb1ELb0ELb0ELb0ELb0ELb0ELb1EEEvNS_16Flash_fwd_paramsE --------------------------
	.section	.nv.constant0._ZN5flash16flash_fwd_kernelI23Flash_fwd_kernel_traitsILi32ELi128ELi128ELi4ELb0ELb0EN7cutlass10bfloat16_tE19Flash_kernel_traitsILi32ELi128ELi128ELi4ES3_EELb1ELb1ELb0ELb0ELb0ELb0ELb0ELb1EEEvNS_16Flash_fwd_paramsE,"a",@progbits
	.sectionflags	@""
	.align	4
.nv.constant0._ZN5flash16flash_fwd_kernelI23Flash_fwd_kernel_traitsILi32ELi128ELi128ELi4ELb0ELb0EN7cutlass10bfloat16_tE19Flash_kernel_traitsILi32ELi128ELi128ELi4ES3_EELb1ELb1ELb0ELb0ELb0ELb0ELb0ELb1EEEvNS_16Flash_fwd_paramsE:
	.zero		1360


//--------------------- .nv.constant0._ZN5flash16flash_fwd_kernelI23Flash_fwd_kernel_traitsILi32ELi128ELi128ELi4ELb0ELb0EN7cutlass10bfloat16_tE19Flash_kernel_traitsILi32ELi128ELi128ELi4ES3_EELb0ELb1ELb0ELb0ELb0ELb0ELb1ELb0EEEvNS_16Flash_fwd_paramsE --------------------------
	.section	.nv.constant0._ZN5flash16flash_fwd_kernelI23Flash_fwd_kernel_traitsILi32ELi128ELi128ELi4ELb0ELb0EN7cutlass10bfloat16_tE19Flash_kernel_traitsILi32ELi128ELi128ELi4ES3_EELb0ELb1ELb0ELb0ELb0ELb0ELb1ELb0EEEvNS_16Flash_fwd_paramsE,"a",@progbits
	.sectionflags	@""
	.align	4
.nv.constant0._ZN5flash16flash_fwd_kernelI23Flash_fwd_kernel_traitsILi32ELi128ELi128ELi4ELb0ELb0EN7cutlass10bfloat16_tE19Flash_kernel_traitsILi32ELi128ELi128ELi4ES3_EELb0ELb1ELb0ELb0ELb0ELb0ELb1ELb0EEEvNS_16Flash_fwd_paramsE:
	.zero		1360


//--------------------- .nv.constant0._ZN5flash16flash_fwd_kernelI23Flash_fwd_kernel_traitsILi32ELi128ELi128ELi4ELb0ELb0EN7cutlass10bfloat16_tE19Flash_kernel_traitsILi32ELi128ELi128ELi4ES3_EELb1ELb1ELb0ELb1ELb0ELb0ELb0ELb1EEEvNS_16Flash_fwd_paramsE --------------------------
	.section	.nv.constant0._ZN5flash16flash_fwd_kernelI23Flash_fwd_kernel_traitsILi32ELi128ELi128ELi4ELb0ELb0EN7cutlass10bfloat16_tE19Flash_kernel_traitsILi32ELi128ELi128ELi4ES3_EELb1ELb1ELb0ELb1ELb0ELb0ELb0ELb1EEEvNS_16Flash_fwd_paramsE,"a",@progbits
	.sectionflags	@""
	.align	4
.nv.constant0._ZN5flash16flash_fwd_kernelI23Flash_fwd_kernel_traitsILi32ELi128ELi128ELi4ELb0ELb0EN7cutlass10bfloat16_tE19Flash_kernel_traitsILi32ELi128ELi128ELi4ES3_EELb1ELb1ELb0ELb1ELb0ELb0ELb0ELb1EEEvNS_16Flash_fwd_paramsE:
	.zero		1360


//--------------------- .nv.constant0._ZN5flash16flash_fwd_kernelI23Flash_fwd_kernel_traitsILi32ELi128ELi128ELi4ELb0ELb0EN7cutlass10bfloat16_tE19Flash_kernel_traitsILi32ELi128ELi128ELi4ES3_EELb0ELb1ELb0ELb1ELb0ELb0ELb1ELb0EEEvNS_16Flash_fwd_paramsE --------------------------
	.section	.nv.constant0._ZN5flash16flash_fwd_kernelI23Flash_fwd_kernel_traitsILi32ELi128ELi128ELi4ELb0ELb0EN7cutlass10bfloat16_tE19Flash_kernel_traitsILi32ELi128ELi128ELi4ES3_EELb0ELb1ELb0ELb1ELb0ELb0ELb1ELb0EEEvNS_16Flash_fwd_paramsE,"a",@progbits
	.sectionflags	@""
	.align	4
.nv.constant0._ZN5flash16flash_fwd_kernelI23Flash_fwd_kernel_traitsILi32ELi128ELi128ELi4ELb0ELb0EN7cutlass10bfloat16_tE19Flash_kernel_traitsILi32ELi128ELi128ELi4ES3_EELb0ELb1ELb0ELb1ELb0ELb0ELb1ELb0EEEvNS_16Flash_fwd_paramsE:
	.zero		1360


//--------------------- SYMBOLS --------------------------

	.type		.nv.reservedSmem.offset0,@object
	.size		.nv.reservedSmem.offset0,0x4
	.type		.nv.reservedSmem.cap,@object
	.size		.nv.reservedSmem.cap,0x4
